	.target	sm_90a

	.elftype	@"ET_EXEC"


//--------------------- .note.nv.tkinfo           --------------------------
	.section	.note.nv.tkinfo,"",@"SHT_NOTE"
	.sectionflags	@"SHF_NOTE_NV_TKINFO"
	.tkinfo
        /*0018*/ 	.word	0x00000002
        /*0030*/ 	.string	""
        /*0030*/ 	.string	"ptxas"
        /*0030*/ 	.string	"Cuda compilation tools, release 13.0, V13.0.88"
        /*0030*/ 	.string	"Build cuda_13.0.r13.0/compiler.36424714_0"
        /*0030*/ 	.string	"-arch sm_90a -m 64 "



//--------------------- .note.nv.cuinfo           --------------------------
	.section	.note.nv.cuinfo,"",@"SHT_NOTE"
	.sectionflags	@"SHF_NOTE_NV_CUINFO"
        /*0018*/ 	.short	0x0002
        /*001a*/ 	.short	0x005a
        /*001c*/ 	.short	0x0082
	.zero		2


//--------------------- .nv.info                  --------------------------
	.section	.nv.info,"",@"SHT_CUDA_INFO"
	.align	4


	//----- nvinfo : EIATTR_REGCOUNT
	.align		4
        /*0000*/ 	.byte	0x04, 0x2f
        /*0002*/ 	.short	(.L_20 - .L_19)
	.align		4
.L_19:
        /*0004*/ 	.word	index@(_ZN7cutlass13device_kernelIN5flash11enable_sm90INS1_16FlashAttnFwdSm90INS1_25CollectiveMainloopFwdSm90ILi2EN4cute5tupleIJNS5_1CILi1EEES8_S8_EEENS6_IJNS7_ILi64EEESA_SA_EEELi512ENS_6half_tEfNS_4arch4Sm90ELb1ELb0ELb0ELb1ELb1ELb1ELb1ELb0ELb0ELb1ELb1ELb0EEENS1_21CollectiveEpilogueFwdINS6_IJSA_NS7_ILi512EEESA_EEES9_SC_SE_Li256ELb1ELb1ELb1ELb0EEENS1_36VarlenDynamicPersistentTileSchedulerILi64ELi64ELi256ELi128ELb1ELb1ELb1ELb1ELb1ELb1EEEEEEEEEvNT_6ParamsE)
        /*0008*/ 	.word	0x000000a8


	//----- nvinfo : EIATTR_FRAME_SIZE
	.align		4
.L_20:
        /*000c*/ 	.byte	0x04, 0x11
        /*000e*/ 	.short	(.L_22 - .L_21)
	.align		4
.L_21:
        /*0010*/ 	.word	index@(_ZN7cutlass13device_kernelIN5flash11enable_sm90INS1_16FlashAttnFwdSm90INS1_25CollectiveMainloopFwdSm90ILi2EN4cute5tupleIJNS5_1CILi1EEES8_S8_EEENS6_IJNS7_ILi64EEESA_SA_EEELi512ENS_6half_tEfNS_4arch4Sm90ELb1ELb0ELb0ELb1ELb1ELb1ELb1ELb0ELb0ELb1ELb1ELb0EEENS1_21CollectiveEpilogueFwdINS6_IJSA_NS7_ILi512EEESA_EEES9_SC_SE_Li256ELb1ELb1ELb1ELb0EEENS1_36VarlenDynamicPersistentTileSchedulerILi64ELi64ELi256ELi128ELb1ELb1ELb1ELb1ELb1ELb1EEEEEEEEEvNT_6ParamsE)
        /*0014*/ 	.word	0x00000088


	//----- nvinfo : EIATTR_REGCOUNT
	.align		4
.L_22:
        /*0018*/ 	.byte	0x04, 0x2f
        /*001a*/ 	.short	(.L_24 - .L_23)
	.align		4
.L_23:
        /*001c*/ 	.word	index@(_ZN7cutlass13device_kernelIN5flash11enable_sm90INS1_16FlashAttnFwdSm90INS1_25CollectiveMainloopFwdSm90ILi2EN4cute5tupleIJNS5_1CILi1EEES8_S8_EEENS6_IJNS7_ILi64EEESA_SA_EEELi512ENS_6half_tEfNS_4arch4Sm90ELb1ELb0ELb0ELb1ELb1ELb0ELb1ELb0ELb0ELb1ELb1ELb0EEENS1_21CollectiveEpilogueFwdINS6_IJSA_NS7_ILi512EEESA_EEES9_SC_SE_Li256ELb1ELb1ELb1ELb0EEENS1_36VarlenDynamicPersistentTileSchedulerILi64ELi64ELi256ELi128ELb1ELb1ELb1ELb1ELb1ELb1EEEEEEEEEvNT_6ParamsE)
        /*0020*/ 	.word	0x000000a8


	//----- nvinfo : EIATTR_FRAME_SIZE
	.align		4
.L_24:
        /*0024*/ 	.byte	0x04, 0x11
        /*0026*/ 	.short	(.L_26 - .L_25)
	.align		4
.L_25:
        /*0028*/ 	.word	index@(_ZN7cutlass13device_kernelIN5flash11enable_sm90INS1_16FlashAttnFwdSm90INS1_25CollectiveMainloopFwdSm90ILi2EN4cute5tupleIJNS5_1CILi1EEES8_S8_EEENS6_IJNS7_ILi64EEESA_SA_EEELi512ENS_6half_tEfNS_4arch4Sm90ELb1ELb0ELb0ELb1ELb1ELb0ELb1ELb0ELb0ELb1ELb1ELb0EEENS1_21CollectiveEpilogueFwdINS6_IJSA_NS7_ILi512EEESA_EEES9_SC_SE_Li256ELb1ELb1ELb1ELb0EEENS1_36VarlenDynamicPersistentTileSchedulerILi64ELi64ELi256ELi128ELb1ELb1ELb1ELb1ELb1ELb1EEEEEEEEEvNT_6ParamsE)
        /*002c*/ 	.word	0x00000030


	//----- nvinfo : EIATTR_REGCOUNT
	.align		4
.L_26:
        /*0030*/ 	.byte	0x04, 0x2f
        /*0032*/ 	.short	(.L_28 - .L_27)
	.align		4
.L_27:
        /*0034*/ 	.word	index@(_ZN7cutlass13device_kernelIN5flash11enable_sm90INS1_16FlashAttnFwdSm90INS1_25CollectiveMainloopFwdSm90ILi2EN4cute5tupleIJNS5_1CILi1EEES8_S8_EEENS6_IJNS7_ILi64EEESA_SA_EEELi512ENS_6half_tEfNS_4arch4Sm90ELb1ELb0ELb0ELb1ELb1ELb1ELb0ELb0ELb0ELb1ELb1ELb0EEENS1_21CollectiveEpilogueFwdINS6_IJSA_NS7_ILi512EEESA_EEES9_SC_SE_Li256ELb1ELb1ELb1ELb0EEENS1_36VarlenDynamicPersistentTileSchedulerILi64ELi64ELi256ELi128ELb1ELb1ELb1ELb1ELb1ELb1EEEEEEEEEvNT_6ParamsE)
        /*0038*/ 	.word	0x000000a8


	//----- nvinfo : EIATTR_FRAME_SIZE
	.align		4
.L_28:
        /*003c*/ 	.byte	0x04, 0x11
        /*003e*/ 	.short	(.L_30 - .L_29)
	.align		4
.L_29:
        /*0040*/ 	.word	index@(_ZN7cutlass13device_kernelIN5flash11enable_sm90INS1_16FlashAttnFwdSm90INS1_25CollectiveMainloopFwdSm90ILi2EN4cute5tupleIJNS5_1CILi1EEES8_S8_EEENS6_IJNS7_ILi64EEESA_SA_EEELi512ENS_6half_tEfNS_4arch4Sm90ELb1ELb0ELb0ELb1ELb1ELb1ELb0ELb0ELb0ELb1ELb1ELb0EEENS1_21CollectiveEpilogueFwdINS6_IJSA_NS7_ILi512EEESA_EEES9_SC_SE_Li256ELb1ELb1ELb1ELb0EEENS1_36VarlenDynamicPersistentTileSchedulerILi64ELi64ELi256ELi128ELb1ELb1ELb1ELb1ELb1ELb1EEEEEEEEEvNT_6ParamsE)
        /*0044*/ 	.word	0x00000070


	//----- nvinfo : EIATTR_REGCOUNT
	.align		4
.L_30:
        /*0048*/ 	.byte	0x04, 0x2f
        /*004a*/ 	.short	(.L_32 - .L_31)
	.align		4
.L_31:
        /*004c*/ 	.word	index@(_ZN7cutlass13device_kernelIN5flash11enable_sm90INS1_16FlashAttnFwdSm90INS1_25CollectiveMainloopFwdSm90ILi2EN4cute5tupleIJNS5_1CILi1EEES8_S8_EEENS6_IJNS7_ILi64EEESA_SA_EEELi512ENS_6half_tEfNS_4arch4Sm90ELb1ELb0ELb0ELb1ELb1ELb0ELb0ELb0ELb0ELb1ELb1ELb0EEENS1_21CollectiveEpilogueFwdINS6_IJSA_NS7_ILi512EEESA_EEES9_SC_SE_Li256ELb1ELb1ELb1ELb0EEENS1_36VarlenDynamicPersistentTileSchedulerILi64ELi64ELi256ELi128ELb1ELb1ELb1ELb1ELb1ELb1EEEEEEEEEvNT_6ParamsE)
        /*0050*/ 	.word	0x000000a8


	//----- nvinfo : EIATTR_FRAME_SIZE
	.align		4
.L_32:
        /*0054*/ 	.byte	0x04, 0x11
        /*0056*/ 	.short	(.L_34 - .L_33)
	.align		4
.L_33:
        /*0058*/ 	.word	index@(_ZN7cutlass13device_kernelIN5flash11enable_sm90INS1_16FlashAttnFwdSm90INS1_25CollectiveMainloopFwdSm90ILi2EN4cute5tupleIJNS5_1CILi1EEES8_S8_EEENS6_IJNS7_ILi64EEESA_SA_EEELi512ENS_6half_tEfNS_4arch4Sm90ELb1ELb0ELb0ELb1ELb1ELb0ELb0ELb0ELb0ELb1ELb1ELb0EEENS1_21CollectiveEpilogueFwdINS6_IJSA_NS7_ILi512EEESA_EEES9_SC_SE_Li256ELb1ELb1ELb1ELb0EEENS1_36VarlenDynamicPersistentTileSchedulerILi64ELi64ELi256ELi128ELb1ELb1ELb1ELb1ELb1ELb1EEEEEEEEEvNT_6ParamsE)
        /*005c*/ 	.word	0x00000038


	//----- nvinfo : EIATTR_REGCOUNT
	.align		4
.L_34:
        /*0060*/ 	.byte	0x04, 0x2f
        /*0062*/ 	.short	(.L_36 - .L_35)
	.align		4
.L_35:
        /*0064*/ 	.word	index@(_ZN7cutlass13device_kernelIN5flash11enable_sm90INS1_16FlashAttnFwdSm90INS1_25CollectiveMainloopFwdSm90ILi2EN4cute5tupleIJNS5_1CILi1EEES8_S8_EEENS6_IJNS7_ILi64EEESA_SA_EEELi512ENS_6half_tEfNS_4arch4Sm90ELb1ELb0ELb0ELb0ELb1ELb0ELb1ELb0ELb0ELb1ELb1ELb0EEENS1_21CollectiveEpilogueFwdINS6_IJSA_NS7_ILi512EEESA_EEES9_SC_SE_Li256ELb0ELb1ELb1ELb0EEENS1_19SingleTileSchedulerILb0ELb1ELb1ELi64EEEEEEEEEvNT_6ParamsE)
        /*0068*/ 	.word	0x000000a8


	//----- nvinfo : EIATTR_FRAME_SIZE
	.align		4
.L_36:
        /*006c*/ 	.byte	0x04, 0x11
        /*006e*/ 	.short	(.L_38 - .L_37)
	.align		4
.L_37:
        /*0070*/ 	.word	index@(_ZN7cutlass13device_kernelIN5flash11enable_sm90INS1_16FlashAttnFwdSm90INS1_25CollectiveMainloopFwdSm90ILi2EN4cute5tupleIJNS5_1CILi1EEES8_S8_EEENS6_IJNS7_ILi64EEESA_SA_EEELi512ENS_6half_tEfNS_4arch4Sm90ELb1ELb0ELb0ELb0ELb1ELb0ELb1ELb0ELb0ELb1ELb1ELb0EEENS1_21CollectiveEpilogueFwdINS6_IJSA_NS7_ILi512EEESA_EEES9_SC_SE_Li256ELb0ELb1ELb1ELb0EEENS1_19SingleTileSchedulerILb0ELb1ELb1ELi64EEEEEEEEEvNT_6ParamsE)
        /*0074*/ 	.word	0x00000008


	//----- nvinfo : EIATTR_REGCOUNT
	.align		4
.L_38:
        /*0078*/ 	.byte	0x04, 0x2f
        /*007a*/ 	.short	(.L_40 - .L_39)
	.align		4
.L_39:
        /*007c*/ 	.word	index@(_ZN7cutlass13device_kernelIN5flash11enable_sm90INS1_16FlashAttnFwdSm90INS1_25CollectiveMainloopFwdSm90ILi2EN4cute5tupleIJNS5_1CILi1EEES8_S8_EEENS6_IJNS7_ILi64EEESA_SA_EEELi512ENS_6half_tEfNS_4arch4Sm90ELb1ELb0ELb0ELb0ELb1ELb0ELb0ELb0ELb0ELb1ELb1ELb0EEENS1_21CollectiveEpilogueFwdINS6_IJSA_NS7_ILi512EEESA_EEES9_SC_SE_Li256ELb0ELb1ELb1ELb0EEENS1_19SingleTileSchedulerILb0ELb1ELb1ELi64EEEEEEEEEvNT_6ParamsE)
        /*0080*/ 	.word	0x000000a8


	//----- nvinfo : EIATTR_FRAME_SIZE
	.align		4
.L_40:
        /*0084*/ 	.byte	0x04, 0x11
        /*0086*/ 	.short	(.L_42 - .L_41)
	.align		4
.L_41:
        /*0088*/ 	.word	index@(_ZN7cutlass13device_kernelIN5flash11enable_sm90INS1_16FlashAttnFwdSm90INS1_25CollectiveMainloopFwdSm90ILi2EN4cute5tupleIJNS5_1CILi1EEES8_S8_EEENS6_IJNS7_ILi64EEESA_SA_EEELi512ENS_6half_tEfNS_4arch4Sm90ELb1ELb0ELb0ELb0ELb1ELb0ELb0ELb0ELb0ELb1ELb1ELb0EEENS1_21CollectiveEpilogueFwdINS6_IJSA_NS7_ILi512EEESA_EEES9_SC_SE_Li256ELb0ELb1ELb1ELb0EEENS1_19SingleTileSchedulerILb0ELb1ELb1ELi64EEEEEEEEEvNT_6ParamsE)
        /*008c*/ 	.word	0x00000000


	//----- nvinfo : EIATTR_REGCOUNT
	.align		4
.L_42:
        /*0090*/ 	.byte	0x04, 0x2f
        /*0092*/ 	.short	(.L_44 - .L_43)
	.align		4
.L_43:
        /*0094*/ 	.word	index@(_ZN7cutlass13device_kernelIN5flash11enable_sm90INS1_16FlashAttnFwdSm90INS1_25CollectiveMainloopFwdSm90ILi2EN4cute5tupleIJNS5_1CILi1EEES8_S8_EEENS6_IJNS7_ILi64EEESA_SA_EEELi512ENS_6half_tEfNS_4arch4Sm90ELb0ELb1ELb0ELb1ELb1ELb1ELb1ELb0ELb0ELb1ELb1ELb0EEENS1_21CollectiveEpilogueFwdINS6_IJSA_NS7_ILi512EEESA_EEES9_SC_SE_Li256ELb1ELb1ELb1ELb0EEENS1_36VarlenDynamicPersistentTileSchedulerILi64ELi64ELi256ELi128ELb1ELb1ELb1ELb1ELb0ELb1EEEEEEEEEvNT_6ParamsE)
        /*0098*/ 	.word	0x000000a8


	//----- nvinfo : EIATTR_FRAME_SIZE
	.align		4
.L_44:
        /*009c*/ 	.byte	0x04, 0x11
        /*009e*/ 	.short	(.L_46 - .L_45)
	.align		4
.L_45:
        /*00a0*/ 	.word	index@(_ZN7cutlass13device_kernelIN5flash11enable_sm90INS1_16FlashAttnFwdSm90INS1_25CollectiveMainloopFwdSm90ILi2EN4cute5tupleIJNS5_1CILi1EEES8_S8_EEENS6_IJNS7_ILi64EEESA_SA_EEELi512ENS_6half_tEfNS_4arch4Sm90ELb0ELb1ELb0ELb1ELb1ELb1ELb1ELb0ELb0ELb1ELb1ELb0EEENS1_21CollectiveEpilogueFwdINS6_IJSA_NS7_ILi512EEESA_EEES9_SC_SE_Li256ELb1ELb1ELb1ELb0EEENS1_36VarlenDynamicPersistentTileSchedulerILi64ELi64ELi256ELi128ELb1ELb1ELb1ELb1ELb0ELb1EEEEEEEEEvNT_6ParamsE)
        /*00a4*/ 	.word	0x00000080


	//----- nvinfo : EIATTR_REGCOUNT
	.align		4
.L_46:
        /*00a8*/ 	.byte	0x04, 0x2f
        /*00aa*/ 	.short	(.L_48 - .L_47)
	.align		4
.L_47:
        /*00ac*/ 	.word	index@(_ZN7cutlass13device_kernelIN5flash11enable_sm90INS1_16FlashAttnFwdSm90INS1_25CollectiveMainloopFwdSm90ILi2EN4cute5tupleIJNS5_1CILi1EEES8_S8_EEENS6_IJNS7_ILi64EEESA_SA_EEELi512ENS_6half_tEfNS_4arch4Sm90ELb0ELb1ELb0ELb1ELb1ELb0ELb1ELb0ELb0ELb1ELb1ELb0EEENS1_21CollectiveEpilogueFwdINS6_IJSA_NS7_ILi512EEESA_EEES9_SC_SE_Li256ELb1ELb1ELb1ELb0EEENS1_36VarlenDynamicPersistentTileSchedulerILi64ELi64ELi256ELi128ELb1ELb1ELb1ELb1ELb0ELb1EEEEEEEEEvNT_6ParamsE)
        /*00b0*/ 	.word	0x000000a8


	//----- nvinfo : EIATTR_FRAME_SIZE
	.align		4
.L_48:
        /*00b4*/ 	.byte	0x04, 0x11
        /*00b6*/ 	.short	(.L_50 - .L_49)
	.align		4
.L_49:
        /*00b8*/ 	.word	index@(_ZN7cutlass13device_kernelIN5flash11enable_sm90INS1_16FlashAttnFwdSm90INS1_25CollectiveMainloopFwdSm90ILi2EN4cute5tupleIJNS5_1CILi1EEES8_S8_EEENS6_IJNS7_ILi64EEESA_SA_EEELi512ENS_6half_tEfNS_4arch4Sm90ELb0ELb1ELb0ELb1ELb1ELb0ELb1ELb0ELb0ELb1ELb1ELb0EEENS1_21CollectiveEpilogueFwdINS6_IJSA_NS7_ILi512EEESA_EEES9_SC_SE_Li256ELb1ELb1ELb1ELb0EEENS1_36VarlenDynamicPersistentTileSchedulerILi64ELi64ELi256ELi128ELb1ELb1ELb1ELb1ELb0ELb1EEEEEEEEEvNT_6ParamsE)
        /*00bc*/ 	.word	0x00000040


	//----- nvinfo : EIATTR_REGCOUNT
	.align		4
.L_50:
        /*00c0*/ 	.byte	0x04, 0x2f
        /*00c2*/ 	.short	(.L_52 - .L_51)
	.align		4
.L_51:
        /*00c4*/ 	.word	index@(_ZN7cutlass13device_kernelIN5flash11enable_sm90INS1_16FlashAttnFwdSm90INS1_25CollectiveMainloopFwdSm90ILi2EN4cute5tupleIJNS5_1CILi1EEES8_S8_EEENS6_IJNS7_ILi64EEESA_SA_EEELi512ENS_6half_tEfNS_4arch4Sm90ELb0ELb1ELb0ELb1ELb1ELb1ELb0ELb0ELb0ELb1ELb1ELb0EEENS1_21CollectiveEpilogueFwdINS6_IJSA_NS7_ILi512EEESA_EEES9_SC_SE_Li256ELb1ELb1ELb1ELb0EEENS1_36VarlenDynamicPersistentTileSchedulerILi64ELi64ELi256ELi128ELb1ELb1ELb1ELb1ELb0ELb1EEEEEEEEEvNT_6ParamsE)
        /*00c8*/ 	.word	0x000000a8


	//----- nvinfo : EIATTR_FRAME_SIZE
	.align		4
.L_52:
        /*00cc*/ 	.byte	0x04, 0x11
        /*00ce*/ 	.short	(.L_54 - .L_53)
	.align		4
.L_53:
        /*00d0*/ 	.word	index@(_ZN7cutlass13device_kernelIN5flash11enable_sm90INS1_16FlashAttnFwdSm90INS1_25CollectiveMainloopFwdSm90ILi2EN4cute5tupleIJNS5_1CILi1EEES8_S8_EEENS6_IJNS7_ILi64EEESA_SA_EEELi512ENS_6half_tEfNS_4arch4Sm90ELb0ELb1ELb0ELb1ELb1ELb1ELb0ELb0ELb0ELb1ELb1ELb0EEENS1_21CollectiveEpilogueFwdINS6_IJSA_NS7_ILi512EEESA_EEES9_SC_SE_Li256ELb1ELb1ELb1ELb0EEENS1_36VarlenDynamicPersistentTileSchedulerILi64ELi64ELi256ELi128ELb1ELb1ELb1ELb1ELb0ELb1EEEEEEEEEvNT_6ParamsE)
        /*00d4*/ 	.word	0x00000070


	//----- nvinfo : EIATTR_REGCOUNT
	.align		4
.L_54:
        /*00d8*/ 	.byte	0x04, 0x2f
        /*00da*/ 	.short	(.L_56 - .L_55)
	.align		4
.L_55:
        /*00dc*/ 	.word	index@(_ZN7cutlass13device_kernelIN5flash11enable_sm90INS1_16FlashAttnFwdSm90INS1_25CollectiveMainloopFwdSm90ILi2EN4cute5tupleIJNS5_1CILi1EEES8_S8_EEENS6_IJNS7_ILi64EEESA_SA_EEELi512ENS_6half_tEfNS_4arch4Sm90ELb0ELb1ELb0ELb1ELb1ELb0ELb0ELb0ELb0ELb1ELb1ELb0EEENS1_21CollectiveEpilogueFwdINS6_IJSA_NS7_ILi512EEESA_EEES9_SC_SE_Li256ELb1ELb1ELb1ELb0EEENS1_36VarlenDynamicPersistentTileSchedulerILi64ELi64ELi256ELi128ELb1ELb1ELb1ELb1ELb0ELb1EEEEEEEEEvNT_6ParamsE)
        /*00e0*/ 	.word	0x000000a8


	//----- nvinfo : EIATTR_FRAME_SIZE
	.align		4
.L_56:
        /*00e4*/ 	.byte	0x04, 0x11
        /*00e6*/ 	.short	(.L_58 - .L_57)
	.align		4
.L_57:
        /*00e8*/ 	.word	index@(_ZN7cutlass13device_kernelIN5flash11enable_sm90INS1_16FlashAttnFwdSm90INS1_25CollectiveMainloopFwdSm90ILi2EN4cute5tupleIJNS5_1CILi1EEES8_S8_EEENS6_IJNS7_ILi64EEESA_SA_EEELi512ENS_6half_tEfNS_4arch4Sm90ELb0ELb1ELb0ELb1ELb1ELb0ELb0ELb0ELb0ELb1ELb1ELb0EEENS1_21CollectiveEpilogueFwdINS6_IJSA_NS7_ILi512EEESA_EEES9_SC_SE_Li256ELb1ELb1ELb1ELb0EEENS1_36VarlenDynamicPersistentTileSchedulerILi64ELi64ELi256ELi128ELb1ELb1ELb1ELb1ELb0ELb1EEEEEEEEEvNT_6ParamsE)
        /*00ec*/ 	.word	0x00000028


	//----- nvinfo : EIATTR_REGCOUNT
	.align		4
.L_58:
        /*00f0*/ 	.byte	0x04, 0x2f
        /*00f2*/ 	.short	(.L_60 - .L_59)
	.align		4
.L_59:
        /*00f4*/ 	.word	index@(_ZN7cutlass13device_kernelIN5flash11enable_sm90INS1_16FlashAttnFwdSm90INS1_25CollectiveMainloopFwdSm90ILi2EN4cute5tupleIJNS5_1CILi1EEES8_S8_EEENS6_IJNS7_ILi64EEESA_SA_EEELi512ENS_6half_tEfNS_4arch4Sm90ELb0ELb1ELb0ELb0ELb1ELb0ELb1ELb0ELb0ELb1ELb1ELb0EEENS1_21CollectiveEpilogueFwdINS6_IJSA_NS7_ILi512EEESA_EEES9_SC_SE_Li256ELb0ELb1ELb1ELb0EEENS1_19SingleTileSchedulerILb0ELb1ELb1ELi64EEEEEEEEEvNT_6ParamsE)
        /*00f8*/ 	.word	0x000000a8


	//----- nvinfo : EIATTR_FRAME_SIZE
	.align		4
.L_60:
        /*00fc*/ 	.byte	0x04, 0x11
        /*00fe*/ 	.short	(.L_62 - .L_61)
	.align		4
.L_61:
        /*0100*/ 	.word	index@(_ZN7cutlass13device_kernelIN5flash11enable_sm90INS1_16FlashAttnFwdSm90INS1_25CollectiveMainloopFwdSm90ILi2EN4cute5tupleIJNS5_1CILi1EEES8_S8_EEENS6_IJNS7_ILi64EEESA_SA_EEELi512ENS_6half_tEfNS_4arch4Sm90ELb0ELb1ELb0ELb0ELb1ELb0ELb1ELb0ELb0ELb1ELb1ELb0EEENS1_21CollectiveEpilogueFwdINS6_IJSA_NS7_ILi512EEESA_EEES9_SC_SE_Li256ELb0ELb1ELb1ELb0EEENS1_19SingleTileSchedulerILb0ELb1ELb1ELi64EEEEEEEEEvNT_6ParamsE)
        /*0104*/ 	.word	0x00000008


	//----- nvinfo : EIATTR_REGCOUNT
	.align		4
.L_62:
        /*0108*/ 	.byte	0x04, 0x2f
        /*010a*/ 	.short	(.L_64 - .L_63)
	.align		4
.L_63:
        /*010c*/ 	.word	index@(_ZN7cutlass13device_kernelIN5flash11enable_sm90INS1_16FlashAttnFwdSm90INS1_25CollectiveMainloopFwdSm90ILi2EN4cute5tupleIJNS5_1CILi1EEES8_S8_EEENS6_IJNS7_ILi64EEESA_SA_EEELi512ENS_6half_tEfNS_4arch4Sm90ELb0ELb1ELb0ELb0ELb1ELb0ELb0ELb0ELb0ELb1ELb1ELb0EEENS1_21CollectiveEpilogueFwdINS6_IJSA_NS7_ILi512EEESA_EEES9_SC_SE_Li256ELb0ELb1ELb1ELb0EEENS1_19SingleTileSchedulerILb0ELb1ELb1ELi64EEEEEEEEEvNT_6ParamsE)
        /*0110*/ 	.word	0x000000a8


	//----- nvinfo : EIATTR_FRAME_SIZE
	.align		4
.L_64:
        /*0114*/ 	.byte	0x04, 0x11
        /*0116*/ 	.short	(.L_66 - .L_65)
	.align		4
.L_65:
        /*0118*/ 	.word	index@(_ZN7cutlass13device_kernelIN5flash11enable_sm90INS1_16FlashAttnFwdSm90INS1_25CollectiveMainloopFwdSm90ILi2EN4cute5tupleIJNS5_1CILi1EEES8_S8_EEENS6_IJNS7_ILi64EEESA_SA_EEELi512ENS_6half_tEfNS_4arch4Sm90ELb0ELb1ELb0ELb0ELb1ELb0ELb0ELb0ELb0ELb1ELb1ELb0EEENS1_21CollectiveEpilogueFwdINS6_IJSA_NS7_ILi512EEESA_EEES9_SC_SE_Li256ELb0ELb1ELb1ELb0EEENS1_19SingleTileSchedulerILb0ELb1ELb1ELi64EEEEEEEEEvNT_6ParamsE)
        /*011c*/ 	.word	0x00000000


	//----- nvinfo : EIATTR_REGCOUNT
	.align		4
.L_66:
        /*0120*/ 	.byte	0x04, 0x2f
        /*0122*/ 	.short	(.L_68 - .L_67)
	.align		4
.L_67:
        /*0124*/ 	.word	index@(_ZN7cutlass13device_kernelIN5flash11enable_sm90INS1_16FlashAttnFwdSm90INS1_25CollectiveMainloopFwdSm90ILi2EN4cute5tupleIJNS5_1CILi1EEES8_S8_EEENS6_IJNS7_ILi64EEESA_SA_EEELi512ENS_6half_tEfNS_4arch4Sm90ELb0ELb0ELb0ELb1ELb1ELb1ELb1ELb0ELb0ELb1ELb1ELb0EEENS1_21CollectiveEpilogueFwdINS6_IJSA_NS7_ILi512EEESA_EEES9_SC_SE_Li256ELb1ELb1ELb1ELb0EEENS1_36VarlenDynamicPersistentTileSchedulerILi64ELi64ELi256ELi128ELb1ELb1ELb1ELb0ELb1ELb1EEEEEEEEEvNT_6ParamsE)
        /*0128*/ 	.word	0x000000a8


	//----- nvinfo : EIATTR_FRAME_SIZE
	.align		4
.L_68:
        /*012c*/ 	.byte	0x04, 0x11
        /*012e*/ 	.short	(.L_70 - .L_69)
	.align		4
.L_69:
        /*0130*/ 	.word	index@(_ZN7cutlass13device_kernelIN5flash11enable_sm90INS1_16FlashAttnFwdSm90INS1_25CollectiveMainloopFwdSm90ILi2EN4cute5tupleIJNS5_1CILi1EEES8_S8_EEENS6_IJNS7_ILi64EEESA_SA_EEELi512ENS_6half_tEfNS_4arch4Sm90ELb0ELb0ELb0ELb1ELb1ELb1ELb1ELb0ELb0ELb1ELb1ELb0EEENS1_21CollectiveEpilogueFwdINS6_IJSA_NS7_ILi512EEESA_EEES9_SC_SE_Li256ELb1ELb1ELb1ELb0EEENS1_36VarlenDynamicPersistentTileSchedulerILi64ELi64ELi256ELi128ELb1ELb1ELb1ELb0ELb1ELb1EEEEEEEEEvNT_6ParamsE)
        /*0134*/ 	.word	0x00000070


	//----- nvinfo : EIATTR_REGCOUNT
	.align		4
.L_70:
        /*0138*/ 	.byte	0x04, 0x2f
        /*013a*/ 	.short	(.L_72 - .L_71)
	.align		4
.L_71:
        /*013c*/ 	.word	index@(_ZN7cutlass13device_kernelIN5flash11enable_sm90INS1_16FlashAttnFwdSm90INS1_25CollectiveMainloopFwdSm90ILi2EN4cute5tupleIJNS5_1CILi1EEES8_S8_EEENS6_IJNS7_ILi64EEESA_SA_EEELi512ENS_6half_tEfNS_4arch4Sm90ELb0ELb0ELb0ELb1ELb1ELb0ELb1ELb0ELb0ELb1ELb1ELb0EEENS1_21CollectiveEpilogueFwdINS6_IJSA_NS7_ILi512EEESA_EEES9_SC_SE_Li256ELb1ELb1ELb1ELb0EEENS1_36VarlenDynamicPersistentTileSchedulerILi64ELi64ELi256ELi128ELb1ELb1ELb1ELb0ELb1ELb1EEEEEEEEEvNT_6ParamsE)
        /*0140*/ 	.word	0x000000a8


	//----- nvinfo : EIATTR_FRAME_SIZE
	.align		4
.L_72:
        /*0144*/ 	.byte	0x04, 0x11
        /*0146*/ 	.short	(.L_74 - .L_73)
	.align		4
.L_73:
        /*0148*/ 	.word	index@(_ZN7cutlass13device_kernelIN5flash11enable_sm90INS1_16FlashAttnFwdSm90INS1_25CollectiveMainloopFwdSm90ILi2EN4cute5tupleIJNS5_1CILi1EEES8_S8_EEENS6_IJNS7_ILi64EEESA_SA_EEELi512ENS_6half_tEfNS_4arch4Sm90ELb0ELb0ELb0ELb1ELb1ELb0ELb1ELb0ELb0ELb1ELb1ELb0EEENS1_21CollectiveEpilogueFwdINS6_IJSA_NS7_ILi512EEESA_EEES9_SC_SE_Li256ELb1ELb1ELb1ELb0EEENS1_36VarlenDynamicPersistentTileSchedulerILi64ELi64ELi256ELi128ELb1ELb1ELb1ELb0ELb1ELb1EEEEEEEEEvNT_6ParamsE)
        /*014c*/ 	.word	0x00000038


	//----- nvinfo : EIATTR_REGCOUNT
	.align		4
.L_74:
        /*0150*/ 	.byte	0x04, 0x2f
        /*0152*/ 	.short	(.L_76 - .L_75)
	.align		4
.L_75:
        /*0154*/ 	.word	index@(_ZN7cutlass13device_kernelIN5flash11enable_sm90INS1_16FlashAttnFwdSm90INS1_25CollectiveMainloopFwdSm90ILi2EN4cute5tupleIJNS5_1CILi1EEES8_S8_EEENS6_IJNS7_ILi64EEESA_SA_EEELi512ENS_6half_tEfNS_4arch4Sm90ELb0ELb0ELb0ELb1ELb1ELb1ELb0ELb0ELb0ELb1ELb1ELb0EEENS1_21CollectiveEpilogueFwdINS6_IJSA_NS7_ILi512EEESA_EEES9_SC_SE_Li256ELb1ELb1ELb1ELb0EEENS1_36VarlenDynamicPersistentTileSchedulerILi64ELi64ELi256ELi128ELb1ELb1ELb1ELb0ELb1ELb1EEEEEEEEEvNT_6ParamsE)
        /*0158*/ 	.word	0x000000a8


	//----- nvinfo : EIATTR_FRAME_SIZE
	.align		4
.L_76:
        /*015c*/ 	.byte	0x04, 0x11
        /*015e*/ 	.short	(.L_78 - .L_77)
	.align		4
.L_77:
        /*0160*/ 	.word	index@(_ZN7cutlass13device_kernelIN5flash11enable_sm90INS1_16FlashAttnFwdSm90INS1_25CollectiveMainloopFwdSm90ILi2EN4cute5tupleIJNS5_1CILi1EEES8_S8_EEENS6_IJNS7_ILi64EEESA_SA_EEELi512ENS_6half_tEfNS_4arch4Sm90ELb0ELb0ELb0ELb1ELb1ELb1ELb0ELb0ELb0ELb1ELb1ELb0EEENS1_21CollectiveEpilogueFwdINS6_IJSA_NS7_ILi512EEESA_EEES9_SC_SE_Li256ELb1ELb1ELb1ELb0EEENS1_36VarlenDynamicPersistentTileSchedulerILi64ELi64ELi256ELi128ELb1ELb1ELb1ELb0ELb1ELb1EEEEEEEEEvNT_6ParamsE)
        /*0164*/ 	.word	0x00000060


	//----- nvinfo : EIATTR_REGCOUNT
	.align		4
.L_78:
        /*0168*/ 	.byte	0x04, 0x2f
        /*016a*/ 	.short	(.L_80 - .L_79)
	.align		4
.L_79:
        /*016c*/ 	.word	index@(_ZN7cutlass13device_kernelIN5flash11enable_sm90INS1_16FlashAttnFwdSm90INS1_25CollectiveMainloopFwdSm90ILi2EN4cute5tupleIJNS5_1CILi1EEES8_S8_EEENS6_IJNS7_ILi64EEESA_SA_EEELi512ENS_6half_tEfNS_4arch4Sm90ELb0ELb0ELb0ELb1ELb1ELb0ELb0ELb0ELb0ELb1ELb1ELb0EEENS1_21CollectiveEpilogueFwdINS6_IJSA_NS7_ILi512EEESA_EEES9_SC_SE_Li256ELb1ELb1ELb1ELb0EEENS1_36VarlenDynamicPersistentTileSchedulerILi64ELi64ELi256ELi128ELb1ELb1ELb1ELb0ELb1ELb1EEEEEEEEEvNT_6ParamsE)
        /*0170*/ 	.word	0x000000a8


	//----- nvinfo : EIATTR_FRAME_SIZE
	.align		4
.L_80:
        /*0174*/ 	.byte	0x04, 0x11
        /*0176*/ 	.short	(.L_82 - .L_81)
	.align		4
.L_81:
        /*0178*/ 	.word	index@(_ZN7cutlass13device_kernelIN5flash11enable_sm90INS1_16FlashAttnFwdSm90INS1_25CollectiveMainloopFwdSm90ILi2EN4cute5tupleIJNS5_1CILi1EEES8_S8_EEENS6_IJNS7_ILi64EEESA_SA_EEELi512ENS_6half_tEfNS_4arch4Sm90ELb0ELb0ELb0ELb1ELb1ELb0ELb0ELb0ELb0ELb1ELb1ELb0EEENS1_21CollectiveEpilogueFwdINS6_IJSA_NS7_ILi512EEESA_EEES9_SC_SE_Li256ELb1ELb1ELb1ELb0EEENS1_36VarlenDynamicPersistentTileSchedulerILi64ELi64ELi256ELi128ELb1ELb1ELb1ELb0ELb1ELb1EEEEEEEEEvNT_6ParamsE)
        /*017c*/ 	.word	0x00000040


	//----- nvinfo : EIATTR_REGCOUNT
	.align		4
.L_82:
        /*0180*/ 	.byte	0x04, 0x2f
        /*0182*/ 	.short	(.L_84 - .L_83)
	.align		4
.L_83:
        /*0184*/ 	.word	index@(_ZN7cutlass13device_kernelIN5flash11enable_sm90INS1_16FlashAttnFwdSm90INS1_25CollectiveMainloopFwdSm90ILi2EN4cute5tupleIJNS5_1CILi1EEES8_S8_EEENS6_IJNS7_ILi64EEESA_SA_EEELi512ENS_6half_tEfNS_4arch4Sm90ELb0ELb0ELb0ELb0ELb1ELb0ELb1ELb0ELb0ELb1ELb1ELb0EEENS1_21CollectiveEpilogueFwdINS6_IJSA_NS7_ILi512EEESA_EEES9_SC_SE_Li256ELb0ELb1ELb1ELb0EEENS1_19SingleTileSchedulerILb0ELb1ELb1ELi64EEEEEEEEEvNT_6ParamsE)
        /*0188*/ 	.word	0x000000a8


	//----- nvinfo : EIATTR_FRAME_SIZE
	.align		4
.L_84:
        /*018c*/ 	.byte	0x04, 0x11
        /*018e*/ 	.short	(.L_86 - .L_85)
	.align		4
.L_85:
        /*0190*/ 	.word	index@(_ZN7cutlass13device_kernelIN5flash11enable_sm90INS1_16FlashAttnFwdSm90INS1_25CollectiveMainloopFwdSm90ILi2EN4cute5tupleIJNS5_1CILi1EEES8_S8_EEENS6_IJNS7_ILi64EEESA_SA_EEELi512ENS_6half_tEfNS_4arch4Sm90ELb0ELb0ELb0ELb0ELb1ELb0ELb1ELb0ELb0ELb1ELb1ELb0EEENS1_21CollectiveEpilogueFwdINS6_IJSA_NS7_ILi512EEESA_EEES9_SC_SE_Li256ELb0ELb1ELb1ELb0EEENS1_19SingleTileSchedulerILb0ELb1ELb1ELi64EEEEEEEEEvNT_6ParamsE)
        /*0194*/ 	.word	0x00000008


	//----- nvinfo : EIATTR_REGCOUNT
	.align		4
.L_86:
        /*0198*/ 	.byte	0x04, 0x2f
        /*019a*/ 	.short	(.L_88 - .L_87)
	.align		4
.L_87:
        /*019c*/ 	.word	index@(_ZN7cutlass13device_kernelIN5flash11enable_sm90INS1_16FlashAttnFwdSm90INS1_25CollectiveMainloopFwdSm90ILi2EN4cute5tupleIJNS5_1CILi1EEES8_S8_EEENS6_IJNS7_ILi64EEESA_SA_EEELi512ENS_6half_tEfNS_4arch4Sm90ELb0ELb0ELb0ELb0ELb1ELb0ELb0ELb0ELb0ELb1ELb1ELb0EEENS1_21CollectiveEpilogueFwdINS6_IJSA_NS7_ILi512EEESA_EEES9_SC_SE_Li256ELb0ELb1ELb1ELb0EEENS1_19SingleTileSchedulerILb0ELb1ELb1ELi64EEEEEEEEEvNT_6ParamsE)
        /*01a0*/ 	.word	0x000000a8


	//----- nvinfo : EIATTR_FRAME_SIZE
	.align		4
.L_88:
        /*01a4*/ 	.byte	0x04, 0x11
        /*01a6*/ 	.short	(.L_90 - .L_89)
	.align		4
.L_89:
        /*01a8*/ 	.word	index@(_ZN7cutlass13device_kernelIN5flash11enable_sm90INS1_16FlashAttnFwdSm90INS1_25CollectiveMainloopFwdSm90ILi2EN4cute5tupleIJNS5_1CILi1EEES8_S8_EEENS6_IJNS7_ILi64EEESA_SA_EEELi512ENS_6half_tEfNS_4arch4Sm90ELb0ELb0ELb0ELb0ELb1ELb0ELb0ELb0ELb0ELb1ELb1ELb0EEENS1_21CollectiveEpilogueFwdINS6_IJSA_NS7_ILi512EEESA_EEES9_SC_SE_Li256ELb0ELb1ELb1ELb0EEENS1_19SingleTileSchedulerILb0ELb1ELb1ELi64EEEEEEEEEvNT_6ParamsE)
        /*01ac*/ 	.word	0x00000000


	//----- nvinfo : EIATTR_MIN_STACK_SIZE
	.align		4
.L_90:
        /*01b0*/ 	.byte	0x04, 0x12
        /*01b2*/ 	.short	(.L_92 - .L_91)
	.align		4
.L_91:
        /*01b4*/ 	.word	index@(_ZN7cutlass13device_kernelIN5flash11enable_sm90INS1_16FlashAttnFwdSm90INS1_25CollectiveMainloopFwdSm90ILi2EN4cute5tupleIJNS5_1CILi1EEES8_S8_EEENS6_IJNS7_ILi64EEESA_SA_EEELi512ENS_6half_tEfNS_4arch4Sm90ELb0ELb0ELb0ELb0ELb1ELb0ELb0ELb0ELb0ELb1ELb1ELb0EEENS1_21CollectiveEpilogueFwdINS6_IJSA_NS7_ILi512EEESA_EEES9_SC_SE_Li256ELb0ELb1ELb1ELb0EEENS1_19SingleTileSchedulerILb0ELb1ELb1ELi64EEEEEEEEEvNT_6ParamsE)
        /*01b8*/ 	.word	0x00000000


	//----- nvinfo : EIATTR_MIN_STACK_SIZE
	.align		4
.L_92:
        /*01bc*/ 	.byte	0x04, 0x12
        /*01be*/ 	.short	(.L_94 - .L_93)
	.align		4
.L_93:
        /*01c0*/ 	.word	index@(_ZN7cutlass13device_kernelIN5flash11enable_sm90INS1_16FlashAttnFwdSm90INS1_25CollectiveMainloopFwdSm90ILi2EN4cute5tupleIJNS5_1CILi1EEES8_S8_EEENS6_IJNS7_ILi64EEESA_SA_EEELi512ENS_6half_tEfNS_4arch4Sm90ELb0ELb0ELb0ELb0ELb1ELb0ELb1ELb0ELb0ELb1ELb1ELb0EEENS1_21CollectiveEpilogueFwdINS6_IJSA_NS7_ILi512EEESA_EEES9_SC_SE_Li256ELb0ELb1ELb1ELb0EEENS1_19SingleTileSchedulerILb0ELb1ELb1ELi64EEEEEEEEEvNT_6ParamsE)
        /*01c4*/ 	.word	0x00000008


	//----- nvinfo : EIATTR_MIN_STACK_SIZE
	.align		4
.L_94:
        /*01c8*/ 	.byte	0x04, 0x12
        /*01ca*/ 	.short	(.L_96 - .L_95)
	.align		4
.L_95:
        /*01cc*/ 	.word	index@(_ZN7cutlass13device_kernelIN5flash11enable_sm90INS1_16FlashAttnFwdSm90INS1_25CollectiveMainloopFwdSm90ILi2EN4cute5tupleIJNS5_1CILi1EEES8_S8_EEENS6_IJNS7_ILi64EEESA_SA_EEELi512ENS_6half_tEfNS_4arch4Sm90ELb0ELb0ELb0ELb1ELb1ELb0ELb0ELb0ELb0ELb1ELb1ELb0EEENS1_21CollectiveEpilogueFwdINS6_IJSA_NS7_ILi512EEESA_EEES9_SC_SE_Li256ELb1ELb1ELb1ELb0EEENS1_36VarlenDynamicPersistentTileSchedulerILi64ELi64ELi256ELi128ELb1ELb1ELb1ELb0ELb1ELb1EEEEEEEEEvNT_6ParamsE)
        /*01d0*/ 	.word	0x00000040


	//----- nvinfo : EIATTR_MIN_STACK_SIZE
	.align		4
.L_96:
        /*01d4*/ 	.byte	0x04, 0x12
        /*01d6*/ 	.short	(.L_98 - .L_97)
	.align		4
.L_97:
        /*01d8*/ 	.word	index@(_ZN7cutlass13device_kernelIN5flash11enable_sm90INS1_16FlashAttnFwdSm90INS1_25CollectiveMainloopFwdSm90ILi2EN4cute5tupleIJNS5_1CILi1EEES8_S8_EEENS6_IJNS7_ILi64EEESA_SA_EEELi512ENS_6half_tEfNS_4arch4Sm90ELb0ELb0ELb0ELb1ELb1ELb1ELb0ELb0ELb0ELb1ELb1ELb0EEENS1_21CollectiveEpilogueFwdINS6_IJSA_NS7_ILi512EEESA_EEES9_SC_SE_Li256ELb1ELb1ELb1ELb0EEENS1_36VarlenDynamicPersistentTileSchedulerILi64ELi64ELi256ELi128ELb1ELb1ELb1ELb0ELb1ELb1EEEEEEEEEvNT_6ParamsE)
        /*01dc*/ 	.word	0x00000060


	//----- nvinfo : EIATTR_MIN_STACK_SIZE
	.align		4
.L_98:
        /*01e0*/ 	.byte	0x04, 0x12
        /*01e2*/ 	.short	(.L_100 - .L_99)
	.align		4
.L_99:
        /*01e4*/ 	.word	index@(_ZN7cutlass13device_kernelIN5flash11enable_sm90INS1_16FlashAttnFwdSm90INS1_25CollectiveMainloopFwdSm90ILi2EN4cute5tupleIJNS5_1CILi1EEES8_S8_EEENS6_IJNS7_ILi64EEESA_SA_EEELi512ENS_6half_tEfNS_4arch4Sm90ELb0ELb0ELb0ELb1ELb1ELb0ELb1ELb0ELb0ELb1ELb1ELb0EEENS1_21CollectiveEpilogueFwdINS6_IJSA_NS7_ILi512EEESA_EEES9_SC_SE_Li256ELb1ELb1ELb1ELb0EEENS1_36VarlenDynamicPersistentTileSchedulerILi64ELi64ELi256ELi128ELb1ELb1ELb1ELb0ELb1ELb1EEEEEEEEEvNT_6ParamsE)
        /*01e8*/ 	.word	0x00000038


	//----- nvinfo : EIATTR_MIN_STACK_SIZE
	.align		4
.L_100:
        /*01ec*/ 	.byte	0x04, 0x12
        /*01ee*/ 	.short	(.L_102 - .L_101)
	.align		4
.L_101:
        /*01f0*/ 	.word	index@(_ZN7cutlass13device_kernelIN5flash11enable_sm90INS1_16FlashAttnFwdSm90INS1_25CollectiveMainloopFwdSm90ILi2EN4cute5tupleIJNS5_1CILi1EEES8_S8_EEENS6_IJNS7_ILi64EEESA_SA_EEELi512ENS_6half_tEfNS_4arch4Sm90ELb0ELb0ELb0ELb1ELb1ELb1ELb1ELb0ELb0ELb1ELb1ELb0EEENS1_21CollectiveEpilogueFwdINS6_IJSA_NS7_ILi512EEESA_EEES9_SC_SE_Li256ELb1ELb1ELb1ELb0EEENS1_36VarlenDynamicPersistentTileSchedulerILi64ELi64ELi256ELi128ELb1ELb1ELb1ELb0ELb1ELb1EEEEEEEEEvNT_6ParamsE)
        /*01f4*/ 	.word	0x00000070


	//----- nvinfo : EIATTR_MIN_STACK_SIZE
	.align		4
.L_102:
        /*01f8*/ 	.byte	0x04, 0x12
        /*01fa*/ 	.short	(.L_104 - .L_103)
	.align		4
.L_103:
        /*01fc*/ 	.word	index@(_ZN7cutlass13device_kernelIN5flash11enable_sm90INS1_16FlashAttnFwdSm90INS1_25CollectiveMainloopFwdSm90ILi2EN4cute5tupleIJNS5_1CILi1EEES8_S8_EEENS6_IJNS7_ILi64EEESA_SA_EEELi512ENS_6half_tEfNS_4arch4Sm90ELb0ELb1ELb0ELb0ELb1ELb0ELb0ELb0ELb0ELb1ELb1ELb0EEENS1_21CollectiveEpilogueFwdINS6_IJSA_NS7_ILi512EEESA_EEES9_SC_SE_Li256ELb0ELb1ELb1ELb0EEENS1_19SingleTileSchedulerILb0ELb1ELb1ELi64EEEEEEEEEvNT_6ParamsE)
        /*0200*/ 	.word	0x00000000


	//----- nvinfo : EIATTR_MIN_STACK_SIZE
	.align		4
.L_104:
        /*0204*/ 	.byte	0x04, 0x12
        /*0206*/ 	.short	(.L_106 - .L_105)
	.align		4
.L_105:
        /*0208*/ 	.word	index@(_ZN7cutlass13device_kernelIN5flash11enable_sm90INS1_16FlashAttnFwdSm90INS1_25CollectiveMainloopFwdSm90ILi2EN4cute5tupleIJNS5_1CILi1EEES8_S8_EEENS6_IJNS7_ILi64EEESA_SA_EEELi512ENS_6half_tEfNS_4arch4Sm90ELb0ELb1ELb0ELb0ELb1ELb0ELb1ELb0ELb0ELb1ELb1ELb0EEENS1_21CollectiveEpilogueFwdINS6_IJSA_NS7_ILi512EEESA_EEES9_SC_SE_Li256ELb0ELb1ELb1ELb0EEENS1_19SingleTileSchedulerILb0ELb1ELb1ELi64EEEEEEEEEvNT_6ParamsE)
        /*020c*/ 	.word	0x00000008


	//----- nvinfo : EIATTR_MIN_STACK_SIZE
	.align		4
.L_106:
        /*0210*/ 	.byte	0x04, 0x12
        /*0212*/ 	.short	(.L_108 - .L_107)
	.align		4
.L_107:
        /*0214*/ 	.word	index@(_ZN7cutlass13device_kernelIN5flash11enable_sm90INS1_16FlashAttnFwdSm90INS1_25CollectiveMainloopFwdSm90ILi2EN4cute5tupleIJNS5_1CILi1EEES8_S8_EEENS6_IJNS7_ILi64EEESA_SA_EEELi512ENS_6half_tEfNS_4arch4Sm90ELb0ELb1ELb0ELb1ELb1ELb0ELb0ELb0ELb0ELb1ELb1ELb0EEENS1_21CollectiveEpilogueFwdINS6_IJSA_NS7_ILi512EEESA_EEES9_SC_SE_Li256ELb1ELb1ELb1ELb0EEENS1_36VarlenDynamicPersistentTileSchedulerILi64ELi64ELi256ELi128ELb1ELb1ELb1ELb1ELb0ELb1EEEEEEEEEvNT_6ParamsE)
        /*0218*/ 	.word	0x00000028


	//----- nvinfo : EIATTR_MIN_STACK_SIZE
	.align		4
.L_108:
        /*021c*/ 	.byte	0x04, 0x12
        /*021e*/ 	.short	(.L_110 - .L_109)
	.align		4
.L_109:
        /*0220*/ 	.word	index@(_ZN7cutlass13device_kernelIN5flash11enable_sm90INS1_16FlashAttnFwdSm90INS1_25CollectiveMainloopFwdSm90ILi2EN4cute5tupleIJNS5_1CILi1EEES8_S8_EEENS6_IJNS7_ILi64EEESA_SA_EEELi512ENS_6half_tEfNS_4arch4Sm90ELb0ELb1ELb0ELb1ELb1ELb1ELb0ELb0ELb0ELb1ELb1ELb0EEENS1_21CollectiveEpilogueFwdINS6_IJSA_NS7_ILi512EEESA_EEES9_SC_SE_Li256ELb1ELb1ELb1ELb0EEENS1_36VarlenDynamicPersistentTileSchedulerILi64ELi64ELi256ELi128ELb1ELb1ELb1ELb1ELb0ELb1EEEEEEEEEvNT_6ParamsE)
        /*0224*/ 	.word	0x00000070


	//----- nvinfo : EIATTR_MIN_STACK_SIZE
	.align		4
.L_110:
        /*0228*/ 	.byte	0x04, 0x12
        /*022a*/ 	.short	(.L_112 - .L_111)
	.align		4
.L_111:
        /*022c*/ 	.word	index@(_ZN7cutlass13device_kernelIN5flash11enable_sm90INS1_16FlashAttnFwdSm90INS1_25CollectiveMainloopFwdSm90ILi2EN4cute5tupleIJNS5_1CILi1EEES8_S8_EEENS6_IJNS7_ILi64EEESA_SA_EEELi512ENS_6half_tEfNS_4arch4Sm90ELb0ELb1ELb0ELb1ELb1ELb0ELb1ELb0ELb0ELb1ELb1ELb0EEENS1_21CollectiveEpilogueFwdINS6_IJSA_NS7_ILi512EEESA_EEES9_SC_SE_Li256ELb1ELb1ELb1ELb0EEENS1_36VarlenDynamicPersistentTileSchedulerILi64ELi64ELi256ELi128ELb1ELb1ELb1ELb1ELb0ELb1EEEEEEEEEvNT_6ParamsE)
        /*0230*/ 	.word	0x00000040


	//----- nvinfo : EIATTR_MIN_STACK_SIZE
	.align		4
.L_112:
        /*0234*/ 	.byte	0x04, 0x12
        /*0236*/ 	.short	(.L_114 - .L_113)
	.align		4
.L_113:
        /*0238*/ 	.word	index@(_ZN7cutlass13device_kernelIN5flash11enable_sm90INS1_16FlashAttnFwdSm90INS1_25CollectiveMainloopFwdSm90ILi2EN4cute5tupleIJNS5_1CILi1EEES8_S8_EEENS6_IJNS7_ILi64EEESA_SA_EEELi512ENS_6half_tEfNS_4arch4Sm90ELb0ELb1ELb0ELb1ELb1ELb1ELb1ELb0ELb0ELb1ELb1ELb0EEENS1_21CollectiveEpilogueFwdINS6_IJSA_NS7_ILi512EEESA_EEES9_SC_SE_Li256ELb1ELb1ELb1ELb0EEENS1_36VarlenDynamicPersistentTileSchedulerILi64ELi64ELi256ELi128ELb1ELb1ELb1ELb1ELb0ELb1EEEEEEEEEvNT_6ParamsE)
        /*023c*/ 	.word	0x00000080


	//----- nvinfo : EIATTR_MIN_STACK_SIZE
	.align		4
.L_114:
        /*0240*/ 	.byte	0x04, 0x12
        /*0242*/ 	.short	(.L_116 - .L_115)
	.align		4
.L_115:
        /*0244*/ 	.word	index@(_ZN7cutlass13device_kernelIN5flash11enable_sm90INS1_16FlashAttnFwdSm90INS1_25CollectiveMainloopFwdSm90ILi2EN4cute5tupleIJNS5_1CILi1EEES8_S8_EEENS6_IJNS7_ILi64EEESA_SA_EEELi512ENS_6half_tEfNS_4arch4Sm90ELb1ELb0ELb0ELb0ELb1ELb0ELb0ELb0ELb0ELb1ELb1ELb0EEENS1_21CollectiveEpilogueFwdINS6_IJSA_NS7_ILi512EEESA_EEES9_SC_SE_Li256ELb0ELb1ELb1ELb0EEENS1_19SingleTileSchedulerILb0ELb1ELb1ELi64EEEEEEEEEvNT_6ParamsE)
        /*0248*/ 	.word	0x00000000


	//----- nvinfo : EIATTR_MIN_STACK_SIZE
	.align		4
.L_116:
        /*024c*/ 	.byte	0x04, 0x12
        /*024e*/ 	.short	(.L_118 - .L_117)
	.align		4
.L_117:
        /*0250*/ 	.word	index@(_ZN7cutlass13device_kernelIN5flash11enable_sm90INS1_16FlashAttnFwdSm90INS1_25CollectiveMainloopFwdSm90ILi2EN4cute5tupleIJNS5_1CILi1EEES8_S8_EEENS6_IJNS7_ILi64EEESA_SA_EEELi512ENS_6half_tEfNS_4arch4Sm90ELb1ELb0ELb0ELb0ELb1ELb0ELb1ELb0ELb0ELb1ELb1ELb0EEENS1_21CollectiveEpilogueFwdINS6_IJSA_NS7_ILi512EEESA_EEES9_SC_SE_Li256ELb0ELb1ELb1ELb0EEENS1_19SingleTileSchedulerILb0ELb1ELb1ELi64EEEEEEEEEvNT_6ParamsE)
        /*0254*/ 	.word	0x00000008


	//----- nvinfo : EIATTR_MIN_STACK_SIZE
	.align		4
.L_118:
        /*0258*/ 	.byte	0x04, 0x12
        /*025a*/ 	.short	(.L_120 - .L_119)
	.align		4
.L_119:
        /*025c*/ 	.word	index@(_ZN7cutlass13device_kernelIN5flash11enable_sm90INS1_16FlashAttnFwdSm90INS1_25CollectiveMainloopFwdSm90ILi2EN4cute5tupleIJNS5_1CILi1EEES8_S8_EEENS6_IJNS7_ILi64EEESA_SA_EEELi512ENS_6half_tEfNS_4arch4Sm90ELb1ELb0ELb0ELb1ELb1ELb0ELb0ELb0ELb0ELb1ELb1ELb0EEENS1_21CollectiveEpilogueFwdINS6_IJSA_NS7_ILi512EEESA_EEES9_SC_SE_Li256ELb1ELb1ELb1ELb0EEENS1_36VarlenDynamicPersistentTileSchedulerILi64ELi64ELi256ELi128ELb1ELb1ELb1ELb1ELb1ELb1EEEEEEEEEvNT_6ParamsE)
        /*0260*/ 	.word	0x00000038


	//----- nvinfo : EIATTR_MIN_STACK_SIZE
	.align		4
.L_120:
        /*0264*/ 	.byte	0x04, 0x12
        /*0266*/ 	.short	(.L_122 - .L_121)
	.align		4
.L_121:
        /*0268*/ 	.word	index@(_ZN7cutlass13device_kernelIN5flash11enable_sm90INS1_16FlashAttnFwdSm90INS1_25CollectiveMainloopFwdSm90ILi2EN4cute5tupleIJNS5_1CILi1EEES8_S8_EEENS6_IJNS7_ILi64EEESA_SA_EEELi512ENS_6half_tEfNS_4arch4Sm90ELb1ELb0ELb0ELb1ELb1ELb1ELb0ELb0ELb0ELb1ELb1ELb0EEENS1_21CollectiveEpilogueFwdINS6_IJSA_NS7_ILi512EEESA_EEES9_SC_SE_Li256ELb1ELb1ELb1ELb0EEENS1_36VarlenDynamicPersistentTileSchedulerILi64ELi64ELi256ELi128ELb1ELb1ELb1ELb1ELb1ELb1EEEEEEEEEvNT_6ParamsE)
        /*026c*/ 	.word	0x00000070


	//----- nvinfo : EIATTR_MIN_STACK_SIZE
	.align		4
.L_122:
        /*0270*/ 	.byte	0x04, 0x12
        /*0272*/ 	.short	(.L_124 - .L_123)
	.align		4
.L_123:
        /*0274*/ 	.word	index@(_ZN7cutlass13device_kernelIN5flash11enable_sm90INS1_16FlashAttnFwdSm90INS1_25CollectiveMainloopFwdSm90ILi2EN4cute5tupleIJNS5_1CILi1EEES8_S8_EEENS6_IJNS7_ILi64EEESA_SA_EEELi512ENS_6half_tEfNS_4arch4Sm90ELb1ELb0ELb0ELb1ELb1ELb0ELb1ELb0ELb0ELb1ELb1ELb0EEENS1_21CollectiveEpilogueFwdINS6_IJSA_NS7_ILi512EEESA_EEES9_SC_SE_Li256ELb1ELb1ELb1ELb0EEENS1_36VarlenDynamicPersistentTileSchedulerILi64ELi64ELi256ELi128ELb1ELb1ELb1ELb1ELb1ELb1EEEEEEEEEvNT_6ParamsE)
        /*0278*/ 	.word	0x00000030


	//----- nvinfo : EIATTR_MIN_STACK_SIZE
	.align		4
.L_124:
        /*027c*/ 	.byte	0x04, 0x12
        /*027e*/ 	.short	(.L_126 - .L_125)
	.align		4
.L_125:
        /*0280*/ 	.word	index@(_ZN7cutlass13device_kernelIN5flash11enable_sm90INS1_16FlashAttnFwdSm90INS1_25CollectiveMainloopFwdSm90ILi2EN4cute5tupleIJNS5_1CILi1EEES8_S8_EEENS6_IJNS7_ILi64EEESA_SA_EEELi512ENS_6half_tEfNS_4arch4Sm90ELb1ELb0ELb0ELb1ELb1ELb1ELb1ELb0ELb0ELb1ELb1ELb0EEENS1_21CollectiveEpilogueFwdINS6_IJSA_NS7_ILi512EEESA_EEES9_SC_SE_Li256ELb1ELb1ELb1ELb0EEENS1_36VarlenDynamicPersistentTileSchedulerILi64ELi64ELi256ELi128ELb1ELb1ELb1ELb1ELb1ELb1EEEEEEEEEvNT_6ParamsE)
        /*0284*/ 	.word	0x00000088
.L_126:


//--------------------- .nv.compat                --------------------------
	.section	.nv.compat,"",@"SHT_CUDA_COMPAT_INFO"
	.align	4
        /*0000*/ 	.byte	0x02, 0x09, 0x01, 0x00, 0x02, 0x02, 0x04, 0x00, 0x02, 0x05, 0x05, 0x00, 0x03, 0x07, 0x01, 0x01
        /*0010*/ 	.byte	0x02, 0x03, 0x01, 0x00, 0x02, 0x06, 0x01, 0x00, 0x04, 0x0b, 0x08, 0x00, 0x00, 0x00, 0x00, 0x00
        /*0020*/ 	.byte	0x00, 0x00, 0x00, 0x00


//--------------------- .nv.info._ZN7cutlass13device_kernelIN5flash11enable_sm90INS1_16FlashAttnFwdSm90INS1_25CollectiveMainloopFwdSm90ILi2EN4cute5tupleIJNS5_1CILi1EEES8_S8_EEENS6_IJNS7_ILi64EEESA_SA_EEELi512ENS_6half_tEfNS_4arch4Sm90ELb0ELb0ELb0ELb0ELb1ELb0ELb0ELb0ELb0ELb1ELb1ELb0EEENS1_21CollectiveEpilogueFwdINS6_IJSA_NS7_ILi512EEESA_EEES9_SC_SE_Li256ELb0ELb1ELb1ELb0EEENS1_19SingleTileSchedulerILb0ELb1ELb1ELi64EEEEEEEEEvNT_6ParamsE --------------------------
	.section	.nv.info._ZN7cutlass13device_kernelIN5flash11enable_sm90INS1_16FlashAttnFwdSm90INS1_25CollectiveMainloopFwdSm90ILi2EN4cute5tupleIJNS5_1CILi1EEES8_S8_EEENS6_IJNS7_ILi64EEESA_SA_EEELi512ENS_6half_tEfNS_4arch4Sm90ELb0ELb0ELb0ELb0ELb1ELb0ELb0ELb0ELb0ELb1ELb1ELb0EEENS1_21CollectiveEpilogueFwdINS6_IJSA_NS7_ILi512EEESA_EEES9_SC_SE_Li256ELb0ELb1ELb1ELb0EEENS1_19SingleTileSchedulerILb0ELb1ELb1ELi64EEEEEEEEEvNT_6ParamsE,"",@"SHT_CUDA_INFO"
	.sectionflags	@""
	.align	4


	//----- nvinfo : EIATTR_CUDA_API_VERSION
	.align		4
        /*0000*/ 	.byte	0x04, 0x37
        /*0002*/ 	.short	(.L_128 - .L_127)
.L_127:
        /*0004*/ 	.word	0x00000082


	//----- nvinfo : EIATTR_KPARAM_INFO
	.align		4
.L_128:
        /*0008*/ 	.byte	0x04, 0x17
        /*000a*/ 	.short	(.L_130 - .L_129)
.L_129:
        /*000c*/ 	.word	0x00000000
        /*0010*/ 	.short	0x0000
        /*0012*/ 	.short	0x0070
        /*0014*/ 	.byte	0x00, 0xf0, 0x01, 0x28


	//----- nvinfo : EIATTR_SPARSE_MMA_MASK
	.align		4
.L_130:
        /*0018*/ 	.byte	0x03, 0x50
        /*001a*/ 	.short	0x0000


	//----- nvinfo : EIATTR_MAXREG_COUNT
	.align		4
        /*001c*/ 	.byte	0x03, 0x1b
        /*001e*/ 	.short	0x00a8


	//----- nvinfo : EIATTR_NUM_BARRIERS
	.align		4
        /*0020*/ 	.byte	0x02, 0x4c
        /*0022*/ 	.byte	0x10
	.zero		1


	//----- nvinfo : EIATTR_EXTERNS
	.align		4
        /*0024*/ 	.byte	0x04, 0x0f
        /*0026*/ 	.short	(.L_132 - .L_131)


	//   ....[0]....
	.align		4
.L_131:
        /*0028*/ 	.word	index@(__assertfail)


	//----- nvinfo : EIATTR_MERCURY_ISA_VERSION
	.align		4
.L_132:
        /*002c*/ 	.byte	0x03, 0x5f
        /*002e*/ 	.short	0x0101


	//----- nvinfo : EIATTR_INT_WARP_WIDE_INSTR_OFFSETS
	.align		4
        /*0030*/ 	.byte	0x04, 0x31
        /*0032*/ 	.short	(.L_134 - .L_133)


	//   ....[0]....
.L_133:
        /*0034*/ 	.word	0x000000b0


	//   ....[1]....
        /*0038*/ 	.word	0x000000c0


	//   ....[2]....
        /*003c*/ 	.word	0x00000160


	//----- nvinfo : EIATTR_COOP_GROUP_MASK_REGIDS
	.align		4
.L_134:
        /*0040*/ 	.byte	0x04, 0x29
        /*0042*/ 	.short	(.L_136 - .L_135)


	//   ....[0]....
.L_135:
        /*0044*/ 	.word	0xffffffff


	//   ....[1]....
        /*0048*/ 	.word	0xffffffff


	//   ....[2]....
        /*004c*/ 	.word	0xffffffff


	//   ....[3]....
        /*0050*/ 	.word	0xffffffff


	//   ....[4]....
        /*0054*/ 	.word	0xffffffff


	//   ....[5]....
        /*0058*/ 	.word	0xffffffff


	//   ....[6]....
        /*005c*/ 	.word	0xffffffff


	//   ....[7]....
        /*0060*/ 	.word	0xffffffff


	//   ....[8]....
        /*0064*/ 	.word	0xffffffff


	//   ....[9]....
        /*0068*/ 	.word	0xffffffff


	//   ....[10]....
        /*006c*/ 	.word	0xffffffff


	//   ....[11]....
        /*0070*/ 	.word	0xffffffff


	//   ....[12]....
        /*0074*/ 	.word	0xffffffff


	//   ....[13]....
        /*0078*/ 	.word	0xffffffff


	//   ....[14]....
        /*007c*/ 	.word	0xffffffff


	//   ....[15]....
        /*0080*/ 	.word	0xffffffff


	//   ....[16]....
        /*0084*/ 	.word	0xffffffff


	//   ....[17]....
        /*0088*/ 	.word	0xffffffff


	//   ....[18]....
        /*008c*/ 	.word	0xffffffff


	//   ....[19]....
        /*0090*/ 	.word	0xffffffff


	//   ....[20]....
        /*0094*/ 	.word	0xffffffff


	//   ....[21]....
        /*0098*/ 	.word	0xffffffff


	//   ....[22]....
        /*009c*/ 	.word	0xffffffff


	//   ....[23]....
        /*00a0*/ 	.word	0xffffffff


	//   ....[24]....
        /*00a4*/ 	.word	0xffffffff


	//   ....[25]....
        /*00a8*/ 	.word	0xffffffff


	//   ....[26]....
        /*00ac*/ 	.word	0xffffffff


	//   ....[27]....
        /*00b0*/ 	.word	0xffffffff


	//   ....[28]....
        /*00b4*/ 	.word	0xffffffff


	//   ....[29]....
        /*00b8*/ 	.word	0xffffffff


	//   ....[30]....
        /*00bc*/ 	.word	0xffffffff


	//   ....[31]....
        /*00c0*/ 	.word	0xffffffff


	//   ....[32]....
        /*00c4*/ 	.word	0xffffffff


	//   ....[33]....
        /*00c8*/ 	.word	0xffffffff


	//   ....[34]....
        /*00cc*/ 	.word	0xffffffff


	//   ....[35]....
        /*00d0*/ 	.word	0xffffffff


	//   ....[36]....
        /*00d4*/ 	.word	0xffffffff


	//   ....[37]....
        /*00d8*/ 	.word	0xffffffff


	//   ....[38]....
        /*00dc*/ 	.word	0xffffffff


	//   ....[39]....
        /*00e0*/ 	.word	0xffffffff


	//   ....[40]....
        /*00e4*/ 	.word	0xffffffff


	//   ....[41]....
        /*00e8*/ 	.word	0xffffffff


	//   ....[42]....
        /*00ec*/ 	.word	0xffffffff


	//   ....[43]....
        /*00f0*/ 	.word	0xffffffff


	//   ....[44]....
        /*00f4*/ 	.word	0xffffffff


	//   ....[45]....
        /*00f8*/ 	.word	0xffffffff


	//   ....[46]....
        /*00fc*/ 	.word	0xffffffff


	//   ....[47]....
        /*0100*/ 	.word	0xffffffff


	//   ....[48]....
        /*0104*/ 	.word	0xffffffff


	//   ....[49]....
        /*0108*/ 	.word	0xffffffff


	//   ....[50]....
        /*010c*/ 	.word	0xffffffff


	//   ....[51]....
        /*0110*/ 	.word	0xffffffff


	//   ....[52]....
        /*0114*/ 	.word	0xffffffff


	//   ....[53]....
        /*0118*/ 	.word	0xffffffff


	//   ....[54]....
        /*011c*/ 	.word	0xffffffff


	//   ....[55]....
        /*0120*/ 	.word	0xffffffff


	//   ....[56]....
        /*0124*/ 	.word	0xffffffff


	//   ....[57]....
        /*0128*/ 	.word	0xffffffff


	//   ....[58]....
        /*012c*/ 	.word	0xffffffff


	//   ....[59]....
        /*0130*/ 	.word	0xffffffff


	//   ....[60]....
        /*0134*/ 	.word	0xffffffff


	//   ....[61]....
        /*0138*/ 	.word	0xffffffff


	//   ....[62]....
        /*013c*/ 	.word	0xffffffff


	//   ....[63]....
        /*0140*/ 	.word	0xffffffff


	//   ....[64]....
        /*0144*/ 	.word	0xffffffff


	//   ....[65]....
        /*0148*/ 	.word	0xffffffff


	//   ....[66]....
        /*014c*/ 	.word	0xffffffff


	//   ....[67]....
        /*0150*/ 	.word	0xffffffff


	//   ....[68]....
        /*0154*/ 	.word	0xffffffff


	//   ....[69]....
        /*0158*/ 	.word	0xffffffff


	//   ....[70]....
        /*015c*/ 	.word	0xffffffff


	//   ....[71]....
        /*0160*/ 	.word	0xffffffff


	//   ....[72]....
        /*0164*/ 	.word	0xffffffff


	//   ....[73]....
        /*0168*/ 	.word	0x0500000f


	//   ....[74]....
        /*016c*/ 	.word	0x0500000f


	//   ....[75]....
        /*0170*/ 	.word	0x0500000f


	//   ....[76]....
        /*0174*/ 	.word	0x0500000f


	//   ....[77]....
        /*0178*/ 	.word	0x0500000f


	//   ....[78]....
        /*017c*/ 	.word	0x0500000f


	//   ....[79]....
        /*0180*/ 	.word	0x0500000f


	//   ....[80]....
        /*0184*/ 	.word	0x0500000f


	//   ....[81]....
        /*0188*/ 	.word	0x0500000f


	//   ....[82]....
        /*018c*/ 	.word	0x0500000f


	//   ....[83]....
        /*0190*/ 	.word	0x0500000f


	//   ....[84]....
        /*0194*/ 	.word	0x0500000f


	//   ....[85]....
        /*0198*/ 	.word	0x0500000f


	//   ....[86]....
        /*019c*/ 	.word	0x0500000f


	//   ....[87]....
        /*01a0*/ 	.word	0x0500000f


	//   ....[88]....
        /*01a4*/ 	.word	0x0500000f


	//   ....[89]....
        /*01a8*/ 	.word	0x0500000f


	//   ....[90]....
        /*01ac*/ 	.word	0x0500000f


	//   ....[91]....
        /*01b0*/ 	.word	0x0500000f


	//   ....[92]....
        /*01b4*/ 	.word	0x0500000f


	//   ....[93]....
        /*01b8*/ 	.word	0x0500000f


	//   ....[94]....
        /*01bc*/ 	.word	0x0500000f


	//   ....[95]....
        /*01c0*/ 	.word	0x0500000f


	//   ....[96]....
        /*01c4*/ 	.word	0x0500000f


	//   ....[97]....
        /*01c8*/ 	.word	0x0500000f


	//   ....[98]....
        /*01cc*/ 	.word	0x0500000f


	//   ....[99]....
        /*01d0*/ 	.word	0x0500000f


	//   ....[100]....
        /*01d4*/ 	.word	0x0500000f


	//   ....[101]....
        /*01d8*/ 	.word	0x0500000f


	//   ....[102]....
        /*01dc*/ 	.word	0x0500000f


	//   ....[103]....
        /*01e0*/ 	.word	0x0500000f


	//   ....[104]....
        /*01e4*/ 	.word	0x0500000f


	//   ....[105]....
        /*01e8*/ 	.word	0x0500000f


	//   ....[106]....
        /*01ec*/ 	.word	0x0500000f


	//   ....[107]....
        /*01f0*/ 	.word	0x0500000f


	//   ....[108]....
        /*01f4*/ 	.word	0x0500000f


	//   ....[109]....
        /*01f8*/ 	.word	0x0500000f


	//   ....[110]....
        /*01fc*/ 	.word	0x0500000f


	//   ....[111]....
        /*0200*/ 	.word	0x0500000f


	//   ....[112]....
        /*0204*/ 	.word	0x0500000f


	//   ....[113]....
        /*0208*/ 	.word	0x0500000f


	//   ....[114]....
        /*020c*/ 	.word	0x0500000f


	//----- nvinfo : EIATTR_COOP_GROUP_INSTR_OFFSETS
	.align		4
.L_136:
        /*0210*/ 	.byte	0x04, 0x28
        /*0212*/ 	.short	(.L_138 - .L_137)


	//   ....[0]....
.L_137:
        /*0214*/ 	.word	0x00000060


	//   ....[1]....
        /*0218*/ 	.word	0x000000a0


	//   ....[2]....
        /*021c*/ 	.word	0x00000280


	//   ....[3]....
        /*0220*/ 	.word	0x000003e0


	//   ....[4]....
        /*0224*/ 	.word	0x00000500


	//   ....[5]....
        /*0228*/ 	.word	0x00000660


	//   ....[6]....
        /*022c*/ 	.word	0x000011d0


	//   ....[7]....
        /*0230*/ 	.word	0x00003200


	//   ....[8]....
        /*0234*/ 	.word	0x00003c90


	//   ....[9]....
        /*0238*/ 	.word	0x00003cf0


	//   ....[10]....
        /*023c*/ 	.word	0x00003f00


	//   ....[11]....
        /*0240*/ 	.word	0x00003f80


	//   ....[12]....
        /*0244*/ 	.word	0x00004a30


	//   ....[13]....
        /*0248*/ 	.word	0x00004ef0


	//   ....[14]....
        /*024c*/ 	.word	0x00004f20


	//   ....[15]....
        /*0250*/ 	.word	0x00005150


	//   ....[16]....
        /*0254*/ 	.word	0x00005320


	//   ....[17]....
        /*0258*/ 	.word	0x00006300


	//   ....[18]....
        /*025c*/ 	.word	0x000063e0


	//   ....[19]....
        /*0260*/ 	.word	0x00006430


	//   ....[20]....
        /*0264*/ 	.word	0x00006450


	//   ....[21]....
        /*0268*/ 	.word	0x00006470


	//   ....[22]....
        /*026c*/ 	.word	0x00006f50


	//   ....[23]....
        /*0270*/ 	.word	0x00007410


	//   ....[24]....
        /*0274*/ 	.word	0x00007440


	//   ....[25]....
        /*0278*/ 	.word	0x00007470


	//   ....[26]....
        /*027c*/ 	.word	0x00007480


	//   ....[27]....
        /*0280*/ 	.word	0x00007930


	//   ....[28]....
        /*0284*/ 	.word	0x00007950


	//   ....[29]....
        /*0288*/ 	.word	0x000085a0


	//   ....[30]....
        /*028c*/ 	.word	0x000085c0


	//   ....[31]....
        /*0290*/ 	.word	0x00009610


	//   ....[32]....
        /*0294*/ 	.word	0x0000a820


	//   ....[33]....
        /*0298*/ 	.word	0x0000a840


	//   ....[34]....
        /*029c*/ 	.word	0x0000a850


	//   ....[35]....
        /*02a0*/ 	.word	0x0000a890


	//   ....[36]....
        /*02a4*/ 	.word	0x0000a8e0


	//   ....[37]....
        /*02a8*/ 	.word	0x0000a900


	//   ....[38]....
        /*02ac*/ 	.word	0x0000a950


	//   ....[39]....
        /*02b0*/ 	.word	0x0000a970


	//   ....[40]....
        /*02b4*/ 	.word	0x0000aed0


	//   ....[41]....
        /*02b8*/ 	.word	0x0000af10


	//   ....[42]....
        /*02bc*/ 	.word	0x0000af40


	//   ....[43]....
        /*02c0*/ 	.word	0x0000af90


	//   ....[44]....
        /*02c4*/ 	.word	0x0000aff0


	//   ....[45]....
        /*02c8*/ 	.word	0x0000b010


	//   ....[46]....
        /*02cc*/ 	.word	0x0000b060


	//   ....[47]....
        /*02d0*/ 	.word	0x0000b080


	//   ....[48]....
        /*02d4*/ 	.word	0x0000b370


	//   ....[49]....
        /*02d8*/ 	.word	0x0000b3a0


	//   ....[50]....
        /*02dc*/ 	.word	0x0000b3d0


	//   ....[51]....
        /*02e0*/ 	.word	0x0000b400


	//   ....[52]....
        /*02e4*/ 	.word	0x0000b430


	//   ....[53]....
        /*02e8*/ 	.word	0x0000b480


	//   ....[54]....
        /*02ec*/ 	.word	0x0000b600


	//   ....[55]....
        /*02f0*/ 	.word	0x0000b630


	//   ....[56]....
        /*02f4*/ 	.word	0x0000bfb0


	//   ....[57]....
        /*02f8*/ 	.word	0x0000bfd0


	//   ....[58]....
        /*02fc*/ 	.word	0x0000bfe0


	//   ....[59]....
        /*0300*/ 	.word	0x0000c000


	//   ....[60]....
        /*0304*/ 	.word	0x0000c020


	//   ....[61]....
        /*0308*/ 	.word	0x0000c050


	//   ....[62]....
        /*030c*/ 	.word	0x0000c070


	//   ....[63]....
        /*0310*/ 	.word	0x0000c0a0


	//   ....[64]....
        /*0314*/ 	.word	0x0000c400


	//   ....[65]....
        /*0318*/ 	.word	0x0000c430


	//   ....[66]....
        /*031c*/ 	.word	0x0000c460


	//   ....[67]....
        /*0320*/ 	.word	0x0000c480


	//   ....[68]....
        /*0324*/ 	.word	0x0000c490


	//   ....[69]....
        /*0328*/ 	.word	0x0000c4b0


	//   ....[70]....
        /*032c*/ 	.word	0x0000c560


	//   ....[71]....
        /*0330*/ 	.word	0x0000c590


	//   ....[72]....
        /*0334*/ 	.word	0x0000ca90


	//   ....[73]....
        /*0338*/ 	.word	0x0000cff0


	//   ....[74]....
        /*033c*/ 	.word	0x0000d0e0


	//   ....[75]....
        /*0340*/ 	.word	0x0000d180


	//   ....[76]....
        /*0344*/ 	.word	0x0000d200


	//   ....[77]....
        /*0348*/ 	.word	0x0000d2b0


	//   ....[78]....
        /*034c*/ 	.word	0x0000d310


	//   ....[79]....
        /*0350*/ 	.word	0x0000d3d0


	//   ....[80]....
        /*0354*/ 	.word	0x0000d430


	//   ....[81]....
        /*0358*/ 	.word	0x0000d4d0


	//   ....[82]....
        /*035c*/ 	.word	0x0000d560


	//   ....[83]....
        /*0360*/ 	.word	0x0000d5c0


	//   ....[84]....
        /*0364*/ 	.word	0x0000d680


	//   ....[85]....
        /*0368*/ 	.word	0x0000d740


	//   ....[86]....
        /*036c*/ 	.word	0x0000d7a0


	//   ....[87]....
        /*0370*/ 	.word	0x0000d860


	//   ....[88]....
        /*0374*/ 	.word	0x0000d8c0


	//   ....[89]....
        /*0378*/ 	.word	0x0000d960


	//   ....[90]....
        /*037c*/ 	.word	0x0000dab0


	//   ....[91]....
        /*0380*/ 	.word	0x0000db70


	//   ....[92]....
        /*0384*/ 	.word	0x0000ddf0


	//   ....[93]....
        /*0388*/ 	.word	0x0000de40


	//   ....[94]....
        /*038c*/ 	.word	0x0000e000


	//   ....[95]....
        /*0390*/ 	.word	0x0000e050


	//   ....[96]....
        /*0394*/ 	.word	0x0000e210


	//   ....[97]....
        /*0398*/ 	.word	0x0000e260


	//   ....[98]....
        /*039c*/ 	.word	0x0000e340


	//   ....[99]....
        /*03a0*/ 	.word	0x0000e3e0


	//   ....[100]....
        /*03a4*/ 	.word	0x0000e440


	//   ....[101]....
        /*03a8*/ 	.word	0x0000e4e0


	//   ....[102]....
        /*03ac*/ 	.word	0x0000e540


	//   ....[103]....
        /*03b0*/ 	.word	0x0000e5e0


	//   ....[104]....
        /*03b4*/ 	.word	0x0000e640


	//   ....[105]....
        /*03b8*/ 	.word	0x0000e6e0


	//   ....[106]....
        /*03bc*/ 	.word	0x0000e7c0


	//   ....[107]....
        /*03c0*/ 	.word	0x0000e870


	//   ....[108]....
        /*03c4*/ 	.word	0x0000e960


	//   ....[109]....
        /*03c8*/ 	.word	0x0000ea60


	//   ....[110]....
        /*03cc*/ 	.word	0x0000eb80


	//   ....[111]....
        /*03d0*/ 	.word	0x0000ec60


	//   ....[112]....
        /*03d4*/ 	.word	0x0000ed70


	//   ....[113]....
        /*03d8*/ 	.word	0x0000ee40


	//   ....[114]....
        /*03dc*/ 	.word	0x0000ef50


	//----- nvinfo : EIATTR_REG_RECONFIG
	.align		4
.L_138:
        /*03e0*/ 	.byte	0x01, 0x54
	.zero		2


	//----- nvinfo : EIATTR_SYSCALL_OFFSETS
	.align		4
        /*03e4*/ 	.byte	0x04, 0x46
        /*03e6*/ 	.short	(.L_140 - .L_139)


	//   ....[0]....
.L_139:
        /*03e8*/ 	.word	0x000033c0


	//   ....[1]....
        /*03ec*/ 	.word	0x00009d30


	//   ....[2]....
        /*03f0*/ 	.word	0x00009e70


	//   ....[3]....
        /*03f4*/ 	.word	0x00009f60


	//   ....[4]....
        /*03f8*/ 	.word	0x0000abe0


	//----- nvinfo : EIATTR_MBARRIER_INSTR_OFFSETS
	.align		4
.L_140:
        /*03fc*/ 	.byte	0x04, 0x39
        /*03fe*/ 	.short	(.L_142 - .L_141)


	//   ....[0]....
.L_141:
        /*0400*/ 	.word	0x00000170
        /*0404*/ 	.word	0x000000ff
        /*0408*/ 	.word	0x00028c00
        /*040c*/ 	.short	0x0100
        /*040e*/ 	.byte	0x08
	.zero		1


	//   ....[1]....
        /*0410*/ 	.word	0x00000180
        /*0414*/ 	.word	0x000000ff
        /*0418*/ 	.word	0x00028c20
        /*041c*/ 	.short	0x0100
        /*041e*/ 	.byte	0x08
	.zero		1


	//   ....[2]....
        /*0420*/ 	.word	0x00000230
        /*0424*/ 	.word	0x000000ff
        /*0428*/ 	.word	0x00028c30
        /*042c*/ 	.short	0x0100
        /*042e*/ 	.byte	0x06
	.zero		1


	//   ....[3]....
        /*0430*/ 	.word	0x00000240
        /*0434*/ 	.word	0x000000ff
        /*0438*/ 	.word	0x00028c40
        /*043c*/ 	.short	0x0100
        /*043e*/ 	.byte	0x06
	.zero		1


	//   ....[4]....
        /*0440*/ 	.word	0x00000250
        /*0444*/ 	.word	0x000000ff
        /*0448*/ 	.word	0x00028c38
        /*044c*/ 	.short	0x0100
        /*044e*/ 	.byte	0x06
	.zero		1


	//   ....[5]....
        /*0450*/ 	.word	0x00000260
        /*0454*/ 	.word	0x000000ff
        /*0458*/ 	.word	0x00028c48
        /*045c*/ 	.short	0x0100
        /*045e*/ 	.byte	0x06
	.zero		1


	//   ....[6]....
        /*0460*/ 	.word	0x00000390
        /*0464*/ 	.word	0x000000ff
        /*0468*/ 	.word	0x00028c50
        /*046c*/ 	.short	0x0100
        /*046e*/ 	.byte	0x08
	.zero		1


	//   ....[7]....
        /*0470*/ 	.word	0x000003a0
        /*0474*/ 	.word	0x000000ff
        /*0478*/ 	.word	0x00028c60
        /*047c*/ 	.short	0x0100
        /*047e*/ 	.byte	0x08
	.zero		1


	//   ....[8]....
        /*0480*/ 	.word	0x000003b0
        /*0484*/ 	.word	0x000000ff
        /*0488*/ 	.word	0x00028c58
        /*048c*/ 	.short	0x0100
        /*048e*/ 	.byte	0x08
	.zero		1


	//   ....[9]....
        /*0490*/ 	.word	0x000003c0
        /*0494*/ 	.word	0x000000ff
        /*0498*/ 	.word	0x00028c68
        /*049c*/ 	.short	0x0100
        /*049e*/ 	.byte	0x08
	.zero		1


	//   ....[10]....
        /*04a0*/ 	.word	0x000004b0
        /*04a4*/ 	.word	0x000000ff
        /*04a8*/ 	.word	0x00028c70
        /*04ac*/ 	.short	0x0100
        /*04ae*/ 	.byte	0x06
	.zero		1


	//   ....[11]....
        /*04b0*/ 	.word	0x000004c0
        /*04b4*/ 	.word	0x000000ff
        /*04b8*/ 	.word	0x00028c80
        /*04bc*/ 	.short	0x0100
        /*04be*/ 	.byte	0x06
	.zero		1


	//   ....[12]....
        /*04c0*/ 	.word	0x000004d0
        /*04c4*/ 	.word	0x000000ff
        /*04c8*/ 	.word	0x00028c78
        /*04cc*/ 	.short	0x0100
        /*04ce*/ 	.byte	0x06
	.zero		1


	//   ....[13]....
        /*04d0*/ 	.word	0x000004e0
        /*04d4*/ 	.word	0x000000ff
        /*04d8*/ 	.word	0x00028c88
        /*04dc*/ 	.short	0x0100
        /*04de*/ 	.byte	0x06
	.zero		1


	//   ....[14]....
        /*04e0*/ 	.word	0x00000610
        /*04e4*/ 	.word	0x000000ff
        /*04e8*/ 	.word	0x00028c90
        /*04ec*/ 	.short	0x0100
        /*04ee*/ 	.byte	0x08
	.zero		1


	//   ....[15]....
        /*04f0*/ 	.word	0x00000620
        /*04f4*/ 	.word	0x000000ff
        /*04f8*/ 	.word	0x00028ca0
        /*04fc*/ 	.short	0x0100
        /*04fe*/ 	.byte	0x08
	.zero		1


	//   ....[16]....
        /*0500*/ 	.word	0x00000630
        /*0504*/ 	.word	0x000000ff
        /*0508*/ 	.word	0x00028c98
        /*050c*/ 	.short	0x0100
        /*050e*/ 	.byte	0x08
	.zero		1


	//   ....[17]....
        /*0510*/ 	.word	0x00000640
        /*0514*/ 	.word	0x000000ff
        /*0518*/ 	.word	0x00028ca8
        /*051c*/ 	.short	0x0100
        /*051e*/ 	.byte	0x08
	.zero		1


	//   ....[18]....
        /*0520*/ 	.word	0x00000780
        /*0524*/ 	.word	0x000000ff
        /*0528*/ 	.word	0x00028cb0
        /*052c*/ 	.short	0x0100
        /*052e*/ 	.byte	0x08
	.zero		1


	//   ....[19]....
        /*0530*/ 	.word	0x00000790
        /*0534*/ 	.word	0x000000ff
        /*0538*/ 	.word	0x00028cc0
        /*053c*/ 	.short	0x0100
        /*053e*/ 	.byte	0x08
	.zero		1


	//   ....[20]....
        /*0540*/ 	.word	0x000007a0
        /*0544*/ 	.word	0x000000ff
        /*0548*/ 	.word	0x00028cb8
        /*054c*/ 	.short	0x0100
        /*054e*/ 	.byte	0x08
	.zero		1


	//   ....[21]....
        /*0550*/ 	.word	0x000007b0
        /*0554*/ 	.word	0x000000ff
        /*0558*/ 	.word	0x00028cc8
        /*055c*/ 	.short	0x0100
        /*055e*/ 	.byte	0x08
	.zero		1


	//   ....[22]....
        /*0560*/ 	.word	0x00001390
        /*0564*/ 	.word	0x000000ff
        /*0568*/ 	.word	0x00028c50
        /*056c*/ 	.short	0x010a
        /*056e*/ 	.byte	0x05
	.zero		1


	//   ....[23]....
        /*0570*/ 	.word	0x00001660
        /*0574*/ 	.word	0x000000ff
        /*0578*/ 	.word	0x00000000
        /*057c*/ 	.short	0x0101
        /*057e*/ 	.byte	0x04
	.zero		1


	//   ....[24]....
        /*0580*/ 	.word	0x00001fc0
        /*0584*/ 	.word	0x000000ff
        /*0588*/ 	.word	0x00028c50
        /*058c*/ 	.short	0x010a
        /*058e*/ 	.byte	0x07
	.zero		1


	//   ....[25]....
        /*0590*/ 	.word	0x00002000
        /*0594*/ 	.word	0x000000ff
        /*0598*/ 	.word	0x00028c50
        /*059c*/ 	.short	0x010a
        /*059e*/ 	.byte	0x07
	.zero		1


	//   ....[26]....
        /*05a0*/ 	.word	0x000021e0
        /*05a4*/ 	.word	0x000000ff
        /*05a8*/ 	.word	0x00000000
        /*05ac*/ 	.short	0x0101
        /*05ae*/ 	.byte	0x07
	.zero		1


	//   ....[27]....
        /*05b0*/ 	.word	0x000033f0
        /*05b4*/ 	.word	0x000000ff
        /*05b8*/ 	.word	0x00028c00
        /*05bc*/ 	.short	0x010a
        /*05be*/ 	.byte	0x29
	.zero		1


	//   ....[28]....
        /*05c0*/ 	.word	0x00003580
        /*05c4*/ 	.word	0x000000ff
        /*05c8*/ 	.word	0x00028c30
        /*05cc*/ 	.short	0x010a
        /*05ce*/ 	.byte	0x29
	.zero		1


	//   ....[29]....
        /*05d0*/ 	.word	0x000035c0
        /*05d4*/ 	.word	0x000000ff
        /*05d8*/ 	.word	0x00028c30
        /*05dc*/ 	.short	0x010a
        /*05de*/ 	.byte	0x29
	.zero		1


	//   ....[30]....
        /*05e0*/ 	.word	0x000038c0
        /*05e4*/ 	.word	0x000000ff
        /*05e8*/ 	.word	0x00000000
        /*05ec*/ 	.short	0x0101
        /*05ee*/ 	.byte	0x04
	.zero		1


	//   ....[31]....
        /*05f0*/ 	.word	0x000047b0
        /*05f4*/ 	.word	0x000000ff
        /*05f8*/ 	.word	0x00028c50
        /*05fc*/ 	.short	0x010a
        /*05fe*/ 	.byte	0x29
	.zero		1


	//   ....[32]....
        /*0600*/ 	.word	0x00004800
        /*0604*/ 	.word	0x000000ff
        /*0608*/ 	.word	0x00028c50
        /*060c*/ 	.short	0x010a
        /*060e*/ 	.byte	0x29
	.zero		1


	//   ....[33]....
        /*0610*/ 	.word	0x00004ac0
        /*0614*/ 	.word	0x000000ff
        /*0618*/ 	.word	0x00000000
        /*061c*/ 	.short	0x0101
        /*061e*/ 	.byte	0x05
	.zero		1


	//   ....[34]....
        /*0620*/ 	.word	0x00004be0
        /*0624*/ 	.word	0x000000ff
        /*0628*/ 	.word	0x00028c30
        /*062c*/ 	.short	0x010a
        /*062e*/ 	.byte	0x1a
	.zero		1


	//   ....[35]....
        /*0630*/ 	.word	0x00004c20
        /*0634*/ 	.word	0x000000ff
        /*0638*/ 	.word	0x00028c30
        /*063c*/ 	.short	0x010a
        /*063e*/ 	.byte	0x1a
	.zero		1


	//   ....[36]....
        /*0640*/ 	.word	0x00004e30
        /*0644*/ 	.word	0x000000ff
        /*0648*/ 	.word	0x00000000
        /*064c*/ 	.short	0x0101
        /*064e*/ 	.byte	0x07
	.zero		1


	//   ....[37]....
        /*0650*/ 	.word	0x000060b0
        /*0654*/ 	.word	0x000000ff
        /*0658*/ 	.word	0x00028c50
        /*065c*/ 	.short	0x010a
        /*065e*/ 	.byte	0x1a
	.zero		1


	//   ....[38]....
        /*0660*/ 	.word	0x000060f0
        /*0664*/ 	.word	0x000000ff
        /*0668*/ 	.word	0x00028c50
        /*066c*/ 	.short	0x010a
        /*066e*/ 	.byte	0x1a
	.zero		1


	//   ....[39]....
        /*0670*/ 	.word	0x00006380
        /*0674*/ 	.word	0x000000ff
        /*0678*/ 	.word	0x00000000
        /*067c*/ 	.short	0x0101
        /*067e*/ 	.byte	0x05
	.zero		1


	//   ....[40]....
        /*0680*/ 	.word	0x00006f20
        /*0684*/ 	.word	0x000000ff
        /*0688*/ 	.word	0x00000000
        /*068c*/ 	.short	0x0101
        /*068e*/ 	.byte	0x04
	.zero		1


	//   ....[41]....
        /*0690*/ 	.word	0x0000a5e0
        /*0694*/ 	.word	0x000000ff
        /*0698*/ 	.word	0x00028c40
        /*069c*/ 	.short	0x010a
        /*069e*/ 	.byte	0x2b
	.zero		1


	//   ....[42]....
        /*06a0*/ 	.word	0x0000aa10
        /*06a4*/ 	.word	0x000000ff
        /*06a8*/ 	.word	0x00028c30
        /*06ac*/ 	.short	0x0107
        /*06ae*/ 	.byte	0x2b
	.zero		1


	//   ....[43]....
        /*06b0*/ 	.word	0x0000aa80
        /*06b4*/ 	.word	0x000000ff
        /*06b8*/ 	.word	0x00028c30
        /*06bc*/ 	.short	0x0101
        /*06be*/ 	.byte	0x2b
	.zero		1


	//   ....[44]....
        /*06c0*/ 	.word	0x0000b150
        /*06c4*/ 	.word	0x000000ff
        /*06c8*/ 	.word	0x00028c00
        /*06cc*/ 	.short	0x0107
        /*06ce*/ 	.byte	0x2b
	.zero		1


	//   ....[45]....
        /*06d0*/ 	.word	0x0000b190
        /*06d4*/ 	.word	0x000000ff
        /*06d8*/ 	.word	0x00028c00
        /*06dc*/ 	.short	0x0101
        /*06de*/ 	.byte	0x2b
	.zero		1


	//   ....[46]....
        /*06e0*/ 	.word	0x0000b1a0
        /*06e4*/ 	.word	0x000000ff
        /*06e8*/ 	.word	0x00028c20
        /*06ec*/ 	.short	0x010a
        /*06ee*/ 	.byte	0x2b
	.zero		1


	//   ....[47]....
        /*06f0*/ 	.word	0x0000b1f0
        /*06f4*/ 	.word	0x000000ff
        /*06f8*/ 	.word	0x00028c60
        /*06fc*/ 	.short	0x010a
        /*06fe*/ 	.byte	0x2b
	.zero		1


	//   ....[48]....
        /*0700*/ 	.word	0x0000ba10
        /*0704*/ 	.word	0x000000ff
        /*0708*/ 	.word	0x00028c50
        /*070c*/ 	.short	0x0107
        /*070e*/ 	.byte	0x2b
	.zero		1


	//   ....[49]....
        /*0710*/ 	.word	0x0000ba90
        /*0714*/ 	.word	0x000000ff
        /*0718*/ 	.word	0x00028c50
        /*071c*/ 	.short	0x0101
        /*071e*/ 	.byte	0x2b
	.zero		1


	//   ....[50]....
        /*0720*/ 	.word	0x0000bdb0
        /*0724*/ 	.word	0x0000000a
        /*0728*/ 	.word	0x00028c40
        /*072c*/ 	.short	0x010a
        /*072e*/ 	.byte	0x3f
	.zero		1


	//   ....[51]....
        /*0730*/ 	.word	0x0000c140
        /*0734*/ 	.word	0x0000000a
        /*0738*/ 	.word	0x00028c30
        /*073c*/ 	.short	0x0107
        /*073e*/ 	.byte	0x3f
	.zero		1


	//   ....[52]....
        /*0740*/ 	.word	0x0000c1f0
        /*0744*/ 	.word	0x0000000a
        /*0748*/ 	.word	0x00028c30
        /*074c*/ 	.short	0x0101
        /*074e*/ 	.byte	0x3f
	.zero		1


	//   ....[53]....
        /*0750*/ 	.word	0x0000c220
        /*0754*/ 	.word	0x0000000a
        /*0758*/ 	.word	0x00028c60
        /*075c*/ 	.short	0x010a
        /*075e*/ 	.byte	0x3f
	.zero		1


	//   ....[54]....
        /*0760*/ 	.word	0x0000c860
        /*0764*/ 	.word	0x0000000a
        /*0768*/ 	.word	0x00028c50
        /*076c*/ 	.short	0x0107
        /*076e*/ 	.byte	0x3f
	.zero		1


	//   ....[55]....
        /*0770*/ 	.word	0x0000c920
        /*0774*/ 	.word	0x0000000a
        /*0778*/ 	.word	0x00028c50
        /*077c*/ 	.short	0x0101
        /*077e*/ 	.byte	0x3f
	.zero		1


	//   ....[56]....
        /*0780*/ 	.word	0x0000ca10
        /*0784*/ 	.word	0x00000005
        /*0788*/ 	.word	0x00028c20
        /*078c*/ 	.short	0x010a
        /*078e*/ 	.byte	0x3f
	.zero		1


	//   ....[57]....
        /*0790*/ 	.word	0x0000cb80
        /*0794*/ 	.word	0x00000004
        /*0798*/ 	.word	0x00028c40
        /*079c*/ 	.short	0x010a
        /*079e*/ 	.byte	0x3f
	.zero		1


	//   ....[58]....
        /*07a0*/ 	.word	0x0000cc20
        /*07a4*/ 	.word	0x00000005
        /*07a8*/ 	.word	0x00028c40
        /*07ac*/ 	.short	0x010a
        /*07ae*/ 	.byte	0x3f
	.zero		1


	//   ....[59]....
        /*07b0*/ 	.word	0x0000cc60
        /*07b4*/ 	.word	0x00000004
        /*07b8*/ 	.word	0x00028c60
        /*07bc*/ 	.short	0x010a
        /*07be*/ 	.byte	0x3f
	.zero		1


	//   ....[60]....
        /*07c0*/ 	.word	0x0000cca0
        /*07c4*/ 	.word	0x00000005
        /*07c8*/ 	.word	0x00028c60
        /*07cc*/ 	.short	0x010a
        /*07ce*/ 	.byte	0x3f
	.zero		1


	//   ....[61]....
        /*07d0*/ 	.word	0x0000cd10
        /*07d4*/ 	.word	0x00000005
        /*07d8*/ 	.word	0x00028c50
        /*07dc*/ 	.short	0x010a
        /*07de*/ 	.byte	0x3f
	.zero		1


	//   ....[62]....
        /*07e0*/ 	.word	0x0000cd70
        /*07e4*/ 	.word	0x00000005
        /*07e8*/ 	.word	0x00028c50
        /*07ec*/ 	.short	0x010a
        /*07ee*/ 	.byte	0x3f
	.zero		1


	//   ....[63]....
        /*07f0*/ 	.word	0x0000cdd0
        /*07f4*/ 	.word	0x00000000
        /*07f8*/ 	.word	0x00028c00
        /*07fc*/ 	.short	0x010a
        /*07fe*/ 	.byte	0x3f
	.zero		1


	//   ....[64]....
        /*0800*/ 	.word	0x0000ce30
        /*0804*/ 	.word	0x00000004
        /*0808*/ 	.word	0x00028c30
        /*080c*/ 	.short	0x010a
        /*080e*/ 	.byte	0x3f
	.zero		1


	//   ....[65]....
        /*0810*/ 	.word	0x0000ce90
        /*0814*/ 	.word	0x0000000c
        /*0818*/ 	.word	0x00028c50
        /*081c*/ 	.short	0x010a
        /*081e*/ 	.byte	0x3f
	.zero		1


	//   ....[66]....
        /*0820*/ 	.word	0x0000cef0
        /*0824*/ 	.word	0x0000000c
        /*0828*/ 	.word	0x00028c30
        /*082c*/ 	.short	0x010a
        /*082e*/ 	.byte	0x3f
	.zero		1


	//   ....[67]....
        /*0830*/ 	.word	0x0000cf50
        /*0834*/ 	.word	0x0000000e
        /*0838*/ 	.word	0x00028c50
        /*083c*/ 	.short	0x010a
        /*083e*/ 	.byte	0x3f
	.zero		1


	//   ....[68]....
        /*0840*/ 	.word	0x0000d030
        /*0844*/ 	.word	0x00000003
        /*0848*/ 	.word	0x00028c40
        /*084c*/ 	.short	0x010a
        /*084e*/ 	.byte	0x3f
	.zero		1


	//   ....[69]....
        /*0850*/ 	.word	0x0000d9a0
        /*0854*/ 	.word	0x00000003
        /*0858*/ 	.word	0x00028c20
        /*085c*/ 	.short	0x010a
        /*085e*/ 	.byte	0x3f
	.zero		1


	//   ....[70]....
        /*0860*/ 	.word	0x0000da00
        /*0864*/ 	.word	0x00000003
        /*0868*/ 	.word	0x00028c60
        /*086c*/ 	.short	0x010a
        /*086e*/ 	.byte	0x3f
	.zero		1


	//   ....[71]....
        /*0870*/ 	.word	0x0000e290
        /*0874*/ 	.word	0x0000000a
        /*0878*/ 	.word	0x00028c40
        /*087c*/ 	.short	0x010a
        /*087e*/ 	.byte	0x3f
	.zero		1


	//   ....[72]....
        /*0880*/ 	.word	0x0000e710
        /*0884*/ 	.word	0x0000000a
        /*0888*/ 	.word	0x00028c60
        /*088c*/ 	.short	0x010a
        /*088e*/ 	.byte	0x3f
	.zero		1


	//   ....[73]....
        /*0890*/ 	.word	0x0000ee70
        /*0894*/ 	.word	0x00000005
        /*0898*/ 	.word	0x00028c20
        /*089c*/ 	.short	0x010a
        /*089e*/ 	.byte	0x3f
	.zero		1


	//   ....[74]....
        /*08a0*/ 	.word	0x0000f010
        /*08a4*/ 	.word	0x00000004
        /*08a8*/ 	.word	0x00028c40
        /*08ac*/ 	.short	0x010a
        /*08ae*/ 	.byte	0x3f
	.zero		1


	//   ....[75]....
        /*08b0*/ 	.word	0x0000f060
        /*08b4*/ 	.word	0x00000005
        /*08b8*/ 	.word	0x00028c40
        /*08bc*/ 	.short	0x010a
        /*08be*/ 	.byte	0x3f
	.zero		1


	//   ....[76]....
        /*08c0*/ 	.word	0x0000f0b0
        /*08c4*/ 	.word	0x00000004
        /*08c8*/ 	.word	0x00028c60
        /*08cc*/ 	.short	0x010a
        /*08ce*/ 	.byte	0x3f
	.zero		1


	//----- nvinfo : EIATTR_NUM_MBARRIERS
	.align		4
.L_142:
        /*08d0*/ 	.byte	0x03, 0x38
        /*08d2*/ 	.short	0x0016


	//----- nvinfo : EIATTR_EXIT_INSTR_OFFSETS
	.align		4
        /*08d4*/ 	.byte	0x04, 0x1c
        /*08d6*/ 	.short	(.L_144 - .L_143)


	//   ....[0]....
.L_143:
        /*08d8*/ 	.word	0x0000ccf0


	//----- nvinfo : EIATTR_MAX_THREADS
	.align		4
.L_144:
        /*08dc*/ 	.byte	0x04, 0x05
        /*08de*/ 	.short	(.L_146 - .L_145)
.L_145:
        /*08e0*/ 	.word	0x00000180
        /*08e4*/ 	.word	0x00000001
        /*08e8*/ 	.word	0x00000001


	//----- nvinfo : EIATTR_CRS_STACK_SIZE
	.align		4
.L_146:
        /*08ec*/ 	.byte	0x04, 0x1e
        /*08ee*/ 	.short	(.L_148 - .L_147)
.L_147:
        /*08f0*/ 	.word	0x00000000


	//----- nvinfo : EIATTR_CBANK_PARAM_SIZE
	.align		4
.L_148:
        /*08f4*/ 	.byte	0x03, 0x19
        /*08f6*/ 	.short	0x0a70


	//----- nvinfo : EIATTR_PARAM_CBANK
	.align		4
        /*08f8*/ 	.byte	0x04, 0x0a
        /*08fa*/ 	.short	(.L_150 - .L_149)
	.align		4
.L_149:
        /*08fc*/ 	.word	index@(.nv.constant0._ZN7cutlass13device_kernelIN5flash11enable_sm90INS1_16FlashAttnFwdSm90INS1_25CollectiveMainloopFwdSm90ILi2EN4cute5tupleIJNS5_1CILi1EEES8_S8_EEENS6_IJNS7_ILi64EEESA_SA_EEELi512ENS_6half_tEfNS_4arch4Sm90ELb0ELb0ELb0ELb0ELb1ELb0ELb0ELb0ELb0ELb1ELb1ELb0EEENS1_21CollectiveEpilogueFwdINS6_IJSA_NS7_ILi512EEESA_EEES9_SC_SE_Li256ELb0ELb1ELb1ELb0EEENS1_19SingleTileSchedulerILb0ELb1ELb1ELi64EEEEEEEEEvNT_6ParamsE)
        /*0900*/ 	.short	0x0210
        /*0902*/ 	.short	0x0a70


	//----- nvinfo : EIATTR_SW_WAR
	.align		4
.L_150:
        /*0904*/ 	.byte	0x04, 0x36
        /*0906*/ 	.short	(.L_152 - .L_151)
.L_151:
        /*0908*/ 	.word	0x00000008
.L_152:


//--------------------- .nv.info._ZN7cutlass13device_kernelIN5flash11enable_sm90INS1_16FlashAttnFwdSm90INS1_25CollectiveMainloopFwdSm90ILi2EN4cute5tupleIJNS5_1CILi1EEES8_S8_EEENS6_IJNS7_ILi64EEESA_SA_EEELi512ENS_6half_tEfNS_4arch4Sm90ELb0ELb0ELb0ELb0ELb1ELb0ELb1ELb0ELb0ELb1ELb1ELb0EEENS1_21CollectiveEpilogueFwdINS6_IJSA_NS7_ILi512EEESA_EEES9_SC_SE_Li256ELb0ELb1ELb1ELb0EEENS1_19SingleTileSchedulerILb0ELb1ELb1ELi64EEEEEEEEEvNT_6ParamsE --------------------------
	.section	.nv.info._ZN7cutlass13device_kernelIN5flash11enable_sm90INS1_16FlashAttnFwdSm90INS1_25CollectiveMainloopFwdSm90ILi2EN4cute5tupleIJNS5_1CILi1EEES8_S8_EEENS6_IJNS7_ILi64EEESA_SA_EEELi512ENS_6half_tEfNS_4arch4Sm90ELb0ELb0ELb0ELb0ELb1ELb0ELb1ELb0ELb0ELb1ELb1ELb0EEENS1_21CollectiveEpilogueFwdINS6_IJSA_NS7_ILi512EEESA_EEES9_SC_SE_Li256ELb0ELb1ELb1ELb0EEENS1_19SingleTileSchedulerILb0ELb1ELb1ELi64EEEEEEEEEvNT_6ParamsE,"",@"SHT_CUDA_INFO"
	.sectionflags	@""
	.align	4


	//----- nvinfo : EIATTR_CUDA_API_VERSION
	.align		4
        /*0000*/ 	.byte	0x04, 0x37
        /*0002*/ 	.short	(.L_154 - .L_153)
.L_153:
        /*0004*/ 	.word	0x00000082


	//----- nvinfo : EIATTR_KPARAM_INFO
	.align		4
.L_154:
        /*0008*/ 	.byte	0x04, 0x17
        /*000a*/ 	.short	(.L_156 - .L_155)
.L_155:
        /*000c*/ 	.word	0x00000000
        /*0010*/ 	.short	0x0000
        /*0012*/ 	.short	0x0070
        /*0014*/ 	.byte	0x00, 0xf0, 0x01, 0x2c


	//----- nvinfo : EIATTR_SPARSE_MMA_MASK
	.align		4
.L_156:
        /*0018*/ 	.byte	0x03, 0x50
        /*001a*/ 	.short	0x0000


	//----- nvinfo : EIATTR_MAXREG_COUNT
	.align		4
        /*001c*/ 	.byte	0x03, 0x1b
        /*001e*/ 	.short	0x00a8


	//----- nvinfo : EIATTR_NUM_BARRIERS
	.align		4
        /*0020*/ 	.byte	0x02, 0x4c
        /*0022*/ 	.byte	0x10
	.zero		1


	//----- nvinfo : EIATTR_EXTERNS
	.align		4
        /*0024*/ 	.byte	0x04, 0x0f
        /*0026*/ 	.short	(.L_158 - .L_157)


	//   ....[0]....
	.align		4
.L_157:
        /*0028*/ 	.word	index@(__assertfail)


	//----- nvinfo : EIATTR_ANNOTATIONS
	.align		4
.L_158:
        /*002c*/ 	.byte	0x04, 0x55
        /*002e*/ 	.short	(.L_160 - .L_159)


	//   ....[0]....
.L_159:
        /*0030*/ 	.word	0x00000001
        /*0034*/ 	.byte	0x90, 0x08, 0x00, 0x00, 0x01, 0x00, 0x00, 0x00, 0xd0, 0x11, 0x00, 0x00, 0x01, 0x00, 0x00, 0x00
        /*0044*/ 	.byte	0xd0, 0x33, 0x00, 0x00, 0x01, 0x00, 0x00, 0x00, 0x30, 0xd1, 0x00, 0x00, 0x01, 0x00, 0x00, 0x00
        /*0054*/ 	.byte	0x70, 0x05, 0x01, 0x00


	//----- nvinfo : EIATTR_MERCURY_ISA_VERSION
	.align		4
.L_160:
        /*0058*/ 	.byte	0x03, 0x5f
        /*005a*/ 	.short	0x0101


	//----- nvinfo : EIATTR_INT_WARP_WIDE_INSTR_OFFSETS
	.align		4
        /*005c*/ 	.byte	0x04, 0x31
        /*005e*/ 	.short	(.L_162 - .L_161)


	//   ....[0]....
.L_161:
        /*0060*/ 	.word	0x000000c0


	//   ....[1]....
        /*0064*/ 	.word	0x000000d0


	//   ....[2]....
        /*0068*/ 	.word	0x000000e0


	//   ....[3]....
        /*006c*/ 	.word	0x00000180


	//----- nvinfo : EIATTR_COOP_GROUP_MASK_REGIDS
	.align		4
.L_162:
        /*0070*/ 	.byte	0x04, 0x29
        /*0072*/ 	.short	(.L_164 - .L_163)


	//   ....[0]....
.L_163:
        /*0074*/ 	.word	0xffffffff


	//   ....[1]....
        /*0078*/ 	.word	0xffffffff


	//   ....[2]....
        /*007c*/ 	.word	0xffffffff


	//   ....[3]....
        /*0080*/ 	.word	0xffffffff


	//   ....[4]....
        /*0084*/ 	.word	0xffffffff


	//   ....[5]....
        /*0088*/ 	.word	0xffffffff


	//   ....[6]....
        /*008c*/ 	.word	0xffffffff


	//   ....[7]....
        /*0090*/ 	.word	0xffffffff


	//   ....[8]....
        /*0094*/ 	.word	0xffffffff


	//   ....[9]....
        /*0098*/ 	.word	0xffffffff


	//   ....[10]....
        /*009c*/ 	.word	0xffffffff


	//   ....[11]....
        /*00a0*/ 	.word	0xffffffff


	//   ....[12]....
        /*00a4*/ 	.word	0xffffffff


	//   ....[13]....
        /*00a8*/ 	.word	0xffffffff


	//   ....[14]....
        /*00ac*/ 	.word	0xffffffff


	//   ....[15]....
        /*00b0*/ 	.word	0xffffffff


	//   ....[16]....
        /*00b4*/ 	.word	0xffffffff


	//   ....[17]....
        /*00b8*/ 	.word	0xffffffff


	//   ....[18]....
        /*00bc*/ 	.word	0xffffffff


	//   ....[19]....
        /*00c0*/ 	.word	0xffffffff


	//   ....[20]....
        /*00c4*/ 	.word	0xffffffff


	//   ....[21]....
        /*00c8*/ 	.word	0xffffffff


	//   ....[22]....
        /*00cc*/ 	.word	0xffffffff


	//   ....[23]....
        /*00d0*/ 	.word	0xffffffff


	//   ....[24]....
        /*00d4*/ 	.word	0xffffffff


	//   ....[25]....
        /*00d8*/ 	.word	0xffffffff


	//   ....[26]....
        /*00dc*/ 	.word	0xffffffff


	//   ....[27]....
        /*00e0*/ 	.word	0xffffffff


	//   ....[28]....
        /*00e4*/ 	.word	0xffffffff


	//   ....[29]....
        /*00e8*/ 	.word	0xffffffff


	//   ....[30]....
        /*00ec*/ 	.word	0xffffffff


	//   ....[31]....
        /*00f0*/ 	.word	0xffffffff


	//   ....[32]....
        /*00f4*/ 	.word	0xffffffff


	//   ....[33]....
        /*00f8*/ 	.word	0xffffffff


	//   ....[34]....
        /*00fc*/ 	.word	0xffffffff


	//   ....[35]....
        /*0100*/ 	.word	0xffffffff


	//   ....[36]....
        /*0104*/ 	.word	0xffffffff


	//   ....[37]....
        /*0108*/ 	.word	0xffffffff


	//   ....[38]....
        /*010c*/ 	.word	0xffffffff


	//   ....[39]....
        /*0110*/ 	.word	0xffffffff


	//   ....[40]....
        /*0114*/ 	.word	0xffffffff


	//   ....[41]....
        /*0118*/ 	.word	0xffffffff


	//   ....[42]....
        /*011c*/ 	.word	0xffffffff


	//   ....[43]....
        /*0120*/ 	.word	0xffffffff


	//   ....[44]....
        /*0124*/ 	.word	0xffffffff


	//   ....[45]....
        /*0128*/ 	.word	0xffffffff


	//   ....[46]....
        /*012c*/ 	.word	0xffffffff


	//   ....[47]....
        /*0130*/ 	.word	0xffffffff


	//   ....[48]....
        /*0134*/ 	.word	0xffffffff


	//   ....[49]....
        /*0138*/ 	.word	0xffffffff


	//   ....[50]....
        /*013c*/ 	.word	0xffffffff


	//   ....[51]....
        /*0140*/ 	.word	0xffffffff


	//   ....[52]....
        /*0144*/ 	.word	0xffffffff


	//   ....[53]....
        /*0148*/ 	.word	0xffffffff


	//   ....[54]....
        /*014c*/ 	.word	0xffffffff


	//   ....[55]....
        /*0150*/ 	.word	0xffffffff


	//   ....[56]....
        /*0154*/ 	.word	0xffffffff


	//   ....[57]....
        /*0158*/ 	.word	0xffffffff


	//   ....[58]....
        /*015c*/ 	.word	0xffffffff


	//   ....[59]....
        /*0160*/ 	.word	0xffffffff


	//   ....[60]....
        /*0164*/ 	.word	0xffffffff


	//   ....[61]....
        /*0168*/ 	.word	0xffffffff


	//   ....[62]....
        /*016c*/ 	.word	0xffffffff


	//   ....[63]....
        /*0170*/ 	.word	0xffffffff


	//   ....[64]....
        /*0174*/ 	.word	0xffffffff


	//   ....[65]....
        /*0178*/ 	.word	0xffffffff


	//   ....[66]....
        /*017c*/ 	.word	0xffffffff


	//   ....[67]....
        /*0180*/ 	.word	0xffffffff


	//   ....[68]....
        /*0184*/ 	.word	0xffffffff


	//   ....[69]....
        /*0188*/ 	.word	0xffffffff


	//   ....[70]....
        /*018c*/ 	.word	0xffffffff


	//   ....[71]....
        /*0190*/ 	.word	0xffffffff


	//   ....[72]....
        /*0194*/ 	.word	0xffffffff


	//   ....[73]....
        /*0198*/ 	.word	0xffffffff


	//   ....[74]....
        /*019c*/ 	.word	0xffffffff


	//   ....[75]....
        /*01a0*/ 	.word	0xffffffff


	//   ....[76]....
        /*01a4*/ 	.word	0xffffffff


	//   ....[77]....
        /*01a8*/ 	.word	0xffffffff


	//   ....[78]....
        /*01ac*/ 	.word	0xffffffff


	//   ....[79]....
        /*01b0*/ 	.word	0xffffffff


	//   ....[80]....
        /*01b4*/ 	.word	0xffffffff


	//   ....[81]....
        /*01b8*/ 	.word	0xffffffff


	//   ....[82]....
        /*01bc*/ 	.word	0xffffffff


	//   ....[83]....
        /*01c0*/ 	.word	0x0500000f


	//   ....[84]....
        /*01c4*/ 	.word	0x0500000f


	//   ....[85]....
        /*01c8*/ 	.word	0x0500000f


	//   ....[86]....
        /*01cc*/ 	.word	0x0500000f


	//   ....[87]....
        /*01d0*/ 	.word	0x0500000f


	//   ....[88]....
        /*01d4*/ 	.word	0x0500000f


	//   ....[89]....
        /*01d8*/ 	.word	0x0500000f


	//   ....[90]....
        /*01dc*/ 	.word	0x0500000f


	//   ....[91]....
        /*01e0*/ 	.word	0x0500000f


	//   ....[92]....
        /*01e4*/ 	.word	0x0500000f


	//   ....[93]....
        /*01e8*/ 	.word	0x0500000f


	//   ....[94]....
        /*01ec*/ 	.word	0x0500000f


	//   ....[95]....
        /*01f0*/ 	.word	0x0500000f


	//   ....[96]....
        /*01f4*/ 	.word	0x0500000f


	//   ....[97]....
        /*01f8*/ 	.word	0x0500000f


	//   ....[98]....
        /*01fc*/ 	.word	0x0500000f


	//   ....[99]....
        /*0200*/ 	.word	0x0500000f


	//   ....[100]....
        /*0204*/ 	.word	0x0500000f


	//   ....[101]....
        /*0208*/ 	.word	0x0500000f


	//   ....[102]....
        /*020c*/ 	.word	0x0500000f


	//   ....[103]....
        /*0210*/ 	.word	0x0500000f


	//   ....[104]....
        /*0214*/ 	.word	0x0500000f


	//   ....[105]....
        /*0218*/ 	.word	0x0500000f


	//   ....[106]....
        /*021c*/ 	.word	0x0500000f


	//   ....[107]....
        /*0220*/ 	.word	0x0500000f


	//   ....[108]....
        /*0224*/ 	.word	0x0500000f


	//   ....[109]....
        /*0228*/ 	.word	0x0500000f


	//   ....[110]....
        /*022c*/ 	.word	0x0500000f


	//   ....[111]....
        /*0230*/ 	.word	0x0500000f


	//   ....[112]....
        /*0234*/ 	.word	0x0500000f


	//   ....[113]....
        /*0238*/ 	.word	0x0500000f


	//   ....[114]....
        /*023c*/ 	.word	0x0500000f


	//   ....[115]....
        /*0240*/ 	.word	0x0500000f


	//   ....[116]....
        /*0244*/ 	.word	0x0500000f


	//   ....[117]....
        /*0248*/ 	.word	0x0500000f


	//   ....[118]....
        /*024c*/ 	.word	0x0500000f


	//   ....[119]....
        /*0250*/ 	.word	0x0500000f


	//   ....[120]....
        /*0254*/ 	.word	0x0500000f


	//   ....[121]....
        /*0258*/ 	.word	0x0500000f


	//   ....[122]....
        /*025c*/ 	.word	0x0500000f


	//   ....[123]....
        /*0260*/ 	.word	0x0500000f


	//   ....[124]....
        /*0264*/ 	.word	0x0500000f


	//   ....[125]....
        /*0268*/ 	.word	0x0500000f


	//   ....[126]....
        /*026c*/ 	.word	0x0500000f


	//   ....[127]....
        /*0270*/ 	.word	0x0500000f


	//   ....[128]....
        /*0274*/ 	.word	0x0500000f


	//   ....[129]....
        /*0278*/ 	.word	0x0500000f


	//   ....[130]....
        /*027c*/ 	.word	0x0500000f


	//   ....[131]....
        /*0280*/ 	.word	0x0500000f


	//   ....[132]....
        /*0284*/ 	.word	0x0500000f


	//----- nvinfo : EIATTR_COOP_GROUP_INSTR_OFFSETS
	.align		4
.L_164:
        /*0288*/ 	.byte	0x04, 0x28
        /*028a*/ 	.short	(.L_166 - .L_165)


	//   ....[0]....
.L_165:
        /*028c*/ 	.word	0x00000080


	//   ....[1]....
        /*0290*/ 	.word	0x00000090


	//   ....[2]....
        /*0294*/ 	.word	0x000002b0


	//   ....[3]....
        /*0298*/ 	.word	0x00000410


	//   ....[4]....
        /*029c*/ 	.word	0x00000530


	//   ....[5]....
        /*02a0*/ 	.word	0x00000690


	//   ....[6]....
        /*02a4*/ 	.word	0x000012d0


	//   ....[7]....
        /*02a8*/ 	.word	0x00003160


	//   ....[8]....
        /*02ac*/ 	.word	0x00004290


	//   ....[9]....
        /*02b0*/ 	.word	0x000054c0


	//   ....[10]....
        /*02b4*/ 	.word	0x00005520


	//   ....[11]....
        /*02b8*/ 	.word	0x00005730


	//   ....[12]....
        /*02bc*/ 	.word	0x000057b0


	//   ....[13]....
        /*02c0*/ 	.word	0x00006130


	//   ....[14]....
        /*02c4*/ 	.word	0x00006bc0


	//   ....[15]....
        /*02c8*/ 	.word	0x00007b90


	//   ....[16]....
        /*02cc*/ 	.word	0x00007bc0


	//   ....[17]....
        /*02d0*/ 	.word	0x00007e20


	//   ....[18]....
        /*02d4*/ 	.word	0x00007fe0


	//   ....[19]....
        /*02d8*/ 	.word	0x00008ef0


	//   ....[20]....
        /*02dc*/ 	.word	0x00008fe0


	//   ....[21]....
        /*02e0*/ 	.word	0x00009030


	//   ....[22]....
        /*02e4*/ 	.word	0x00009060


	//   ....[23]....
        /*02e8*/ 	.word	0x00009080


	//   ....[24]....
        /*02ec*/ 	.word	0x00009b50


	//   ....[25]....
        /*02f0*/ 	.word	0x0000a010


	//   ....[26]....
        /*02f4*/ 	.word	0x0000a040


	//   ....[27]....
        /*02f8*/ 	.word	0x0000a070


	//   ....[28]....
        /*02fc*/ 	.word	0x0000a080


	//   ....[29]....
        /*0300*/ 	.word	0x0000a510


	//   ....[30]....
        /*0304*/ 	.word	0x0000a540


	//   ....[31]....
        /*0308*/ 	.word	0x0000b1a0


	//   ....[32]....
        /*030c*/ 	.word	0x0000b1c0


	//   ....[33]....
        /*0310*/ 	.word	0x0000c200


	//   ....[34]....
        /*0314*/ 	.word	0x0000d4a0


	//   ....[35]....
        /*0318*/ 	.word	0x0000d4c0


	//   ....[36]....
        /*031c*/ 	.word	0x0000d4d0


	//   ....[37]....
        /*0320*/ 	.word	0x0000d510


	//   ....[38]....
        /*0324*/ 	.word	0x0000d560


	//   ....[39]....
        /*0328*/ 	.word	0x0000d580


	//   ....[40]....
        /*032c*/ 	.word	0x0000d5b0


	//   ....[41]....
        /*0330*/ 	.word	0x0000d5d0


	//   ....[42]....
        /*0334*/ 	.word	0x0000dbb0


	//   ....[43]....
        /*0338*/ 	.word	0x0000dbf0


	//   ....[44]....
        /*033c*/ 	.word	0x0000dc10


	//   ....[45]....
        /*0340*/ 	.word	0x0000dc20


	//   ....[46]....
        /*0344*/ 	.word	0x0000dc80


	//   ....[47]....
        /*0348*/ 	.word	0x0000dd50


	//   ....[48]....
        /*034c*/ 	.word	0x0000dd70


	//   ....[49]....
        /*0350*/ 	.word	0x0000dda0


	//   ....[50]....
        /*0354*/ 	.word	0x0000e4a0


	//   ....[51]....
        /*0358*/ 	.word	0x0000e4d0


	//   ....[52]....
        /*035c*/ 	.word	0x0000e560


	//   ....[53]....
        /*0360*/ 	.word	0x0000e610


	//   ....[54]....
        /*0364*/ 	.word	0x0000e700


	//   ....[55]....
        /*0368*/ 	.word	0x0000e7d0


	//   ....[56]....
        /*036c*/ 	.word	0x0000e830


	//   ....[57]....
        /*0370*/ 	.word	0x0000e8d0


	//   ....[58]....
        /*0374*/ 	.word	0x0000ed80


	//   ....[59]....
        /*0378*/ 	.word	0x0000edb0


	//   ....[60]....
        /*037c*/ 	.word	0x0000ede0


	//   ....[61]....
        /*0380*/ 	.word	0x0000ee10


	//   ....[62]....
        /*0384*/ 	.word	0x0000ee40


	//   ....[63]....
        /*0388*/ 	.word	0x0000ee90


	//   ....[64]....
        /*038c*/ 	.word	0x0000f010


	//   ....[65]....
        /*0390*/ 	.word	0x0000f040


	//   ....[66]....
        /*0394*/ 	.word	0x0000fa20


	//   ....[67]....
        /*0398*/ 	.word	0x0000fa40


	//   ....[68]....
        /*039c*/ 	.word	0x0000fa50


	//   ....[69]....
        /*03a0*/ 	.word	0x0000fa70


	//   ....[70]....
        /*03a4*/ 	.word	0x0000fa90


	//   ....[71]....
        /*03a8*/ 	.word	0x0000fac0


	//   ....[72]....
        /*03ac*/ 	.word	0x0000fae0


	//   ....[73]....
        /*03b0*/ 	.word	0x0000fb10


	//   ....[74]....
        /*03b4*/ 	.word	0x0000fe70


	//   ....[75]....
        /*03b8*/ 	.word	0x0000fea0


	//   ....[76]....
        /*03bc*/ 	.word	0x0000fed0


	//   ....[77]....
        /*03c0*/ 	.word	0x0000fef0


	//   ....[78]....
        /*03c4*/ 	.word	0x0000ff00


	//   ....[79]....
        /*03c8*/ 	.word	0x0000ff20


	//   ....[80]....
        /*03cc*/ 	.word	0x0000ffc0


	//   ....[81]....
        /*03d0*/ 	.word	0x00010000


	//   ....[82]....
        /*03d4*/ 	.word	0x00010500


	//   ....[83]....
        /*03d8*/ 	.word	0x000109c0


	//   ....[84]....
        /*03dc*/ 	.word	0x00010ab0


	//   ....[85]....
        /*03e0*/ 	.word	0x00010b50


	//   ....[86]....
        /*03e4*/ 	.word	0x00010bd0


	//   ....[87]....
        /*03e8*/ 	.word	0x00010c80


	//   ....[88]....
        /*03ec*/ 	.word	0x00010ce0


	//   ....[89]....
        /*03f0*/ 	.word	0x00010d90


	//   ....[90]....
        /*03f4*/ 	.word	0x00010df0


	//   ....[91]....
        /*03f8*/ 	.word	0x00010ea0


	//   ....[92]....
        /*03fc*/ 	.word	0x00010f40


	//   ....[93]....
        /*0400*/ 	.word	0x00010fa0


	//   ....[94]....
        /*0404*/ 	.word	0x00011050


	//   ....[95]....
        /*0408*/ 	.word	0x00011140


	//   ....[96]....
        /*040c*/ 	.word	0x000111e0


	//   ....[97]....
        /*0410*/ 	.word	0x000112c0


	//   ....[98]....
        /*0414*/ 	.word	0x000113d0


	//   ....[99]....
        /*0418*/ 	.word	0x00011420


	//   ....[100]....
        /*041c*/ 	.word	0x000114b0


	//   ....[101]....
        /*0420*/ 	.word	0x00011590


	//   ....[102]....
        /*0424*/ 	.word	0x000117f0


	//   ....[103]....
        /*0428*/ 	.word	0x00011860


	//   ....[104]....
        /*042c*/ 	.word	0x00011a90


	//   ....[105]....
        /*0430*/ 	.word	0x00011b00


	//   ....[106]....
        /*0434*/ 	.word	0x00011cd0


	//   ....[107]....
        /*0438*/ 	.word	0x00011d20


	//   ....[108]....
        /*043c*/ 	.word	0x00011e70


	//   ....[109]....
        /*0440*/ 	.word	0x00011f60


	//   ....[110]....
        /*0444*/ 	.word	0x000121b0


	//   ....[111]....
        /*0448*/ 	.word	0x00012200


	//   ....[112]....
        /*044c*/ 	.word	0x000123c0


	//   ....[113]....
        /*0450*/ 	.word	0x00012410


	//   ....[114]....
        /*0454*/ 	.word	0x000125d0


	//   ....[115]....
        /*0458*/ 	.word	0x00012620


	//   ....[116]....
        /*045c*/ 	.word	0x00012700


	//   ....[117]....
        /*0460*/ 	.word	0x000127a0


	//   ....[118]....
        /*0464*/ 	.word	0x00012800


	//   ....[119]....
        /*0468*/ 	.word	0x000128a0


	//   ....[120]....
        /*046c*/ 	.word	0x00012900


	//   ....[121]....
        /*0470*/ 	.word	0x000129a0


	//   ....[122]....
        /*0474*/ 	.word	0x00012a00


	//   ....[123]....
        /*0478*/ 	.word	0x00012aa0


	//   ....[124]....
        /*047c*/ 	.word	0x00012b80


	//   ....[125]....
        /*0480*/ 	.word	0x00012c50


	//   ....[126]....
        /*0484*/ 	.word	0x00012d20


	//   ....[127]....
        /*0488*/ 	.word	0x00012e20


	//   ....[128]....
        /*048c*/ 	.word	0x00012f40


	//   ....[129]....
        /*0490*/ 	.word	0x00013020


	//   ....[130]....
        /*0494*/ 	.word	0x00013130


	//   ....[131]....
        /*0498*/ 	.word	0x00013200


	//   ....[132]....
        /*049c*/ 	.word	0x00013310


	//----- nvinfo : EIATTR_REG_RECONFIG
	.align		4
.L_166:
        /*04a0*/ 	.byte	0x01, 0x54
	.zero		2


	//----- nvinfo : EIATTR_SYSCALL_OFFSETS
	.align		4
        /*04a4*/ 	.byte	0x04, 0x46
        /*04a6*/ 	.short	(.L_168 - .L_167)


	//   ....[0]....
.L_167:
        /*04a8*/ 	.word	0x00003310


	//   ....[1]....
        /*04ac*/ 	.word	0x0000c950


	//   ....[2]....
        /*04b0*/ 	.word	0x0000ca90


	//   ....[3]....
        /*04b4*/ 	.word	0x0000cb80


	//   ....[4]....
        /*04b8*/ 	.word	0x0000d870


	//   ....[5]....
        /*04bc*/ 	.word	0x0000e070


	//----- nvinfo : EIATTR_MBARRIER_INSTR_OFFSETS
	.align		4
.L_168:
        /*04c0*/ 	.byte	0x04, 0x39
        /*04c2*/ 	.short	(.L_170 - .L_169)


	//   ....[0]....
.L_169:
        /*04c4*/ 	.word	0x00000190
        /*04c8*/ 	.word	0x000000ff
        /*04cc*/ 	.word	0x00038800
        /*04d0*/ 	.short	0x0100
        /*04d2*/ 	.byte	0x08
	.zero		1


	//   ....[1]....
        /*04d4*/ 	.word	0x000001a0
        /*04d8*/ 	.word	0x000000ff
        /*04dc*/ 	.word	0x00038810
        /*04e0*/ 	.short	0x0100
        /*04e2*/ 	.byte	0x08
	.zero		1


	//   ....[2]....
        /*04e4*/ 	.word	0x000001b0
        /*04e8*/ 	.word	0x000000ff
        /*04ec*/ 	.word	0x00038820
        /*04f0*/ 	.short	0x0100
        /*04f2*/ 	.byte	0x08
	.zero		1


	//   ....[3]....
        /*04f4*/ 	.word	0x00000260
        /*04f8*/ 	.word	0x000000ff
        /*04fc*/ 	.word	0x00038830
        /*0500*/ 	.short	0x0100
        /*0502*/ 	.byte	0x06
	.zero		1


	//   ....[4]....
        /*0504*/ 	.word	0x00000270
        /*0508*/ 	.word	0x000000ff
        /*050c*/ 	.word	0x00038840
        /*0510*/ 	.short	0x0100
        /*0512*/ 	.byte	0x06
	.zero		1


	//   ....[5]....
        /*0514*/ 	.word	0x00000280
        /*0518*/ 	.word	0x000000ff
        /*051c*/ 	.word	0x00038838
        /*0520*/ 	.short	0x0100
        /*0522*/ 	.byte	0x06
	.zero		1


	//   ....[6]....
        /*0524*/ 	.word	0x00000290
        /*0528*/ 	.word	0x000000ff
        /*052c*/ 	.word	0x00038848
        /*0530*/ 	.short	0x0100
        /*0532*/ 	.byte	0x06
	.zero		1


	//   ....[7]....
        /*0534*/ 	.word	0x000003c0
        /*0538*/ 	.word	0x000000ff
        /*053c*/ 	.word	0x00038850
        /*0540*/ 	.short	0x0100
        /*0542*/ 	.byte	0x08
	.zero		1


	//   ....[8]....
        /*0544*/ 	.word	0x000003d0
        /*0548*/ 	.word	0x000000ff
        /*054c*/ 	.word	0x00038860
        /*0550*/ 	.short	0x0100
        /*0552*/ 	.byte	0x08
	.zero		1


	//   ....[9]....
        /*0554*/ 	.word	0x000003e0
        /*0558*/ 	.word	0x000000ff
        /*055c*/ 	.word	0x00038858
        /*0560*/ 	.short	0x0100
        /*0562*/ 	.byte	0x08
	.zero		1


	//   ....[10]....
        /*0564*/ 	.word	0x000003f0
        /*0568*/ 	.word	0x000000ff
        /*056c*/ 	.word	0x00038868
        /*0570*/ 	.short	0x0100
        /*0572*/ 	.byte	0x08
	.zero		1


	//   ....[11]....
        /*0574*/ 	.word	0x000004e0
        /*0578*/ 	.word	0x000000ff
        /*057c*/ 	.word	0x00038870
        /*0580*/ 	.short	0x0100
        /*0582*/ 	.byte	0x06
	.zero		1


	//   ....[12]....
        /*0584*/ 	.word	0x000004f0
        /*0588*/ 	.word	0x000000ff
        /*058c*/ 	.word	0x00038880
        /*0590*/ 	.short	0x0100
        /*0592*/ 	.byte	0x06
	.zero		1


	//   ....[13]....
        /*0594*/ 	.word	0x00000500
        /*0598*/ 	.word	0x000000ff
        /*059c*/ 	.word	0x00038878
        /*05a0*/ 	.short	0x0100
        /*05a2*/ 	.byte	0x06
	.zero		1


	//   ....[14]....
        /*05a4*/ 	.word	0x00000510
        /*05a8*/ 	.word	0x000000ff
        /*05ac*/ 	.word	0x00038888
        /*05b0*/ 	.short	0x0100
        /*05b2*/ 	.byte	0x06
	.zero		1


	//   ....[15]....
        /*05b4*/ 	.word	0x00000640
        /*05b8*/ 	.word	0x000000ff
        /*05bc*/ 	.word	0x00038890
        /*05c0*/ 	.short	0x0100
        /*05c2*/ 	.byte	0x08
	.zero		1


	//   ....[16]....
        /*05c4*/ 	.word	0x00000650
        /*05c8*/ 	.word	0x000000ff
        /*05cc*/ 	.word	0x000388a0
        /*05d0*/ 	.short	0x0100
        /*05d2*/ 	.byte	0x08
	.zero		1


	//   ....[17]....
        /*05d4*/ 	.word	0x00000660
        /*05d8*/ 	.word	0x000000ff
        /*05dc*/ 	.word	0x00038898
        /*05e0*/ 	.short	0x0100
        /*05e2*/ 	.byte	0x08
	.zero		1


	//   ....[18]....
        /*05e4*/ 	.word	0x00000670
        /*05e8*/ 	.word	0x000000ff
        /*05ec*/ 	.word	0x000388a8
        /*05f0*/ 	.short	0x0100
        /*05f2*/ 	.byte	0x08
	.zero		1


	//   ....[19]....
        /*05f4*/ 	.word	0x000007b0
        /*05f8*/ 	.word	0x000000ff
        /*05fc*/ 	.word	0x000388b0
        /*0600*/ 	.short	0x0100
        /*0602*/ 	.byte	0x08
	.zero		1


	//   ....[20]....
        /*0604*/ 	.word	0x000007c0
        /*0608*/ 	.word	0x000000ff
        /*060c*/ 	.word	0x000388c0
        /*0610*/ 	.short	0x0100
        /*0612*/ 	.byte	0x08
	.zero		1


	//   ....[21]....
        /*0614*/ 	.word	0x000007d0
        /*0618*/ 	.word	0x000000ff
        /*061c*/ 	.word	0x000388b8
        /*0620*/ 	.short	0x0100
        /*0622*/ 	.byte	0x08
	.zero		1


	//   ....[22]....
        /*0624*/ 	.word	0x000007e0
        /*0628*/ 	.word	0x000000ff
        /*062c*/ 	.word	0x000388c8
        /*0630*/ 	.short	0x0100
        /*0632*/ 	.byte	0x08
	.zero		1


	//   ....[23]....
        /*0634*/ 	.word	0x00001680
        /*0638*/ 	.word	0x000000ff
        /*063c*/ 	.word	0x00000000
        /*0640*/ 	.short	0x0101
        /*0642*/ 	.byte	0x07
	.zero		1


	//   ....[24]....
        /*0644*/ 	.word	0x00002130
        /*0648*/ 	.word	0x000000ff
        /*064c*/ 	.word	0x00000000
        /*0650*/ 	.short	0x0101
        /*0652*/ 	.byte	0x07
	.zero		1


	//   ....[25]....
        /*0654*/ 	.word	0x00003340
        /*0658*/ 	.word	0x00000002
        /*065c*/ 	.word	0x00038800
        /*0660*/ 	.short	0x010a
        /*0662*/ 	.byte	0x3f
	.zero		1


	//   ....[26]....
        /*0664*/ 	.word	0x000034f0
        /*0668*/ 	.word	0x00000002
        /*066c*/ 	.word	0x00038830
        /*0670*/ 	.short	0x010a
        /*0672*/ 	.byte	0x3f
	.zero		1


	//   ....[27]....
        /*0674*/ 	.word	0x00003530
        /*0678*/ 	.word	0x00000002
        /*067c*/ 	.word	0x00038830
        /*0680*/ 	.short	0x010a
        /*0682*/ 	.byte	0x3f
	.zero		1


	//   ....[28]....
        /*0684*/ 	.word	0x00003940
        /*0688*/ 	.word	0x00000002
        /*068c*/ 	.word	0x00038810
        /*0690*/ 	.short	0x010a
        /*0692*/ 	.byte	0x3f
	.zero		1


	//   ....[29]....
        /*0694*/ 	.word	0x00003980
        /*0698*/ 	.word	0x00000002
        /*069c*/ 	.word	0x00038850
        /*06a0*/ 	.short	0x010a
        /*06a2*/ 	.byte	0x3f
	.zero		1


	//   ....[30]....
        /*06a4*/ 	.word	0x00003a40
        /*06a8*/ 	.word	0x00000002
        /*06ac*/ 	.word	0x00038850
        /*06b0*/ 	.short	0x010a
        /*06b2*/ 	.byte	0x3f
	.zero		1


	//   ....[31]....
        /*06b4*/ 	.word	0x000050f0
        /*06b8*/ 	.word	0x000000ff
        /*06bc*/ 	.word	0x00000000
        /*06c0*/ 	.short	0x0101
        /*06c2*/ 	.byte	0x07
	.zero		1


	//   ....[32]....
        /*06c4*/ 	.word	0x000061f0
        /*06c8*/ 	.word	0x000000ff
        /*06cc*/ 	.word	0x00000000
        /*06d0*/ 	.short	0x0101
        /*06d2*/ 	.byte	0x07
	.zero		1


	//   ....[33]....
        /*06d4*/ 	.word	0x000062f0
        /*06d8*/ 	.word	0x000000c4
        /*06dc*/ 	.word	0x00038830
        /*06e0*/ 	.short	0x010a
        /*06e2*/ 	.byte	0x3f
	.zero		1


	//   ....[34]....
        /*06e4*/ 	.word	0x00006340
        /*06e8*/ 	.word	0x000000c4
        /*06ec*/ 	.word	0x00038830
        /*06f0*/ 	.short	0x010a
        /*06f2*/ 	.byte	0x3f
	.zero		1


	//   ....[35]....
        /*06f4*/ 	.word	0x00006670
        /*06f8*/ 	.word	0x000000c4
        /*06fc*/ 	.word	0x00038850
        /*0700*/ 	.short	0x010a
        /*0702*/ 	.byte	0x3f
	.zero		1


	//   ....[36]....
        /*0704*/ 	.word	0x000066c0
        /*0708*/ 	.word	0x000000c4
        /*070c*/ 	.word	0x00038850
        /*0710*/ 	.short	0x010a
        /*0712*/ 	.byte	0x3f
	.zero		1


	//   ....[37]....
        /*0714*/ 	.word	0x00007af0
        /*0718*/ 	.word	0x000000ff
        /*071c*/ 	.word	0x00000000
        /*0720*/ 	.short	0x0101
        /*0722*/ 	.byte	0x07
	.zero		1


	//   ....[38]....
        /*0724*/ 	.word	0x00008f90
        /*0728*/ 	.word	0x000000ff
        /*072c*/ 	.word	0x00000000
        /*0730*/ 	.short	0x0101
        /*0732*/ 	.byte	0x07
	.zero		1


	//   ....[39]....
        /*0734*/ 	.word	0x00009b20
        /*0738*/ 	.word	0x000000ff
        /*073c*/ 	.word	0x00000000
        /*0740*/ 	.short	0x0101
        /*0742*/ 	.byte	0x04
	.zero		1


	//   ....[40]....
        /*0744*/ 	.word	0x0000d250
        /*0748*/ 	.word	0x000000ff
        /*074c*/ 	.word	0x00038840
        /*0750*/ 	.short	0x010a
        /*0752*/ 	.byte	0x2a
	.zero		1


	//   ....[41]....
        /*0754*/ 	.word	0x0000d690
        /*0758*/ 	.word	0x000000ff
        /*075c*/ 	.word	0x00038830
        /*0760*/ 	.short	0x0107
        /*0762*/ 	.byte	0x2a
	.zero		1


	//   ....[42]....
        /*0764*/ 	.word	0x0000d700
        /*0768*/ 	.word	0x000000ff
        /*076c*/ 	.word	0x00038830
        /*0770*/ 	.short	0x0101
        /*0772*/ 	.byte	0x2a
	.zero		1


	//   ....[43]....
        /*0774*/ 	.word	0x0000def0
        /*0778*/ 	.word	0x000000ff
        /*077c*/ 	.word	0x00038800
        /*0780*/ 	.short	0x0107
        /*0782*/ 	.byte	0x2a
	.zero		1


	//   ....[44]....
        /*0784*/ 	.word	0x0000df40
        /*0788*/ 	.word	0x000000ff
        /*078c*/ 	.word	0x00038800
        /*0790*/ 	.short	0x0101
        /*0792*/ 	.byte	0x2a
	.zero		1


	//   ....[45]....
        /*0794*/ 	.word	0x0000eb40
        /*0798*/ 	.word	0x000000ff
        /*079c*/ 	.word	0x00038810
        /*07a0*/ 	.short	0x0107
        /*07a2*/ 	.byte	0x2a
	.zero		1


	//   ....[46]....
        /*07a4*/ 	.word	0x0000eba0
        /*07a8*/ 	.word	0x000000ff
        /*07ac*/ 	.word	0x00038810
        /*07b0*/ 	.short	0x0101
        /*07b2*/ 	.byte	0x2a
	.zero		1


	//   ....[47]....
        /*07b4*/ 	.word	0x0000ebb0
        /*07b8*/ 	.word	0x000000ff
        /*07bc*/ 	.word	0x00038820
        /*07c0*/ 	.short	0x010a
        /*07c2*/ 	.byte	0x2a
	.zero		1


	//   ....[48]....
        /*07c4*/ 	.word	0x0000ec00
        /*07c8*/ 	.word	0x000000ff
        /*07cc*/ 	.word	0x00038860
        /*07d0*/ 	.short	0x010a
        /*07d2*/ 	.byte	0x2a
	.zero		1


	//   ....[49]....
        /*07d4*/ 	.word	0x0000f420
        /*07d8*/ 	.word	0x000000ff
        /*07dc*/ 	.word	0x00038850
        /*07e0*/ 	.short	0x0107
        /*07e2*/ 	.byte	0x2a
	.zero		1


	//   ....[50]....
        /*07e4*/ 	.word	0x0000f4a0
        /*07e8*/ 	.word	0x000000ff
        /*07ec*/ 	.word	0x00038850
        /*07f0*/ 	.short	0x0101
        /*07f2*/ 	.byte	0x2a
	.zero		1


	//   ....[51]....
        /*07f4*/ 	.word	0x0000f820
        /*07f8*/ 	.word	0x0000000a
        /*07fc*/ 	.word	0x00038840
        /*0800*/ 	.short	0x010a
        /*0802*/ 	.byte	0x3f
	.zero		1


	//   ....[52]....
        /*0804*/ 	.word	0x0000fbb0
        /*0808*/ 	.word	0x0000000a
        /*080c*/ 	.word	0x00038830
        /*0810*/ 	.short	0x0107
        /*0812*/ 	.byte	0x3f
	.zero		1


	//   ....[53]....
        /*0814*/ 	.word	0x0000fc60
        /*0818*/ 	.word	0x0000000a
        /*081c*/ 	.word	0x00038830
        /*0820*/ 	.short	0x0101
        /*0822*/ 	.byte	0x3f
	.zero		1


	//   ....[54]....
        /*0824*/ 	.word	0x0000fc90
        /*0828*/ 	.word	0x0000000a
        /*082c*/ 	.word	0x00038860
        /*0830*/ 	.short	0x010a
        /*0832*/ 	.byte	0x3f
	.zero		1


	//   ....[55]....
        /*0834*/ 	.word	0x000102d0
        /*0838*/ 	.word	0x0000000a
        /*083c*/ 	.word	0x00038850
        /*0840*/ 	.short	0x0107
        /*0842*/ 	.byte	0x3f
	.zero		1


	//   ....[56]....
        /*0844*/ 	.word	0x00010390
        /*0848*/ 	.word	0x0000000a
        /*084c*/ 	.word	0x00038850
        /*0850*/ 	.short	0x0101
        /*0852*/ 	.byte	0x3f
	.zero		1


	//   ....[57]....
        /*0854*/ 	.word	0x00010480
        /*0858*/ 	.word	0x00000005
        /*085c*/ 	.word	0x00038820
        /*0860*/ 	.short	0x010a
        /*0862*/ 	.byte	0x3f
	.zero		1


	//   ....[58]....
        /*0864*/ 	.word	0x00010610
        /*0868*/ 	.word	0x00000003
        /*086c*/ 	.word	0x00038840
        /*0870*/ 	.short	0x010a
        /*0872*/ 	.byte	0x3f
	.zero		1


	//   ....[59]....
        /*0874*/ 	.word	0x000106b0
        /*0878*/ 	.word	0x00000005
        /*087c*/ 	.word	0x00038840
        /*0880*/ 	.short	0x010a
        /*0882*/ 	.byte	0x3f
	.zero		1


	//   ....[60]....
        /*0884*/ 	.word	0x000106f0
        /*0888*/ 	.word	0x00000003
        /*088c*/ 	.word	0x00038860
        /*0890*/ 	.short	0x010a
        /*0892*/ 	.byte	0x3f
	.zero		1


	//   ....[61]....
        /*0894*/ 	.word	0x00010730
        /*0898*/ 	.word	0x00000005
        /*089c*/ 	.word	0x00038860
        /*08a0*/ 	.short	0x010a
        /*08a2*/ 	.byte	0x3f
	.zero		1


	//   ....[62]....
        /*08a4*/ 	.word	0x00010790
        /*08a8*/ 	.word	0x00000002
        /*08ac*/ 	.word	0x00038800
        /*08b0*/ 	.short	0x010a
        /*08b2*/ 	.byte	0x3f
	.zero		1


	//   ....[63]....
        /*08b4*/ 	.word	0x000107e0
        /*08b8*/ 	.word	0x00000002
        /*08bc*/ 	.word	0x00038830
        /*08c0*/ 	.short	0x010a
        /*08c2*/ 	.byte	0x3f
	.zero		1


	//   ....[64]....
        /*08c4*/ 	.word	0x00010830
        /*08c8*/ 	.word	0x00000002
        /*08cc*/ 	.word	0x00038810
        /*08d0*/ 	.short	0x010a
        /*08d2*/ 	.byte	0x3f
	.zero		1


	//   ....[65]....
        /*08d4*/ 	.word	0x00010880
        /*08d8*/ 	.word	0x00000002
        /*08dc*/ 	.word	0x00038850
        /*08e0*/ 	.short	0x010a
        /*08e2*/ 	.byte	0x3f
	.zero		1


	//   ....[66]....
        /*08e4*/ 	.word	0x000108d0
        /*08e8*/ 	.word	0x000000c4
        /*08ec*/ 	.word	0x00038830
        /*08f0*/ 	.short	0x010a
        /*08f2*/ 	.byte	0x3f
	.zero		1


	//   ....[67]....
        /*08f4*/ 	.word	0x00010920
        /*08f8*/ 	.word	0x000000c4
        /*08fc*/ 	.word	0x00038850
        /*0900*/ 	.short	0x010a
        /*0902*/ 	.byte	0x3f
	.zero		1


	//   ....[68]....
        /*0904*/ 	.word	0x00010a00
        /*0908*/ 	.word	0x00000003
        /*090c*/ 	.word	0x00038840
        /*0910*/ 	.short	0x010a
        /*0912*/ 	.byte	0x3f
	.zero		1


	//   ....[69]....
        /*0914*/ 	.word	0x00011d60
        /*0918*/ 	.word	0x00000003
        /*091c*/ 	.word	0x00038820
        /*0920*/ 	.short	0x010a
        /*0922*/ 	.byte	0x3f
	.zero		1


	//   ....[70]....
        /*0924*/ 	.word	0x00011dc0
        /*0928*/ 	.word	0x00000003
        /*092c*/ 	.word	0x00038860
        /*0930*/ 	.short	0x010a
        /*0932*/ 	.byte	0x3f
	.zero		1


	//   ....[71]....
        /*0934*/ 	.word	0x00012650
        /*0938*/ 	.word	0x0000000a
        /*093c*/ 	.word	0x00038840
        /*0940*/ 	.short	0x010a
        /*0942*/ 	.byte	0x3f
	.zero		1


	//   ....[72]....
        /*0944*/ 	.word	0x00012ad0
        /*0948*/ 	.word	0x0000000a
        /*094c*/ 	.word	0x00038860
        /*0950*/ 	.short	0x010a
        /*0952*/ 	.byte	0x3f
	.zero		1


	//   ....[73]....
        /*0954*/ 	.word	0x00013230
        /*0958*/ 	.word	0x00000005
        /*095c*/ 	.word	0x00038820
        /*0960*/ 	.short	0x010a
        /*0962*/ 	.byte	0x3f
	.zero		1


	//   ....[74]....
        /*0964*/ 	.word	0x000133d0
        /*0968*/ 	.word	0x00000003
        /*096c*/ 	.word	0x00038840
        /*0970*/ 	.short	0x010a
        /*0972*/ 	.byte	0x3f
	.zero		1


	//   ....[75]....
        /*0974*/ 	.word	0x00013420
        /*0978*/ 	.word	0x00000005
        /*097c*/ 	.word	0x00038840
        /*0980*/ 	.short	0x010a
        /*0982*/ 	.byte	0x3f
	.zero		1


	//   ....[76]....
        /*0984*/ 	.word	0x00013470
        /*0988*/ 	.word	0x00000003
        /*098c*/ 	.word	0x00038860
        /*0990*/ 	.short	0x010a
        /*0992*/ 	.byte	0x3f
	.zero		1


	//----- nvinfo : EIATTR_NUM_MBARRIERS
	.align		4
.L_170:
        /*0994*/ 	.byte	0x03, 0x38
        /*0996*/ 	.short	0x0017


	//----- nvinfo : EIATTR_EXIT_INSTR_OFFSETS
	.align		4
        /*0998*/ 	.byte	0x04, 0x1c
        /*099a*/ 	.short	(.L_172 - .L_171)


	//   ....[0]....
.L_171:
        /*099c*/ 	.word	0x00010780


	//----- nvinfo : EIATTR_MAX_THREADS
	.align		4
.L_172:
        /*09a0*/ 	.byte	0x04, 0x05
        /*09a2*/ 	.short	(.L_174 - .L_173)
.L_173:
        /*09a4*/ 	.word	0x00000180
        /*09a8*/ 	.word	0x00000001
        /*09ac*/ 	.word	0x00000001


	//----- nvinfo : EIATTR_CRS_STACK_SIZE
	.align		4
.L_174:
        /*09b0*/ 	.byte	0x04, 0x1e
        /*09b2*/ 	.short	(.L_176 - .L_175)
.L_175:
        /*09b4*/ 	.word	0x00000000


	//----- nvinfo : EIATTR_CBANK_PARAM_SIZE
	.align		4
.L_176:
        /*09b8*/ 	.byte	0x03, 0x19
        /*09ba*/ 	.short	0x0b70


	//----- nvinfo : EIATTR_PARAM_CBANK
	.align		4
        /*09bc*/ 	.byte	0x04, 0x0a
        /*09be*/ 	.short	(.L_178 - .L_177)
	.align		4
.L_177:
        /*09c0*/ 	.word	index@(.nv.constant0._ZN7cutlass13device_kernelIN5flash11enable_sm90INS1_16FlashAttnFwdSm90INS1_25CollectiveMainloopFwdSm90ILi2EN4cute5tupleIJNS5_1CILi1EEES8_S8_EEENS6_IJNS7_ILi64EEESA_SA_EEELi512ENS_6half_tEfNS_4arch4Sm90ELb0ELb0ELb0ELb0ELb1ELb0ELb1ELb0ELb0ELb1ELb1ELb0EEENS1_21CollectiveEpilogueFwdINS6_IJSA_NS7_ILi512EEESA_EEES9_SC_SE_Li256ELb0ELb1ELb1ELb0EEENS1_19SingleTileSchedulerILb0ELb1ELb1ELi64EEEEEEEEEvNT_6ParamsE)
        /*09c4*/ 	.short	0x0210
        /*09c6*/ 	.short	0x0b70


	//----- nvinfo : EIATTR_SW_WAR
	.align		4
.L_178:
        /*09c8*/ 	.byte	0x04, 0x36
        /*09ca*/ 	.short	(.L_180 - .L_179)
.L_179:
        /*09cc*/ 	.word	0x00000008
.L_180:


//--------------------- .nv.info._ZN7cutlass13device_kernelIN5flash11enable_sm90INS1_16FlashAttnFwdSm90INS1_25CollectiveMainloopFwdSm90ILi2EN4cute5tupleIJNS5_1CILi1EEES8_S8_EEENS6_IJNS7_ILi64EEESA_SA_EEELi512ENS_6half_tEfNS_4arch4Sm90ELb0ELb0ELb0ELb1ELb1ELb0ELb0ELb0ELb0ELb1ELb1ELb0EEENS1_21CollectiveEpilogueFwdINS6_IJSA_NS7_ILi512EEESA_EEES9_SC_SE_Li256ELb1ELb1ELb1ELb0EEENS1_36VarlenDynamicPersistentTileSchedulerILi64ELi64ELi256ELi128ELb1ELb1ELb1ELb0ELb1ELb1EEEEEEEEEvNT_6ParamsE --------------------------
	.section	.nv.info._ZN7cutlass13device_kernelIN5flash11enable_sm90INS1_16FlashAttnFwdSm90INS1_25CollectiveMainloopFwdSm90ILi2EN4cute5tupleIJNS5_1CILi1EEES8_S8_EEENS6_IJNS7_ILi64EEESA_SA_EEELi512ENS_6half_tEfNS_4arch4Sm90ELb0ELb0ELb0ELb1ELb1ELb0ELb0ELb0ELb0ELb1ELb1ELb0EEENS1_21CollectiveEpilogueFwdINS6_IJSA_NS7_ILi512EEESA_EEES9_SC_SE_Li256ELb1ELb1ELb1ELb0EEENS1_36VarlenDynamicPersistentTileSchedulerILi64ELi64ELi256ELi128ELb1ELb1ELb1ELb0ELb1ELb1EEEEEEEEEvNT_6ParamsE,"",@"SHT_CUDA_INFO"
	.sectionflags	@""
	.align	4


	//----- nvinfo : EIATTR_CUDA_API_VERSION
	.align		4
        /*0000*/ 	.byte	0x04, 0x37
        /*0002*/ 	.short	(.L_182 - .L_181)
.L_181:
        /*0004*/ 	.word	0x00000082


	//----- nvinfo : EIATTR_KPARAM_INFO
	.align		4
.L_182:
        /*0008*/ 	.byte	0x04, 0x17
        /*000a*/ 	.short	(.L_184 - .L_183)
.L_183:
        /*000c*/ 	.word	0x00000000
        /*0010*/ 	.short	0x0000
        /*0012*/ 	.short	0x0070
        /*0014*/ 	.byte	0x00, 0xf0, 0x01, 0x2a


	//----- nvinfo : EIATTR_SPARSE_MMA_MASK
	.align		4
.L_184:
        /*0018*/ 	.byte	0x03, 0x50
        /*001a*/ 	.short	0x0000


	//----- nvinfo : EIATTR_MAXREG_COUNT
	.align		4
        /*001c*/ 	.byte	0x03, 0x1b
        /*001e*/ 	.short	0x00a8


	//----- nvinfo : EIATTR_NUM_BARRIERS
	.align		4
        /*0020*/ 	.byte	0x02, 0x4c
        /*0022*/ 	.byte	0x10
	.zero		1


	//----- nvinfo : EIATTR_EXTERNS
	.align		4
        /*0024*/ 	.byte	0x04, 0x0f
        /*0026*/ 	.short	(.L_186 - .L_185)


	//   ....[0]....
	.align		4
.L_185:
        /*0028*/ 	.word	index@(__assertfail)


	//----- nvinfo : EIATTR_ANNOTATIONS
	.align		4
.L_186:
        /*002c*/ 	.byte	0x04, 0x55
        /*002e*/ 	.short	(.L_188 - .L_187)


	//   ....[0]....
.L_187:
        /*0030*/ 	.word	0x00000001
        /*0034*/ 	.byte	0x30, 0x0d, 0x00, 0x00, 0x01, 0x00, 0x00, 0x00, 0x00, 0x0e, 0x00, 0x00, 0x01, 0x00, 0x00, 0x00
        /* <DEDUP_REMOVED lines=18> */
        /*0164*/ 	.byte	0xf0, 0x2c, 0x01, 0x00


	//----- nvinfo : EIATTR_MERCURY_ISA_VERSION
	.align		4
.L_188:
        /*0168*/ 	.byte	0x03, 0x5f
        /*016a*/ 	.short	0x0101


	//----- nvinfo : EIATTR_UNUSED_LOAD_BYTE_OFFSET
	.align		4
        /*016c*/ 	.byte	0x04, 0x44
        /*016e*/ 	.short	(.L_190 - .L_189)


	//   ....[0]....
.L_189:
        /*0170*/ 	.word	0x00000940
        /*0174*/ 	.word	0x0000fff0


	//   ....[1]....
        /*0178*/ 	.word	0x000078d0
        /*017c*/ 	.word	0x0000fff0


	//----- nvinfo : EIATTR_INT_WARP_WIDE_INSTR_OFFSETS
	.align		4
.L_190:
        /*0180*/ 	.byte	0x04, 0x31
        /*0182*/ 	.short	(.L_192 - .L_191)


	//   ....[0]....
.L_191:
        /*0184*/ 	.word	0x000000c0


	//   ....[1]....
        /*0188*/ 	.word	0x000000d0


	//   ....[2]....
        /*018c*/ 	.word	0x00000170


	//   ....[3]....
        /*0190*/ 	.word	0x0000d8a0


	//   ....[4]....
        /*0194*/ 	.word	0x0000d930


	//   ....[5]....
        /*0198*/ 	.word	0x00010d20


	//   ....[6]....
        /*019c*/ 	.word	0x00010db0


	//----- nvinfo : EIATTR_COOP_GROUP_MASK_REGIDS
	.align		4
.L_192:
        /*01a0*/ 	.byte	0x04, 0x29
        /*01a2*/ 	.short	(.L_194 - .L_193)


	//   ....[0]....
.L_193:
        /*01a4*/ 	.word	0xffffffff


	//   ....[1]....
        /*01a8*/ 	.word	0xffffffff


	//   ....[2]....
        /*01ac*/ 	.word	0xffffffff


	//   ....[3]....
        /*01b0*/ 	.word	0xffffffff


	//   ....[4]....
        /*01b4*/ 	.word	0xffffffff


	//   ....[5]....
        /*01b8*/ 	.word	0xffffffff


	//   ....[6]....
        /*01bc*/ 	.word	0xffffffff


	//   ....[7]....
        /*01c0*/ 	.word	0xffffffff


	//   ....[8]....
        /*01c4*/ 	.word	0xffffffff


	//   ....[9]....
        /*01c8*/ 	.word	0xffffffff


	//   ....[10]....
        /*01cc*/ 	.word	0xffffffff


	//   ....[11]....
        /*01d0*/ 	.word	0xffffffff


	//   ....[12]....
        /*01d4*/ 	.word	0xffffffff


	//   ....[13]....
        /*01d8*/ 	.word	0xffffffff


	//   ....[14]....
        /*01dc*/ 	.word	0xffffffff


	//   ....[15]....
        /*01e0*/ 	.word	0xffffffff


	//   ....[16]....
        /*01e4*/ 	.word	0xffffffff


	//   ....[17]....
        /*01e8*/ 	.word	0xffffffff


	//   ....[18]....
        /*01ec*/ 	.word	0xffffffff


	//   ....[19]....
        /*01f0*/ 	.word	0xffffffff


	//   ....[20]....
        /*01f4*/ 	.word	0xffffffff


	//   ....[21]....
        /*01f8*/ 	.word	0xffffffff


	//   ....[22]....
        /*01fc*/ 	.word	0xffffffff


	//   ....[23]....
        /*0200*/ 	.word	0xffffffff


	//   ....[24]....
        /*0204*/ 	.word	0xffffffff


	//   ....[25]....
        /*0208*/ 	.word	0xffffffff


	//   ....[26]....
        /*020c*/ 	.word	0xffffffff


	//   ....[27]....
        /*0210*/ 	.word	0xffffffff


	//   ....[28]....
        /*0214*/ 	.word	0xffffffff


	//   ....[29]....
        /*0218*/ 	.word	0xffffffff


	//   ....[30]....
        /*021c*/ 	.word	0xffffffff


	//   ....[31]....
        /*0220*/ 	.word	0xffffffff


	//   ....[32]....
        /*0224*/ 	.word	0xffffffff


	//   ....[33]....
        /*0228*/ 	.word	0xffffffff


	//   ....[34]....
        /*022c*/ 	.word	0xffffffff


	//   ....[35]....
        /*0230*/ 	.word	0xffffffff


	//   ....[36]....
        /*0234*/ 	.word	0xffffffff


	//   ....[37]....
        /*0238*/ 	.word	0xffffffff


	//   ....[38]....
        /*023c*/ 	.word	0xffffffff


	//   ....[39]....
        /*0240*/ 	.word	0xffffffff


	//   ....[40]....
        /*0244*/ 	.word	0xffffffff


	//   ....[41]....
        /*0248*/ 	.word	0xffffffff


	//   ....[42]....
        /*024c*/ 	.word	0xffffffff


	//   ....[43]....
        /*0250*/ 	.word	0xffffffff


	//   ....[44]....
        /*0254*/ 	.word	0xffffffff


	//   ....[45]....
        /*0258*/ 	.word	0xffffffff


	//   ....[46]....
        /*025c*/ 	.word	0xffffffff


	//   ....[47]....
        /*0260*/ 	.word	0xffffffff


	//   ....[48]....
        /*0264*/ 	.word	0xffffffff


	//   ....[49]....
        /*0268*/ 	.word	0xffffffff


	//   ....[50]....
        /*026c*/ 	.word	0xffffffff


	//   ....[51]....
        /*0270*/ 	.word	0xffffffff


	//   ....[52]....
        /*0274*/ 	.word	0xffffffff


	//   ....[53]....
        /*0278*/ 	.word	0xffffffff


	//   ....[54]....
        /*027c*/ 	.word	0xffffffff


	//   ....[55]....
        /*0280*/ 	.word	0xffffffff


	//   ....[56]....
        /*0284*/ 	.word	0xffffffff


	//   ....[57]....
        /*0288*/ 	.word	0xffffffff


	//   ....[58]....
        /*028c*/ 	.word	0xffffffff


	//   ....[59]....
        /*0290*/ 	.word	0xffffffff


	//   ....[60]....
        /*0294*/ 	.word	0xffffffff


	//   ....[61]....
        /*0298*/ 	.word	0xffffffff


	//   ....[62]....
        /*029c*/ 	.word	0xffffffff


	//   ....[63]....
        /*02a0*/ 	.word	0xffffffff


	//   ....[64]....
        /*02a4*/ 	.word	0xffffffff


	//   ....[65]....
        /*02a8*/ 	.word	0xffffffff


	//   ....[66]....
        /*02ac*/ 	.word	0xffffffff


	//   ....[67]....
        /*02b0*/ 	.word	0xffffffff


	//   ....[68]....
        /*02b4*/ 	.word	0xffffffff


	//   ....[69]....
        /*02b8*/ 	.word	0xffffffff


	//   ....[70]....
        /*02bc*/ 	.word	0xffffffff


	//   ....[71]....
        /*02c0*/ 	.word	0xffffffff


	//   ....[72]....
        /*02c4*/ 	.word	0xffffffff


	//   ....[73]....
        /*02c8*/ 	.word	0xffffffff


	//   ....[74]....
        /*02cc*/ 	.word	0xffffffff


	//   ....[75]....
        /*02d0*/ 	.word	0xffffffff


	//   ....[76]....
        /*02d4*/ 	.word	0xffffffff


	//   ....[77]....
        /*02d8*/ 	.word	0xffffffff


	//   ....[78]....
        /*02dc*/ 	.word	0xffffffff


	//   ....[79]....
        /*02e0*/ 	.word	0xffffffff


	//   ....[80]....
        /*02e4*/ 	.word	0xffffffff


	//   ....[81]....
        /*02e8*/ 	.word	0xffffffff


	//   ....[82]....
        /*02ec*/ 	.word	0xffffffff


	//   ....[83]....
        /*02f0*/ 	.word	0xffffffff


	//   ....[84]....
        /*02f4*/ 	.word	0xffffffff


	//   ....[85]....
        /*02f8*/ 	.word	0xffffffff


	//   ....[86]....
        /*02fc*/ 	.word	0xffffffff


	//   ....[87]....
        /*0300*/ 	.word	0xffffffff


	//   ....[88]....
        /*0304*/ 	.word	0xffffffff


	//   ....[89]....
        /*0308*/ 	.word	0xffffffff


	//   ....[90]....
        /*030c*/ 	.word	0xffffffff


	//   ....[91]....
        /*0310*/ 	.word	0xffffffff


	//   ....[92]....
        /*0314*/ 	.word	0xffffffff


	//   ....[93]....
        /*0318*/ 	.word	0xffffffff


	//   ....[94]....
        /*031c*/ 	.word	0xffffffff


	//   ....[95]....
        /*0320*/ 	.word	0xffffffff


	//   ....[96]....
        /*0324*/ 	.word	0xffffffff


	//   ....[97]....
        /*0328*/ 	.word	0xffffffff


	//   ....[98]....
        /*032c*/ 	.word	0xffffffff


	//   ....[99]....
        /*0330*/ 	.word	0xffffffff


	//   ....[100]....
        /*0334*/ 	.word	0xffffffff


	//   ....[101]....
        /*0338*/ 	.word	0xffffffff


	//   ....[102]....
        /*033c*/ 	.word	0xffffffff


	//   ....[103]....
        /*0340*/ 	.word	0xffffffff


	//   ....[104]....
        /*0344*/ 	.word	0xffffffff


	//   ....[105]....
        /*0348*/ 	.word	0xffffffff


	//   ....[106]....
        /*034c*/ 	.word	0xffffffff


	//   ....[107]....
        /*0350*/ 	.word	0xffffffff


	//   ....[108]....
        /*0354*/ 	.word	0xffffffff


	//   ....[109]....
        /*0358*/ 	.word	0xffffffff


	//   ....[110]....
        /*035c*/ 	.word	0xffffffff


	//   ....[111]....
        /*0360*/ 	.word	0xffffffff


	//   ....[112]....
        /*0364*/ 	.word	0xffffffff


	//   ....[113]....
        /*0368*/ 	.word	0xffffffff


	//   ....[114]....
        /*036c*/ 	.word	0xffffffff


	//   ....[115]....
        /*0370*/ 	.word	0x0500000f


	//   ....[116]....
        /*0374*/ 	.word	0x0500000f


	//   ....[117]....
        /*0378*/ 	.word	0x0500000f


	//   ....[118]....
        /*037c*/ 	.word	0x0500000f


	//   ....[119]....
        /*0380*/ 	.word	0x0500000f


	//   ....[120]....
        /*0384*/ 	.word	0x0500000f


	//   ....[121]....
        /*0388*/ 	.word	0x0500000f


	//   ....[122]....
        /*038c*/ 	.word	0x0500000f


	//   ....[123]....
        /*0390*/ 	.word	0x0500000f


	//   ....[124]....
        /*0394*/ 	.word	0x0500000f


	//   ....[125]....
        /*0398*/ 	.word	0x0500000f


	//   ....[126]....
        /*039c*/ 	.word	0x0500000f


	//   ....[127]....
        /*03a0*/ 	.word	0x0500000f


	//   ....[128]....
        /*03a4*/ 	.word	0x0500000f


	//   ....[129]....
        /*03a8*/ 	.word	0x0500000f


	//   ....[130]....
        /*03ac*/ 	.word	0x0500000f


	//   ....[131]....
        /*03b0*/ 	.word	0x0500000f


	//   ....[132]....
        /*03b4*/ 	.word	0x0500000f


	//   ....[133]....
        /*03b8*/ 	.word	0x0500000f


	//   ....[134]....
        /*03bc*/ 	.word	0x0500000f


	//   ....[135]....
        /*03c0*/ 	.word	0x0500000f


	//   ....[136]....
        /*03c4*/ 	.word	0x0500000f


	//   ....[137]....
        /*03c8*/ 	.word	0x0500000f


	//   ....[138]....
        /*03cc*/ 	.word	0x0500000f


	//   ....[139]....
        /*03d0*/ 	.word	0x0500000f


	//   ....[140]....
        /*03d4*/ 	.word	0x0500000f


	//   ....[141]....
        /*03d8*/ 	.word	0x0500000f


	//   ....[142]....
        /*03dc*/ 	.word	0x0500000f


	//   ....[143]....
        /*03e0*/ 	.word	0x0500000f


	//   ....[144]....
        /*03e4*/ 	.word	0x0500000f


	//   ....[145]....
        /*03e8*/ 	.word	0x0500000f


	//   ....[146]....
        /*03ec*/ 	.word	0x0500000f


	//   ....[147]....
        /*03f0*/ 	.word	0x0500000f


	//   ....[148]....
        /*03f4*/ 	.word	0x0500000f


	//   ....[149]....
        /*03f8*/ 	.word	0x0500000f


	//   ....[150]....
        /*03fc*/ 	.word	0x0500000f


	//   ....[151]....
        /*0400*/ 	.word	0x0500000f


	//   ....[152]....
        /*0404*/ 	.word	0x0500000f


	//   ....[153]....
        /*0408*/ 	.word	0x0500000f


	//   ....[154]....
        /*040c*/ 	.word	0x0500000f


	//   ....[155]....
        /*0410*/ 	.word	0x0500000f


	//   ....[156]....
        /*0414*/ 	.word	0x0500000f


	//   ....[157]....
        /*0418*/ 	.word	0x0500000f


	//   ....[158]....
        /*041c*/ 	.word	0x0500000f


	//   ....[159]....
        /*0420*/ 	.word	0x0500000f


	//   ....[160]....
        /*0424*/ 	.word	0x0500000f


	//   ....[161]....
        /*0428*/ 	.word	0x0500000f


	//   ....[162]....
        /*042c*/ 	.word	0x0500000f


	//   ....[163]....
        /*0430*/ 	.word	0x0500000f


	//   ....[164]....
        /*0434*/ 	.word	0x0500000f


	//   ....[165]....
        /*0438*/ 	.word	0x0500000f


	//   ....[166]....
        /*043c*/ 	.word	0x0500000f


	//   ....[167]....
        /*0440*/ 	.word	0x0500000f


	//   ....[168]....
        /*0444*/ 	.word	0x0500000f


	//   ....[169]....
        /*0448*/ 	.word	0x0500000f


	//   ....[170]....
        /*044c*/ 	.word	0x0500000f


	//   ....[171]....
        /*0450*/ 	.word	0x0500000f


	//   ....[172]....
        /*0454*/ 	.word	0x0500000f


	//   ....[173]....
        /*0458*/ 	.word	0x0500000f


	//   ....[174]....
        /*045c*/ 	.word	0x0500000f


	//----- nvinfo : EIATTR_COOP_GROUP_INSTR_OFFSETS
	.align		4
.L_194:
        /*0460*/ 	.byte	0x04, 0x28
        /*0462*/ 	.short	(.L_196 - .L_195)


	//   ....[0]....
.L_195:
        /*0464*/ 	.word	0x00000070


	//   ....[1]....
        /*0468*/ 	.word	0x000000b0


	//   ....[2]....
        /*046c*/ 	.word	0x00000290


	//   ....[3]....
        /*0470*/ 	.word	0x000003f0


	//   ....[4]....
        /*0474*/ 	.word	0x00000510


	//   ....[5]....
        /*0478*/ 	.word	0x00000670


	//   ....[6]....
        /*047c*/ 	.word	0x00001e00


	//   ....[7]....
        /*0480*/ 	.word	0x00003e10


	//   ....[8]....
        /*0484*/ 	.word	0x00004840


	//   ....[9]....
        /*0488*/ 	.word	0x000048a0


	//   ....[10]....
        /*048c*/ 	.word	0x00004ac0


	//   ....[11]....
        /*0490*/ 	.word	0x00004b80


	//   ....[12]....
        /*0494*/ 	.word	0x000053e0


	//   ....[13]....
        /*0498*/ 	.word	0x00005950


	//   ....[14]....
        /*049c*/ 	.word	0x00005970


	//   ....[15]....
        /*04a0*/ 	.word	0x000060a0


	//   ....[16]....
        /*04a4*/ 	.word	0x000061d0


	//   ....[17]....
        /*04a8*/ 	.word	0x00006d20


	//   ....[18]....
        /*04ac*/ 	.word	0x00006de0


	//   ....[19]....
        /*04b0*/ 	.word	0x00006e40


	//   ....[20]....
        /*04b4*/ 	.word	0x00006e80


	//   ....[21]....
        /*04b8*/ 	.word	0x00006f00


	//   ....[22]....
        /*04bc*/ 	.word	0x000086a0


	//   ....[23]....
        /*04c0*/ 	.word	0x00008ab0


	//   ....[24]....
        /*04c4*/ 	.word	0x00008ad0


	//   ....[25]....
        /*04c8*/ 	.word	0x00008b00


	//   ....[26]....
        /*04cc*/ 	.word	0x00008b10


	//   ....[27]....
        /*04d0*/ 	.word	0x000097a0


	//   ....[28]....
        /*04d4*/ 	.word	0x000097c0


	//   ....[29]....
        /*04d8*/ 	.word	0x00009a70


	//   ....[30]....
        /*04dc*/ 	.word	0x00009a90


	//   ....[31]....
        /*04e0*/ 	.word	0x0000a240


	//   ....[32]....
        /*04e4*/ 	.word	0x0000a250


	//   ....[33]....
        /*04e8*/ 	.word	0x0000aaa0


	//   ....[34]....
        /*04ec*/ 	.word	0x0000aac0


	//   ....[35]....
        /*04f0*/ 	.word	0x0000bec0


	//   ....[36]....
        /*04f4*/ 	.word	0x0000bef0


	//   ....[37]....
        /*04f8*/ 	.word	0x0000c120


	//   ....[38]....
        /*04fc*/ 	.word	0x0000c140


	//   ....[39]....
        /*0500*/ 	.word	0x0000c400


	//   ....[40]....
        /*0504*/ 	.word	0x0000c5f0


	//   ....[41]....
        /*0508*/ 	.word	0x0000c620


	//   ....[42]....
        /*050c*/ 	.word	0x0000c650


	//   ....[43]....
        /*0510*/ 	.word	0x0000c680


	//   ....[44]....
        /*0514*/ 	.word	0x0000c6b0


	//   ....[45]....
        /*0518*/ 	.word	0x0000c6e0


	//   ....[46]....
        /*051c*/ 	.word	0x0000c850


	//   ....[47]....
        /*0520*/ 	.word	0x0000c880


	//   ....[48]....
        /*0524*/ 	.word	0x0000c8b0


	//   ....[49]....
        /*0528*/ 	.word	0x0000c8e0


	//   ....[50]....
        /*052c*/ 	.word	0x0000c910


	//   ....[51]....
        /*0530*/ 	.word	0x0000c940


	//   ....[52]....
        /*0534*/ 	.word	0x0000c9d0


	//   ....[53]....
        /*0538*/ 	.word	0x0000ca00


	//   ....[54]....
        /*053c*/ 	.word	0x0000ca10


	//   ....[55]....
        /*0540*/ 	.word	0x0000caa0


	//   ....[56]....
        /*0544*/ 	.word	0x0000e640


	//   ....[57]....
        /*0548*/ 	.word	0x0000e660


	//   ....[58]....
        /*054c*/ 	.word	0x0000e6f0


	//   ....[59]....
        /*0550*/ 	.word	0x0000e710


	//   ....[60]....
        /*0554*/ 	.word	0x0000e790


	//   ....[61]....
        /*0558*/ 	.word	0x0000e7b0


	//   ....[62]....
        /*055c*/ 	.word	0x0000e7c0


	//   ....[63]....
        /*0560*/ 	.word	0x0000e7d0


	//   ....[64]....
        /*0564*/ 	.word	0x0000ef20


	//   ....[65]....
        /*0568*/ 	.word	0x0000ef50


	//   ....[66]....
        /*056c*/ 	.word	0x0000eff0


	//   ....[67]....
        /*0570*/ 	.word	0x0000f010


	//   ....[68]....
        /*0574*/ 	.word	0x0000f090


	//   ....[69]....
        /*0578*/ 	.word	0x0000f0b0


	//   ....[70]....
        /*057c*/ 	.word	0x0000f0c0


	//   ....[71]....
        /*0580*/ 	.word	0x0000f0d0


	//   ....[72]....
        /*0584*/ 	.word	0x0000f550


	//   ....[73]....
        /*0588*/ 	.word	0x0000f610


	//   ....[74]....
        /*058c*/ 	.word	0x0000f760


	//   ....[75]....
        /*0590*/ 	.word	0x0000f7a0


	//   ....[76]....
        /*0594*/ 	.word	0x0000f7b0


	//   ....[77]....
        /*0598*/ 	.word	0x0000f7c0


	//   ....[78]....
        /*059c*/ 	.word	0x0000f910


	//   ....[79]....
        /*05a0*/ 	.word	0x0000fa60


	//   ....[80]....
        /*05a4*/ 	.word	0x00010250


	//   ....[81]....
        /*05a8*/ 	.word	0x00010270


	//   ....[82]....
        /*05ac*/ 	.word	0x000102c0


	//   ....[83]....
        /*05b0*/ 	.word	0x000102d0


	//   ....[84]....
        /*05b4*/ 	.word	0x00010310


	//   ....[85]....
        /*05b8*/ 	.word	0x00010320


	//   ....[86]....
        /*05bc*/ 	.word	0x00010330


	//   ....[87]....
        /*05c0*/ 	.word	0x00010370


	//   ....[88]....
        /*05c4*/ 	.word	0x00010670


	//   ....[89]....
        /*05c8*/ 	.word	0x000106b0


	//   ....[90]....
        /*05cc*/ 	.word	0x000106d0


	//   ....[91]....
        /*05d0*/ 	.word	0x000106f0


	//   ....[92]....
        /*05d4*/ 	.word	0x00010720


	//   ....[93]....
        /*05d8*/ 	.word	0x00010740


	//   ....[94]....
        /*05dc*/ 	.word	0x00010840


	//   ....[95]....
        /*05e0*/ 	.word	0x00010990


	//   ....[96]....
        /*05e4*/ 	.word	0x00010fd0


	//   ....[97]....
        /*05e8*/ 	.word	0x00011000


	//   ....[98]....
        /*05ec*/ 	.word	0x00011060


	//   ....[99]....
        /*05f0*/ 	.word	0x00011090


	//   ....[100]....
        /*05f4*/ 	.word	0x000110c0


	//   ....[101]....
        /*05f8*/ 	.word	0x000110f0


	//   ....[102]....
        /*05fc*/ 	.word	0x00011120


	//   ....[103]....
        /*0600*/ 	.word	0x00011150


	//   ....[104]....
        /*0604*/ 	.word	0x000112f0


	//   ....[105]....
        /*0608*/ 	.word	0x00011320


	//   ....[106]....
        /*060c*/ 	.word	0x00011350


	//   ....[107]....
        /*0610*/ 	.word	0x00011380


	//   ....[108]....
        /*0614*/ 	.word	0x000113b0


	//   ....[109]....
        /*0618*/ 	.word	0x000113e0


	//   ....[110]....
        /*061c*/ 	.word	0x000114a0


	//   ....[111]....
        /*0620*/ 	.word	0x000114c0


	//   ....[112]....
        /*0624*/ 	.word	0x000114d0


	//   ....[113]....
        /*0628*/ 	.word	0x00011530


	//   ....[114]....
        /*062c*/ 	.word	0x00011b50


	//   ....[115]....
        /*0630*/ 	.word	0x000120e0


	//   ....[116]....
        /*0634*/ 	.word	0x000121d0


	//   ....[117]....
        /*0638*/ 	.word	0x00012270


	//   ....[118]....
        /*063c*/ 	.word	0x000122d0


	//   ....[119]....
        /*0640*/ 	.word	0x000123c0


	//   ....[120]....
        /*0644*/ 	.word	0x00012430


	//   ....[121]....
        /*0648*/ 	.word	0x00012520


	//   ....[122]....
        /*064c*/ 	.word	0x00012590


	//   ....[123]....
        /*0650*/ 	.word	0x00012630


	//   ....[124]....
        /*0654*/ 	.word	0x00012720


	//   ....[125]....
        /*0658*/ 	.word	0x00012790


	//   ....[126]....
        /*065c*/ 	.word	0x000127f0


	//   ....[127]....
        /*0660*/ 	.word	0x000128e0


	//   ....[128]....
        /*0664*/ 	.word	0x00012940


	//   ....[129]....
        /*0668*/ 	.word	0x00012a40


	//   ....[130]....
        /*066c*/ 	.word	0x00012aa0


	//   ....[131]....
        /*0670*/ 	.word	0x00012b40


	//   ....[132]....
        /*0674*/ 	.word	0x00012cc0


	//   ....[133]....
        /*0678*/ 	.word	0x00012dc0


	//   ....[134]....
        /*067c*/ 	.word	0x00013040


	//   ....[135]....
        /*0680*/ 	.word	0x00013090


	//   ....[136]....
        /*0684*/ 	.word	0x00013260


	//   ....[137]....
        /*0688*/ 	.word	0x000132b0


	//   ....[138]....
        /*068c*/ 	.word	0x00013480


	//   ....[139]....
        /*0690*/ 	.word	0x000134d0


	//   ....[140]....
        /*0694*/ 	.word	0x000135c0


	//   ....[141]....
        /*0698*/ 	.word	0x00013660


	//   ....[142]....
        /*069c*/ 	.word	0x000136c0


	//   ....[143]....
        /*06a0*/ 	.word	0x00013770


	//   ....[144]....
        /*06a4*/ 	.word	0x000137d0


	//   ....[145]....
        /*06a8*/ 	.word	0x00013880


	//   ....[146]....
        /*06ac*/ 	.word	0x000138e0


	//   ....[147]....
        /*06b0*/ 	.word	0x00013990


	//   ....[148]....
        /*06b4*/ 	.word	0x00013a80


	//   ....[149]....
        /*06b8*/ 	.word	0x00013b60


	//   ....[150]....
        /*06bc*/ 	.word	0x00013c70


	//   ....[151]....
        /*06c0*/ 	.word	0x00013d70


	//   ....[152]....
        /*06c4*/ 	.word	0x00013ea0


	//   ....[153]....
        /*06c8*/ 	.word	0x00013f80


	//   ....[154]....
        /*06cc*/ 	.word	0x00014080


	//   ....[155]....
        /*06d0*/ 	.word	0x00014160


	//   ....[156]....
        /*06d4*/ 	.word	0x000141f0


	//   ....[157]....
        /*06d8*/ 	.word	0x00014290


	//   ....[158]....
        /*06dc*/ 	.word	0x00014410


	//   ....[159]....
        /*06e0*/ 	.word	0x00014480


	//   ....[160]....
        /*06e4*/ 	.word	0x000144f0


	//   ....[161]....
        /*06e8*/ 	.word	0x00014560


	//   ....[162]....
        /*06ec*/ 	.word	0x000145d0


	//   ....[163]....
        /*06f0*/ 	.word	0x00014650


	//   ....[164]....
        /*06f4*/ 	.word	0x000146d0


	//   ....[165]....
        /*06f8*/ 	.word	0x00014760


	//   ....[166]....
        /*06fc*/ 	.word	0x000147d0


	//   ....[167]....
        /*0700*/ 	.word	0x00014840


	//   ....[168]....
        /*0704*/ 	.word	0x000148b0


	//   ....[169]....
        /*0708*/ 	.word	0x00014930


	//   ....[170]....
        /*070c*/ 	.word	0x000149a0


	//   ....[171]....
        /*0710*/ 	.word	0x00014a40


	//   ....[172]....
        /*0714*/ 	.word	0x00014a90


	//   ....[173]....
        /*0718*/ 	.word	0x00014b20


	//   ....[174]....
        /*071c*/ 	.word	0x00014c50


	//----- nvinfo : EIATTR_REG_RECONFIG
	.align		4
.L_196:
        /*0720*/ 	.byte	0x01, 0x54
	.zero		2


	//----- nvinfo : EIATTR_SYSCALL_OFFSETS
	.align		4
        /*0724*/ 	.byte	0x04, 0x46
        /*0726*/ 	.short	(.L_198 - .L_197)


	//   ....[0]....
.L_197:
        /*0728*/ 	.word	0x00003fd0


	//   ....[1]....
        /*072c*/ 	.word	0x0000da90


	//   ....[2]....
        /*0730*/ 	.word	0x0000dbe0


	//   ....[3]....
        /*0734*/ 	.word	0x0000dcd0


	//   ....[4]....
        /*0738*/ 	.word	0x0000ebf0


	//----- nvinfo : EIATTR_MBARRIER_INSTR_OFFSETS
	.align		4
.L_198:
        /*073c*/ 	.byte	0x04, 0x39
        /*073e*/ 	.short	(.L_200 - .L_199)


	//   ....[0]....
.L_199:
        /*0740*/ 	.word	0x00000180
        /*0744*/ 	.word	0x000000ff
        /*0748*/ 	.word	0x00028c00
        /*074c*/ 	.short	0x0100
        /*074e*/ 	.byte	0x08
	.zero		1


	//   ....[1]....
        /*0750*/ 	.word	0x00000190
        /*0754*/ 	.word	0x000000ff
        /*0758*/ 	.word	0x00028c20
        /*075c*/ 	.short	0x0100
        /*075e*/ 	.byte	0x08
	.zero		1


	//   ....[2]....
        /*0760*/ 	.word	0x00000240
        /*0764*/ 	.word	0x000000ff
        /*0768*/ 	.word	0x00028c30
        /*076c*/ 	.short	0x0100
        /*076e*/ 	.byte	0x06
	.zero		1


	//   ....[3]....
        /*0770*/ 	.word	0x00000250
        /*0774*/ 	.word	0x000000ff
        /*0778*/ 	.word	0x00028c40
        /*077c*/ 	.short	0x0100
        /*077e*/ 	.byte	0x06
	.zero		1


	//   ....[4]....
        /*0780*/ 	.word	0x00000260
        /*0784*/ 	.word	0x000000ff
        /*0788*/ 	.word	0x00028c38
        /*078c*/ 	.short	0x0100
        /*078e*/ 	.byte	0x06
	.zero		1


	//   ....[5]....
        /*0790*/ 	.word	0x00000270
        /*0794*/ 	.word	0x000000ff
        /*0798*/ 	.word	0x00028c48
        /*079c*/ 	.short	0x0100
        /*079e*/ 	.byte	0x06
	.zero		1


	//   ....[6]....
        /*07a0*/ 	.word	0x000003a0
        /*07a4*/ 	.word	0x000000ff
        /*07a8*/ 	.word	0x00028c50
        /*07ac*/ 	.short	0x0100
        /*07ae*/ 	.byte	0x08
	.zero		1


	//   ....[7]....
        /*07b0*/ 	.word	0x000003b0
        /*07b4*/ 	.word	0x000000ff
        /*07b8*/ 	.word	0x00028c60
        /*07bc*/ 	.short	0x0100
        /*07be*/ 	.byte	0x08
	.zero		1


	//   ....[8]....
        /*07c0*/ 	.word	0x000003c0
        /*07c4*/ 	.word	0x000000ff
        /*07c8*/ 	.word	0x00028c58
        /*07cc*/ 	.short	0x0100
        /*07ce*/ 	.byte	0x08
	.zero		1


	//   ....[9]....
        /*07d0*/ 	.word	0x000003d0
        /*07d4*/ 	.word	0x000000ff
        /*07d8*/ 	.word	0x00028c68
        /*07dc*/ 	.short	0x0100
        /*07de*/ 	.byte	0x08
	.zero		1


	//   ....[10]....
        /*07e0*/ 	.word	0x000004c0
        /*07e4*/ 	.word	0x000000ff
        /*07e8*/ 	.word	0x00028c70
        /*07ec*/ 	.short	0x0100
        /*07ee*/ 	.byte	0x06
	.zero		1


	//   ....[11]....
        /*07f0*/ 	.word	0x000004d0
        /*07f4*/ 	.word	0x000000ff
        /*07f8*/ 	.word	0x00028c80
        /*07fc*/ 	.short	0x0100
        /*07fe*/ 	.byte	0x06
	.zero		1


	//   ....[12]....
        /*0800*/ 	.word	0x000004e0
        /*0804*/ 	.word	0x000000ff
        /*0808*/ 	.word	0x00028c78
        /*080c*/ 	.short	0x0100
        /*080e*/ 	.byte	0x06
	.zero		1


	//   ....[13]....
        /*0810*/ 	.word	0x000004f0
        /*0814*/ 	.word	0x000000ff
        /*0818*/ 	.word	0x00028c88
        /*081c*/ 	.short	0x0100
        /*081e*/ 	.byte	0x06
	.zero		1


	//   ....[14]....
        /*0820*/ 	.word	0x00000620
        /*0824*/ 	.word	0x000000ff
        /*0828*/ 	.word	0x00028c90
        /*082c*/ 	.short	0x0100
        /*082e*/ 	.byte	0x08
	.zero		1


	//   ....[15]....
        /*0830*/ 	.word	0x00000630
        /*0834*/ 	.word	0x000000ff
        /*0838*/ 	.word	0x00028ca0
        /*083c*/ 	.short	0x0100
        /*083e*/ 	.byte	0x08
	.zero		1


	//   ....[16]....
        /*0840*/ 	.word	0x00000640
        /*0844*/ 	.word	0x000000ff
        /*0848*/ 	.word	0x00028c98
        /*084c*/ 	.short	0x0100
        /*084e*/ 	.byte	0x08
	.zero		1


	//   ....[17]....
        /*0850*/ 	.word	0x00000650
        /*0854*/ 	.word	0x000000ff
        /*0858*/ 	.word	0x00028ca8
        /*085c*/ 	.short	0x0100
        /*085e*/ 	.byte	0x08
	.zero		1


	//   ....[18]....
        /*0860*/ 	.word	0x00000790
        /*0864*/ 	.word	0x000000ff
        /*0868*/ 	.word	0x00028cb0
        /*086c*/ 	.short	0x0100
        /*086e*/ 	.byte	0x08
	.zero		1


	//   ....[19]....
        /*0870*/ 	.word	0x000007a0
        /*0874*/ 	.word	0x000000ff
        /*0878*/ 	.word	0x00028cc0
        /*087c*/ 	.short	0x0100
        /*087e*/ 	.byte	0x08
	.zero		1


	//   ....[20]....
        /*0880*/ 	.word	0x000007b0
        /*0884*/ 	.word	0x000000ff
        /*0888*/ 	.word	0x00028cb8
        /*088c*/ 	.short	0x0100
        /*088e*/ 	.byte	0x08
	.zero		1


	//   ....[21]....
        /*0890*/ 	.word	0x000007c0
        /*0894*/ 	.word	0x000000ff
        /*0898*/ 	.word	0x00028cc8
        /*089c*/ 	.short	0x0100
        /*089e*/ 	.byte	0x08
	.zero		1


	//   ....[22]....
        /*08a0*/ 	.word	0x00001f40
        /*08a4*/ 	.word	0x000000ff
        /*08a8*/ 	.word	0x00028c50
        /*08ac*/ 	.short	0x010a
        /*08ae*/ 	.byte	0x11
	.zero		1


	//   ....[23]....
        /*08b0*/ 	.word	0x00002200
        /*08b4*/ 	.word	0x000000ff
        /*08b8*/ 	.word	0x00000000
        /*08bc*/ 	.short	0x0101
        /*08be*/ 	.byte	0x06
	.zero		1


	//   ....[24]....
        /*08c0*/ 	.word	0x00002b60
        /*08c4*/ 	.word	0x000000ff
        /*08c8*/ 	.word	0x00028c50
        /*08cc*/ 	.short	0x010a
        /*08ce*/ 	.byte	0x06
	.zero		1


	//   ....[25]....
        /*08d0*/ 	.word	0x00002ba0
        /*08d4*/ 	.word	0x000000ff
        /*08d8*/ 	.word	0x00028c50
        /*08dc*/ 	.short	0x010a
        /*08de*/ 	.byte	0x06
	.zero		1


	//   ....[26]....
        /*08e0*/ 	.word	0x00002e10
        /*08e4*/ 	.word	0x000000ff
        /*08e8*/ 	.word	0x00000000
        /*08ec*/ 	.short	0x0101
        /*08ee*/ 	.byte	0x06
	.zero		1


	//   ....[27]....
        /*08f0*/ 	.word	0x00004080
        /*08f4*/ 	.word	0x000000ff
        /*08f8*/ 	.word	0x00028c00
        /*08fc*/ 	.short	0x010a
        /*08fe*/ 	.byte	0x27
	.zero		1


	//   ....[28]....
        /*0900*/ 	.word	0x00004100
        /*0904*/ 	.word	0x00000007
        /*0908*/ 	.word	0x00028c30
        /*090c*/ 	.short	0x010a
        /*090e*/ 	.byte	0x3f
	.zero		1


	//   ....[29]....
        /*0910*/ 	.word	0x00004140
        /*0914*/ 	.word	0x00000007
        /*0918*/ 	.word	0x00028c30
        /*091c*/ 	.short	0x010a
        /*091e*/ 	.byte	0x3f
	.zero		1


	//   ....[30]....
        /*0920*/ 	.word	0x000044e0
        /*0924*/ 	.word	0x000000ff
        /*0928*/ 	.word	0x00000000
        /*092c*/ 	.short	0x0101
        /*092e*/ 	.byte	0x06
	.zero		1


	//   ....[31]....
        /*0930*/ 	.word	0x00005190
        /*0934*/ 	.word	0x00000007
        /*0938*/ 	.word	0x00028c50
        /*093c*/ 	.short	0x010a
        /*093e*/ 	.byte	0x3f
	.zero		1


	//   ....[32]....
        /*0940*/ 	.word	0x000051e0
        /*0944*/ 	.word	0x00000007
        /*0948*/ 	.word	0x00028c50
        /*094c*/ 	.short	0x010a
        /*094e*/ 	.byte	0x3f
	.zero		1


	//   ....[33]....
        /*0950*/ 	.word	0x00005480
        /*0954*/ 	.word	0x000000ff
        /*0958*/ 	.word	0x00000000
        /*095c*/ 	.short	0x0101
        /*095e*/ 	.byte	0x06
	.zero		1


	//   ....[34]....
        /*0960*/ 	.word	0x000055b0
        /*0964*/ 	.word	0x000000ff
        /*0968*/ 	.word	0x00028c30
        /*096c*/ 	.short	0x010a
        /*096e*/ 	.byte	0x16
	.zero		1


	//   ....[35]....
        /*0970*/ 	.word	0x000055f0
        /*0974*/ 	.word	0x000000ff
        /*0978*/ 	.word	0x00028c30
        /*097c*/ 	.short	0x010a
        /*097e*/ 	.byte	0x16
	.zero		1


	//   ....[36]....
        /*0980*/ 	.word	0x00005880
        /*0984*/ 	.word	0x000000ff
        /*0988*/ 	.word	0x00000000
        /*098c*/ 	.short	0x0101
        /*098e*/ 	.byte	0x06
	.zero		1


	//   ....[37]....
        /*0990*/ 	.word	0x00006ae0
        /*0994*/ 	.word	0x000000ff
        /*0998*/ 	.word	0x00028c50
        /*099c*/ 	.short	0x010a
        /*099e*/ 	.byte	0x16
	.zero		1


	//   ....[38]....
        /*09a0*/ 	.word	0x00006b20
        /*09a4*/ 	.word	0x000000ff
        /*09a8*/ 	.word	0x00028c50
        /*09ac*/ 	.short	0x010a
        /*09ae*/ 	.byte	0x16
	.zero		1


	//   ....[39]....
        /*09b0*/ 	.word	0x00006dc0
        /*09b4*/ 	.word	0x000000ff
        /*09b8*/ 	.word	0x00000000
        /*09bc*/ 	.short	0x0101
        /*09be*/ 	.byte	0x16
	.zero		1


	//   ....[40]....
        /*09c0*/ 	.word	0x000097b0
        /*09c4*/ 	.word	0x000000ff
        /*09c8*/ 	.word	0x00000000
        /*09cc*/ 	.short	0x0101
        /*09ce*/ 	.byte	0x04
	.zero		1


	//   ....[41]....
        /*09d0*/ 	.word	0x0000a180
        /*09d4*/ 	.word	0x000000ff
        /*09d8*/ 	.word	0x00000000
        /*09dc*/ 	.short	0x0101
        /*09de*/ 	.byte	0x04
	.zero		1


	//   ....[42]....
        /*09e0*/ 	.word	0x0000e420
        /*09e4*/ 	.word	0x00000013
        /*09e8*/ 	.word	0x00028c40
        /*09ec*/ 	.short	0x010a
        /*09ee*/ 	.byte	0x3f
	.zero		1


	//   ....[43]....
        /*09f0*/ 	.word	0x0000e8d0
        /*09f4*/ 	.word	0x00000013
        /*09f8*/ 	.word	0x00028c30
        /*09fc*/ 	.short	0x0107
        /*09fe*/ 	.byte	0x3f
	.zero		1


	//   ....[44]....
        /*0a00*/ 	.word	0x0000e9b0
        /*0a04*/ 	.word	0x00000013
        /*0a08*/ 	.word	0x00028c30
        /*0a0c*/ 	.short	0x0101
        /*0a0e*/ 	.byte	0x3f
	.zero		1


	//   ....[45]....
        /*0a10*/ 	.word	0x0000f1d0
        /*0a14*/ 	.word	0x00000011
        /*0a18*/ 	.word	0x00028c00
        /*0a1c*/ 	.short	0x0107
        /*0a1e*/ 	.byte	0x3f
	.zero		1


	//   ....[46]....
        /*0a20*/ 	.word	0x0000f2c0
        /*0a24*/ 	.word	0x00000011
        /*0a28*/ 	.word	0x00028c00
        /*0a2c*/ 	.short	0x0101
        /*0a2e*/ 	.byte	0x3f
	.zero		1


	//   ....[47]....
        /*0a30*/ 	.word	0x0000f2e0
        /*0a34*/ 	.word	0x00000011
        /*0a38*/ 	.word	0x00028c20
        /*0a3c*/ 	.short	0x010a
        /*0a3e*/ 	.byte	0x3f
	.zero		1


	//   ....[48]....
        /*0a40*/ 	.word	0x0000f370
        /*0a44*/ 	.word	0x00000013
        /*0a48*/ 	.word	0x00028c60
        /*0a4c*/ 	.short	0x010a
        /*0a4e*/ 	.byte	0x3f
	.zero		1


	//   ....[49]....
        /*0a50*/ 	.word	0x0000fc80
        /*0a54*/ 	.word	0x00000013
        /*0a58*/ 	.word	0x00028c50
        /*0a5c*/ 	.short	0x0107
        /*0a5e*/ 	.byte	0x3f
	.zero		1


	//   ....[50]....
        /*0a60*/ 	.word	0x0000fd50
        /*0a64*/ 	.word	0x00000013
        /*0a68*/ 	.word	0x00028c50
        /*0a6c*/ 	.short	0x0101
        /*0a6e*/ 	.byte	0x3f
	.zero		1


	//   ....[51]....
        /*0a70*/ 	.word	0x000100d0
        /*0a74*/ 	.word	0x00000006
        /*0a78*/ 	.word	0x00028c40
        /*0a7c*/ 	.short	0x010a
        /*0a7e*/ 	.byte	0x3f
	.zero		1


	//   ....[52]....
        /*0a80*/ 	.word	0x000103f0
        /*0a84*/ 	.word	0x00000006
        /*0a88*/ 	.word	0x00028c30
        /*0a8c*/ 	.short	0x0107
        /*0a8e*/ 	.byte	0x3f
	.zero		1


	//   ....[53]....
        /*0a90*/ 	.word	0x000104b0
        /*0a94*/ 	.word	0x00000006
        /*0a98*/ 	.word	0x00028c30
        /*0a9c*/ 	.short	0x0101
        /*0a9e*/ 	.byte	0x3f
	.zero		1


	//   ....[54]....
        /*0aa0*/ 	.word	0x000104e0
        /*0aa4*/ 	.word	0x00000006
        /*0aa8*/ 	.word	0x00028c60
        /*0aac*/ 	.short	0x010a
        /*0aae*/ 	.byte	0x3f
	.zero		1


	//   ....[55]....
        /*0ab0*/ 	.word	0x00010b90
        /*0ab4*/ 	.word	0x00000006
        /*0ab8*/ 	.word	0x00028c50
        /*0abc*/ 	.short	0x0107
        /*0abe*/ 	.byte	0x3f
	.zero		1


	//   ....[56]....
        /*0ac0*/ 	.word	0x00010c50
        /*0ac4*/ 	.word	0x00000006
        /*0ac8*/ 	.word	0x00028c50
        /*0acc*/ 	.short	0x0101
        /*0ace*/ 	.byte	0x3f
	.zero		1


	//   ....[57]....
        /*0ad0*/ 	.word	0x00011ad0
        /*0ad4*/ 	.word	0x00000007
        /*0ad8*/ 	.word	0x00028c20
        /*0adc*/ 	.short	0x010a
        /*0ade*/ 	.byte	0x3f
	.zero		1


	//   ....[58]....
        /*0ae0*/ 	.word	0x00011c50
        /*0ae4*/ 	.word	0x00000005
        /*0ae8*/ 	.word	0x00028c40
        /*0aec*/ 	.short	0x010a
        /*0aee*/ 	.byte	0x3f
	.zero		1


	//   ....[59]....
        /*0af0*/ 	.word	0x00011cf0
        /*0af4*/ 	.word	0x00000003
        /*0af8*/ 	.word	0x00028c40
        /*0afc*/ 	.short	0x010a
        /*0afe*/ 	.byte	0x3f
	.zero		1


	//   ....[60]....
        /*0b00*/ 	.word	0x00011d30
        /*0b04*/ 	.word	0x00000005
        /*0b08*/ 	.word	0x00028c60
        /*0b0c*/ 	.short	0x010a
        /*0b0e*/ 	.byte	0x3f
	.zero		1


	//   ....[61]....
        /*0b10*/ 	.word	0x00011d70
        /*0b14*/ 	.word	0x00000003
        /*0b18*/ 	.word	0x00028c60
        /*0b1c*/ 	.short	0x010a
        /*0b1e*/ 	.byte	0x3f
	.zero		1


	//   ....[62]....
        /*0b20*/ 	.word	0x00011de0
        /*0b24*/ 	.word	0x00000003
        /*0b28*/ 	.word	0x00028c50
        /*0b2c*/ 	.short	0x010a
        /*0b2e*/ 	.byte	0x3f
	.zero		1


	//   ....[63]....
        /*0b30*/ 	.word	0x00011e40
        /*0b34*/ 	.word	0x00000003
        /*0b38*/ 	.word	0x00028c50
        /*0b3c*/ 	.short	0x010a
        /*0b3e*/ 	.byte	0x3f
	.zero		1


	//   ....[64]....
        /*0b40*/ 	.word	0x00011ea0
        /*0b44*/ 	.word	0x00000003
        /*0b48*/ 	.word	0x00028c00
        /*0b4c*/ 	.short	0x010a
        /*0b4e*/ 	.byte	0x3f
	.zero		1


	//   ....[65]....
        /*0b50*/ 	.word	0x00011ef0
        /*0b54*/ 	.word	0x00000007
        /*0b58*/ 	.word	0x00028c30
        /*0b5c*/ 	.short	0x010a
        /*0b5e*/ 	.byte	0x3f
	.zero		1


	//   ....[66]....
        /*0b60*/ 	.word	0x00011f40
        /*0b64*/ 	.word	0x00000007
        /*0b68*/ 	.word	0x00028c50
        /*0b6c*/ 	.short	0x010a
        /*0b6e*/ 	.byte	0x3f
	.zero		1


	//   ....[67]....
        /*0b70*/ 	.word	0x00011fa0
        /*0b74*/ 	.word	0x00000000
        /*0b78*/ 	.word	0x00028c30
        /*0b7c*/ 	.short	0x010a
        /*0b7e*/ 	.byte	0x3f
	.zero		1


	//   ....[68]....
        /*0b80*/ 	.word	0x00012000
        /*0b84*/ 	.word	0x00000008
        /*0b88*/ 	.word	0x00028c50
        /*0b8c*/ 	.short	0x010a
        /*0b8e*/ 	.byte	0x3f
	.zero		1


	//   ....[69]....
        /*0b90*/ 	.word	0x00012120
        /*0b94*/ 	.word	0x00000013
        /*0b98*/ 	.word	0x00028c40
        /*0b9c*/ 	.short	0x010a
        /*0b9e*/ 	.byte	0x3f
	.zero		1


	//   ....[70]....
        /*0ba0*/ 	.word	0x00012bc0
        /*0ba4*/ 	.word	0x00000011
        /*0ba8*/ 	.word	0x00028c20
        /*0bac*/ 	.short	0x010a
        /*0bae*/ 	.byte	0x3f
	.zero		1


	//   ....[71]....
        /*0bb0*/ 	.word	0x00012c10
        /*0bb4*/ 	.word	0x00000013
        /*0bb8*/ 	.word	0x00028c60
        /*0bbc*/ 	.short	0x010a
        /*0bbe*/ 	.byte	0x3f
	.zero		1


	//   ....[72]....
        /*0bc0*/ 	.word	0x00013510
        /*0bc4*/ 	.word	0x00000006
        /*0bc8*/ 	.word	0x00028c40
        /*0bcc*/ 	.short	0x010a
        /*0bce*/ 	.byte	0x3f
	.zero		1


	//   ....[73]....
        /*0bd0*/ 	.word	0x000139d0
        /*0bd4*/ 	.word	0x00000006
        /*0bd8*/ 	.word	0x00028c60
        /*0bdc*/ 	.short	0x010a
        /*0bde*/ 	.byte	0x3f
	.zero		1


	//   ....[74]....
        /*0be0*/ 	.word	0x00014b70
        /*0be4*/ 	.word	0x00000007
        /*0be8*/ 	.word	0x00028c20
        /*0bec*/ 	.short	0x010a
        /*0bee*/ 	.byte	0x3f
	.zero		1


	//   ....[75]....
        /*0bf0*/ 	.word	0x00014d10
        /*0bf4*/ 	.word	0x00000005
        /*0bf8*/ 	.word	0x00028c40
        /*0bfc*/ 	.short	0x010a
        /*0bfe*/ 	.byte	0x3f
	.zero		1


	//   ....[76]....
        /*0c00*/ 	.word	0x00014d60
        /*0c04*/ 	.word	0x00000003
        /*0c08*/ 	.word	0x00028c40
        /*0c0c*/ 	.short	0x010a
        /*0c0e*/ 	.byte	0x3f
	.zero		1


	//   ....[77]....
        /*0c10*/ 	.word	0x00014db0
        /*0c14*/ 	.word	0x00000005
        /*0c18*/ 	.word	0x00028c60
        /*0c1c*/ 	.short	0x010a
        /*0c1e*/ 	.byte	0x3f
	.zero		1


	//----- nvinfo : EIATTR_NUM_MBARRIERS
	.align		4
.L_200:
        /*0c20*/ 	.byte	0x03, 0x38
        /*0c22*/ 	.short	0x0016


	//----- nvinfo : EIATTR_EXIT_INSTR_OFFSETS
	.align		4
        /*0c24*/ 	.byte	0x04, 0x1c
        /*0c26*/ 	.short	(.L_202 - .L_201)


	//   ....[0]....
.L_201:
        /*0c28*/ 	.word	0x00000970


	//   ....[1]....
        /*0c2c*/ 	.word	0x0000c3a0


	//   ....[2]....
        /*0c30*/ 	.word	0x00011dc0


	//----- nvinfo : EIATTR_MAX_THREADS
	.align		4
.L_202:
        /*0c34*/ 	.byte	0x04, 0x05
        /*0c36*/ 	.short	(.L_204 - .L_203)
.L_203:
        /*0c38*/ 	.word	0x00000180
        /*0c3c*/ 	.word	0x00000001
        /*0c40*/ 	.word	0x00000001


	//----- nvinfo : EIATTR_CRS_STACK_SIZE
	.align		4
.L_204:
        /*0c44*/ 	.byte	0x04, 0x1e
        /*0c46*/ 	.short	(.L_206 - .L_205)
.L_205:
        /*0c48*/ 	.word	0x00000000


	//----- nvinfo : EIATTR_CBANK_PARAM_SIZE
	.align		4
.L_206:
        /*0c4c*/ 	.byte	0x03, 0x19
        /*0c4e*/ 	.short	0x0af0


	//----- nvinfo : EIATTR_PARAM_CBANK
	.align		4
        /*0c50*/ 	.byte	0x04, 0x0a
        /*0c52*/ 	.short	(.L_208 - .L_207)
	.align		4
.L_207:
        /*0c54*/ 	.word	index@(.nv.constant0._ZN7cutlass13device_kernelIN5flash11enable_sm90INS1_16FlashAttnFwdSm90INS1_25CollectiveMainloopFwdSm90ILi2EN4cute5tupleIJNS5_1CILi1EEES8_S8_EEENS6_IJNS7_ILi64EEESA_SA_EEELi512ENS_6half_tEfNS_4arch4Sm90ELb0ELb0ELb0ELb1ELb1ELb0ELb0ELb0ELb0ELb1ELb1ELb0EEENS1_21CollectiveEpilogueFwdINS6_IJSA_NS7_ILi512EEESA_EEES9_SC_SE_Li256ELb1ELb1ELb1ELb0EEENS1_36VarlenDynamicPersistentTileSchedulerILi64ELi64ELi256ELi128ELb1ELb1ELb1ELb0ELb1ELb1EEEEEEEEEvNT_6ParamsE)
        /*0c58*/ 	.short	0x0210
        /*0c5a*/ 	.short	0x0af0


	//----- nvinfo : EIATTR_SW_WAR
	.align		4
.L_208:
        /*0c5c*/ 	.byte	0x04, 0x36
        /*0c5e*/ 	.short	(.L_210 - .L_209)
.L_209:
        /*0c60*/ 	.word	0x00000008
.L_210:


//--------------------- .nv.info._ZN7cutlass13device_kernelIN5flash11enable_sm90INS1_16FlashAttnFwdSm90INS1_25CollectiveMainloopFwdSm90ILi2EN4cute5tupleIJNS5_1CILi1EEES8_S8_EEENS6_IJNS7_ILi64EEESA_SA_EEELi512ENS_6half_tEfNS_4arch4Sm90ELb0ELb0ELb0ELb1ELb1ELb1ELb0ELb0ELb0ELb1ELb1ELb0EEENS1_21CollectiveEpilogueFwdINS6_IJSA_NS7_ILi512EEESA_EEES9_SC_SE_Li256ELb1ELb1ELb1ELb0EEENS1_36VarlenDynamicPersistentTileSchedulerILi64ELi64ELi256ELi128ELb1ELb1ELb1ELb0ELb1ELb1EEEEEEEEEvNT_6ParamsE --------------------------
	.section	.nv.info._ZN7cutlass13device_kernelIN5flash11enable_sm90INS1_16FlashAttnFwdSm90INS1_25CollectiveMainloopFwdSm90ILi2EN4cute5tupleIJNS5_1CILi1EEES8_S8_EEENS6_IJNS7_ILi64EEESA_SA_EEELi512ENS_6half_tEfNS_4arch4Sm90ELb0ELb0ELb0ELb1ELb1ELb1ELb0ELb0ELb0ELb1ELb1ELb0EEENS1_21CollectiveEpilogueFwdINS6_IJSA_NS7_ILi512EEESA_EEES9_SC_SE_Li256ELb1ELb1ELb1ELb0EEENS1_36VarlenDynamicPersistentTileSchedulerILi64ELi64ELi256ELi128ELb1ELb1ELb1ELb0ELb1ELb1EEEEEEEEEvNT_6ParamsE,"",@"SHT_CUDA_INFO"
	.sectionflags	@""
	.align	4


	//----- nvinfo : EIATTR_CUDA_API_VERSION
	.align		4
        /*0000*/ 	.byte	0x04, 0x37
        /*0002*/ 	.short	(.L_212 - .L_211)
.L_211:
        /*0004*/ 	.word	0x00000082


	//----- nvinfo : EIATTR_KPARAM_INFO
	.align		4
.L_212:
        /*0008*/ 	.byte	0x04, 0x17
        /*000a*/ 	.short	(.L_214 - .L_213)
.L_213:
        /*000c*/ 	.word	0x00000000
        /*0010*/ 	.short	0x0000
        /*0012*/ 	.short	0x0070
        /*0014*/ 	.byte	0x00, 0xf0, 0x01, 0x2a


	//----- nvinfo : EIATTR_SPARSE_MMA_MASK
	.align		4
.L_214:
        /*0018*/ 	.byte	0x03, 0x50
        /*001a*/ 	.short	0x0000


	//----- nvinfo : EIATTR_MAXREG_COUNT
	.align		4
        /*001c*/ 	.byte	0x03, 0x1b
        /*001e*/ 	.short	0x00a8


	//----- nvinfo : EIATTR_NUM_BARRIERS
	.align		4
        /*0020*/ 	.byte	0x02, 0x4c
        /*0022*/ 	.byte	0x10
	.zero		1


	//----- nvinfo : EIATTR_EXTERNS
	.align		4
        /*0024*/ 	.byte	0x04, 0x0f
        /*0026*/ 	.short	(.L_216 - .L_215)


	//   ....[0]....
	.align		4
.L_215:
        /*0028*/ 	.word	index@(__assertfail)


	//----- nvinfo : EIATTR_ANNOTATIONS
	.align		4
.L_216:
        /*002c*/ 	.byte	0x04, 0x55
        /*002e*/ 	.short	(.L_218 - .L_217)


	//   ....[0]....
.L_217:
        /* <DEDUP_REMOVED lines=52> */


	//----- nvinfo : EIATTR_MERCURY_ISA_VERSION
	.align		4
.L_218:
        /*0358*/ 	.byte	0x03, 0x5f
        /*035a*/ 	.short	0x0101


	//----- nvinfo : EIATTR_UNUSED_LOAD_BYTE_OFFSET
	.align		4
        /*035c*/ 	.byte	0x04, 0x44
        /*035e*/ 	.short	(.L_220 - .L_219)


	//   ....[0]....
.L_219:
        /*0360*/ 	.word	0x00000a20
        /*0364*/ 	.word	0x0000fff0


	//   ....[1]....
        /*0368*/ 	.word	0x0000d9e0
        /*036c*/ 	.word	0x0000fff0


	//----- nvinfo : EIATTR_INT_WARP_WIDE_INSTR_OFFSETS
	.align		4
.L_220:
        /*0370*/ 	.byte	0x04, 0x31
        /*0372*/ 	.short	(.L_222 - .L_221)


	//   ....[0]....
.L_221:
        /*0374*/ 	.word	0x00000130


	//   ....[1]....
        /*0378*/ 	.word	0x00000170


	//   ....[2]....
        /*037c*/ 	.word	0x000001e0


	//   ....[3]....
        /*0380*/ 	.word	0x00015d50


	//   ....[4]....
        /*0384*/ 	.word	0x00015de0


	//   ....[5]....
        /*0388*/ 	.word	0x000192c0


	//   ....[6]....
        /*038c*/ 	.word	0x00019350


	//----- nvinfo : EIATTR_COOP_GROUP_MASK_REGIDS
	.align		4
.L_222:
        /*0390*/ 	.byte	0x04, 0x29
        /*0392*/ 	.short	(.L_224 - .L_223)


	//   ....[0]....
.L_223:
        /*0394*/ 	.word	0xffffffff


	//   ....[1]....
        /*0398*/ 	.word	0xffffffff


	//   ....[2]....
        /*039c*/ 	.word	0xffffffff


	//   ....[3]....
        /*03a0*/ 	.word	0xffffffff


	//   ....[4]....
        /*03a4*/ 	.word	0xffffffff


	//   ....[5]....
        /*03a8*/ 	.word	0xffffffff


	//   ....[6]....
        /*03ac*/ 	.word	0xffffffff


	//   ....[7]....
        /*03b0*/ 	.word	0xffffffff


	//   ....[8]....
        /*03b4*/ 	.word	0xffffffff


	//   ....[9]....
        /*03b8*/ 	.word	0xffffffff


	//   ....[10]....
        /*03bc*/ 	.word	0xffffffff


	//   ....[11]....
        /*03c0*/ 	.word	0xffffffff


	//   ....[12]....
        /*03c4*/ 	.word	0xffffffff


	//   ....[13]....
        /*03c8*/ 	.word	0xffffffff


	//   ....[14]....
        /*03cc*/ 	.word	0xffffffff


	//   ....[15]....
        /*03d0*/ 	.word	0xffffffff


	//   ....[16]....
        /*03d4*/ 	.word	0xffffffff


	//   ....[17]....
        /*03d8*/ 	.word	0xffffffff


	//   ....[18]....
        /*03dc*/ 	.word	0xffffffff


	//   ....[19]....
        /*03e0*/ 	.word	0xffffffff


	//   ....[20]....
        /*03e4*/ 	.word	0xffffffff


	//   ....[21]....
        /*03e8*/ 	.word	0xffffffff


	//   ....[22]....
        /*03ec*/ 	.word	0xffffffff


	//   ....[23]....
        /*03f0*/ 	.word	0xffffffff


	//   ....[24]....
        /*03f4*/ 	.word	0xffffffff


	//   ....[25]....
        /*03f8*/ 	.word	0xffffffff


	//   ....[26]....
        /*03fc*/ 	.word	0xffffffff


	//   ....[27]....
        /*0400*/ 	.word	0xffffffff


	//   ....[28]....
        /*0404*/ 	.word	0xffffffff


	//   ....[29]....
        /*0408*/ 	.word	0xffffffff


	//   ....[30]....
        /*040c*/ 	.word	0xffffffff


	//   ....[31]....
        /*0410*/ 	.word	0xffffffff


	//   ....[32]....
        /*0414*/ 	.word	0xffffffff


	//   ....[33]....
        /*0418*/ 	.word	0xffffffff


	//   ....[34]....
        /*041c*/ 	.word	0xffffffff


	//   ....[35]....
        /*0420*/ 	.word	0xffffffff


	//   ....[36]....
        /*0424*/ 	.word	0xffffffff


	//   ....[37]....
        /*0428*/ 	.word	0xffffffff


	//   ....[38]....
        /*042c*/ 	.word	0xffffffff


	//   ....[39]....
        /*0430*/ 	.word	0xffffffff


	//   ....[40]....
        /*0434*/ 	.word	0xffffffff


	//   ....[41]....
        /*0438*/ 	.word	0xffffffff


	//   ....[42]....
        /*043c*/ 	.word	0xffffffff


	//   ....[43]....
        /*0440*/ 	.word	0xffffffff


	//   ....[44]....
        /*0444*/ 	.word	0xffffffff


	//   ....[45]....
        /*0448*/ 	.word	0xffffffff


	//   ....[46]....
        /*044c*/ 	.word	0xffffffff


	//   ....[47]....
        /*0450*/ 	.word	0xffffffff


	//   ....[48]....
        /*0454*/ 	.word	0xffffffff


	//   ....[49]....
        /*0458*/ 	.word	0xffffffff


	//   ....[50]....
        /*045c*/ 	.word	0xffffffff


	//   ....[51]....
        /*0460*/ 	.word	0xffffffff


	//   ....[52]....
        /*0464*/ 	.word	0xffffffff


	//   ....[53]....
        /*0468*/ 	.word	0xffffffff


	//   ....[54]....
        /*046c*/ 	.word	0xffffffff


	//   ....[55]....
        /*0470*/ 	.word	0xffffffff


	//   ....[56]....
        /*0474*/ 	.word	0xffffffff


	//   ....[57]....
        /*0478*/ 	.word	0xffffffff


	//   ....[58]....
        /*047c*/ 	.word	0xffffffff


	//   ....[59]....
        /*0480*/ 	.word	0xffffffff


	//   ....[60]....
        /*0484*/ 	.word	0xffffffff


	//   ....[61]....
        /*0488*/ 	.word	0xffffffff


	//   ....[62]....
        /*048c*/ 	.word	0xffffffff


	//   ....[63]....
        /*0490*/ 	.word	0xffffffff


	//   ....[64]....
        /*0494*/ 	.word	0xffffffff


	//   ....[65]....
        /*0498*/ 	.word	0xffffffff


	//   ....[66]....
        /*049c*/ 	.word	0xffffffff


	//   ....[67]....
        /*04a0*/ 	.word	0xffffffff


	//   ....[68]....
        /*04a4*/ 	.word	0xffffffff


	//   ....[69]....
        /*04a8*/ 	.word	0xffffffff


	//   ....[70]....
        /*04ac*/ 	.word	0xffffffff


	//   ....[71]....
        /*04b0*/ 	.word	0xffffffff


	//   ....[72]....
        /*04b4*/ 	.word	0xffffffff


	//   ....[73]....
        /*04b8*/ 	.word	0xffffffff


	//   ....[74]....
        /*04bc*/ 	.word	0xffffffff


	//   ....[75]....
        /*04c0*/ 	.word	0xffffffff


	//   ....[76]....
        /*04c4*/ 	.word	0xffffffff


	//   ....[77]....
        /*04c8*/ 	.word	0xffffffff


	//   ....[78]....
        /*04cc*/ 	.word	0xffffffff


	//   ....[79]....
        /*04d0*/ 	.word	0xffffffff


	//   ....[80]....
        /*04d4*/ 	.word	0xffffffff


	//   ....[81]....
        /*04d8*/ 	.word	0xffffffff


	//   ....[82]....
        /*04dc*/ 	.word	0xffffffff


	//   ....[83]....
        /*04e0*/ 	.word	0xffffffff


	//   ....[84]....
        /*04e4*/ 	.word	0xffffffff


	//   ....[85]....
        /*04e8*/ 	.word	0xffffffff


	//   ....[86]....
        /*04ec*/ 	.word	0xffffffff


	//   ....[87]....
        /*04f0*/ 	.word	0xffffffff


	//   ....[88]....
        /*04f4*/ 	.word	0xffffffff


	//   ....[89]....
        /*04f8*/ 	.word	0xffffffff


	//   ....[90]....
        /*04fc*/ 	.word	0xffffffff


	//   ....[91]....
        /*0500*/ 	.word	0xffffffff


	//   ....[92]....
        /*0504*/ 	.word	0xffffffff


	//   ....[93]....
        /*0508*/ 	.word	0xffffffff


	//   ....[94]....
        /*050c*/ 	.word	0xffffffff


	//   ....[95]....
        /*0510*/ 	.word	0xffffffff


	//   ....[96]....
        /*0514*/ 	.word	0xffffffff


	//   ....[97]....
        /*0518*/ 	.word	0xffffffff


	//   ....[98]....
        /*051c*/ 	.word	0xffffffff


	//   ....[99]....
        /*0520*/ 	.word	0xffffffff


	//   ....[100]....
        /*0524*/ 	.word	0xffffffff


	//   ....[101]....
        /*0528*/ 	.word	0xffffffff


	//   ....[102]....
        /*052c*/ 	.word	0xffffffff


	//   ....[103]....
        /*0530*/ 	.word	0xffffffff


	//   ....[104]....
        /*0534*/ 	.word	0xffffffff


	//   ....[105]....
        /*0538*/ 	.word	0xffffffff


	//   ....[106]....
        /*053c*/ 	.word	0xffffffff


	//   ....[107]....
        /*0540*/ 	.word	0xffffffff


	//   ....[108]....
        /*0544*/ 	.word	0xffffffff


	//   ....[109]....
        /*0548*/ 	.word	0xffffffff


	//   ....[110]....
        /*054c*/ 	.word	0xffffffff


	//   ....[111]....
        /*0550*/ 	.word	0xffffffff


	//   ....[112]....
        /*0554*/ 	.word	0xffffffff


	//   ....[113]....
        /*0558*/ 	.word	0xffffffff


	//   ....[114]....
        /*055c*/ 	.word	0xffffffff


	//   ....[115]....
        /*0560*/ 	.word	0xffffffff


	//   ....[116]....
        /*0564*/ 	.word	0xffffffff


	//   ....[117]....
        /*0568*/ 	.word	0xffffffff


	//   ....[118]....
        /*056c*/ 	.word	0xffffffff


	//   ....[119]....
        /*0570*/ 	.word	0xffffffff


	//   ....[120]....
        /*0574*/ 	.word	0xffffffff


	//   ....[121]....
        /*0578*/ 	.word	0xffffffff


	//   ....[122]....
        /*057c*/ 	.word	0xffffffff


	//   ....[123]....
        /*0580*/ 	.word	0xffffffff


	//   ....[124]....
        /*0584*/ 	.word	0xffffffff


	//   ....[125]....
        /*0588*/ 	.word	0xffffffff


	//   ....[126]....
        /*058c*/ 	.word	0xffffffff


	//   ....[127]....
        /*0590*/ 	.word	0xffffffff


	//   ....[128]....
        /*0594*/ 	.word	0xffffffff


	//   ....[129]....
        /*0598*/ 	.word	0xffffffff


	//   ....[130]....
        /*059c*/ 	.word	0xffffffff


	//   ....[131]....
        /*05a0*/ 	.word	0xffffffff


	//   ....[132]....
        /*05a4*/ 	.word	0xffffffff


	//   ....[133]....
        /*05a8*/ 	.word	0x0500000f


	//   ....[134]....
        /*05ac*/ 	.word	0x0500000f


	//   ....[135]....
        /*05b0*/ 	.word	0x0500000f


	//   ....[136]....
        /*05b4*/ 	.word	0x0500000f


	//   ....[137]....
        /*05b8*/ 	.word	0x0500000f


	//   ....[138]....
        /*05bc*/ 	.word	0x0500000f


	//   ....[139]....
        /*05c0*/ 	.word	0x0500000f


	//   ....[140]....
        /*05c4*/ 	.word	0x0500000f


	//   ....[141]....
        /*05c8*/ 	.word	0x0500000f


	//   ....[142]....
        /*05cc*/ 	.word	0x0500000f


	//   ....[143]....
        /*05d0*/ 	.word	0x0500000f


	//   ....[144]....
        /*05d4*/ 	.word	0x0500000f


	//   ....[145]....
        /*05d8*/ 	.word	0x0500000f


	//   ....[146]....
        /*05dc*/ 	.word	0x0500000f


	//   ....[147]....
        /*05e0*/ 	.word	0x0500000f


	//   ....[148]....
        /*05e4*/ 	.word	0x0500000f


	//   ....[149]....
        /*05e8*/ 	.word	0x0500000f


	//   ....[150]....
        /*05ec*/ 	.word	0x0500000f


	//   ....[151]....
        /*05f0*/ 	.word	0x0500000f


	//   ....[152]....
        /*05f4*/ 	.word	0x0500000f


	//   ....[153]....
        /*05f8*/ 	.word	0x0500000f


	//   ....[154]....
        /*05fc*/ 	.word	0x0500000f


	//   ....[155]....
        /*0600*/ 	.word	0x0500000f


	//   ....[156]....
        /*0604*/ 	.word	0x0500000f


	//   ....[157]....
        /*0608*/ 	.word	0x0500000f


	//   ....[158]....
        /*060c*/ 	.word	0x0500000f


	//   ....[159]....
        /*0610*/ 	.word	0x0500000f


	//   ....[160]....
        /*0614*/ 	.word	0x0500000f


	//   ....[161]....
        /*0618*/ 	.word	0x0500000f


	//   ....[162]....
        /*061c*/ 	.word	0x0500000f


	//   ....[163]....
        /*0620*/ 	.word	0x0500000f


	//   ....[164]....
        /*0624*/ 	.word	0x0500000f


	//   ....[165]....
        /*0628*/ 	.word	0x0500000f


	//   ....[166]....
        /*062c*/ 	.word	0x0500000f


	//   ....[167]....
        /*0630*/ 	.word	0x0500000f


	//   ....[168]....
        /*0634*/ 	.word	0x0500000f


	//   ....[169]....
        /*0638*/ 	.word	0x0500000f


	//   ....[170]....
        /*063c*/ 	.word	0x0500000f


	//   ....[171]....
        /*0640*/ 	.word	0x0500000f


	//   ....[172]....
        /*0644*/ 	.word	0x0500000f


	//   ....[173]....
        /*0648*/ 	.word	0x0500000f


	//   ....[174]....
        /*064c*/ 	.word	0x0500000f


	//   ....[175]....
        /*0650*/ 	.word	0x0500000f


	//   ....[176]....
        /*0654*/ 	.word	0x0500000f


	//   ....[177]....
        /*0658*/ 	.word	0x0500000f


	//   ....[178]....
        /*065c*/ 	.word	0x0500000f


	//   ....[179]....
        /*0660*/ 	.word	0x0500000f


	//   ....[180]....
        /*0664*/ 	.word	0x0500000f


	//   ....[181]....
        /*0668*/ 	.word	0x0500000f


	//   ....[182]....
        /*066c*/ 	.word	0x0500000f


	//   ....[183]....
        /*0670*/ 	.word	0x0500000f


	//   ....[184]....
        /*0674*/ 	.word	0x0500000f


	//   ....[185]....
        /*0678*/ 	.word	0x0500000f


	//   ....[186]....
        /*067c*/ 	.word	0x0500000f


	//   ....[187]....
        /*0680*/ 	.word	0x0500000f


	//   ....[188]....
        /*0684*/ 	.word	0x0500000f


	//   ....[189]....
        /*0688*/ 	.word	0x0500000f


	//   ....[190]....
        /*068c*/ 	.word	0x0500000f


	//   ....[191]....
        /*0690*/ 	.word	0x0500000f


	//   ....[192]....
        /*0694*/ 	.word	0x0500000f


	//   ....[193]....
        /*0698*/ 	.word	0x0500000f


	//   ....[194]....
        /*069c*/ 	.word	0x0500000f


	//   ....[195]....
        /*06a0*/ 	.word	0x0500000f


	//   ....[196]....
        /*06a4*/ 	.word	0x0500000f


	//   ....[197]....
        /*06a8*/ 	.word	0x0500000f


	//   ....[198]....
        /*06ac*/ 	.word	0x0500000f


	//   ....[199]....
        /*06b0*/ 	.word	0x0500000f


	//   ....[200]....
        /*06b4*/ 	.word	0x0500000f


	//   ....[201]....
        /*06b8*/ 	.word	0x0500000f


	//   ....[202]....
        /*06bc*/ 	.word	0x0500000f


	//   ....[203]....
        /*06c0*/ 	.word	0x0500000f


	//   ....[204]....
        /*06c4*/ 	.word	0x0500000f


	//   ....[205]....
        /*06c8*/ 	.word	0x0500000f


	//   ....[206]....
        /*06cc*/ 	.word	0x0500000f


	//   ....[207]....
        /*06d0*/ 	.word	0x0500000f


	//----- nvinfo : EIATTR_COOP_GROUP_INSTR_OFFSETS
	.align		4
.L_224:
        /*06d4*/ 	.byte	0x04, 0x28
        /*06d6*/ 	.short	(.L_226 - .L_225)


	//   ....[0]....
.L_225:
        /*06d8*/ 	.word	0x00000060


	//   ....[1]....
        /*06dc*/ 	.word	0x00000140


	//   ....[2]....
        /*06e0*/ 	.word	0x00000190


	//   ....[3]....
        /*06e4*/ 	.word	0x00000380


	//   ....[4]....
        /*06e8*/ 	.word	0x000004e0


	//   ....[5]....
        /*06ec*/ 	.word	0x00000600


	//   ....[6]....
        /*06f0*/ 	.word	0x00000760


	//   ....[7]....
        /*06f4*/ 	.word	0x000030c0


	//   ....[8]....
        /*06f8*/ 	.word	0x000030d0


	//   ....[9]....
        /*06fc*/ 	.word	0x00003b00


	//   ....[10]....
        /*0700*/ 	.word	0x00003b10


	//   ....[11]....
        /*0704*/ 	.word	0x000044c0


	//   ....[12]....
        /*0708*/ 	.word	0x000044d0


	//   ....[13]....
        /*070c*/ 	.word	0x00004890


	//   ....[14]....
        /*0710*/ 	.word	0x000048a0


	//   ....[15]....
        /*0714*/ 	.word	0x000057d0


	//   ....[16]....
        /*0718*/ 	.word	0x00007900


	//   ....[17]....
        /*071c*/ 	.word	0x00007ec0


	//   ....[18]....
        /*0720*/ 	.word	0x00007ed0


	//   ....[19]....
        /*0724*/ 	.word	0x00007ee0


	//   ....[20]....
        /*0728*/ 	.word	0x00007ef0


	//   ....[21]....
        /*072c*/ 	.word	0x00008f00


	//   ....[22]....
        /*0730*/ 	.word	0x00008f10


	//   ....[23]....
        /*0734*/ 	.word	0x00008f20


	//   ....[24]....
        /*0738*/ 	.word	0x00008f30


	//   ....[25]....
        /*073c*/ 	.word	0x0000a710


	//   ....[26]....
        /*0740*/ 	.word	0x0000a7f0


	//   ....[27]....
        /*0744*/ 	.word	0x0000a930


	//   ....[28]....
        /*0748*/ 	.word	0x0000a9f0


	//   ....[29]....
        /*074c*/ 	.word	0x0000b390


	//   ....[30]....
        /*0750*/ 	.word	0x0000b990


	//   ....[31]....
        /*0754*/ 	.word	0x0000b9b0


	//   ....[32]....
        /*0758*/ 	.word	0x0000bf80


	//   ....[33]....
        /*075c*/ 	.word	0x0000c150


	//   ....[34]....
        /*0760*/ 	.word	0x0000ce20


	//   ....[35]....
        /*0764*/ 	.word	0x0000cf10


	//   ....[36]....
        /*0768*/ 	.word	0x0000cf30


	//   ....[37]....
        /*076c*/ 	.word	0x0000d0a0


	//   ....[38]....
        /*0770*/ 	.word	0x0000d270


	//   ....[39]....
        /*0774*/ 	.word	0x0000e720


	//   ....[40]....
        /*0778*/ 	.word	0x0000ead0


	//   ....[41]....
        /*077c*/ 	.word	0x0000eb00


	//   ....[42]....
        /*0780*/ 	.word	0x0000eb10


	//   ....[43]....
        /*0784*/ 	.word	0x0000eb20


	//   ....[44]....
        /*0788*/ 	.word	0x0000f840


	//   ....[45]....
        /*078c*/ 	.word	0x0000f860


	//   ....[46]....
        /*0790*/ 	.word	0x0000fb10


	//   ....[47]....
        /*0794*/ 	.word	0x0000fb30


	//   ....[48]....
        /*0798*/ 	.word	0x000103c0


	//   ....[49]....
        /*079c*/ 	.word	0x00010400


	//   ....[50]....
        /*07a0*/ 	.word	0x00010ee0


	//   ....[51]....
        /*07a4*/ 	.word	0x00010f00


	//   ....[52]....
        /*07a8*/ 	.word	0x00012580


	//   ....[53]....
        /*07ac*/ 	.word	0x000125b0


	//   ....[54]....
        /*07b0*/ 	.word	0x000127f0


	//   ....[55]....
        /*07b4*/ 	.word	0x00012810


	//   ....[56]....
        /*07b8*/ 	.word	0x00012ac0


	//   ....[57]....
        /*07bc*/ 	.word	0x00012cb0


	//   ....[58]....
        /*07c0*/ 	.word	0x00012ce0


	//   ....[59]....
        /*07c4*/ 	.word	0x00012d10


	//   ....[60]....
        /*07c8*/ 	.word	0x00012d40


	//   ....[61]....
        /*07cc*/ 	.word	0x00012d70


	//   ....[62]....
        /*07d0*/ 	.word	0x00012da0


	//   ....[63]....
        /*07d4*/ 	.word	0x00012f30


	//   ....[64]....
        /*07d8*/ 	.word	0x00012f60


	//   ....[65]....
        /*07dc*/ 	.word	0x00012f90


	//   ....[66]....
        /*07e0*/ 	.word	0x00012fc0


	//   ....[67]....
        /*07e4*/ 	.word	0x00012ff0


	//   ....[68]....
        /*07e8*/ 	.word	0x00013020


	//   ....[69]....
        /*07ec*/ 	.word	0x000130b0


	//   ....[70]....
        /*07f0*/ 	.word	0x000130e0


	//   ....[71]....
        /*07f4*/ 	.word	0x000130f0


	//   ....[72]....
        /*07f8*/ 	.word	0x00013180


	//   ....[73]....
        /*07fc*/ 	.word	0x00014150


	//   ....[74]....
        /*0800*/ 	.word	0x00016b20


	//   ....[75]....
        /*0804*/ 	.word	0x00016b40


	//   ....[76]....
        /*0808*/ 	.word	0x00016bd0


	//   ....[77]....
        /*080c*/ 	.word	0x00016bf0


	//   ....[78]....
        /*0810*/ 	.word	0x00016c70


	//   ....[79]....
        /*0814*/ 	.word	0x00016c90


	//   ....[80]....
        /*0818*/ 	.word	0x00016ca0


	//   ....[81]....
        /*081c*/ 	.word	0x00016cb0


	//   ....[82]....
        /*0820*/ 	.word	0x000174b0


	//   ....[83]....
        /*0824*/ 	.word	0x000174e0


	//   ....[84]....
        /*0828*/ 	.word	0x00017580


	//   ....[85]....
        /*082c*/ 	.word	0x000175a0


	//   ....[86]....
        /*0830*/ 	.word	0x00017620


	//   ....[87]....
        /*0834*/ 	.word	0x00017640


	//   ....[88]....
        /*0838*/ 	.word	0x00017650


	//   ....[89]....
        /*083c*/ 	.word	0x000176c0


	//   ....[90]....
        /*0840*/ 	.word	0x00017ae0


	//   ....[91]....
        /*0844*/ 	.word	0x00017ba0


	//   ....[92]....
        /*0848*/ 	.word	0x00017cf0


	//   ....[93]....
        /*084c*/ 	.word	0x00017d30


	//   ....[94]....
        /*0850*/ 	.word	0x00017d40


	//   ....[95]....
        /*0854*/ 	.word	0x00017d50


	//   ....[96]....
        /*0858*/ 	.word	0x00017ea0


	//   ....[97]....
        /*085c*/ 	.word	0x00017ff0


	//   ....[98]....
        /*0860*/ 	.word	0x000187f0


	//   ....[99]....
        /*0864*/ 	.word	0x00018810


	//   ....[100]....
        /*0868*/ 	.word	0x00018860


	//   ....[101]....
        /*086c*/ 	.word	0x00018870


	//   ....[102]....
        /*0870*/ 	.word	0x000188b0


	//   ....[103]....
        /*0874*/ 	.word	0x000188c0


	//   ....[104]....
        /*0878*/ 	.word	0x000188d0


	//   ....[105]....
        /*087c*/ 	.word	0x00018910


	//   ....[106]....
        /*0880*/ 	.word	0x00018c10


	//   ....[107]....
        /*0884*/ 	.word	0x00018c50


	//   ....[108]....
        /*0888*/ 	.word	0x00018c70


	//   ....[109]....
        /*088c*/ 	.word	0x00018c90


	//   ....[110]....
        /*0890*/ 	.word	0x00018cc0


	//   ....[111]....
        /*0894*/ 	.word	0x00018ce0


	//   ....[112]....
        /*0898*/ 	.word	0x00018de0


	//   ....[113]....
        /*089c*/ 	.word	0x00018f30


	//   ....[114]....
        /*08a0*/ 	.word	0x00019570


	//   ....[115]....
        /*08a4*/ 	.word	0x000195a0


	//   ....[116]....
        /*08a8*/ 	.word	0x00019600


	//   ....[117]....
        /*08ac*/ 	.word	0x00019630


	//   ....[118]....
        /*08b0*/ 	.word	0x00019660


	//   ....[119]....
        /*08b4*/ 	.word	0x00019690


	//   ....[120]....
        /*08b8*/ 	.word	0x000196c0


	//   ....[121]....
        /*08bc*/ 	.word	0x000196f0


	//   ....[122]....
        /*08c0*/ 	.word	0x00019890


	//   ....[123]....
        /*08c4*/ 	.word	0x000198c0


	//   ....[124]....
        /*08c8*/ 	.word	0x000198f0


	//   ....[125]....
        /*08cc*/ 	.word	0x00019920


	//   ....[126]....
        /*08d0*/ 	.word	0x00019950


	//   ....[127]....
        /*08d4*/ 	.word	0x00019980


	//   ....[128]....
        /*08d8*/ 	.word	0x00019a40


	//   ....[129]....
        /*08dc*/ 	.word	0x00019a60


	//   ....[130]....
        /*08e0*/ 	.word	0x00019a70


	//   ....[131]....
        /*08e4*/ 	.word	0x00019ad0


	//   ....[132]....
        /*08e8*/ 	.word	0x0001a0f0


	//   ....[133]....
        /*08ec*/ 	.word	0x0001a400


	//   ....[134]....
        /*08f0*/ 	.word	0x0001a490


	//   ....[135]....
        /*08f4*/ 	.word	0x0001a560


	//   ....[136]....
        /*08f8*/ 	.word	0x0001a5f0


	//   ....[137]....
        /*08fc*/ 	.word	0x0001a6d0


	//   ....[138]....
        /*0900*/ 	.word	0x0001a760


	//   ....[139]....
        /*0904*/ 	.word	0x0001a8e0


	//   ....[140]....
        /*0908*/ 	.word	0x0001a970


	//   ....[141]....
        /*090c*/ 	.word	0x0001a9c0


	//   ....[142]....
        /*0910*/ 	.word	0x0001aa10


	//   ....[143]....
        /*0914*/ 	.word	0x0001ab00


	//   ....[144]....
        /*0918*/ 	.word	0x0001ab90


	//   ....[145]....
        /*091c*/ 	.word	0x0001abe0


	//   ....[146]....
        /*0920*/ 	.word	0x0001ac30


	//   ....[147]....
        /*0924*/ 	.word	0x0001ae80


	//   ....[148]....
        /*0928*/ 	.word	0x0001b160


	//   ....[149]....
        /*092c*/ 	.word	0x0001b250


	//   ....[150]....
        /*0930*/ 	.word	0x0001b2f0


	//   ....[151]....
        /*0934*/ 	.word	0x0001b350


	//   ....[152]....
        /*0938*/ 	.word	0x0001b440


	//   ....[153]....
        /*093c*/ 	.word	0x0001b4b0


	//   ....[154]....
        /*0940*/ 	.word	0x0001b5a0


	//   ....[155]....
        /*0944*/ 	.word	0x0001b610


	//   ....[156]....
        /*0948*/ 	.word	0x0001b6b0


	//   ....[157]....
        /*094c*/ 	.word	0x0001b7a0


	//   ....[158]....
        /*0950*/ 	.word	0x0001b810


	//   ....[159]....
        /*0954*/ 	.word	0x0001b870


	//   ....[160]....
        /*0958*/ 	.word	0x0001b960


	//   ....[161]....
        /*095c*/ 	.word	0x0001b9c0


	//   ....[162]....
        /*0960*/ 	.word	0x0001bac0


	//   ....[163]....
        /*0964*/ 	.word	0x0001bb20


	//   ....[164]....
        /*0968*/ 	.word	0x0001bc00


	//   ....[165]....
        /*096c*/ 	.word	0x0001bd40


	//   ....[166]....
        /*0970*/ 	.word	0x0001be40


	//   ....[167]....
        /*0974*/ 	.word	0x0001c0c0


	//   ....[168]....
        /*0978*/ 	.word	0x0001c110


	//   ....[169]....
        /*097c*/ 	.word	0x0001c2e0


	//   ....[170]....
        /*0980*/ 	.word	0x0001c330


	//   ....[171]....
        /*0984*/ 	.word	0x0001c500


	//   ....[172]....
        /*0988*/ 	.word	0x0001c550


	//   ....[173]....
        /*098c*/ 	.word	0x0001c640


	//   ....[174]....
        /*0990*/ 	.word	0x0001c6e0


	//   ....[175]....
        /*0994*/ 	.word	0x0001c740


	//   ....[176]....
        /*0998*/ 	.word	0x0001c7f0


	//   ....[177]....
        /*099c*/ 	.word	0x0001c850


	//   ....[178]....
        /*09a0*/ 	.word	0x0001c900


	//   ....[179]....
        /*09a4*/ 	.word	0x0001c960


	//   ....[180]....
        /*09a8*/ 	.word	0x0001ca10


	//   ....[181]....
        /*09ac*/ 	.word	0x0001cb00


	//   ....[182]....
        /*09b0*/ 	.word	0x0001cbe0


	//   ....[183]....
        /*09b4*/ 	.word	0x0001ccf0


	//   ....[184]....
        /*09b8*/ 	.word	0x0001cdf0


	//   ....[185]....
        /*09bc*/ 	.word	0x0001cf20


	//   ....[186]....
        /*09c0*/ 	.word	0x0001d000


	//   ....[187]....
        /*09c4*/ 	.word	0x0001d100


	//   ....[188]....
        /*09c8*/ 	.word	0x0001d1e0


	//   ....[189]....
        /*09cc*/ 	.word	0x0001d270


	//   ....[190]....
        /*09d0*/ 	.word	0x0001d310


	//   ....[191]....
        /*09d4*/ 	.word	0x0001d490


	//   ....[192]....
        /*09d8*/ 	.word	0x0001d500


	//   ....[193]....
        /*09dc*/ 	.word	0x0001d570


	//   ....[194]....
        /*09e0*/ 	.word	0x0001d5e0


	//   ....[195]....
        /*09e4*/ 	.word	0x0001d650


	//   ....[196]....
        /*09e8*/ 	.word	0x0001d6d0


	//   ....[197]....
        /*09ec*/ 	.word	0x0001d750


	//   ....[198]....
        /*09f0*/ 	.word	0x0001d7e0


	//   ....[199]....
        /*09f4*/ 	.word	0x0001d850


	//   ....[200]....
        /*09f8*/ 	.word	0x0001d8c0


	//   ....[201]....
        /*09fc*/ 	.word	0x0001d930


	//   ....[202]....
        /*0a00*/ 	.word	0x0001d9b0


	//   ....[203]....
        /*0a04*/ 	.word	0x0001da20


	//   ....[204]....
        /*0a08*/ 	.word	0x0001dac0


	//   ....[205]....
        /*0a0c*/ 	.word	0x0001db10


	//   ....[206]....
        /*0a10*/ 	.word	0x0001dba0


	//   ....[207]....
        /*0a14*/ 	.word	0x0001dcd0


	//----- nvinfo : EIATTR_REG_RECONFIG
	.align		4
.L_226:
        /*0a18*/ 	.byte	0x01, 0x54
	.zero		2


	//----- nvinfo : EIATTR_SYSCALL_OFFSETS
	.align		4
        /*0a1c*/ 	.byte	0x04, 0x46
        /*0a1e*/ 	.short	(.L_228 - .L_227)


	//   ....[0]....
.L_227:
        /*0a20*/ 	.word	0x00002350


	//   ....[1]....
        /*0a24*/ 	.word	0x000024a0


	//   ....[2]....
        /*0a28*/ 	.word	0x00007aa0


	//   ....[3]....
        /*0a2c*/ 	.word	0x00007e30


	//   ....[4]....
        /*0a30*/ 	.word	0x00015f40


	//   ....[5]....
        /*0a34*/ 	.word	0x00016090


	//   ....[6]....
        /*0a38*/ 	.word	0x00016180


	//   ....[7]....
        /*0a3c*/ 	.word	0x00017110


	//----- nvinfo : EIATTR_MBARRIER_INSTR_OFFSETS
	.align		4
.L_228:
        /*0a40*/ 	.byte	0x04, 0x39
        /*0a42*/ 	.short	(.L_230 - .L_229)


	//   ....[0]....
.L_229:
        /*0a44*/ 	.word	0x00000270
        /*0a48*/ 	.word	0x000000ff
        /*0a4c*/ 	.word	0x00028c00
        /*0a50*/ 	.short	0x0100
        /*0a52*/ 	.byte	0x08
	.zero		1


	//   ....[1]....
        /*0a54*/ 	.word	0x00000280
        /*0a58*/ 	.word	0x000000ff
        /*0a5c*/ 	.word	0x00028c20
        /*0a60*/ 	.short	0x0100
        /*0a62*/ 	.byte	0x08
	.zero		1


	//   ....[2]....
        /*0a64*/ 	.word	0x00000330
        /*0a68*/ 	.word	0x000000ff
        /*0a6c*/ 	.word	0x00028c30
        /*0a70*/ 	.short	0x0100
        /*0a72*/ 	.byte	0x06
	.zero		1


	//   ....[3]....
        /*0a74*/ 	.word	0x00000340
        /*0a78*/ 	.word	0x000000ff
        /*0a7c*/ 	.word	0x00028c40
        /*0a80*/ 	.short	0x0100
        /*0a82*/ 	.byte	0x06
	.zero		1


	//   ....[4]....
        /*0a84*/ 	.word	0x00000350
        /*0a88*/ 	.word	0x000000ff
        /*0a8c*/ 	.word	0x00028c38
        /*0a90*/ 	.short	0x0100
        /*0a92*/ 	.byte	0x06
	.zero		1


	//   ....[5]....
        /*0a94*/ 	.word	0x00000360
        /*0a98*/ 	.word	0x000000ff
        /*0a9c*/ 	.word	0x00028c48
        /*0aa0*/ 	.short	0x0100
        /*0aa2*/ 	.byte	0x06
	.zero		1


	//   ....[6]....
        /*0aa4*/ 	.word	0x00000490
        /*0aa8*/ 	.word	0x000000ff
        /*0aac*/ 	.word	0x00028c50
        /*0ab0*/ 	.short	0x0100
        /*0ab2*/ 	.byte	0x08
	.zero		1


	//   ....[7]....
        /*0ab4*/ 	.word	0x000004a0
        /*0ab8*/ 	.word	0x000000ff
        /*0abc*/ 	.word	0x00028c60
        /*0ac0*/ 	.short	0x0100
        /*0ac2*/ 	.byte	0x08
	.zero		1


	//   ....[8]....
        /*0ac4*/ 	.word	0x000004b0
        /*0ac8*/ 	.word	0x000000ff
        /*0acc*/ 	.word	0x00028c58
        /*0ad0*/ 	.short	0x0100
        /*0ad2*/ 	.byte	0x08
	.zero		1


	//   ....[9]....
        /*0ad4*/ 	.word	0x000004c0
        /*0ad8*/ 	.word	0x000000ff
        /*0adc*/ 	.word	0x00028c68
        /*0ae0*/ 	.short	0x0100
        /*0ae2*/ 	.byte	0x08
	.zero		1


	//   ....[10]....
        /*0ae4*/ 	.word	0x000005b0
        /*0ae8*/ 	.word	0x000000ff
        /*0aec*/ 	.word	0x00028c70
        /*0af0*/ 	.short	0x0100
        /*0af2*/ 	.byte	0x06
	.zero		1


	//   ....[11]....
        /*0af4*/ 	.word	0x000005c0
        /*0af8*/ 	.word	0x000000ff
        /*0afc*/ 	.word	0x00028c80
        /*0b00*/ 	.short	0x0100
        /*0b02*/ 	.byte	0x06
	.zero		1


	//   ....[12]....
        /*0b04*/ 	.word	0x000005d0
        /*0b08*/ 	.word	0x000000ff
        /*0b0c*/ 	.word	0x00028c78
        /*0b10*/ 	.short	0x0100
        /*0b12*/ 	.byte	0x06
	.zero		1


	//   ....[13]....
        /*0b14*/ 	.word	0x000005e0
        /*0b18*/ 	.word	0x000000ff
        /*0b1c*/ 	.word	0x00028c88
        /*0b20*/ 	.short	0x0100
        /*0b22*/ 	.byte	0x06
	.zero		1


	//   ....[14]....
        /*0b24*/ 	.word	0x00000710
        /*0b28*/ 	.word	0x000000ff
        /*0b2c*/ 	.word	0x00028c90
        /*0b30*/ 	.short	0x0100
        /*0b32*/ 	.byte	0x08
	.zero		1


	//   ....[15]....
        /*0b34*/ 	.word	0x00000720
        /*0b38*/ 	.word	0x000000ff
        /*0b3c*/ 	.word	0x00028ca0
        /*0b40*/ 	.short	0x0100
        /*0b42*/ 	.byte	0x08
	.zero		1


	//   ....[16]....
        /*0b44*/ 	.word	0x00000730
        /*0b48*/ 	.word	0x000000ff
        /*0b4c*/ 	.word	0x00028c98
        /*0b50*/ 	.short	0x0100
        /*0b52*/ 	.byte	0x08
	.zero		1


	//   ....[17]....
        /*0b54*/ 	.word	0x00000740
        /*0b58*/ 	.word	0x000000ff
        /*0b5c*/ 	.word	0x00028ca8
        /*0b60*/ 	.short	0x0100
        /*0b62*/ 	.byte	0x08
	.zero		1


	//   ....[18]....
        /*0b64*/ 	.word	0x00000870
        /*0b68*/ 	.word	0x000000ff
        /*0b6c*/ 	.word	0x00028cb0
        /*0b70*/ 	.short	0x0100
        /*0b72*/ 	.byte	0x08
	.zero		1


	//   ....[19]....
        /*0b74*/ 	.word	0x00000880
        /*0b78*/ 	.word	0x000000ff
        /*0b7c*/ 	.word	0x00028cc0
        /*0b80*/ 	.short	0x0100
        /*0b82*/ 	.byte	0x08
	.zero		1


	//   ....[20]....
        /*0b84*/ 	.word	0x00000890
        /*0b88*/ 	.word	0x000000ff
        /*0b8c*/ 	.word	0x00028cb8
        /*0b90*/ 	.short	0x0100
        /*0b92*/ 	.byte	0x08
	.zero		1


	//   ....[21]....
        /*0b94*/ 	.word	0x000008a0
        /*0b98*/ 	.word	0x000000ff
        /*0b9c*/ 	.word	0x00028cc8
        /*0ba0*/ 	.short	0x0100
        /*0ba2*/ 	.byte	0x08
	.zero		1


	//   ....[22]....
        /*0ba4*/ 	.word	0x00003070
        /*0ba8*/ 	.word	0x0000003a
        /*0bac*/ 	.word	0x00028c90
        /*0bb0*/ 	.short	0x010a
        /*0bb2*/ 	.byte	0x3f
	.zero		1


	//   ....[23]....
        /*0bb4*/ 	.word	0x00003ab0
        /*0bb8*/ 	.word	0x0000003a
        /*0bbc*/ 	.word	0x00028c90
        /*0bc0*/ 	.short	0x010a
        /*0bc2*/ 	.byte	0x3f
	.zero		1


	//   ....[24]....
        /*0bc4*/ 	.word	0x00004330
        /*0bc8*/ 	.word	0x0000003a
        /*0bcc*/ 	.word	0x00028c90
        /*0bd0*/ 	.short	0x010a
        /*0bd2*/ 	.byte	0x3f
	.zero		1


	//   ....[25]....
        /*0bd4*/ 	.word	0x000046f0
        /*0bd8*/ 	.word	0x00000004
        /*0bdc*/ 	.word	0x00000000
        /*0be0*/ 	.short	0x0101
        /*0be2*/ 	.byte	0x3f
	.zero		1


	//   ....[26]....
        /*0be4*/ 	.word	0x00004730
        /*0be8*/ 	.word	0x0000003a
        /*0bec*/ 	.word	0x00028cb0
        /*0bf0*/ 	.short	0x010a
        /*0bf2*/ 	.byte	0x3f
	.zero		1


	//   ....[27]....
        /*0bf4*/ 	.word	0x00005050
        /*0bf8*/ 	.word	0x0000003a
        /*0bfc*/ 	.word	0x00000000
        /*0c00*/ 	.short	0x0101
        /*0c02*/ 	.byte	0x3f
	.zero		1


	//   ....[28]....
        /*0c04*/ 	.word	0x000058e0
        /*0c08*/ 	.word	0x0000000a
        /*0c0c*/ 	.word	0x00028c50
        /*0c10*/ 	.short	0x010a
        /*0c12*/ 	.byte	0x3f
	.zero		1


	//   ....[29]....
        /*0c14*/ 	.word	0x00005cb0
        /*0c18*/ 	.word	0x0000000a
        /*0c1c*/ 	.word	0x00000000
        /*0c20*/ 	.short	0x0101
        /*0c22*/ 	.byte	0x3f
	.zero		1


	//   ....[30]....
        /*0c24*/ 	.word	0x000065b0
        /*0c28*/ 	.word	0x0000000a
        /*0c2c*/ 	.word	0x00028c50
        /*0c30*/ 	.short	0x010a
        /*0c32*/ 	.byte	0x3f
	.zero		1


	//   ....[31]....
        /*0c34*/ 	.word	0x00006600
        /*0c38*/ 	.word	0x0000000a
        /*0c3c*/ 	.word	0x00028c50
        /*0c40*/ 	.short	0x010a
        /*0c42*/ 	.byte	0x3f
	.zero		1


	//   ....[32]....
        /*0c44*/ 	.word	0x00006940
        /*0c48*/ 	.word	0x0000000a
        /*0c4c*/ 	.word	0x00000000
        /*0c50*/ 	.short	0x0101
        /*0c52*/ 	.byte	0x3f
	.zero		1


	//   ....[33]....
        /*0c54*/ 	.word	0x00007b40
        /*0c58*/ 	.word	0x00000002
        /*0c5c*/ 	.word	0x00028c00
        /*0c60*/ 	.short	0x010a
        /*0c62*/ 	.byte	0x3f
	.zero		1


	//   ....[34]....
        /*0c64*/ 	.word	0x00007b90
        /*0c68*/ 	.word	0x00000002
        /*0c6c*/ 	.word	0x00028c00
        /*0c70*/ 	.short	0x010a
        /*0c72*/ 	.byte	0x3f
	.zero		1


	//   ....[35]....
        /*0c74*/ 	.word	0x00008200
        /*0c78*/ 	.word	0x00000002
        /*0c7c*/ 	.word	0x00028c00
        /*0c80*/ 	.short	0x010a
        /*0c82*/ 	.byte	0x3f
	.zero		1


	//   ....[36]....
        /*0c84*/ 	.word	0x00009100
        /*0c88*/ 	.word	0x00000002
        /*0c8c*/ 	.word	0x00028c00
        /*0c90*/ 	.short	0x010a
        /*0c92*/ 	.byte	0x3f
	.zero		1


	//   ....[37]....
        /*0c94*/ 	.word	0x00009f50
        /*0c98*/ 	.word	0x0000000e
        /*0c9c*/ 	.word	0x00028c30
        /*0ca0*/ 	.short	0x010a
        /*0ca2*/ 	.byte	0x3f
	.zero		1


	//   ....[38]....
        /*0ca4*/ 	.word	0x0000a000
        /*0ca8*/ 	.word	0x0000000e
        /*0cac*/ 	.word	0x00028c30
        /*0cb0*/ 	.short	0x010a
        /*0cb2*/ 	.byte	0x3f
	.zero		1


	//   ....[39]....
        /*0cb4*/ 	.word	0x0000ac40
        /*0cb8*/ 	.word	0x00000027
        /*0cbc*/ 	.word	0x00000000
        /*0cc0*/ 	.short	0x0101
        /*0cc2*/ 	.byte	0x3f
	.zero		1


	//   ....[40]....
        /*0cc4*/ 	.word	0x0000b0a0
        /*0cc8*/ 	.word	0x0000000e
        /*0ccc*/ 	.word	0x00028c50
        /*0cd0*/ 	.short	0x010a
        /*0cd2*/ 	.byte	0x3f
	.zero		1


	//   ....[41]....
        /*0cd4*/ 	.word	0x0000b130
        /*0cd8*/ 	.word	0x0000000e
        /*0cdc*/ 	.word	0x00028c50
        /*0ce0*/ 	.short	0x010a
        /*0ce2*/ 	.byte	0x3f
	.zero		1


	//   ....[42]....
        /*0ce4*/ 	.word	0x0000b420
        /*0ce8*/ 	.word	0x0000000e
        /*0cec*/ 	.word	0x00000000
        /*0cf0*/ 	.short	0x0101
        /*0cf2*/ 	.byte	0x3f
	.zero		1


	//   ....[43]....
        /*0cf4*/ 	.word	0x0000b540
        /*0cf8*/ 	.word	0x00000015
        /*0cfc*/ 	.word	0x00028c30
        /*0d00*/ 	.short	0x010a
        /*0d02*/ 	.byte	0x3f
	.zero		1


	//   ....[44]....
        /*0d04*/ 	.word	0x0000b5f0
        /*0d08*/ 	.word	0x00000015
        /*0d0c*/ 	.word	0x00028c30
        /*0d10*/ 	.short	0x010a
        /*0d12*/ 	.byte	0x3f
	.zero		1


	//   ....[45]....
        /*0d14*/ 	.word	0x0000bb40
        /*0d18*/ 	.word	0x00000014
        /*0d1c*/ 	.word	0x00000000
        /*0d20*/ 	.short	0x0101
        /*0d22*/ 	.byte	0x3f
	.zero		1


	//   ....[46]....
        /*0d24*/ 	.word	0x0000cb60
        /*0d28*/ 	.word	0x00000015
        /*0d2c*/ 	.word	0x00028c50
        /*0d30*/ 	.short	0x010a
        /*0d32*/ 	.byte	0x3f
	.zero		1


	//   ....[47]....
        /*0d34*/ 	.word	0x0000cbb0
        /*0d38*/ 	.word	0x00000015
        /*0d3c*/ 	.word	0x00028c50
        /*0d40*/ 	.short	0x010a
        /*0d42*/ 	.byte	0x3f
	.zero		1


	//   ....[48]....
        /*0d44*/ 	.word	0x0000ceb0
        /*0d48*/ 	.word	0x00000015
        /*0d4c*/ 	.word	0x00000000
        /*0d50*/ 	.short	0x0101
        /*0d52*/ 	.byte	0x3f
	.zero		1


	//   ....[49]....
        /*0d54*/ 	.word	0x0000f5a0
        /*0d58*/ 	.word	0x00000000
        /*0d5c*/ 	.word	0x00000000
        /*0d60*/ 	.short	0x0101
        /*0d62*/ 	.byte	0x3f
	.zero		1


	//   ....[50]....
        /*0d64*/ 	.word	0x00010420
        /*0d68*/ 	.word	0x00000004
        /*0d6c*/ 	.word	0x00000000
        /*0d70*/ 	.short	0x0101
        /*0d72*/ 	.byte	0x3f
	.zero		1


	//   ....[51]....
        /*0d74*/ 	.word	0x00014230
        /*0d78*/ 	.word	0x00000011
        /*0d7c*/ 	.word	0x00028c20
        /*0d80*/ 	.short	0x010a
        /*0d82*/ 	.byte	0x3f
	.zero		1


	//   ....[52]....
        /*0d84*/ 	.word	0x000142c0
        /*0d88*/ 	.word	0x00000003
        /*0d8c*/ 	.word	0x00028ca0
        /*0d90*/ 	.short	0x010a
        /*0d92*/ 	.byte	0x3f
	.zero		1


	//   ....[53]....
        /*0d94*/ 	.word	0x00014510
        /*0d98*/ 	.word	0x00000003
        /*0d9c*/ 	.word	0x00028cc0
        /*0da0*/ 	.short	0x010a
        /*0da2*/ 	.byte	0x3f
	.zero		1


	//   ....[54]....
        /*0da4*/ 	.word	0x00014ee0
        /*0da8*/ 	.word	0x00000008
        /*0dac*/ 	.word	0x00028ca0
        /*0db0*/ 	.short	0x010a
        /*0db2*/ 	.byte	0x3f
	.zero		1


	//   ....[55]....
        /*0db4*/ 	.word	0x00015120
        /*0db8*/ 	.word	0x00000008
        /*0dbc*/ 	.word	0x00028cc0
        /*0dc0*/ 	.short	0x010a
        /*0dc2*/ 	.byte	0x3f
	.zero		1


	//   ....[56]....
        /*0dc4*/ 	.word	0x00016900
        /*0dc8*/ 	.word	0x0000001e
        /*0dcc*/ 	.word	0x00028c40
        /*0dd0*/ 	.short	0x010a
        /*0dd2*/ 	.byte	0x3f
	.zero		1


	//   ....[57]....
        /*0dd4*/ 	.word	0x00016db0
        /*0dd8*/ 	.word	0x0000001e
        /*0ddc*/ 	.word	0x00028c30
        /*0de0*/ 	.short	0x0107
        /*0de2*/ 	.byte	0x3f
	.zero		1


	//   ....[58]....
        /*0de4*/ 	.word	0x00016e80
        /*0de8*/ 	.word	0x0000001e
        /*0dec*/ 	.word	0x00028c30
        /*0df0*/ 	.short	0x0101
        /*0df2*/ 	.byte	0x3f
	.zero		1


	//   ....[59]....
        /*0df4*/ 	.word	0x00017760
        /*0df8*/ 	.word	0x00000011
        /*0dfc*/ 	.word	0x00028c00
        /*0e00*/ 	.short	0x0107
        /*0e02*/ 	.byte	0x3f
	.zero		1


	//   ....[60]....
        /*0e04*/ 	.word	0x00017850
        /*0e08*/ 	.word	0x00000011
        /*0e0c*/ 	.word	0x00028c00
        /*0e10*/ 	.short	0x0101
        /*0e12*/ 	.byte	0x3f
	.zero		1


	//   ....[61]....
        /*0e14*/ 	.word	0x00017870
        /*0e18*/ 	.word	0x00000011
        /*0e1c*/ 	.word	0x00028c20
        /*0e20*/ 	.short	0x010a
        /*0e22*/ 	.byte	0x3f
	.zero		1


	//   ....[62]....
        /*0e24*/ 	.word	0x00017900
        /*0e28*/ 	.word	0x0000001e
        /*0e2c*/ 	.word	0x00028c60
        /*0e30*/ 	.short	0x010a
        /*0e32*/ 	.byte	0x3f
	.zero		1


	//   ....[63]....
        /*0e34*/ 	.word	0x00018210
        /*0e38*/ 	.word	0x0000001e
        /*0e3c*/ 	.word	0x00028c50
        /*0e40*/ 	.short	0x0107
        /*0e42*/ 	.byte	0x3f
	.zero		1


	//   ....[64]....
        /*0e44*/ 	.word	0x000182e0
        /*0e48*/ 	.word	0x0000001e
        /*0e4c*/ 	.word	0x00028c50
        /*0e50*/ 	.short	0x0101
        /*0e52*/ 	.byte	0x3f
	.zero		1


	//   ....[65]....
        /*0e54*/ 	.word	0x00018670
        /*0e58*/ 	.word	0x00000006
        /*0e5c*/ 	.word	0x00028c40
        /*0e60*/ 	.short	0x010a
        /*0e62*/ 	.byte	0x3f
	.zero		1


	//   ....[66]....
        /*0e64*/ 	.word	0x00018990
        /*0e68*/ 	.word	0x00000006
        /*0e6c*/ 	.word	0x00028c30
        /*0e70*/ 	.short	0x0107
        /*0e72*/ 	.byte	0x3f
	.zero		1


	//   ....[67]....
        /*0e74*/ 	.word	0x00018a50
        /*0e78*/ 	.word	0x00000006
        /*0e7c*/ 	.word	0x00028c30
        /*0e80*/ 	.short	0x0101
        /*0e82*/ 	.byte	0x3f
	.zero		1


	//   ....[68]....
        /*0e84*/ 	.word	0x00018a80
        /*0e88*/ 	.word	0x00000006
        /*0e8c*/ 	.word	0x00028c60
        /*0e90*/ 	.short	0x010a
        /*0e92*/ 	.byte	0x3f
	.zero		1


	//   ....[69]....
        /*0e94*/ 	.word	0x00019130
        /*0e98*/ 	.word	0x00000006
        /*0e9c*/ 	.word	0x00028c50
        /*0ea0*/ 	.short	0x0107
        /*0ea2*/ 	.byte	0x3f
	.zero		1


	//   ....[70]....
        /*0ea4*/ 	.word	0x000191f0
        /*0ea8*/ 	.word	0x00000006
        /*0eac*/ 	.word	0x00028c50
        /*0eb0*/ 	.short	0x0101
        /*0eb2*/ 	.byte	0x3f
	.zero		1


	//   ....[71]....
        /*0eb4*/ 	.word	0x0001a070
        /*0eb8*/ 	.word	0x00000007
        /*0ebc*/ 	.word	0x00028c20
        /*0ec0*/ 	.short	0x010a
        /*0ec2*/ 	.byte	0x3f
	.zero		1


	//   ....[72]....
        /*0ec4*/ 	.word	0x0001a1e0
        /*0ec8*/ 	.word	0x00000005
        /*0ecc*/ 	.word	0x00028c40
        /*0ed0*/ 	.short	0x010a
        /*0ed2*/ 	.byte	0x3f
	.zero		1


	//   ....[73]....
        /*0ed4*/ 	.word	0x0001a280
        /*0ed8*/ 	.word	0x00000003
        /*0edc*/ 	.word	0x00028c40
        /*0ee0*/ 	.short	0x010a
        /*0ee2*/ 	.byte	0x3f
	.zero		1


	//   ....[74]....
        /*0ee4*/ 	.word	0x0001a2c0
        /*0ee8*/ 	.word	0x00000005
        /*0eec*/ 	.word	0x00028c60
        /*0ef0*/ 	.short	0x010a
        /*0ef2*/ 	.byte	0x3f
	.zero		1


	//   ....[75]....
        /*0ef4*/ 	.word	0x0001a300
        /*0ef8*/ 	.word	0x00000003
        /*0efc*/ 	.word	0x00028c60
        /*0f00*/ 	.short	0x010a
        /*0f02*/ 	.byte	0x3f
	.zero		1


	//   ....[76]....
        /*0f04*/ 	.word	0x0001a360
        /*0f08*/ 	.word	0x0000003a
        /*0f0c*/ 	.word	0x00028c90
        /*0f10*/ 	.short	0x010a
        /*0f12*/ 	.byte	0x3f
	.zero		1


	//   ....[77]....
        /*0f14*/ 	.word	0x0001a4c0
        /*0f18*/ 	.word	0x0000003a
        /*0f1c*/ 	.word	0x00028c90
        /*0f20*/ 	.short	0x010a
        /*0f22*/ 	.byte	0x3f
	.zero		1


	//   ....[78]....
        /*0f24*/ 	.word	0x0001a630
        /*0f28*/ 	.word	0x0000003a
        /*0f2c*/ 	.word	0x00028c90
        /*0f30*/ 	.short	0x010a
        /*0f32*/ 	.byte	0x3f
	.zero		1


	//   ....[79]....
        /*0f34*/ 	.word	0x0001a790
        /*0f38*/ 	.word	0x0000003a
        /*0f3c*/ 	.word	0x00028cb0
        /*0f40*/ 	.short	0x010a
        /*0f42*/ 	.byte	0x3f
	.zero		1


	//   ....[80]....
        /*0f44*/ 	.word	0x0001a7e0
        /*0f48*/ 	.word	0x0000000a
        /*0f4c*/ 	.word	0x00028c50
        /*0f50*/ 	.short	0x010a
        /*0f52*/ 	.byte	0x3f
	.zero		1


	//   ....[81]....
        /*0f54*/ 	.word	0x0001a830
        /*0f58*/ 	.word	0x0000000a
        /*0f5c*/ 	.word	0x00028c50
        /*0f60*/ 	.short	0x010a
        /*0f62*/ 	.byte	0x3f
	.zero		1


	//   ....[82]....
        /*0f64*/ 	.word	0x0001aa50
        /*0f68*/ 	.word	0x00000002
        /*0f6c*/ 	.word	0x00028c00
        /*0f70*/ 	.short	0x010a
        /*0f72*/ 	.byte	0x3f
	.zero		1


	//   ....[83]....
        /*0f74*/ 	.word	0x0001ac60
        /*0f78*/ 	.word	0x00000002
        /*0f7c*/ 	.word	0x00028c00
        /*0f80*/ 	.short	0x010a
        /*0f82*/ 	.byte	0x3f
	.zero		1


	//   ....[84]....
        /*0f84*/ 	.word	0x0001acb0
        /*0f88*/ 	.word	0x0000000e
        /*0f8c*/ 	.word	0x00028c30
        /*0f90*/ 	.short	0x010a
        /*0f92*/ 	.byte	0x3f
	.zero		1


	//   ....[85]....
        /*0f94*/ 	.word	0x0001ad00
        /*0f98*/ 	.word	0x0000000e
        /*0f9c*/ 	.word	0x00028c50
        /*0fa0*/ 	.short	0x010a
        /*0fa2*/ 	.byte	0x3f
	.zero		1


	//   ....[86]....
        /*0fa4*/ 	.word	0x0001ad50
        /*0fa8*/ 	.word	0x00000015
        /*0fac*/ 	.word	0x00028c30
        /*0fb0*/ 	.short	0x010a
        /*0fb2*/ 	.byte	0x3f
	.zero		1


	//   ....[87]....
        /*0fb4*/ 	.word	0x0001ada0
        /*0fb8*/ 	.word	0x00000015
        /*0fbc*/ 	.word	0x00028c50
        /*0fc0*/ 	.short	0x010a
        /*0fc2*/ 	.byte	0x3f
	.zero		1


	//   ....[88]....
        /*0fc4*/ 	.word	0x0001af40
        /*0fc8*/ 	.word	0x00000011
        /*0fcc*/ 	.word	0x00028c20
        /*0fd0*/ 	.short	0x010a
        /*0fd2*/ 	.byte	0x3f
	.zero		1


	//   ....[89]....
        /*0fd4*/ 	.word	0x0001af90
        /*0fd8*/ 	.word	0x00000003
        /*0fdc*/ 	.word	0x00028ca0
        /*0fe0*/ 	.short	0x010a
        /*0fe2*/ 	.byte	0x3f
	.zero		1


	//   ....[90]....
        /*0fe4*/ 	.word	0x0001afe0
        /*0fe8*/ 	.word	0x00000003
        /*0fec*/ 	.word	0x00028cc0
        /*0ff0*/ 	.short	0x010a
        /*0ff2*/ 	.byte	0x3f
	.zero		1


	//   ....[91]....
        /*0ff4*/ 	.word	0x0001b030
        /*0ff8*/ 	.word	0x00000008
        /*0ffc*/ 	.word	0x00028ca0
        /*1000*/ 	.short	0x010a
        /*1002*/ 	.byte	0x3f
	.zero		1


	//   ....[92]....
        /*1004*/ 	.word	0x0001b080
        /*1008*/ 	.word	0x00000008
        /*100c*/ 	.word	0x00028cc0
        /*1010*/ 	.short	0x010a
        /*1012*/ 	.byte	0x3f
	.zero		1


	//   ....[93]....
        /*1014*/ 	.word	0x0001b1a0
        /*1018*/ 	.word	0x0000001e
        /*101c*/ 	.word	0x00028c40
        /*1020*/ 	.short	0x010a
        /*1022*/ 	.byte	0x3f
	.zero		1


	//   ....[94]....
        /*1024*/ 	.word	0x0001bc40
        /*1028*/ 	.word	0x00000011
        /*102c*/ 	.word	0x00028c20
        /*1030*/ 	.short	0x010a
        /*1032*/ 	.byte	0x3f
	.zero		1


	//   ....[95]....
        /*1034*/ 	.word	0x0001bc90
        /*1038*/ 	.word	0x0000001e
        /*103c*/ 	.word	0x00028c60
        /*1040*/ 	.short	0x010a
        /*1042*/ 	.byte	0x3f
	.zero		1


	//   ....[96]....
        /*1044*/ 	.word	0x0001c590
        /*1048*/ 	.word	0x00000006
        /*104c*/ 	.word	0x00028c40
        /*1050*/ 	.short	0x010a
        /*1052*/ 	.byte	0x3f
	.zero		1


	//   ....[97]....
        /*1054*/ 	.word	0x0001ca50
        /*1058*/ 	.word	0x00000006
        /*105c*/ 	.word	0x00028c60
        /*1060*/ 	.short	0x010a
        /*1062*/ 	.byte	0x3f
	.zero		1


	//   ....[98]....
        /*1064*/ 	.word	0x0001dbf0
        /*1068*/ 	.word	0x00000007
        /*106c*/ 	.word	0x00028c20
        /*1070*/ 	.short	0x010a
        /*1072*/ 	.byte	0x3f
	.zero		1


	//   ....[99]....
        /*1074*/ 	.word	0x0001dd90
        /*1078*/ 	.word	0x00000005
        /*107c*/ 	.word	0x00028c40
        /*1080*/ 	.short	0x010a
        /*1082*/ 	.byte	0x3f
	.zero		1


	//   ....[100]....
        /*1084*/ 	.word	0x0001dde0
        /*1088*/ 	.word	0x00000003
        /*108c*/ 	.word	0x00028c40
        /*1090*/ 	.short	0x010a
        /*1092*/ 	.byte	0x3f
	.zero		1


	//   ....[101]....
        /*1094*/ 	.word	0x0001de30
        /*1098*/ 	.word	0x00000005
        /*109c*/ 	.word	0x00028c60
        /*10a0*/ 	.short	0x010a
        /*10a2*/ 	.byte	0x3f
	.zero		1


	//----- nvinfo : EIATTR_NUM_MBARRIERS
	.align		4
.L_230:
        /*10a4*/ 	.byte	0x03, 0x38
        /*10a6*/ 	.short	0x0016


	//----- nvinfo : EIATTR_EXIT_INSTR_OFFSETS
	.align		4
        /*10a8*/ 	.byte	0x04, 0x1c
        /*10aa*/ 	.short	(.L_232 - .L_231)


	//   ....[0]....
.L_231:
        /*10ac*/ 	.word	0x0001a350


	//----- nvinfo : EIATTR_MAX_THREADS
	.align		4
.L_232:
        /*10b0*/ 	.byte	0x04, 0x05
        /*10b2*/ 	.short	(.L_234 - .L_233)
.L_233:
        /*10b4*/ 	.word	0x00000180
        /*10b8*/ 	.word	0x00000001
        /*10bc*/ 	.word	0x00000001


	//----- nvinfo : EIATTR_CRS_STACK_SIZE
	.align		4
.L_234:
        /*10c0*/ 	.byte	0x04, 0x1e
        /*10c2*/ 	.short	(.L_236 - .L_235)
.L_235:
        /*10c4*/ 	.word	0x00000000


	//----- nvinfo : EIATTR_CBANK_PARAM_SIZE
	.align		4
.L_236:
        /*10c8*/ 	.byte	0x03, 0x19
        /*10ca*/ 	.short	0x0af0


	//----- nvinfo : EIATTR_PARAM_CBANK
	.align		4
        /*10cc*/ 	.byte	0x04, 0x0a
        /*10ce*/ 	.short	(.L_238 - .L_237)
	.align		4
.L_237:
        /*10d0*/ 	.word	index@(.nv.constant0._ZN7cutlass13device_kernelIN5flash11enable_sm90INS1_16FlashAttnFwdSm90INS1_25CollectiveMainloopFwdSm90ILi2EN4cute5tupleIJNS5_1CILi1EEES8_S8_EEENS6_IJNS7_ILi64EEESA_SA_EEELi512ENS_6half_tEfNS_4arch4Sm90ELb0ELb0ELb0ELb1ELb1ELb1ELb0ELb0ELb0ELb1ELb1ELb0EEENS1_21CollectiveEpilogueFwdINS6_IJSA_NS7_ILi512EEESA_EEES9_SC_SE_Li256ELb1ELb1ELb1ELb0EEENS1_36VarlenDynamicPersistentTileSchedulerILi64ELi64ELi256ELi128ELb1ELb1ELb1ELb0ELb1ELb1EEEEEEEEEvNT_6ParamsE)
        /*10d4*/ 	.short	0x0210
        /*10d6*/ 	.short	0x0af0


	//----- nvinfo : EIATTR_SW_WAR
	.align		4
.L_238:
        /*10d8*/ 	.byte	0x04, 0x36
        /*10da*/ 	.short	(.L_240 - .L_239)
.L_239:
        /*10dc*/ 	.word	0x00000008
.L_240:


//--------------------- .nv.info._ZN7cutlass13device_kernelIN5flash11enable_sm90INS1_16FlashAttnFwdSm90INS1_25CollectiveMainloopFwdSm90ILi2EN4cute5tupleIJNS5_1CILi1EEES8_S8_EEENS6_IJNS7_ILi64EEESA_SA_EEELi512ENS_6half_tEfNS_4arch4Sm90ELb0ELb0ELb0ELb1ELb1ELb0ELb1ELb0ELb0ELb1ELb1ELb0EEENS1_21CollectiveEpilogueFwdINS6_IJSA_NS7_ILi512EEESA_EEES9_SC_SE_Li256ELb1ELb1ELb1ELb0EEENS1_36VarlenDynamicPersistentTileSchedulerILi64ELi64ELi256ELi128ELb1ELb1ELb1ELb0ELb1ELb1EEEEEEEEEvNT_6ParamsE --------------------------
	.section	.nv.info._ZN7cutlass13device_kernelIN5flash11enable_sm90INS1_16FlashAttnFwdSm90INS1_25CollectiveMainloopFwdSm90ILi2EN4cute5tupleIJNS5_1CILi1EEES8_S8_EEENS6_IJNS7_ILi64EEESA_SA_EEELi512ENS_6half_tEfNS_4arch4Sm90ELb0ELb0ELb0ELb1ELb1ELb0ELb1ELb0ELb0ELb1ELb1ELb0EEENS1_21CollectiveEpilogueFwdINS6_IJSA_NS7_ILi512EEESA_EEES9_SC_SE_Li256ELb1ELb1ELb1ELb0EEENS1_36VarlenDynamicPersistentTileSchedulerILi64ELi64ELi256ELi128ELb1ELb1ELb1ELb0ELb1ELb1EEEEEEEEEvNT_6ParamsE,"",@"SHT_CUDA_INFO"
	.sectionflags	@""
	.align	4


	//----- nvinfo : EIATTR_CUDA_API_VERSION
	.align		4
        /*0000*/ 	.byte	0x04, 0x37
        /*0002*/ 	.short	(.L_242 - .L_241)
.L_241:
        /*0004*/ 	.word	0x00000082


	//----- nvinfo : EIATTR_KPARAM_INFO
	.align		4
.L_242:
        /*0008*/ 	.byte	0x04, 0x17
        /*000a*/ 	.short	(.L_244 - .L_243)
.L_243:
        /*000c*/ 	.word	0x00000000
        /*0010*/ 	.short	0x0000
        /*0012*/ 	.short	0x0070
        /*0014*/ 	.byte	0x00, 0xf0, 0x01, 0x2e


	//----- nvinfo : EIATTR_SPARSE_MMA_MASK
	.align		4
.L_244:
        /*0018*/ 	.byte	0x03, 0x50
        /*001a*/ 	.short	0x0000


	//----- nvinfo : EIATTR_MAXREG_COUNT
	.align		4
        /*001c*/ 	.byte	0x03, 0x1b
        /*001e*/ 	.short	0x00a8


	//----- nvinfo : EIATTR_NUM_BARRIERS
	.align		4
        /*0020*/ 	.byte	0x02, 0x4c
        /*0022*/ 	.byte	0x10
	.zero		1


	//----- nvinfo : EIATTR_EXTERNS
	.align		4
        /*0024*/ 	.byte	0x04, 0x0f
        /*0026*/ 	.short	(.L_246 - .L_245)


	//   ....[0]....
	.align		4
.L_245:
        /*0028*/ 	.word	index@(__assertfail)


	//----- nvinfo : EIATTR_ANNOTATIONS
	.align		4
.L_246:
        /*002c*/ 	.byte	0x04, 0x55
        /*002e*/ 	.short	(.L_248 - .L_247)


	//   ....[0]....
.L_247:
        /* <DEDUP_REMOVED lines=24> */


	//----- nvinfo : EIATTR_MERCURY_ISA_VERSION
	.align		4
.L_248:
        /*0198*/ 	.byte	0x03, 0x5f
        /*019a*/ 	.short	0x0101


	//----- nvinfo : EIATTR_UNUSED_LOAD_BYTE_OFFSET
	.align		4
        /*019c*/ 	.byte	0x04, 0x44
        /*019e*/ 	.short	(.L_250 - .L_249)


	//   ....[0]....
.L_249:
        /*01a0*/ 	.word	0x00000960
        /*01a4*/ 	.word	0x0000fff0


	//   ....[1]....
        /*01a8*/ 	.word	0x00009740
        /*01ac*/ 	.word	0x0000fff0


	//----- nvinfo : EIATTR_INT_WARP_WIDE_INSTR_OFFSETS
	.align		4
.L_250:
        /*01b0*/ 	.byte	0x04, 0x31
        /*01b2*/ 	.short	(.L_252 - .L_251)


	//   ....[0]....
.L_251:
        /*01b4*/ 	.word	0x000000c0


	//   ....[1]....
        /*01b8*/ 	.word	0x000000d0


	//   ....[2]....
        /*01bc*/ 	.word	0x000000e0


	//   ....[3]....
        /*01c0*/ 	.word	0x00000180


	//   ....[4]....
        /*01c4*/ 	.word	0x0000f570


	//   ....[5]....
        /*01c8*/ 	.word	0x0000f600


	//   ....[6]....
        /*01cc*/ 	.word	0x000138d0


	//   ....[7]....
        /*01d0*/ 	.word	0x00013960


	//----- nvinfo : EIATTR_COOP_GROUP_MASK_REGIDS
	.align		4
.L_252:
        /*01d4*/ 	.byte	0x04, 0x29
        /*01d6*/ 	.short	(.L_254 - .L_253)


	//   ....[0]....
.L_253:
        /*01d8*/ 	.word	0xffffffff


	//   ....[1]....
        /*01dc*/ 	.word	0xffffffff


	//   ....[2]....
        /*01e0*/ 	.word	0xffffffff


	//   ....[3]....
        /*01e4*/ 	.word	0xffffffff


	//   ....[4]....
        /*01e8*/ 	.word	0xffffffff


	//   ....[5]....
        /*01ec*/ 	.word	0xffffffff


	//   ....[6]....
        /*01f0*/ 	.word	0xffffffff


	//   ....[7]....
        /*01f4*/ 	.word	0xffffffff


	//   ....[8]....
        /*01f8*/ 	.word	0xffffffff


	//   ....[9]....
        /*01fc*/ 	.word	0xffffffff


	//   ....[10]....
        /*0200*/ 	.word	0xffffffff


	//   ....[11]....
        /*0204*/ 	.word	0xffffffff


	//   ....[12]....
        /*0208*/ 	.word	0xffffffff


	//   ....[13]....
        /*020c*/ 	.word	0xffffffff


	//   ....[14]....
        /*0210*/ 	.word	0xffffffff


	//   ....[15]....
        /*0214*/ 	.word	0xffffffff


	//   ....[16]....
        /*0218*/ 	.word	0xffffffff


	//   ....[17]....
        /*021c*/ 	.word	0xffffffff


	//   ....[18]....
        /*0220*/ 	.word	0xffffffff


	//   ....[19]....
        /*0224*/ 	.word	0xffffffff


	//   ....[20]....
        /*0228*/ 	.word	0xffffffff


	//   ....[21]....
        /*022c*/ 	.word	0xffffffff


	//   ....[22]....
        /*0230*/ 	.word	0xffffffff


	//   ....[23]....
        /*0234*/ 	.word	0xffffffff


	//   ....[24]....
        /*0238*/ 	.word	0xffffffff


	//   ....[25]....
        /*023c*/ 	.word	0xffffffff


	//   ....[26]....
        /*0240*/ 	.word	0xffffffff


	//   ....[27]....
        /*0244*/ 	.word	0xffffffff


	//   ....[28]....
        /*0248*/ 	.word	0xffffffff


	//   ....[29]....
        /*024c*/ 	.word	0xffffffff


	//   ....[30]....
        /*0250*/ 	.word	0xffffffff


	//   ....[31]....
        /*0254*/ 	.word	0xffffffff


	//   ....[32]....
        /*0258*/ 	.word	0xffffffff


	//   ....[33]....
        /*025c*/ 	.word	0xffffffff


	//   ....[34]....
        /*0260*/ 	.word	0xffffffff


	//   ....[35]....
        /*0264*/ 	.word	0xffffffff


	//   ....[36]....
        /*0268*/ 	.word	0xffffffff


	//   ....[37]....
        /*026c*/ 	.word	0xffffffff


	//   ....[38]....
        /*0270*/ 	.word	0xffffffff


	//   ....[39]....
        /*0274*/ 	.word	0xffffffff


	//   ....[40]....
        /*0278*/ 	.word	0xffffffff


	//   ....[41]....
        /*027c*/ 	.word	0xffffffff


	//   ....[42]....
        /*0280*/ 	.word	0xffffffff


	//   ....[43]....
        /*0284*/ 	.word	0xffffffff


	//   ....[44]....
        /*0288*/ 	.word	0xffffffff


	//   ....[45]....
        /*028c*/ 	.word	0xffffffff


	//   ....[46]....
        /*0290*/ 	.word	0xffffffff


	//   ....[47]....
        /*0294*/ 	.word	0xffffffff


	//   ....[48]....
        /*0298*/ 	.word	0xffffffff


	//   ....[49]....
        /*029c*/ 	.word	0xffffffff


	//   ....[50]....
        /*02a0*/ 	.word	0xffffffff


	//   ....[51]....
        /*02a4*/ 	.word	0xffffffff


	//   ....[52]....
        /*02a8*/ 	.word	0xffffffff


	//   ....[53]....
        /*02ac*/ 	.word	0xffffffff


	//   ....[54]....
        /*02b0*/ 	.word	0xffffffff


	//   ....[55]....
        /*02b4*/ 	.word	0xffffffff


	//   ....[56]....
        /*02b8*/ 	.word	0xffffffff


	//   ....[57]....
        /*02bc*/ 	.word	0xffffffff


	//   ....[58]....
        /*02c0*/ 	.word	0xffffffff


	//   ....[59]....
        /*02c4*/ 	.word	0xffffffff


	//   ....[60]....
        /*02c8*/ 	.word	0xffffffff


	//   ....[61]....
        /*02cc*/ 	.word	0xffffffff


	//   ....[62]....
        /*02d0*/ 	.word	0xffffffff


	//   ....[63]....
        /*02d4*/ 	.word	0xffffffff


	//   ....[64]....
        /*02d8*/ 	.word	0xffffffff


	//   ....[65]....
        /*02dc*/ 	.word	0xffffffff


	//   ....[66]....
        /*02e0*/ 	.word	0xffffffff


	//   ....[67]....
        /*02e4*/ 	.word	0xffffffff


	//   ....[68]....
        /*02e8*/ 	.word	0xffffffff


	//   ....[69]....
        /*02ec*/ 	.word	0xffffffff


	//   ....[70]....
        /*02f0*/ 	.word	0xffffffff


	//   ....[71]....
        /*02f4*/ 	.word	0xffffffff


	//   ....[72]....
        /*02f8*/ 	.word	0xffffffff


	//   ....[73]....
        /*02fc*/ 	.word	0xffffffff


	//   ....[74]....
        /*0300*/ 	.word	0xffffffff


	//   ....[75]....
        /*0304*/ 	.word	0xffffffff


	//   ....[76]....
        /*0308*/ 	.word	0xffffffff


	//   ....[77]....
        /*030c*/ 	.word	0xffffffff


	//   ....[78]....
        /*0310*/ 	.word	0xffffffff


	//   ....[79]....
        /*0314*/ 	.word	0xffffffff


	//   ....[80]....
        /*0318*/ 	.word	0xffffffff


	//   ....[81]....
        /*031c*/ 	.word	0xffffffff


	//   ....[82]....
        /*0320*/ 	.word	0xffffffff


	//   ....[83]....
        /*0324*/ 	.word	0xffffffff


	//   ....[84]....
        /*0328*/ 	.word	0xffffffff


	//   ....[85]....
        /*032c*/ 	.word	0xffffffff


	//   ....[86]....
        /*0330*/ 	.word	0xffffffff


	//   ....[87]....
        /*0334*/ 	.word	0xffffffff


	//   ....[88]....
        /*0338*/ 	.word	0xffffffff


	//   ....[89]....
        /*033c*/ 	.word	0xffffffff


	//   ....[90]....
        /*0340*/ 	.word	0xffffffff


	//   ....[91]....
        /*0344*/ 	.word	0xffffffff


	//   ....[92]....
        /*0348*/ 	.word	0xffffffff


	//   ....[93]....
        /*034c*/ 	.word	0xffffffff


	//   ....[94]....
        /*0350*/ 	.word	0xffffffff


	//   ....[95]....
        /*0354*/ 	.word	0xffffffff


	//   ....[96]....
        /*0358*/ 	.word	0xffffffff


	//   ....[97]....
        /*035c*/ 	.word	0xffffffff


	//   ....[98]....
        /*0360*/ 	.word	0xffffffff


	//   ....[99]....
        /*0364*/ 	.word	0xffffffff


	//   ....[100]....
        /*0368*/ 	.word	0xffffffff


	//   ....[101]....
        /*036c*/ 	.word	0xffffffff


	//   ....[102]....
        /*0370*/ 	.word	0xffffffff


	//   ....[103]....
        /*0374*/ 	.word	0xffffffff


	//   ....[104]....
        /*0378*/ 	.word	0xffffffff


	//   ....[105]....
        /*037c*/ 	.word	0xffffffff


	//   ....[106]....
        /*0380*/ 	.word	0xffffffff


	//   ....[107]....
        /*0384*/ 	.word	0xffffffff


	//   ....[108]....
        /*0388*/ 	.word	0xffffffff


	//   ....[109]....
        /*038c*/ 	.word	0xffffffff


	//   ....[110]....
        /*0390*/ 	.word	0xffffffff


	//   ....[111]....
        /*0394*/ 	.word	0xffffffff


	//   ....[112]....
        /*0398*/ 	.word	0xffffffff


	//   ....[113]....
        /*039c*/ 	.word	0xffffffff


	//   ....[114]....
        /*03a0*/ 	.word	0xffffffff


	//   ....[115]....
        /*03a4*/ 	.word	0xffffffff


	//   ....[116]....
        /*03a8*/ 	.word	0xffffffff


	//   ....[117]....
        /*03ac*/ 	.word	0xffffffff


	//   ....[118]....
        /*03b0*/ 	.word	0xffffffff


	//   ....[119]....
        /*03b4*/ 	.word	0xffffffff


	//   ....[120]....
        /*03b8*/ 	.word	0xffffffff


	//   ....[121]....
        /*03bc*/ 	.word	0xffffffff


	//   ....[122]....
        /*03c0*/ 	.word	0xffffffff


	//   ....[123]....
        /*03c4*/ 	.word	0xffffffff


	//   ....[124]....
        /*03c8*/ 	.word	0xffffffff


	//   ....[125]....
        /*03cc*/ 	.word	0x0500000f


	//   ....[126]....
        /*03d0*/ 	.word	0x0500000f


	//   ....[127]....
        /*03d4*/ 	.word	0x0500000f


	//   ....[128]....
        /*03d8*/ 	.word	0x0500000f


	//   ....[129]....
        /*03dc*/ 	.word	0x0500000f


	//   ....[130]....
        /*03e0*/ 	.word	0x0500000f


	//   ....[131]....
        /*03e4*/ 	.word	0x0500000f


	//   ....[132]....
        /*03e8*/ 	.word	0x0500000f


	//   ....[133]....
        /*03ec*/ 	.word	0x0500000f


	//   ....[134]....
        /*03f0*/ 	.word	0x0500000f


	//   ....[135]....
        /*03f4*/ 	.word	0x0500000f


	//   ....[136]....
        /*03f8*/ 	.word	0x0500000f


	//   ....[137]....
        /*03fc*/ 	.word	0x0500000f


	//   ....[138]....
        /*0400*/ 	.word	0x0500000f


	//   ....[139]....
        /*0404*/ 	.word	0x0500000f


	//   ....[140]....
        /*0408*/ 	.word	0x0500000f


	//   ....[141]....
        /*040c*/ 	.word	0x0500000f


	//   ....[142]....
        /*0410*/ 	.word	0x0500000f


	//   ....[143]....
        /*0414*/ 	.word	0x0500000f


	//   ....[144]....
        /*0418*/ 	.word	0x0500000f


	//   ....[145]....
        /*041c*/ 	.word	0x0500000f


	//   ....[146]....
        /*0420*/ 	.word	0x0500000f


	//   ....[147]....
        /*0424*/ 	.word	0x0500000f


	//   ....[148]....
        /*0428*/ 	.word	0x0500000f


	//   ....[149]....
        /*042c*/ 	.word	0x0500000f


	//   ....[150]....
        /*0430*/ 	.word	0x0500000f


	//   ....[151]....
        /*0434*/ 	.word	0x0500000f


	//   ....[152]....
        /*0438*/ 	.word	0x0500000f


	//   ....[153]....
        /*043c*/ 	.word	0x0500000f


	//   ....[154]....
        /*0440*/ 	.word	0x0500000f


	//   ....[155]....
        /*0444*/ 	.word	0x0500000f


	//   ....[156]....
        /*0448*/ 	.word	0x0500000f


	//   ....[157]....
        /*044c*/ 	.word	0x0500000f


	//   ....[158]....
        /*0450*/ 	.word	0x0500000f


	//   ....[159]....
        /*0454*/ 	.word	0x0500000f


	//   ....[160]....
        /*0458*/ 	.word	0x0500000f


	//   ....[161]....
        /*045c*/ 	.word	0x0500000f


	//   ....[162]....
        /*0460*/ 	.word	0x0500000f


	//   ....[163]....
        /*0464*/ 	.word	0x0500000f


	//   ....[164]....
        /*0468*/ 	.word	0x0500000f


	//   ....[165]....
        /*046c*/ 	.word	0x0500000f


	//   ....[166]....
        /*0470*/ 	.word	0x0500000f


	//   ....[167]....
        /*0474*/ 	.word	0x0500000f


	//   ....[168]....
        /*0478*/ 	.word	0x0500000f


	//   ....[169]....
        /*047c*/ 	.word	0x0500000f


	//   ....[170]....
        /*0480*/ 	.word	0x0500000f


	//   ....[171]....
        /*0484*/ 	.word	0x0500000f


	//   ....[172]....
        /*0488*/ 	.word	0x0500000f


	//   ....[173]....
        /*048c*/ 	.word	0x0500000f


	//   ....[174]....
        /*0490*/ 	.word	0x0500000f


	//   ....[175]....
        /*0494*/ 	.word	0x0500000f


	//   ....[176]....
        /*0498*/ 	.word	0x0500000f


	//   ....[177]....
        /*049c*/ 	.word	0x0500000f


	//   ....[178]....
        /*04a0*/ 	.word	0x0500000f


	//   ....[179]....
        /*04a4*/ 	.word	0x0500000f


	//   ....[180]....
        /*04a8*/ 	.word	0x0500000f


	//   ....[181]....
        /*04ac*/ 	.word	0x0500000f


	//   ....[182]....
        /*04b0*/ 	.word	0x0500000f


	//   ....[183]....
        /*04b4*/ 	.word	0x0500000f


	//   ....[184]....
        /*04b8*/ 	.word	0x0500000f


	//   ....[185]....
        /*04bc*/ 	.word	0x0500000f


	//   ....[186]....
        /*04c0*/ 	.word	0x0500000f


	//   ....[187]....
        /*04c4*/ 	.word	0x0500000f


	//   ....[188]....
        /*04c8*/ 	.word	0x0500000f


	//   ....[189]....
        /*04cc*/ 	.word	0x0500000f


	//   ....[190]....
        /*04d0*/ 	.word	0x0500000f


	//   ....[191]....
        /*04d4*/ 	.word	0x0500000f


	//   ....[192]....
        /*04d8*/ 	.word	0x0500000f


	//----- nvinfo : EIATTR_COOP_GROUP_INSTR_OFFSETS
	.align		4
.L_254:
        /*04dc*/ 	.byte	0x04, 0x28
        /*04de*/ 	.short	(.L_256 - .L_255)


	//   ....[0]....
.L_255:
        /*04e0*/ 	.word	0x00000080


	//   ....[1]....
        /*04e4*/ 	.word	0x00000090


	//   ....[2]....
        /*04e8*/ 	.word	0x000002b0


	//   ....[3]....
        /*04ec*/ 	.word	0x00000410


	//   ....[4]....
        /*04f0*/ 	.word	0x00000530


	//   ....[5]....
        /*04f4*/ 	.word	0x00000690


	//   ....[6]....
        /*04f8*/ 	.word	0x00001dd0


	//   ....[7]....
        /*04fc*/ 	.word	0x00003b10


	//   ....[8]....
        /*0500*/ 	.word	0x000042c0


	//   ....[9]....
        /*0504*/ 	.word	0x00005730


	//   ....[10]....
        /*0508*/ 	.word	0x000057a0


	//   ....[11]....
        /*050c*/ 	.word	0x00005970


	//   ....[12]....
        /*0510*/ 	.word	0x00005a50


	//   ....[13]....
        /*0514*/ 	.word	0x000061a0


	//   ....[14]....
        /*0518*/ 	.word	0x00006710


	//   ....[15]....
        /*051c*/ 	.word	0x000078a0


	//   ....[16]....
        /*0520*/ 	.word	0x000078c0


	//   ....[17]....
        /*0524*/ 	.word	0x00007d40


	//   ....[18]....
        /*0528*/ 	.word	0x00007f10


	//   ....[19]....
        /*052c*/ 	.word	0x00008ba0


	//   ....[20]....
        /*0530*/ 	.word	0x00008c50


	//   ....[21]....
        /*0534*/ 	.word	0x00008c80


	//   ....[22]....
        /*0538*/ 	.word	0x00008ce0


	//   ....[23]....
        /*053c*/ 	.word	0x00008d10


	//   ....[24]....
        /*0540*/ 	.word	0x0000a4d0


	//   ....[25]....
        /*0544*/ 	.word	0x0000a880


	//   ....[26]....
        /*0548*/ 	.word	0x0000a890


	//   ....[27]....
        /*054c*/ 	.word	0x0000a8a0


	//   ....[28]....
        /*0550*/ 	.word	0x0000a8b0


	//   ....[29]....
        /*0554*/ 	.word	0x0000b510


	//   ....[30]....
        /*0558*/ 	.word	0x0000b540


	//   ....[31]....
        /*055c*/ 	.word	0x0000b7f0


	//   ....[32]....
        /*0560*/ 	.word	0x0000b810


	//   ....[33]....
        /*0564*/ 	.word	0x0000c010


	//   ....[34]....
        /*0568*/ 	.word	0x0000c040


	//   ....[35]....
        /*056c*/ 	.word	0x0000c890


	//   ....[36]....
        /*0570*/ 	.word	0x0000c8b0


	//   ....[37]....
        /*0574*/ 	.word	0x0000db90


	//   ....[38]....
        /*0578*/ 	.word	0x0000dbc0


	//   ....[39]....
        /*057c*/ 	.word	0x0000de00


	//   ....[40]....
        /*0580*/ 	.word	0x0000de20


	//   ....[41]....
        /*0584*/ 	.word	0x0000e0e0


	//   ....[42]....
        /*0588*/ 	.word	0x0000e2d0


	//   ....[43]....
        /*058c*/ 	.word	0x0000e300


	//   ....[44]....
        /*0590*/ 	.word	0x0000e330


	//   ....[45]....
        /*0594*/ 	.word	0x0000e360


	//   ....[46]....
        /*0598*/ 	.word	0x0000e390


	//   ....[47]....
        /*059c*/ 	.word	0x0000e3c0


	//   ....[48]....
        /*05a0*/ 	.word	0x0000e530


	//   ....[49]....
        /*05a4*/ 	.word	0x0000e560


	//   ....[50]....
        /*05a8*/ 	.word	0x0000e590


	//   ....[51]....
        /*05ac*/ 	.word	0x0000e5c0


	//   ....[52]....
        /*05b0*/ 	.word	0x0000e5f0


	//   ....[53]....
        /*05b4*/ 	.word	0x0000e620


	//   ....[54]....
        /*05b8*/ 	.word	0x0000e6b0


	//   ....[55]....
        /*05bc*/ 	.word	0x0000e6e0


	//   ....[56]....
        /*05c0*/ 	.word	0x0000e6f0


	//   ....[57]....
        /*05c4*/ 	.word	0x0000e780


	//   ....[58]....
        /*05c8*/ 	.word	0x00010390


	//   ....[59]....
        /*05cc*/ 	.word	0x000103b0


	//   ....[60]....
        /*05d0*/ 	.word	0x00010440


	//   ....[61]....
        /*05d4*/ 	.word	0x00010460


	//   ....[62]....
        /*05d8*/ 	.word	0x000104e0


	//   ....[63]....
        /*05dc*/ 	.word	0x00010500


	//   ....[64]....
        /*05e0*/ 	.word	0x00010510


	//   ....[65]....
        /*05e4*/ 	.word	0x00010520


	//   ....[66]....
        /*05e8*/ 	.word	0x00010ca0


	//   ....[67]....
        /*05ec*/ 	.word	0x00010ce0


	//   ....[68]....
        /*05f0*/ 	.word	0x00010da0


	//   ....[69]....
        /*05f4*/ 	.word	0x00010dc0


	//   ....[70]....
        /*05f8*/ 	.word	0x00010e60


	//   ....[71]....
        /*05fc*/ 	.word	0x00010e80


	//   ....[72]....
        /*0600*/ 	.word	0x00010e90


	//   ....[73]....
        /*0604*/ 	.word	0x00010f10


	//   ....[74]....
        /*0608*/ 	.word	0x00011770


	//   ....[75]....
        /*060c*/ 	.word	0x00011790


	//   ....[76]....
        /*0610*/ 	.word	0x00011930


	//   ....[77]....
        /*0614*/ 	.word	0x00011960


	//   ....[78]....
        /*0618*/ 	.word	0x00011a70


	//   ....[79]....
        /*061c*/ 	.word	0x00011a80


	//   ....[80]....
        /*0620*/ 	.word	0x00011ab0


	//   ....[81]....
        /*0624*/ 	.word	0x00011ac0


	//   ....[82]....
        /*0628*/ 	.word	0x000120d0


	//   ....[83]....
        /*062c*/ 	.word	0x00012100


	//   ....[84]....
        /*0630*/ 	.word	0x000122f0


	//   ....[85]....
        /*0634*/ 	.word	0x00012330


	//   ....[86]....
        /*0638*/ 	.word	0x00012340


	//   ....[87]....
        /*063c*/ 	.word	0x00012350


	//   ....[88]....
        /*0640*/ 	.word	0x000124a0


	//   ....[89]....
        /*0644*/ 	.word	0x000125f0


	//   ....[90]....
        /*0648*/ 	.word	0x00012e00


	//   ....[91]....
        /*064c*/ 	.word	0x00012e20


	//   ....[92]....
        /*0650*/ 	.word	0x00012e70


	//   ....[93]....
        /*0654*/ 	.word	0x00012e80


	//   ....[94]....
        /*0658*/ 	.word	0x00012ec0


	//   ....[95]....
        /*065c*/ 	.word	0x00012ed0


	//   ....[96]....
        /*0660*/ 	.word	0x00012ee0


	//   ....[97]....
        /*0664*/ 	.word	0x00012f20


	//   ....[98]....
        /*0668*/ 	.word	0x00013220


	//   ....[99]....
        /*066c*/ 	.word	0x00013260


	//   ....[100]....
        /*0670*/ 	.word	0x00013280


	//   ....[101]....
        /*0674*/ 	.word	0x000132a0


	//   ....[102]....
        /*0678*/ 	.word	0x000132d0


	//   ....[103]....
        /*067c*/ 	.word	0x000132f0


	//   ....[104]....
        /*0680*/ 	.word	0x000133f0


	//   ....[105]....
        /*0684*/ 	.word	0x00013540


	//   ....[106]....
        /*0688*/ 	.word	0x00013b80


	//   ....[107]....
        /*068c*/ 	.word	0x00013bb0


	//   ....[108]....
        /*0690*/ 	.word	0x00013c10


	//   ....[109]....
        /*0694*/ 	.word	0x00013c40


	//   ....[110]....
        /*0698*/ 	.word	0x00013c70


	//   ....[111]....
        /*069c*/ 	.word	0x00013ca0


	//   ....[112]....
        /*06a0*/ 	.word	0x00013cd0


	//   ....[113]....
        /*06a4*/ 	.word	0x00013d00


	//   ....[114]....
        /*06a8*/ 	.word	0x00013ea0


	//   ....[115]....
        /*06ac*/ 	.word	0x00013ed0


	//   ....[116]....
        /*06b0*/ 	.word	0x00013f00


	//   ....[117]....
        /*06b4*/ 	.word	0x00013f30


	//   ....[118]....
        /*06b8*/ 	.word	0x00013f60


	//   ....[119]....
        /*06bc*/ 	.word	0x00013f90


	//   ....[120]....
        /*06c0*/ 	.word	0x00014050


	//   ....[121]....
        /*06c4*/ 	.word	0x00014070


	//   ....[122]....
        /*06c8*/ 	.word	0x00014080


	//   ....[123]....
        /*06cc*/ 	.word	0x000140e0


	//   ....[124]....
        /*06d0*/ 	.word	0x00014700


	//   ....[125]....
        /*06d4*/ 	.word	0x00014c30


	//   ....[126]....
        /*06d8*/ 	.word	0x00014d20


	//   ....[127]....
        /*06dc*/ 	.word	0x00014dc0


	//   ....[128]....
        /*06e0*/ 	.word	0x00014e20


	//   ....[129]....
        /*06e4*/ 	.word	0x00014f10


	//   ....[130]....
        /*06e8*/ 	.word	0x00014f80


	//   ....[131]....
        /*06ec*/ 	.word	0x00015070


	//   ....[132]....
        /*06f0*/ 	.word	0x000150e0


	//   ....[133]....
        /*06f4*/ 	.word	0x00015180


	//   ....[134]....
        /*06f8*/ 	.word	0x00015280


	//   ....[135]....
        /*06fc*/ 	.word	0x00015310


	//   ....[136]....
        /*0700*/ 	.word	0x00015370


	//   ....[137]....
        /*0704*/ 	.word	0x00015460


	//   ....[138]....
        /*0708*/ 	.word	0x000154e0


	//   ....[139]....
        /*070c*/ 	.word	0x000155e0


	//   ....[140]....
        /*0710*/ 	.word	0x00015650


	//   ....[141]....
        /*0714*/ 	.word	0x00015730


	//   ....[142]....
        /*0718*/ 	.word	0x00015a40


	//   ....[143]....
        /*071c*/ 	.word	0x00015b00


	//   ....[144]....
        /*0720*/ 	.word	0x00015d70


	//   ....[145]....
        /*0724*/ 	.word	0x00015dc0


	//   ....[146]....
        /*0728*/ 	.word	0x00015fd0


	//   ....[147]....
        /*072c*/ 	.word	0x00016020


	//   ....[148]....
        /*0730*/ 	.word	0x000161d0


	//   ....[149]....
        /*0734*/ 	.word	0x00016220


	//   ....[150]....
        /*0738*/ 	.word	0x00016360


	//   ....[151]....
        /*073c*/ 	.word	0x00016460


	//   ....[152]....
        /*0740*/ 	.word	0x000166d0


	//   ....[153]....
        /*0744*/ 	.word	0x00016720


	//   ....[154]....
        /*0748*/ 	.word	0x000168f0


	//   ....[155]....
        /*074c*/ 	.word	0x00016940


	//   ....[156]....
        /*0750*/ 	.word	0x00016b10


	//   ....[157]....
        /*0754*/ 	.word	0x00016b60


	//   ....[158]....
        /*0758*/ 	.word	0x00016c50


	//   ....[159]....
        /*075c*/ 	.word	0x00016cf0


	//   ....[160]....
        /*0760*/ 	.word	0x00016d50


	//   ....[161]....
        /*0764*/ 	.word	0x00016e00


	//   ....[162]....
        /*0768*/ 	.word	0x00016e60


	//   ....[163]....
        /*076c*/ 	.word	0x00016f10


	//   ....[164]....
        /*0770*/ 	.word	0x00016f70


	//   ....[165]....
        /*0774*/ 	.word	0x00017020


	//   ....[166]....
        /*0778*/ 	.word	0x00017110


	//   ....[167]....
        /*077c*/ 	.word	0x000171f0


	//   ....[168]....
        /*0780*/ 	.word	0x00017300


	//   ....[169]....
        /*0784*/ 	.word	0x00017400


	//   ....[170]....
        /*0788*/ 	.word	0x00017530


	//   ....[171]....
        /*078c*/ 	.word	0x00017610


	//   ....[172]....
        /*0790*/ 	.word	0x00017710


	//   ....[173]....
        /*0794*/ 	.word	0x000177f0


	//   ....[174]....
        /*0798*/ 	.word	0x00017880


	//   ....[175]....
        /*079c*/ 	.word	0x00017920


	//   ....[176]....
        /*07a0*/ 	.word	0x00017aa0


	//   ....[177]....
        /*07a4*/ 	.word	0x00017b10


	//   ....[178]....
        /*07a8*/ 	.word	0x00017b80


	//   ....[179]....
        /*07ac*/ 	.word	0x00017bf0


	//   ....[180]....
        /*07b0*/ 	.word	0x00017c60


	//   ....[181]....
        /*07b4*/ 	.word	0x00017ce0


	//   ....[182]....
        /*07b8*/ 	.word	0x00017d60


	//   ....[183]....
        /*07bc*/ 	.word	0x00017df0


	//   ....[184]....
        /*07c0*/ 	.word	0x00017e60


	//   ....[185]....
        /*07c4*/ 	.word	0x00017ed0


	//   ....[186]....
        /*07c8*/ 	.word	0x00017f40


	//   ....[187]....
        /*07cc*/ 	.word	0x00017fc0


	//   ....[188]....
        /*07d0*/ 	.word	0x00018030


	//   ....[189]....
        /*07d4*/ 	.word	0x000180d0


	//   ....[190]....
        /*07d8*/ 	.word	0x00018120


	//   ....[191]....
        /*07dc*/ 	.word	0x000181b0


	//   ....[192]....
        /*07e0*/ 	.word	0x000182e0


	//----- nvinfo : EIATTR_REG_RECONFIG
	.align		4
.L_256:
        /*07e4*/ 	.byte	0x01, 0x54
	.zero		2


	//----- nvinfo : EIATTR_SYSCALL_OFFSETS
	.align		4
        /*07e8*/ 	.byte	0x04, 0x46
        /*07ea*/ 	.short	(.L_258 - .L_257)


	//   ....[0]....
.L_257:
        /*07ec*/ 	.word	0x00003cd0


	//   ....[1]....
        /*07f0*/ 	.word	0x0000f760


	//   ....[2]....
        /*07f4*/ 	.word	0x0000f8b0


	//   ....[3]....
        /*07f8*/ 	.word	0x0000f9a0


	//   ....[4]....
        /*07fc*/ 	.word	0x000108c0


	//   ....[5]....
        /*0800*/ 	.word	0x00011190


	//----- nvinfo : EIATTR_MBARRIER_INSTR_OFFSETS
	.align		4
.L_258:
        /*0804*/ 	.byte	0x04, 0x39
        /*0806*/ 	.short	(.L_260 - .L_259)


	//   ....[0]....
.L_259:
        /*0808*/ 	.word	0x00000190
        /*080c*/ 	.word	0x000000ff
        /*0810*/ 	.word	0x00038800
        /*0814*/ 	.short	0x0100
        /*0816*/ 	.byte	0x08
	.zero		1


	//   ....[1]....
        /*0818*/ 	.word	0x000001a0
        /*081c*/ 	.word	0x000000ff
        /*0820*/ 	.word	0x00038810
        /*0824*/ 	.short	0x0100
        /*0826*/ 	.byte	0x08
	.zero		1


	//   ....[2]....
        /*0828*/ 	.word	0x000001b0
        /*082c*/ 	.word	0x000000ff
        /*0830*/ 	.word	0x00038820
        /*0834*/ 	.short	0x0100
        /*0836*/ 	.byte	0x08
	.zero		1


	//   ....[3]....
        /*0838*/ 	.word	0x00000260
        /*083c*/ 	.word	0x000000ff
        /*0840*/ 	.word	0x00038830
        /*0844*/ 	.short	0x0100
        /*0846*/ 	.byte	0x06
	.zero		1


	//   ....[4]....
        /*0848*/ 	.word	0x00000270
        /*084c*/ 	.word	0x000000ff
        /*0850*/ 	.word	0x00038840
        /*0854*/ 	.short	0x0100
        /*0856*/ 	.byte	0x06
	.zero		1


	//   ....[5]....
        /*0858*/ 	.word	0x00000280
        /*085c*/ 	.word	0x000000ff
        /*0860*/ 	.word	0x00038838
        /*0864*/ 	.short	0x0100
        /*0866*/ 	.byte	0x06
	.zero		1


	//   ....[6]....
        /*0868*/ 	.word	0x00000290
        /*086c*/ 	.word	0x000000ff
        /*0870*/ 	.word	0x00038848
        /*0874*/ 	.short	0x0100
        /*0876*/ 	.byte	0x06
	.zero		1


	//   ....[7]....
        /*0878*/ 	.word	0x000003c0
        /*087c*/ 	.word	0x000000ff
        /*0880*/ 	.word	0x00038850
        /*0884*/ 	.short	0x0100
        /*0886*/ 	.byte	0x08
	.zero		1


	//   ....[8]....
        /*0888*/ 	.word	0x000003d0
        /*088c*/ 	.word	0x000000ff
        /*0890*/ 	.word	0x00038860
        /*0894*/ 	.short	0x0100
        /*0896*/ 	.byte	0x08
	.zero		1


	//   ....[9]....
        /*0898*/ 	.word	0x000003e0
        /*089c*/ 	.word	0x000000ff
        /*08a0*/ 	.word	0x00038858
        /*08a4*/ 	.short	0x0100
        /*08a6*/ 	.byte	0x08
	.zero		1


	//   ....[10]....
        /*08a8*/ 	.word	0x000003f0
        /*08ac*/ 	.word	0x000000ff
        /*08b0*/ 	.word	0x00038868
        /*08b4*/ 	.short	0x0100
        /*08b6*/ 	.byte	0x08
	.zero		1


	//   ....[11]....
        /*08b8*/ 	.word	0x000004e0
        /*08bc*/ 	.word	0x000000ff
        /*08c0*/ 	.word	0x00038870
        /*08c4*/ 	.short	0x0100
        /*08c6*/ 	.byte	0x06
	.zero		1


	//   ....[12]....
        /*08c8*/ 	.word	0x000004f0
        /*08cc*/ 	.word	0x000000ff
        /*08d0*/ 	.word	0x00038880
        /*08d4*/ 	.short	0x0100
        /*08d6*/ 	.byte	0x06
	.zero		1


	//   ....[13]....
        /*08d8*/ 	.word	0x00000500
        /*08dc*/ 	.word	0x000000ff
        /*08e0*/ 	.word	0x00038878
        /*08e4*/ 	.short	0x0100
        /*08e6*/ 	.byte	0x06
	.zero		1


	//   ....[14]....
        /*08e8*/ 	.word	0x00000510
        /*08ec*/ 	.word	0x000000ff
        /*08f0*/ 	.word	0x00038888
        /*08f4*/ 	.short	0x0100
        /*08f6*/ 	.byte	0x06
	.zero		1


	//   ....[15]....
        /*08f8*/ 	.word	0x00000640
        /*08fc*/ 	.word	0x000000ff
        /*0900*/ 	.word	0x00038890
        /*0904*/ 	.short	0x0100
        /*0906*/ 	.byte	0x08
	.zero		1


	//   ....[16]....
        /*0908*/ 	.word	0x00000650
        /*090c*/ 	.word	0x000000ff
        /*0910*/ 	.word	0x000388a0
        /*0914*/ 	.short	0x0100
        /*0916*/ 	.byte	0x08
	.zero		1


	//   ....[17]....
        /*0918*/ 	.word	0x00000660
        /*091c*/ 	.word	0x000000ff
        /*0920*/ 	.word	0x00038898
        /*0924*/ 	.short	0x0100
        /*0926*/ 	.byte	0x08
	.zero		1


	//   ....[18]....
        /*0928*/ 	.word	0x00000670
        /*092c*/ 	.word	0x000000ff
        /*0930*/ 	.word	0x000388a8
        /*0934*/ 	.short	0x0100
        /*0936*/ 	.byte	0x08
	.zero		1


	//   ....[19]....
        /*0938*/ 	.word	0x000007b0
        /*093c*/ 	.word	0x000000ff
        /*0940*/ 	.word	0x000388b0
        /*0944*/ 	.short	0x0100
        /*0946*/ 	.byte	0x08
	.zero		1


	//   ....[20]....
        /*0948*/ 	.word	0x000007c0
        /*094c*/ 	.word	0x000000ff
        /*0950*/ 	.word	0x000388c0
        /*0954*/ 	.short	0x0100
        /*0956*/ 	.byte	0x08
	.zero		1


	//   ....[21]....
        /*0958*/ 	.word	0x000007d0
        /*095c*/ 	.word	0x000000ff
        /*0960*/ 	.word	0x000388b8
        /*0964*/ 	.short	0x0100
        /*0966*/ 	.byte	0x08
	.zero		1


	//   ....[22]....
        /*0968*/ 	.word	0x000007e0
        /*096c*/ 	.word	0x000000ff
        /*0970*/ 	.word	0x000388c8
        /*0974*/ 	.short	0x0100
        /*0976*/ 	.byte	0x08
	.zero		1


	//   ....[23]....
        /*0978*/ 	.word	0x000020b0
        /*097c*/ 	.word	0x000000ff
        /*0980*/ 	.word	0x00000000
        /*0984*/ 	.short	0x0101
        /*0986*/ 	.byte	0x06
	.zero		1


	//   ....[24]....
        /*0988*/ 	.word	0x00002ba0
        /*098c*/ 	.word	0x000000ff
        /*0990*/ 	.word	0x00000000
        /*0994*/ 	.short	0x0101
        /*0996*/ 	.byte	0x06
	.zero		1


	//   ....[25]....
        /*0998*/ 	.word	0x00003d80
        /*099c*/ 	.word	0x000000ff
        /*09a0*/ 	.word	0x00038800
        /*09a4*/ 	.short	0x010a
        /*09a6*/ 	.byte	0x29
	.zero		1


	//   ....[26]....
        /*09a8*/ 	.word	0x00003df0
        /*09ac*/ 	.word	0x00000007
        /*09b0*/ 	.word	0x00038830
        /*09b4*/ 	.short	0x010a
        /*09b6*/ 	.byte	0x3f
	.zero		1


	//   ....[27]....
        /*09b8*/ 	.word	0x00003e30
        /*09bc*/ 	.word	0x00000007
        /*09c0*/ 	.word	0x00038830
        /*09c4*/ 	.short	0x010a
        /*09c6*/ 	.byte	0x3f
	.zero		1


	//   ....[28]....
        /*09c8*/ 	.word	0x000040b0
        /*09cc*/ 	.word	0x000000ff
        /*09d0*/ 	.word	0x00038810
        /*09d4*/ 	.short	0x010a
        /*09d6*/ 	.byte	0x29
	.zero		1


	//   ....[29]....
        /*09d8*/ 	.word	0x000040f0
        /*09dc*/ 	.word	0x00000007
        /*09e0*/ 	.word	0x00038850
        /*09e4*/ 	.short	0x010a
        /*09e6*/ 	.byte	0x3f
	.zero		1


	//   ....[30]....
        /*09e8*/ 	.word	0x00004130
        /*09ec*/ 	.word	0x00000007
        /*09f0*/ 	.word	0x00038850
        /*09f4*/ 	.short	0x010a
        /*09f6*/ 	.byte	0x3f
	.zero		1


	//   ....[31]....
        /*09f8*/ 	.word	0x00005340
        /*09fc*/ 	.word	0x000000ff
        /*0a00*/ 	.word	0x00000000
        /*0a04*/ 	.short	0x0101
        /*0a06*/ 	.byte	0x05
	.zero		1


	//   ....[32]....
        /*0a08*/ 	.word	0x00006230
        /*0a0c*/ 	.word	0x000000ff
        /*0a10*/ 	.word	0x00000000
        /*0a14*/ 	.short	0x0101
        /*0a16*/ 	.byte	0x05
	.zero		1


	//   ....[33]....
        /*0a18*/ 	.word	0x00006330
        /*0a1c*/ 	.word	0x000000ff
        /*0a20*/ 	.word	0x00038830
        /*0a24*/ 	.short	0x010a
        /*0a26*/ 	.byte	0x05
	.zero		1


	//   ....[34]....
        /*0a28*/ 	.word	0x00006370
        /*0a2c*/ 	.word	0x000000ff
        /*0a30*/ 	.word	0x00038830
        /*0a34*/ 	.short	0x010a
        /*0a36*/ 	.byte	0x05
	.zero		1


	//   ....[35]....
        /*0a38*/ 	.word	0x00006550
        /*0a3c*/ 	.word	0x000000ff
        /*0a40*/ 	.word	0x00038850
        /*0a44*/ 	.short	0x010a
        /*0a46*/ 	.byte	0x05
	.zero		1


	//   ....[36]....
        /*0a48*/ 	.word	0x00006590
        /*0a4c*/ 	.word	0x000000ff
        /*0a50*/ 	.word	0x00038850
        /*0a54*/ 	.short	0x010a
        /*0a56*/ 	.byte	0x05
	.zero		1


	//   ....[37]....
        /*0a58*/ 	.word	0x000077b0
        /*0a5c*/ 	.word	0x000000ff
        /*0a60*/ 	.word	0x00000000
        /*0a64*/ 	.short	0x0101
        /*0a66*/ 	.byte	0x0a
	.zero		1


	//   ....[38]....
        /*0a68*/ 	.word	0x00008c30
        /*0a6c*/ 	.word	0x000000ff
        /*0a70*/ 	.word	0x00000000
        /*0a74*/ 	.short	0x0101
        /*0a76*/ 	.byte	0x05
	.zero		1


	//   ....[39]....
        /*0a78*/ 	.word	0x0000b530
        /*0a7c*/ 	.word	0x000000ff
        /*0a80*/ 	.word	0x00000000
        /*0a84*/ 	.short	0x0101
        /*0a86*/ 	.byte	0x07
	.zero		1


	//   ....[40]....
        /*0a88*/ 	.word	0x0000bf60
        /*0a8c*/ 	.word	0x000000ff
        /*0a90*/ 	.word	0x00000000
        /*0a94*/ 	.short	0x0101
        /*0a96*/ 	.byte	0x07
	.zero		1


	//   ....[41]....
        /*0a98*/ 	.word	0x00010160
        /*0a9c*/ 	.word	0x00000016
        /*0aa0*/ 	.word	0x00038840
        /*0aa4*/ 	.short	0x010a
        /*0aa6*/ 	.byte	0x3f
	.zero		1


	//   ....[42]....
        /*0aa8*/ 	.word	0x00010620
        /*0aac*/ 	.word	0x00000016
        /*0ab0*/ 	.word	0x00038830
        /*0ab4*/ 	.short	0x0107
        /*0ab6*/ 	.byte	0x3f
	.zero		1


	//   ....[43]....
        /*0ab8*/ 	.word	0x00010700
        /*0abc*/ 	.word	0x00000016
        /*0ac0*/ 	.word	0x00038830
        /*0ac4*/ 	.short	0x0101
        /*0ac6*/ 	.byte	0x3f
	.zero		1


	//   ....[44]....
        /*0ac8*/ 	.word	0x00010fd0
        /*0acc*/ 	.word	0x00000011
        /*0ad0*/ 	.word	0x00038800
        /*0ad4*/ 	.short	0x0107
        /*0ad6*/ 	.byte	0x3f
	.zero		1


	//   ....[45]....
        /*0ad8*/ 	.word	0x00011060
        /*0adc*/ 	.word	0x00000011
        /*0ae0*/ 	.word	0x00038800
        /*0ae4*/ 	.short	0x0101
        /*0ae6*/ 	.byte	0x3f
	.zero		1


	//   ....[46]....
        /*0ae8*/ 	.word	0x00011d60
        /*0aec*/ 	.word	0x00000011
        /*0af0*/ 	.word	0x00038810
        /*0af4*/ 	.short	0x0107
        /*0af6*/ 	.byte	0x3f
	.zero		1


	//   ....[47]....
        /*0af8*/ 	.word	0x00011e60
        /*0afc*/ 	.word	0x00000011
        /*0b00*/ 	.word	0x00038810
        /*0b04*/ 	.short	0x0101
        /*0b06*/ 	.byte	0x3f
	.zero		1


	//   ....[48]....
        /*0b08*/ 	.word	0x00011e80
        /*0b0c*/ 	.word	0x00000011
        /*0b10*/ 	.word	0x00038820
        /*0b14*/ 	.short	0x010a
        /*0b16*/ 	.byte	0x3f
	.zero		1


	//   ....[49]....
        /*0b18*/ 	.word	0x00011f10
        /*0b1c*/ 	.word	0x00000016
        /*0b20*/ 	.word	0x00038860
        /*0b24*/ 	.short	0x010a
        /*0b26*/ 	.byte	0x3f
	.zero		1


	//   ....[50]....
        /*0b28*/ 	.word	0x00012810
        /*0b2c*/ 	.word	0x00000016
        /*0b30*/ 	.word	0x00038850
        /*0b34*/ 	.short	0x0107
        /*0b36*/ 	.byte	0x3f
	.zero		1


	//   ....[51]....
        /*0b38*/ 	.word	0x000128e0
        /*0b3c*/ 	.word	0x00000016
        /*0b40*/ 	.word	0x00038850
        /*0b44*/ 	.short	0x0101
        /*0b46*/ 	.byte	0x3f
	.zero		1


	//   ....[52]....
        /*0b48*/ 	.word	0x00012c80
        /*0b4c*/ 	.word	0x00000006
        /*0b50*/ 	.word	0x00038840
        /*0b54*/ 	.short	0x010a
        /*0b56*/ 	.byte	0x3f
	.zero		1


	//   ....[53]....
        /*0b58*/ 	.word	0x00012fa0
        /*0b5c*/ 	.word	0x00000006
        /*0b60*/ 	.word	0x00038830
        /*0b64*/ 	.short	0x0107
        /*0b66*/ 	.byte	0x3f
	.zero		1


	//   ....[54]....
        /*0b68*/ 	.word	0x00013060
        /*0b6c*/ 	.word	0x00000006
        /*0b70*/ 	.word	0x00038830
        /*0b74*/ 	.short	0x0101
        /*0b76*/ 	.byte	0x3f
	.zero		1


	//   ....[55]....
        /*0b78*/ 	.word	0x00013090
        /*0b7c*/ 	.word	0x00000006
        /*0b80*/ 	.word	0x00038860
        /*0b84*/ 	.short	0x010a
        /*0b86*/ 	.byte	0x3f
	.zero		1


	//   ....[56]....
        /*0b88*/ 	.word	0x00013740
        /*0b8c*/ 	.word	0x00000006
        /*0b90*/ 	.word	0x00038850
        /*0b94*/ 	.short	0x0107
        /*0b96*/ 	.byte	0x3f
	.zero		1


	//   ....[57]....
        /*0b98*/ 	.word	0x00013800
        /*0b9c*/ 	.word	0x00000006
        /*0ba0*/ 	.word	0x00038850
        /*0ba4*/ 	.short	0x0101
        /*0ba6*/ 	.byte	0x3f
	.zero		1


	//   ....[58]....
        /*0ba8*/ 	.word	0x00014680
        /*0bac*/ 	.word	0x00000005
        /*0bb0*/ 	.word	0x00038820
        /*0bb4*/ 	.short	0x010a
        /*0bb6*/ 	.byte	0x3f
	.zero		1


	//   ....[59]....
        /*0bb8*/ 	.word	0x00014800
        /*0bbc*/ 	.word	0x00000003
        /*0bc0*/ 	.word	0x00038840
        /*0bc4*/ 	.short	0x010a
        /*0bc6*/ 	.byte	0x3f
	.zero		1


	//   ....[60]....
        /*0bc8*/ 	.word	0x000148a0
        /*0bcc*/ 	.word	0x00000005
        /*0bd0*/ 	.word	0x00038840
        /*0bd4*/ 	.short	0x010a
        /*0bd6*/ 	.byte	0x3f
	.zero		1


	//   ....[61]....
        /*0bd8*/ 	.word	0x000148e0
        /*0bdc*/ 	.word	0x00000003
        /*0be0*/ 	.word	0x00038860
        /*0be4*/ 	.short	0x010a
        /*0be6*/ 	.byte	0x3f
	.zero		1


	//   ....[62]....
        /*0be8*/ 	.word	0x00014920
        /*0bec*/ 	.word	0x00000005
        /*0bf0*/ 	.word	0x00038860
        /*0bf4*/ 	.short	0x010a
        /*0bf6*/ 	.byte	0x3f
	.zero		1


	//   ....[63]....
        /*0bf8*/ 	.word	0x00014990
        /*0bfc*/ 	.word	0x00000000
        /*0c00*/ 	.word	0x00038800
        /*0c04*/ 	.short	0x010a
        /*0c06*/ 	.byte	0x3f
	.zero		1


	//   ....[64]....
        /*0c08*/ 	.word	0x000149e0
        /*0c0c*/ 	.word	0x00000007
        /*0c10*/ 	.word	0x00038830
        /*0c14*/ 	.short	0x010a
        /*0c16*/ 	.byte	0x3f
	.zero		1


	//   ....[65]....
        /*0c18*/ 	.word	0x00014a40
        /*0c1c*/ 	.word	0x00000006
        /*0c20*/ 	.word	0x00038810
        /*0c24*/ 	.short	0x010a
        /*0c26*/ 	.byte	0x3f
	.zero		1


	//   ....[66]....
        /*0c28*/ 	.word	0x00014a90
        /*0c2c*/ 	.word	0x00000007
        /*0c30*/ 	.word	0x00038850
        /*0c34*/ 	.short	0x010a
        /*0c36*/ 	.byte	0x3f
	.zero		1


	//   ....[67]....
        /*0c38*/ 	.word	0x00014af0
        /*0c3c*/ 	.word	0x00000005
        /*0c40*/ 	.word	0x00038830
        /*0c44*/ 	.short	0x010a
        /*0c46*/ 	.byte	0x3f
	.zero		1


	//   ....[68]....
        /*0c48*/ 	.word	0x00014b50
        /*0c4c*/ 	.word	0x00000005
        /*0c50*/ 	.word	0x00038850
        /*0c54*/ 	.short	0x010a
        /*0c56*/ 	.byte	0x3f
	.zero		1


	//   ....[69]....
        /*0c58*/ 	.word	0x00014c70
        /*0c5c*/ 	.word	0x00000016
        /*0c60*/ 	.word	0x00038840
        /*0c64*/ 	.short	0x010a
        /*0c66*/ 	.byte	0x3f
	.zero		1


	//   ....[70]....
        /*0c68*/ 	.word	0x00016260
        /*0c6c*/ 	.word	0x00000011
        /*0c70*/ 	.word	0x00038820
        /*0c74*/ 	.short	0x010a
        /*0c76*/ 	.byte	0x3f
	.zero		1


	//   ....[71]....
        /*0c78*/ 	.word	0x000162b0
        /*0c7c*/ 	.word	0x00000016
        /*0c80*/ 	.word	0x00038860
        /*0c84*/ 	.short	0x010a
        /*0c86*/ 	.byte	0x3f
	.zero		1


	//   ....[72]....
        /*0c88*/ 	.word	0x00016ba0
        /*0c8c*/ 	.word	0x00000006
        /*0c90*/ 	.word	0x00038840
        /*0c94*/ 	.short	0x010a
        /*0c96*/ 	.byte	0x3f
	.zero		1


	//   ....[73]....
        /*0c98*/ 	.word	0x00017060
        /*0c9c*/ 	.word	0x00000006
        /*0ca0*/ 	.word	0x00038860
        /*0ca4*/ 	.short	0x010a
        /*0ca6*/ 	.byte	0x3f
	.zero		1


	//   ....[74]....
        /*0ca8*/ 	.word	0x00018200
        /*0cac*/ 	.word	0x00000005
        /*0cb0*/ 	.word	0x00038820
        /*0cb4*/ 	.short	0x010a
        /*0cb6*/ 	.byte	0x3f
	.zero		1


	//   ....[75]....
        /*0cb8*/ 	.word	0x000183a0
        /*0cbc*/ 	.word	0x00000003
        /*0cc0*/ 	.word	0x00038840
        /*0cc4*/ 	.short	0x010a
        /*0cc6*/ 	.byte	0x3f
	.zero		1


	//   ....[76]....
        /*0cc8*/ 	.word	0x000183f0
        /*0ccc*/ 	.word	0x00000005
        /*0cd0*/ 	.word	0x00038840
        /*0cd4*/ 	.short	0x010a
        /*0cd6*/ 	.byte	0x3f
	.zero		1


	//   ....[77]....
        /*0cd8*/ 	.word	0x00018440
        /*0cdc*/ 	.word	0x00000003
        /*0ce0*/ 	.word	0x00038860
        /*0ce4*/ 	.short	0x010a
        /*0ce6*/ 	.byte	0x3f
	.zero		1


	//----- nvinfo : EIATTR_NUM_MBARRIERS
	.align		4
.L_260:
        /*0ce8*/ 	.byte	0x03, 0x38
        /*0cea*/ 	.short	0x0017


	//----- nvinfo : EIATTR_EXIT_INSTR_OFFSETS
	.align		4
        /*0cec*/ 	.byte	0x04, 0x1c
        /*0cee*/ 	.short	(.L_262 - .L_261)


	//   ....[0]....
.L_261:
        /*0cf0*/ 	.word	0x00000990


	//   ....[1]....
        /*0cf4*/ 	.word	0x0000e080


	//   ....[2]....
        /*0cf8*/ 	.word	0x00014970


	//----- nvinfo : EIATTR_MAX_THREADS
	.align		4
.L_262:
        /*0cfc*/ 	.byte	0x04, 0x05
        /*0cfe*/ 	.short	(.L_264 - .L_263)
.L_263:
        /*0d00*/ 	.word	0x00000180
        /*0d04*/ 	.word	0x00000001
        /*0d08*/ 	.word	0x00000001


	//----- nvinfo : EIATTR_CRS_STACK_SIZE
	.align		4
.L_264:
        /*0d0c*/ 	.byte	0x04, 0x1e
        /*0d0e*/ 	.short	(.L_266 - .L_265)
.L_265:
        /*0d10*/ 	.word	0x00000000


	//----- nvinfo : EIATTR_CBANK_PARAM_SIZE
	.align		4
.L_266:
        /*0d14*/ 	.byte	0x03, 0x19
        /*0d16*/ 	.short	0x0bf0


	//----- nvinfo : EIATTR_PARAM_CBANK
	.align		4
        /*0d18*/ 	.byte	0x04, 0x0a
        /*0d1a*/ 	.short	(.L_268 - .L_267)
	.align		4
.L_267:
        /*0d1c*/ 	.word	index@(.nv.constant0._ZN7cutlass13device_kernelIN5flash11enable_sm90INS1_16FlashAttnFwdSm90INS1_25CollectiveMainloopFwdSm90ILi2EN4cute5tupleIJNS5_1CILi1EEES8_S8_EEENS6_IJNS7_ILi64EEESA_SA_EEELi512ENS_6half_tEfNS_4arch4Sm90ELb0ELb0ELb0ELb1ELb1ELb0ELb1ELb0ELb0ELb1ELb1ELb0EEENS1_21CollectiveEpilogueFwdINS6_IJSA_NS7_ILi512EEESA_EEES9_SC_SE_Li256ELb1ELb1ELb1ELb0EEENS1_36VarlenDynamicPersistentTileSchedulerILi64ELi64ELi256ELi128ELb1ELb1ELb1ELb0ELb1ELb1EEEEEEEEEvNT_6ParamsE)
        /*0d20*/ 	.short	0x0210
        /*0d22*/ 	.short	0x0bf0


	//----- nvinfo : EIATTR_SW_WAR
	.align		4
.L_268:
        /*0d24*/ 	.byte	0x04, 0x36
        /*0d26*/ 	.short	(.L_270 - .L_269)
.L_269:
        /*0d28*/ 	.word	0x00000008
.L_270:


//--------------------- .nv.info._ZN7cutlass13device_kernelIN5flash11enable_sm90INS1_16FlashAttnFwdSm90INS1_25CollectiveMainloopFwdSm90ILi2EN4cute5tupleIJNS5_1CILi1EEES8_S8_EEENS6_IJNS7_ILi64EEESA_SA_EEELi512ENS_6half_tEfNS_4arch4Sm90ELb0ELb0ELb0ELb1ELb1ELb1ELb1ELb0ELb0ELb1ELb1ELb0EEENS1_21CollectiveEpilogueFwdINS6_IJSA_NS7_ILi512EEESA_EEES9_SC_SE_Li256ELb1ELb1ELb1ELb0EEENS1_36VarlenDynamicPersistentTileSchedulerILi64ELi64ELi256ELi128ELb1ELb1ELb1ELb0ELb1ELb1EEEEEEEEEvNT_6ParamsE --------------------------
	.section	.nv.info._ZN7cutlass13device_kernelIN5flash11enable_sm90INS1_16FlashAttnFwdSm90INS1_25CollectiveMainloopFwdSm90ILi2EN4cute5tupleIJNS5_1CILi1EEES8_S8_EEENS6_IJNS7_ILi64EEESA_SA_EEELi512ENS_6half_tEfNS_4arch4Sm90ELb0ELb0ELb0ELb1ELb1ELb1ELb1ELb0ELb0ELb1ELb1ELb0EEENS1_21CollectiveEpilogueFwdINS6_IJSA_NS7_ILi512EEESA_EEES9_SC_SE_Li256ELb1ELb1ELb1ELb0EEENS1_36VarlenDynamicPersistentTileSchedulerILi64ELi64ELi256ELi128ELb1ELb1ELb1ELb0ELb1ELb1EEEEEEEEEvNT_6ParamsE,"",@"SHT_CUDA_INFO"
	.sectionflags	@""
	.align	4


	//----- nvinfo : EIATTR_CUDA_API_VERSION
	.align		4
        /*0000*/ 	.byte	0x04, 0x37
        /*0002*/ 	.short	(.L_272 - .L_271)
.L_271:
        /*0004*/ 	.word	0x00000082


	//----- nvinfo : EIATTR_KPARAM_INFO
	.align		4
.L_272:
        /*0008*/ 	.byte	0x04, 0x17
        /*000a*/ 	.short	(.L_274 - .L_273)
.L_273:
        /*000c*/ 	.word	0x00000000
        /*0010*/ 	.short	0x0000
        /*0012*/ 	.short	0x0070
        /*0014*/ 	.byte	0x00, 0xf0, 0x01, 0x2e


	//----- nvinfo : EIATTR_SPARSE_MMA_MASK
	.align		4
.L_274:
        /*0018*/ 	.byte	0x03, 0x50
        /*001a*/ 	.short	0x0000


	//----- nvinfo : EIATTR_MAXREG_COUNT
	.align		4
        /*001c*/ 	.byte	0x03, 0x1b
        /*001e*/ 	.short	0x00a8


	//----- nvinfo : EIATTR_NUM_BARRIERS
	.align		4
        /*0020*/ 	.byte	0x02, 0x4c
        /*0022*/ 	.byte	0x10
	.zero		1


	//----- nvinfo : EIATTR_EXTERNS
	.align		4
        /*0024*/ 	.byte	0x04, 0x0f
        /*0026*/ 	.short	(.L_276 - .L_275)


	//   ....[0]....
	.align		4
.L_275:
        /*0028*/ 	.word	index@(__assertfail)


	//----- nvinfo : EIATTR_ANNOTATIONS
	.align		4
.L_276:
        /*002c*/ 	.byte	0x04, 0x55
        /*002e*/ 	.short	(.L_278 - .L_277)


	//   ....[0]....
.L_277:
        /* <DEDUP_REMOVED lines=65> */


	//----- nvinfo : EIATTR_MERCURY_ISA_VERSION
	.align		4
.L_278:
        /*0428*/ 	.byte	0x03, 0x5f
        /*042a*/ 	.short	0x0101


	//----- nvinfo : EIATTR_UNUSED_LOAD_BYTE_OFFSET
	.align		4
        /*042c*/ 	.byte	0x04, 0x44
        /*042e*/ 	.short	(.L_280 - .L_279)


	//   ....[0]....
.L_279:
        /*0430*/ 	.word	0x00000a50
        /*0434*/ 	.word	0x0000fff0


	//   ....[1]....
        /*0438*/ 	.word	0x00010ab0
        /*043c*/ 	.word	0x0000fff0


	//----- nvinfo : EIATTR_INT_WARP_WIDE_INSTR_OFFSETS
	.align		4
.L_280:
        /*0440*/ 	.byte	0x04, 0x31
        /*0442*/ 	.short	(.L_282 - .L_281)


	//   ....[0]....
.L_281:
        /*0444*/ 	.word	0x00000130


	//   ....[1]....
        /*0448*/ 	.word	0x00000170


	//   ....[2]....
        /*044c*/ 	.word	0x000001e0


	//   ....[3]....
        /*0450*/ 	.word	0x000001f0


	//   ....[4]....
        /*0454*/ 	.word	0x00018d10


	//   ....[5]....
        /*0458*/ 	.word	0x00018da0


	//   ....[6]....
        /*045c*/ 	.word	0x0001d1d0


	//   ....[7]....
        /*0460*/ 	.word	0x0001d260


	//----- nvinfo : EIATTR_COOP_GROUP_MASK_REGIDS
	.align		4
.L_282:
        /*0464*/ 	.byte	0x04, 0x29
        /*0466*/ 	.short	(.L_284 - .L_283)


	//   ....[0]....
.L_283:
        /*0468*/ 	.word	0xffffffff


	//   ....[1]....
        /*046c*/ 	.word	0xffffffff


	//   ....[2]....
        /*0470*/ 	.word	0xffffffff


	//   ....[3]....
        /*0474*/ 	.word	0xffffffff


	//   ....[4]....
        /*0478*/ 	.word	0xffffffff


	//   ....[5]....
        /*047c*/ 	.word	0xffffffff


	//   ....[6]....
        /*0480*/ 	.word	0xffffffff


	//   ....[7]....
        /*0484*/ 	.word	0xffffffff


	//   ....[8]....
        /*0488*/ 	.word	0xffffffff


	//   ....[9]....
        /*048c*/ 	.word	0xffffffff


	//   ....[10]....
        /*0490*/ 	.word	0xffffffff


	//   ....[11]....
        /*0494*/ 	.word	0xffffffff


	//   ....[12]....
        /*0498*/ 	.word	0xffffffff


	//   ....[13]....
        /*049c*/ 	.word	0xffffffff


	//   ....[14]....
        /*04a0*/ 	.word	0xffffffff


	//   ....[15]....
        /*04a4*/ 	.word	0xffffffff


	//   ....[16]....
        /*04a8*/ 	.word	0xffffffff


	//   ....[17]....
        /*04ac*/ 	.word	0xffffffff


	//   ....[18]....
        /*04b0*/ 	.word	0xffffffff


	//   ....[19]....
        /*04b4*/ 	.word	0xffffffff


	//   ....[20]....
        /*04b8*/ 	.word	0xffffffff


	//   ....[21]....
        /*04bc*/ 	.word	0xffffffff


	//   ....[22]....
        /*04c0*/ 	.word	0xffffffff


	//   ....[23]....
        /*04c4*/ 	.word	0xffffffff


	//   ....[24]....
        /*04c8*/ 	.word	0xffffffff


	//   ....[25]....
        /*04cc*/ 	.word	0xffffffff


	//   ....[26]....
        /*04d0*/ 	.word	0xffffffff


	//   ....[27]....
        /*04d4*/ 	.word	0xffffffff


	//   ....[28]....
        /*04d8*/ 	.word	0xffffffff


	//   ....[29]....
        /*04dc*/ 	.word	0xffffffff


	//   ....[30]....
        /*04e0*/ 	.word	0xffffffff


	//   ....[31]....
        /*04e4*/ 	.word	0xffffffff


	//   ....[32]....
        /*04e8*/ 	.word	0xffffffff


	//   ....[33]....
        /*04ec*/ 	.word	0xffffffff


	//   ....[34]....
        /*04f0*/ 	.word	0xffffffff


	//   ....[35]....
        /*04f4*/ 	.word	0xffffffff


	//   ....[36]....
        /*04f8*/ 	.word	0xffffffff


	//   ....[37]....
        /*04fc*/ 	.word	0xffffffff


	//   ....[38]....
        /*0500*/ 	.word	0xffffffff


	//   ....[39]....
        /*0504*/ 	.word	0xffffffff


	//   ....[40]....
        /*0508*/ 	.word	0xffffffff


	//   ....[41]....
        /*050c*/ 	.word	0xffffffff


	//   ....[42]....
        /*0510*/ 	.word	0xffffffff


	//   ....[43]....
        /*0514*/ 	.word	0xffffffff


	//   ....[44]....
        /*0518*/ 	.word	0xffffffff


	//   ....[45]....
        /*051c*/ 	.word	0xffffffff


	//   ....[46]....
        /*0520*/ 	.word	0xffffffff


	//   ....[47]....
        /*0524*/ 	.word	0xffffffff


	//   ....[48]....
        /*0528*/ 	.word	0xffffffff


	//   ....[49]....
        /*052c*/ 	.word	0xffffffff


	//   ....[50]....
        /*0530*/ 	.word	0xffffffff


	//   ....[51]....
        /*0534*/ 	.word	0xffffffff


	//   ....[52]....
        /*0538*/ 	.word	0xffffffff


	//   ....[53]....
        /*053c*/ 	.word	0xffffffff


	//   ....[54]....
        /*0540*/ 	.word	0xffffffff


	//   ....[55]....
        /*0544*/ 	.word	0xffffffff


	//   ....[56]....
        /*0548*/ 	.word	0xffffffff


	//   ....[57]....
        /*054c*/ 	.word	0xffffffff


	//   ....[58]....
        /*0550*/ 	.word	0xffffffff


	//   ....[59]....
        /*0554*/ 	.word	0xffffffff


	//   ....[60]....
        /*0558*/ 	.word	0xffffffff


	//   ....[61]....
        /*055c*/ 	.word	0xffffffff


	//   ....[62]....
        /*0560*/ 	.word	0xffffffff


	//   ....[63]....
        /*0564*/ 	.word	0xffffffff


	//   ....[64]....
        /*0568*/ 	.word	0xffffffff


	//   ....[65]....
        /*056c*/ 	.word	0xffffffff


	//   ....[66]....
        /*0570*/ 	.word	0xffffffff


	//   ....[67]....
        /*0574*/ 	.word	0xffffffff


	//   ....[68]....
        /*0578*/ 	.word	0xffffffff


	//   ....[69]....
        /*057c*/ 	.word	0xffffffff


	//   ....[70]....
        /*0580*/ 	.word	0xffffffff


	//   ....[71]....
        /*0584*/ 	.word	0xffffffff


	//   ....[72]....
        /*0588*/ 	.word	0xffffffff


	//   ....[73]....
        /*058c*/ 	.word	0xffffffff


	//   ....[74]....
        /*0590*/ 	.word	0xffffffff


	//   ....[75]....
        /*0594*/ 	.word	0xffffffff


	//   ....[76]....
        /*0598*/ 	.word	0xffffffff


	//   ....[77]....
        /*059c*/ 	.word	0xffffffff


	//   ....[78]....
        /*05a0*/ 	.word	0xffffffff


	//   ....[79]....
        /*05a4*/ 	.word	0xffffffff


	//   ....[80]....
        /*05a8*/ 	.word	0xffffffff


	//   ....[81]....
        /*05ac*/ 	.word	0xffffffff


	//   ....[82]....
        /*05b0*/ 	.word	0xffffffff


	//   ....[83]....
        /*05b4*/ 	.word	0xffffffff


	//   ....[84]....
        /*05b8*/ 	.word	0xffffffff


	//   ....[85]....
        /*05bc*/ 	.word	0xffffffff


	//   ....[86]....
        /*05c0*/ 	.word	0xffffffff


	//   ....[87]....
        /*05c4*/ 	.word	0xffffffff


	//   ....[88]....
        /*05c8*/ 	.word	0xffffffff


	//   ....[89]....
        /*05cc*/ 	.word	0xffffffff


	//   ....[90]....
        /*05d0*/ 	.word	0xffffffff


	//   ....[91]....
        /*05d4*/ 	.word	0xffffffff


	//   ....[92]....
        /*05d8*/ 	.word	0xffffffff


	//   ....[93]....
        /*05dc*/ 	.word	0xffffffff


	//   ....[94]....
        /*05e0*/ 	.word	0xffffffff


	//   ....[95]....
        /*05e4*/ 	.word	0xffffffff


	//   ....[96]....
        /*05e8*/ 	.word	0xffffffff


	//   ....[97]....
        /*05ec*/ 	.word	0xffffffff


	//   ....[98]....
        /*05f0*/ 	.word	0xffffffff


	//   ....[99]....
        /*05f4*/ 	.word	0xffffffff


	//   ....[100]....
        /*05f8*/ 	.word	0xffffffff


	//   ....[101]....
        /*05fc*/ 	.word	0xffffffff


	//   ....[102]....
        /*0600*/ 	.word	0xffffffff


	//   ....[103]....
        /*0604*/ 	.word	0xffffffff


	//   ....[104]....
        /*0608*/ 	.word	0xffffffff


	//   ....[105]....
        /*060c*/ 	.word	0xffffffff


	//   ....[106]....
        /*0610*/ 	.word	0xffffffff


	//   ....[107]....
        /*0614*/ 	.word	0xffffffff


	//   ....[108]....
        /*0618*/ 	.word	0xffffffff


	//   ....[109]....
        /*061c*/ 	.word	0xffffffff


	//   ....[110]....
        /*0620*/ 	.word	0xffffffff


	//   ....[111]....
        /*0624*/ 	.word	0xffffffff


	//   ....[112]....
        /*0628*/ 	.word	0xffffffff


	//   ....[113]....
        /*062c*/ 	.word	0xffffffff


	//   ....[114]....
        /*0630*/ 	.word	0xffffffff


	//   ....[115]....
        /*0634*/ 	.word	0xffffffff


	//   ....[116]....
        /*0638*/ 	.word	0xffffffff


	//   ....[117]....
        /*063c*/ 	.word	0xffffffff


	//   ....[118]....
        /*0640*/ 	.word	0xffffffff


	//   ....[119]....
        /*0644*/ 	.word	0xffffffff


	//   ....[120]....
        /*0648*/ 	.word	0xffffffff


	//   ....[121]....
        /*064c*/ 	.word	0xffffffff


	//   ....[122]....
        /*0650*/ 	.word	0xffffffff


	//   ....[123]....
        /*0654*/ 	.word	0xffffffff


	//   ....[124]....
        /*0658*/ 	.word	0xffffffff


	//   ....[125]....
        /*065c*/ 	.word	0xffffffff


	//   ....[126]....
        /*0660*/ 	.word	0xffffffff


	//   ....[127]....
        /*0664*/ 	.word	0xffffffff


	//   ....[128]....
        /*0668*/ 	.word	0xffffffff


	//   ....[129]....
        /*066c*/ 	.word	0xffffffff


	//   ....[130]....
        /*0670*/ 	.word	0xffffffff


	//   ....[131]....
        /*0674*/ 	.word	0xffffffff


	//   ....[132]....
        /*0678*/ 	.word	0xffffffff


	//   ....[133]....
        /*067c*/ 	.word	0xffffffff


	//   ....[134]....
        /*0680*/ 	.word	0xffffffff


	//   ....[135]....
        /*0684*/ 	.word	0xffffffff


	//   ....[136]....
        /*0688*/ 	.word	0xffffffff


	//   ....[137]....
        /*068c*/ 	.word	0xffffffff


	//   ....[138]....
        /*0690*/ 	.word	0xffffffff


	//   ....[139]....
        /*0694*/ 	.word	0xffffffff


	//   ....[140]....
        /*0698*/ 	.word	0xffffffff


	//   ....[141]....
        /*069c*/ 	.word	0xffffffff


	//   ....[142]....
        /*06a0*/ 	.word	0xffffffff


	//   ....[143]....
        /*06a4*/ 	.word	0x0500000f


	//   ....[144]....
        /*06a8*/ 	.word	0x0500000f


	//   ....[145]....
        /*06ac*/ 	.word	0x0500000f


	//   ....[146]....
        /*06b0*/ 	.word	0x0500000f


	//   ....[147]....
        /*06b4*/ 	.word	0x0500000f


	//   ....[148]....
        /*06b8*/ 	.word	0x0500000f


	//   ....[149]....
        /*06bc*/ 	.word	0x0500000f


	//   ....[150]....
        /*06c0*/ 	.word	0x0500000f


	//   ....[151]....
        /*06c4*/ 	.word	0x0500000f


	//   ....[152]....
        /*06c8*/ 	.word	0x0500000f


	//   ....[153]....
        /*06cc*/ 	.word	0x0500000f


	//   ....[154]....
        /*06d0*/ 	.word	0x0500000f


	//   ....[155]....
        /*06d4*/ 	.word	0x0500000f


	//   ....[156]....
        /*06d8*/ 	.word	0x0500000f


	//   ....[157]....
        /*06dc*/ 	.word	0x0500000f


	//   ....[158]....
        /*06e0*/ 	.word	0x0500000f


	//   ....[159]....
        /*06e4*/ 	.word	0x0500000f


	//   ....[160]....
        /*06e8*/ 	.word	0x0500000f


	//   ....[161]....
        /*06ec*/ 	.word	0x0500000f


	//   ....[162]....
        /*06f0*/ 	.word	0x0500000f


	//   ....[163]....
        /*06f4*/ 	.word	0x0500000f


	//   ....[164]....
        /*06f8*/ 	.word	0x0500000f


	//   ....[165]....
        /*06fc*/ 	.word	0x0500000f


	//   ....[166]....
        /*0700*/ 	.word	0x0500000f


	//   ....[167]....
        /*0704*/ 	.word	0x0500000f


	//   ....[168]....
        /*0708*/ 	.word	0x0500000f


	//   ....[169]....
        /*070c*/ 	.word	0x0500000f


	//   ....[170]....
        /*0710*/ 	.word	0x0500000f


	//   ....[171]....
        /*0714*/ 	.word	0x0500000f


	//   ....[172]....
        /*0718*/ 	.word	0x0500000f


	//   ....[173]....
        /*071c*/ 	.word	0x0500000f


	//   ....[174]....
        /*0720*/ 	.word	0x0500000f


	//   ....[175]....
        /*0724*/ 	.word	0x0500000f


	//   ....[176]....
        /*0728*/ 	.word	0x0500000f


	//   ....[177]....
        /*072c*/ 	.word	0x0500000f


	//   ....[178]....
        /*0730*/ 	.word	0x0500000f


	//   ....[179]....
        /*0734*/ 	.word	0x0500000f


	//   ....[180]....
        /*0738*/ 	.word	0x0500000f


	//   ....[181]....
        /*073c*/ 	.word	0x0500000f


	//   ....[182]....
        /*0740*/ 	.word	0x0500000f


	//   ....[183]....
        /*0744*/ 	.word	0x0500000f


	//   ....[184]....
        /*0748*/ 	.word	0x0500000f


	//   ....[185]....
        /*074c*/ 	.word	0x0500000f


	//   ....[186]....
        /*0750*/ 	.word	0x0500000f


	//   ....[187]....
        /*0754*/ 	.word	0x0500000f


	//   ....[188]....
        /*0758*/ 	.word	0x0500000f


	//   ....[189]....
        /*075c*/ 	.word	0x0500000f


	//   ....[190]....
        /*0760*/ 	.word	0x0500000f


	//   ....[191]....
        /*0764*/ 	.word	0x0500000f


	//   ....[192]....
        /*0768*/ 	.word	0x0500000f


	//   ....[193]....
        /*076c*/ 	.word	0x0500000f


	//   ....[194]....
        /*0770*/ 	.word	0x0500000f


	//   ....[195]....
        /*0774*/ 	.word	0x0500000f


	//   ....[196]....
        /*0778*/ 	.word	0x0500000f


	//   ....[197]....
        /*077c*/ 	.word	0x0500000f


	//   ....[198]....
        /*0780*/ 	.word	0x0500000f


	//   ....[199]....
        /*0784*/ 	.word	0x0500000f


	//   ....[200]....
        /*0788*/ 	.word	0x0500000f


	//   ....[201]....
        /*078c*/ 	.word	0x0500000f


	//   ....[202]....
        /*0790*/ 	.word	0x0500000f


	//   ....[203]....
        /*0794*/ 	.word	0x0500000f


	//   ....[204]....
        /*0798*/ 	.word	0x0500000f


	//   ....[205]....
        /*079c*/ 	.word	0x0500000f


	//   ....[206]....
        /*07a0*/ 	.word	0x0500000f


	//   ....[207]....
        /*07a4*/ 	.word	0x0500000f


	//   ....[208]....
        /*07a8*/ 	.word	0x0500000f


	//   ....[209]....
        /*07ac*/ 	.word	0x0500000f


	//   ....[210]....
        /*07b0*/ 	.word	0x0500000f


	//   ....[211]....
        /*07b4*/ 	.word	0x0500000f


	//   ....[212]....
        /*07b8*/ 	.word	0x0500000f


	//   ....[213]....
        /*07bc*/ 	.word	0x0500000f


	//   ....[214]....
        /*07c0*/ 	.word	0x0500000f


	//   ....[215]....
        /*07c4*/ 	.word	0x0500000f


	//   ....[216]....
        /*07c8*/ 	.word	0x0500000f


	//   ....[217]....
        /*07cc*/ 	.word	0x0500000f


	//   ....[218]....
        /*07d0*/ 	.word	0x0500000f


	//   ....[219]....
        /*07d4*/ 	.word	0x0500000f


	//   ....[220]....
        /*07d8*/ 	.word	0x0500000f


	//   ....[221]....
        /*07dc*/ 	.word	0x0500000f


	//   ....[222]....
        /*07e0*/ 	.word	0x0500000f


	//   ....[223]....
        /*07e4*/ 	.word	0x0500000f


	//   ....[224]....
        /*07e8*/ 	.word	0x0500000f


	//   ....[225]....
        /*07ec*/ 	.word	0x0500000f


	//----- nvinfo : EIATTR_COOP_GROUP_INSTR_OFFSETS
	.align		4
.L_284:
        /*07f0*/ 	.byte	0x04, 0x28
        /*07f2*/ 	.short	(.L_286 - .L_285)


	//   ....[0]....
.L_285:
        /*07f4*/ 	.word	0x00000070


	//   ....[1]....
        /*07f8*/ 	.word	0x00000140


	//   ....[2]....
        /*07fc*/ 	.word	0x00000190


	//   ....[3]....
        /*0800*/ 	.word	0x000003a0


	//   ....[4]....
        /*0804*/ 	.word	0x00000500


	//   ....[5]....
        /*0808*/ 	.word	0x00000620


	//   ....[6]....
        /*080c*/ 	.word	0x00000780


	//   ....[7]....
        /*0810*/ 	.word	0x00003170


	//   ....[8]....
        /*0814*/ 	.word	0x00003180


	//   ....[9]....
        /*0818*/ 	.word	0x00003ba0


	//   ....[10]....
        /*081c*/ 	.word	0x00003bb0


	//   ....[11]....
        /*0820*/ 	.word	0x000045b0


	//   ....[12]....
        /*0824*/ 	.word	0x000045c0


	//   ....[13]....
        /*0828*/ 	.word	0x00004980


	//   ....[14]....
        /*082c*/ 	.word	0x00004990


	//   ....[15]....
        /*0830*/ 	.word	0x00005910


	//   ....[16]....
        /*0834*/ 	.word	0x000077e0


	//   ....[17]....
        /*0838*/ 	.word	0x00007da0


	//   ....[18]....
        /*083c*/ 	.word	0x00007db0


	//   ....[19]....
        /*0840*/ 	.word	0x00007dc0


	//   ....[20]....
        /*0844*/ 	.word	0x00007dd0


	//   ....[21]....
        /*0848*/ 	.word	0x00008de0


	//   ....[22]....
        /*084c*/ 	.word	0x00008df0


	//   ....[23]....
        /*0850*/ 	.word	0x00008e00


	//   ....[24]....
        /*0854*/ 	.word	0x00008e10


	//   ....[25]....
        /*0858*/ 	.word	0x0000a4d0


	//   ....[26]....
        /*085c*/ 	.word	0x0000bfe0


	//   ....[27]....
        /*0860*/ 	.word	0x0000c0d0


	//   ....[28]....
        /*0864*/ 	.word	0x0000c1a0


	//   ....[29]....
        /*0868*/ 	.word	0x0000c2c0


	//   ....[30]....
        /*086c*/ 	.word	0x0000cba0


	//   ....[31]....
        /*0870*/ 	.word	0x0000d2b0


	//   ....[32]....
        /*0874*/ 	.word	0x0000eb00


	//   ....[33]....
        /*0878*/ 	.word	0x0000eb20


	//   ....[34]....
        /*087c*/ 	.word	0x0000f1f0


	//   ....[35]....
        /*0880*/ 	.word	0x0000f2f0


	//   ....[36]....
        /*0884*/ 	.word	0x0000fef0


	//   ....[37]....
        /*0888*/ 	.word	0x0000ffe0


	//   ....[38]....
        /*088c*/ 	.word	0x00010000


	//   ....[39]....
        /*0890*/ 	.word	0x00010170


	//   ....[40]....
        /*0894*/ 	.word	0x00010340


	//   ....[41]....
        /*0898*/ 	.word	0x000117f0


	//   ....[42]....
        /*089c*/ 	.word	0x00011ba0


	//   ....[43]....
        /*08a0*/ 	.word	0x00011bd0


	//   ....[44]....
        /*08a4*/ 	.word	0x00011be0


	//   ....[45]....
        /*08a8*/ 	.word	0x00011bf0


	//   ....[46]....
        /*08ac*/ 	.word	0x00012910


	//   ....[47]....
        /*08b0*/ 	.word	0x00012930


	//   ....[48]....
        /*08b4*/ 	.word	0x00012be0


	//   ....[49]....
        /*08b8*/ 	.word	0x00012c00


	//   ....[50]....
        /*08bc*/ 	.word	0x00013570


	//   ....[51]....
        /*08c0*/ 	.word	0x000135b0


	//   ....[52]....
        /*08c4*/ 	.word	0x00013fb0


	//   ....[53]....
        /*08c8*/ 	.word	0x00013fd0


	//   ....[54]....
        /*08cc*/ 	.word	0x00015580


	//   ....[55]....
        /*08d0*/ 	.word	0x000155a0


	//   ....[56]....
        /*08d4*/ 	.word	0x000157d0


	//   ....[57]....
        /*08d8*/ 	.word	0x000157f0


	//   ....[58]....
        /*08dc*/ 	.word	0x00015aa0


	//   ....[59]....
        /*08e0*/ 	.word	0x00015c90


	//   ....[60]....
        /*08e4*/ 	.word	0x00015cc0


	//   ....[61]....
        /*08e8*/ 	.word	0x00015cf0


	//   ....[62]....
        /*08ec*/ 	.word	0x00015d20


	//   ....[63]....
        /*08f0*/ 	.word	0x00015d50


	//   ....[64]....
        /*08f4*/ 	.word	0x00015d80


	//   ....[65]....
        /*08f8*/ 	.word	0x00015f10


	//   ....[66]....
        /*08fc*/ 	.word	0x00015f40


	//   ....[67]....
        /*0900*/ 	.word	0x00015f70


	//   ....[68]....
        /*0904*/ 	.word	0x00015fa0


	//   ....[69]....
        /*0908*/ 	.word	0x00015fd0


	//   ....[70]....
        /*090c*/ 	.word	0x00016000


	//   ....[71]....
        /*0910*/ 	.word	0x00016090


	//   ....[72]....
        /*0914*/ 	.word	0x000160c0


	//   ....[73]....
        /*0918*/ 	.word	0x000160d0


	//   ....[74]....
        /*091c*/ 	.word	0x00016160


	//   ....[75]....
        /*0920*/ 	.word	0x00017110


	//   ....[76]....
        /*0924*/ 	.word	0x00019b00


	//   ....[77]....
        /*0928*/ 	.word	0x00019b20


	//   ....[78]....
        /*092c*/ 	.word	0x00019bb0


	//   ....[79]....
        /*0930*/ 	.word	0x00019bd0


	//   ....[80]....
        /*0934*/ 	.word	0x00019c50


	//   ....[81]....
        /*0938*/ 	.word	0x00019c70


	//   ....[82]....
        /*093c*/ 	.word	0x00019c80


	//   ....[83]....
        /*0940*/ 	.word	0x00019c90


	//   ....[84]....
        /*0944*/ 	.word	0x0001a440


	//   ....[85]....
        /*0948*/ 	.word	0x0001a470


	//   ....[86]....
        /*094c*/ 	.word	0x0001a520


	//   ....[87]....
        /*0950*/ 	.word	0x0001a530


	//   ....[88]....
        /*0954*/ 	.word	0x0001a540


	//   ....[89]....
        /*0958*/ 	.word	0x0001a5c0


	//   ....[90]....
        /*095c*/ 	.word	0x0001a5d0


	//   ....[91]....
        /*0960*/ 	.word	0x0001a640


	//   ....[92]....
        /*0964*/ 	.word	0x0001af30


	//   ....[93]....
        /*0968*/ 	.word	0x0001afa0


	//   ....[94]....
        /*096c*/ 	.word	0x0001b040


	//   ....[95]....
        /*0970*/ 	.word	0x0001b190


	//   ....[96]....
        /*0974*/ 	.word	0x0001b1f0


	//   ....[97]....
        /*0978*/ 	.word	0x0001b210


	//   ....[98]....
        /*097c*/ 	.word	0x0001b220


	//   ....[99]....
        /*0980*/ 	.word	0x0001b240


	//   ....[100]....
        /*0984*/ 	.word	0x0001b9f0


	//   ....[101]....
        /*0988*/ 	.word	0x0001ba20


	//   ....[102]....
        /*098c*/ 	.word	0x0001bc10


	//   ....[103]....
        /*0990*/ 	.word	0x0001bc50


	//   ....[104]....
        /*0994*/ 	.word	0x0001bc60


	//   ....[105]....
        /*0998*/ 	.word	0x0001bc70


	//   ....[106]....
        /*099c*/ 	.word	0x0001bdc0


	//   ....[107]....
        /*09a0*/ 	.word	0x0001bf10


	//   ....[108]....
        /*09a4*/ 	.word	0x0001c700


	//   ....[109]....
        /*09a8*/ 	.word	0x0001c720


	//   ....[110]....
        /*09ac*/ 	.word	0x0001c770


	//   ....[111]....
        /*09b0*/ 	.word	0x0001c780


	//   ....[112]....
        /*09b4*/ 	.word	0x0001c7c0


	//   ....[113]....
        /*09b8*/ 	.word	0x0001c7d0


	//   ....[114]....
        /*09bc*/ 	.word	0x0001c7e0


	//   ....[115]....
        /*09c0*/ 	.word	0x0001c820


	//   ....[116]....
        /*09c4*/ 	.word	0x0001cb20


	//   ....[117]....
        /*09c8*/ 	.word	0x0001cb60


	//   ....[118]....
        /*09cc*/ 	.word	0x0001cb80


	//   ....[119]....
        /*09d0*/ 	.word	0x0001cba0


	//   ....[120]....
        /*09d4*/ 	.word	0x0001cbd0


	//   ....[121]....
        /*09d8*/ 	.word	0x0001cbf0


	//   ....[122]....
        /*09dc*/ 	.word	0x0001ccf0


	//   ....[123]....
        /*09e0*/ 	.word	0x0001ce40


	//   ....[124]....
        /*09e4*/ 	.word	0x0001d480


	//   ....[125]....
        /*09e8*/ 	.word	0x0001d4b0


	//   ....[126]....
        /*09ec*/ 	.word	0x0001d510


	//   ....[127]....
        /*09f0*/ 	.word	0x0001d540


	//   ....[128]....
        /*09f4*/ 	.word	0x0001d570


	//   ....[129]....
        /*09f8*/ 	.word	0x0001d5a0


	//   ....[130]....
        /*09fc*/ 	.word	0x0001d5d0


	//   ....[131]....
        /*0a00*/ 	.word	0x0001d600


	//   ....[132]....
        /*0a04*/ 	.word	0x0001d7a0


	//   ....[133]....
        /*0a08*/ 	.word	0x0001d7d0


	//   ....[134]....
        /*0a0c*/ 	.word	0x0001d800


	//   ....[135]....
        /*0a10*/ 	.word	0x0001d830


	//   ....[136]....
        /*0a14*/ 	.word	0x0001d860


	//   ....[137]....
        /*0a18*/ 	.word	0x0001d890


	//   ....[138]....
        /*0a1c*/ 	.word	0x0001d950


	//   ....[139]....
        /*0a20*/ 	.word	0x0001d970


	//   ....[140]....
        /*0a24*/ 	.word	0x0001d980


	//   ....[141]....
        /*0a28*/ 	.word	0x0001d9e0


	//   ....[142]....
        /*0a2c*/ 	.word	0x0001e000


	//   ....[143]....
        /*0a30*/ 	.word	0x0001e310


	//   ....[144]....
        /*0a34*/ 	.word	0x0001e3a0


	//   ....[145]....
        /*0a38*/ 	.word	0x0001e470


	//   ....[146]....
        /*0a3c*/ 	.word	0x0001e500


	//   ....[147]....
        /*0a40*/ 	.word	0x0001e5e0


	//   ....[148]....
        /*0a44*/ 	.word	0x0001e670


	//   ....[149]....
        /*0a48*/ 	.word	0x0001e750


	//   ....[150]....
        /*0a4c*/ 	.word	0x0001e7e0


	//   ....[151]....
        /*0a50*/ 	.word	0x0001e830


	//   ....[152]....
        /*0a54*/ 	.word	0x0001e880


	//   ....[153]....
        /*0a58*/ 	.word	0x0001e970


	//   ....[154]....
        /*0a5c*/ 	.word	0x0001ea00


	//   ....[155]....
        /*0a60*/ 	.word	0x0001ea50


	//   ....[156]....
        /*0a64*/ 	.word	0x0001eaa0


	//   ....[157]....
        /*0a68*/ 	.word	0x0001ed40


	//   ....[158]....
        /*0a6c*/ 	.word	0x0001f020


	//   ....[159]....
        /*0a70*/ 	.word	0x0001f110


	//   ....[160]....
        /*0a74*/ 	.word	0x0001f1b0


	//   ....[161]....
        /*0a78*/ 	.word	0x0001f210


	//   ....[162]....
        /*0a7c*/ 	.word	0x0001f300


	//   ....[163]....
        /*0a80*/ 	.word	0x0001f370


	//   ....[164]....
        /*0a84*/ 	.word	0x0001f460


	//   ....[165]....
        /*0a88*/ 	.word	0x0001f4d0


	//   ....[166]....
        /*0a8c*/ 	.word	0x0001f570


	//   ....[167]....
        /*0a90*/ 	.word	0x0001f660


	//   ....[168]....
        /*0a94*/ 	.word	0x0001f700


	//   ....[169]....
        /*0a98*/ 	.word	0x0001f760


	//   ....[170]....
        /*0a9c*/ 	.word	0x0001f820


	//   ....[171]....
        /*0aa0*/ 	.word	0x0001f880


	//   ....[172]....
        /*0aa4*/ 	.word	0x0001f920


	//   ....[173]....
        /*0aa8*/ 	.word	0x0001f9d0


	//   ....[174]....
        /*0aac*/ 	.word	0x0001fab0


	//   ....[175]....
        /*0ab0*/ 	.word	0x0001fda0


	//   ....[176]....
        /*0ab4*/ 	.word	0x0001fe60


	//   ....[177]....
        /*0ab8*/ 	.word	0x000200d0


	//   ....[178]....
        /*0abc*/ 	.word	0x00020150


	//   ....[179]....
        /*0ac0*/ 	.word	0x00020360


	//   ....[180]....
        /*0ac4*/ 	.word	0x000203b0


	//   ....[181]....
        /*0ac8*/ 	.word	0x00020520


	//   ....[182]....
        /*0acc*/ 	.word	0x000205b0


	//   ....[183]....
        /*0ad0*/ 	.word	0x000206f0


	//   ....[184]....
        /*0ad4*/ 	.word	0x000207f0


	//   ....[185]....
        /*0ad8*/ 	.word	0x00020a60


	//   ....[186]....
        /*0adc*/ 	.word	0x00020ab0


	//   ....[187]....
        /*0ae0*/ 	.word	0x00020c80


	//   ....[188]....
        /*0ae4*/ 	.word	0x00020cd0


	//   ....[189]....
        /*0ae8*/ 	.word	0x00020ea0


	//   ....[190]....
        /*0aec*/ 	.word	0x00020ef0


	//   ....[191]....
        /*0af0*/ 	.word	0x00020fe0


	//   ....[192]....
        /*0af4*/ 	.word	0x00021080


	//   ....[193]....
        /*0af8*/ 	.word	0x000210e0


	//   ....[194]....
        /*0afc*/ 	.word	0x00021190


	//   ....[195]....
        /*0b00*/ 	.word	0x000211f0


	//   ....[196]....
        /*0b04*/ 	.word	0x000212a0


	//   ....[197]....
        /*0b08*/ 	.word	0x00021300


	//   ....[198]....
        /*0b0c*/ 	.word	0x000213b0


	//   ....[199]....
        /*0b10*/ 	.word	0x000214a0


	//   ....[200]....
        /*0b14*/ 	.word	0x00021580


	//   ....[201]....
        /*0b18*/ 	.word	0x00021690


	//   ....[202]....
        /*0b1c*/ 	.word	0x00021790


	//   ....[203]....
        /*0b20*/ 	.word	0x000218c0


	//   ....[204]....
        /*0b24*/ 	.word	0x000219a0


	//   ....[205]....
        /*0b28*/ 	.word	0x00021aa0


	//   ....[206]....
        /*0b2c*/ 	.word	0x00021b80


	//   ....[207]....
        /*0b30*/ 	.word	0x00021c10


	//   ....[208]....
        /*0b34*/ 	.word	0x00021cb0


	//   ....[209]....
        /*0b38*/ 	.word	0x00021e30


	//   ....[210]....
        /*0b3c*/ 	.word	0x00021ea0


	//   ....[211]....
        /*0b40*/ 	.word	0x00021f10


	//   ....[212]....
        /*0b44*/ 	.word	0x00021f80


	//   ....[213]....
        /*0b48*/ 	.word	0x00021ff0


	//   ....[214]....
        /*0b4c*/ 	.word	0x00022070


	//   ....[215]....
        /*0b50*/ 	.word	0x000220f0


	//   ....[216]....
        /*0b54*/ 	.word	0x00022180


	//   ....[217]....
        /*0b58*/ 	.word	0x000221f0


	//   ....[218]....
        /*0b5c*/ 	.word	0x00022260


	//   ....[219]....
        /*0b60*/ 	.word	0x000222d0


	//   ....[220]....
        /*0b64*/ 	.word	0x00022350


	//   ....[221]....
        /*0b68*/ 	.word	0x000223c0


	//   ....[222]....
        /*0b6c*/ 	.word	0x00022460


	//   ....[223]....
        /*0b70*/ 	.word	0x000224b0


	//   ....[224]....
        /*0b74*/ 	.word	0x00022540


	//   ....[225]....
        /*0b78*/ 	.word	0x00022670


	//----- nvinfo : EIATTR_REG_RECONFIG
	.align		4
.L_286:
        /*0b7c*/ 	.byte	0x01, 0x54
	.zero		2


	//----- nvinfo : EIATTR_SYSCALL_OFFSETS
	.align		4
        /*0b80*/ 	.byte	0x04, 0x46
        /*0b82*/ 	.short	(.L_288 - .L_287)


	//   ....[0]....
.L_287:
        /*0b84*/ 	.word	0x000023e0


	//   ....[1]....
        /*0b88*/ 	.word	0x00002530


	//   ....[2]....
        /*0b8c*/ 	.word	0x00007980


	//   ....[3]....
        /*0b90*/ 	.word	0x00007d10


	//   ....[4]....
        /*0b94*/ 	.word	0x00018f00


	//   ....[5]....
        /*0b98*/ 	.word	0x00019050


	//   ....[6]....
        /*0b9c*/ 	.word	0x00019140


	//   ....[7]....
        /*0ba0*/ 	.word	0x0001a060


	//   ....[8]....
        /*0ba4*/ 	.word	0x0001a8b0


	//----- nvinfo : EIATTR_MBARRIER_INSTR_OFFSETS
	.align		4
.L_288:
        /*0ba8*/ 	.byte	0x04, 0x39
        /*0baa*/ 	.short	(.L_290 - .L_289)


	//   ....[0]....
.L_289:
        /*0bac*/ 	.word	0x00000280
        /*0bb0*/ 	.word	0x000000ff
        /*0bb4*/ 	.word	0x00038800
        /*0bb8*/ 	.short	0x0100
        /*0bba*/ 	.byte	0x08
	.zero		1


	//   ....[1]....
        /*0bbc*/ 	.word	0x00000290
        /*0bc0*/ 	.word	0x000000ff
        /*0bc4*/ 	.word	0x00038810
        /*0bc8*/ 	.short	0x0100
        /*0bca*/ 	.byte	0x08
	.zero		1


	//   ....[2]....
        /*0bcc*/ 	.word	0x000002a0
        /*0bd0*/ 	.word	0x000000ff
        /*0bd4*/ 	.word	0x00038820
        /*0bd8*/ 	.short	0x0100
        /*0bda*/ 	.byte	0x08
	.zero		1


	//   ....[3]....
        /*0bdc*/ 	.word	0x00000350
        /*0be0*/ 	.word	0x000000ff
        /*0be4*/ 	.word	0x00038830
        /*0be8*/ 	.short	0x0100
        /*0bea*/ 	.byte	0x06
	.zero		1


	//   ....[4]....
        /*0bec*/ 	.word	0x00000360
        /*0bf0*/ 	.word	0x000000ff
        /*0bf4*/ 	.word	0x00038840
        /*0bf8*/ 	.short	0x0100
        /*0bfa*/ 	.byte	0x06
	.zero		1


	//   ....[5]....
        /*0bfc*/ 	.word	0x00000370
        /*0c00*/ 	.word	0x000000ff
        /*0c04*/ 	.word	0x00038838
        /*0c08*/ 	.short	0x0100
        /*0c0a*/ 	.byte	0x06
	.zero		1


	//   ....[6]....
        /*0c0c*/ 	.word	0x00000380
        /*0c10*/ 	.word	0x000000ff
        /*0c14*/ 	.word	0x00038848
        /*0c18*/ 	.short	0x0100
        /*0c1a*/ 	.byte	0x06
	.zero		1


	//   ....[7]....
        /*0c1c*/ 	.word	0x000004b0
        /*0c20*/ 	.word	0x000000ff
        /*0c24*/ 	.word	0x00038850
        /*0c28*/ 	.short	0x0100
        /*0c2a*/ 	.byte	0x08
	.zero		1


	//   ....[8]....
        /*0c2c*/ 	.word	0x000004c0
        /*0c30*/ 	.word	0x000000ff
        /*0c34*/ 	.word	0x00038860
        /*0c38*/ 	.short	0x0100
        /*0c3a*/ 	.byte	0x08
	.zero		1


	//   ....[9]....
        /*0c3c*/ 	.word	0x000004d0
        /*0c40*/ 	.word	0x000000ff
        /*0c44*/ 	.word	0x00038858
        /*0c48*/ 	.short	0x0100
        /*0c4a*/ 	.byte	0x08
	.zero		1


	//   ....[10]....
        /*0c4c*/ 	.word	0x000004e0
        /*0c50*/ 	.word	0x000000ff
        /*0c54*/ 	.word	0x00038868
        /*0c58*/ 	.short	0x0100
        /*0c5a*/ 	.byte	0x08
	.zero		1


	//   ....[11]....
        /*0c5c*/ 	.word	0x000005d0
        /*0c60*/ 	.word	0x000000ff
        /*0c64*/ 	.word	0x00038870
        /*0c68*/ 	.short	0x0100
        /*0c6a*/ 	.byte	0x06
	.zero		1


	//   ....[12]....
        /*0c6c*/ 	.word	0x000005e0
        /*0c70*/ 	.word	0x000000ff
        /*0c74*/ 	.word	0x00038880
        /*0c78*/ 	.short	0x0100
        /*0c7a*/ 	.byte	0x06
	.zero		1


	//   ....[13]....
        /*0c7c*/ 	.word	0x000005f0
        /*0c80*/ 	.word	0x000000ff
        /*0c84*/ 	.word	0x00038878
        /*0c88*/ 	.short	0x0100
        /*0c8a*/ 	.byte	0x06
	.zero		1


	//   ....[14]....
        /*0c8c*/ 	.word	0x00000600
        /*0c90*/ 	.word	0x000000ff
        /*0c94*/ 	.word	0x00038888
        /*0c98*/ 	.short	0x0100
        /*0c9a*/ 	.byte	0x06
	.zero		1


	//   ....[15]....
        /*0c9c*/ 	.word	0x00000730
        /*0ca0*/ 	.word	0x000000ff
        /*0ca4*/ 	.word	0x00038890
        /*0ca8*/ 	.short	0x0100
        /*0caa*/ 	.byte	0x08
	.zero		1


	//   ....[16]....
        /*0cac*/ 	.word	0x00000740
        /*0cb0*/ 	.word	0x000000ff
        /*0cb4*/ 	.word	0x000388a0
        /*0cb8*/ 	.short	0x0100
        /*0cba*/ 	.byte	0x08
	.zero		1


	//   ....[17]....
        /*0cbc*/ 	.word	0x00000750
        /*0cc0*/ 	.word	0x000000ff
        /*0cc4*/ 	.word	0x00038898
        /*0cc8*/ 	.short	0x0100
        /*0cca*/ 	.byte	0x08
	.zero		1


	//   ....[18]....
        /*0ccc*/ 	.word	0x00000760
        /*0cd0*/ 	.word	0x000000ff
        /*0cd4*/ 	.word	0x000388a8
        /*0cd8*/ 	.short	0x0100
        /*0cda*/ 	.byte	0x08
	.zero		1


	//   ....[19]....
        /*0cdc*/ 	.word	0x00000890
        /*0ce0*/ 	.word	0x000000ff
        /*0ce4*/ 	.word	0x000388b0
        /*0ce8*/ 	.short	0x0100
        /*0cea*/ 	.byte	0x08
	.zero		1


	//   ....[20]....
        /*0cec*/ 	.word	0x000008a0
        /*0cf0*/ 	.word	0x000000ff
        /*0cf4*/ 	.word	0x000388c0
        /*0cf8*/ 	.short	0x0100
        /*0cfa*/ 	.byte	0x08
	.zero		1


	//   ....[21]....
        /*0cfc*/ 	.word	0x000008b0
        /*0d00*/ 	.word	0x000000ff
        /*0d04*/ 	.word	0x000388b8
        /*0d08*/ 	.short	0x0100
        /*0d0a*/ 	.byte	0x08
	.zero		1


	//   ....[22]....
        /*0d0c*/ 	.word	0x000008c0
        /*0d10*/ 	.word	0x000000ff
        /*0d14*/ 	.word	0x000388c8
        /*0d18*/ 	.short	0x0100
        /*0d1a*/ 	.byte	0x08
	.zero		1


	//   ....[23]....
        /*0d1c*/ 	.word	0x00003120
        /*0d20*/ 	.word	0x0000003a
        /*0d24*/ 	.word	0x00038890
        /*0d28*/ 	.short	0x010a
        /*0d2a*/ 	.byte	0x3f
	.zero		1


	//   ....[24]....
        /*0d2c*/ 	.word	0x00003b50
        /*0d30*/ 	.word	0x0000003a
        /*0d34*/ 	.word	0x00038890
        /*0d38*/ 	.short	0x010a
        /*0d3a*/ 	.byte	0x3f
	.zero		1


	//   ....[25]....
        /*0d3c*/ 	.word	0x00004420
        /*0d40*/ 	.word	0x0000003a
        /*0d44*/ 	.word	0x00038890
        /*0d48*/ 	.short	0x010a
        /*0d4a*/ 	.byte	0x3f
	.zero		1


	//   ....[26]....
        /*0d4c*/ 	.word	0x000047e0
        /*0d50*/ 	.word	0x00000004
        /*0d54*/ 	.word	0x00000000
        /*0d58*/ 	.short	0x0101
        /*0d5a*/ 	.byte	0x3f
	.zero		1


	//   ....[27]....
        /*0d5c*/ 	.word	0x00004820
        /*0d60*/ 	.word	0x0000003a
        /*0d64*/ 	.word	0x000388b0
        /*0d68*/ 	.short	0x010a
        /*0d6a*/ 	.byte	0x3f
	.zero		1


	//   ....[28]....
        /*0d6c*/ 	.word	0x000050d0
        /*0d70*/ 	.word	0x0000003a
        /*0d74*/ 	.word	0x00000000
        /*0d78*/ 	.short	0x0101
        /*0d7a*/ 	.byte	0x3f
	.zero		1


	//   ....[29]....
        /*0d7c*/ 	.word	0x00005ca0
        /*0d80*/ 	.word	0x0000000c
        /*0d84*/ 	.word	0x00000000
        /*0d88*/ 	.short	0x0101
        /*0d8a*/ 	.byte	0x3f
	.zero		1


	//   ....[30]....
        /*0d8c*/ 	.word	0x00006840
        /*0d90*/ 	.word	0x0000000c
        /*0d94*/ 	.word	0x00000000
        /*0d98*/ 	.short	0x0101
        /*0d9a*/ 	.byte	0x3f
	.zero		1


	//   ....[31]....
        /*0d9c*/ 	.word	0x00007a20
        /*0da0*/ 	.word	0x00000002
        /*0da4*/ 	.word	0x00038800
        /*0da8*/ 	.short	0x010a
        /*0daa*/ 	.byte	0x3f
	.zero		1


	//   ....[32]....
        /*0dac*/ 	.word	0x00007a70
        /*0db0*/ 	.word	0x00000002
        /*0db4*/ 	.word	0x00038800
        /*0db8*/ 	.short	0x010a
        /*0dba*/ 	.byte	0x3f
	.zero		1


	//   ....[33]....
        /*0dbc*/ 	.word	0x000080e0
        /*0dc0*/ 	.word	0x00000002
        /*0dc4*/ 	.word	0x00038800
        /*0dc8*/ 	.short	0x010a
        /*0dca*/ 	.byte	0x3f
	.zero		1


	//   ....[34]....
        /*0dcc*/ 	.word	0x00008fe0
        /*0dd0*/ 	.word	0x00000002
        /*0dd4*/ 	.word	0x00038800
        /*0dd8*/ 	.short	0x010a
        /*0dda*/ 	.byte	0x3f
	.zero		1


	//   ....[35]....
        /*0ddc*/ 	.word	0x00009e30
        /*0de0*/ 	.word	0x0000000d
        /*0de4*/ 	.word	0x00038830
        /*0de8*/ 	.short	0x010a
        /*0dea*/ 	.byte	0x3f
	.zero		1


	//   ....[36]....
        /*0dec*/ 	.word	0x00009ee0
        /*0df0*/ 	.word	0x0000000d
        /*0df4*/ 	.word	0x00038830
        /*0df8*/ 	.short	0x010a
        /*0dfa*/ 	.byte	0x3f
	.zero		1


	//   ....[37]....
        /*0dfc*/ 	.word	0x0000a1f0
        /*0e00*/ 	.word	0x00000002
        /*0e04*/ 	.word	0x00038810
        /*0e08*/ 	.short	0x010a
        /*0e0a*/ 	.byte	0x3f
	.zero		1


	//   ....[38]....
        /*0e0c*/ 	.word	0x0000a240
        /*0e10*/ 	.word	0x0000000d
        /*0e14*/ 	.word	0x00038850
        /*0e18*/ 	.short	0x010a
        /*0e1a*/ 	.byte	0x3f
	.zero		1


	//   ....[39]....
        /*0e1c*/ 	.word	0x0000a2f0
        /*0e20*/ 	.word	0x0000000d
        /*0e24*/ 	.word	0x00038850
        /*0e28*/ 	.short	0x010a
        /*0e2a*/ 	.byte	0x3f
	.zero		1


	//   ....[40]....
        /*0e2c*/ 	.word	0x0000c370
        /*0e30*/ 	.word	0x00000015
        /*0e34*/ 	.word	0x00000000
        /*0e38*/ 	.short	0x0101
        /*0e3a*/ 	.byte	0x3f
	.zero		1


	//   ....[41]....
        /*0e3c*/ 	.word	0x0000cc20
        /*0e40*/ 	.word	0x0000000d
        /*0e44*/ 	.word	0x00000000
        /*0e48*/ 	.short	0x0101
        /*0e4a*/ 	.byte	0x3f
	.zero		1


	//   ....[42]....
        /*0e4c*/ 	.word	0x0000cd50
        /*0e50*/ 	.word	0x0000000e
        /*0e54*/ 	.word	0x00038830
        /*0e58*/ 	.short	0x010a
        /*0e5a*/ 	.byte	0x3f
	.zero		1


	//   ....[43]....
        /*0e5c*/ 	.word	0x0000ce00
        /*0e60*/ 	.word	0x0000000e
        /*0e64*/ 	.word	0x00038830
        /*0e68*/ 	.short	0x010a
        /*0e6a*/ 	.byte	0x3f
	.zero		1


	//   ....[44]....
        /*0e6c*/ 	.word	0x0000d070
        /*0e70*/ 	.word	0x0000000e
        /*0e74*/ 	.word	0x00038850
        /*0e78*/ 	.short	0x010a
        /*0e7a*/ 	.byte	0x3f
	.zero		1


	//   ....[45]....
        /*0e7c*/ 	.word	0x0000d0e0
        /*0e80*/ 	.word	0x0000000e
        /*0e84*/ 	.word	0x00038850
        /*0e88*/ 	.short	0x010a
        /*0e8a*/ 	.byte	0x3f
	.zero		1


	//   ....[46]....
        /*0e8c*/ 	.word	0x0000ed60
        /*0e90*/ 	.word	0x0000000b
        /*0e94*/ 	.word	0x00000000
        /*0e98*/ 	.short	0x0101
        /*0e9a*/ 	.byte	0x3f
	.zero		1


	//   ....[47]....
        /*0e9c*/ 	.word	0x0000ff80
        /*0ea0*/ 	.word	0x0000000e
        /*0ea4*/ 	.word	0x00000000
        /*0ea8*/ 	.short	0x0101
        /*0eaa*/ 	.byte	0x3f
	.zero		1


	//   ....[48]....
        /*0eac*/ 	.word	0x00012670
        /*0eb0*/ 	.word	0x00000000
        /*0eb4*/ 	.word	0x00000000
        /*0eb8*/ 	.short	0x0101
        /*0eba*/ 	.byte	0x3f
	.zero		1


	//   ....[49]....
        /*0ebc*/ 	.word	0x000135d0
        /*0ec0*/ 	.word	0x00000008
        /*0ec4*/ 	.word	0x00000000
        /*0ec8*/ 	.short	0x0101
        /*0eca*/ 	.byte	0x3f
	.zero		1


	//   ....[50]....
        /*0ecc*/ 	.word	0x000171f0
        /*0ed0*/ 	.word	0x00000012
        /*0ed4*/ 	.word	0x00038820
        /*0ed8*/ 	.short	0x010a
        /*0eda*/ 	.byte	0x3f
	.zero		1


	//   ....[51]....
        /*0edc*/ 	.word	0x00017280
        /*0ee0*/ 	.word	0x00000003
        /*0ee4*/ 	.word	0x000388a0
        /*0ee8*/ 	.short	0x010a
        /*0eea*/ 	.byte	0x3f
	.zero		1


	//   ....[52]....
        /*0eec*/ 	.word	0x000174d0
        /*0ef0*/ 	.word	0x00000003
        /*0ef4*/ 	.word	0x000388c0
        /*0ef8*/ 	.short	0x010a
        /*0efa*/ 	.byte	0x3f
	.zero		1


	//   ....[53]....
        /*0efc*/ 	.word	0x00017ea0
        /*0f00*/ 	.word	0x00000008
        /*0f04*/ 	.word	0x000388a0
        /*0f08*/ 	.short	0x010a
        /*0f0a*/ 	.byte	0x3f
	.zero		1


	//   ....[54]....
        /*0f0c*/ 	.word	0x000180e0
        /*0f10*/ 	.word	0x00000008
        /*0f14*/ 	.word	0x000388c0
        /*0f18*/ 	.short	0x010a
        /*0f1a*/ 	.byte	0x3f
	.zero		1


	//   ....[55]....
        /*0f1c*/ 	.word	0x000198c0
        /*0f20*/ 	.word	0x0000001a
        /*0f24*/ 	.word	0x00038840
        /*0f28*/ 	.short	0x010a
        /*0f2a*/ 	.byte	0x3f
	.zero		1


	//   ....[56]....
        /*0f2c*/ 	.word	0x00019d90
        /*0f30*/ 	.word	0x0000001a
        /*0f34*/ 	.word	0x00038830
        /*0f38*/ 	.short	0x0107
        /*0f3a*/ 	.byte	0x3f
	.zero		1


	//   ....[57]....
        /*0f3c*/ 	.word	0x00019e60
        /*0f40*/ 	.word	0x0000001a
        /*0f44*/ 	.word	0x00038830
        /*0f48*/ 	.short	0x0101
        /*0f4a*/ 	.byte	0x3f
	.zero		1


	//   ....[58]....
        /*0f4c*/ 	.word	0x0001a6f0
        /*0f50*/ 	.word	0x00000012
        /*0f54*/ 	.word	0x00038800
        /*0f58*/ 	.short	0x0107
        /*0f5a*/ 	.byte	0x3f
	.zero		1


	//   ....[59]....
        /*0f5c*/ 	.word	0x0001a780
        /*0f60*/ 	.word	0x00000012
        /*0f64*/ 	.word	0x00038800
        /*0f68*/ 	.short	0x0101
        /*0f6a*/ 	.byte	0x3f
	.zero		1


	//   ....[60]....
        /*0f6c*/ 	.word	0x0001b670
        /*0f70*/ 	.word	0x00000012
        /*0f74*/ 	.word	0x00038810
        /*0f78*/ 	.short	0x0107
        /*0f7a*/ 	.byte	0x3f
	.zero		1


	//   ....[61]....
        /*0f7c*/ 	.word	0x0001b770
        /*0f80*/ 	.word	0x00000012
        /*0f84*/ 	.word	0x00038810
        /*0f88*/ 	.short	0x0101
        /*0f8a*/ 	.byte	0x3f
	.zero		1


	//   ....[62]....
        /*0f8c*/ 	.word	0x0001b790
        /*0f90*/ 	.word	0x00000012
        /*0f94*/ 	.word	0x00038820
        /*0f98*/ 	.short	0x010a
        /*0f9a*/ 	.byte	0x3f
	.zero		1


	//   ....[63]....
        /*0f9c*/ 	.word	0x0001b820
        /*0fa0*/ 	.word	0x0000001a
        /*0fa4*/ 	.word	0x00038860
        /*0fa8*/ 	.short	0x010a
        /*0faa*/ 	.byte	0x3f
	.zero		1


	//   ....[64]....
        /*0fac*/ 	.word	0x0001c130
        /*0fb0*/ 	.word	0x0000001a
        /*0fb4*/ 	.word	0x00038850
        /*0fb8*/ 	.short	0x0107
        /*0fba*/ 	.byte	0x3f
	.zero		1


	//   ....[65]....
        /*0fbc*/ 	.word	0x0001c200
        /*0fc0*/ 	.word	0x0000001a
        /*0fc4*/ 	.word	0x00038850
        /*0fc8*/ 	.short	0x0101
        /*0fca*/ 	.byte	0x3f
	.zero		1


	//   ....[66]....
        /*0fcc*/ 	.word	0x0001c580
        /*0fd0*/ 	.word	0x00000006
        /*0fd4*/ 	.word	0x00038840
        /*0fd8*/ 	.short	0x010a
        /*0fda*/ 	.byte	0x3f
	.zero		1


	//   ....[67]....
        /*0fdc*/ 	.word	0x0001c8a0
        /*0fe0*/ 	.word	0x00000006
        /*0fe4*/ 	.word	0x00038830
        /*0fe8*/ 	.short	0x0107
        /*0fea*/ 	.byte	0x3f
	.zero		1


	//   ....[68]....
        /*0fec*/ 	.word	0x0001c960
        /*0ff0*/ 	.word	0x00000006
        /*0ff4*/ 	.word	0x00038830
        /*0ff8*/ 	.short	0x0101
        /*0ffa*/ 	.byte	0x3f
	.zero		1


	//   ....[69]....
        /*0ffc*/ 	.word	0x0001c990
        /*1000*/ 	.word	0x00000006
        /*1004*/ 	.word	0x00038860
        /*1008*/ 	.short	0x010a
        /*100a*/ 	.byte	0x3f
	.zero		1


	//   ....[70]....
        /*100c*/ 	.word	0x0001d040
        /*1010*/ 	.word	0x00000006
        /*1014*/ 	.word	0x00038850
        /*1018*/ 	.short	0x0107
        /*101a*/ 	.byte	0x3f
	.zero		1


	//   ....[71]....
        /*101c*/ 	.word	0x0001d100
        /*1020*/ 	.word	0x00000006
        /*1024*/ 	.word	0x00038850
        /*1028*/ 	.short	0x0101
        /*102a*/ 	.byte	0x3f
	.zero		1


	//   ....[72]....
        /*102c*/ 	.word	0x0001df80
        /*1030*/ 	.word	0x00000007
        /*1034*/ 	.word	0x00038820
        /*1038*/ 	.short	0x010a
        /*103a*/ 	.byte	0x3f
	.zero		1


	//   ....[73]....
        /*103c*/ 	.word	0x0001e0f0
        /*1040*/ 	.word	0x00000005
        /*1044*/ 	.word	0x00038840
        /*1048*/ 	.short	0x010a
        /*104a*/ 	.byte	0x3f
	.zero		1


	//   ....[74]....
        /*104c*/ 	.word	0x0001e190
        /*1050*/ 	.word	0x00000003
        /*1054*/ 	.word	0x00038840
        /*1058*/ 	.short	0x010a
        /*105a*/ 	.byte	0x3f
	.zero		1


	//   ....[75]....
        /*105c*/ 	.word	0x0001e1d0
        /*1060*/ 	.word	0x00000005
        /*1064*/ 	.word	0x00038860
        /*1068*/ 	.short	0x010a
        /*106a*/ 	.byte	0x3f
	.zero		1


	//   ....[76]....
        /*106c*/ 	.word	0x0001e210
        /*1070*/ 	.word	0x00000003
        /*1074*/ 	.word	0x00038860
        /*1078*/ 	.short	0x010a
        /*107a*/ 	.byte	0x3f
	.zero		1


	//   ....[77]....
        /*107c*/ 	.word	0x0001e270
        /*1080*/ 	.word	0x0000003a
        /*1084*/ 	.word	0x00038890
        /*1088*/ 	.short	0x010a
        /*108a*/ 	.byte	0x3f
	.zero		1


	//   ....[78]....
        /*108c*/ 	.word	0x0001e3d0
        /*1090*/ 	.word	0x0000003a
        /*1094*/ 	.word	0x00038890
        /*1098*/ 	.short	0x010a
        /*109a*/ 	.byte	0x3f
	.zero		1


	//   ....[79]....
        /*109c*/ 	.word	0x0001e540
        /*10a0*/ 	.word	0x0000003a
        /*10a4*/ 	.word	0x00038890
        /*10a8*/ 	.short	0x010a
        /*10aa*/ 	.byte	0x3f
	.zero		1


	//   ....[80]....
        /*10ac*/ 	.word	0x0001e6a0
        /*10b0*/ 	.word	0x0000003a
        /*10b4*/ 	.word	0x000388b0
        /*10b8*/ 	.short	0x010a
        /*10ba*/ 	.byte	0x3f
	.zero		1


	//   ....[81]....
        /*10bc*/ 	.word	0x0001e8c0
        /*10c0*/ 	.word	0x00000002
        /*10c4*/ 	.word	0x00038800
        /*10c8*/ 	.short	0x010a
        /*10ca*/ 	.byte	0x3f
	.zero		1


	//   ....[82]....
        /*10cc*/ 	.word	0x0001ead0
        /*10d0*/ 	.word	0x00000002
        /*10d4*/ 	.word	0x00038800
        /*10d8*/ 	.short	0x010a
        /*10da*/ 	.byte	0x3f
	.zero		1


	//   ....[83]....
        /*10dc*/ 	.word	0x0001eb20
        /*10e0*/ 	.word	0x0000000d
        /*10e4*/ 	.word	0x00038830
        /*10e8*/ 	.short	0x010a
        /*10ea*/ 	.byte	0x3f
	.zero		1


	//   ....[84]....
        /*10ec*/ 	.word	0x0001eb70
        /*10f0*/ 	.word	0x00000002
        /*10f4*/ 	.word	0x00038810
        /*10f8*/ 	.short	0x010a
        /*10fa*/ 	.byte	0x3f
	.zero		1


	//   ....[85]....
        /*10fc*/ 	.word	0x0001ebc0
        /*1100*/ 	.word	0x0000000d
        /*1104*/ 	.word	0x00038850
        /*1108*/ 	.short	0x010a
        /*110a*/ 	.byte	0x3f
	.zero		1


	//   ....[86]....
        /*110c*/ 	.word	0x0001ec10
        /*1110*/ 	.word	0x0000000e
        /*1114*/ 	.word	0x00038830
        /*1118*/ 	.short	0x010a
        /*111a*/ 	.byte	0x3f
	.zero		1


	//   ....[87]....
        /*111c*/ 	.word	0x0001ec60
        /*1120*/ 	.word	0x0000000e
        /*1124*/ 	.word	0x00038850
        /*1128*/ 	.short	0x010a
        /*112a*/ 	.byte	0x3f
	.zero		1


	//   ....[88]....
        /*112c*/ 	.word	0x0001ee00
        /*1130*/ 	.word	0x00000012
        /*1134*/ 	.word	0x00038820
        /*1138*/ 	.short	0x010a
        /*113a*/ 	.byte	0x3f
	.zero		1


	//   ....[89]....
        /*113c*/ 	.word	0x0001ee50
        /*1140*/ 	.word	0x00000003
        /*1144*/ 	.word	0x000388a0
        /*1148*/ 	.short	0x010a
        /*114a*/ 	.byte	0x3f
	.zero		1


	//   ....[90]....
        /*114c*/ 	.word	0x0001eea0
        /*1150*/ 	.word	0x00000003
        /*1154*/ 	.word	0x000388c0
        /*1158*/ 	.short	0x010a
        /*115a*/ 	.byte	0x3f
	.zero		1


	//   ....[91]....
        /*115c*/ 	.word	0x0001eef0
        /*1160*/ 	.word	0x00000008
        /*1164*/ 	.word	0x000388a0
        /*1168*/ 	.short	0x010a
        /*116a*/ 	.byte	0x3f
	.zero		1


	//   ....[92]....
        /*116c*/ 	.word	0x0001ef40
        /*1170*/ 	.word	0x00000008
        /*1174*/ 	.word	0x000388c0
        /*1178*/ 	.short	0x010a
        /*117a*/ 	.byte	0x3f
	.zero		1


	//   ....[93]....
        /*117c*/ 	.word	0x0001f060
        /*1180*/ 	.word	0x0000001a
        /*1184*/ 	.word	0x00038840
        /*1188*/ 	.short	0x010a
        /*118a*/ 	.byte	0x3f
	.zero		1


	//   ....[94]....
        /*118c*/ 	.word	0x000205f0
        /*1190*/ 	.word	0x00000012
        /*1194*/ 	.word	0x00038820
        /*1198*/ 	.short	0x010a
        /*119a*/ 	.byte	0x3f
	.zero		1


	//   ....[95]....
        /*119c*/ 	.word	0x00020640
        /*11a0*/ 	.word	0x0000001a
        /*11a4*/ 	.word	0x00038860
        /*11a8*/ 	.short	0x010a
        /*11aa*/ 	.byte	0x3f
	.zero		1


	//   ....[96]....
        /*11ac*/ 	.word	0x00020f30
        /*11b0*/ 	.word	0x00000006
        /*11b4*/ 	.word	0x00038840
        /*11b8*/ 	.short	0x010a
        /*11ba*/ 	.byte	0x3f
	.zero		1


	//   ....[97]....
        /*11bc*/ 	.word	0x000213f0
        /*11c0*/ 	.word	0x00000006
        /*11c4*/ 	.word	0x00038860
        /*11c8*/ 	.short	0x010a
        /*11ca*/ 	.byte	0x3f
	.zero		1


	//   ....[98]....
        /*11cc*/ 	.word	0x00022590
        /*11d0*/ 	.word	0x00000007
        /*11d4*/ 	.word	0x00038820
        /*11d8*/ 	.short	0x010a
        /*11da*/ 	.byte	0x3f
	.zero		1


	//   ....[99]....
        /*11dc*/ 	.word	0x00022730
        /*11e0*/ 	.word	0x00000005
        /*11e4*/ 	.word	0x00038840
        /*11e8*/ 	.short	0x010a
        /*11ea*/ 	.byte	0x3f
	.zero		1


	//   ....[100]....
        /*11ec*/ 	.word	0x00022780
        /*11f0*/ 	.word	0x00000003
        /*11f4*/ 	.word	0x00038840
        /*11f8*/ 	.short	0x010a
        /*11fa*/ 	.byte	0x3f
	.zero		1


	//   ....[101]....
        /*11fc*/ 	.word	0x000227d0
        /*1200*/ 	.word	0x00000005
        /*1204*/ 	.word	0x00038860
        /*1208*/ 	.short	0x010a
        /*120a*/ 	.byte	0x3f
	.zero		1


	//----- nvinfo : EIATTR_NUM_MBARRIERS
	.align		4
.L_290:
        /*120c*/ 	.byte	0x03, 0x38
        /*120e*/ 	.short	0x0017


	//----- nvinfo : EIATTR_EXIT_INSTR_OFFSETS
	.align		4
        /*1210*/ 	.byte	0x04, 0x1c
        /*1212*/ 	.short	(.L_292 - .L_291)


	//   ....[0]....
.L_291:
        /*1214*/ 	.word	0x0001e260


	//----- nvinfo : EIATTR_MAX_THREADS
	.align		4
.L_292:
        /*1218*/ 	.byte	0x04, 0x05
        /*121a*/ 	.short	(.L_294 - .L_293)
.L_293:
        /*121c*/ 	.word	0x00000180
        /*1220*/ 	.word	0x00000001
        /*1224*/ 	.word	0x00000001


	//----- nvinfo : EIATTR_CRS_STACK_SIZE
	.align		4
.L_294:
        /*1228*/ 	.byte	0x04, 0x1e
        /*122a*/ 	.short	(.L_296 - .L_295)
.L_295:
        /*122c*/ 	.word	0x00000000


	//----- nvinfo : EIATTR_CBANK_PARAM_SIZE
	.align		4
.L_296:
        /*1230*/ 	.byte	0x03, 0x19
        /*1232*/ 	.short	0x0bf0


	//----- nvinfo : EIATTR_PARAM_CBANK
	.align		4
        /*1234*/ 	.byte	0x04, 0x0a
        /*1236*/ 	.short	(.L_298 - .L_297)
	.align		4
.L_297:
        /*1238*/ 	.word	index@(.nv.constant0._ZN7cutlass13device_kernelIN5flash11enable_sm90INS1_16FlashAttnFwdSm90INS1_25CollectiveMainloopFwdSm90ILi2EN4cute5tupleIJNS5_1CILi1EEES8_S8_EEENS6_IJNS7_ILi64EEESA_SA_EEELi512ENS_6half_tEfNS_4arch4Sm90ELb0ELb0ELb0ELb1ELb1ELb1ELb1ELb0ELb0ELb1ELb1ELb0EEENS1_21CollectiveEpilogueFwdINS6_IJSA_NS7_ILi512EEESA_EEES9_SC_SE_Li256ELb1ELb1ELb1ELb0EEENS1_36VarlenDynamicPersistentTileSchedulerILi64ELi64ELi256ELi128ELb1ELb1ELb1ELb0ELb1ELb1EEEEEEEEEvNT_6ParamsE)
        /*123c*/ 	.short	0x0210
        /*123e*/ 	.short	0x0bf0


	//----- nvinfo : EIATTR_SW_WAR
	.align		4
.L_298:
        /*1240*/ 	.byte	0x04, 0x36
        /*1242*/ 	.short	(.L_300 - .L_299)
.L_299:
        /*1244*/ 	.word	0x00000008
.L_300:


//--------------------- .nv.info._ZN7cutlass13device_kernelIN5flash11enable_sm90INS1_16FlashAttnFwdSm90INS1_25CollectiveMainloopFwdSm90ILi2EN4cute5tupleIJNS5_1CILi1EEES8_S8_EEENS6_IJNS7_ILi64EEESA_SA_EEELi512ENS_6half_tEfNS_4arch4Sm90ELb0ELb1ELb0ELb0ELb1ELb0ELb0ELb0ELb0ELb1ELb1ELb0EEENS1_21CollectiveEpilogueFwdINS6_IJSA_NS7_ILi512EEESA_EEES9_SC_SE_Li256ELb0ELb1ELb1ELb0EEENS1_19SingleTileSchedulerILb0ELb1ELb1ELi64EEEEEEEEEvNT_6ParamsE --------------------------
	.section	.nv.info._ZN7cutlass13device_kernelIN5flash11enable_sm90INS1_16FlashAttnFwdSm90INS1_25CollectiveMainloopFwdSm90ILi2EN4cute5tupleIJNS5_1CILi1EEES8_S8_EEENS6_IJNS7_ILi64EEESA_SA_EEELi512ENS_6half_tEfNS_4arch4Sm90ELb0ELb1ELb0ELb0ELb1ELb0ELb0ELb0ELb0ELb1ELb1ELb0EEENS1_21CollectiveEpilogueFwdINS6_IJSA_NS7_ILi512EEESA_EEES9_SC_SE_Li256ELb0ELb1ELb1ELb0EEENS1_19SingleTileSchedulerILb0ELb1ELb1ELi64EEEEEEEEEvNT_6ParamsE,"",@"SHT_CUDA_INFO"
	.sectionflags	@""
	.align	4


	//----- nvinfo : EIATTR_CUDA_API_VERSION
	.align		4
        /*0000*/ 	.byte	0x04, 0x37
        /*0002*/ 	.short	(.L_302 - .L_301)
.L_301:
        /*0004*/ 	.word	0x00000082


	//----- nvinfo : EIATTR_KPARAM_INFO
	.align		4
.L_302:
        /*0008*/ 	.byte	0x04, 0x17
        /*000a*/ 	.short	(.L_304 - .L_303)
.L_303:
        /*000c*/ 	.word	0x00000000
        /*0010*/ 	.short	0x0000
        /*0012*/ 	.short	0x0070
        /*0014*/ 	.byte	0x00, 0xf0, 0x01, 0x28


	//----- nvinfo : EIATTR_SPARSE_MMA_MASK
	.align		4
.L_304:
        /*0018*/ 	.byte	0x03, 0x50
        /*001a*/ 	.short	0x0000


	//----- nvinfo : EIATTR_MAXREG_COUNT
	.align		4
        /*001c*/ 	.byte	0x03, 0x1b
        /*001e*/ 	.short	0x00a8


	//----- nvinfo : EIATTR_NUM_BARRIERS
	.align		4
        /*0020*/ 	.byte	0x02, 0x4c
        /*0022*/ 	.byte	0x10
	.zero		1


	//----- nvinfo : EIATTR_EXTERNS
	.align		4
        /*0024*/ 	.byte	0x04, 0x0f
        /*0026*/ 	.short	(.L_306 - .L_305)


	//   ....[0]....
	.align		4
.L_305:
        /*0028*/ 	.word	index@(__assertfail)


	//----- nvinfo : EIATTR_MERCURY_ISA_VERSION
	.align		4
.L_306:
        /*002c*/ 	.byte	0x03, 0x5f
        /*002e*/ 	.short	0x0101


	//----- nvinfo : EIATTR_INT_WARP_WIDE_INSTR_OFFSETS
	.align		4
        /*0030*/ 	.byte	0x04, 0x31
        /*0032*/ 	.short	(.L_308 - .L_307)


	//   ....[0]....
.L_307:
        /*0034*/ 	.word	0x000000b0


	//   ....[1]....
        /*0038*/ 	.word	0x000000c0


	//   ....[2]....
        /*003c*/ 	.word	0x00000160


	//----- nvinfo : EIATTR_COOP_GROUP_MASK_REGIDS
	.align		4
.L_308:
        /*0040*/ 	.byte	0x04, 0x29
        /*0042*/ 	.short	(.L_310 - .L_309)


	//   ....[0]....
.L_309:
        /*0044*/ 	.word	0xffffffff


	//   ....[1]....
        /*0048*/ 	.word	0xffffffff


	//   ....[2]....
        /*004c*/ 	.word	0xffffffff


	//   ....[3]....
        /*0050*/ 	.word	0xffffffff


	//   ....[4]....
        /*0054*/ 	.word	0xffffffff


	//   ....[5]....
        /*0058*/ 	.word	0xffffffff


	//   ....[6]....
        /*005c*/ 	.word	0xffffffff


	//   ....[7]....
        /*0060*/ 	.word	0xffffffff


	//   ....[8]....
        /*0064*/ 	.word	0xffffffff


	//   ....[9]....
        /*0068*/ 	.word	0xffffffff


	//   ....[10]....
        /*006c*/ 	.word	0xffffffff


	//   ....[11]....
        /*0070*/ 	.word	0xffffffff


	//   ....[12]....
        /*0074*/ 	.word	0xffffffff


	//   ....[13]....
        /*0078*/ 	.word	0xffffffff


	//   ....[14]....
        /*007c*/ 	.word	0xffffffff


	//   ....[15]....
        /*0080*/ 	.word	0xffffffff


	//   ....[16]....
        /*0084*/ 	.word	0xffffffff


	//   ....[17]....
        /*0088*/ 	.word	0xffffffff


	//   ....[18]....
        /*008c*/ 	.word	0xffffffff


	//   ....[19]....
        /*0090*/ 	.word	0xffffffff


	//   ....[20]....
        /*0094*/ 	.word	0xffffffff


	//   ....[21]....
        /*0098*/ 	.word	0xffffffff


	//   ....[22]....
        /*009c*/ 	.word	0xffffffff


	//   ....[23]....
        /*00a0*/ 	.word	0xffffffff


	//   ....[24]....
        /*00a4*/ 	.word	0xffffffff


	//   ....[25]....
        /*00a8*/ 	.word	0xffffffff


	//   ....[26]....
        /*00ac*/ 	.word	0xffffffff


	//   ....[27]....
        /*00b0*/ 	.word	0xffffffff


	//   ....[28]....
        /*00b4*/ 	.word	0xffffffff


	//   ....[29]....
        /*00b8*/ 	.word	0xffffffff


	//   ....[30]....
        /*00bc*/ 	.word	0xffffffff


	//   ....[31]....
        /*00c0*/ 	.word	0xffffffff


	//   ....[32]....
        /*00c4*/ 	.word	0xffffffff


	//   ....[33]....
        /*00c8*/ 	.word	0xffffffff


	//   ....[34]....
        /*00cc*/ 	.word	0xffffffff


	//   ....[35]....
        /*00d0*/ 	.word	0xffffffff


	//   ....[36]....
        /*00d4*/ 	.word	0xffffffff


	//   ....[37]....
        /*00d8*/ 	.word	0xffffffff


	//   ....[38]....
        /*00dc*/ 	.word	0xffffffff


	//   ....[39]....
        /*00e0*/ 	.word	0xffffffff


	//   ....[40]....
        /*00e4*/ 	.word	0xffffffff


	//   ....[41]....
        /*00e8*/ 	.word	0xffffffff


	//   ....[42]....
        /*00ec*/ 	.word	0xffffffff


	//   ....[43]....
        /*00f0*/ 	.word	0xffffffff


	//   ....[44]....
        /*00f4*/ 	.word	0xffffffff


	//   ....[45]....
        /*00f8*/ 	.word	0xffffffff


	//   ....[46]....
        /*00fc*/ 	.word	0xffffffff


	//   ....[47]....
        /*0100*/ 	.word	0xffffffff


	//   ....[48]....
        /*0104*/ 	.word	0xffffffff


	//   ....[49]....
        /*0108*/ 	.word	0xffffffff


	//   ....[50]....
        /*010c*/ 	.word	0xffffffff


	//   ....[51]....
        /*0110*/ 	.word	0xffffffff


	//   ....[52]....
        /*0114*/ 	.word	0xffffffff


	//   ....[53]....
        /*0118*/ 	.word	0xffffffff


	//   ....[54]....
        /*011c*/ 	.word	0xffffffff


	//   ....[55]....
        /*0120*/ 	.word	0xffffffff


	//   ....[56]....
        /*0124*/ 	.word	0xffffffff


	//   ....[57]....
        /*0128*/ 	.word	0xffffffff


	//   ....[58]....
        /*012c*/ 	.word	0xffffffff


	//   ....[59]....
        /*0130*/ 	.word	0xffffffff


	//   ....[60]....
        /*0134*/ 	.word	0xffffffff


	//   ....[61]....
        /*0138*/ 	.word	0xffffffff


	//   ....[62]....
        /*013c*/ 	.word	0xffffffff


	//   ....[63]....
        /*0140*/ 	.word	0xffffffff


	//   ....[64]....
        /*0144*/ 	.word	0xffffffff


	//   ....[65]....
        /*0148*/ 	.word	0xffffffff


	//   ....[66]....
        /*014c*/ 	.word	0xffffffff


	//   ....[67]....
        /*0150*/ 	.word	0xffffffff


	//   ....[68]....
        /*0154*/ 	.word	0xffffffff


	//   ....[69]....
        /*0158*/ 	.word	0xffffffff


	//   ....[70]....
        /*015c*/ 	.word	0xffffffff


	//   ....[71]....
        /*0160*/ 	.word	0xffffffff


	//   ....[72]....
        /*0164*/ 	.word	0xffffffff


	//   ....[73]....
        /*0168*/ 	.word	0xffffffff


	//   ....[74]....
        /*016c*/ 	.word	0xffffffff


	//   ....[75]....
        /*0170*/ 	.word	0xffffffff


	//   ....[76]....
        /*0174*/ 	.word	0xffffffff


	//   ....[77]....
        /*0178*/ 	.word	0xffffffff


	//   ....[78]....
        /*017c*/ 	.word	0xffffffff


	//   ....[79]....
        /*0180*/ 	.word	0xffffffff


	//   ....[80]....
        /*0184*/ 	.word	0xffffffff


	//   ....[81]....
        /*0188*/ 	.word	0xffffffff


	//   ....[82]....
        /*018c*/ 	.word	0xffffffff


	//   ....[83]....
        /*0190*/ 	.word	0xffffffff


	//   ....[84]....
        /*0194*/ 	.word	0xffffffff


	//   ....[85]....
        /*0198*/ 	.word	0xffffffff


	//   ....[86]....
        /*019c*/ 	.word	0xffffffff


	//   ....[87]....
        /*01a0*/ 	.word	0xffffffff


	//   ....[88]....
        /*01a4*/ 	.word	0xffffffff


	//   ....[89]....
        /*01a8*/ 	.word	0x0500000f


	//   ....[90]....
        /*01ac*/ 	.word	0x0500000f


	//   ....[91]....
        /*01b0*/ 	.word	0x0500000f


	//   ....[92]....
        /*01b4*/ 	.word	0x0500000f


	//   ....[93]....
        /*01b8*/ 	.word	0x0500000f


	//   ....[94]....
        /*01bc*/ 	.word	0x0500000f


	//   ....[95]....
        /*01c0*/ 	.word	0x0500000f


	//   ....[96]....
        /*01c4*/ 	.word	0x0500000f


	//   ....[97]....
        /*01c8*/ 	.word	0x0500000f


	//   ....[98]....
        /*01cc*/ 	.word	0x0500000f


	//   ....[99]....
        /*01d0*/ 	.word	0x0500000f


	//   ....[100]....
        /*01d4*/ 	.word	0x0500000f


	//   ....[101]....
        /*01d8*/ 	.word	0x0500000f


	//   ....[102]....
        /*01dc*/ 	.word	0x0500000f


	//   ....[103]....
        /*01e0*/ 	.word	0x0500000f


	//   ....[104]....
        /*01e4*/ 	.word	0x0500000f


	//   ....[105]....
        /*01e8*/ 	.word	0x0500000f


	//   ....[106]....
        /*01ec*/ 	.word	0x0500000f


	//   ....[107]....
        /*01f0*/ 	.word	0x0500000f


	//   ....[108]....
        /*01f4*/ 	.word	0x0500000f


	//   ....[109]....
        /*01f8*/ 	.word	0x0500000f


	//   ....[110]....
        /*01fc*/ 	.word	0x0500000f


	//   ....[111]....
        /*0200*/ 	.word	0x0500000f


	//   ....[112]....
        /*0204*/ 	.word	0x0500000f


	//   ....[113]....
        /*0208*/ 	.word	0x0500000f


	//   ....[114]....
        /*020c*/ 	.word	0x0500000f


	//   ....[115]....
        /*0210*/ 	.word	0x0500000f


	//   ....[116]....
        /*0214*/ 	.word	0x0500000f


	//   ....[117]....
        /*0218*/ 	.word	0x0500000f


	//   ....[118]....
        /*021c*/ 	.word	0x0500000f


	//   ....[119]....
        /*0220*/ 	.word	0x0500000f


	//   ....[120]....
        /*0224*/ 	.word	0x0500000f


	//   ....[121]....
        /*0228*/ 	.word	0x0500000f


	//   ....[122]....
        /*022c*/ 	.word	0x0500000f


	//   ....[123]....
        /*0230*/ 	.word	0x0500000f


	//   ....[124]....
        /*0234*/ 	.word	0x0500000f


	//   ....[125]....
        /*0238*/ 	.word	0x0500000f


	//   ....[126]....
        /*023c*/ 	.word	0x0500000f


	//   ....[127]....
        /*0240*/ 	.word	0x0500000f


	//   ....[128]....
        /*0244*/ 	.word	0x0500000f


	//   ....[129]....
        /*0248*/ 	.word	0x0500000f


	//   ....[130]....
        /*024c*/ 	.word	0x0500000f


	//----- nvinfo : EIATTR_COOP_GROUP_INSTR_OFFSETS
	.align		4
.L_310:
        /*0250*/ 	.byte	0x04, 0x28
        /*0252*/ 	.short	(.L_312 - .L_311)


	//   ....[0]....
.L_311:
        /*0254*/ 	.word	0x00000060


	//   ....[1]....
        /*0258*/ 	.word	0x000000a0


	//   ....[2]....
        /*025c*/ 	.word	0x00000280


	//   ....[3]....
        /*0260*/ 	.word	0x000003e0


	//   ....[4]....
        /*0264*/ 	.word	0x00000500


	//   ....[5]....
        /*0268*/ 	.word	0x00000660


	//   ....[6]....
        /*026c*/ 	.word	0x000015c0


	//   ....[7]....
        /*0270*/ 	.word	0x000039f0


	//   ....[8]....
        /*0274*/ 	.word	0x00004240


	//   ....[9]....
        /*0278*/ 	.word	0x00004440


	//   ....[10]....
        /*027c*/ 	.word	0x00004f10


	//   ....[11]....
        /*0280*/ 	.word	0x00005010


	//   ....[12]....
        /*0284*/ 	.word	0x00005300


	//   ....[13]....
        /*0288*/ 	.word	0x00005380


	//   ....[14]....
        /*028c*/ 	.word	0x00005dc0


	//   ....[15]....
        /*0290*/ 	.word	0x00006500


	//   ....[16]....
        /*0294*/ 	.word	0x00006710


	//   ....[17]....
        /*0298*/ 	.word	0x00006e00


	//   ....[18]....
        /*029c*/ 	.word	0x00006ec0


	//   ....[19]....
        /*02a0*/ 	.word	0x00007290


	//   ....[20]....
        /*02a4*/ 	.word	0x00007350


	//   ....[21]....
        /*02a8*/ 	.word	0x00008460


	//   ....[22]....
        /*02ac*/ 	.word	0x00008be0


	//   ....[23]....
        /*02b0*/ 	.word	0x00008c10


	//   ....[24]....
        /*02b4*/ 	.word	0x00008e60


	//   ....[25]....
        /*02b8*/ 	.word	0x00009000


	//   ....[26]....
        /*02bc*/ 	.word	0x00009fd0


	//   ....[27]....
        /*02c0*/ 	.word	0x0000a470


	//   ....[28]....
        /*02c4*/ 	.word	0x0000a670


	//   ....[29]....
        /*02c8*/ 	.word	0x0000ad50


	//   ....[30]....
        /*02cc*/ 	.word	0x0000ae10


	//   ....[31]....
        /*02d0*/ 	.word	0x0000b1e0


	//   ....[32]....
        /*02d4*/ 	.word	0x0000b2a0


	//   ....[33]....
        /*02d8*/ 	.word	0x0000c3b0


	//   ....[34]....
        /*02dc*/ 	.word	0x0000c480


	//   ....[35]....
        /*02e0*/ 	.word	0x0000c4c0


	//   ....[36]....
        /*02e4*/ 	.word	0x0000c4e0


	//   ....[37]....
        /*02e8*/ 	.word	0x0000c510


	//   ....[38]....
        /*02ec*/ 	.word	0x0000d000


	//   ....[39]....
        /*02f0*/ 	.word	0x0000d460


	//   ....[40]....
        /*02f4*/ 	.word	0x0000d490


	//   ....[41]....
        /*02f8*/ 	.word	0x0000d4b0


	//   ....[42]....
        /*02fc*/ 	.word	0x0000d4e0


	//   ....[43]....
        /*0300*/ 	.word	0x0000d980


	//   ....[44]....
        /*0304*/ 	.word	0x0000d9a0


	//   ....[45]....
        /*0308*/ 	.word	0x0000e5f0


	//   ....[46]....
        /*030c*/ 	.word	0x0000e610


	//   ....[47]....
        /*0310*/ 	.word	0x0000f630


	//   ....[48]....
        /*0314*/ 	.word	0x00010ce0


	//   ....[49]....
        /*0318*/ 	.word	0x00010d00


	//   ....[50]....
        /*031c*/ 	.word	0x00010d10


	//   ....[51]....
        /*0320*/ 	.word	0x00010d50


	//   ....[52]....
        /*0324*/ 	.word	0x00010da0


	//   ....[53]....
        /*0328*/ 	.word	0x00010dc0


	//   ....[54]....
        /*032c*/ 	.word	0x00010e10


	//   ....[55]....
        /*0330*/ 	.word	0x00010e30


	//   ....[56]....
        /*0334*/ 	.word	0x000113b0


	//   ....[57]....
        /*0338*/ 	.word	0x000113e0


	//   ....[58]....
        /*033c*/ 	.word	0x00011410


	//   ....[59]....
        /*0340*/ 	.word	0x00011470


	//   ....[60]....
        /*0344*/ 	.word	0x000114d0


	//   ....[61]....
        /*0348*/ 	.word	0x000114f0


	//   ....[62]....
        /*034c*/ 	.word	0x00011540


	//   ....[63]....
        /*0350*/ 	.word	0x00011560


	//   ....[64]....
        /*0354*/ 	.word	0x00011850


	//   ....[65]....
        /*0358*/ 	.word	0x00011880


	//   ....[66]....
        /*035c*/ 	.word	0x000118b0


	//   ....[67]....
        /*0360*/ 	.word	0x000118e0


	//   ....[68]....
        /*0364*/ 	.word	0x00011910


	//   ....[69]....
        /*0368*/ 	.word	0x00011960


	//   ....[70]....
        /*036c*/ 	.word	0x00011ae0


	//   ....[71]....
        /*0370*/ 	.word	0x00011b10


	//   ....[72]....
        /*0374*/ 	.word	0x000124a0


	//   ....[73]....
        /*0378*/ 	.word	0x000124c0


	//   ....[74]....
        /*037c*/ 	.word	0x000124d0


	//   ....[75]....
        /*0380*/ 	.word	0x000124f0


	//   ....[76]....
        /*0384*/ 	.word	0x00012510


	//   ....[77]....
        /*0388*/ 	.word	0x00012540


	//   ....[78]....
        /*038c*/ 	.word	0x00012560


	//   ....[79]....
        /*0390*/ 	.word	0x00012590


	//   ....[80]....
        /*0394*/ 	.word	0x000128f0


	//   ....[81]....
        /*0398*/ 	.word	0x00012920


	//   ....[82]....
        /*039c*/ 	.word	0x00012950


	//   ....[83]....
        /*03a0*/ 	.word	0x00012970


	//   ....[84]....
        /*03a4*/ 	.word	0x00012980


	//   ....[85]....
        /*03a8*/ 	.word	0x000129a0


	//   ....[86]....
        /*03ac*/ 	.word	0x00012a40


	//   ....[87]....
        /*03b0*/ 	.word	0x00012a80


	//   ....[88]....
        /*03b4*/ 	.word	0x00012f80


	//   ....[89]....
        /*03b8*/ 	.word	0x00013660


	//   ....[90]....
        /*03bc*/ 	.word	0x00013750


	//   ....[91]....
        /*03c0*/ 	.word	0x000137f0


	//   ....[92]....
        /*03c4*/ 	.word	0x00013870


	//   ....[93]....
        /*03c8*/ 	.word	0x00013920


	//   ....[94]....
        /*03cc*/ 	.word	0x00013980


	//   ....[95]....
        /*03d0*/ 	.word	0x00013a40


	//   ....[96]....
        /*03d4*/ 	.word	0x00013aa0


	//   ....[97]....
        /*03d8*/ 	.word	0x00013b40


	//   ....[98]....
        /*03dc*/ 	.word	0x00013bd0


	//   ....[99]....
        /*03e0*/ 	.word	0x00013c20


	//   ....[100]....
        /*03e4*/ 	.word	0x00013d50


	//   ....[101]....
        /*03e8*/ 	.word	0x00013dc0


	//   ....[102]....
        /*03ec*/ 	.word	0x00013e20


	//   ....[103]....
        /*03f0*/ 	.word	0x00013ee0


	//   ....[104]....
        /*03f4*/ 	.word	0x00013f40


	//   ....[105]....
        /*03f8*/ 	.word	0x00013fe0


	//   ....[106]....
        /*03fc*/ 	.word	0x00014130


	//   ....[107]....
        /*0400*/ 	.word	0x00014200


	//   ....[108]....
        /*0404*/ 	.word	0x00014470


	//   ....[109]....
        /*0408*/ 	.word	0x000144c0


	//   ....[110]....
        /*040c*/ 	.word	0x00014680


	//   ....[111]....
        /*0410*/ 	.word	0x000146d0


	//   ....[112]....
        /*0414*/ 	.word	0x00014890


	//   ....[113]....
        /*0418*/ 	.word	0x000148e0


	//   ....[114]....
        /*041c*/ 	.word	0x000149c0


	//   ....[115]....
        /*0420*/ 	.word	0x00014a60


	//   ....[116]....
        /*0424*/ 	.word	0x00014ac0


	//   ....[117]....
        /*0428*/ 	.word	0x00014b60


	//   ....[118]....
        /*042c*/ 	.word	0x00014bc0


	//   ....[119]....
        /*0430*/ 	.word	0x00014c60


	//   ....[120]....
        /*0434*/ 	.word	0x00014cc0


	//   ....[121]....
        /*0438*/ 	.word	0x00014d60


	//   ....[122]....
        /*043c*/ 	.word	0x00014e40


	//   ....[123]....
        /*0440*/ 	.word	0x00014f00


	//   ....[124]....
        /*0444*/ 	.word	0x00014fe0


	//   ....[125]....
        /*0448*/ 	.word	0x000150e0


	//   ....[126]....
        /*044c*/ 	.word	0x00015200


	//   ....[127]....
        /*0450*/ 	.word	0x000152e0


	//   ....[128]....
        /*0454*/ 	.word	0x000153f0


	//   ....[129]....
        /*0458*/ 	.word	0x000154c0


	//   ....[130]....
        /*045c*/ 	.word	0x000155d0


	//----- nvinfo : EIATTR_REG_RECONFIG
	.align		4
.L_312:
        /*0460*/ 	.byte	0x01, 0x54
	.zero		2


	//----- nvinfo : EIATTR_SYSCALL_OFFSETS
	.align		4
        /*0464*/ 	.byte	0x04, 0x46
        /*0466*/ 	.short	(.L_314 - .L_313)


	//   ....[0]....
.L_313:
        /*0468*/ 	.word	0x00003bc0


	//   ....[1]....
        /*046c*/ 	.word	0x000101f0


	//   ....[2]....
        /*0470*/ 	.word	0x00010330


	//   ....[3]....
        /*0474*/ 	.word	0x00010420


	//   ....[4]....
        /*0478*/ 	.word	0x000110a0


	//----- nvinfo : EIATTR_MBARRIER_INSTR_OFFSETS
	.align		4
.L_314:
        /*047c*/ 	.byte	0x04, 0x39
        /*047e*/ 	.short	(.L_316 - .L_315)


	//   ....[0]....
.L_315:
        /*0480*/ 	.word	0x00000170
        /*0484*/ 	.word	0x000000ff
        /*0488*/ 	.word	0x00028c00
        /*048c*/ 	.short	0x0100
        /*048e*/ 	.byte	0x08
	.zero		1


	//   ....[1]....
        /*0490*/ 	.word	0x00000180
        /*0494*/ 	.word	0x000000ff
        /*0498*/ 	.word	0x00028c20
        /*049c*/ 	.short	0x0100
        /*049e*/ 	.byte	0x08
	.zero		1


	//   ....[2]....
        /*04a0*/ 	.word	0x00000230
        /*04a4*/ 	.word	0x000000ff
        /*04a8*/ 	.word	0x00028c30
        /*04ac*/ 	.short	0x0100
        /*04ae*/ 	.byte	0x06
	.zero		1


	//   ....[3]....
        /*04b0*/ 	.word	0x00000240
        /*04b4*/ 	.word	0x000000ff
        /*04b8*/ 	.word	0x00028c40
        /*04bc*/ 	.short	0x0100
        /*04be*/ 	.byte	0x06
	.zero		1


	//   ....[4]....
        /*04c0*/ 	.word	0x00000250
        /*04c4*/ 	.word	0x000000ff
        /*04c8*/ 	.word	0x00028c38
        /*04cc*/ 	.short	0x0100
        /*04ce*/ 	.byte	0x06
	.zero		1


	//   ....[5]....
        /*04d0*/ 	.word	0x00000260
        /*04d4*/ 	.word	0x000000ff
        /*04d8*/ 	.word	0x00028c48
        /*04dc*/ 	.short	0x0100
        /*04de*/ 	.byte	0x06
	.zero		1


	//   ....[6]....
        /*04e0*/ 	.word	0x00000390
        /*04e4*/ 	.word	0x000000ff
        /*04e8*/ 	.word	0x00028c50
        /*04ec*/ 	.short	0x0100
        /*04ee*/ 	.byte	0x08
	.zero		1


	//   ....[7]....
        /*04f0*/ 	.word	0x000003a0
        /*04f4*/ 	.word	0x000000ff
        /*04f8*/ 	.word	0x00028c60
        /*04fc*/ 	.short	0x0100
        /*04fe*/ 	.byte	0x08
	.zero		1


	//   ....[8]....
        /*0500*/ 	.word	0x000003b0
        /*0504*/ 	.word	0x000000ff
        /*0508*/ 	.word	0x00028c58
        /*050c*/ 	.short	0x0100
        /*050e*/ 	.byte	0x08
	.zero		1


	//   ....[9]....
        /*0510*/ 	.word	0x000003c0
        /*0514*/ 	.word	0x000000ff
        /*0518*/ 	.word	0x00028c68
        /*051c*/ 	.short	0x0100
        /*051e*/ 	.byte	0x08
	.zero		1


	//   ....[10]....
        /*0520*/ 	.word	0x000004b0
        /*0524*/ 	.word	0x000000ff
        /*0528*/ 	.word	0x00028c70
        /*052c*/ 	.short	0x0100
        /*052e*/ 	.byte	0x06
	.zero		1


	//   ....[11]....
        /*0530*/ 	.word	0x000004c0
        /*0534*/ 	.word	0x000000ff
        /*0538*/ 	.word	0x00028c80
        /*053c*/ 	.short	0x0100
        /*053e*/ 	.byte	0x06
	.zero		1


	//   ....[12]....
        /*0540*/ 	.word	0x000004d0
        /*0544*/ 	.word	0x000000ff
        /*0548*/ 	.word	0x00028c78
        /*054c*/ 	.short	0x0100
        /*054e*/ 	.byte	0x06
	.zero		1


	//   ....[13]....
        /*0550*/ 	.word	0x000004e0
        /*0554*/ 	.word	0x000000ff
        /*0558*/ 	.word	0x00028c88
        /*055c*/ 	.short	0x0100
        /*055e*/ 	.byte	0x06
	.zero		1


	//   ....[14]....
        /*0560*/ 	.word	0x00000610
        /*0564*/ 	.word	0x000000ff
        /*0568*/ 	.word	0x00028c90
        /*056c*/ 	.short	0x0100
        /*056e*/ 	.byte	0x08
	.zero		1


	//   ....[15]....
        /*0570*/ 	.word	0x00000620
        /*0574*/ 	.word	0x000000ff
        /*0578*/ 	.word	0x00028ca0
        /*057c*/ 	.short	0x0100
        /*057e*/ 	.byte	0x08
	.zero		1


	//   ....[16]....
        /*0580*/ 	.word	0x00000630
        /*0584*/ 	.word	0x000000ff
        /*0588*/ 	.word	0x00028c98
        /*058c*/ 	.short	0x0100
        /*058e*/ 	.byte	0x08
	.zero		1


	//   ....[17]....
        /*0590*/ 	.word	0x00000640
        /*0594*/ 	.word	0x000000ff
        /*0598*/ 	.word	0x00028ca8
        /*059c*/ 	.short	0x0100
        /*059e*/ 	.byte	0x08
	.zero		1


	//   ....[18]....
        /*05a0*/ 	.word	0x00000780
        /*05a4*/ 	.word	0x000000ff
        /*05a8*/ 	.word	0x00028cb0
        /*05ac*/ 	.short	0x0100
        /*05ae*/ 	.byte	0x08
	.zero		1


	//   ....[19]....
        /*05b0*/ 	.word	0x00000790
        /*05b4*/ 	.word	0x000000ff
        /*05b8*/ 	.word	0x00028cc0
        /*05bc*/ 	.short	0x0100
        /*05be*/ 	.byte	0x08
	.zero		1


	//   ....[20]....
        /*05c0*/ 	.word	0x000007a0
        /*05c4*/ 	.word	0x000000ff
        /*05c8*/ 	.word	0x00028cb8
        /*05cc*/ 	.short	0x0100
        /*05ce*/ 	.byte	0x08
	.zero		1


	//   ....[21]....
        /*05d0*/ 	.word	0x000007b0
        /*05d4*/ 	.word	0x000000ff
        /*05d8*/ 	.word	0x00028cc8
        /*05dc*/ 	.short	0x0100
        /*05de*/ 	.byte	0x08
	.zero		1


	//   ....[22]....
        /*05e0*/ 	.word	0x00001780
        /*05e4*/ 	.word	0x000000ff
        /*05e8*/ 	.word	0x00028c50
        /*05ec*/ 	.short	0x010a
        /*05ee*/ 	.byte	0x05
	.zero		1


	//   ....[23]....
        /*05f0*/ 	.word	0x00001a50
        /*05f4*/ 	.word	0x000000ff
        /*05f8*/ 	.word	0x00000000
        /*05fc*/ 	.short	0x0101
        /*05fe*/ 	.byte	0x04
	.zero		1


	//   ....[24]....
        /*0600*/ 	.word	0x000023b0
        /*0604*/ 	.word	0x000000ff
        /*0608*/ 	.word	0x00028c50
        /*060c*/ 	.short	0x010a
        /*060e*/ 	.byte	0x07
	.zero		1


	//   ....[25]....
        /*0610*/ 	.word	0x000023f0
        /*0614*/ 	.word	0x000000ff
        /*0618*/ 	.word	0x00028c50
        /*061c*/ 	.short	0x010a
        /*061e*/ 	.byte	0x07
	.zero		1


	//   ....[26]....
        /*0620*/ 	.word	0x000025d0
        /*0624*/ 	.word	0x000000ff
        /*0628*/ 	.word	0x00000000
        /*062c*/ 	.short	0x0101
        /*062e*/ 	.byte	0x07
	.zero		1


	//   ....[27]....
        /*0630*/ 	.word	0x00003bf0
        /*0634*/ 	.word	0x000000ff
        /*0638*/ 	.word	0x00028c00
        /*063c*/ 	.short	0x010a
        /*063e*/ 	.byte	0x28
	.zero		1


	//   ....[28]....
        /*0640*/ 	.word	0x00003d80
        /*0644*/ 	.word	0x000000ff
        /*0648*/ 	.word	0x00028c30
        /*064c*/ 	.short	0x010a
        /*064e*/ 	.byte	0x28
	.zero		1


	//   ....[29]....
        /*0650*/ 	.word	0x00003dc0
        /*0654*/ 	.word	0x000000ff
        /*0658*/ 	.word	0x00028c30
        /*065c*/ 	.short	0x010a
        /*065e*/ 	.byte	0x28
	.zero		1


	//   ....[30]....
        /*0660*/ 	.word	0x000041b0
        /*0664*/ 	.word	0x000000ff
        /*0668*/ 	.word	0x00000000
        /*066c*/ 	.short	0x0101
        /*066e*/ 	.byte	0x04
	.zero		1


	//   ....[31]....
        /*0670*/ 	.word	0x00005b60
        /*0674*/ 	.word	0x000000ff
        /*0678*/ 	.word	0x00028c50
        /*067c*/ 	.short	0x010a
        /*067e*/ 	.byte	0x28
	.zero		1


	//   ....[32]....
        /*0680*/ 	.word	0x00005ba0
        /*0684*/ 	.word	0x000000ff
        /*0688*/ 	.word	0x00028c50
        /*068c*/ 	.short	0x010a
        /*068e*/ 	.byte	0x28
	.zero		1


	//   ....[33]....
        /*0690*/ 	.word	0x00005e90
        /*0694*/ 	.word	0x000000ff
        /*0698*/ 	.word	0x00000000
        /*069c*/ 	.short	0x0101
        /*069e*/ 	.byte	0x04
	.zero		1


	//   ....[34]....
        /*06a0*/ 	.word	0x00006240
        /*06a4*/ 	.word	0x000000ff
        /*06a8*/ 	.word	0x00028c30
        /*06ac*/ 	.short	0x010a
        /*06ae*/ 	.byte	0x1f
	.zero		1


	//   ....[35]....
        /*06b0*/ 	.word	0x00006280
        /*06b4*/ 	.word	0x000000ff
        /*06b8*/ 	.word	0x00028c30
        /*06bc*/ 	.short	0x010a
        /*06be*/ 	.byte	0x1f
	.zero		1


	//   ....[36]....
        /*06c0*/ 	.word	0x000064a0
        /*06c4*/ 	.word	0x000000ff
        /*06c8*/ 	.word	0x00000000
        /*06cc*/ 	.short	0x0101
        /*06ce*/ 	.byte	0x0a
	.zero		1


	//   ....[37]....
        /*06d0*/ 	.word	0x00008220
        /*06d4*/ 	.word	0x000000ff
        /*06d8*/ 	.word	0x00028c50
        /*06dc*/ 	.short	0x010a
        /*06de*/ 	.byte	0x1f
	.zero		1


	//   ....[38]....
        /*06e0*/ 	.word	0x00008260
        /*06e4*/ 	.word	0x000000ff
        /*06e8*/ 	.word	0x00028c50
        /*06ec*/ 	.short	0x010a
        /*06ee*/ 	.byte	0x1f
	.zero		1


	//   ....[39]....
        /*06f0*/ 	.word	0x00008510
        /*06f4*/ 	.word	0x000000ff
        /*06f8*/ 	.word	0x00000000
        /*06fc*/ 	.short	0x0101
        /*06fe*/ 	.byte	0x06
	.zero		1


	//   ....[40]....
        /*0700*/ 	.word	0x000088c0
        /*0704*/ 	.word	0x000000ff
        /*0708*/ 	.word	0x00028c30
        /*070c*/ 	.short	0x010a
        /*070e*/ 	.byte	0x1a
	.zero		1


	//   ....[41]....
        /*0710*/ 	.word	0x00008900
        /*0714*/ 	.word	0x000000ff
        /*0718*/ 	.word	0x00028c30
        /*071c*/ 	.short	0x010a
        /*071e*/ 	.byte	0x1a
	.zero		1


	//   ....[42]....
        /*0720*/ 	.word	0x00008b10
        /*0724*/ 	.word	0x000000ff
        /*0728*/ 	.word	0x00000000
        /*072c*/ 	.short	0x0101
        /*072e*/ 	.byte	0x0b
	.zero		1


	//   ....[43]....
        /*0730*/ 	.word	0x00009d90
        /*0734*/ 	.word	0x000000ff
        /*0738*/ 	.word	0x00028c50
        /*073c*/ 	.short	0x010a
        /*073e*/ 	.byte	0x1a
	.zero		1


	//   ....[44]....
        /*0740*/ 	.word	0x00009dd0
        /*0744*/ 	.word	0x000000ff
        /*0748*/ 	.word	0x00028c50
        /*074c*/ 	.short	0x010a
        /*074e*/ 	.byte	0x1a
	.zero		1


	//   ....[45]....
        /*0750*/ 	.word	0x0000a060
        /*0754*/ 	.word	0x000000ff
        /*0758*/ 	.word	0x00000000
        /*075c*/ 	.short	0x0101
        /*075e*/ 	.byte	0x1a
	.zero		1


	//   ....[46]....
        /*0760*/ 	.word	0x0000a1d0
        /*0764*/ 	.word	0x000000ff
        /*0768*/ 	.word	0x00028c30
        /*076c*/ 	.short	0x010a
        /*076e*/ 	.byte	0x19
	.zero		1


	//   ....[47]....
        /*0770*/ 	.word	0x0000a210
        /*0774*/ 	.word	0x000000ff
        /*0778*/ 	.word	0x00028c30
        /*077c*/ 	.short	0x010a
        /*077e*/ 	.byte	0x19
	.zero		1


	//   ....[48]....
        /*0780*/ 	.word	0x0000a420
        /*0784*/ 	.word	0x000000ff
        /*0788*/ 	.word	0x00000000
        /*078c*/ 	.short	0x0101
        /*078e*/ 	.byte	0x0a
	.zero		1


	//   ....[49]....
        /*0790*/ 	.word	0x0000c170
        /*0794*/ 	.word	0x000000ff
        /*0798*/ 	.word	0x00028c50
        /*079c*/ 	.short	0x010a
        /*079e*/ 	.byte	0x19
	.zero		1


	//   ....[50]....
        /*07a0*/ 	.word	0x0000c1b0
        /*07a4*/ 	.word	0x000000ff
        /*07a8*/ 	.word	0x00028c50
        /*07ac*/ 	.short	0x010a
        /*07ae*/ 	.byte	0x19
	.zero		1


	//   ....[51]....
        /*07b0*/ 	.word	0x0000c460
        /*07b4*/ 	.word	0x000000ff
        /*07b8*/ 	.word	0x00000000
        /*07bc*/ 	.short	0x0101
        /*07be*/ 	.byte	0x19
	.zero		1


	//   ....[52]....
        /*07c0*/ 	.word	0x0000cfd0
        /*07c4*/ 	.word	0x000000ff
        /*07c8*/ 	.word	0x00000000
        /*07cc*/ 	.short	0x0101
        /*07ce*/ 	.byte	0x04
	.zero		1


	//   ....[53]....
        /*07d0*/ 	.word	0x00010aa0
        /*07d4*/ 	.word	0x000000ff
        /*07d8*/ 	.word	0x00028c40
        /*07dc*/ 	.short	0x010a
        /*07de*/ 	.byte	0x2e
	.zero		1


	//   ....[54]....
        /*07e0*/ 	.word	0x00010ed0
        /*07e4*/ 	.word	0x000000ff
        /*07e8*/ 	.word	0x00028c30
        /*07ec*/ 	.short	0x0107
        /*07ee*/ 	.byte	0x2e
	.zero		1


	//   ....[55]....
        /*07f0*/ 	.word	0x00010f40
        /*07f4*/ 	.word	0x000000ff
        /*07f8*/ 	.word	0x00028c30
        /*07fc*/ 	.short	0x0101
        /*07fe*/ 	.byte	0x2e
	.zero		1


	//   ....[56]....
        /*0800*/ 	.word	0x00011630
        /*0804*/ 	.word	0x000000ff
        /*0808*/ 	.word	0x00028c00
        /*080c*/ 	.short	0x0107
        /*080e*/ 	.byte	0x2e
	.zero		1


	//   ....[57]....
        /*0810*/ 	.word	0x00011670
        /*0814*/ 	.word	0x000000ff
        /*0818*/ 	.word	0x00028c00
        /*081c*/ 	.short	0x0101
        /*081e*/ 	.byte	0x2e
	.zero		1


	//   ....[58]....
        /*0820*/ 	.word	0x00011680
        /*0824*/ 	.word	0x000000ff
        /*0828*/ 	.word	0x00028c20
        /*082c*/ 	.short	0x010a
        /*082e*/ 	.byte	0x2e
	.zero		1


	//   ....[59]....
        /*0830*/ 	.word	0x000116d0
        /*0834*/ 	.word	0x000000ff
        /*0838*/ 	.word	0x00028c60
        /*083c*/ 	.short	0x010a
        /*083e*/ 	.byte	0x2e
	.zero		1


	//   ....[60]....
        /*0840*/ 	.word	0x00011ef0
        /*0844*/ 	.word	0x000000ff
        /*0848*/ 	.word	0x00028c50
        /*084c*/ 	.short	0x0107
        /*084e*/ 	.byte	0x2e
	.zero		1


	//   ....[61]....
        /*0850*/ 	.word	0x00011f70
        /*0854*/ 	.word	0x000000ff
        /*0858*/ 	.word	0x00028c50
        /*085c*/ 	.short	0x0101
        /*085e*/ 	.byte	0x2e
	.zero		1


	//   ....[62]....
        /*0860*/ 	.word	0x000122a0
        /*0864*/ 	.word	0x0000000a
        /*0868*/ 	.word	0x00028c40
        /*086c*/ 	.short	0x010a
        /*086e*/ 	.byte	0x3f
	.zero		1


	//   ....[63]....
        /*0870*/ 	.word	0x00012630
        /*0874*/ 	.word	0x0000000a
        /*0878*/ 	.word	0x00028c30
        /*087c*/ 	.short	0x0107
        /*087e*/ 	.byte	0x3f
	.zero		1


	//   ....[64]....
        /*0880*/ 	.word	0x000126e0
        /*0884*/ 	.word	0x0000000a
        /*0888*/ 	.word	0x00028c30
        /*088c*/ 	.short	0x0101
        /*088e*/ 	.byte	0x3f
	.zero		1


	//   ....[65]....
        /*0890*/ 	.word	0x00012710
        /*0894*/ 	.word	0x0000000a
        /*0898*/ 	.word	0x00028c60
        /*089c*/ 	.short	0x010a
        /*089e*/ 	.byte	0x3f
	.zero		1


	//   ....[66]....
        /*08a0*/ 	.word	0x00012d50
        /*08a4*/ 	.word	0x0000000a
        /*08a8*/ 	.word	0x00028c50
        /*08ac*/ 	.short	0x0107
        /*08ae*/ 	.byte	0x3f
	.zero		1


	//   ....[67]....
        /*08b0*/ 	.word	0x00012e20
        /*08b4*/ 	.word	0x0000000a
        /*08b8*/ 	.word	0x00028c50
        /*08bc*/ 	.short	0x0101
        /*08be*/ 	.byte	0x3f
	.zero		1


	//   ....[68]....
        /*08c0*/ 	.word	0x00012f00
        /*08c4*/ 	.word	0x00000005
        /*08c8*/ 	.word	0x00028c20
        /*08cc*/ 	.short	0x010a
        /*08ce*/ 	.byte	0x3f
	.zero		1


	//   ....[69]....
        /*08d0*/ 	.word	0x00013070
        /*08d4*/ 	.word	0x00000004
        /*08d8*/ 	.word	0x00028c40
        /*08dc*/ 	.short	0x010a
        /*08de*/ 	.byte	0x3f
	.zero		1


	//   ....[70]....
        /*08e0*/ 	.word	0x00013110
        /*08e4*/ 	.word	0x00000005
        /*08e8*/ 	.word	0x00028c40
        /*08ec*/ 	.short	0x010a
        /*08ee*/ 	.byte	0x3f
	.zero		1


	//   ....[71]....
        /*08f0*/ 	.word	0x00013150
        /*08f4*/ 	.word	0x00000004
        /*08f8*/ 	.word	0x00028c60
        /*08fc*/ 	.short	0x010a
        /*08fe*/ 	.byte	0x3f
	.zero		1


	//   ....[72]....
        /*0900*/ 	.word	0x00013190
        /*0904*/ 	.word	0x00000005
        /*0908*/ 	.word	0x00028c60
        /*090c*/ 	.short	0x010a
        /*090e*/ 	.byte	0x3f
	.zero		1


	//   ....[73]....
        /*0910*/ 	.word	0x00013200
        /*0914*/ 	.word	0x00000005
        /*0918*/ 	.word	0x00028c50
        /*091c*/ 	.short	0x010a
        /*091e*/ 	.byte	0x3f
	.zero		1


	//   ....[74]....
        /*0920*/ 	.word	0x00013260
        /*0924*/ 	.word	0x00000005
        /*0928*/ 	.word	0x00028c50
        /*092c*/ 	.short	0x010a
        /*092e*/ 	.byte	0x3f
	.zero		1


	//   ....[75]....
        /*0930*/ 	.word	0x000132c0
        /*0934*/ 	.word	0x00000000
        /*0938*/ 	.word	0x00028c00
        /*093c*/ 	.short	0x010a
        /*093e*/ 	.byte	0x3f
	.zero		1


	//   ....[76]....
        /*0940*/ 	.word	0x00013320
        /*0944*/ 	.word	0x00000002
        /*0948*/ 	.word	0x00028c30
        /*094c*/ 	.short	0x010a
        /*094e*/ 	.byte	0x3f
	.zero		1


	//   ....[77]....
        /*0950*/ 	.word	0x00013380
        /*0954*/ 	.word	0x0000000e
        /*0958*/ 	.word	0x00028c50
        /*095c*/ 	.short	0x010a
        /*095e*/ 	.byte	0x3f
	.zero		1


	//   ....[78]....
        /*0960*/ 	.word	0x000133e0
        /*0964*/ 	.word	0x0000000c
        /*0968*/ 	.word	0x00028c30
        /*096c*/ 	.short	0x010a
        /*096e*/ 	.byte	0x3f
	.zero		1


	//   ....[79]....
        /*0970*/ 	.word	0x00013440
        /*0974*/ 	.word	0x0000000e
        /*0978*/ 	.word	0x00028c50
        /*097c*/ 	.short	0x010a
        /*097e*/ 	.byte	0x3f
	.zero		1


	//   ....[80]....
        /*0980*/ 	.word	0x000134a0
        /*0984*/ 	.word	0x0000000b
        /*0988*/ 	.word	0x00028c30
        /*098c*/ 	.short	0x010a
        /*098e*/ 	.byte	0x3f
	.zero		1


	//   ....[81]....
        /*0990*/ 	.word	0x00013500
        /*0994*/ 	.word	0x0000000f
        /*0998*/ 	.word	0x00028c50
        /*099c*/ 	.short	0x010a
        /*099e*/ 	.byte	0x3f
	.zero		1


	//   ....[82]....
        /*09a0*/ 	.word	0x00013560
        /*09a4*/ 	.word	0x0000000c
        /*09a8*/ 	.word	0x00028c30
        /*09ac*/ 	.short	0x010a
        /*09ae*/ 	.byte	0x3f
	.zero		1


	//   ....[83]....
        /*09b0*/ 	.word	0x000135c0
        /*09b4*/ 	.word	0x0000000e
        /*09b8*/ 	.word	0x00028c50
        /*09bc*/ 	.short	0x010a
        /*09be*/ 	.byte	0x3f
	.zero		1


	//   ....[84]....
        /*09c0*/ 	.word	0x000136a0
        /*09c4*/ 	.word	0x00000003
        /*09c8*/ 	.word	0x00028c40
        /*09cc*/ 	.short	0x010a
        /*09ce*/ 	.byte	0x3f
	.zero		1


	//   ....[85]....
        /*09d0*/ 	.word	0x00014020
        /*09d4*/ 	.word	0x00000003
        /*09d8*/ 	.word	0x00028c20
        /*09dc*/ 	.short	0x010a
        /*09de*/ 	.byte	0x3f
	.zero		1


	//   ....[86]....
        /*09e0*/ 	.word	0x00014080
        /*09e4*/ 	.word	0x00000003
        /*09e8*/ 	.word	0x00028c60
        /*09ec*/ 	.short	0x010a
        /*09ee*/ 	.byte	0x3f
	.zero		1


	//   ....[87]....
        /*09f0*/ 	.word	0x00014910
        /*09f4*/ 	.word	0x0000000a
        /*09f8*/ 	.word	0x00028c40
        /*09fc*/ 	.short	0x010a
        /*09fe*/ 	.byte	0x3f
	.zero		1


	//   ....[88]....
        /*0a00*/ 	.word	0x00014d90
        /*0a04*/ 	.word	0x0000000a
        /*0a08*/ 	.word	0x00028c60
        /*0a0c*/ 	.short	0x010a
        /*0a0e*/ 	.byte	0x3f
	.zero		1


	//   ....[89]....
        /*0a10*/ 	.word	0x000154f0
        /*0a14*/ 	.word	0x00000005
        /*0a18*/ 	.word	0x00028c20
        /*0a1c*/ 	.short	0x010a
        /*0a1e*/ 	.byte	0x3f
	.zero		1


	//   ....[90]....
        /*0a20*/ 	.word	0x00015690
        /*0a24*/ 	.word	0x00000004
        /*0a28*/ 	.word	0x00028c40
        /*0a2c*/ 	.short	0x010a
        /*0a2e*/ 	.byte	0x3f
	.zero		1


	//   ....[91]....
        /*0a30*/ 	.word	0x000156e0
        /*0a34*/ 	.word	0x00000005
        /*0a38*/ 	.word	0x00028c40
        /*0a3c*/ 	.short	0x010a
        /*0a3e*/ 	.byte	0x3f
	.zero		1


	//   ....[92]....
        /*0a40*/ 	.word	0x00015730
        /*0a44*/ 	.word	0x00000004
        /*0a48*/ 	.word	0x00028c60
        /*0a4c*/ 	.short	0x010a
        /*0a4e*/ 	.byte	0x3f
	.zero		1


	//----- nvinfo : EIATTR_NUM_MBARRIERS
	.align		4
.L_316:
        /*0a50*/ 	.byte	0x03, 0x38
        /*0a52*/ 	.short	0x0016


	//----- nvinfo : EIATTR_EXIT_INSTR_OFFSETS
	.align		4
        /*0a54*/ 	.byte	0x04, 0x1c
        /*0a56*/ 	.short	(.L_318 - .L_317)


	//   ....[0]....
.L_317:
        /*0a58*/ 	.word	0x000131e0


	//----- nvinfo : EIATTR_MAX_THREADS
	.align		4
.L_318:
        /*0a5c*/ 	.byte	0x04, 0x05
        /*0a5e*/ 	.short	(.L_320 - .L_319)
.L_319:
        /*0a60*/ 	.word	0x00000180
        /*0a64*/ 	.word	0x00000001
        /*0a68*/ 	.word	0x00000001


	//----- nvinfo : EIATTR_CRS_STACK_SIZE
	.align		4
.L_320:
        /*0a6c*/ 	.byte	0x04, 0x1e
        /*0a6e*/ 	.short	(.L_322 - .L_321)
.L_321:
        /*0a70*/ 	.word	0x00000000


	//----- nvinfo : EIATTR_CBANK_PARAM_SIZE
	.align		4
.L_322:
        /*0a74*/ 	.byte	0x03, 0x19
        /*0a76*/ 	.short	0x0a70


	//----- nvinfo : EIATTR_PARAM_CBANK
	.align		4
        /*0a78*/ 	.byte	0x04, 0x0a
        /*0a7a*/ 	.short	(.L_324 - .L_323)
	.align		4
.L_323:
        /*0a7c*/ 	.word	index@(.nv.constant0._ZN7cutlass13device_kernelIN5flash11enable_sm90INS1_16FlashAttnFwdSm90INS1_25CollectiveMainloopFwdSm90ILi2EN4cute5tupleIJNS5_1CILi1EEES8_S8_EEENS6_IJNS7_ILi64EEESA_SA_EEELi512ENS_6half_tEfNS_4arch4Sm90ELb0ELb1ELb0ELb0ELb1ELb0ELb0ELb0ELb0ELb1ELb1ELb0EEENS1_21CollectiveEpilogueFwdINS6_IJSA_NS7_ILi512EEESA_EEES9_SC_SE_Li256ELb0ELb1ELb1ELb0EEENS1_19SingleTileSchedulerILb0ELb1ELb1ELi64EEEEEEEEEvNT_6ParamsE)
        /*0a80*/ 	.short	0x0210
        /*0a82*/ 	.short	0x0a70


	//----- nvinfo : EIATTR_SW_WAR
	.align		4
.L_324:
        /*0a84*/ 	.byte	0x04, 0x36
        /*0a86*/ 	.short	(.L_326 - .L_325)
.L_325:
        /*0a88*/ 	.word	0x00000008
.L_326:


//--------------------- .nv.info._ZN7cutlass13device_kernelIN5flash11enable_sm90INS1_16FlashAttnFwdSm90INS1_25CollectiveMainloopFwdSm90ILi2EN4cute5tupleIJNS5_1CILi1EEES8_S8_EEENS6_IJNS7_ILi64EEESA_SA_EEELi512ENS_6half_tEfNS_4arch4Sm90ELb0ELb1ELb0ELb0ELb1ELb0ELb1ELb0ELb0ELb1ELb1ELb0EEENS1_21CollectiveEpilogueFwdINS6_IJSA_NS7_ILi512EEESA_EEES9_SC_SE_Li256ELb0ELb1ELb1ELb0EEENS1_19SingleTileSchedulerILb0ELb1ELb1ELi64EEEEEEEEEvNT_6ParamsE --------------------------
	.section	.nv.info._ZN7cutlass13device_kernelIN5flash11enable_sm90INS1_16FlashAttnFwdSm90INS1_25CollectiveMainloopFwdSm90ILi2EN4cute5tupleIJNS5_1CILi1EEES8_S8_EEENS6_IJNS7_ILi64EEESA_SA_EEELi512ENS_6half_tEfNS_4arch4Sm90ELb0ELb1ELb0ELb0ELb1ELb0ELb1ELb0ELb0ELb1ELb1ELb0EEENS1_21CollectiveEpilogueFwdINS6_IJSA_NS7_ILi512EEESA_EEES9_SC_SE_Li256ELb0ELb1ELb1ELb0EEENS1_19SingleTileSchedulerILb0ELb1ELb1ELi64EEEEEEEEEvNT_6ParamsE,"",@"SHT_CUDA_INFO"
	.sectionflags	@""
	.align	4


	//----- nvinfo : EIATTR_CUDA_API_VERSION
	.align		4
        /*0000*/ 	.byte	0x04, 0x37
        /*0002*/ 	.short	(.L_328 - .L_327)
.L_327:
        /*0004*/ 	.word	0x00000082


	//----- nvinfo : EIATTR_KPARAM_INFO
	.align		4
.L_328:
        /*0008*/ 	.byte	0x04, 0x17
        /*000a*/ 	.short	(.L_330 - .L_329)
.L_329:
        /*000c*/ 	.word	0x00000000
        /*0010*/ 	.short	0x0000
        /*0012*/ 	.short	0x0070
        /*0014*/ 	.byte	0x00, 0xf0, 0x01, 0x2c


	//----- nvinfo : EIATTR_SPARSE_MMA_MASK
	.align		4
.L_330:
        /*0018*/ 	.byte	0x03, 0x50
        /*001a*/ 	.short	0x0000


	//----- nvinfo : EIATTR_MAXREG_COUNT
	.align		4
        /*001c*/ 	.byte	0x03, 0x1b
        /*001e*/ 	.short	0x00a8


	//----- nvinfo : EIATTR_NUM_BARRIERS
	.align		4
        /*0020*/ 	.byte	0x02, 0x4c
        /*0022*/ 	.byte	0x10
	.zero		1


	//----- nvinfo : EIATTR_EXTERNS
	.align		4
        /*0024*/ 	.byte	0x04, 0x0f
        /*0026*/ 	.short	(.L_332 - .L_331)


	//   ....[0]....
	.align		4
.L_331:
        /*0028*/ 	.word	index@(__assertfail)


	//----- nvinfo : EIATTR_ANNOTATIONS
	.align		4
.L_332:
        /*002c*/ 	.byte	0x04, 0x55
        /*002e*/ 	.short	(.L_334 - .L_333)


	//   ....[0]....
.L_333:
        /*0030*/ 	.word	0x00000001
        /*0034*/ 	.byte	0x90, 0x08, 0x00, 0x00, 0x01, 0x00, 0x00, 0x00, 0xb0, 0x15, 0x00, 0x00, 0x01, 0x00, 0x00, 0x00
        /*0044*/ 	.byte	0xc0, 0x3c, 0x00, 0x00, 0x01, 0x00, 0x00, 0x00, 0x80, 0x58, 0x01, 0x00, 0x01, 0x00, 0x00, 0x00
        /*0054*/ 	.byte	0xd0, 0x8c, 0x01, 0x00


	//----- nvinfo : EIATTR_MERCURY_ISA_VERSION
	.align		4
.L_334:
        /*0058*/ 	.byte	0x03, 0x5f
        /*005a*/ 	.short	0x0101


	//----- nvinfo : EIATTR_INT_WARP_WIDE_INSTR_OFFSETS
	.align		4
        /*005c*/ 	.byte	0x04, 0x31
        /*005e*/ 	.short	(.L_336 - .L_335)


	//   ....[0]....
.L_335:
        /*0060*/ 	.word	0x000000c0


	//   ....[1]....
        /*0064*/ 	.word	0x000000d0


	//   ....[2]....
        /*0068*/ 	.word	0x000000e0


	//   ....[3]....
        /*006c*/ 	.word	0x00000180


	//----- nvinfo : EIATTR_COOP_GROUP_MASK_REGIDS
	.align		4
.L_336:
        /*0070*/ 	.byte	0x04, 0x29
        /*0072*/ 	.short	(.L_338 - .L_337)


	//   ....[0]....
.L_337:
        /*0074*/ 	.word	0xffffffff


	//   ....[1]....
        /*0078*/ 	.word	0xffffffff


	//   ....[2]....
        /*007c*/ 	.word	0xffffffff


	//   ....[3]....
        /*0080*/ 	.word	0xffffffff


	//   ....[4]....
        /*0084*/ 	.word	0xffffffff


	//   ....[5]....
        /*0088*/ 	.word	0xffffffff


	//   ....[6]....
        /*008c*/ 	.word	0xffffffff


	//   ....[7]....
        /*0090*/ 	.word	0xffffffff


	//   ....[8]....
        /*0094*/ 	.word	0xffffffff


	//   ....[9]....
        /*0098*/ 	.word	0xffffffff


	//   ....[10]....
        /*009c*/ 	.word	0xffffffff


	//   ....[11]....
        /*00a0*/ 	.word	0xffffffff


	//   ....[12]....
        /*00a4*/ 	.word	0xffffffff


	//   ....[13]....
        /*00a8*/ 	.word	0xffffffff


	//   ....[14]....
        /*00ac*/ 	.word	0xffffffff


	//   ....[15]....
        /*00b0*/ 	.word	0xffffffff


	//   ....[16]....
        /*00b4*/ 	.word	0xffffffff


	//   ....[17]....
        /*00b8*/ 	.word	0xffffffff


	//   ....[18]....
        /*00bc*/ 	.word	0xffffffff


	//   ....[19]....
        /*00c0*/ 	.word	0xffffffff


	//   ....[20]....
        /*00c4*/ 	.word	0xffffffff


	//   ....[21]....
        /*00c8*/ 	.word	0xffffffff


	//   ....[22]....
        /*00cc*/ 	.word	0xffffffff


	//   ....[23]....
        /*00d0*/ 	.word	0xffffffff


	//   ....[24]....
        /*00d4*/ 	.word	0xffffffff


	//   ....[25]....
        /*00d8*/ 	.word	0xffffffff


	//   ....[26]....
        /*00dc*/ 	.word	0xffffffff


	//   ....[27]....
        /*00e0*/ 	.word	0xffffffff


	//   ....[28]....
        /*00e4*/ 	.word	0xffffffff


	//   ....[29]....
        /*00e8*/ 	.word	0xffffffff


	//   ....[30]....
        /*00ec*/ 	.word	0xffffffff


	//   ....[31]....
        /*00f0*/ 	.word	0xffffffff


	//   ....[32]....
        /*00f4*/ 	.word	0xffffffff


	//   ....[33]....
        /*00f8*/ 	.word	0xffffffff


	//   ....[34]....
        /*00fc*/ 	.word	0xffffffff


	//   ....[35]....
        /*0100*/ 	.word	0xffffffff


	//   ....[36]....
        /*0104*/ 	.word	0xffffffff


	//   ....[37]....
        /*0108*/ 	.word	0xffffffff


	//   ....[38]....
        /*010c*/ 	.word	0xffffffff


	//   ....[39]....
        /*0110*/ 	.word	0xffffffff


	//   ....[40]....
        /*0114*/ 	.word	0xffffffff


	//   ....[41]....
        /*0118*/ 	.word	0xffffffff


	//   ....[42]....
        /*011c*/ 	.word	0xffffffff


	//   ....[43]....
        /*0120*/ 	.word	0xffffffff


	//   ....[44]....
        /*0124*/ 	.word	0xffffffff


	//   ....[45]....
        /*0128*/ 	.word	0xffffffff


	//   ....[46]....
        /*012c*/ 	.word	0xffffffff


	//   ....[47]....
        /*0130*/ 	.word	0xffffffff


	//   ....[48]....
        /*0134*/ 	.word	0xffffffff


	//   ....[49]....
        /*0138*/ 	.word	0xffffffff


	//   ....[50]....
        /*013c*/ 	.word	0xffffffff


	//   ....[51]....
        /*0140*/ 	.word	0xffffffff


	//   ....[52]....
        /*0144*/ 	.word	0xffffffff


	//   ....[53]....
        /*0148*/ 	.word	0xffffffff


	//   ....[54]....
        /*014c*/ 	.word	0xffffffff


	//   ....[55]....
        /*0150*/ 	.word	0xffffffff


	//   ....[56]....
        /*0154*/ 	.word	0xffffffff


	//   ....[57]....
        /*0158*/ 	.word	0xffffffff


	//   ....[58]....
        /*015c*/ 	.word	0xffffffff


	//   ....[59]....
        /*0160*/ 	.word	0xffffffff


	//   ....[60]....
        /*0164*/ 	.word	0xffffffff


	//   ....[61]....
        /*0168*/ 	.word	0xffffffff


	//   ....[62]....
        /*016c*/ 	.word	0xffffffff


	//   ....[63]....
        /*0170*/ 	.word	0xffffffff


	//   ....[64]....
        /*0174*/ 	.word	0xffffffff


	//   ....[65]....
        /*0178*/ 	.word	0xffffffff


	//   ....[66]....
        /*017c*/ 	.word	0xffffffff


	//   ....[67]....
        /*0180*/ 	.word	0xffffffff


	//   ....[68]....
        /*0184*/ 	.word	0xffffffff


	//   ....[69]....
        /*0188*/ 	.word	0xffffffff


	//   ....[70]....
        /*018c*/ 	.word	0xffffffff


	//   ....[71]....
        /*0190*/ 	.word	0xffffffff


	//   ....[72]....
        /*0194*/ 	.word	0xffffffff


	//   ....[73]....
        /*0198*/ 	.word	0xffffffff


	//   ....[74]....
        /*019c*/ 	.word	0xffffffff


	//   ....[75]....
        /*01a0*/ 	.word	0xffffffff


	//   ....[76]....
        /*01a4*/ 	.word	0xffffffff


	//   ....[77]....
        /*01a8*/ 	.word	0xffffffff


	//   ....[78]....
        /*01ac*/ 	.word	0xffffffff


	//   ....[79]....
        /*01b0*/ 	.word	0xffffffff


	//   ....[80]....
        /*01b4*/ 	.word	0xffffffff


	//   ....[81]....
        /*01b8*/ 	.word	0xffffffff


	//   ....[82]....
        /*01bc*/ 	.word	0xffffffff


	//   ....[83]....
        /*01c0*/ 	.word	0xffffffff


	//   ....[84]....
        /*01c4*/ 	.word	0xffffffff


	//   ....[85]....
        /*01c8*/ 	.word	0xffffffff


	//   ....[86]....
        /*01cc*/ 	.word	0xffffffff


	//   ....[87]....
        /*01d0*/ 	.word	0xffffffff


	//   ....[88]....
        /*01d4*/ 	.word	0xffffffff


	//   ....[89]....
        /*01d8*/ 	.word	0xffffffff


	//   ....[90]....
        /*01dc*/ 	.word	0xffffffff


	//   ....[91]....
        /*01e0*/ 	.word	0xffffffff


	//   ....[92]....
        /*01e4*/ 	.word	0xffffffff


	//   ....[93]....
        /*01e8*/ 	.word	0xffffffff


	//   ....[94]....
        /*01ec*/ 	.word	0xffffffff


	//   ....[95]....
        /*01f0*/ 	.word	0xffffffff


	//   ....[96]....
        /*01f4*/ 	.word	0xffffffff


	//   ....[97]....
        /*01f8*/ 	.word	0xffffffff


	//   ....[98]....
        /*01fc*/ 	.word	0xffffffff


	//   ....[99]....
        /*0200*/ 	.word	0xffffffff


	//   ....[100]....
        /*0204*/ 	.word	0xffffffff


	//   ....[101]....
        /*0208*/ 	.word	0x0500000f


	//   ....[102]....
        /*020c*/ 	.word	0x0500000f


	//   ....[103]....
        /*0210*/ 	.word	0x0500000f


	//   ....[104]....
        /*0214*/ 	.word	0x0500000f


	//   ....[105]....
        /*0218*/ 	.word	0x0500000f


	//   ....[106]....
        /*021c*/ 	.word	0x0500000f


	//   ....[107]....
        /*0220*/ 	.word	0x0500000f


	//   ....[108]....
        /*0224*/ 	.word	0x0500000f


	//   ....[109]....
        /*0228*/ 	.word	0x0500000f


	//   ....[110]....
        /*022c*/ 	.word	0x0500000f


	//   ....[111]....
        /*0230*/ 	.word	0x0500000f


	//   ....[112]....
        /*0234*/ 	.word	0x0500000f


	//   ....[113]....
        /*0238*/ 	.word	0x0500000f


	//   ....[114]....
        /*023c*/ 	.word	0x0500000f


	//   ....[115]....
        /*0240*/ 	.word	0x0500000f


	//   ....[116]....
        /*0244*/ 	.word	0x0500000f


	//   ....[117]....
        /*0248*/ 	.word	0x0500000f


	//   ....[118]....
        /*024c*/ 	.word	0x0500000f


	//   ....[119]....
        /*0250*/ 	.word	0x0500000f


	//   ....[120]....
        /*0254*/ 	.word	0x0500000f


	//   ....[121]....
        /*0258*/ 	.word	0x0500000f


	//   ....[122]....
        /*025c*/ 	.word	0x0500000f


	//   ....[123]....
        /*0260*/ 	.word	0x0500000f


	//   ....[124]....
        /*0264*/ 	.word	0x0500000f


	//   ....[125]....
        /*0268*/ 	.word	0x0500000f


	//   ....[126]....
        /*026c*/ 	.word	0x0500000f


	//   ....[127]....
        /*0270*/ 	.word	0x0500000f


	//   ....[128]....
        /*0274*/ 	.word	0x0500000f


	//   ....[129]....
        /*0278*/ 	.word	0x0500000f


	//   ....[130]....
        /*027c*/ 	.word	0x0500000f


	//   ....[131]....
        /*0280*/ 	.word	0x0500000f


	//   ....[132]....
        /*0284*/ 	.word	0x0500000f


	//   ....[133]....
        /*0288*/ 	.word	0x0500000f


	//   ....[134]....
        /*028c*/ 	.word	0x0500000f


	//   ....[135]....
        /*0290*/ 	.word	0x0500000f


	//   ....[136]....
        /*0294*/ 	.word	0x0500000f


	//   ....[137]....
        /*0298*/ 	.word	0x0500000f


	//   ....[138]....
        /*029c*/ 	.word	0x0500000f


	//   ....[139]....
        /*02a0*/ 	.word	0x0500000f


	//   ....[140]....
        /*02a4*/ 	.word	0x0500000f


	//   ....[141]....
        /*02a8*/ 	.word	0x0500000f


	//   ....[142]....
        /*02ac*/ 	.word	0x0500000f


	//   ....[143]....
        /*02b0*/ 	.word	0x0500000f


	//   ....[144]....
        /*02b4*/ 	.word	0x0500000f


	//   ....[145]....
        /*02b8*/ 	.word	0x0500000f


	//   ....[146]....
        /*02bc*/ 	.word	0x0500000f


	//   ....[147]....
        /*02c0*/ 	.word	0x0500000f


	//   ....[148]....
        /*02c4*/ 	.word	0x0500000f


	//   ....[149]....
        /*02c8*/ 	.word	0x0500000f


	//   ....[150]....
        /*02cc*/ 	.word	0x0500000f


	//----- nvinfo : EIATTR_COOP_GROUP_INSTR_OFFSETS
	.align		4
.L_338:
        /*02d0*/ 	.byte	0x04, 0x28
        /*02d2*/ 	.short	(.L_340 - .L_339)


	//   ....[0]....
.L_339:
        /*02d4*/ 	.word	0x00000080


	//   ....[1]....
        /*02d8*/ 	.word	0x00000090


	//   ....[2]....
        /*02dc*/ 	.word	0x000002b0


	//   ....[3]....
        /*02e0*/ 	.word	0x00000410


	//   ....[4]....
        /*02e4*/ 	.word	0x00000530


	//   ....[5]....
        /*02e8*/ 	.word	0x00000690


	//   ....[6]....
        /*02ec*/ 	.word	0x00001680


	//   ....[7]....
        /*02f0*/ 	.word	0x00003a50


	//   ....[8]....
        /*02f4*/ 	.word	0x00004ba0


	//   ....[9]....
        /*02f8*/ 	.word	0x00005ac0


	//   ....[10]....
        /*02fc*/ 	.word	0x00005d00


	//   ....[11]....
        /*0300*/ 	.word	0x00006730


	//   ....[12]....
        /*0304*/ 	.word	0x00006760


	//   ....[13]....
        /*0308*/ 	.word	0x00006960


	//   ....[14]....
        /*030c*/ 	.word	0x00006a40


	//   ....[15]....
        /*0310*/ 	.word	0x00007360


	//   ....[16]....
        /*0314*/ 	.word	0x00007ff0


	//   ....[17]....
        /*0318*/ 	.word	0x00008ef0


	//   ....[18]....
        /*031c*/ 	.word	0x00009180


	//   ....[19]....
        /*0320*/ 	.word	0x00009820


	//   ....[20]....
        /*0324*/ 	.word	0x00009920


	//   ....[21]....
        /*0328*/ 	.word	0x00009cc0


	//   ....[22]....
        /*032c*/ 	.word	0x00009d20


	//   ....[23]....
        /*0330*/ 	.word	0x0000ade0


	//   ....[24]....
        /*0334*/ 	.word	0x0000b980


	//   ....[25]....
        /*0338*/ 	.word	0x0000c870


	//   ....[26]....
        /*033c*/ 	.word	0x0000c8a0


	//   ....[27]....
        /*0340*/ 	.word	0x0000cba0


	//   ....[28]....
        /*0344*/ 	.word	0x0000cd70


	//   ....[29]....
        /*0348*/ 	.word	0x0000dc10


	//   ....[30]....
        /*034c*/ 	.word	0x0000e500


	//   ....[31]....
        /*0350*/ 	.word	0x0000f350


	//   ....[32]....
        /*0354*/ 	.word	0x0000f5e0


	//   ....[33]....
        /*0358*/ 	.word	0x0000fc60


	//   ....[34]....
        /*035c*/ 	.word	0x0000fcf0


	//   ....[35]....
        /*0360*/ 	.word	0x00010100


	//   ....[36]....
        /*0364*/ 	.word	0x000101a0


	//   ....[37]....
        /*0368*/ 	.word	0x00011240


	//   ....[38]....
        /*036c*/ 	.word	0x00011310


	//   ....[39]....
        /*0370*/ 	.word	0x00011360


	//   ....[40]....
        /*0374*/ 	.word	0x00011390


	//   ....[41]....
        /*0378*/ 	.word	0x000113d0


	//   ....[42]....
        /*037c*/ 	.word	0x00011e80


	//   ....[43]....
        /*0380*/ 	.word	0x000122e0


	//   ....[44]....
        /*0384*/ 	.word	0x00012310


	//   ....[45]....
        /*0388*/ 	.word	0x00012340


	//   ....[46]....
        /*038c*/ 	.word	0x00012360


	//   ....[47]....
        /*0390*/ 	.word	0x000127e0


	//   ....[48]....
        /*0394*/ 	.word	0x00012810


	//   ....[49]....
        /*0398*/ 	.word	0x00013470


	//   ....[50]....
        /*039c*/ 	.word	0x00013490


	//   ....[51]....
        /*03a0*/ 	.word	0x000144a0


	//   ....[52]....
        /*03a4*/ 	.word	0x00015bf0


	//   ....[53]....
        /*03a8*/ 	.word	0x00015c10


	//   ....[54]....
        /*03ac*/ 	.word	0x00015c20


	//   ....[55]....
        /*03b0*/ 	.word	0x00015c60


	//   ....[56]....
        /*03b4*/ 	.word	0x00015cb0


	//   ....[57]....
        /*03b8*/ 	.word	0x00015cd0


	//   ....[58]....
        /*03bc*/ 	.word	0x00015d20


	//   ....[59]....
        /*03c0*/ 	.word	0x00015d40


	//   ....[60]....
        /*03c4*/ 	.word	0x000162e0


	//   ....[61]....
        /*03c8*/ 	.word	0x00016320


	//   ....[62]....
        /*03cc*/ 	.word	0x00016350


	//   ....[63]....
        /*03d0*/ 	.word	0x00016380


	//   ....[64]....
        /*03d4*/ 	.word	0x000163c0


	//   ....[65]....
        /*03d8*/ 	.word	0x00016480


	//   ....[66]....
        /*03dc*/ 	.word	0x000164a0


	//   ....[67]....
        /*03e0*/ 	.word	0x000164d0


	//   ....[68]....
        /*03e4*/ 	.word	0x00016be0


	//   ....[69]....
        /*03e8*/ 	.word	0x00016c10


	//   ....[70]....
        /*03ec*/ 	.word	0x00016ca0


	//   ....[71]....
        /*03f0*/ 	.word	0x00016d50


	//   ....[72]....
        /*03f4*/ 	.word	0x00016e40


	//   ....[73]....
        /*03f8*/ 	.word	0x00016f10


	//   ....[74]....
        /*03fc*/ 	.word	0x00016f70


	//   ....[75]....
        /*0400*/ 	.word	0x00017010


	//   ....[76]....
        /*0404*/ 	.word	0x000174c0


	//   ....[77]....
        /*0408*/ 	.word	0x000174f0


	//   ....[78]....
        /*040c*/ 	.word	0x00017520


	//   ....[79]....
        /*0410*/ 	.word	0x00017550


	//   ....[80]....
        /*0414*/ 	.word	0x00017580


	//   ....[81]....
        /*0418*/ 	.word	0x000175d0


	//   ....[82]....
        /*041c*/ 	.word	0x00017750


	//   ....[83]....
        /*0420*/ 	.word	0x00017780


	//   ....[84]....
        /*0424*/ 	.word	0x00018180


	//   ....[85]....
        /*0428*/ 	.word	0x000181a0


	//   ....[86]....
        /*042c*/ 	.word	0x000181b0


	//   ....[87]....
        /*0430*/ 	.word	0x000181d0


	//   ....[88]....
        /*0434*/ 	.word	0x000181f0


	//   ....[89]....
        /*0438*/ 	.word	0x00018220


	//   ....[90]....
        /*043c*/ 	.word	0x00018240


	//   ....[91]....
        /*0440*/ 	.word	0x00018270


	//   ....[92]....
        /*0444*/ 	.word	0x000185d0


	//   ....[93]....
        /*0448*/ 	.word	0x00018600


	//   ....[94]....
        /*044c*/ 	.word	0x00018630


	//   ....[95]....
        /*0450*/ 	.word	0x00018650


	//   ....[96]....
        /*0454*/ 	.word	0x00018660


	//   ....[97]....
        /*0458*/ 	.word	0x00018680


	//   ....[98]....
        /*045c*/ 	.word	0x00018720


	//   ....[99]....
        /*0460*/ 	.word	0x00018760


	//   ....[100]....
        /*0464*/ 	.word	0x00018c60


	//   ....[101]....
        /*0468*/ 	.word	0x00019260


	//   ....[102]....
        /*046c*/ 	.word	0x00019350


	//   ....[103]....
        /*0470*/ 	.word	0x000193f0


	//   ....[104]....
        /*0474*/ 	.word	0x00019470


	//   ....[105]....
        /*0478*/ 	.word	0x00019520


	//   ....[106]....
        /*047c*/ 	.word	0x00019580


	//   ....[107]....
        /*0480*/ 	.word	0x00019640


	//   ....[108]....
        /*0484*/ 	.word	0x000196a0


	//   ....[109]....
        /*0488*/ 	.word	0x00019740


	//   ....[110]....
        /*048c*/ 	.word	0x000197e0


	//   ....[111]....
        /*0490*/ 	.word	0x00019840


	//   ....[112]....
        /*0494*/ 	.word	0x000198f0


	//   ....[113]....
        /*0498*/ 	.word	0x000199e0


	//   ....[114]....
        /*049c*/ 	.word	0x00019a80


	//   ....[115]....
        /*04a0*/ 	.word	0x00019b60


	//   ....[116]....
        /*04a4*/ 	.word	0x00019c70


	//   ....[117]....
        /*04a8*/ 	.word	0x00019cc0


	//   ....[118]....
        /*04ac*/ 	.word	0x00019d50


	//   ....[119]....
        /*04b0*/ 	.word	0x00019e30


	//   ....[120]....
        /*04b4*/ 	.word	0x0001a090


	//   ....[121]....
        /*04b8*/ 	.word	0x0001a100


	//   ....[122]....
        /*04bc*/ 	.word	0x0001a330


	//   ....[123]....
        /*04c0*/ 	.word	0x0001a3a0


	//   ....[124]....
        /*04c4*/ 	.word	0x0001a570


	//   ....[125]....
        /*04c8*/ 	.word	0x0001a5c0


	//   ....[126]....
        /*04cc*/ 	.word	0x0001a710


	//   ....[127]....
        /*04d0*/ 	.word	0x0001a800


	//   ....[128]....
        /*04d4*/ 	.word	0x0001aa50


	//   ....[129]....
        /*04d8*/ 	.word	0x0001aaa0


	//   ....[130]....
        /*04dc*/ 	.word	0x0001ac60


	//   ....[131]....
        /*04e0*/ 	.word	0x0001acb0


	//   ....[132]....
        /*04e4*/ 	.word	0x0001ae70


	//   ....[133]....
        /*04e8*/ 	.word	0x0001aec0


	//   ....[134]....
        /*04ec*/ 	.word	0x0001afa0


	//   ....[135]....
        /*04f0*/ 	.word	0x0001b040


	//   ....[136]....
        /*04f4*/ 	.word	0x0001b0a0


	//   ....[137]....
        /*04f8*/ 	.word	0x0001b140


	//   ....[138]....
        /*04fc*/ 	.word	0x0001b1a0


	//   ....[139]....
        /*0500*/ 	.word	0x0001b240


	//   ....[140]....
        /*0504*/ 	.word	0x0001b2a0


	//   ....[141]....
        /*0508*/ 	.word	0x0001b340


	//   ....[142]....
        /*050c*/ 	.word	0x0001b420


	//   ....[143]....
        /*0510*/ 	.word	0x0001b4f0


	//   ....[144]....
        /*0514*/ 	.word	0x0001b5c0


	//   ....[145]....
        /*0518*/ 	.word	0x0001b6c0


	//   ....[146]....
        /*051c*/ 	.word	0x0001b7e0


	//   ....[147]....
        /*0520*/ 	.word	0x0001b8c0


	//   ....[148]....
        /*0524*/ 	.word	0x0001b9d0


	//   ....[149]....
        /*0528*/ 	.word	0x0001baa0


	//   ....[150]....
        /*052c*/ 	.word	0x0001bbb0


	//----- nvinfo : EIATTR_REG_RECONFIG
	.align		4
.L_340:
        /*0530*/ 	.byte	0x01, 0x54
	.zero		2


	//----- nvinfo : EIATTR_SYSCALL_OFFSETS
	.align		4
        /*0534*/ 	.byte	0x04, 0x46
        /*0536*/ 	.short	(.L_342 - .L_341)


	//   ....[0]....
.L_341:
        /*0538*/ 	.word	0x00003c00


	//   ....[1]....
        /*053c*/ 	.word	0x000150a0


	//   ....[2]....
        /*0540*/ 	.word	0x000151e0


	//   ....[3]....
        /*0544*/ 	.word	0x000152d0


	//   ....[4]....
        /*0548*/ 	.word	0x00015fc0


	//   ....[5]....
        /*054c*/ 	.word	0x000167a0


	//----- nvinfo : EIATTR_MBARRIER_INSTR_OFFSETS
	.align		4
.L_342:
        /*0550*/ 	.byte	0x04, 0x39
        /*0552*/ 	.short	(.L_344 - .L_343)


	//   ....[0]....
.L_343:
        /*0554*/ 	.word	0x00000190
        /*0558*/ 	.word	0x000000ff
        /*055c*/ 	.word	0x00038800
        /*0560*/ 	.short	0x0100
        /*0562*/ 	.byte	0x08
	.zero		1


	//   ....[1]....
        /*0564*/ 	.word	0x000001a0
        /*0568*/ 	.word	0x000000ff
        /*056c*/ 	.word	0x00038810
        /*0570*/ 	.short	0x0100
        /*0572*/ 	.byte	0x08
	.zero		1


	//   ....[2]....
        /*0574*/ 	.word	0x000001b0
        /*0578*/ 	.word	0x000000ff
        /*057c*/ 	.word	0x00038820
        /*0580*/ 	.short	0x0100
        /*0582*/ 	.byte	0x08
	.zero		1


	//   ....[3]....
        /*0584*/ 	.word	0x00000260
        /*0588*/ 	.word	0x000000ff
        /*058c*/ 	.word	0x00038830
        /*0590*/ 	.short	0x0100
        /*0592*/ 	.byte	0x06
	.zero		1


	//   ....[4]....
        /*0594*/ 	.word	0x00000270
        /*0598*/ 	.word	0x000000ff
        /*059c*/ 	.word	0x00038840
        /*05a0*/ 	.short	0x0100
        /*05a2*/ 	.byte	0x06
	.zero		1


	//   ....[5]....
        /*05a4*/ 	.word	0x00000280
        /*05a8*/ 	.word	0x000000ff
        /*05ac*/ 	.word	0x00038838
        /*05b0*/ 	.short	0x0100
        /*05b2*/ 	.byte	0x06
	.zero		1


	//   ....[6]....
        /*05b4*/ 	.word	0x00000290
        /*05b8*/ 	.word	0x000000ff
        /*05bc*/ 	.word	0x00038848
        /*05c0*/ 	.short	0x0100
        /*05c2*/ 	.byte	0x06
	.zero		1


	//   ....[7]....
        /*05c4*/ 	.word	0x000003c0
        /*05c8*/ 	.word	0x000000ff
        /*05cc*/ 	.word	0x00038850
        /*05d0*/ 	.short	0x0100
        /*05d2*/ 	.byte	0x08
	.zero		1


	//   ....[8]....
        /*05d4*/ 	.word	0x000003d0
        /*05d8*/ 	.word	0x000000ff
        /*05dc*/ 	.word	0x00038860
        /*05e0*/ 	.short	0x0100
        /*05e2*/ 	.byte	0x08
	.zero		1


	//   ....[9]....
        /*05e4*/ 	.word	0x000003e0
        /*05e8*/ 	.word	0x000000ff
        /*05ec*/ 	.word	0x00038858
        /*05f0*/ 	.short	0x0100
        /*05f2*/ 	.byte	0x08
	.zero		1


	//   ....[10]....
        /*05f4*/ 	.word	0x000003f0
        /*05f8*/ 	.word	0x000000ff
        /*05fc*/ 	.word	0x00038868
        /*0600*/ 	.short	0x0100
        /*0602*/ 	.byte	0x08
	.zero		1


	//   ....[11]....
        /*0604*/ 	.word	0x000004e0
        /*0608*/ 	.word	0x000000ff
        /*060c*/ 	.word	0x00038870
        /*0610*/ 	.short	0x0100
        /*0612*/ 	.byte	0x06
	.zero		1


	//   ....[12]....
        /*0614*/ 	.word	0x000004f0
        /*0618*/ 	.word	0x000000ff
        /*061c*/ 	.word	0x00038880
        /*0620*/ 	.short	0x0100
        /*0622*/ 	.byte	0x06
	.zero		1


	//   ....[13]....
        /*0624*/ 	.word	0x00000500
        /*0628*/ 	.word	0x000000ff
        /*062c*/ 	.word	0x00038878
        /*0630*/ 	.short	0x0100
        /*0632*/ 	.byte	0x06
	.zero		1


	//   ....[14]....
        /*0634*/ 	.word	0x00000510
        /*0638*/ 	.word	0x000000ff
        /*063c*/ 	.word	0x00038888
        /*0640*/ 	.short	0x0100
        /*0642*/ 	.byte	0x06
	.zero		1


	//   ....[15]....
        /*0644*/ 	.word	0x00000640
        /*0648*/ 	.word	0x000000ff
        /*064c*/ 	.word	0x00038890
        /*0650*/ 	.short	0x0100
        /*0652*/ 	.byte	0x08
	.zero		1


	//   ....[16]....
        /*0654*/ 	.word	0x00000650
        /*0658*/ 	.word	0x000000ff
        /*065c*/ 	.word	0x000388a0
        /*0660*/ 	.short	0x0100
        /*0662*/ 	.byte	0x08
	.zero		1


	//   ....[17]....
        /*0664*/ 	.word	0x00000660
        /*0668*/ 	.word	0x000000ff
        /*066c*/ 	.word	0x00038898
        /*0670*/ 	.short	0x0100
        /*0672*/ 	.byte	0x08
	.zero		1


	//   ....[18]....
        /*0674*/ 	.word	0x00000670
        /*0678*/ 	.word	0x000000ff
        /*067c*/ 	.word	0x000388a8
        /*0680*/ 	.short	0x0100
        /*0682*/ 	.byte	0x08
	.zero		1


	//   ....[19]....
        /*0684*/ 	.word	0x000007b0
        /*0688*/ 	.word	0x000000ff
        /*068c*/ 	.word	0x000388b0
        /*0690*/ 	.short	0x0100
        /*0692*/ 	.byte	0x08
	.zero		1


	//   ....[20]....
        /*0694*/ 	.word	0x000007c0
        /*0698*/ 	.word	0x000000ff
        /*069c*/ 	.word	0x000388c0
        /*06a0*/ 	.short	0x0100
        /*06a2*/ 	.byte	0x08
	.zero		1


	//   ....[21]....
        /*06a4*/ 	.word	0x000007d0
        /*06a8*/ 	.word	0x000000ff
        /*06ac*/ 	.word	0x000388b8
        /*06b0*/ 	.short	0x0100
        /*06b2*/ 	.byte	0x08
	.zero		1


	//   ....[22]....
        /*06b4*/ 	.word	0x000007e0
        /*06b8*/ 	.word	0x000000ff
        /*06bc*/ 	.word	0x000388c8
        /*06c0*/ 	.short	0x0100
        /*06c2*/ 	.byte	0x08
	.zero		1


	//   ....[23]....
        /*06c4*/ 	.word	0x00001ab0
        /*06c8*/ 	.word	0x00000004
        /*06cc*/ 	.word	0x00000000
        /*06d0*/ 	.short	0x0101
        /*06d2*/ 	.byte	0x3f
	.zero		1


	//   ....[24]....
        /*06d4*/ 	.word	0x00002590
        /*06d8*/ 	.word	0x00000004
        /*06dc*/ 	.word	0x00000000
        /*06e0*/ 	.short	0x0101
        /*06e2*/ 	.byte	0x3f
	.zero		1


	//   ....[25]....
        /*06e4*/ 	.word	0x00003c30
        /*06e8*/ 	.word	0x000000ca
        /*06ec*/ 	.word	0x00038800
        /*06f0*/ 	.short	0x010a
        /*06f2*/ 	.byte	0x3f
	.zero		1


	//   ....[26]....
        /*06f4*/ 	.word	0x00003de0
        /*06f8*/ 	.word	0x000000ca
        /*06fc*/ 	.word	0x00038830
        /*0700*/ 	.short	0x010a
        /*0702*/ 	.byte	0x3f
	.zero		1


	//   ....[27]....
        /*0704*/ 	.word	0x00003e20
        /*0708*/ 	.word	0x000000ca
        /*070c*/ 	.word	0x00038830
        /*0710*/ 	.short	0x010a
        /*0712*/ 	.byte	0x3f
	.zero		1


	//   ....[28]....
        /*0714*/ 	.word	0x00004230
        /*0718*/ 	.word	0x000000ca
        /*071c*/ 	.word	0x00038810
        /*0720*/ 	.short	0x010a
        /*0722*/ 	.byte	0x3f
	.zero		1


	//   ....[29]....
        /*0724*/ 	.word	0x00004270
        /*0728*/ 	.word	0x000000ca
        /*072c*/ 	.word	0x00038850
        /*0730*/ 	.short	0x010a
        /*0732*/ 	.byte	0x3f
	.zero		1


	//   ....[30]....
        /*0734*/ 	.word	0x00004330
        /*0738*/ 	.word	0x000000ca
        /*073c*/ 	.word	0x00038850
        /*0740*/ 	.short	0x010a
        /*0742*/ 	.byte	0x3f
	.zero		1


	//   ....[31]....
        /*0744*/ 	.word	0x00005a60
        /*0748*/ 	.word	0x00000004
        /*074c*/ 	.word	0x00000000
        /*0750*/ 	.short	0x0101
        /*0752*/ 	.byte	0x3f
	.zero		1


	//   ....[32]....
        /*0754*/ 	.word	0x00007440
        /*0758*/ 	.word	0x00000004
        /*075c*/ 	.word	0x00000000
        /*0760*/ 	.short	0x0101
        /*0762*/ 	.byte	0x3f
	.zero		1


	//   ....[33]....
        /*0764*/ 	.word	0x00007720
        /*0768*/ 	.word	0x000000d0
        /*076c*/ 	.word	0x00038830
        /*0770*/ 	.short	0x010a
        /*0772*/ 	.byte	0x3f
	.zero		1


	//   ....[34]....
        /*0774*/ 	.word	0x00007770
        /*0778*/ 	.word	0x000000d0
        /*077c*/ 	.word	0x00038830
        /*0780*/ 	.short	0x010a
        /*0782*/ 	.byte	0x3f
	.zero		1


	//   ....[35]....
        /*0784*/ 	.word	0x00007aa0
        /*0788*/ 	.word	0x000000d0
        /*078c*/ 	.word	0x00038850
        /*0790*/ 	.short	0x010a
        /*0792*/ 	.byte	0x3f
	.zero		1


	//   ....[36]....
        /*0794*/ 	.word	0x00007af0
        /*0798*/ 	.word	0x000000d0
        /*079c*/ 	.word	0x00038850
        /*07a0*/ 	.short	0x010a
        /*07a2*/ 	.byte	0x3f
	.zero		1


	//   ....[37]....
        /*07a4*/ 	.word	0x00008f30
        /*07a8*/ 	.word	0x000000cc
        /*07ac*/ 	.word	0x00000000
        /*07b0*/ 	.short	0x0101
        /*07b2*/ 	.byte	0x3f
	.zero		1


	//   ....[38]....
        /*07b4*/ 	.word	0x0000ae90
        /*07b8*/ 	.word	0x000000d0
        /*07bc*/ 	.word	0x00000000
        /*07c0*/ 	.short	0x0101
        /*07c2*/ 	.byte	0x3f
	.zero		1


	//   ....[39]....
        /*07c4*/ 	.word	0x0000b260
        /*07c8*/ 	.word	0x000000cc
        /*07cc*/ 	.word	0x00038830
        /*07d0*/ 	.short	0x010a
        /*07d2*/ 	.byte	0x3f
	.zero		1


	//   ....[40]....
        /*07d4*/ 	.word	0x0000b2b0
        /*07d8*/ 	.word	0x000000cc
        /*07dc*/ 	.word	0x00038830
        /*07e0*/ 	.short	0x010a
        /*07e2*/ 	.byte	0x3f
	.zero		1


	//   ....[41]....
        /*07e4*/ 	.word	0x0000b4e0
        /*07e8*/ 	.word	0x000000cc
        /*07ec*/ 	.word	0x00038850
        /*07f0*/ 	.short	0x010a
        /*07f2*/ 	.byte	0x3f
	.zero		1


	//   ....[42]....
        /*07f4*/ 	.word	0x0000b530
        /*07f8*/ 	.word	0x000000cc
        /*07fc*/ 	.word	0x00038850
        /*0800*/ 	.short	0x010a
        /*0802*/ 	.byte	0x3f
	.zero		1


	//   ....[43]....
        /*0804*/ 	.word	0x0000d0e0
        /*0808*/ 	.word	0x0000009a
        /*080c*/ 	.word	0x00000000
        /*0810*/ 	.short	0x0101
        /*0812*/ 	.byte	0x3f
	.zero		1


	//   ....[44]....
        /*0814*/ 	.word	0x0000dca0
        /*0818*/ 	.word	0x000000cc
        /*081c*/ 	.word	0x00000000
        /*0820*/ 	.short	0x0101
        /*0822*/ 	.byte	0x3f
	.zero		1


	//   ....[45]....
        /*0824*/ 	.word	0x0000dde0
        /*0828*/ 	.word	0x00000014
        /*082c*/ 	.word	0x00038830
        /*0830*/ 	.short	0x010a
        /*0832*/ 	.byte	0x3f
	.zero		1


	//   ....[46]....
        /*0834*/ 	.word	0x0000de30
        /*0838*/ 	.word	0x00000014
        /*083c*/ 	.word	0x00038830
        /*0840*/ 	.short	0x010a
        /*0842*/ 	.byte	0x3f
	.zero		1


	//   ....[47]....
        /*0844*/ 	.word	0x0000e060
        /*0848*/ 	.word	0x00000014
        /*084c*/ 	.word	0x00038850
        /*0850*/ 	.short	0x010a
        /*0852*/ 	.byte	0x3f
	.zero		1


	//   ....[48]....
        /*0854*/ 	.word	0x0000e0b0
        /*0858*/ 	.word	0x00000014
        /*085c*/ 	.word	0x00038850
        /*0860*/ 	.short	0x010a
        /*0862*/ 	.byte	0x3f
	.zero		1


	//   ....[49]....
        /*0864*/ 	.word	0x0000f390
        /*0868*/ 	.word	0x000000cc
        /*086c*/ 	.word	0x00000000
        /*0870*/ 	.short	0x0101
        /*0872*/ 	.byte	0x3f
	.zero		1


	//   ....[50]....
        /*0874*/ 	.word	0x000112f0
        /*0878*/ 	.word	0x00000014
        /*087c*/ 	.word	0x00000000
        /*0880*/ 	.short	0x0101
        /*0882*/ 	.byte	0x3f
	.zero		1


	//   ....[51]....
        /*0884*/ 	.word	0x00011e40
        /*0888*/ 	.word	0x000000ff
        /*088c*/ 	.word	0x00000000
        /*0890*/ 	.short	0x0101
        /*0892*/ 	.byte	0x04
	.zero		1


	//   ....[52]....
        /*0894*/ 	.word	0x000159a0
        /*0898*/ 	.word	0x000000ff
        /*089c*/ 	.word	0x00038840
        /*08a0*/ 	.short	0x010a
        /*08a2*/ 	.byte	0x2d
	.zero		1


	//   ....[53]....
        /*08a4*/ 	.word	0x00015de0
        /*08a8*/ 	.word	0x000000ff
        /*08ac*/ 	.word	0x00038830
        /*08b0*/ 	.short	0x0107
        /*08b2*/ 	.byte	0x2d
	.zero		1


	//   ....[54]....
        /*08b4*/ 	.word	0x00015e50
        /*08b8*/ 	.word	0x000000ff
        /*08bc*/ 	.word	0x00038830
        /*08c0*/ 	.short	0x0101
        /*08c2*/ 	.byte	0x2d
	.zero		1


	//   ....[55]....
        /*08c4*/ 	.word	0x00016620
        /*08c8*/ 	.word	0x000000ff
        /*08cc*/ 	.word	0x00038800
        /*08d0*/ 	.short	0x0107
        /*08d2*/ 	.byte	0x2d
	.zero		1


	//   ....[56]....
        /*08d4*/ 	.word	0x00016670
        /*08d8*/ 	.word	0x000000ff
        /*08dc*/ 	.word	0x00038800
        /*08e0*/ 	.short	0x0101
        /*08e2*/ 	.byte	0x2d
	.zero		1


	//   ....[57]....
        /*08e4*/ 	.word	0x00017280
        /*08e8*/ 	.word	0x000000ff
        /*08ec*/ 	.word	0x00038810
        /*08f0*/ 	.short	0x0107
        /*08f2*/ 	.byte	0x2d
	.zero		1


	//   ....[58]....
        /*08f4*/ 	.word	0x000172e0
        /*08f8*/ 	.word	0x000000ff
        /*08fc*/ 	.word	0x00038810
        /*0900*/ 	.short	0x0101
        /*0902*/ 	.byte	0x2d
	.zero		1


	//   ....[59]....
        /*0904*/ 	.word	0x000172f0
        /*0908*/ 	.word	0x000000ff
        /*090c*/ 	.word	0x00038820
        /*0910*/ 	.short	0x010a
        /*0912*/ 	.byte	0x2d
	.zero		1


	//   ....[60]....
        /*0914*/ 	.word	0x00017340
        /*0918*/ 	.word	0x000000ff
        /*091c*/ 	.word	0x00038860
        /*0920*/ 	.short	0x010a
        /*0922*/ 	.byte	0x2d
	.zero		1


	//   ....[61]....
        /*0924*/ 	.word	0x00017b60
        /*0928*/ 	.word	0x000000ff
        /*092c*/ 	.word	0x00038850
        /*0930*/ 	.short	0x0107
        /*0932*/ 	.byte	0x2d
	.zero		1


	//   ....[62]....
        /*0934*/ 	.word	0x00017be0
        /*0938*/ 	.word	0x000000ff
        /*093c*/ 	.word	0x00038850
        /*0940*/ 	.short	0x0101
        /*0942*/ 	.byte	0x2d
	.zero		1


	//   ....[63]....
        /*0944*/ 	.word	0x00017f80
        /*0948*/ 	.word	0x0000000a
        /*094c*/ 	.word	0x00038840
        /*0950*/ 	.short	0x010a
        /*0952*/ 	.byte	0x3f
	.zero		1


	//   ....[64]....
        /*0954*/ 	.word	0x00018310
        /*0958*/ 	.word	0x0000000a
        /*095c*/ 	.word	0x00038830
        /*0960*/ 	.short	0x0107
        /*0962*/ 	.byte	0x3f
	.zero		1


	//   ....[65]....
        /*0964*/ 	.word	0x000183c0
        /*0968*/ 	.word	0x0000000a
        /*096c*/ 	.word	0x00038830
        /*0970*/ 	.short	0x0101
        /*0972*/ 	.byte	0x3f
	.zero		1


	//   ....[66]....
        /*0974*/ 	.word	0x000183f0
        /*0978*/ 	.word	0x0000000a
        /*097c*/ 	.word	0x00038860
        /*0980*/ 	.short	0x010a
        /*0982*/ 	.byte	0x3f
	.zero		1


	//   ....[67]....
        /*0984*/ 	.word	0x00018a30
        /*0988*/ 	.word	0x0000000a
        /*098c*/ 	.word	0x00038850
        /*0990*/ 	.short	0x0107
        /*0992*/ 	.byte	0x3f
	.zero		1


	//   ....[68]....
        /*0994*/ 	.word	0x00018af0
        /*0998*/ 	.word	0x0000000a
        /*099c*/ 	.word	0x00038850
        /*09a0*/ 	.short	0x0101
        /*09a2*/ 	.byte	0x3f
	.zero		1


	//   ....[69]....
        /*09a4*/ 	.word	0x00018be0
        /*09a8*/ 	.word	0x00000005
        /*09ac*/ 	.word	0x00038820
        /*09b0*/ 	.short	0x010a
        /*09b2*/ 	.byte	0x3f
	.zero		1


	//   ....[70]....
        /*09b4*/ 	.word	0x00018d70
        /*09b8*/ 	.word	0x00000003
        /*09bc*/ 	.word	0x00038840
        /*09c0*/ 	.short	0x010a
        /*09c2*/ 	.byte	0x3f
	.zero		1


	//   ....[71]....
        /*09c4*/ 	.word	0x00018e10
        /*09c8*/ 	.word	0x00000005
        /*09cc*/ 	.word	0x00038840
        /*09d0*/ 	.short	0x010a
        /*09d2*/ 	.byte	0x3f
	.zero		1


	//   ....[72]....
        /*09d4*/ 	.word	0x00018e50
        /*09d8*/ 	.word	0x00000003
        /*09dc*/ 	.word	0x00038860
        /*09e0*/ 	.short	0x010a
        /*09e2*/ 	.byte	0x3f
	.zero		1


	//   ....[73]....
        /*09e4*/ 	.word	0x00018e90
        /*09e8*/ 	.word	0x00000005
        /*09ec*/ 	.word	0x00038860
        /*09f0*/ 	.short	0x010a
        /*09f2*/ 	.byte	0x3f
	.zero		1


	//   ....[74]....
        /*09f4*/ 	.word	0x00018ef0
        /*09f8*/ 	.word	0x000000ca
        /*09fc*/ 	.word	0x00038800
        /*0a00*/ 	.short	0x010a
        /*0a02*/ 	.byte	0x3f
	.zero		1


	//   ....[75]....
        /*0a04*/ 	.word	0x00018f40
        /*0a08*/ 	.word	0x000000ca
        /*0a0c*/ 	.word	0x00038830
        /*0a10*/ 	.short	0x010a
        /*0a12*/ 	.byte	0x3f
	.zero		1


	//   ....[76]....
        /*0a14*/ 	.word	0x00018f90
        /*0a18*/ 	.word	0x000000ca
        /*0a1c*/ 	.word	0x00038810
        /*0a20*/ 	.short	0x010a
        /*0a22*/ 	.byte	0x3f
	.zero		1


	//   ....[77]....
        /*0a24*/ 	.word	0x00018fe0
        /*0a28*/ 	.word	0x000000ca
        /*0a2c*/ 	.word	0x00038850
        /*0a30*/ 	.short	0x010a
        /*0a32*/ 	.byte	0x3f
	.zero		1


	//   ....[78]....
        /*0a34*/ 	.word	0x00019030
        /*0a38*/ 	.word	0x000000d0
        /*0a3c*/ 	.word	0x00038830
        /*0a40*/ 	.short	0x010a
        /*0a42*/ 	.byte	0x3f
	.zero		1


	//   ....[79]....
        /*0a44*/ 	.word	0x00019080
        /*0a48*/ 	.word	0x000000d0
        /*0a4c*/ 	.word	0x00038850
        /*0a50*/ 	.short	0x010a
        /*0a52*/ 	.byte	0x3f
	.zero		1


	//   ....[80]....
        /*0a54*/ 	.word	0x000190d0
        /*0a58*/ 	.word	0x000000cc
        /*0a5c*/ 	.word	0x00038830
        /*0a60*/ 	.short	0x010a
        /*0a62*/ 	.byte	0x3f
	.zero		1


	//   ....[81]....
        /*0a64*/ 	.word	0x00019120
        /*0a68*/ 	.word	0x000000cc
        /*0a6c*/ 	.word	0x00038850
        /*0a70*/ 	.short	0x010a
        /*0a72*/ 	.byte	0x3f
	.zero		1


	//   ....[82]....
        /*0a74*/ 	.word	0x00019170
        /*0a78*/ 	.word	0x00000014
        /*0a7c*/ 	.word	0x00038830
        /*0a80*/ 	.short	0x010a
        /*0a82*/ 	.byte	0x3f
	.zero		1


	//   ....[83]....
        /*0a84*/ 	.word	0x000191c0
        /*0a88*/ 	.word	0x00000014
        /*0a8c*/ 	.word	0x00038850
        /*0a90*/ 	.short	0x010a
        /*0a92*/ 	.byte	0x3f
	.zero		1


	//   ....[84]....
        /*0a94*/ 	.word	0x000192a0
        /*0a98*/ 	.word	0x00000003
        /*0a9c*/ 	.word	0x00038840
        /*0aa0*/ 	.short	0x010a
        /*0aa2*/ 	.byte	0x3f
	.zero		1


	//   ....[85]....
        /*0aa4*/ 	.word	0x0001a600
        /*0aa8*/ 	.word	0x00000003
        /*0aac*/ 	.word	0x00038820
        /*0ab0*/ 	.short	0x010a
        /*0ab2*/ 	.byte	0x3f
	.zero		1


	//   ....[86]....
        /*0ab4*/ 	.word	0x0001a660
        /*0ab8*/ 	.word	0x00000003
        /*0abc*/ 	.word	0x00038860
        /*0ac0*/ 	.short	0x010a
        /*0ac2*/ 	.byte	0x3f
	.zero		1


	//   ....[87]....
        /*0ac4*/ 	.word	0x0001aef0
        /*0ac8*/ 	.word	0x0000000a
        /*0acc*/ 	.word	0x00038840
        /*0ad0*/ 	.short	0x010a
        /*0ad2*/ 	.byte	0x3f
	.zero		1


	//   ....[88]....
        /*0ad4*/ 	.word	0x0001b370
        /*0ad8*/ 	.word	0x0000000a
        /*0adc*/ 	.word	0x00038860
        /*0ae0*/ 	.short	0x010a
        /*0ae2*/ 	.byte	0x3f
	.zero		1


	//   ....[89]....
        /*0ae4*/ 	.word	0x0001bad0
        /*0ae8*/ 	.word	0x00000005
        /*0aec*/ 	.word	0x00038820
        /*0af0*/ 	.short	0x010a
        /*0af2*/ 	.byte	0x3f
	.zero		1


	//   ....[90]....
        /*0af4*/ 	.word	0x0001bc70
        /*0af8*/ 	.word	0x00000003
        /*0afc*/ 	.word	0x00038840
        /*0b00*/ 	.short	0x010a
        /*0b02*/ 	.byte	0x3f
	.zero		1


	//   ....[91]....
        /*0b04*/ 	.word	0x0001bcc0
        /*0b08*/ 	.word	0x00000005
        /*0b0c*/ 	.word	0x00038840
        /*0b10*/ 	.short	0x010a
        /*0b12*/ 	.byte	0x3f
	.zero		1


	//   ....[92]....
        /*0b14*/ 	.word	0x0001bd10
        /*0b18*/ 	.word	0x00000003
        /*0b1c*/ 	.word	0x00038860
        /*0b20*/ 	.short	0x010a
        /*0b22*/ 	.byte	0x3f
	.zero		1


	//----- nvinfo : EIATTR_NUM_MBARRIERS
	.align		4
.L_344:
        /*0b24*/ 	.byte	0x03, 0x38
        /*0b26*/ 	.short	0x0017


	//----- nvinfo : EIATTR_EXIT_INSTR_OFFSETS
	.align		4
        /*0b28*/ 	.byte	0x04, 0x1c
        /*0b2a*/ 	.short	(.L_346 - .L_345)


	//   ....[0]....
.L_345:
        /*0b2c*/ 	.word	0x00018ee0


	//----- nvinfo : EIATTR_MAX_THREADS
	.align		4
.L_346:
        /*0b30*/ 	.byte	0x04, 0x05
        /*0b32*/ 	.short	(.L_348 - .L_347)
.L_347:
        /*0b34*/ 	.word	0x00000180
        /*0b38*/ 	.word	0x00000001
        /*0b3c*/ 	.word	0x00000001


	//----- nvinfo : EIATTR_CRS_STACK_SIZE
	.align		4
.L_348:
        /*0b40*/ 	.byte	0x04, 0x1e
        /*0b42*/ 	.short	(.L_350 - .L_349)
.L_349:
        /*0b44*/ 	.word	0x00000000


	//----- nvinfo : EIATTR_CBANK_PARAM_SIZE
	.align		4
.L_350:
        /*0b48*/ 	.byte	0x03, 0x19
        /*0b4a*/ 	.short	0x0b70


	//----- nvinfo : EIATTR_PARAM_CBANK
	.align		4
        /*0b4c*/ 	.byte	0x04, 0x0a
        /*0b4e*/ 	.short	(.L_352 - .L_351)
	.align		4
.L_351:
        /*0b50*/ 	.word	index@(.nv.constant0._ZN7cutlass13device_kernelIN5flash11enable_sm90INS1_16FlashAttnFwdSm90INS1_25CollectiveMainloopFwdSm90ILi2EN4cute5tupleIJNS5_1CILi1EEES8_S8_EEENS6_IJNS7_ILi64EEESA_SA_EEELi512ENS_6half_tEfNS_4arch4Sm90ELb0ELb1ELb0ELb0ELb1ELb0ELb1ELb0ELb0ELb1ELb1ELb0EEENS1_21CollectiveEpilogueFwdINS6_IJSA_NS7_ILi512EEESA_EEES9_SC_SE_Li256ELb0ELb1ELb1ELb0EEENS1_19SingleTileSchedulerILb0ELb1ELb1ELi64EEEEEEEEEvNT_6ParamsE)
        /*0b54*/ 	.short	0x0210
        /*0b56*/ 	.short	0x0b70


	//----- nvinfo : EIATTR_SW_WAR
	.align		4
.L_352:
        /*0b58*/ 	.byte	0x04, 0x36
        /*0b5a*/ 	.short	(.L_354 - .L_353)
.L_353:
        /*0b5c*/ 	.word	0x00000008
.L_354:


//--------------------- .nv.info._ZN7cutlass13device_kernelIN5flash11enable_sm90INS1_16FlashAttnFwdSm90INS1_25CollectiveMainloopFwdSm90ILi2EN4cute5tupleIJNS5_1CILi1EEES8_S8_EEENS6_IJNS7_ILi64EEESA_SA_EEELi512ENS_6half_tEfNS_4arch4Sm90ELb0ELb1ELb0ELb1ELb1ELb0ELb0ELb0ELb0ELb1ELb1ELb0EEENS1_21CollectiveEpilogueFwdINS6_IJSA_NS7_ILi512EEESA_EEES9_SC_SE_Li256ELb1ELb1ELb1ELb0EEENS1_36VarlenDynamicPersistentTileSchedulerILi64ELi64ELi256ELi128ELb1ELb1ELb1ELb1ELb0ELb1EEEEEEEEEvNT_6ParamsE --------------------------
	.section	.nv.info._ZN7cutlass13device_kernelIN5flash11enable_sm90INS1_16FlashAttnFwdSm90INS1_25CollectiveMainloopFwdSm90ILi2EN4cute5tupleIJNS5_1CILi1EEES8_S8_EEENS6_IJNS7_ILi64EEESA_SA_EEELi512ENS_6half_tEfNS_4arch4Sm90ELb0ELb1ELb0ELb1ELb1ELb0ELb0ELb0ELb0ELb1ELb1ELb0EEENS1_21CollectiveEpilogueFwdINS6_IJSA_NS7_ILi512EEESA_EEES9_SC_SE_Li256ELb1ELb1ELb1ELb0EEENS1_36VarlenDynamicPersistentTileSchedulerILi64ELi64ELi256ELi128ELb1ELb1ELb1ELb1ELb0ELb1EEEEEEEEEvNT_6ParamsE,"",@"SHT_CUDA_INFO"
	.sectionflags	@""
	.align	4


	//----- nvinfo : EIATTR_CUDA_API_VERSION
	.align		4
        /*0000*/ 	.byte	0x04, 0x37
        /*0002*/ 	.short	(.L_356 - .L_355)
.L_355:
        /*0004*/ 	.word	0x00000082


	//----- nvinfo : EIATTR_KPARAM_INFO
	.align		4
.L_356:
        /*0008*/ 	.byte	0x04, 0x17
        /*000a*/ 	.short	(.L_358 - .L_357)
.L_357:
        /*000c*/ 	.word	0x00000000
        /*0010*/ 	.short	0x0000
        /*0012*/ 	.short	0x0070
        /*0014*/ 	.byte	0x00, 0xf0, 0x01, 0x2a


	//----- nvinfo : EIATTR_SPARSE_MMA_MASK
	.align		4
.L_358:
        /*0018*/ 	.byte	0x03, 0x50
        /*001a*/ 	.short	0x0000


	//----- nvinfo : EIATTR_MAXREG_COUNT
	.align		4
        /*001c*/ 	.byte	0x03, 0x1b
        /*001e*/ 	.short	0x00a8


	//----- nvinfo : EIATTR_NUM_BARRIERS
	.align		4
        /*0020*/ 	.byte	0x02, 0x4c
        /*0022*/ 	.byte	0x10
	.zero		1


	//----- nvinfo : EIATTR_EXTERNS
	.align		4
        /*0024*/ 	.byte	0x04, 0x0f
        /*0026*/ 	.short	(.L_360 - .L_359)


	//   ....[0]....
	.align		4
.L_359:
        /*0028*/ 	.word	index@(__assertfail)


	//----- nvinfo : EIATTR_ANNOTATIONS
	.align		4
.L_360:
        /*002c*/ 	.byte	0x04, 0x55
        /*002e*/ 	.short	(.L_362 - .L_361)


	//   ....[0]....
.L_361:
        /* <DEDUP_REMOVED lines=12> */


	//----- nvinfo : EIATTR_MERCURY_ISA_VERSION
	.align		4
.L_362:
        /*00d8*/ 	.byte	0x03, 0x5f
        /*00da*/ 	.short	0x0101


	//----- nvinfo : EIATTR_UNUSED_LOAD_BYTE_OFFSET
	.align		4
        /*00dc*/ 	.byte	0x04, 0x44
        /*00de*/ 	.short	(.L_364 - .L_363)


	//   ....[0]....
.L_363:
        /*00e0*/ 	.word	0x00000940
        /*00e4*/ 	.word	0x0000fff0


	//   ....[1]....
        /*00e8*/ 	.word	0x0000deb0
        /*00ec*/ 	.word	0x0000fff0


	//----- nvinfo : EIATTR_INT_WARP_WIDE_INSTR_OFFSETS
	.align		4
.L_364:
        /*00f0*/ 	.byte	0x04, 0x31
        /*00f2*/ 	.short	(.L_366 - .L_365)


	//   ....[0]....
.L_365:
        /*00f4*/ 	.word	0x000000c0


	//   ....[1]....
        /*00f8*/ 	.word	0x000000d0


	//   ....[2]....
        /*00fc*/ 	.word	0x00000170


	//   ....[3]....
        /*0100*/ 	.word	0x00014560


	//   ....[4]....
        /*0104*/ 	.word	0x000145f0


	//   ....[5]....
        /*0108*/ 	.word	0x000178f0


	//   ....[6]....
        /*010c*/ 	.word	0x00017980


	//----- nvinfo : EIATTR_COOP_GROUP_MASK_REGIDS
	.align		4
.L_366:
        /*0110*/ 	.byte	0x04, 0x29
        /*0112*/ 	.short	(.L_368 - .L_367)


	//   ....[0]....
.L_367:
        /*0114*/ 	.word	0xffffffff


	//   ....[1]....
        /*0118*/ 	.word	0xffffffff


	//   ....[2]....
        /*011c*/ 	.word	0xffffffff


	//   ....[3]....
        /*0120*/ 	.word	0xffffffff


	//   ....[4]....
        /*0124*/ 	.word	0xffffffff


	//   ....[5]....
        /*0128*/ 	.word	0xffffffff


	//   ....[6]....
        /*012c*/ 	.word	0xffffffff


	//   ....[7]....
        /*0130*/ 	.word	0xffffffff


	//   ....[8]....
        /*0134*/ 	.word	0xffffffff


	//   ....[9]....
        /*0138*/ 	.word	0xffffffff


	//   ....[10]....
        /*013c*/ 	.word	0xffffffff


	//   ....[11]....
        /*0140*/ 	.word	0xffffffff


	//   ....[12]....
        /*0144*/ 	.word	0xffffffff


	//   ....[13]....
        /*0148*/ 	.word	0xffffffff


	//   ....[14]....
        /*014c*/ 	.word	0xffffffff


	//   ....[15]....
        /*0150*/ 	.word	0xffffffff


	//   ....[16]....
        /*0154*/ 	.word	0xffffffff


	//   ....[17]....
        /*0158*/ 	.word	0xffffffff


	//   ....[18]....
        /*015c*/ 	.word	0xffffffff


	//   ....[19]....
        /*0160*/ 	.word	0xffffffff


	//   ....[20]....
        /*0164*/ 	.word	0xffffffff


	//   ....[21]....
        /*0168*/ 	.word	0xffffffff


	//   ....[22]....
        /*016c*/ 	.word	0xffffffff


	//   ....[23]....
        /*0170*/ 	.word	0xffffffff


	//   ....[24]....
        /*0174*/ 	.word	0xffffffff


	//   ....[25]....
        /*0178*/ 	.word	0xffffffff


	//   ....[26]....
        /*017c*/ 	.word	0xffffffff


	//   ....[27]....
        /*0180*/ 	.word	0xffffffff


	//   ....[28]....
        /*0184*/ 	.word	0xffffffff


	//   ....[29]....
        /*0188*/ 	.word	0xffffffff


	//   ....[30]....
        /*018c*/ 	.word	0xffffffff


	//   ....[31]....
        /*0190*/ 	.word	0xffffffff


	//   ....[32]....
        /*0194*/ 	.word	0xffffffff


	//   ....[33]....
        /*0198*/ 	.word	0xffffffff


	//   ....[34]....
        /*019c*/ 	.word	0xffffffff


	//   ....[35]....
        /*01a0*/ 	.word	0xffffffff


	//   ....[36]....
        /*01a4*/ 	.word	0xffffffff


	//   ....[37]....
        /*01a8*/ 	.word	0xffffffff


	//   ....[38]....
        /*01ac*/ 	.word	0xffffffff


	//   ....[39]....
        /*01b0*/ 	.word	0xffffffff


	//   ....[40]....
        /*01b4*/ 	.word	0xffffffff


	//   ....[41]....
        /*01b8*/ 	.word	0xffffffff


	//   ....[42]....
        /*01bc*/ 	.word	0xffffffff


	//   ....[43]....
        /*01c0*/ 	.word	0xffffffff


	//   ....[44]....
        /*01c4*/ 	.word	0xffffffff


	//   ....[45]....
        /*01c8*/ 	.word	0xffffffff


	//   ....[46]....
        /*01cc*/ 	.word	0xffffffff


	//   ....[47]....
        /*01d0*/ 	.word	0xffffffff


	//   ....[48]....
        /*01d4*/ 	.word	0xffffffff


	//   ....[49]....
        /*01d8*/ 	.word	0xffffffff


	//   ....[50]....
        /*01dc*/ 	.word	0xffffffff


	//   ....[51]....
        /*01e0*/ 	.word	0xffffffff


	//   ....[52]....
        /*01e4*/ 	.word	0xffffffff


	//   ....[53]....
        /*01e8*/ 	.word	0xffffffff


	//   ....[54]....
        /*01ec*/ 	.word	0xffffffff


	//   ....[55]....
        /*01f0*/ 	.word	0xffffffff


	//   ....[56]....
        /*01f4*/ 	.word	0xffffffff


	//   ....[57]....
        /*01f8*/ 	.word	0xffffffff


	//   ....[58]....
        /*01fc*/ 	.word	0xffffffff


	//   ....[59]....
        /*0200*/ 	.word	0xffffffff


	//   ....[60]....
        /*0204*/ 	.word	0xffffffff


	//   ....[61]....
        /*0208*/ 	.word	0xffffffff


	//   ....[62]....
        /*020c*/ 	.word	0xffffffff


	//   ....[63]....
        /*0210*/ 	.word	0xffffffff


	//   ....[64]....
        /*0214*/ 	.word	0xffffffff


	//   ....[65]....
        /*0218*/ 	.word	0xffffffff


	//   ....[66]....
        /*021c*/ 	.word	0xffffffff


	//   ....[67]....
        /*0220*/ 	.word	0xffffffff


	//   ....[68]....
        /*0224*/ 	.word	0xffffffff


	//   ....[69]....
        /*0228*/ 	.word	0xffffffff


	//   ....[70]....
        /*022c*/ 	.word	0xffffffff


	//   ....[71]....
        /*0230*/ 	.word	0xffffffff


	//   ....[72]....
        /*0234*/ 	.word	0xffffffff


	//   ....[73]....
        /*0238*/ 	.word	0xffffffff


	//   ....[74]....
        /*023c*/ 	.word	0xffffffff


	//   ....[75]....
        /*0240*/ 	.word	0xffffffff


	//   ....[76]....
        /*0244*/ 	.word	0xffffffff


	//   ....[77]....
        /*0248*/ 	.word	0xffffffff


	//   ....[78]....
        /*024c*/ 	.word	0xffffffff


	//   ....[79]....
        /*0250*/ 	.word	0xffffffff


	//   ....[80]....
        /*0254*/ 	.word	0xffffffff


	//   ....[81]....
        /*0258*/ 	.word	0xffffffff


	//   ....[82]....
        /*025c*/ 	.word	0xffffffff


	//   ....[83]....
        /*0260*/ 	.word	0xffffffff


	//   ....[84]....
        /*0264*/ 	.word	0xffffffff


	//   ....[85]....
        /*0268*/ 	.word	0xffffffff


	//   ....[86]....
        /*026c*/ 	.word	0xffffffff


	//   ....[87]....
        /*0270*/ 	.word	0xffffffff


	//   ....[88]....
        /*0274*/ 	.word	0xffffffff


	//   ....[89]....
        /*0278*/ 	.word	0xffffffff


	//   ....[90]....
        /*027c*/ 	.word	0xffffffff


	//   ....[91]....
        /*0280*/ 	.word	0xffffffff


	//   ....[92]....
        /*0284*/ 	.word	0xffffffff


	//   ....[93]....
        /*0288*/ 	.word	0xffffffff


	//   ....[94]....
        /*028c*/ 	.word	0xffffffff


	//   ....[95]....
        /*0290*/ 	.word	0xffffffff


	//   ....[96]....
        /*0294*/ 	.word	0xffffffff


	//   ....[97]....
        /*0298*/ 	.word	0xffffffff


	//   ....[98]....
        /*029c*/ 	.word	0xffffffff


	//   ....[99]....
        /*02a0*/ 	.word	0xffffffff


	//   ....[100]....
        /*02a4*/ 	.word	0xffffffff


	//   ....[101]....
        /*02a8*/ 	.word	0xffffffff


	//   ....[102]....
        /*02ac*/ 	.word	0xffffffff


	//   ....[103]....
        /*02b0*/ 	.word	0xffffffff


	//   ....[104]....
        /*02b4*/ 	.word	0xffffffff


	//   ....[105]....
        /*02b8*/ 	.word	0xffffffff


	//   ....[106]....
        /*02bc*/ 	.word	0xffffffff


	//   ....[107]....
        /*02c0*/ 	.word	0xffffffff


	//   ....[108]....
        /*02c4*/ 	.word	0xffffffff


	//   ....[109]....
        /*02c8*/ 	.word	0xffffffff


	//   ....[110]....
        /*02cc*/ 	.word	0xffffffff


	//   ....[111]....
        /*02d0*/ 	.word	0xffffffff


	//   ....[112]....
        /*02d4*/ 	.word	0xffffffff


	//   ....[113]....
        /*02d8*/ 	.word	0xffffffff


	//   ....[114]....
        /*02dc*/ 	.word	0xffffffff


	//   ....[115]....
        /*02e0*/ 	.word	0xffffffff


	//   ....[116]....
        /*02e4*/ 	.word	0xffffffff


	//   ....[117]....
        /*02e8*/ 	.word	0xffffffff


	//   ....[118]....
        /*02ec*/ 	.word	0xffffffff


	//   ....[119]....
        /*02f0*/ 	.word	0xffffffff


	//   ....[120]....
        /*02f4*/ 	.word	0xffffffff


	//   ....[121]....
        /*02f8*/ 	.word	0xffffffff


	//   ....[122]....
        /*02fc*/ 	.word	0xffffffff


	//   ....[123]....
        /*0300*/ 	.word	0xffffffff


	//   ....[124]....
        /*0304*/ 	.word	0xffffffff


	//   ....[125]....
        /*0308*/ 	.word	0xffffffff


	//   ....[126]....
        /*030c*/ 	.word	0xffffffff


	//   ....[127]....
        /*0310*/ 	.word	0xffffffff


	//   ....[128]....
        /*0314*/ 	.word	0xffffffff


	//   ....[129]....
        /*0318*/ 	.word	0xffffffff


	//   ....[130]....
        /*031c*/ 	.word	0xffffffff


	//   ....[131]....
        /*0320*/ 	.word	0x0500000f


	//   ....[132]....
        /*0324*/ 	.word	0x0500000f


	//   ....[133]....
        /*0328*/ 	.word	0x0500000f


	//   ....[134]....
        /*032c*/ 	.word	0x0500000f


	//   ....[135]....
        /*0330*/ 	.word	0x0500000f


	//   ....[136]....
        /*0334*/ 	.word	0x0500000f


	//   ....[137]....
        /*0338*/ 	.word	0x0500000f


	//   ....[138]....
        /*033c*/ 	.word	0x0500000f


	//   ....[139]....
        /*0340*/ 	.word	0x0500000f


	//   ....[140]....
        /*0344*/ 	.word	0x0500000f


	//   ....[141]....
        /*0348*/ 	.word	0x0500000f


	//   ....[142]....
        /*034c*/ 	.word	0x0500000f


	//   ....[143]....
        /*0350*/ 	.word	0x0500000f


	//   ....[144]....
        /*0354*/ 	.word	0x0500000f


	//   ....[145]....
        /*0358*/ 	.word	0x0500000f


	//   ....[146]....
        /*035c*/ 	.word	0x0500000f


	//   ....[147]....
        /*0360*/ 	.word	0x0500000f


	//   ....[148]....
        /*0364*/ 	.word	0x0500000f


	//   ....[149]....
        /*0368*/ 	.word	0x0500000f


	//   ....[150]....
        /*036c*/ 	.word	0x0500000f


	//   ....[151]....
        /*0370*/ 	.word	0x0500000f


	//   ....[152]....
        /*0374*/ 	.word	0x0500000f


	//   ....[153]....
        /*0378*/ 	.word	0x0500000f


	//   ....[154]....
        /*037c*/ 	.word	0x0500000f


	//   ....[155]....
        /*0380*/ 	.word	0x0500000f


	//   ....[156]....
        /*0384*/ 	.word	0x0500000f


	//   ....[157]....
        /*0388*/ 	.word	0x0500000f


	//   ....[158]....
        /*038c*/ 	.word	0x0500000f


	//   ....[159]....
        /*0390*/ 	.word	0x0500000f


	//   ....[160]....
        /*0394*/ 	.word	0x0500000f


	//   ....[161]....
        /*0398*/ 	.word	0x0500000f


	//   ....[162]....
        /*039c*/ 	.word	0x0500000f


	//   ....[163]....
        /*03a0*/ 	.word	0x0500000f


	//   ....[164]....
        /*03a4*/ 	.word	0x0500000f


	//   ....[165]....
        /*03a8*/ 	.word	0x0500000f


	//   ....[166]....
        /*03ac*/ 	.word	0x0500000f


	//   ....[167]....
        /*03b0*/ 	.word	0x0500000f


	//   ....[168]....
        /*03b4*/ 	.word	0x0500000f


	//   ....[169]....
        /*03b8*/ 	.word	0x0500000f


	//   ....[170]....
        /*03bc*/ 	.word	0x0500000f


	//   ....[171]....
        /*03c0*/ 	.word	0x0500000f


	//   ....[172]....
        /*03c4*/ 	.word	0x0500000f


	//   ....[173]....
        /*03c8*/ 	.word	0x0500000f


	//   ....[174]....
        /*03cc*/ 	.word	0x0500000f


	//   ....[175]....
        /*03d0*/ 	.word	0x0500000f


	//   ....[176]....
        /*03d4*/ 	.word	0x0500000f


	//   ....[177]....
        /*03d8*/ 	.word	0x0500000f


	//   ....[178]....
        /*03dc*/ 	.word	0x0500000f


	//   ....[179]....
        /*03e0*/ 	.word	0x0500000f


	//   ....[180]....
        /*03e4*/ 	.word	0x0500000f


	//   ....[181]....
        /*03e8*/ 	.word	0x0500000f


	//   ....[182]....
        /*03ec*/ 	.word	0x0500000f


	//   ....[183]....
        /*03f0*/ 	.word	0x0500000f


	//   ....[184]....
        /*03f4*/ 	.word	0x0500000f


	//   ....[185]....
        /*03f8*/ 	.word	0x0500000f


	//   ....[186]....
        /*03fc*/ 	.word	0x0500000f


	//   ....[187]....
        /*0400*/ 	.word	0x0500000f


	//   ....[188]....
        /*0404*/ 	.word	0x0500000f


	//   ....[189]....
        /*0408*/ 	.word	0x0500000f


	//   ....[190]....
        /*040c*/ 	.word	0x0500000f


	//----- nvinfo : EIATTR_COOP_GROUP_INSTR_OFFSETS
	.align		4
.L_368:
        /*0410*/ 	.byte	0x04, 0x28
        /*0412*/ 	.short	(.L_370 - .L_369)


	//   ....[0]....
.L_369:
        /*0414*/ 	.word	0x00000070


	//   ....[1]....
        /*0418*/ 	.word	0x000000b0


	//   ....[2]....
        /*041c*/ 	.word	0x00000290


	//   ....[3]....
        /*0420*/ 	.word	0x000003f0


	//   ....[4]....
        /*0424*/ 	.word	0x00000510


	//   ....[5]....
        /*0428*/ 	.word	0x00000670


	//   ....[6]....
        /*042c*/ 	.word	0x00002350


	//   ....[7]....
        /*0430*/ 	.word	0x000047d0


	//   ....[8]....
        /*0434*/ 	.word	0x00004f20


	//   ....[9]....
        /*0438*/ 	.word	0x000055d0


	//   ....[10]....
        /*043c*/ 	.word	0x00005a70


	//   ....[11]....
        /*0440*/ 	.word	0x00005b70


	//   ....[12]....
        /*0444*/ 	.word	0x00005ec0


	//   ....[13]....
        /*0448*/ 	.word	0x00005f80


	//   ....[14]....
        /*044c*/ 	.word	0x000067d0


	//   ....[15]....
        /*0450*/ 	.word	0x00006ea0


	//   ....[16]....
        /*0454*/ 	.word	0x000070c0


	//   ....[17]....
        /*0458*/ 	.word	0x00007930


	//   ....[18]....
        /*045c*/ 	.word	0x00007a20


	//   ....[19]....
        /*0460*/ 	.word	0x00007f70


	//   ....[20]....
        /*0464*/ 	.word	0x00007fd0


	//   ....[21]....
        /*0468*/ 	.word	0x00009090


	//   ....[22]....
        /*046c*/ 	.word	0x00009850


	//   ....[23]....
        /*0470*/ 	.word	0x00009870


	//   ....[24]....
        /*0474*/ 	.word	0x00009cd0


	//   ....[25]....
        /*0478*/ 	.word	0x00009ea0


	//   ....[26]....
        /*047c*/ 	.word	0x0000ac20


	//   ....[27]....
        /*0480*/ 	.word	0x0000b0e0


	//   ....[28]....
        /*0484*/ 	.word	0x0000b300


	//   ....[29]....
        /*0488*/ 	.word	0x0000bb70


	//   ....[30]....
        /*048c*/ 	.word	0x0000bc60


	//   ....[31]....
        /*0490*/ 	.word	0x0000c1b0


	//   ....[32]....
        /*0494*/ 	.word	0x0000c210


	//   ....[33]....
        /*0498*/ 	.word	0x0000d2d0


	//   ....[34]....
        /*049c*/ 	.word	0x0000d3b0


	//   ....[35]....
        /*04a0*/ 	.word	0x0000d420


	//   ....[36]....
        /*04a4*/ 	.word	0x0000d450


	//   ....[37]....
        /*04a8*/ 	.word	0x0000d490


	//   ....[38]....
        /*04ac*/ 	.word	0x0000ec90


	//   ....[39]....
        /*04b0*/ 	.word	0x0000f090


	//   ....[40]....
        /*04b4*/ 	.word	0x0000f0a0


	//   ....[41]....
        /*04b8*/ 	.word	0x0000f0b0


	//   ....[42]....
        /*04bc*/ 	.word	0x0000f0e0


	//   ....[43]....
        /*04c0*/ 	.word	0x0000fd20


	//   ....[44]....
        /*04c4*/ 	.word	0x0000fd30


	//   ....[45]....
        /*04c8*/ 	.word	0x0000ffd0


	//   ....[46]....
        /*04cc*/ 	.word	0x0000fff0


	//   ....[47]....
        /*04d0*/ 	.word	0x00010720


	//   ....[48]....
        /*04d4*/ 	.word	0x00010750


	//   ....[49]....
        /*04d8*/ 	.word	0x00010ff0


	//   ....[50]....
        /*04dc*/ 	.word	0x00011010


	//   ....[51]....
        /*04e0*/ 	.word	0x000123a0


	//   ....[52]....
        /*04e4*/ 	.word	0x000123e0


	//   ....[53]....
        /*04e8*/ 	.word	0x00012620


	//   ....[54]....
        /*04ec*/ 	.word	0x00012640


	//   ....[55]....
        /*04f0*/ 	.word	0x00012900


	//   ....[56]....
        /*04f4*/ 	.word	0x00012af0


	//   ....[57]....
        /*04f8*/ 	.word	0x00012b20


	//   ....[58]....
        /*04fc*/ 	.word	0x00012b50


	//   ....[59]....
        /*0500*/ 	.word	0x00012b80


	//   ....[60]....
        /*0504*/ 	.word	0x00012bb0


	//   ....[61]....
        /*0508*/ 	.word	0x00012be0


	//   ....[62]....
        /*050c*/ 	.word	0x00012d50


	//   ....[63]....
        /*0510*/ 	.word	0x00012d80


	//   ....[64]....
        /*0514*/ 	.word	0x00012db0


	//   ....[65]....
        /*0518*/ 	.word	0x00012de0


	//   ....[66]....
        /*051c*/ 	.word	0x00012e10


	//   ....[67]....
        /*0520*/ 	.word	0x00012e40


	//   ....[68]....
        /*0524*/ 	.word	0x00012ed0


	//   ....[69]....
        /*0528*/ 	.word	0x00012f00


	//   ....[70]....
        /*052c*/ 	.word	0x00012f10


	//   ....[71]....
        /*0530*/ 	.word	0x00012f50


	//   ....[72]....
        /*0534*/ 	.word	0x000152d0


	//   ....[73]....
        /*0538*/ 	.word	0x000152f0


	//   ....[74]....
        /*053c*/ 	.word	0x00015380


	//   ....[75]....
        /*0540*/ 	.word	0x000153a0


	//   ....[76]....
        /*0544*/ 	.word	0x00015420


	//   ....[77]....
        /*0548*/ 	.word	0x00015440


	//   ....[78]....
        /*054c*/ 	.word	0x00015450


	//   ....[79]....
        /*0550*/ 	.word	0x00015460


	//   ....[80]....
        /*0554*/ 	.word	0x00015b20


	//   ....[81]....
        /*0558*/ 	.word	0x00015b50


	//   ....[82]....
        /*055c*/ 	.word	0x00015bf0


	//   ....[83]....
        /*0560*/ 	.word	0x00015c10


	//   ....[84]....
        /*0564*/ 	.word	0x00015c90


	//   ....[85]....
        /*0568*/ 	.word	0x00015cb0


	//   ....[86]....
        /*056c*/ 	.word	0x00015cc0


	//   ....[87]....
        /*0570*/ 	.word	0x00015cd0


	//   ....[88]....
        /*0574*/ 	.word	0x00016120


	//   ....[89]....
        /*0578*/ 	.word	0x00016150


	//   ....[90]....
        /*057c*/ 	.word	0x00016340


	//   ....[91]....
        /*0580*/ 	.word	0x00016380


	//   ....[92]....
        /*0584*/ 	.word	0x00016390


	//   ....[93]....
        /*0588*/ 	.word	0x000163a0


	//   ....[94]....
        /*058c*/ 	.word	0x000164f0


	//   ....[95]....
        /*0590*/ 	.word	0x00016640


	//   ....[96]....
        /*0594*/ 	.word	0x00016e20


	//   ....[97]....
        /*0598*/ 	.word	0x00016e40


	//   ....[98]....
        /*059c*/ 	.word	0x00016e90


	//   ....[99]....
        /*05a0*/ 	.word	0x00016ea0


	//   ....[100]....
        /*05a4*/ 	.word	0x00016ee0


	//   ....[101]....
        /*05a8*/ 	.word	0x00016ef0


	//   ....[102]....
        /*05ac*/ 	.word	0x00016f00


	//   ....[103]....
        /*05b0*/ 	.word	0x00016f40


	//   ....[104]....
        /*05b4*/ 	.word	0x00017240


	//   ....[105]....
        /*05b8*/ 	.word	0x00017280


	//   ....[106]....
        /*05bc*/ 	.word	0x000172a0


	//   ....[107]....
        /*05c0*/ 	.word	0x000172c0


	//   ....[108]....
        /*05c4*/ 	.word	0x000172f0


	//   ....[109]....
        /*05c8*/ 	.word	0x00017310


	//   ....[110]....
        /*05cc*/ 	.word	0x00017410


	//   ....[111]....
        /*05d0*/ 	.word	0x00017560


	//   ....[112]....
        /*05d4*/ 	.word	0x00017ba0


	//   ....[113]....
        /*05d8*/ 	.word	0x00017bd0


	//   ....[114]....
        /*05dc*/ 	.word	0x00017c30


	//   ....[115]....
        /*05e0*/ 	.word	0x00017c60


	//   ....[116]....
        /*05e4*/ 	.word	0x00017c90


	//   ....[117]....
        /*05e8*/ 	.word	0x00017cc0


	//   ....[118]....
        /*05ec*/ 	.word	0x00017cf0


	//   ....[119]....
        /*05f0*/ 	.word	0x00017d20


	//   ....[120]....
        /*05f4*/ 	.word	0x00017ec0


	//   ....[121]....
        /*05f8*/ 	.word	0x00017ef0


	//   ....[122]....
        /*05fc*/ 	.word	0x00017f20


	//   ....[123]....
        /*0600*/ 	.word	0x00017f50


	//   ....[124]....
        /*0604*/ 	.word	0x00017f80


	//   ....[125]....
        /*0608*/ 	.word	0x00017fb0


	//   ....[126]....
        /*060c*/ 	.word	0x00018070


	//   ....[127]....
        /*0610*/ 	.word	0x00018090


	//   ....[128]....
        /*0614*/ 	.word	0x000180b0


	//   ....[129]....
        /*0618*/ 	.word	0x00018110


	//   ....[130]....
        /*061c*/ 	.word	0x00018b30


	//   ....[131]....
        /*0620*/ 	.word	0x00019240


	//   ....[132]....
        /*0624*/ 	.word	0x00019330


	//   ....[133]....
        /*0628*/ 	.word	0x000193d0


	//   ....[134]....
        /*062c*/ 	.word	0x00019430


	//   ....[135]....
        /*0630*/ 	.word	0x00019520


	//   ....[136]....
        /*0634*/ 	.word	0x00019590


	//   ....[137]....
        /*0638*/ 	.word	0x00019680


	//   ....[138]....
        /*063c*/ 	.word	0x000196f0


	//   ....[139]....
        /*0640*/ 	.word	0x00019790


	//   ....[140]....
        /*0644*/ 	.word	0x00019880


	//   ....[141]....
        /*0648*/ 	.word	0x000198f0


	//   ....[142]....
        /*064c*/ 	.word	0x00019950


	//   ....[143]....
        /*0650*/ 	.word	0x00019a40


	//   ....[144]....
        /*0654*/ 	.word	0x00019aa0


	//   ....[145]....
        /*0658*/ 	.word	0x00019ba0


	//   ....[146]....
        /*065c*/ 	.word	0x00019c00


	//   ....[147]....
        /*0660*/ 	.word	0x00019ca0


	//   ....[148]....
        /*0664*/ 	.word	0x00019e20


	//   ....[149]....
        /*0668*/ 	.word	0x00019f20


	//   ....[150]....
        /*066c*/ 	.word	0x0001a190


	//   ....[151]....
        /*0670*/ 	.word	0x0001a1e0


	//   ....[152]....
        /*0674*/ 	.word	0x0001a3b0


	//   ....[153]....
        /*0678*/ 	.word	0x0001a400


	//   ....[154]....
        /*067c*/ 	.word	0x0001a5d0


	//   ....[155]....
        /*0680*/ 	.word	0x0001a620


	//   ....[156]....
        /*0684*/ 	.word	0x0001a710


	//   ....[157]....
        /*0688*/ 	.word	0x0001a7b0


	//   ....[158]....
        /*068c*/ 	.word	0x0001a810


	//   ....[159]....
        /*0690*/ 	.word	0x0001a8c0


	//   ....[160]....
        /*0694*/ 	.word	0x0001a920


	//   ....[161]....
        /*0698*/ 	.word	0x0001a9d0


	//   ....[162]....
        /*069c*/ 	.word	0x0001aa30


	//   ....[163]....
        /*06a0*/ 	.word	0x0001aae0


	//   ....[164]....
        /*06a4*/ 	.word	0x0001abd0


	//   ....[165]....
        /*06a8*/ 	.word	0x0001acb0


	//   ....[166]....
        /*06ac*/ 	.word	0x0001adc0


	//   ....[167]....
        /*06b0*/ 	.word	0x0001aec0


	//   ....[168]....
        /*06b4*/ 	.word	0x0001aff0


	//   ....[169]....
        /*06b8*/ 	.word	0x0001b0d0


	//   ....[170]....
        /*06bc*/ 	.word	0x0001b1d0


	//   ....[171]....
        /*06c0*/ 	.word	0x0001b2b0


	//   ....[172]....
        /*06c4*/ 	.word	0x0001b340


	//   ....[173]....
        /*06c8*/ 	.word	0x0001b3e0


	//   ....[174]....
        /*06cc*/ 	.word	0x0001b550


	//   ....[175]....
        /*06d0*/ 	.word	0x0001b5c0


	//   ....[176]....
        /*06d4*/ 	.word	0x0001b630


	//   ....[177]....
        /*06d8*/ 	.word	0x0001b6a0


	//   ....[178]....
        /*06dc*/ 	.word	0x0001b710


	//   ....[179]....
        /*06e0*/ 	.word	0x0001b790


	//   ....[180]....
        /*06e4*/ 	.word	0x0001b810


	//   ....[181]....
        /*06e8*/ 	.word	0x0001b8a0


	//   ....[182]....
        /*06ec*/ 	.word	0x0001b910


	//   ....[183]....
        /*06f0*/ 	.word	0x0001b980


	//   ....[184]....
        /*06f4*/ 	.word	0x0001b9f0


	//   ....[185]....
        /*06f8*/ 	.word	0x0001ba70


	//   ....[186]....
        /*06fc*/ 	.word	0x0001bae0


	//   ....[187]....
        /*0700*/ 	.word	0x0001bb70


	//   ....[188]....
        /*0704*/ 	.word	0x0001bbd0


	//   ....[189]....
        /*0708*/ 	.word	0x0001bc60


	//   ....[190]....
        /*070c*/ 	.word	0x0001bd90


	//----- nvinfo : EIATTR_REG_RECONFIG
	.align		4
.L_370:
        /*0710*/ 	.byte	0x01, 0x54
	.zero		2


	//----- nvinfo : EIATTR_SYSCALL_OFFSETS
	.align		4
        /*0714*/ 	.byte	0x04, 0x46
        /*0716*/ 	.short	(.L_372 - .L_371)


	//   ....[0]....
.L_371:
        /*0718*/ 	.word	0x000049a0


	//   ....[1]....
        /*071c*/ 	.word	0x00014750


	//   ....[2]....
        /*0720*/ 	.word	0x000148a0


	//   ....[3]....
        /*0724*/ 	.word	0x00014990


	//   ....[4]....
        /*0728*/ 	.word	0x00015780


	//----- nvinfo : EIATTR_MBARRIER_INSTR_OFFSETS
	.align		4
.L_372:
        /*072c*/ 	.byte	0x04, 0x39
        /*072e*/ 	.short	(.L_374 - .L_373)


	//   ....[0]....
.L_373:
        /*0730*/ 	.word	0x00000180
        /*0734*/ 	.word	0x000000ff
        /*0738*/ 	.word	0x00028c00
        /*073c*/ 	.short	0x0100
        /*073e*/ 	.byte	0x08
	.zero		1


	//   ....[1]....
        /*0740*/ 	.word	0x00000190
        /*0744*/ 	.word	0x000000ff
        /*0748*/ 	.word	0x00028c20
        /*074c*/ 	.short	0x0100
        /*074e*/ 	.byte	0x08
	.zero		1


	//   ....[2]....
        /*0750*/ 	.word	0x00000240
        /*0754*/ 	.word	0x000000ff
        /*0758*/ 	.word	0x00028c30
        /*075c*/ 	.short	0x0100
        /*075e*/ 	.byte	0x06
	.zero		1


	//   ....[3]....
        /*0760*/ 	.word	0x00000250
        /*0764*/ 	.word	0x000000ff
        /*0768*/ 	.word	0x00028c40
        /*076c*/ 	.short	0x0100
        /*076e*/ 	.byte	0x06
	.zero		1


	//   ....[4]....
        /*0770*/ 	.word	0x00000260
        /*0774*/ 	.word	0x000000ff
        /*0778*/ 	.word	0x00028c38
        /*077c*/ 	.short	0x0100
        /*077e*/ 	.byte	0x06
	.zero		1


	//   ....[5]....
        /*0780*/ 	.word	0x00000270
        /*0784*/ 	.word	0x000000ff
        /*0788*/ 	.word	0x00028c48
        /*078c*/ 	.short	0x0100
        /*078e*/ 	.byte	0x06
	.zero		1


	//   ....[6]....
        /*0790*/ 	.word	0x000003a0
        /*0794*/ 	.word	0x000000ff
        /*0798*/ 	.word	0x00028c50
        /*079c*/ 	.short	0x0100
        /*079e*/ 	.byte	0x08
	.zero		1


	//   ....[7]....
        /*07a0*/ 	.word	0x000003b0
        /*07a4*/ 	.word	0x000000ff
        /*07a8*/ 	.word	0x00028c60
        /*07ac*/ 	.short	0x0100
        /*07ae*/ 	.byte	0x08
	.zero		1


	//   ....[8]....
        /*07b0*/ 	.word	0x000003c0
        /*07b4*/ 	.word	0x000000ff
        /*07b8*/ 	.word	0x00028c58
        /*07bc*/ 	.short	0x0100
        /*07be*/ 	.byte	0x08
	.zero		1


	//   ....[9]....
        /*07c0*/ 	.word	0x000003d0
        /*07c4*/ 	.word	0x000000ff
        /*07c8*/ 	.word	0x00028c68
        /*07cc*/ 	.short	0x0100
        /*07ce*/ 	.byte	0x08
	.zero		1


	//   ....[10]....
        /*07d0*/ 	.word	0x000004c0
        /*07d4*/ 	.word	0x000000ff
        /*07d8*/ 	.word	0x00028c70
        /*07dc*/ 	.short	0x0100
        /*07de*/ 	.byte	0x06
	.zero		1


	//   ....[11]....
        /*07e0*/ 	.word	0x000004d0
        /*07e4*/ 	.word	0x000000ff
        /*07e8*/ 	.word	0x00028c80
        /*07ec*/ 	.short	0x0100
        /*07ee*/ 	.byte	0x06
	.zero		1


	//   ....[12]....
        /*07f0*/ 	.word	0x000004e0
        /*07f4*/ 	.word	0x000000ff
        /*07f8*/ 	.word	0x00028c78
        /*07fc*/ 	.short	0x0100
        /*07fe*/ 	.byte	0x06
	.zero		1


	//   ....[13]....
        /*0800*/ 	.word	0x000004f0
        /*0804*/ 	.word	0x000000ff
        /*0808*/ 	.word	0x00028c88
        /*080c*/ 	.short	0x0100
        /*080e*/ 	.byte	0x06
	.zero		1


	//   ....[14]....
        /*0810*/ 	.word	0x00000620
        /*0814*/ 	.word	0x000000ff
        /*0818*/ 	.word	0x00028c90
        /*081c*/ 	.short	0x0100
        /*081e*/ 	.byte	0x08
	.zero		1


	//   ....[15]....
        /*0820*/ 	.word	0x00000630
        /*0824*/ 	.word	0x000000ff
        /*0828*/ 	.word	0x00028ca0
        /*082c*/ 	.short	0x0100
        /*082e*/ 	.byte	0x08
	.zero		1


	//   ....[16]....
        /*0830*/ 	.word	0x00000640
        /*0834*/ 	.word	0x000000ff
        /*0838*/ 	.word	0x00028c98
        /*083c*/ 	.short	0x0100
        /*083e*/ 	.byte	0x08
	.zero		1


	//   ....[17]....
        /*0840*/ 	.word	0x00000650
        /*0844*/ 	.word	0x000000ff
        /*0848*/ 	.word	0x00028ca8
        /*084c*/ 	.short	0x0100
        /*084e*/ 	.byte	0x08
	.zero		1


	//   ....[18]....
        /*0850*/ 	.word	0x00000790
        /*0854*/ 	.word	0x000000ff
        /*0858*/ 	.word	0x00028cb0
        /*085c*/ 	.short	0x0100
        /*085e*/ 	.byte	0x08
	.zero		1


	//   ....[19]....
        /*0860*/ 	.word	0x000007a0
        /*0864*/ 	.word	0x000000ff
        /*0868*/ 	.word	0x00028cc0
        /*086c*/ 	.short	0x0100
        /*086e*/ 	.byte	0x08
	.zero		1


	//   ....[20]....
        /*0870*/ 	.word	0x000007b0
        /*0874*/ 	.word	0x000000ff
        /*0878*/ 	.word	0x00028cb8
        /*087c*/ 	.short	0x0100
        /*087e*/ 	.byte	0x08
	.zero		1


	//   ....[21]....
        /*0880*/ 	.word	0x000007c0
        /*0884*/ 	.word	0x000000ff
        /*0888*/ 	.word	0x00028cc8
        /*088c*/ 	.short	0x0100
        /*088e*/ 	.byte	0x08
	.zero		1


	//   ....[22]....
        /*0890*/ 	.word	0x00002490
        /*0894*/ 	.word	0x000000ff
        /*0898*/ 	.word	0x00028c50
        /*089c*/ 	.short	0x010a
        /*089e*/ 	.byte	0x17
	.zero		1


	//   ....[23]....
        /*08a0*/ 	.word	0x00002730
        /*08a4*/ 	.word	0x000000ff
        /*08a8*/ 	.word	0x00000000
        /*08ac*/ 	.short	0x0101
        /*08ae*/ 	.byte	0x06
	.zero		1


	//   ....[24]....
        /*08b0*/ 	.word	0x000030c0
        /*08b4*/ 	.word	0x000000ff
        /*08b8*/ 	.word	0x00028c50
        /*08bc*/ 	.short	0x010a
        /*08be*/ 	.byte	0x17
	.zero		1


	//   ....[25]....
        /*08c0*/ 	.word	0x00003100
        /*08c4*/ 	.word	0x000000ff
        /*08c8*/ 	.word	0x00028c50
        /*08cc*/ 	.short	0x010a
        /*08ce*/ 	.byte	0x17
	.zero		1


	//   ....[26]....
        /*08d0*/ 	.word	0x000032f0
        /*08d4*/ 	.word	0x000000ff
        /*08d8*/ 	.word	0x00000000
        /*08dc*/ 	.short	0x0101
        /*08de*/ 	.byte	0x06
	.zero		1


	//   ....[27]....
        /*08e0*/ 	.word	0x00004a50
        /*08e4*/ 	.word	0x000000ff
        /*08e8*/ 	.word	0x00028c00
        /*08ec*/ 	.short	0x010a
        /*08ee*/ 	.byte	0x29
	.zero		1


	//   ....[28]....
        /*08f0*/ 	.word	0x00004ad0
        /*08f4*/ 	.word	0x00000007
        /*08f8*/ 	.word	0x00028c30
        /*08fc*/ 	.short	0x010a
        /*08fe*/ 	.byte	0x3f
	.zero		1


	//   ....[29]....
        /*0900*/ 	.word	0x00004b10
        /*0904*/ 	.word	0x00000007
        /*0908*/ 	.word	0x00028c30
        /*090c*/ 	.short	0x010a
        /*090e*/ 	.byte	0x3f
	.zero		1


	//   ....[30]....
        /*0910*/ 	.word	0x00004f00
        /*0914*/ 	.word	0x000000ff
        /*0918*/ 	.word	0x00000000
        /*091c*/ 	.short	0x0101
        /*091e*/ 	.byte	0x06
	.zero		1


	//   ....[31]....
        /*0920*/ 	.word	0x00006590
        /*0924*/ 	.word	0x00000007
        /*0928*/ 	.word	0x00028c50
        /*092c*/ 	.short	0x010a
        /*092e*/ 	.byte	0x3f
	.zero		1


	//   ....[32]....
        /*0930*/ 	.word	0x000065d0
        /*0934*/ 	.word	0x00000007
        /*0938*/ 	.word	0x00028c50
        /*093c*/ 	.short	0x010a
        /*093e*/ 	.byte	0x3f
	.zero		1


	//   ....[33]....
        /*0940*/ 	.word	0x000068c0
        /*0944*/ 	.word	0x000000ff
        /*0948*/ 	.word	0x00000000
        /*094c*/ 	.short	0x0101
        /*094e*/ 	.byte	0x0e
	.zero		1


	//   ....[34]....
        /*0950*/ 	.word	0x00006be0
        /*0954*/ 	.word	0x000000ff
        /*0958*/ 	.word	0x00028c30
        /*095c*/ 	.short	0x010a
        /*095e*/ 	.byte	0x17
	.zero		1


	//   ....[35]....
        /*0960*/ 	.word	0x00006c20
        /*0964*/ 	.word	0x000000ff
        /*0968*/ 	.word	0x00028c30
        /*096c*/ 	.short	0x010a
        /*096e*/ 	.byte	0x17
	.zero		1


	//   ....[36]....
        /*0970*/ 	.word	0x00006ee0
        /*0974*/ 	.word	0x000000ff
        /*0978*/ 	.word	0x00000000
        /*097c*/ 	.short	0x0101
        /*097e*/ 	.byte	0x06
	.zero		1


	//   ....[37]....
        /*0980*/ 	.word	0x00008e50
        /*0984*/ 	.word	0x000000ff
        /*0988*/ 	.word	0x00028c50
        /*098c*/ 	.short	0x010a
        /*098e*/ 	.byte	0x17
	.zero		1


	//   ....[38]....
        /*0990*/ 	.word	0x00008e90
        /*0994*/ 	.word	0x000000ff
        /*0998*/ 	.word	0x00028c50
        /*099c*/ 	.short	0x010a
        /*099e*/ 	.byte	0x17
	.zero		1


	//   ....[39]....
        /*09a0*/ 	.word	0x00009150
        /*09a4*/ 	.word	0x000000ff
        /*09a8*/ 	.word	0x00000000
        /*09ac*/ 	.short	0x0101
        /*09ae*/ 	.byte	0x17
	.zero		1


	//   ....[40]....
        /*09b0*/ 	.word	0x00009500
        /*09b4*/ 	.word	0x000000ff
        /*09b8*/ 	.word	0x00028c30
        /*09bc*/ 	.short	0x010a
        /*09be*/ 	.byte	0x17
	.zero		1


	//   ....[41]....
        /*09c0*/ 	.word	0x00009540
        /*09c4*/ 	.word	0x000000ff
        /*09c8*/ 	.word	0x00028c30
        /*09cc*/ 	.short	0x010a
        /*09ce*/ 	.byte	0x17
	.zero		1


	//   ....[42]....
        /*09d0*/ 	.word	0x00009780
        /*09d4*/ 	.word	0x000000ff
        /*09d8*/ 	.word	0x00000000
        /*09dc*/ 	.short	0x0101
        /*09de*/ 	.byte	0x06
	.zero		1


	//   ....[43]....
        /*09e0*/ 	.word	0x0000a9e0
        /*09e4*/ 	.word	0x000000ff
        /*09e8*/ 	.word	0x00028c50
        /*09ec*/ 	.short	0x010a
        /*09ee*/ 	.byte	0x17
	.zero		1


	//   ....[44]....
        /*09f0*/ 	.word	0x0000aa20
        /*09f4*/ 	.word	0x000000ff
        /*09f8*/ 	.word	0x00028c50
        /*09fc*/ 	.short	0x010a
        /*09fe*/ 	.byte	0x17
	.zero		1


	//   ....[45]....
        /*0a00*/ 	.word	0x0000acc0
        /*0a04*/ 	.word	0x000000ff
        /*0a08*/ 	.word	0x00000000
        /*0a0c*/ 	.short	0x0101
        /*0a0e*/ 	.byte	0x17
	.zero		1


	//   ....[46]....
        /*0a10*/ 	.word	0x0000ae20
        /*0a14*/ 	.word	0x000000ff
        /*0a18*/ 	.word	0x00028c30
        /*0a1c*/ 	.short	0x010a
        /*0a1e*/ 	.byte	0x14
	.zero		1


	//   ....[47]....
        /*0a20*/ 	.word	0x0000ae60
        /*0a24*/ 	.word	0x000000ff
        /*0a28*/ 	.word	0x00028c30
        /*0a2c*/ 	.short	0x010a
        /*0a2e*/ 	.byte	0x14
	.zero		1


	//   ....[48]....
        /*0a30*/ 	.word	0x0000b120
        /*0a34*/ 	.word	0x000000ff
        /*0a38*/ 	.word	0x00000000
        /*0a3c*/ 	.short	0x0101
        /*0a3e*/ 	.byte	0x06
	.zero		1


	//   ....[49]....
        /*0a40*/ 	.word	0x0000d090
        /*0a44*/ 	.word	0x000000ff
        /*0a48*/ 	.word	0x00028c50
        /*0a4c*/ 	.short	0x010a
        /*0a4e*/ 	.byte	0x14
	.zero		1


	//   ....[50]....
        /*0a50*/ 	.word	0x0000d0d0
        /*0a54*/ 	.word	0x000000ff
        /*0a58*/ 	.word	0x00028c50
        /*0a5c*/ 	.short	0x010a
        /*0a5e*/ 	.byte	0x14
	.zero		1


	//   ....[51]....
        /*0a60*/ 	.word	0x0000d390
        /*0a64*/ 	.word	0x000000ff
        /*0a68*/ 	.word	0x00000000
        /*0a6c*/ 	.short	0x0101
        /*0a6e*/ 	.byte	0x14
	.zero		1


	//   ....[52]....
        /*0a70*/ 	.word	0x0000fd10
        /*0a74*/ 	.word	0x000000ff
        /*0a78*/ 	.word	0x00000000
        /*0a7c*/ 	.short	0x0101
        /*0a7e*/ 	.byte	0x04
	.zero		1


	//   ....[53]....
        /*0a80*/ 	.word	0x00010630
        /*0a84*/ 	.word	0x000000ff
        /*0a88*/ 	.word	0x00000000
        /*0a8c*/ 	.short	0x0101
        /*0a8e*/ 	.byte	0x04
	.zero		1


	//   ....[54]....
        /*0a90*/ 	.word	0x000150b0
        /*0a94*/ 	.word	0x00000019
        /*0a98*/ 	.word	0x00028c40
        /*0a9c*/ 	.short	0x010a
        /*0a9e*/ 	.byte	0x3f
	.zero		1


	//   ....[55]....
        /*0aa0*/ 	.word	0x00015560
        /*0aa4*/ 	.word	0x00000019
        /*0aa8*/ 	.word	0x00028c30
        /*0aac*/ 	.short	0x0107
        /*0aae*/ 	.byte	0x3f
	.zero		1


	//   ....[56]....
        /*0ab0*/ 	.word	0x00015630
        /*0ab4*/ 	.word	0x00000019
        /*0ab8*/ 	.word	0x00028c30
        /*0abc*/ 	.short	0x0101
        /*0abe*/ 	.byte	0x3f
	.zero		1


	//   ....[57]....
        /*0ac0*/ 	.word	0x00015dd0
        /*0ac4*/ 	.word	0x00000011
        /*0ac8*/ 	.word	0x00028c00
        /*0acc*/ 	.short	0x0107
        /*0ace*/ 	.byte	0x3f
	.zero		1


	//   ....[58]....
        /*0ad0*/ 	.word	0x00015ec0
        /*0ad4*/ 	.word	0x00000011
        /*0ad8*/ 	.word	0x00028c00
        /*0adc*/ 	.short	0x0101
        /*0ade*/ 	.byte	0x3f
	.zero		1


	//   ....[59]....
        /*0ae0*/ 	.word	0x00015ee0
        /*0ae4*/ 	.word	0x00000011
        /*0ae8*/ 	.word	0x00028c20
        /*0aec*/ 	.short	0x010a
        /*0aee*/ 	.byte	0x3f
	.zero		1


	//   ....[60]....
        /*0af0*/ 	.word	0x00015f70
        /*0af4*/ 	.word	0x00000019
        /*0af8*/ 	.word	0x00028c60
        /*0afc*/ 	.short	0x010a
        /*0afe*/ 	.byte	0x3f
	.zero		1


	//   ....[61]....
        /*0b00*/ 	.word	0x00016860
        /*0b04*/ 	.word	0x00000019
        /*0b08*/ 	.word	0x00028c50
        /*0b0c*/ 	.short	0x0107
        /*0b0e*/ 	.byte	0x3f
	.zero		1


	//   ....[62]....
        /*0b10*/ 	.word	0x00016930
        /*0b14*/ 	.word	0x00000019
        /*0b18*/ 	.word	0x00028c50
        /*0b1c*/ 	.short	0x0101
        /*0b1e*/ 	.byte	0x3f
	.zero		1


	//   ....[63]....
        /*0b20*/ 	.word	0x00016ca0
        /*0b24*/ 	.word	0x00000006
        /*0b28*/ 	.word	0x00028c40
        /*0b2c*/ 	.short	0x010a
        /*0b2e*/ 	.byte	0x3f
	.zero		1


	//   ....[64]....
        /*0b30*/ 	.word	0x00016fc0
        /*0b34*/ 	.word	0x00000006
        /*0b38*/ 	.word	0x00028c30
        /*0b3c*/ 	.short	0x0107
        /*0b3e*/ 	.byte	0x3f
	.zero		1


	//   ....[65]....
        /*0b40*/ 	.word	0x00017080
        /*0b44*/ 	.word	0x00000006
        /*0b48*/ 	.word	0x00028c30
        /*0b4c*/ 	.short	0x0101
        /*0b4e*/ 	.byte	0x3f
	.zero		1


	//   ....[66]....
        /*0b50*/ 	.word	0x000170b0
        /*0b54*/ 	.word	0x00000006
        /*0b58*/ 	.word	0x00028c60
        /*0b5c*/ 	.short	0x010a
        /*0b5e*/ 	.byte	0x3f
	.zero		1


	//   ....[67]....
        /*0b60*/ 	.word	0x00017760
        /*0b64*/ 	.word	0x00000006
        /*0b68*/ 	.word	0x00028c50
        /*0b6c*/ 	.short	0x0107
        /*0b6e*/ 	.byte	0x3f
	.zero		1


	//   ....[68]....
        /*0b70*/ 	.word	0x00017820
        /*0b74*/ 	.word	0x00000006
        /*0b78*/ 	.word	0x00028c50
        /*0b7c*/ 	.short	0x0101
        /*0b7e*/ 	.byte	0x3f
	.zero		1


	//   ....[69]....
        /*0b80*/ 	.word	0x00018ab0
        /*0b84*/ 	.word	0x00000007
        /*0b88*/ 	.word	0x00028c20
        /*0b8c*/ 	.short	0x010a
        /*0b8e*/ 	.byte	0x3f
	.zero		1


	//   ....[70]....
        /*0b90*/ 	.word	0x00018c30
        /*0b94*/ 	.word	0x00000005
        /*0b98*/ 	.word	0x00028c40
        /*0b9c*/ 	.short	0x010a
        /*0b9e*/ 	.byte	0x3f
	.zero		1


	//   ....[71]....
        /*0ba0*/ 	.word	0x00018cd0
        /*0ba4*/ 	.word	0x00000003
        /*0ba8*/ 	.word	0x00028c40
        /*0bac*/ 	.short	0x010a
        /*0bae*/ 	.byte	0x3f
	.zero		1


	//   ....[72]....
        /*0bb0*/ 	.word	0x00018d10
        /*0bb4*/ 	.word	0x00000005
        /*0bb8*/ 	.word	0x00028c60
        /*0bbc*/ 	.short	0x010a
        /*0bbe*/ 	.byte	0x3f
	.zero		1


	//   ....[73]....
        /*0bc0*/ 	.word	0x00018d50
        /*0bc4*/ 	.word	0x00000003
        /*0bc8*/ 	.word	0x00028c60
        /*0bcc*/ 	.short	0x010a
        /*0bce*/ 	.byte	0x3f
	.zero		1


	//   ....[74]....
        /*0bd0*/ 	.word	0x00018dc0
        /*0bd4*/ 	.word	0x00000003
        /*0bd8*/ 	.word	0x00028c50
        /*0bdc*/ 	.short	0x010a
        /*0bde*/ 	.byte	0x3f
	.zero		1


	//   ....[75]....
        /*0be0*/ 	.word	0x00018e20
        /*0be4*/ 	.word	0x00000003
        /*0be8*/ 	.word	0x00028c50
        /*0bec*/ 	.short	0x010a
        /*0bee*/ 	.byte	0x3f
	.zero		1


	//   ....[76]....
        /*0bf0*/ 	.word	0x00018e80
        /*0bf4*/ 	.word	0x00000003
        /*0bf8*/ 	.word	0x00028c00
        /*0bfc*/ 	.short	0x010a
        /*0bfe*/ 	.byte	0x3f
	.zero		1


	//   ....[77]....
        /*0c00*/ 	.word	0x00018ed0
        /*0c04*/ 	.word	0x00000007
        /*0c08*/ 	.word	0x00028c30
        /*0c0c*/ 	.short	0x010a
        /*0c0e*/ 	.byte	0x3f
	.zero		1


	//   ....[78]....
        /*0c10*/ 	.word	0x00018f20
        /*0c14*/ 	.word	0x00000007
        /*0c18*/ 	.word	0x00028c50
        /*0c1c*/ 	.short	0x010a
        /*0c1e*/ 	.byte	0x3f
	.zero		1


	//   ....[79]....
        /*0c20*/ 	.word	0x00018f80
        /*0c24*/ 	.word	0x00000005
        /*0c28*/ 	.word	0x00028c30
        /*0c2c*/ 	.short	0x010a
        /*0c2e*/ 	.byte	0x3f
	.zero		1


	//   ....[80]....
        /*0c30*/ 	.word	0x00018fe0
        /*0c34*/ 	.word	0x00000007
        /*0c38*/ 	.word	0x00028c50
        /*0c3c*/ 	.short	0x010a
        /*0c3e*/ 	.byte	0x3f
	.zero		1


	//   ....[81]....
        /*0c40*/ 	.word	0x00019040
        /*0c44*/ 	.word	0x00000006
        /*0c48*/ 	.word	0x00028c30
        /*0c4c*/ 	.short	0x010a
        /*0c4e*/ 	.byte	0x3f
	.zero		1


	//   ....[82]....
        /*0c50*/ 	.word	0x000190a0
        /*0c54*/ 	.word	0x00000008
        /*0c58*/ 	.word	0x00028c50
        /*0c5c*/ 	.short	0x010a
        /*0c5e*/ 	.byte	0x3f
	.zero		1


	//   ....[83]....
        /*0c60*/ 	.word	0x00019100
        /*0c64*/ 	.word	0x00000005
        /*0c68*/ 	.word	0x00028c30
        /*0c6c*/ 	.short	0x010a
        /*0c6e*/ 	.byte	0x3f
	.zero		1


	//   ....[84]....
        /*0c70*/ 	.word	0x00019160
        /*0c74*/ 	.word	0x00000007
        /*0c78*/ 	.word	0x00028c50
        /*0c7c*/ 	.short	0x010a
        /*0c7e*/ 	.byte	0x3f
	.zero		1


	//   ....[85]....
        /*0c80*/ 	.word	0x00019280
        /*0c84*/ 	.word	0x00000019
        /*0c88*/ 	.word	0x00028c40
        /*0c8c*/ 	.short	0x010a
        /*0c8e*/ 	.byte	0x3f
	.zero		1


	//   ....[86]....
        /*0c90*/ 	.word	0x00019d20
        /*0c94*/ 	.word	0x00000011
        /*0c98*/ 	.word	0x00028c20
        /*0c9c*/ 	.short	0x010a
        /*0c9e*/ 	.byte	0x3f
	.zero		1


	//   ....[87]....
        /*0ca0*/ 	.word	0x00019d70
        /*0ca4*/ 	.word	0x00000019
        /*0ca8*/ 	.word	0x00028c60
        /*0cac*/ 	.short	0x010a
        /*0cae*/ 	.byte	0x3f
	.zero		1


	//   ....[88]....
        /*0cb0*/ 	.word	0x0001a660
        /*0cb4*/ 	.word	0x00000006
        /*0cb8*/ 	.word	0x00028c40
        /*0cbc*/ 	.short	0x010a
        /*0cbe*/ 	.byte	0x3f
	.zero		1


	//   ....[89]....
        /*0cc0*/ 	.word	0x0001ab20
        /*0cc4*/ 	.word	0x00000006
        /*0cc8*/ 	.word	0x00028c60
        /*0ccc*/ 	.short	0x010a
        /*0cce*/ 	.byte	0x3f
	.zero		1


	//   ....[90]....
        /*0cd0*/ 	.word	0x0001bcb0
        /*0cd4*/ 	.word	0x00000007
        /*0cd8*/ 	.word	0x00028c20
        /*0cdc*/ 	.short	0x010a
        /*0cde*/ 	.byte	0x3f
	.zero		1


	//   ....[91]....
        /*0ce0*/ 	.word	0x0001be50
        /*0ce4*/ 	.word	0x00000005
        /*0ce8*/ 	.word	0x00028c40
        /*0cec*/ 	.short	0x010a
        /*0cee*/ 	.byte	0x3f
	.zero		1


	//   ....[92]....
        /*0cf0*/ 	.word	0x0001bea0
        /*0cf4*/ 	.word	0x00000003
        /*0cf8*/ 	.word	0x00028c40
        /*0cfc*/ 	.short	0x010a
        /*0cfe*/ 	.byte	0x3f
	.zero		1


	//   ....[93]....
        /*0d00*/ 	.word	0x0001bef0
        /*0d04*/ 	.word	0x00000005
        /*0d08*/ 	.word	0x00028c60
        /*0d0c*/ 	.short	0x010a
        /*0d0e*/ 	.byte	0x3f
	.zero		1


	//----- nvinfo : EIATTR_NUM_MBARRIERS
	.align		4
.L_374:
        /*0d10*/ 	.byte	0x03, 0x38
        /*0d12*/ 	.short	0x0016


	//----- nvinfo : EIATTR_EXIT_INSTR_OFFSETS
	.align		4
        /*0d14*/ 	.byte	0x04, 0x1c
        /*0d16*/ 	.short	(.L_376 - .L_375)


	//   ....[0]....
.L_375:
        /*0d18*/ 	.word	0x00000970


	//   ....[1]....
        /*0d1c*/ 	.word	0x000128a0


	//   ....[2]....
        /*0d20*/ 	.word	0x00018da0


	//----- nvinfo : EIATTR_MAX_THREADS
	.align		4
.L_376:
        /*0d24*/ 	.byte	0x04, 0x05
        /*0d26*/ 	.short	(.L_378 - .L_377)
.L_377:
        /*0d28*/ 	.word	0x00000180
        /*0d2c*/ 	.word	0x00000001
        /*0d30*/ 	.word	0x00000001


	//----- nvinfo : EIATTR_CRS_STACK_SIZE
	.align		4
.L_378:
        /*0d34*/ 	.byte	0x04, 0x1e
        /*0d36*/ 	.short	(.L_380 - .L_379)
.L_379:
        /*0d38*/ 	.word	0x00000000


	//----- nvinfo : EIATTR_CBANK_PARAM_SIZE
	.align		4
.L_380:
        /*0d3c*/ 	.byte	0x03, 0x19
        /*0d3e*/ 	.short	0x0af0


	//----- nvinfo : EIATTR_PARAM_CBANK
	.align		4
        /*0d40*/ 	.byte	0x04, 0x0a
        /*0d42*/ 	.short	(.L_382 - .L_381)
	.align		4
.L_381:
        /*0d44*/ 	.word	index@(.nv.constant0._ZN7cutlass13device_kernelIN5flash11enable_sm90INS1_16FlashAttnFwdSm90INS1_25CollectiveMainloopFwdSm90ILi2EN4cute5tupleIJNS5_1CILi1EEES8_S8_EEENS6_IJNS7_ILi64EEESA_SA_EEELi512ENS_6half_tEfNS_4arch4Sm90ELb0ELb1ELb0ELb1ELb1ELb0ELb0ELb0ELb0ELb1ELb1ELb0EEENS1_21CollectiveEpilogueFwdINS6_IJSA_NS7_ILi512EEESA_EEES9_SC_SE_Li256ELb1ELb1ELb1ELb0EEENS1_36VarlenDynamicPersistentTileSchedulerILi64ELi64ELi256ELi128ELb1ELb1ELb1ELb1ELb0ELb1EEEEEEEEEvNT_6ParamsE)
        /*0d48*/ 	.short	0x0210
        /*0d4a*/ 	.short	0x0af0


	//----- nvinfo : EIATTR_SW_WAR
	.align		4
.L_382:
        /*0d4c*/ 	.byte	0x04, 0x36
        /*0d4e*/ 	.short	(.L_384 - .L_383)
.L_383:
        /*0d50*/ 	.word	0x00000008
.L_384:


//--------------------- .nv.info._ZN7cutlass13device_kernelIN5flash11enable_sm90INS1_16FlashAttnFwdSm90INS1_25CollectiveMainloopFwdSm90ILi2EN4cute5tupleIJNS5_1CILi1EEES8_S8_EEENS6_IJNS7_ILi64EEESA_SA_EEELi512ENS_6half_tEfNS_4arch4Sm90ELb0ELb1ELb0ELb1ELb1ELb1ELb0ELb0ELb0ELb1ELb1ELb0EEENS1_21CollectiveEpilogueFwdINS6_IJSA_NS7_ILi512EEESA_EEES9_SC_SE_Li256ELb1ELb1ELb1ELb0EEENS1_36VarlenDynamicPersistentTileSchedulerILi64ELi64ELi256ELi128ELb1ELb1ELb1ELb1ELb0ELb1EEEEEEEEEvNT_6ParamsE --------------------------
	.section	.nv.info._ZN7cutlass13device_kernelIN5flash11enable_sm90INS1_16FlashAttnFwdSm90INS1_25CollectiveMainloopFwdSm90ILi2EN4cute5tupleIJNS5_1CILi1EEES8_S8_EEENS6_IJNS7_ILi64EEESA_SA_EEELi512ENS_6half_tEfNS_4arch4Sm90ELb0ELb1ELb0ELb1ELb1ELb1ELb0ELb0ELb0ELb1ELb1ELb0EEENS1_21CollectiveEpilogueFwdINS6_IJSA_NS7_ILi512EEESA_EEES9_SC_SE_Li256ELb1ELb1ELb1ELb0EEENS1_36VarlenDynamicPersistentTileSchedulerILi64ELi64ELi256ELi128ELb1ELb1ELb1ELb1ELb0ELb1EEEEEEEEEvNT_6ParamsE,"",@"SHT_CUDA_INFO"
	.sectionflags	@""
	.align	4


	//----- nvinfo : EIATTR_CUDA_API_VERSION
	.align		4
        /*0000*/ 	.byte	0x04, 0x37
        /*0002*/ 	.short	(.L_386 - .L_385)
.L_385:
        /*0004*/ 	.word	0x00000082


	//----- nvinfo : EIATTR_KPARAM_INFO
	.align		4
.L_386:
        /*0008*/ 	.byte	0x04, 0x17
        /*000a*/ 	.short	(.L_388 - .L_387)
.L_387:
        /*000c*/ 	.word	0x00000000
        /*0010*/ 	.short	0x0000
        /*0012*/ 	.short	0x0070
        /*0014*/ 	.byte	0x00, 0xf0, 0x01, 0x2a


	//----- nvinfo : EIATTR_SPARSE_MMA_MASK
	.align		4
.L_388:
        /*0018*/ 	.byte	0x03, 0x50
        /*001a*/ 	.short	0x0000


	//----- nvinfo : EIATTR_MAXREG_COUNT
	.align		4
        /*001c*/ 	.byte	0x03, 0x1b
        /*001e*/ 	.short	0x00a8


	//----- nvinfo : EIATTR_NUM_BARRIERS
	.align		4
        /*0020*/ 	.byte	0x02, 0x4c
        /*0022*/ 	.byte	0x10
	.zero		1


	//----- nvinfo : EIATTR_EXTERNS
	.align		4
        /*0024*/ 	.byte	0x04, 0x0f
        /*0026*/ 	.short	(.L_390 - .L_389)


	//   ....[0]....
	.align		4
.L_389:
        /*0028*/ 	.word	index@(__assertfail)


	//----- nvinfo : EIATTR_ANNOTATIONS
	.align		4
.L_390:
        /*002c*/ 	.byte	0x04, 0x55
        /*002e*/ 	.short	(.L_392 - .L_391)


	//   ....[0]....
.L_391:
        /* <DEDUP_REMOVED lines=53> */


	//----- nvinfo : EIATTR_MERCURY_ISA_VERSION
	.align		4
.L_392:
        /*0368*/ 	.byte	0x03, 0x5f
        /*036a*/ 	.short	0x0101


	//----- nvinfo : EIATTR_UNUSED_LOAD_BYTE_OFFSET
	.align		4
        /*036c*/ 	.byte	0x04, 0x44
        /*036e*/ 	.short	(.L_394 - .L_393)


	//   ....[0]....
.L_393:
        /*0370*/ 	.word	0x00000a20
        /*0374*/ 	.word	0x0000fff0


	//   ....[1]....
        /*0378*/ 	.word	0x00014c70
        /*037c*/ 	.word	0x0000fff0


	//----- nvinfo : EIATTR_INT_WARP_WIDE_INSTR_OFFSETS
	.align		4
.L_394:
        /*0380*/ 	.byte	0x04, 0x31
        /*0382*/ 	.short	(.L_396 - .L_395)


	//   ....[0]....
.L_395:
        /*0384*/ 	.word	0x00000130


	//   ....[1]....
        /*0388*/ 	.word	0x00000170


	//   ....[2]....
        /*038c*/ 	.word	0x000001e0


	//   ....[3]....
        /*0390*/ 	.word	0x0001d9a0


	//   ....[4]....
        /*0394*/ 	.word	0x0001da30


	//   ....[5]....
        /*0398*/ 	.word	0x00020ef0


	//   ....[6]....
        /*039c*/ 	.word	0x00020f80


	//----- nvinfo : EIATTR_COOP_GROUP_MASK_REGIDS
	.align		4
.L_396:
        /*03a0*/ 	.byte	0x04, 0x29
        /*03a2*/ 	.short	(.L_398 - .L_397)


	//   ....[0]....
.L_397:
        /*03a4*/ 	.word	0xffffffff


	//   ....[1]....
        /*03a8*/ 	.word	0xffffffff


	//   ....[2]....
        /*03ac*/ 	.word	0xffffffff


	//   ....[3]....
        /*03b0*/ 	.word	0xffffffff


	//   ....[4]....
        /*03b4*/ 	.word	0xffffffff


	//   ....[5]....
        /*03b8*/ 	.word	0xffffffff


	//   ....[6]....
        /*03bc*/ 	.word	0xffffffff


	//   ....[7]....
        /*03c0*/ 	.word	0xffffffff


	//   ....[8]....
        /*03c4*/ 	.word	0xffffffff


	//   ....[9]....
        /*03c8*/ 	.word	0xffffffff


	//   ....[10]....
        /*03cc*/ 	.word	0xffffffff


	//   ....[11]....
        /*03d0*/ 	.word	0xffffffff


	//   ....[12]....
        /*03d4*/ 	.word	0xffffffff


	//   ....[13]....
        /*03d8*/ 	.word	0xffffffff


	//   ....[14]....
        /*03dc*/ 	.word	0xffffffff


	//   ....[15]....
        /*03e0*/ 	.word	0xffffffff


	//   ....[16]....
        /*03e4*/ 	.word	0xffffffff


	//   ....[17]....
        /*03e8*/ 	.word	0xffffffff


	//   ....[18]....
        /*03ec*/ 	.word	0xffffffff


	//   ....[19]....
        /*03f0*/ 	.word	0xffffffff


	//   ....[20]....
        /*03f4*/ 	.word	0xffffffff


	//   ....[21]....
        /*03f8*/ 	.word	0xffffffff


	//   ....[22]....
        /*03fc*/ 	.word	0xffffffff


	//   ....[23]....
        /*0400*/ 	.word	0xffffffff


	//   ....[24]....
        /*0404*/ 	.word	0xffffffff


	//   ....[25]....
        /*0408*/ 	.word	0xffffffff


	//   ....[26]....
        /*040c*/ 	.word	0xffffffff


	//   ....[27]....
        /*0410*/ 	.word	0xffffffff


	//   ....[28]....
        /*0414*/ 	.word	0xffffffff


	//   ....[29]....
        /*0418*/ 	.word	0xffffffff


	//   ....[30]....
        /*041c*/ 	.word	0xffffffff


	//   ....[31]....
        /*0420*/ 	.word	0xffffffff


	//   ....[32]....
        /*0424*/ 	.word	0xffffffff


	//   ....[33]....
        /*0428*/ 	.word	0xffffffff


	//   ....[34]....
        /*042c*/ 	.word	0xffffffff


	//   ....[35]....
        /*0430*/ 	.word	0xffffffff


	//   ....[36]....
        /*0434*/ 	.word	0xffffffff


	//   ....[37]....
        /*0438*/ 	.word	0xffffffff


	//   ....[38]....
        /*043c*/ 	.word	0xffffffff


	//   ....[39]....
        /*0440*/ 	.word	0xffffffff


	//   ....[40]....
        /*0444*/ 	.word	0xffffffff


	//   ....[41]....
        /*0448*/ 	.word	0xffffffff


	//   ....[42]....
        /*044c*/ 	.word	0xffffffff


	//   ....[43]....
        /*0450*/ 	.word	0xffffffff


	//   ....[44]....
        /*0454*/ 	.word	0xffffffff


	//   ....[45]....
        /*0458*/ 	.word	0xffffffff


	//   ....[46]....
        /*045c*/ 	.word	0xffffffff


	//   ....[47]....
        /*0460*/ 	.word	0xffffffff


	//   ....[48]....
        /*0464*/ 	.word	0xffffffff


	//   ....[49]....
        /*0468*/ 	.word	0xffffffff


	//   ....[50]....
        /*046c*/ 	.word	0xffffffff


	//   ....[51]....
        /*0470*/ 	.word	0xffffffff


	//   ....[52]....
        /*0474*/ 	.word	0xffffffff


	//   ....[53]....
        /*0478*/ 	.word	0xffffffff


	//   ....[54]....
        /*047c*/ 	.word	0xffffffff


	//   ....[55]....
        /*0480*/ 	.word	0xffffffff


	//   ....[56]....
        /*0484*/ 	.word	0xffffffff


	//   ....[57]....
        /*0488*/ 	.word	0xffffffff


	//   ....[58]....
        /*048c*/ 	.word	0xffffffff


	//   ....[59]....
        /*0490*/ 	.word	0xffffffff


	//   ....[60]....
        /*0494*/ 	.word	0xffffffff


	//   ....[61]....
        /*0498*/ 	.word	0xffffffff


	//   ....[62]....
        /*049c*/ 	.word	0xffffffff


	//   ....[63]....
        /*04a0*/ 	.word	0xffffffff


	//   ....[64]....
        /*04a4*/ 	.word	0xffffffff


	//   ....[65]....
        /*04a8*/ 	.word	0xffffffff


	//   ....[66]....
        /*04ac*/ 	.word	0xffffffff


	//   ....[67]....
        /*04b0*/ 	.word	0xffffffff


	//   ....[68]....
        /*04b4*/ 	.word	0xffffffff


	//   ....[69]....
        /*04b8*/ 	.word	0xffffffff


	//   ....[70]....
        /*04bc*/ 	.word	0xffffffff


	//   ....[71]....
        /*04c0*/ 	.word	0xffffffff


	//   ....[72]....
        /*04c4*/ 	.word	0xffffffff


	//   ....[73]....
        /*04c8*/ 	.word	0xffffffff


	//   ....[74]....
        /*04cc*/ 	.word	0xffffffff


	//   ....[75]....
        /*04d0*/ 	.word	0xffffffff


	//   ....[76]....
        /*04d4*/ 	.word	0xffffffff


	//   ....[77]....
        /*04d8*/ 	.word	0xffffffff


	//   ....[78]....
        /*04dc*/ 	.word	0xffffffff


	//   ....[79]....
        /*04e0*/ 	.word	0xffffffff


	//   ....[80]....
        /*04e4*/ 	.word	0xffffffff


	//   ....[81]....
        /*04e8*/ 	.word	0xffffffff


	//   ....[82]....
        /*04ec*/ 	.word	0xffffffff


	//   ....[83]....
        /*04f0*/ 	.word	0xffffffff


	//   ....[84]....
        /*04f4*/ 	.word	0xffffffff


	//   ....[85]....
        /*04f8*/ 	.word	0xffffffff


	//   ....[86]....
        /*04fc*/ 	.word	0xffffffff


	//   ....[87]....
        /*0500*/ 	.word	0xffffffff


	//   ....[88]....
        /*0504*/ 	.word	0xffffffff


	//   ....[89]....
        /*0508*/ 	.word	0xffffffff


	//   ....[90]....
        /*050c*/ 	.word	0xffffffff


	//   ....[91]....
        /*0510*/ 	.word	0xffffffff


	//   ....[92]....
        /*0514*/ 	.word	0xffffffff


	//   ....[93]....
        /*0518*/ 	.word	0xffffffff


	//   ....[94]....
        /*051c*/ 	.word	0xffffffff


	//   ....[95]....
        /*0520*/ 	.word	0xffffffff


	//   ....[96]....
        /*0524*/ 	.word	0xffffffff


	//   ....[97]....
        /*0528*/ 	.word	0xffffffff


	//   ....[98]....
        /*052c*/ 	.word	0xffffffff


	//   ....[99]....
        /*0530*/ 	.word	0xffffffff


	//   ....[100]....
        /*0534*/ 	.word	0xffffffff


	//   ....[101]....
        /*0538*/ 	.word	0xffffffff


	//   ....[102]....
        /*053c*/ 	.word	0xffffffff


	//   ....[103]....
        /*0540*/ 	.word	0xffffffff


	//   ....[104]....
        /*0544*/ 	.word	0xffffffff


	//   ....[105]....
        /*0548*/ 	.word	0xffffffff


	//   ....[106]....
        /*054c*/ 	.word	0xffffffff


	//   ....[107]....
        /*0550*/ 	.word	0xffffffff


	//   ....[108]....
        /*0554*/ 	.word	0xffffffff


	//   ....[109]....
        /*0558*/ 	.word	0xffffffff


	//   ....[110]....
        /*055c*/ 	.word	0xffffffff


	//   ....[111]....
        /*0560*/ 	.word	0xffffffff


	//   ....[112]....
        /*0564*/ 	.word	0xffffffff


	//   ....[113]....
        /*0568*/ 	.word	0xffffffff


	//   ....[114]....
        /*056c*/ 	.word	0xffffffff


	//   ....[115]....
        /*0570*/ 	.word	0xffffffff


	//   ....[116]....
        /*0574*/ 	.word	0xffffffff


	//   ....[117]....
        /*0578*/ 	.word	0xffffffff


	//   ....[118]....
        /*057c*/ 	.word	0xffffffff


	//   ....[119]....
        /*0580*/ 	.word	0xffffffff


	//   ....[120]....
        /*0584*/ 	.word	0xffffffff


	//   ....[121]....
        /*0588*/ 	.word	0xffffffff


	//   ....[122]....
        /*058c*/ 	.word	0xffffffff


	//   ....[123]....
        /*0590*/ 	.word	0xffffffff


	//   ....[124]....
        /*0594*/ 	.word	0xffffffff


	//   ....[125]....
        /*0598*/ 	.word	0xffffffff


	//   ....[126]....
        /*059c*/ 	.word	0xffffffff


	//   ....[127]....
        /*05a0*/ 	.word	0xffffffff


	//   ....[128]....
        /*05a4*/ 	.word	0xffffffff


	//   ....[129]....
        /*05a8*/ 	.word	0xffffffff


	//   ....[130]....
        /*05ac*/ 	.word	0xffffffff


	//   ....[131]....
        /*05b0*/ 	.word	0xffffffff


	//   ....[132]....
        /*05b4*/ 	.word	0xffffffff


	//   ....[133]....
        /*05b8*/ 	.word	0xffffffff


	//   ....[134]....
        /*05bc*/ 	.word	0xffffffff


	//   ....[135]....
        /*05c0*/ 	.word	0xffffffff


	//   ....[136]....
        /*05c4*/ 	.word	0xffffffff


	//   ....[137]....
        /*05c8*/ 	.word	0xffffffff


	//   ....[138]....
        /*05cc*/ 	.word	0xffffffff


	//   ....[139]....
        /*05d0*/ 	.word	0xffffffff


	//   ....[140]....
        /*05d4*/ 	.word	0xffffffff


	//   ....[141]....
        /*05d8*/ 	.word	0xffffffff


	//   ....[142]....
        /*05dc*/ 	.word	0xffffffff


	//   ....[143]....
        /*05e0*/ 	.word	0xffffffff


	//   ....[144]....
        /*05e4*/ 	.word	0xffffffff


	//   ....[145]....
        /*05e8*/ 	.word	0xffffffff


	//   ....[146]....
        /*05ec*/ 	.word	0xffffffff


	//   ....[147]....
        /*05f0*/ 	.word	0xffffffff


	//   ....[148]....
        /*05f4*/ 	.word	0xffffffff


	//   ....[149]....
        /*05f8*/ 	.word	0xffffffff


	//   ....[150]....
        /*05fc*/ 	.word	0xffffffff


	//   ....[151]....
        /*0600*/ 	.word	0xffffffff


	//   ....[152]....
        /*0604*/ 	.word	0xffffffff


	//   ....[153]....
        /*0608*/ 	.word	0xffffffff


	//   ....[154]....
        /*060c*/ 	.word	0xffffffff


	//   ....[155]....
        /*0610*/ 	.word	0xffffffff


	//   ....[156]....
        /*0614*/ 	.word	0xffffffff


	//   ....[157]....
        /*0618*/ 	.word	0x0500000f


	//   ....[158]....
        /*061c*/ 	.word	0x0500000f


	//   ....[159]....
        /*0620*/ 	.word	0x0500000f


	//   ....[160]....
        /*0624*/ 	.word	0x0500000f


	//   ....[161]....
        /*0628*/ 	.word	0x0500000f


	//   ....[162]....
        /*062c*/ 	.word	0x0500000f


	//   ....[163]....
        /*0630*/ 	.word	0x0500000f


	//   ....[164]....
        /*0634*/ 	.word	0x0500000f


	//   ....[165]....
        /*0638*/ 	.word	0x0500000f


	//   ....[166]....
        /*063c*/ 	.word	0x0500000f


	//   ....[167]....
        /*0640*/ 	.word	0x0500000f


	//   ....[168]....
        /*0644*/ 	.word	0x0500000f


	//   ....[169]....
        /*0648*/ 	.word	0x0500000f


	//   ....[170]....
        /*064c*/ 	.word	0x0500000f


	//   ....[171]....
        /*0650*/ 	.word	0x0500000f


	//   ....[172]....
        /*0654*/ 	.word	0x0500000f


	//   ....[173]....
        /*0658*/ 	.word	0x0500000f


	//   ....[174]....
        /*065c*/ 	.word	0x0500000f


	//   ....[175]....
        /*0660*/ 	.word	0x0500000f


	//   ....[176]....
        /*0664*/ 	.word	0x0500000f


	//   ....[177]....
        /*0668*/ 	.word	0x0500000f


	//   ....[178]....
        /*066c*/ 	.word	0x0500000f


	//   ....[179]....
        /*0670*/ 	.word	0x0500000f


	//   ....[180]....
        /*0674*/ 	.word	0x0500000f


	//   ....[181]....
        /*0678*/ 	.word	0x0500000f


	//   ....[182]....
        /*067c*/ 	.word	0x0500000f


	//   ....[183]....
        /*0680*/ 	.word	0x0500000f


	//   ....[184]....
        /*0684*/ 	.word	0x0500000f


	//   ....[185]....
        /*0688*/ 	.word	0x0500000f


	//   ....[186]....
        /*068c*/ 	.word	0x0500000f


	//   ....[187]....
        /*0690*/ 	.word	0x0500000f


	//   ....[188]....
        /*0694*/ 	.word	0x0500000f


	//   ....[189]....
        /*0698*/ 	.word	0x0500000f


	//   ....[190]....
        /*069c*/ 	.word	0x0500000f


	//   ....[191]....
        /*06a0*/ 	.word	0x0500000f


	//   ....[192]....
        /*06a4*/ 	.word	0x0500000f


	//   ....[193]....
        /*06a8*/ 	.word	0x0500000f


	//   ....[194]....
        /*06ac*/ 	.word	0x0500000f


	//   ....[195]....
        /*06b0*/ 	.word	0x0500000f


	//   ....[196]....
        /*06b4*/ 	.word	0x0500000f


	//   ....[197]....
        /*06b8*/ 	.word	0x0500000f


	//   ....[198]....
        /*06bc*/ 	.word	0x0500000f


	//   ....[199]....
        /*06c0*/ 	.word	0x0500000f


	//   ....[200]....
        /*06c4*/ 	.word	0x0500000f


	//   ....[201]....
        /*06c8*/ 	.word	0x0500000f


	//   ....[202]....
        /*06cc*/ 	.word	0x0500000f


	//   ....[203]....
        /*06d0*/ 	.word	0x0500000f


	//   ....[204]....
        /*06d4*/ 	.word	0x0500000f


	//   ....[205]....
        /*06d8*/ 	.word	0x0500000f


	//   ....[206]....
        /*06dc*/ 	.word	0x0500000f


	//   ....[207]....
        /*06e0*/ 	.word	0x0500000f


	//   ....[208]....
        /*06e4*/ 	.word	0x0500000f


	//   ....[209]....
        /*06e8*/ 	.word	0x0500000f


	//   ....[210]....
        /*06ec*/ 	.word	0x0500000f


	//   ....[211]....
        /*06f0*/ 	.word	0x0500000f


	//   ....[212]....
        /*06f4*/ 	.word	0x0500000f


	//   ....[213]....
        /*06f8*/ 	.word	0x0500000f


	//   ....[214]....
        /*06fc*/ 	.word	0x0500000f


	//   ....[215]....
        /*0700*/ 	.word	0x0500000f


	//   ....[216]....
        /*0704*/ 	.word	0x0500000f


	//   ....[217]....
        /*0708*/ 	.word	0x0500000f


	//   ....[218]....
        /*070c*/ 	.word	0x0500000f


	//   ....[219]....
        /*0710*/ 	.word	0x0500000f


	//   ....[220]....
        /*0714*/ 	.word	0x0500000f


	//   ....[221]....
        /*0718*/ 	.word	0x0500000f


	//   ....[222]....
        /*071c*/ 	.word	0x0500000f


	//   ....[223]....
        /*0720*/ 	.word	0x0500000f


	//   ....[224]....
        /*0724*/ 	.word	0x0500000f


	//   ....[225]....
        /*0728*/ 	.word	0x0500000f


	//   ....[226]....
        /*072c*/ 	.word	0x0500000f


	//   ....[227]....
        /*0730*/ 	.word	0x0500000f


	//   ....[228]....
        /*0734*/ 	.word	0x0500000f


	//   ....[229]....
        /*0738*/ 	.word	0x0500000f


	//   ....[230]....
        /*073c*/ 	.word	0x0500000f


	//   ....[231]....
        /*0740*/ 	.word	0x0500000f


	//   ....[232]....
        /*0744*/ 	.word	0x0500000f


	//   ....[233]....
        /*0748*/ 	.word	0x0500000f


	//   ....[234]....
        /*074c*/ 	.word	0x0500000f


	//   ....[235]....
        /*0750*/ 	.word	0x0500000f


	//   ....[236]....
        /*0754*/ 	.word	0x0500000f


	//   ....[237]....
        /*0758*/ 	.word	0x0500000f


	//   ....[238]....
        /*075c*/ 	.word	0x0500000f


	//   ....[239]....
        /*0760*/ 	.word	0x0500000f


	//----- nvinfo : EIATTR_COOP_GROUP_INSTR_OFFSETS
	.align		4
.L_398:
        /*0764*/ 	.byte	0x04, 0x28
        /*0766*/ 	.short	(.L_400 - .L_399)


	//   ....[0]....
.L_399:
        /*0768*/ 	.word	0x00000060


	//   ....[1]....
        /*076c*/ 	.word	0x00000140


	//   ....[2]....
        /*0770*/ 	.word	0x00000190


	//   ....[3]....
        /*0774*/ 	.word	0x00000380


	//   ....[4]....
        /*0778*/ 	.word	0x000004e0


	//   ....[5]....
        /*077c*/ 	.word	0x00000600


	//   ....[6]....
        /*0780*/ 	.word	0x00000760


	//   ....[7]....
        /*0784*/ 	.word	0x000034f0


	//   ....[8]....
        /*0788*/ 	.word	0x00003500


	//   ....[9]....
        /*078c*/ 	.word	0x00003ef0


	//   ....[10]....
        /*0790*/ 	.word	0x00003f00


	//   ....[11]....
        /*0794*/ 	.word	0x000048c0


	//   ....[12]....
        /*0798*/ 	.word	0x000048d0


	//   ....[13]....
        /*079c*/ 	.word	0x00004c90


	//   ....[14]....
        /*07a0*/ 	.word	0x00004ca0


	//   ....[15]....
        /*07a4*/ 	.word	0x000060f0


	//   ....[16]....
        /*07a8*/ 	.word	0x00008640


	//   ....[17]....
        /*07ac*/ 	.word	0x00008db0


	//   ....[18]....
        /*07b0*/ 	.word	0x00008dc0


	//   ....[19]....
        /*07b4*/ 	.word	0x00008dd0


	//   ....[20]....
        /*07b8*/ 	.word	0x00008de0


	//   ....[21]....
        /*07bc*/ 	.word	0x00009100


	//   ....[22]....
        /*07c0*/ 	.word	0x00009110


	//   ....[23]....
        /*07c4*/ 	.word	0x00009120


	//   ....[24]....
        /*07c8*/ 	.word	0x00009130


	//   ....[25]....
        /*07cc*/ 	.word	0x0000a380


	//   ....[26]....
        /*07d0*/ 	.word	0x0000a3a0


	//   ....[27]....
        /*07d4*/ 	.word	0x0000a3b0


	//   ....[28]....
        /*07d8*/ 	.word	0x0000a3c0


	//   ....[29]....
        /*07dc*/ 	.word	0x0000a4a0


	//   ....[30]....
        /*07e0*/ 	.word	0x0000a4c0


	//   ....[31]....
        /*07e4*/ 	.word	0x0000a4d0


	//   ....[32]....
        /*07e8*/ 	.word	0x0000a550


	//   ....[33]....
        /*07ec*/ 	.word	0x0000bbc0


	//   ....[34]....
        /*07f0*/ 	.word	0x0000bda0


	//   ....[35]....
        /*07f4*/ 	.word	0x0000c870


	//   ....[36]....
        /*07f8*/ 	.word	0x0000c900


	//   ....[37]....
        /*07fc*/ 	.word	0x0000cb20


	//   ....[38]....
        /*0800*/ 	.word	0x0000cba0


	//   ....[39]....
        /*0804*/ 	.word	0x0000d510


	//   ....[40]....
        /*0808*/ 	.word	0x0000dc40


	//   ....[41]....
        /*080c*/ 	.word	0x0000de70


	//   ....[42]....
        /*0810*/ 	.word	0x0000e5b0


	//   ....[43]....
        /*0814*/ 	.word	0x0000e6d0


	//   ....[44]....
        /*0818*/ 	.word	0x0000ec70


	//   ....[45]....
        /*081c*/ 	.word	0x0000ecd0


	//   ....[46]....
        /*0820*/ 	.word	0x0000fe00


	//   ....[47]....
        /*0824*/ 	.word	0x000106a0


	//   ....[48]....
        /*0828*/ 	.word	0x000106c0


	//   ....[49]....
        /*082c*/ 	.word	0x00010c90


	//   ....[50]....
        /*0830*/ 	.word	0x00010e60


	//   ....[51]....
        /*0834*/ 	.word	0x00011b50


	//   ....[52]....
        /*0838*/ 	.word	0x000120e0


	//   ....[53]....
        /*083c*/ 	.word	0x000122d0


	//   ....[54]....
        /*0840*/ 	.word	0x000129b0


	//   ....[55]....
        /*0844*/ 	.word	0x00012a80


	//   ....[56]....
        /*0848*/ 	.word	0x00012ee0


	//   ....[57]....
        /*084c*/ 	.word	0x00012f60


	//   ....[58]....
        /*0850*/ 	.word	0x00014090


	//   ....[59]....
        /*0854*/ 	.word	0x000141a0


	//   ....[60]....
        /*0858*/ 	.word	0x000141c0


	//   ....[61]....
        /*085c*/ 	.word	0x00014330


	//   ....[62]....
        /*0860*/ 	.word	0x00014500


	//   ....[63]....
        /*0864*/ 	.word	0x00015980


	//   ....[64]....
        /*0868*/ 	.word	0x00015d30


	//   ....[65]....
        /*086c*/ 	.word	0x00015d40


	//   ....[66]....
        /*0870*/ 	.word	0x00015d50


	//   ....[67]....
        /*0874*/ 	.word	0x00015d60


	//   ....[68]....
        /*0878*/ 	.word	0x00016a90


	//   ....[69]....
        /*087c*/ 	.word	0x00016ab0


	//   ....[70]....
        /*0880*/ 	.word	0x00016d50


	//   ....[71]....
        /*0884*/ 	.word	0x00016d70


	//   ....[72]....
        /*0888*/ 	.word	0x00017730


	//   ....[73]....
        /*088c*/ 	.word	0x00017770


	//   ....[74]....
        /*0890*/ 	.word	0x00018100


	//   ....[75]....
        /*0894*/ 	.word	0x00018120


	//   ....[76]....
        /*0898*/ 	.word	0x000195e0


	//   ....[77]....
        /*089c*/ 	.word	0x00019610


	//   ....[78]....
        /*08a0*/ 	.word	0x00019870


	//   ....[79]....
        /*08a4*/ 	.word	0x00019890


	//   ....[80]....
        /*08a8*/ 	.word	0x00019b40


	//   ....[81]....
        /*08ac*/ 	.word	0x00019d30


	//   ....[82]....
        /*08b0*/ 	.word	0x00019d60


	//   ....[83]....
        /*08b4*/ 	.word	0x00019d90


	//   ....[84]....
        /*08b8*/ 	.word	0x00019dc0


	//   ....[85]....
        /*08bc*/ 	.word	0x00019df0


	//   ....[86]....
        /*08c0*/ 	.word	0x00019e20


	//   ....[87]....
        /*08c4*/ 	.word	0x00019fb0


	//   ....[88]....
        /*08c8*/ 	.word	0x00019fe0


	//   ....[89]....
        /*08cc*/ 	.word	0x0001a010


	//   ....[90]....
        /*08d0*/ 	.word	0x0001a040


	//   ....[91]....
        /*08d4*/ 	.word	0x0001a070


	//   ....[92]....
        /*08d8*/ 	.word	0x0001a0a0


	//   ....[93]....
        /*08dc*/ 	.word	0x0001a130


	//   ....[94]....
        /*08e0*/ 	.word	0x0001a160


	//   ....[95]....
        /*08e4*/ 	.word	0x0001a170


	//   ....[96]....
        /*08e8*/ 	.word	0x0001a1b0


	//   ....[97]....
        /*08ec*/ 	.word	0x0001b970


	//   ....[98]....
        /*08f0*/ 	.word	0x0001e760


	//   ....[99]....
        /*08f4*/ 	.word	0x0001e780


	//   ....[100]....
        /*08f8*/ 	.word	0x0001e810


	//   ....[101]....
        /*08fc*/ 	.word	0x0001e830


	//   ....[102]....
        /*0900*/ 	.word	0x0001e8b0


	//   ....[103]....
        /*0904*/ 	.word	0x0001e8d0


	//   ....[104]....
        /*0908*/ 	.word	0x0001e8e0


	//   ....[105]....
        /*090c*/ 	.word	0x0001e8f0


	//   ....[106]....
        /*0910*/ 	.word	0x0001f0e0


	//   ....[107]....
        /*0914*/ 	.word	0x0001f110


	//   ....[108]....
        /*0918*/ 	.word	0x0001f1b0


	//   ....[109]....
        /*091c*/ 	.word	0x0001f1d0


	//   ....[110]....
        /*0920*/ 	.word	0x0001f250


	//   ....[111]....
        /*0924*/ 	.word	0x0001f270


	//   ....[112]....
        /*0928*/ 	.word	0x0001f280


	//   ....[113]....
        /*092c*/ 	.word	0x0001f290


	//   ....[114]....
        /*0930*/ 	.word	0x0001f710


	//   ....[115]....
        /*0934*/ 	.word	0x0001f7d0


	//   ....[116]....
        /*0938*/ 	.word	0x0001f920


	//   ....[117]....
        /*093c*/ 	.word	0x0001f960


	//   ....[118]....
        /*0940*/ 	.word	0x0001f970


	//   ....[119]....
        /*0944*/ 	.word	0x0001f980


	//   ....[120]....
        /*0948*/ 	.word	0x0001fad0


	//   ....[121]....
        /*094c*/ 	.word	0x0001fc20


	//   ....[122]....
        /*0950*/ 	.word	0x00020420


	//   ....[123]....
        /*0954*/ 	.word	0x00020440


	//   ....[124]....
        /*0958*/ 	.word	0x00020490


	//   ....[125]....
        /*095c*/ 	.word	0x000204a0


	//   ....[126]....
        /*0960*/ 	.word	0x000204e0


	//   ....[127]....
        /*0964*/ 	.word	0x000204f0


	//   ....[128]....
        /*0968*/ 	.word	0x00020500


	//   ....[129]....
        /*096c*/ 	.word	0x00020540


	//   ....[130]....
        /*0970*/ 	.word	0x00020840


	//   ....[131]....
        /*0974*/ 	.word	0x00020880


	//   ....[132]....
        /*0978*/ 	.word	0x000208a0


	//   ....[133]....
        /*097c*/ 	.word	0x000208c0


	//   ....[134]....
        /*0980*/ 	.word	0x000208f0


	//   ....[135]....
        /*0984*/ 	.word	0x00020910


	//   ....[136]....
        /*0988*/ 	.word	0x00020a10


	//   ....[137]....
        /*098c*/ 	.word	0x00020b60


	//   ....[138]....
        /*0990*/ 	.word	0x000211a0


	//   ....[139]....
        /*0994*/ 	.word	0x000211d0


	//   ....[140]....
        /*0998*/ 	.word	0x00021230


	//   ....[141]....
        /*099c*/ 	.word	0x00021260


	//   ....[142]....
        /*09a0*/ 	.word	0x00021290


	//   ....[143]....
        /*09a4*/ 	.word	0x000212c0


	//   ....[144]....
        /*09a8*/ 	.word	0x000212f0


	//   ....[145]....
        /*09ac*/ 	.word	0x00021320


	//   ....[146]....
        /*09b0*/ 	.word	0x000214c0


	//   ....[147]....
        /*09b4*/ 	.word	0x000214f0


	//   ....[148]....
        /*09b8*/ 	.word	0x00021520


	//   ....[149]....
        /*09bc*/ 	.word	0x00021550


	//   ....[150]....
        /*09c0*/ 	.word	0x00021580


	//   ....[151]....
        /*09c4*/ 	.word	0x000215b0


	//   ....[152]....
        /*09c8*/ 	.word	0x00021670


	//   ....[153]....
        /*09cc*/ 	.word	0x00021690


	//   ....[154]....
        /*09d0*/ 	.word	0x000216b0


	//   ....[155]....
        /*09d4*/ 	.word	0x00021710


	//   ....[156]....
        /*09d8*/ 	.word	0x00022130


	//   ....[157]....
        /*09dc*/ 	.word	0x00022450


	//   ....[158]....
        /*09e0*/ 	.word	0x000224e0


	//   ....[159]....
        /*09e4*/ 	.word	0x000225d0


	//   ....[160]....
        /*09e8*/ 	.word	0x00022660


	//   ....[161]....
        /*09ec*/ 	.word	0x00022740


	//   ....[162]....
        /*09f0*/ 	.word	0x000227d0


	//   ....[163]....
        /*09f4*/ 	.word	0x00022950


	//   ....[164]....
        /*09f8*/ 	.word	0x000229e0


	//   ....[165]....
        /*09fc*/ 	.word	0x00022a30


	//   ....[166]....
        /*0a00*/ 	.word	0x00022a80


	//   ....[167]....
        /*0a04*/ 	.word	0x00022b20


	//   ....[168]....
        /*0a08*/ 	.word	0x00022bb0


	//   ....[169]....
        /*0a0c*/ 	.word	0x00022c00


	//   ....[170]....
        /*0a10*/ 	.word	0x00022c50


	//   ....[171]....
        /*0a14*/ 	.word	0x00022d50


	//   ....[172]....
        /*0a18*/ 	.word	0x00022e00


	//   ....[173]....
        /*0a1c*/ 	.word	0x00022e80


	//   ....[174]....
        /*0a20*/ 	.word	0x00022ef0


	//   ....[175]....
        /*0a24*/ 	.word	0x00023040


	//   ....[176]....
        /*0a28*/ 	.word	0x00023180


	//   ....[177]....
        /*0a2c*/ 	.word	0x000231f0


	//   ....[178]....
        /*0a30*/ 	.word	0x00023240


	//   ....[179]....
        /*0a34*/ 	.word	0x000235c0


	//   ....[180]....
        /*0a38*/ 	.word	0x000238a0


	//   ....[181]....
        /*0a3c*/ 	.word	0x00023990


	//   ....[182]....
        /*0a40*/ 	.word	0x00023a30


	//   ....[183]....
        /*0a44*/ 	.word	0x00023a90


	//   ....[184]....
        /*0a48*/ 	.word	0x00023b80


	//   ....[185]....
        /*0a4c*/ 	.word	0x00023bf0


	//   ....[186]....
        /*0a50*/ 	.word	0x00023ce0


	//   ....[187]....
        /*0a54*/ 	.word	0x00023d50


	//   ....[188]....
        /*0a58*/ 	.word	0x00023df0


	//   ....[189]....
        /*0a5c*/ 	.word	0x00023ee0


	//   ....[190]....
        /*0a60*/ 	.word	0x00023f50


	//   ....[191]....
        /*0a64*/ 	.word	0x00023fb0


	//   ....[192]....
        /*0a68*/ 	.word	0x000240a0


	//   ....[193]....
        /*0a6c*/ 	.word	0x00024100


	//   ....[194]....
        /*0a70*/ 	.word	0x00024200


	//   ....[195]....
        /*0a74*/ 	.word	0x00024260


	//   ....[196]....
        /*0a78*/ 	.word	0x00024300


	//   ....[197]....
        /*0a7c*/ 	.word	0x00024480


	//   ....[198]....
        /*0a80*/ 	.word	0x00024580


	//   ....[199]....
        /*0a84*/ 	.word	0x00024800


	//   ....[200]....
        /*0a88*/ 	.word	0x00024850


	//   ....[201]....
        /*0a8c*/ 	.word	0x00024a20


	//   ....[202]....
        /*0a90*/ 	.word	0x00024a70


	//   ....[203]....
        /*0a94*/ 	.word	0x00024c40


	//   ....[204]....
        /*0a98*/ 	.word	0x00024c90


	//   ....[205]....
        /*0a9c*/ 	.word	0x00024d80


	//   ....[206]....
        /*0aa0*/ 	.word	0x00024e20


	//   ....[207]....
        /*0aa4*/ 	.word	0x00024e80


	//   ....[208]....
        /*0aa8*/ 	.word	0x00024f30


	//   ....[209]....
        /*0aac*/ 	.word	0x00024f90


	//   ....[210]....
        /*0ab0*/ 	.word	0x00025040


	//   ....[211]....
        /*0ab4*/ 	.word	0x000250a0


	//   ....[212]....
        /*0ab8*/ 	.word	0x00025150


	//   ....[213]....
        /*0abc*/ 	.word	0x00025240


	//   ....[214]....
        /*0ac0*/ 	.word	0x00025320


	//   ....[215]....
        /*0ac4*/ 	.word	0x00025430


	//   ....[216]....
        /*0ac8*/ 	.word	0x00025530


	//   ....[217]....
        /*0acc*/ 	.word	0x00025660


	//   ....[218]....
        /*0ad0*/ 	.word	0x00025740


	//   ....[219]....
        /*0ad4*/ 	.word	0x00025840


	//   ....[220]....
        /*0ad8*/ 	.word	0x00025920


	//   ....[221]....
        /*0adc*/ 	.word	0x000259b0


	//   ....[222]....
        /*0ae0*/ 	.word	0x00025a50


	//   ....[223]....
        /*0ae4*/ 	.word	0x00025bc0


	//   ....[224]....
        /*0ae8*/ 	.word	0x00025c30


	//   ....[225]....
        /*0aec*/ 	.word	0x00025ca0


	//   ....[226]....
        /*0af0*/ 	.word	0x00025d10


	//   ....[227]....
        /*0af4*/ 	.word	0x00025d80


	//   ....[228]....
        /*0af8*/ 	.word	0x00025e00


	//   ....[229]....
        /*0afc*/ 	.word	0x00025e80


	//   ....[230]....
        /*0b00*/ 	.word	0x00025f10


	//   ....[231]....
        /*0b04*/ 	.word	0x00025f80


	//   ....[232]....
        /*0b08*/ 	.word	0x00025ff0


	//   ....[233]....
        /*0b0c*/ 	.word	0x00026060


	//   ....[234]....
        /*0b10*/ 	.word	0x000260e0


	//   ....[235]....
        /*0b14*/ 	.word	0x00026150


	//   ....[236]....
        /*0b18*/ 	.word	0x00026200


	//   ....[237]....
        /*0b1c*/ 	.word	0x00026250


	//   ....[238]....
        /*0b20*/ 	.word	0x000262e0


	//   ....[239]....
        /*0b24*/ 	.word	0x00026410


	//----- nvinfo : EIATTR_REG_RECONFIG
	.align		4
.L_400:
        /*0b28*/ 	.byte	0x01, 0x54
	.zero		2


	//----- nvinfo : EIATTR_SYSCALL_OFFSETS
	.align		4
        /*0b2c*/ 	.byte	0x04, 0x46
        /*0b2e*/ 	.short	(.L_402 - .L_401)


	//   ....[0]....
.L_401:
        /*0b30*/ 	.word	0x000027c0


	//   ....[1]....
        /*0b34*/ 	.word	0x00002910


	//   ....[2]....
        /*0b38*/ 	.word	0x000087f0


	//   ....[3]....
        /*0b3c*/ 	.word	0x00008b20


	//   ....[4]....
        /*0b40*/ 	.word	0x0001db90


	//   ....[5]....
        /*0b44*/ 	.word	0x0001dce0


	//   ....[6]....
        /*0b48*/ 	.word	0x0001ddd0


	//   ....[7]....
        /*0b4c*/ 	.word	0x0001ed40


	//----- nvinfo : EIATTR_MBARRIER_INSTR_OFFSETS
	.align		4
.L_402:
        /*0b50*/ 	.byte	0x04, 0x39
        /*0b52*/ 	.short	(.L_404 - .L_403)


	//   ....[0]....
.L_403:
        /*0b54*/ 	.word	0x00000270
        /*0b58*/ 	.word	0x000000ff
        /*0b5c*/ 	.word	0x00028c00
        /*0b60*/ 	.short	0x0100
        /*0b62*/ 	.byte	0x08
	.zero		1


	//   ....[1]....
        /*0b64*/ 	.word	0x00000280
        /*0b68*/ 	.word	0x000000ff
        /*0b6c*/ 	.word	0x00028c20
        /*0b70*/ 	.short	0x0100
        /*0b72*/ 	.byte	0x08
	.zero		1


	//   ....[2]....
        /*0b74*/ 	.word	0x00000330
        /*0b78*/ 	.word	0x000000ff
        /*0b7c*/ 	.word	0x00028c30
        /*0b80*/ 	.short	0x0100
        /*0b82*/ 	.byte	0x06
	.zero		1


	//   ....[3]....
        /*0b84*/ 	.word	0x00000340
        /*0b88*/ 	.word	0x000000ff
        /*0b8c*/ 	.word	0x00028c40
        /*0b90*/ 	.short	0x0100
        /*0b92*/ 	.byte	0x06
	.zero		1


	//   ....[4]....
        /*0b94*/ 	.word	0x00000350
        /*0b98*/ 	.word	0x000000ff
        /*0b9c*/ 	.word	0x00028c38
        /*0ba0*/ 	.short	0x0100
        /*0ba2*/ 	.byte	0x06
	.zero		1


	//   ....[5]....
        /*0ba4*/ 	.word	0x00000360
        /*0ba8*/ 	.word	0x000000ff
        /*0bac*/ 	.word	0x00028c48
        /*0bb0*/ 	.short	0x0100
        /*0bb2*/ 	.byte	0x06
	.zero		1


	//   ....[6]....
        /*0bb4*/ 	.word	0x00000490
        /*0bb8*/ 	.word	0x000000ff
        /*0bbc*/ 	.word	0x00028c50
        /*0bc0*/ 	.short	0x0100
        /*0bc2*/ 	.byte	0x08
	.zero		1


	//   ....[7]....
        /*0bc4*/ 	.word	0x000004a0
        /*0bc8*/ 	.word	0x000000ff
        /*0bcc*/ 	.word	0x00028c60
        /*0bd0*/ 	.short	0x0100
        /*0bd2*/ 	.byte	0x08
	.zero		1


	//   ....[8]....
        /*0bd4*/ 	.word	0x000004b0
        /*0bd8*/ 	.word	0x000000ff
        /*0bdc*/ 	.word	0x00028c58
        /*0be0*/ 	.short	0x0100
        /*0be2*/ 	.byte	0x08
	.zero		1


	//   ....[9]....
        /*0be4*/ 	.word	0x000004c0
        /*0be8*/ 	.word	0x000000ff
        /*0bec*/ 	.word	0x00028c68
        /*0bf0*/ 	.short	0x0100
        /*0bf2*/ 	.byte	0x08
	.zero		1


	//   ....[10]....
        /*0bf4*/ 	.word	0x000005b0
        /*0bf8*/ 	.word	0x000000ff
        /*0bfc*/ 	.word	0x00028c70
        /*0c00*/ 	.short	0x0100
        /*0c02*/ 	.byte	0x06
	.zero		1


	//   ....[11]....
        /*0c04*/ 	.word	0x000005c0
        /*0c08*/ 	.word	0x000000ff
        /*0c0c*/ 	.word	0x00028c80
        /*0c10*/ 	.short	0x0100
        /*0c12*/ 	.byte	0x06
	.zero		1


	//   ....[12]....
        /*0c14*/ 	.word	0x000005d0
        /*0c18*/ 	.word	0x000000ff
        /*0c1c*/ 	.word	0x00028c78
        /*0c20*/ 	.short	0x0100
        /*0c22*/ 	.byte	0x06
	.zero		1


	//   ....[13]....
        /*0c24*/ 	.word	0x000005e0
        /*0c28*/ 	.word	0x000000ff
        /*0c2c*/ 	.word	0x00028c88
        /*0c30*/ 	.short	0x0100
        /*0c32*/ 	.byte	0x06
	.zero		1


	//   ....[14]....
        /*0c34*/ 	.word	0x00000710
        /*0c38*/ 	.word	0x000000ff
        /*0c3c*/ 	.word	0x00028c90
        /*0c40*/ 	.short	0x0100
        /*0c42*/ 	.byte	0x08
	.zero		1


	//   ....[15]....
        /*0c44*/ 	.word	0x00000720
        /*0c48*/ 	.word	0x000000ff
        /*0c4c*/ 	.word	0x00028ca0
        /*0c50*/ 	.short	0x0100
        /*0c52*/ 	.byte	0x08
	.zero		1


	//   ....[16]....
        /*0c54*/ 	.word	0x00000730
        /*0c58*/ 	.word	0x000000ff
        /*0c5c*/ 	.word	0x00028c98
        /*0c60*/ 	.short	0x0100
        /*0c62*/ 	.byte	0x08
	.zero		1


	//   ....[17]....
        /*0c64*/ 	.word	0x00000740
        /*0c68*/ 	.word	0x000000ff
        /*0c6c*/ 	.word	0x00028ca8
        /*0c70*/ 	.short	0x0100
        /*0c72*/ 	.byte	0x08
	.zero		1


	//   ....[18]....
        /*0c74*/ 	.word	0x00000870
        /*0c78*/ 	.word	0x000000ff
        /*0c7c*/ 	.word	0x00028cb0
        /*0c80*/ 	.short	0x0100
        /*0c82*/ 	.byte	0x08
	.zero		1


	//   ....[19]....
        /*0c84*/ 	.word	0x00000880
        /*0c88*/ 	.word	0x000000ff
        /*0c8c*/ 	.word	0x00028cc0
        /*0c90*/ 	.short	0x0100
        /*0c92*/ 	.byte	0x08
	.zero		1


	//   ....[20]....
        /*0c94*/ 	.word	0x00000890
        /*0c98*/ 	.word	0x000000ff
        /*0c9c*/ 	.word	0x00028cb8
        /*0ca0*/ 	.short	0x0100
        /*0ca2*/ 	.byte	0x08
	.zero		1


	//   ....[21]....
        /*0ca4*/ 	.word	0x000008a0
        /*0ca8*/ 	.word	0x000000ff
        /*0cac*/ 	.word	0x00028cc8
        /*0cb0*/ 	.short	0x0100
        /*0cb2*/ 	.byte	0x08
	.zero		1


	//   ....[22]....
        /*0cb4*/ 	.word	0x000034a0
        /*0cb8*/ 	.word	0x0000003c
        /*0cbc*/ 	.word	0x00028c90
        /*0cc0*/ 	.short	0x010a
        /*0cc2*/ 	.byte	0x3f
	.zero		1


	//   ....[23]....
        /*0cc4*/ 	.word	0x00003ea0
        /*0cc8*/ 	.word	0x0000003c
        /*0ccc*/ 	.word	0x00028c90
        /*0cd0*/ 	.short	0x010a
        /*0cd2*/ 	.byte	0x3f
	.zero		1


	//   ....[24]....
        /*0cd4*/ 	.word	0x00004730
        /*0cd8*/ 	.word	0x0000003c
        /*0cdc*/ 	.word	0x00028c90
        /*0ce0*/ 	.short	0x010a
        /*0ce2*/ 	.byte	0x3f
	.zero		1


	//   ....[25]....
        /*0ce4*/ 	.word	0x00004af0
        /*0ce8*/ 	.word	0x00000004
        /*0cec*/ 	.word	0x00000000
        /*0cf0*/ 	.short	0x0101
        /*0cf2*/ 	.byte	0x3f
	.zero		1


	//   ....[26]....
        /*0cf4*/ 	.word	0x00004b30
        /*0cf8*/ 	.word	0x0000003c
        /*0cfc*/ 	.word	0x00028cb0
        /*0d00*/ 	.short	0x010a
        /*0d02*/ 	.byte	0x3f
	.zero		1


	//   ....[27]....
        /*0d04*/ 	.word	0x00005540
        /*0d08*/ 	.word	0x0000003c
        /*0d0c*/ 	.word	0x00000000
        /*0d10*/ 	.short	0x0101
        /*0d12*/ 	.byte	0x3f
	.zero		1


	//   ....[28]....
        /*0d14*/ 	.word	0x00006210
        /*0d18*/ 	.word	0x0000000c
        /*0d1c*/ 	.word	0x00028c50
        /*0d20*/ 	.short	0x010a
        /*0d22*/ 	.byte	0x3f
	.zero		1


	//   ....[29]....
        /*0d24*/ 	.word	0x000065d0
        /*0d28*/ 	.word	0x0000000c
        /*0d2c*/ 	.word	0x00000000
        /*0d30*/ 	.short	0x0101
        /*0d32*/ 	.byte	0x3f
	.zero		1


	//   ....[30]....
        /*0d34*/ 	.word	0x00006ef0
        /*0d38*/ 	.word	0x00000015
        /*0d3c*/ 	.word	0x00028c50
        /*0d40*/ 	.short	0x010a
        /*0d42*/ 	.byte	0x3f
	.zero		1


	//   ....[31]....
        /*0d44*/ 	.word	0x00006f40
        /*0d48*/ 	.word	0x00000015
        /*0d4c*/ 	.word	0x00028c50
        /*0d50*/ 	.short	0x010a
        /*0d52*/ 	.byte	0x3f
	.zero		1


	//   ....[32]....
        /*0d54*/ 	.word	0x00007230
        /*0d58*/ 	.word	0x00000015
        /*0d5c*/ 	.word	0x00000000
        /*0d60*/ 	.short	0x0101
        /*0d62*/ 	.byte	0x3f
	.zero		1


	//   ....[33]....
        /*0d64*/ 	.word	0x00008890
        /*0d68*/ 	.word	0x00000002
        /*0d6c*/ 	.word	0x00028c00
        /*0d70*/ 	.short	0x010a
        /*0d72*/ 	.byte	0x3f
	.zero		1


	//   ....[34]....
        /*0d74*/ 	.word	0x000088e0
        /*0d78*/ 	.word	0x00000002
        /*0d7c*/ 	.word	0x00028c00
        /*0d80*/ 	.short	0x010a
        /*0d82*/ 	.byte	0x3f
	.zero		1


	//   ....[35]....
        /*0d84*/ 	.word	0x000093a0
        /*0d88*/ 	.word	0x00000002
        /*0d8c*/ 	.word	0x00028c00
        /*0d90*/ 	.short	0x010a
        /*0d92*/ 	.byte	0x3f
	.zero		1


	//   ....[36]....
        /*0d94*/ 	.word	0x0000a800
        /*0d98*/ 	.word	0x00000002
        /*0d9c*/ 	.word	0x00028c00
        /*0da0*/ 	.short	0x010a
        /*0da2*/ 	.byte	0x3f
	.zero		1


	//   ....[37]....
        /*0da4*/ 	.word	0x0000b670
        /*0da8*/ 	.word	0x0000000f
        /*0dac*/ 	.word	0x00028c30
        /*0db0*/ 	.short	0x010a
        /*0db2*/ 	.byte	0x3f
	.zero		1


	//   ....[38]....
        /*0db4*/ 	.word	0x0000b720
        /*0db8*/ 	.word	0x0000000f
        /*0dbc*/ 	.word	0x00028c30
        /*0dc0*/ 	.short	0x010a
        /*0dc2*/ 	.byte	0x3f
	.zero		1


	//   ....[39]....
        /*0dc4*/ 	.word	0x0000bbf0
        /*0dc8*/ 	.word	0x00000003
        /*0dcc*/ 	.word	0x00000000
        /*0dd0*/ 	.short	0x0101
        /*0dd2*/ 	.byte	0x3f
	.zero		1


	//   ....[40]....
        /*0dd4*/ 	.word	0x0000d200
        /*0dd8*/ 	.word	0x0000000f
        /*0ddc*/ 	.word	0x00028c50
        /*0de0*/ 	.short	0x010a
        /*0de2*/ 	.byte	0x3f
	.zero		1


	//   ....[41]....
        /*0de4*/ 	.word	0x0000d2b0
        /*0de8*/ 	.word	0x0000000f
        /*0dec*/ 	.word	0x00028c50
        /*0df0*/ 	.short	0x010a
        /*0df2*/ 	.byte	0x3f
	.zero		1


	//   ....[42]....
        /*0df4*/ 	.word	0x0000d5a0
        /*0df8*/ 	.word	0x0000000f
        /*0dfc*/ 	.word	0x00000000
        /*0e00*/ 	.short	0x0101
        /*0e02*/ 	.byte	0x3f
	.zero		1


	//   ....[43]....
        /*0e04*/ 	.word	0x0000d8b0
        /*0e08*/ 	.word	0x000000d1
        /*0e0c*/ 	.word	0x00028c30
        /*0e10*/ 	.short	0x010a
        /*0e12*/ 	.byte	0x3f
	.zero		1


	//   ....[44]....
        /*0e14*/ 	.word	0x0000d920
        /*0e18*/ 	.word	0x000000d1
        /*0e1c*/ 	.word	0x00028c30
        /*0e20*/ 	.short	0x010a
        /*0e22*/ 	.byte	0x3f
	.zero		1


	//   ....[45]....
        /*0e24*/ 	.word	0x0000dc70
        /*0e28*/ 	.word	0x0000000b
        /*0e2c*/ 	.word	0x00000000
        /*0e30*/ 	.short	0x0101
        /*0e32*/ 	.byte	0x3f
	.zero		1


	//   ....[46]....
        /*0e34*/ 	.word	0x0000fb40
        /*0e38*/ 	.word	0x000000d1
        /*0e3c*/ 	.word	0x00028c50
        /*0e40*/ 	.short	0x010a
        /*0e42*/ 	.byte	0x3f
	.zero		1


	//   ....[47]....
        /*0e44*/ 	.word	0x0000fb90
        /*0e48*/ 	.word	0x000000d1
        /*0e4c*/ 	.word	0x00028c50
        /*0e50*/ 	.short	0x010a
        /*0e52*/ 	.byte	0x3f
	.zero		1


	//   ....[48]....
        /*0e54*/ 	.word	0x0000feb0
        /*0e58*/ 	.word	0x000000d1
        /*0e5c*/ 	.word	0x00000000
        /*0e60*/ 	.short	0x0101
        /*0e62*/ 	.byte	0x3f
	.zero		1


	//   ....[49]....
        /*0e64*/ 	.word	0x000102a0
        /*0e68*/ 	.word	0x0000000f
        /*0e6c*/ 	.word	0x00028c30
        /*0e70*/ 	.short	0x010a
        /*0e72*/ 	.byte	0x3f
	.zero		1


	//   ....[50]....
        /*0e74*/ 	.word	0x00010310
        /*0e78*/ 	.word	0x0000000f
        /*0e7c*/ 	.word	0x00028c30
        /*0e80*/ 	.short	0x010a
        /*0e82*/ 	.byte	0x3f
	.zero		1


	//   ....[51]....
        /*0e84*/ 	.word	0x00010850
        /*0e88*/ 	.word	0x0000000e
        /*0e8c*/ 	.word	0x00000000
        /*0e90*/ 	.short	0x0101
        /*0e92*/ 	.byte	0x3f
	.zero		1


	//   ....[52]....
        /*0e94*/ 	.word	0x00011890
        /*0e98*/ 	.word	0x0000000f
        /*0e9c*/ 	.word	0x00028c50
        /*0ea0*/ 	.short	0x010a
        /*0ea2*/ 	.byte	0x3f
	.zero		1


	//   ....[53]....
        /*0ea4*/ 	.word	0x000118e0
        /*0ea8*/ 	.word	0x0000000f
        /*0eac*/ 	.word	0x00028c50
        /*0eb0*/ 	.short	0x010a
        /*0eb2*/ 	.byte	0x3f
	.zero		1


	//   ....[54]....
        /*0eb4*/ 	.word	0x00011be0
        /*0eb8*/ 	.word	0x0000000f
        /*0ebc*/ 	.word	0x00000000
        /*0ec0*/ 	.short	0x0101
        /*0ec2*/ 	.byte	0x3f
	.zero		1


	//   ....[55]....
        /*0ec4*/ 	.word	0x00011d20
        /*0ec8*/ 	.word	0x00000014
        /*0ecc*/ 	.word	0x00028c30
        /*0ed0*/ 	.short	0x010a
        /*0ed2*/ 	.byte	0x3f
	.zero		1


	//   ....[56]....
        /*0ed4*/ 	.word	0x00011d90
        /*0ed8*/ 	.word	0x00000014
        /*0edc*/ 	.word	0x00028c30
        /*0ee0*/ 	.short	0x010a
        /*0ee2*/ 	.byte	0x3f
	.zero		1


	//   ....[57]....
        /*0ee4*/ 	.word	0x00012100
        /*0ee8*/ 	.word	0x0000000a
        /*0eec*/ 	.word	0x00000000
        /*0ef0*/ 	.short	0x0101
        /*0ef2*/ 	.byte	0x3f
	.zero		1


	//   ....[58]....
        /*0ef4*/ 	.word	0x00013dd0
        /*0ef8*/ 	.word	0x00000014
        /*0efc*/ 	.word	0x00028c50
        /*0f00*/ 	.short	0x010a
        /*0f02*/ 	.byte	0x3f
	.zero		1


	//   ....[59]....
        /*0f04*/ 	.word	0x00013e20
        /*0f08*/ 	.word	0x00000014
        /*0f0c*/ 	.word	0x00028c50
        /*0f10*/ 	.short	0x010a
        /*0f12*/ 	.byte	0x3f
	.zero		1


	//   ....[60]....
        /*0f14*/ 	.word	0x00014140
        /*0f18*/ 	.word	0x00000014
        /*0f1c*/ 	.word	0x00000000
        /*0f20*/ 	.short	0x0101
        /*0f22*/ 	.byte	0x3f
	.zero		1


	//   ....[61]....
        /*0f24*/ 	.word	0x00016a10
        /*0f28*/ 	.word	0x00000003
        /*0f2c*/ 	.word	0x00000000
        /*0f30*/ 	.short	0x0101
        /*0f32*/ 	.byte	0x3f
	.zero		1


	//   ....[62]....
        /*0f34*/ 	.word	0x00017790
        /*0f38*/ 	.word	0x00000008
        /*0f3c*/ 	.word	0x00000000
        /*0f40*/ 	.short	0x0101
        /*0f42*/ 	.byte	0x3f
	.zero		1


	//   ....[63]....
        /*0f44*/ 	.word	0x0001ba50
        /*0f48*/ 	.word	0x00000012
        /*0f4c*/ 	.word	0x00028c20
        /*0f50*/ 	.short	0x010a
        /*0f52*/ 	.byte	0x3f
	.zero		1


	//   ....[64]....
        /*0f54*/ 	.word	0x0001bae0
        /*0f58*/ 	.word	0x0000000b
        /*0f5c*/ 	.word	0x00028ca0
        /*0f60*/ 	.short	0x010a
        /*0f62*/ 	.byte	0x3f
	.zero		1


	//   ....[65]....
        /*0f64*/ 	.word	0x0001bd30
        /*0f68*/ 	.word	0x0000000b
        /*0f6c*/ 	.word	0x00028cc0
        /*0f70*/ 	.short	0x010a
        /*0f72*/ 	.byte	0x3f
	.zero		1


	//   ....[66]....
        /*0f74*/ 	.word	0x0001c700
        /*0f78*/ 	.word	0x0000000b
        /*0f7c*/ 	.word	0x00028ca0
        /*0f80*/ 	.short	0x010a
        /*0f82*/ 	.byte	0x3f
	.zero		1


	//   ....[67]....
        /*0f84*/ 	.word	0x0001c940
        /*0f88*/ 	.word	0x0000000b
        /*0f8c*/ 	.word	0x00028cc0
        /*0f90*/ 	.short	0x010a
        /*0f92*/ 	.byte	0x3f
	.zero		1


	//   ....[68]....
        /*0f94*/ 	.word	0x0001e540
        /*0f98*/ 	.word	0x00000019
        /*0f9c*/ 	.word	0x00028c40
        /*0fa0*/ 	.short	0x010a
        /*0fa2*/ 	.byte	0x3f
	.zero		1


	//   ....[69]....
        /*0fa4*/ 	.word	0x0001e9f0
        /*0fa8*/ 	.word	0x00000019
        /*0fac*/ 	.word	0x00028c30
        /*0fb0*/ 	.short	0x0107
        /*0fb2*/ 	.byte	0x3f
	.zero		1


	//   ....[70]....
        /*0fb4*/ 	.word	0x0001eac0
        /*0fb8*/ 	.word	0x00000019
        /*0fbc*/ 	.word	0x00028c30
        /*0fc0*/ 	.short	0x0101
        /*0fc2*/ 	.byte	0x3f
	.zero		1


	//   ....[71]....
        /*0fc4*/ 	.word	0x0001f390
        /*0fc8*/ 	.word	0x00000012
        /*0fcc*/ 	.word	0x00028c00
        /*0fd0*/ 	.short	0x0107
        /*0fd2*/ 	.byte	0x3f
	.zero		1


	//   ....[72]....
        /*0fd4*/ 	.word	0x0001f480
        /*0fd8*/ 	.word	0x00000012
        /*0fdc*/ 	.word	0x00028c00
        /*0fe0*/ 	.short	0x0101
        /*0fe2*/ 	.byte	0x3f
	.zero		1


	//   ....[73]....
        /*0fe4*/ 	.word	0x0001f4a0
        /*0fe8*/ 	.word	0x00000012
        /*0fec*/ 	.word	0x00028c20
        /*0ff0*/ 	.short	0x010a
        /*0ff2*/ 	.byte	0x3f
	.zero		1


	//   ....[74]....
        /*0ff4*/ 	.word	0x0001f530
        /*0ff8*/ 	.word	0x00000019
        /*0ffc*/ 	.word	0x00028c60
        /*1000*/ 	.short	0x010a
        /*1002*/ 	.byte	0x3f
	.zero		1


	//   ....[75]....
        /*1004*/ 	.word	0x0001fe40
        /*1008*/ 	.word	0x00000019
        /*100c*/ 	.word	0x00028c50
        /*1010*/ 	.short	0x0107
        /*1012*/ 	.byte	0x3f
	.zero		1


	//   ....[76]....
        /*1014*/ 	.word	0x0001ff10
        /*1018*/ 	.word	0x00000019
        /*101c*/ 	.word	0x00028c50
        /*1020*/ 	.short	0x0101
        /*1022*/ 	.byte	0x3f
	.zero		1


	//   ....[77]....
        /*1024*/ 	.word	0x000202a0
        /*1028*/ 	.word	0x00000006
        /*102c*/ 	.word	0x00028c40
        /*1030*/ 	.short	0x010a
        /*1032*/ 	.byte	0x3f
	.zero		1


	//   ....[78]....
        /*1034*/ 	.word	0x000205c0
        /*1038*/ 	.word	0x00000006
        /*103c*/ 	.word	0x00028c30
        /*1040*/ 	.short	0x0107
        /*1042*/ 	.byte	0x3f
	.zero		1


	//   ....[79]....
        /*1044*/ 	.word	0x00020680
        /*1048*/ 	.word	0x00000006
        /*104c*/ 	.word	0x00028c30
        /*1050*/ 	.short	0x0101
        /*1052*/ 	.byte	0x3f
	.zero		1


	//   ....[80]....
        /*1054*/ 	.word	0x000206b0
        /*1058*/ 	.word	0x00000006
        /*105c*/ 	.word	0x00028c60
        /*1060*/ 	.short	0x010a
        /*1062*/ 	.byte	0x3f
	.zero		1


	//   ....[81]....
        /*1064*/ 	.word	0x00020d60
        /*1068*/ 	.word	0x00000006
        /*106c*/ 	.word	0x00028c50
        /*1070*/ 	.short	0x0107
        /*1072*/ 	.byte	0x3f
	.zero		1


	//   ....[82]....
        /*1074*/ 	.word	0x00020e20
        /*1078*/ 	.word	0x00000006
        /*107c*/ 	.word	0x00028c50
        /*1080*/ 	.short	0x0101
        /*1082*/ 	.byte	0x3f
	.zero		1


	//   ....[83]....
        /*1084*/ 	.word	0x000220b0
        /*1088*/ 	.word	0x00000007
        /*108c*/ 	.word	0x00028c20
        /*1090*/ 	.short	0x010a
        /*1092*/ 	.byte	0x3f
	.zero		1


	//   ....[84]....
        /*1094*/ 	.word	0x00022220
        /*1098*/ 	.word	0x00000005
        /*109c*/ 	.word	0x00028c40
        /*10a0*/ 	.short	0x010a
        /*10a2*/ 	.byte	0x3f
	.zero		1


	//   ....[85]....
        /*10a4*/ 	.word	0x000222c0
        /*10a8*/ 	.word	0x00000003
        /*10ac*/ 	.word	0x00028c40
        /*10b0*/ 	.short	0x010a
        /*10b2*/ 	.byte	0x3f
	.zero		1


	//   ....[86]....
        /*10b4*/ 	.word	0x00022300
        /*10b8*/ 	.word	0x00000005
        /*10bc*/ 	.word	0x00028c60
        /*10c0*/ 	.short	0x010a
        /*10c2*/ 	.byte	0x3f
	.zero		1


	//   ....[87]....
        /*10c4*/ 	.word	0x00022340
        /*10c8*/ 	.word	0x00000003
        /*10cc*/ 	.word	0x00028c60
        /*10d0*/ 	.short	0x010a
        /*10d2*/ 	.byte	0x3f
	.zero		1


	//   ....[88]....
        /*10d4*/ 	.word	0x000223a0
        /*10d8*/ 	.word	0x0000003c
        /*10dc*/ 	.word	0x00028c90
        /*10e0*/ 	.short	0x010a
        /*10e2*/ 	.byte	0x3f
	.zero		1


	//   ....[89]....
        /*10e4*/ 	.word	0x00022520
        /*10e8*/ 	.word	0x0000003c
        /*10ec*/ 	.word	0x00028c90
        /*10f0*/ 	.short	0x010a
        /*10f2*/ 	.byte	0x3f
	.zero		1


	//   ....[90]....
        /*10f4*/ 	.word	0x000226a0
        /*10f8*/ 	.word	0x0000003c
        /*10fc*/ 	.word	0x00028c90
        /*1100*/ 	.short	0x010a
        /*1102*/ 	.byte	0x3f
	.zero		1


	//   ....[91]....
        /*1104*/ 	.word	0x00022800
        /*1108*/ 	.word	0x0000003c
        /*110c*/ 	.word	0x00028cb0
        /*1110*/ 	.short	0x010a
        /*1112*/ 	.byte	0x3f
	.zero		1


	//   ....[92]....
        /*1114*/ 	.word	0x00022850
        /*1118*/ 	.word	0x0000000c
        /*111c*/ 	.word	0x00028c50
        /*1120*/ 	.short	0x010a
        /*1122*/ 	.byte	0x3f
	.zero		1


	//   ....[93]....
        /*1124*/ 	.word	0x000228a0
        /*1128*/ 	.word	0x00000015
        /*112c*/ 	.word	0x00028c50
        /*1130*/ 	.short	0x010a
        /*1132*/ 	.byte	0x3f
	.zero		1


	//   ....[94]....
        /*1134*/ 	.word	0x00022c90
        /*1138*/ 	.word	0x00000002
        /*113c*/ 	.word	0x00028c00
        /*1140*/ 	.short	0x010a
        /*1142*/ 	.byte	0x3f
	.zero		1


	//   ....[95]....
        /*1144*/ 	.word	0x00023270
        /*1148*/ 	.word	0x00000002
        /*114c*/ 	.word	0x00028c00
        /*1150*/ 	.short	0x010a
        /*1152*/ 	.byte	0x3f
	.zero		1


	//   ....[96]....
        /*1154*/ 	.word	0x000232c0
        /*1158*/ 	.word	0x0000000f
        /*115c*/ 	.word	0x00028c30
        /*1160*/ 	.short	0x010a
        /*1162*/ 	.byte	0x3f
	.zero		1


	//   ....[97]....
        /*1164*/ 	.word	0x00023310
        /*1168*/ 	.word	0x0000000f
        /*116c*/ 	.word	0x00028c50
        /*1170*/ 	.short	0x010a
        /*1172*/ 	.byte	0x3f
	.zero		1


	//   ....[98]....
        /*1174*/ 	.word	0x00023360
        /*1178*/ 	.word	0x000000d1
        /*117c*/ 	.word	0x00028c30
        /*1180*/ 	.short	0x010a
        /*1182*/ 	.byte	0x3f
	.zero		1


	//   ....[99]....
        /*1184*/ 	.word	0x000233b0
        /*1188*/ 	.word	0x000000d1
        /*118c*/ 	.word	0x00028c50
        /*1190*/ 	.short	0x010a
        /*1192*/ 	.byte	0x3f
	.zero		1


	//   ....[100]....
        /*1194*/ 	.word	0x00023400
        /*1198*/ 	.word	0x0000000f
        /*119c*/ 	.word	0x00028c30
        /*11a0*/ 	.short	0x010a
        /*11a2*/ 	.byte	0x3f
	.zero		1


	//   ....[101]....
        /*11a4*/ 	.word	0x00023450
        /*11a8*/ 	.word	0x0000000f
        /*11ac*/ 	.word	0x00028c50
        /*11b0*/ 	.short	0x010a
        /*11b2*/ 	.byte	0x3f
	.zero		1


	//   ....[102]....
        /*11b4*/ 	.word	0x000234a0
        /*11b8*/ 	.word	0x00000014
        /*11bc*/ 	.word	0x00028c30
        /*11c0*/ 	.short	0x010a
        /*11c2*/ 	.byte	0x3f
	.zero		1


	//   ....[103]....
        /*11c4*/ 	.word	0x000234f0
        /*11c8*/ 	.word	0x00000014
        /*11cc*/ 	.word	0x00028c50
        /*11d0*/ 	.short	0x010a
        /*11d2*/ 	.byte	0x3f
	.zero		1


	//   ....[104]....
        /*11d4*/ 	.word	0x00023680
        /*11d8*/ 	.word	0x00000012
        /*11dc*/ 	.word	0x00028c20
        /*11e0*/ 	.short	0x010a
        /*11e2*/ 	.byte	0x3f
	.zero		1


	//   ....[105]....
        /*11e4*/ 	.word	0x000236d0
        /*11e8*/ 	.word	0x0000000b
        /*11ec*/ 	.word	0x00028ca0
        /*11f0*/ 	.short	0x010a
        /*11f2*/ 	.byte	0x3f
	.zero		1


	//   ....[106]....
        /*11f4*/ 	.word	0x00023720
        /*11f8*/ 	.word	0x0000000b
        /*11fc*/ 	.word	0x00028cc0
        /*1200*/ 	.short	0x010a
        /*1202*/ 	.byte	0x3f
	.zero		1


	//   ....[107]....
        /*1204*/ 	.word	0x00023770
        /*1208*/ 	.word	0x0000000b
        /*120c*/ 	.word	0x00028ca0
        /*1210*/ 	.short	0x010a
        /*1212*/ 	.byte	0x3f
	.zero		1


	//   ....[108]....
        /*1214*/ 	.word	0x000237c0
        /*1218*/ 	.word	0x0000000b
        /*121c*/ 	.word	0x00028cc0
        /*1220*/ 	.short	0x010a
        /*1222*/ 	.byte	0x3f
	.zero		1


	//   ....[109]....
        /*1224*/ 	.word	0x000238e0
        /*1228*/ 	.word	0x00000019
        /*122c*/ 	.word	0x00028c40
        /*1230*/ 	.short	0x010a
        /*1232*/ 	.byte	0x3f
	.zero		1


	//   ....[110]....
        /*1234*/ 	.word	0x00024380
        /*1238*/ 	.word	0x00000012
        /*123c*/ 	.word	0x00028c20
        /*1240*/ 	.short	0x010a
        /*1242*/ 	.byte	0x3f
	.zero		1


	//   ....[111]....
        /*1244*/ 	.word	0x000243d0
        /*1248*/ 	.word	0x00000019
        /*124c*/ 	.word	0x00028c60
        /*1250*/ 	.short	0x010a
        /*1252*/ 	.byte	0x3f
	.zero		1


	//   ....[112]....
        /*1254*/ 	.word	0x00024cd0
        /*1258*/ 	.word	0x00000006
        /*125c*/ 	.word	0x00028c40
        /*1260*/ 	.short	0x010a
        /*1262*/ 	.byte	0x3f
	.zero		1


	//   ....[113]....
        /*1264*/ 	.word	0x00025190
        /*1268*/ 	.word	0x00000006
        /*126c*/ 	.word	0x00028c60
        /*1270*/ 	.short	0x010a
        /*1272*/ 	.byte	0x3f
	.zero		1


	//   ....[114]....
        /*1274*/ 	.word	0x00026330
        /*1278*/ 	.word	0x00000007
        /*127c*/ 	.word	0x00028c20
        /*1280*/ 	.short	0x010a
        /*1282*/ 	.byte	0x3f
	.zero		1


	//   ....[115]....
        /*1284*/ 	.word	0x000264d0
        /*1288*/ 	.word	0x00000005
        /*128c*/ 	.word	0x00028c40
        /*1290*/ 	.short	0x010a
        /*1292*/ 	.byte	0x3f
	.zero		1


	//   ....[116]....
        /*1294*/ 	.word	0x00026520
        /*1298*/ 	.word	0x00000003
        /*129c*/ 	.word	0x00028c40
        /*12a0*/ 	.short	0x010a
        /*12a2*/ 	.byte	0x3f
	.zero		1


	//   ....[117]....
        /*12a4*/ 	.word	0x00026570
        /*12a8*/ 	.word	0x00000005
        /*12ac*/ 	.word	0x00028c60
        /*12b0*/ 	.short	0x010a
        /*12b2*/ 	.byte	0x3f
	.zero		1


	//----- nvinfo : EIATTR_NUM_MBARRIERS
	.align		4
.L_404:
        /*12b4*/ 	.byte	0x03, 0x38
        /*12b6*/ 	.short	0x0016


	//----- nvinfo : EIATTR_EXIT_INSTR_OFFSETS
	.align		4
        /*12b8*/ 	.byte	0x04, 0x1c
        /*12ba*/ 	.short	(.L_406 - .L_405)


	//   ....[0]....
.L_405:
        /*12bc*/ 	.word	0x00022390


	//----- nvinfo : EIATTR_MAX_THREADS
	.align		4
.L_406:
        /*12c0*/ 	.byte	0x04, 0x05
        /*12c2*/ 	.short	(.L_408 - .L_407)
.L_407:
        /*12c4*/ 	.word	0x00000180
        /*12c8*/ 	.word	0x00000001
        /*12cc*/ 	.word	0x00000001


	//----- nvinfo : EIATTR_CRS_STACK_SIZE
	.align		4
.L_408:
        /*12d0*/ 	.byte	0x04, 0x1e
        /*12d2*/ 	.short	(.L_410 - .L_409)
.L_409:
        /*12d4*/ 	.word	0x00000000


	//----- nvinfo : EIATTR_CBANK_PARAM_SIZE
	.align		4
.L_410:
        /*12d8*/ 	.byte	0x03, 0x19
        /*12da*/ 	.short	0x0af0


	//----- nvinfo : EIATTR_PARAM_CBANK
	.align		4
        /*12dc*/ 	.byte	0x04, 0x0a
        /*12de*/ 	.short	(.L_412 - .L_411)
	.align		4
.L_411:
        /*12e0*/ 	.word	index@(.nv.constant0._ZN7cutlass13device_kernelIN5flash11enable_sm90INS1_16FlashAttnFwdSm90INS1_25CollectiveMainloopFwdSm90ILi2EN4cute5tupleIJNS5_1CILi1EEES8_S8_EEENS6_IJNS7_ILi64EEESA_SA_EEELi512ENS_6half_tEfNS_4arch4Sm90ELb0ELb1ELb0ELb1ELb1ELb1ELb0ELb0ELb0ELb1ELb1ELb0EEENS1_21CollectiveEpilogueFwdINS6_IJSA_NS7_ILi512EEESA_EEES9_SC_SE_Li256ELb1ELb1ELb1ELb0EEENS1_36VarlenDynamicPersistentTileSchedulerILi64ELi64ELi256ELi128ELb1ELb1ELb1ELb1ELb0ELb1EEEEEEEEEvNT_6ParamsE)
        /*12e4*/ 	.short	0x0210
        /*12e6*/ 	.short	0x0af0


	//----- nvinfo : EIATTR_SW_WAR
	.align		4
.L_412:
        /*12e8*/ 	.byte	0x04, 0x36
        /*12ea*/ 	.short	(.L_414 - .L_413)
.L_413:
        /*12ec*/ 	.word	0x00000008
.L_414:


//--------------------- .nv.info._ZN7cutlass13device_kernelIN5flash11enable_sm90INS1_16FlashAttnFwdSm90INS1_25CollectiveMainloopFwdSm90ILi2EN4cute5tupleIJNS5_1CILi1EEES8_S8_EEENS6_IJNS7_ILi64EEESA_SA_EEELi512ENS_6half_tEfNS_4arch4Sm90ELb0ELb1ELb0ELb1ELb1ELb0ELb1ELb0ELb0ELb1ELb1ELb0EEENS1_21CollectiveEpilogueFwdINS6_IJSA_NS7_ILi512EEESA_EEES9_SC_SE_Li256ELb1ELb1ELb1ELb0EEENS1_36VarlenDynamicPersistentTileSchedulerILi64ELi64ELi256ELi128ELb1ELb1ELb1ELb1ELb0ELb1EEEEEEEEEvNT_6ParamsE --------------------------
	.section	.nv.info._ZN7cutlass13device_kernelIN5flash11enable_sm90INS1_16FlashAttnFwdSm90INS1_25CollectiveMainloopFwdSm90ILi2EN4cute5tupleIJNS5_1CILi1EEES8_S8_EEENS6_IJNS7_ILi64EEESA_SA_EEELi512ENS_6half_tEfNS_4arch4Sm90ELb0ELb1ELb0ELb1ELb1ELb0ELb1ELb0ELb0ELb1ELb1ELb0EEENS1_21CollectiveEpilogueFwdINS6_IJSA_NS7_ILi512EEESA_EEES9_SC_SE_Li256ELb1ELb1ELb1ELb0EEENS1_36VarlenDynamicPersistentTileSchedulerILi64ELi64ELi256ELi128ELb1ELb1ELb1ELb1ELb0ELb1EEEEEEEEEvNT_6ParamsE,"",@"SHT_CUDA_INFO"
	.sectionflags	@""
	.align	4


	//----- nvinfo : EIATTR_CUDA_API_VERSION
	.align		4
        /*0000*/ 	.byte	0x04, 0x37
        /*0002*/ 	.short	(.L_416 - .L_415)
.L_415:
        /*0004*/ 	.word	0x00000082


	//----- nvinfo : EIATTR_KPARAM_INFO
	.align		4
.L_416:
        /*0008*/ 	.byte	0x04, 0x17
        /*000a*/ 	.short	(.L_418 - .L_417)
.L_417:
        /*000c*/ 	.word	0x00000000
        /*0010*/ 	.short	0x0000
        /*0012*/ 	.short	0x0070
        /*0014*/ 	.byte	0x00, 0xf0, 0x01, 0x2e


	//----- nvinfo : EIATTR_SPARSE_MMA_MASK
	.align		4
.L_418:
        /*0018*/ 	.byte	0x03, 0x50
        /*001a*/ 	.short	0x0000


	//----- nvinfo : EIATTR_MAXREG_COUNT
	.align		4
        /*001c*/ 	.byte	0x03, 0x1b
        /*001e*/ 	.short	0x00a8


	//----- nvinfo : EIATTR_NUM_BARRIERS
	.align		4
        /*0020*/ 	.byte	0x02, 0x4c
        /*0022*/ 	.byte	0x10
	.zero		1


	//----- nvinfo : EIATTR_EXTERNS
	.align		4
        /*0024*/ 	.byte	0x04, 0x0f
        /*0026*/ 	.short	(.L_420 - .L_419)


	//   ....[0]....
	.align		4
.L_419:
        /*0028*/ 	.word	index@(__assertfail)


	//----- nvinfo : EIATTR_ANNOTATIONS
	.align		4
.L_420:
        /*002c*/ 	.byte	0x04, 0x55
        /*002e*/ 	.short	(.L_422 - .L_421)


	//   ....[0]....
.L_421:
        /* <DEDUP_REMOVED lines=29> */
        /*01f4*/ 	.byte	0xc0, 0xce, 0x01, 0x00, 0x01, 0x00, 0x00, 0x00, 0x60, 0xd0, 0x01, 0x00


	//----- nvinfo : EIATTR_MERCURY_ISA_VERSION
	.align		4
.L_422:
        /*0200*/ 	.byte	0x03, 0x5f
        /*0202*/ 	.short	0x0101


	//----- nvinfo : EIATTR_UNUSED_LOAD_BYTE_OFFSET
	.align		4
        /*0204*/ 	.byte	0x04, 0x44
        /*0206*/ 	.short	(.L_424 - .L_423)


	//   ....[0]....
.L_423:
        /*0208*/ 	.word	0x00000960
        /*020c*/ 	.word	0x0000fff0


	//   ....[1]....
        /*0210*/ 	.word	0x00011570
        /*0214*/ 	.word	0x0000fff0


	//----- nvinfo : EIATTR_INT_WARP_WIDE_INSTR_OFFSETS
	.align		4
.L_424:
        /*0218*/ 	.byte	0x04, 0x31
        /*021a*/ 	.short	(.L_426 - .L_425)


	//   ....[0]....
.L_425:
        /*021c*/ 	.word	0x000000d0


	//   ....[1]....
        /*0220*/ 	.word	0x000000e0


	//   ....[2]....
        /*0224*/ 	.word	0x000000f0


	//   ....[3]....
        /*0228*/ 	.word	0x00000190


	//   ....[4]....
        /*022c*/ 	.word	0x00017a70


	//   ....[5]....
        /*0230*/ 	.word	0x00017b00


	//   ....[6]....
        /*0234*/ 	.word	0x0001bda0


	//   ....[7]....
        /*0238*/ 	.word	0x0001be30


	//----- nvinfo : EIATTR_COOP_GROUP_MASK_REGIDS
	.align		4
.L_426:
        /*023c*/ 	.byte	0x04, 0x29
        /*023e*/ 	.short	(.L_428 - .L_427)


	//   ....[0]....
.L_427:
        /*0240*/ 	.word	0xffffffff


	//   ....[1]....
        /*0244*/ 	.word	0xffffffff


	//   ....[2]....
        /*0248*/ 	.word	0xffffffff


	//   ....[3]....
        /*024c*/ 	.word	0xffffffff


	//   ....[4]....
        /*0250*/ 	.word	0xffffffff


	//   ....[5]....
        /*0254*/ 	.word	0xffffffff


	//   ....[6]....
        /*0258*/ 	.word	0xffffffff


	//   ....[7]....
        /*025c*/ 	.word	0xffffffff


	//   ....[8]....
        /*0260*/ 	.word	0xffffffff


	//   ....[9]....
        /*0264*/ 	.word	0xffffffff


	//   ....[10]....
        /*0268*/ 	.word	0xffffffff


	//   ....[11]....
        /*026c*/ 	.word	0xffffffff


	//   ....[12]....
        /*0270*/ 	.word	0xffffffff


	//   ....[13]....
        /*0274*/ 	.word	0xffffffff


	//   ....[14]....
        /*0278*/ 	.word	0xffffffff


	//   ....[15]....
        /*027c*/ 	.word	0xffffffff


	//   ....[16]....
        /*0280*/ 	.word	0xffffffff


	//   ....[17]....
        /*0284*/ 	.word	0xffffffff


	//   ....[18]....
        /*0288*/ 	.word	0xffffffff


	//   ....[19]....
        /*028c*/ 	.word	0xffffffff


	//   ....[20]....
        /*0290*/ 	.word	0xffffffff


	//   ....[21]....
        /*0294*/ 	.word	0xffffffff


	//   ....[22]....
        /*0298*/ 	.word	0xffffffff


	//   ....[23]....
        /*029c*/ 	.word	0xffffffff


	//   ....[24]....
        /*02a0*/ 	.word	0xffffffff


	//   ....[25]....
        /*02a4*/ 	.word	0xffffffff


	//   ....[26]....
        /*02a8*/ 	.word	0xffffffff


	//   ....[27]....
        /*02ac*/ 	.word	0xffffffff


	//   ....[28]....
        /*02b0*/ 	.word	0xffffffff


	//   ....[29]....
        /*02b4*/ 	.word	0xffffffff


	//   ....[30]....
        /*02b8*/ 	.word	0xffffffff


	//   ....[31]....
        /*02bc*/ 	.word	0xffffffff


	//   ....[32]....
        /*02c0*/ 	.word	0xffffffff


	//   ....[33]....
        /*02c4*/ 	.word	0xffffffff


	//   ....[34]....
        /*02c8*/ 	.word	0xffffffff


	//   ....[35]....
        /*02cc*/ 	.word	0xffffffff


	//   ....[36]....
        /*02d0*/ 	.word	0xffffffff


	//   ....[37]....
        /*02d4*/ 	.word	0xffffffff


	//   ....[38]....
        /*02d8*/ 	.word	0xffffffff


	//   ....[39]....
        /*02dc*/ 	.word	0xffffffff


	//   ....[40]....
        /*02e0*/ 	.word	0xffffffff


	//   ....[41]....
        /*02e4*/ 	.word	0xffffffff


	//   ....[42]....
        /*02e8*/ 	.word	0xffffffff


	//   ....[43]....
        /*02ec*/ 	.word	0xffffffff


	//   ....[44]....
        /*02f0*/ 	.word	0xffffffff


	//   ....[45]....
        /*02f4*/ 	.word	0xffffffff


	//   ....[46]....
        /*02f8*/ 	.word	0xffffffff


	//   ....[47]....
        /*02fc*/ 	.word	0xffffffff


	//   ....[48]....
        /*0300*/ 	.word	0xffffffff


	//   ....[49]....
        /*0304*/ 	.word	0xffffffff


	//   ....[50]....
        /*0308*/ 	.word	0xffffffff


	//   ....[51]....
        /*030c*/ 	.word	0xffffffff


	//   ....[52]....
        /*0310*/ 	.word	0xffffffff


	//   ....[53]....
        /*0314*/ 	.word	0xffffffff


	//   ....[54]....
        /*0318*/ 	.word	0xffffffff


	//   ....[55]....
        /*031c*/ 	.word	0xffffffff


	//   ....[56]....
        /*0320*/ 	.word	0xffffffff


	//   ....[57]....
        /*0324*/ 	.word	0xffffffff


	//   ....[58]....
        /*0328*/ 	.word	0xffffffff


	//   ....[59]....
        /*032c*/ 	.word	0xffffffff


	//   ....[60]....
        /*0330*/ 	.word	0xffffffff


	//   ....[61]....
        /*0334*/ 	.word	0xffffffff


	//   ....[62]....
        /*0338*/ 	.word	0xffffffff


	//   ....[63]....
        /*033c*/ 	.word	0xffffffff


	//   ....[64]....
        /*0340*/ 	.word	0xffffffff


	//   ....[65]....
        /*0344*/ 	.word	0xffffffff


	//   ....[66]....
        /*0348*/ 	.word	0xffffffff


	//   ....[67]....
        /*034c*/ 	.word	0xffffffff


	//   ....[68]....
        /*0350*/ 	.word	0xffffffff


	//   ....[69]....
        /*0354*/ 	.word	0xffffffff


	//   ....[70]....
        /*0358*/ 	.word	0xffffffff


	//   ....[71]....
        /*035c*/ 	.word	0xffffffff


	//   ....[72]....
        /*0360*/ 	.word	0xffffffff


	//   ....[73]....
        /*0364*/ 	.word	0xffffffff


	//   ....[74]....
        /*0368*/ 	.word	0xffffffff


	//   ....[75]....
        /*036c*/ 	.word	0xffffffff


	//   ....[76]....
        /*0370*/ 	.word	0xffffffff


	//   ....[77]....
        /*0374*/ 	.word	0xffffffff


	//   ....[78]....
        /*0378*/ 	.word	0xffffffff


	//   ....[79]....
        /*037c*/ 	.word	0xffffffff


	//   ....[80]....
        /*0380*/ 	.word	0xffffffff


	//   ....[81]....
        /*0384*/ 	.word	0xffffffff


	//   ....[82]....
        /*0388*/ 	.word	0xffffffff


	//   ....[83]....
        /*038c*/ 	.word	0xffffffff


	//   ....[84]....
        /*0390*/ 	.word	0xffffffff


	//   ....[85]....
        /*0394*/ 	.word	0xffffffff


	//   ....[86]....
        /*0398*/ 	.word	0xffffffff


	//   ....[87]....
        /*039c*/ 	.word	0xffffffff


	//   ....[88]....
        /*03a0*/ 	.word	0xffffffff


	//   ....[89]....
        /*03a4*/ 	.word	0xffffffff


	//   ....[90]....
        /*03a8*/ 	.word	0xffffffff


	//   ....[91]....
        /*03ac*/ 	.word	0xffffffff


	//   ....[92]....
        /*03b0*/ 	.word	0xffffffff


	//   ....[93]....
        /*03b4*/ 	.word	0xffffffff


	//   ....[94]....
        /*03b8*/ 	.word	0xffffffff


	//   ....[95]....
        /*03bc*/ 	.word	0xffffffff


	//   ....[96]....
        /*03c0*/ 	.word	0xffffffff


	//   ....[97]....
        /*03c4*/ 	.word	0xffffffff


	//   ....[98]....
        /*03c8*/ 	.word	0xffffffff


	//   ....[99]....
        /*03cc*/ 	.word	0xffffffff


	//   ....[100]....
        /*03d0*/ 	.word	0xffffffff


	//   ....[101]....
        /*03d4*/ 	.word	0xffffffff


	//   ....[102]....
        /*03d8*/ 	.word	0xffffffff


	//   ....[103]....
        /*03dc*/ 	.word	0xffffffff


	//   ....[104]....
        /*03e0*/ 	.word	0xffffffff


	//   ....[105]....
        /*03e4*/ 	.word	0xffffffff


	//   ....[106]....
        /*03e8*/ 	.word	0xffffffff


	//   ....[107]....
        /*03ec*/ 	.word	0xffffffff


	//   ....[108]....
        /*03f0*/ 	.word	0xffffffff


	//   ....[109]....
        /*03f4*/ 	.word	0xffffffff


	//   ....[110]....
        /*03f8*/ 	.word	0xffffffff


	//   ....[111]....
        /*03fc*/ 	.word	0xffffffff


	//   ....[112]....
        /*0400*/ 	.word	0xffffffff


	//   ....[113]....
        /*0404*/ 	.word	0xffffffff


	//   ....[114]....
        /*0408*/ 	.word	0xffffffff


	//   ....[115]....
        /*040c*/ 	.word	0xffffffff


	//   ....[116]....
        /*0410*/ 	.word	0xffffffff


	//   ....[117]....
        /*0414*/ 	.word	0xffffffff


	//   ....[118]....
        /*0418*/ 	.word	0xffffffff


	//   ....[119]....
        /*041c*/ 	.word	0xffffffff


	//   ....[120]....
        /*0420*/ 	.word	0xffffffff


	//   ....[121]....
        /*0424*/ 	.word	0xffffffff


	//   ....[122]....
        /*0428*/ 	.word	0xffffffff


	//   ....[123]....
        /*042c*/ 	.word	0xffffffff


	//   ....[124]....
        /*0430*/ 	.word	0xffffffff


	//   ....[125]....
        /*0434*/ 	.word	0xffffffff


	//   ....[126]....
        /*0438*/ 	.word	0xffffffff


	//   ....[127]....
        /*043c*/ 	.word	0xffffffff


	//   ....[128]....
        /*0440*/ 	.word	0xffffffff


	//   ....[129]....
        /*0444*/ 	.word	0xffffffff


	//   ....[130]....
        /*0448*/ 	.word	0xffffffff


	//   ....[131]....
        /*044c*/ 	.word	0xffffffff


	//   ....[132]....
        /*0450*/ 	.word	0xffffffff


	//   ....[133]....
        /*0454*/ 	.word	0xffffffff


	//   ....[134]....
        /*0458*/ 	.word	0xffffffff


	//   ....[135]....
        /*045c*/ 	.word	0xffffffff


	//   ....[136]....
        /*0460*/ 	.word	0xffffffff


	//   ....[137]....
        /*0464*/ 	.word	0xffffffff


	//   ....[138]....
        /*0468*/ 	.word	0xffffffff


	//   ....[139]....
        /*046c*/ 	.word	0xffffffff


	//   ....[140]....
        /*0470*/ 	.word	0xffffffff


	//   ....[141]....
        /*0474*/ 	.word	0xffffffff


	//   ....[142]....
        /*0478*/ 	.word	0xffffffff


	//   ....[143]....
        /*047c*/ 	.word	0x0500000f


	//   ....[144]....
        /*0480*/ 	.word	0x0500000f


	//   ....[145]....
        /*0484*/ 	.word	0x0500000f


	//   ....[146]....
        /*0488*/ 	.word	0x0500000f


	//   ....[147]....
        /*048c*/ 	.word	0x0500000f


	//   ....[148]....
        /*0490*/ 	.word	0x0500000f


	//   ....[149]....
        /*0494*/ 	.word	0x0500000f


	//   ....[150]....
        /*0498*/ 	.word	0x0500000f


	//   ....[151]....
        /*049c*/ 	.word	0x0500000f


	//   ....[152]....
        /*04a0*/ 	.word	0x0500000f


	//   ....[153]....
        /*04a4*/ 	.word	0x0500000f


	//   ....[154]....
        /*04a8*/ 	.word	0x0500000f


	//   ....[155]....
        /*04ac*/ 	.word	0x0500000f


	//   ....[156]....
        /*04b0*/ 	.word	0x0500000f


	//   ....[157]....
        /*04b4*/ 	.word	0x0500000f


	//   ....[158]....
        /*04b8*/ 	.word	0x0500000f


	//   ....[159]....
        /*04bc*/ 	.word	0x0500000f


	//   ....[160]....
        /*04c0*/ 	.word	0x0500000f


	//   ....[161]....
        /*04c4*/ 	.word	0x0500000f


	//   ....[162]....
        /*04c8*/ 	.word	0x0500000f


	//   ....[163]....
        /*04cc*/ 	.word	0x0500000f


	//   ....[164]....
        /*04d0*/ 	.word	0x0500000f


	//   ....[165]....
        /*04d4*/ 	.word	0x0500000f


	//   ....[166]....
        /*04d8*/ 	.word	0x0500000f


	//   ....[167]....
        /*04dc*/ 	.word	0x0500000f


	//   ....[168]....
        /*04e0*/ 	.word	0x0500000f


	//   ....[169]....
        /*04e4*/ 	.word	0x0500000f


	//   ....[170]....
        /*04e8*/ 	.word	0x0500000f


	//   ....[171]....
        /*04ec*/ 	.word	0x0500000f


	//   ....[172]....
        /*04f0*/ 	.word	0x0500000f


	//   ....[173]....
        /*04f4*/ 	.word	0x0500000f


	//   ....[174]....
        /*04f8*/ 	.word	0x0500000f


	//   ....[175]....
        /*04fc*/ 	.word	0x0500000f


	//   ....[176]....
        /*0500*/ 	.word	0x0500000f


	//   ....[177]....
        /*0504*/ 	.word	0x0500000f


	//   ....[178]....
        /*0508*/ 	.word	0x0500000f


	//   ....[179]....
        /*050c*/ 	.word	0x0500000f


	//   ....[180]....
        /*0510*/ 	.word	0x0500000f


	//   ....[181]....
        /*0514*/ 	.word	0x0500000f


	//   ....[182]....
        /*0518*/ 	.word	0x0500000f


	//   ....[183]....
        /*051c*/ 	.word	0x0500000f


	//   ....[184]....
        /*0520*/ 	.word	0x0500000f


	//   ....[185]....
        /*0524*/ 	.word	0x0500000f


	//   ....[186]....
        /*0528*/ 	.word	0x0500000f


	//   ....[187]....
        /*052c*/ 	.word	0x0500000f


	//   ....[188]....
        /*0530*/ 	.word	0x0500000f


	//   ....[189]....
        /*0534*/ 	.word	0x0500000f


	//   ....[190]....
        /*0538*/ 	.word	0x0500000f


	//   ....[191]....
        /*053c*/ 	.word	0x0500000f


	//   ....[192]....
        /*0540*/ 	.word	0x0500000f


	//   ....[193]....
        /*0544*/ 	.word	0x0500000f


	//   ....[194]....
        /*0548*/ 	.word	0x0500000f


	//   ....[195]....
        /*054c*/ 	.word	0x0500000f


	//   ....[196]....
        /*0550*/ 	.word	0x0500000f


	//   ....[197]....
        /*0554*/ 	.word	0x0500000f


	//   ....[198]....
        /*0558*/ 	.word	0x0500000f


	//   ....[199]....
        /*055c*/ 	.word	0x0500000f


	//   ....[200]....
        /*0560*/ 	.word	0x0500000f


	//   ....[201]....
        /*0564*/ 	.word	0x0500000f


	//   ....[202]....
        /*0568*/ 	.word	0x0500000f


	//   ....[203]....
        /*056c*/ 	.word	0x0500000f


	//   ....[204]....
        /*0570*/ 	.word	0x0500000f


	//   ....[205]....
        /*0574*/ 	.word	0x0500000f


	//   ....[206]....
        /*0578*/ 	.word	0x0500000f


	//   ....[207]....
        /*057c*/ 	.word	0x0500000f


	//   ....[208]....
        /*0580*/ 	.word	0x0500000f


	//   ....[209]....
        /*0584*/ 	.word	0x0500000f


	//   ....[210]....
        /*0588*/ 	.word	0x0500000f


	//----- nvinfo : EIATTR_COOP_GROUP_INSTR_OFFSETS
	.align		4
.L_428:
        /*058c*/ 	.byte	0x04, 0x28
        /*058e*/ 	.short	(.L_430 - .L_429)


	//   ....[0]....
.L_429:
        /*0590*/ 	.word	0x00000080


	//   ....[1]....
        /*0594*/ 	.word	0x00000090


	//   ....[2]....
        /*0598*/ 	.word	0x000002c0


	//   ....[3]....
        /*059c*/ 	.word	0x00000420


	//   ....[4]....
        /*05a0*/ 	.word	0x00000540


	//   ....[5]....
        /*05a4*/ 	.word	0x000006a0


	//   ....[6]....
        /*05a8*/ 	.word	0x00002210


	//   ....[7]....
        /*05ac*/ 	.word	0x000043d0


	//   ....[8]....
        /*05b0*/ 	.word	0x00004b90


	//   ....[9]....
        /*05b4*/ 	.word	0x00005c80


	//   ....[10]....
        /*05b8*/ 	.word	0x00006340


	//   ....[11]....
        /*05bc*/ 	.word	0x000067a0


	//   ....[12]....
        /*05c0*/ 	.word	0x000068b0


	//   ....[13]....
        /*05c4*/ 	.word	0x00006d10


	//   ....[14]....
        /*05c8*/ 	.word	0x00006d70


	//   ....[15]....
        /*05cc*/ 	.word	0x00007490


	//   ....[16]....
        /*05d0*/ 	.word	0x00007af0


	//   ....[17]....
        /*05d4*/ 	.word	0x00008bb0


	//   ....[18]....
        /*05d8*/ 	.word	0x00008db0


	//   ....[19]....
        /*05dc*/ 	.word	0x00009490


	//   ....[20]....
        /*05e0*/ 	.word	0x00009560


	//   ....[21]....
        /*05e4*/ 	.word	0x00009ba0


	//   ....[22]....
        /*05e8*/ 	.word	0x00009d70


	//   ....[23]....
        /*05ec*/ 	.word	0x0000aa60


	//   ....[24]....
        /*05f0*/ 	.word	0x0000b140


	//   ....[25]....
        /*05f4*/ 	.word	0x0000c2c0


	//   ....[26]....
        /*05f8*/ 	.word	0x0000c2e0


	//   ....[27]....
        /*05fc*/ 	.word	0x0000c7c0


	//   ....[28]....
        /*0600*/ 	.word	0x0000c990


	//   ....[29]....
        /*0604*/ 	.word	0x0000d5d0


	//   ....[30]....
        /*0608*/ 	.word	0x0000da50


	//   ....[31]....
        /*060c*/ 	.word	0x0000eb10


	//   ....[32]....
        /*0610*/ 	.word	0x0000ed10


	//   ....[33]....
        /*0614*/ 	.word	0x0000f400


	//   ....[34]....
        /*0618*/ 	.word	0x0000f4d0


	//   ....[35]....
        /*061c*/ 	.word	0x0000fb10


	//   ....[36]....
        /*0620*/ 	.word	0x0000fce0


	//   ....[37]....
        /*0624*/ 	.word	0x000109a0


	//   ....[38]....
        /*0628*/ 	.word	0x00010a90


	//   ....[39]....
        /*062c*/ 	.word	0x00010aa0


	//   ....[40]....
        /*0630*/ 	.word	0x00010ad0


	//   ....[41]....
        /*0634*/ 	.word	0x00010af0


	//   ....[42]....
        /*0638*/ 	.word	0x000122b0


	//   ....[43]....
        /*063c*/ 	.word	0x00012610


	//   ....[44]....
        /*0640*/ 	.word	0x00012620


	//   ....[45]....
        /*0644*/ 	.word	0x00012650


	//   ....[46]....
        /*0648*/ 	.word	0x00012660


	//   ....[47]....
        /*064c*/ 	.word	0x000132b0


	//   ....[48]....
        /*0650*/ 	.word	0x000132d0


	//   ....[49]....
        /*0654*/ 	.word	0x00013560


	//   ....[50]....
        /*0658*/ 	.word	0x00013580


	//   ....[51]....
        /*065c*/ 	.word	0x00013d20


	//   ....[52]....
        /*0660*/ 	.word	0x00013d60


	//   ....[53]....
        /*0664*/ 	.word	0x000145c0


	//   ....[54]....
        /*0668*/ 	.word	0x000145e0


	//   ....[55]....
        /*066c*/ 	.word	0x00015880


	//   ....[56]....
        /*0670*/ 	.word	0x000158c0


	//   ....[57]....
        /*0674*/ 	.word	0x00015b00


	//   ....[58]....
        /*0678*/ 	.word	0x00015b20


	//   ....[59]....
        /*067c*/ 	.word	0x00015dd0


	//   ....[60]....
        /*0680*/ 	.word	0x00015fc0


	//   ....[61]....
        /*0684*/ 	.word	0x00015ff0


	//   ....[62]....
        /*0688*/ 	.word	0x00016020


	//   ....[63]....
        /*068c*/ 	.word	0x00016050


	//   ....[64]....
        /*0690*/ 	.word	0x00016080


	//   ....[65]....
        /*0694*/ 	.word	0x000160b0


	//   ....[66]....
        /*0698*/ 	.word	0x00016220


	//   ....[67]....
        /*069c*/ 	.word	0x00016250


	//   ....[68]....
        /*06a0*/ 	.word	0x00016280


	//   ....[69]....
        /*06a4*/ 	.word	0x000162b0


	//   ....[70]....
        /*06a8*/ 	.word	0x000162e0


	//   ....[71]....
        /*06ac*/ 	.word	0x00016310


	//   ....[72]....
        /*06b0*/ 	.word	0x000163a0


	//   ....[73]....
        /*06b4*/ 	.word	0x000163d0


	//   ....[74]....
        /*06b8*/ 	.word	0x000163e0


	//   ....[75]....
        /*06bc*/ 	.word	0x00016420


	//   ....[76]....
        /*06c0*/ 	.word	0x00018860


	//   ....[77]....
        /*06c4*/ 	.word	0x00018880


	//   ....[78]....
        /*06c8*/ 	.word	0x00018910


	//   ....[79]....
        /*06cc*/ 	.word	0x00018930


	//   ....[80]....
        /*06d0*/ 	.word	0x000189b0


	//   ....[81]....
        /*06d4*/ 	.word	0x000189d0


	//   ....[82]....
        /*06d8*/ 	.word	0x000189e0


	//   ....[83]....
        /*06dc*/ 	.word	0x000189f0


	//   ....[84]....
        /*06e0*/ 	.word	0x00019180


	//   ....[85]....
        /*06e4*/ 	.word	0x000191b0


	//   ....[86]....
        /*06e8*/ 	.word	0x00019270


	//   ....[87]....
        /*06ec*/ 	.word	0x00019290


	//   ....[88]....
        /*06f0*/ 	.word	0x00019330


	//   ....[89]....
        /*06f4*/ 	.word	0x00019350


	//   ....[90]....
        /*06f8*/ 	.word	0x00019360


	//   ....[91]....
        /*06fc*/ 	.word	0x000193e0


	//   ....[92]....
        /*0700*/ 	.word	0x00019c40


	//   ....[93]....
        /*0704*/ 	.word	0x00019c60


	//   ....[94]....
        /*0708*/ 	.word	0x00019e00


	//   ....[95]....
        /*070c*/ 	.word	0x00019e30


	//   ....[96]....
        /*0710*/ 	.word	0x00019f40


	//   ....[97]....
        /*0714*/ 	.word	0x00019f50


	//   ....[98]....
        /*0718*/ 	.word	0x00019f80


	//   ....[99]....
        /*071c*/ 	.word	0x00019f90


	//   ....[100]....
        /*0720*/ 	.word	0x0001a5a0


	//   ....[101]....
        /*0724*/ 	.word	0x0001a5d0


	//   ....[102]....
        /*0728*/ 	.word	0x0001a7c0


	//   ....[103]....
        /*072c*/ 	.word	0x0001a800


	//   ....[104]....
        /*0730*/ 	.word	0x0001a810


	//   ....[105]....
        /*0734*/ 	.word	0x0001a820


	//   ....[106]....
        /*0738*/ 	.word	0x0001a970


	//   ....[107]....
        /*073c*/ 	.word	0x0001aac0


	//   ....[108]....
        /*0740*/ 	.word	0x0001b2d0


	//   ....[109]....
        /*0744*/ 	.word	0x0001b2f0


	//   ....[110]....
        /*0748*/ 	.word	0x0001b340


	//   ....[111]....
        /*074c*/ 	.word	0x0001b350


	//   ....[112]....
        /*0750*/ 	.word	0x0001b390


	//   ....[113]....
        /*0754*/ 	.word	0x0001b3a0


	//   ....[114]....
        /*0758*/ 	.word	0x0001b3b0


	//   ....[115]....
        /*075c*/ 	.word	0x0001b3f0


	//   ....[116]....
        /*0760*/ 	.word	0x0001b6f0


	//   ....[117]....
        /*0764*/ 	.word	0x0001b730


	//   ....[118]....
        /*0768*/ 	.word	0x0001b750


	//   ....[119]....
        /*076c*/ 	.word	0x0001b770


	//   ....[120]....
        /*0770*/ 	.word	0x0001b7a0


	//   ....[121]....
        /*0774*/ 	.word	0x0001b7c0


	//   ....[122]....
        /*0778*/ 	.word	0x0001b8c0


	//   ....[123]....
        /*077c*/ 	.word	0x0001ba10


	//   ....[124]....
        /*0780*/ 	.word	0x0001c050


	//   ....[125]....
        /*0784*/ 	.word	0x0001c080


	//   ....[126]....
        /*0788*/ 	.word	0x0001c0e0


	//   ....[127]....
        /*078c*/ 	.word	0x0001c110


	//   ....[128]....
        /*0790*/ 	.word	0x0001c140


	//   ....[129]....
        /*0794*/ 	.word	0x0001c170


	//   ....[130]....
        /*0798*/ 	.word	0x0001c1a0


	//   ....[131]....
        /*079c*/ 	.word	0x0001c1d0


	//   ....[132]....
        /*07a0*/ 	.word	0x0001c370


	//   ....[133]....
        /*07a4*/ 	.word	0x0001c3a0


	//   ....[134]....
        /*07a8*/ 	.word	0x0001c3d0


	//   ....[135]....
        /*07ac*/ 	.word	0x0001c400


	//   ....[136]....
        /*07b0*/ 	.word	0x0001c430


	//   ....[137]....
        /*07b4*/ 	.word	0x0001c460


	//   ....[138]....
        /*07b8*/ 	.word	0x0001c520


	//   ....[139]....
        /*07bc*/ 	.word	0x0001c540


	//   ....[140]....
        /*07c0*/ 	.word	0x0001c560


	//   ....[141]....
        /*07c4*/ 	.word	0x0001c5c0


	//   ....[142]....
        /*07c8*/ 	.word	0x0001cfe0


	//   ....[143]....
        /*07cc*/ 	.word	0x0001d690


	//   ....[144]....
        /*07d0*/ 	.word	0x0001d780


	//   ....[145]....
        /*07d4*/ 	.word	0x0001d820


	//   ....[146]....
        /*07d8*/ 	.word	0x0001d880


	//   ....[147]....
        /*07dc*/ 	.word	0x0001d970


	//   ....[148]....
        /*07e0*/ 	.word	0x0001d9e0


	//   ....[149]....
        /*07e4*/ 	.word	0x0001dad0


	//   ....[150]....
        /*07e8*/ 	.word	0x0001db40


	//   ....[151]....
        /*07ec*/ 	.word	0x0001dbe0


	//   ....[152]....
        /*07f0*/ 	.word	0x0001dce0


	//   ....[153]....
        /*07f4*/ 	.word	0x0001dd70


	//   ....[154]....
        /*07f8*/ 	.word	0x0001ddd0


	//   ....[155]....
        /*07fc*/ 	.word	0x0001dec0


	//   ....[156]....
        /*0800*/ 	.word	0x0001df40


	//   ....[157]....
        /*0804*/ 	.word	0x0001e040


	//   ....[158]....
        /*0808*/ 	.word	0x0001e0b0


	//   ....[159]....
        /*080c*/ 	.word	0x0001e190


	//   ....[160]....
        /*0810*/ 	.word	0x0001e4a0


	//   ....[161]....
        /*0814*/ 	.word	0x0001e560


	//   ....[162]....
        /*0818*/ 	.word	0x0001e7d0


	//   ....[163]....
        /*081c*/ 	.word	0x0001e820


	//   ....[164]....
        /*0820*/ 	.word	0x0001ea30


	//   ....[165]....
        /*0824*/ 	.word	0x0001ea80


	//   ....[166]....
        /*0828*/ 	.word	0x0001ec30


	//   ....[167]....
        /*082c*/ 	.word	0x0001ec80


	//   ....[168]....
        /*0830*/ 	.word	0x0001edc0


	//   ....[169]....
        /*0834*/ 	.word	0x0001eec0


	//   ....[170]....
        /*0838*/ 	.word	0x0001f130


	//   ....[171]....
        /*083c*/ 	.word	0x0001f180


	//   ....[172]....
        /*0840*/ 	.word	0x0001f350


	//   ....[173]....
        /*0844*/ 	.word	0x0001f3a0


	//   ....[174]....
        /*0848*/ 	.word	0x0001f570


	//   ....[175]....
        /*084c*/ 	.word	0x0001f5c0


	//   ....[176]....
        /*0850*/ 	.word	0x0001f6b0


	//   ....[177]....
        /*0854*/ 	.word	0x0001f750


	//   ....[178]....
        /*0858*/ 	.word	0x0001f7b0


	//   ....[179]....
        /*085c*/ 	.word	0x0001f860


	//   ....[180]....
        /*0860*/ 	.word	0x0001f8c0


	//   ....[181]....
        /*0864*/ 	.word	0x0001f970


	//   ....[182]....
        /*0868*/ 	.word	0x0001f9d0


	//   ....[183]....
        /*086c*/ 	.word	0x0001fa80


	//   ....[184]....
        /*0870*/ 	.word	0x0001fb70


	//   ....[185]....
        /*0874*/ 	.word	0x0001fc50


	//   ....[186]....
        /*0878*/ 	.word	0x0001fd60


	//   ....[187]....
        /*087c*/ 	.word	0x0001fe60


	//   ....[188]....
        /*0880*/ 	.word	0x0001ff90


	//   ....[189]....
        /*0884*/ 	.word	0x00020070


	//   ....[190]....
        /*0888*/ 	.word	0x00020170


	//   ....[191]....
        /*088c*/ 	.word	0x00020250


	//   ....[192]....
        /*0890*/ 	.word	0x000202e0


	//   ....[193]....
        /*0894*/ 	.word	0x00020380


	//   ....[194]....
        /*0898*/ 	.word	0x000204f0


	//   ....[195]....
        /*089c*/ 	.word	0x00020560


	//   ....[196]....
        /*08a0*/ 	.word	0x000205d0


	//   ....[197]....
        /*08a4*/ 	.word	0x00020640


	//   ....[198]....
        /*08a8*/ 	.word	0x000206b0


	//   ....[199]....
        /*08ac*/ 	.word	0x00020730


	//   ....[200]....
        /*08b0*/ 	.word	0x000207b0


	//   ....[201]....
        /*08b4*/ 	.word	0x00020840


	//   ....[202]....
        /*08b8*/ 	.word	0x000208b0


	//   ....[203]....
        /*08bc*/ 	.word	0x00020920


	//   ....[204]....
        /*08c0*/ 	.word	0x00020990


	//   ....[205]....
        /*08c4*/ 	.word	0x00020a10


	//   ....[206]....
        /*08c8*/ 	.word	0x00020a80


	//   ....[207]....
        /*08cc*/ 	.word	0x00020b30


	//   ....[208]....
        /*08d0*/ 	.word	0x00020b80


	//   ....[209]....
        /*08d4*/ 	.word	0x00020c10


	//   ....[210]....
        /*08d8*/ 	.word	0x00020d40


	//----- nvinfo : EIATTR_REG_RECONFIG
	.align		4
.L_430:
        /*08dc*/ 	.byte	0x01, 0x54
	.zero		2


	//----- nvinfo : EIATTR_SYSCALL_OFFSETS
	.align		4
        /*08e0*/ 	.byte	0x04, 0x46
        /*08e2*/ 	.short	(.L_432 - .L_431)


	//   ....[0]....
.L_431:
        /*08e4*/ 	.word	0x000045a0


	//   ....[1]....
        /*08e8*/ 	.word	0x00017c60


	//   ....[2]....
        /*08ec*/ 	.word	0x00017db0


	//   ....[3]....
        /*08f0*/ 	.word	0x00017ea0


	//   ....[4]....
        /*08f4*/ 	.word	0x00018d90


	//   ....[5]....
        /*08f8*/ 	.word	0x00019660


	//----- nvinfo : EIATTR_MBARRIER_INSTR_OFFSETS
	.align		4
.L_432:
        /*08fc*/ 	.byte	0x04, 0x39
        /*08fe*/ 	.short	(.L_434 - .L_433)


	//   ....[0]....
.L_433:
        /*0900*/ 	.word	0x000001a0
        /*0904*/ 	.word	0x000000ff
        /*0908*/ 	.word	0x00038800
        /*090c*/ 	.short	0x0100
        /*090e*/ 	.byte	0x08
	.zero		1


	//   ....[1]....
        /*0910*/ 	.word	0x000001b0
        /*0914*/ 	.word	0x000000ff
        /*0918*/ 	.word	0x00038810
        /*091c*/ 	.short	0x0100
        /*091e*/ 	.byte	0x08
	.zero		1


	//   ....[2]....
        /*0920*/ 	.word	0x000001c0
        /*0924*/ 	.word	0x000000ff
        /*0928*/ 	.word	0x00038820
        /*092c*/ 	.short	0x0100
        /*092e*/ 	.byte	0x08
	.zero		1


	//   ....[3]....
        /*0930*/ 	.word	0x00000270
        /*0934*/ 	.word	0x000000ff
        /*0938*/ 	.word	0x00038830
        /*093c*/ 	.short	0x0100
        /*093e*/ 	.byte	0x06
	.zero		1


	//   ....[4]....
        /*0940*/ 	.word	0x00000280
        /*0944*/ 	.word	0x000000ff
        /*0948*/ 	.word	0x00038840
        /*094c*/ 	.short	0x0100
        /*094e*/ 	.byte	0x06
	.zero		1


	//   ....[5]....
        /*0950*/ 	.word	0x00000290
        /*0954*/ 	.word	0x000000ff
        /*0958*/ 	.word	0x00038838
        /*095c*/ 	.short	0x0100
        /*095e*/ 	.byte	0x06
	.zero		1


	//   ....[6]....
        /*0960*/ 	.word	0x000002a0
        /*0964*/ 	.word	0x000000ff
        /*0968*/ 	.word	0x00038848
        /*096c*/ 	.short	0x0100
        /*096e*/ 	.byte	0x06
	.zero		1


	//   ....[7]....
        /*0970*/ 	.word	0x000003d0
        /*0974*/ 	.word	0x000000ff
        /*0978*/ 	.word	0x00038850
        /*097c*/ 	.short	0x0100
        /*097e*/ 	.byte	0x08
	.zero		1


	//   ....[8]....
        /*0980*/ 	.word	0x000003e0
        /*0984*/ 	.word	0x000000ff
        /*0988*/ 	.word	0x00038860
        /*098c*/ 	.short	0x0100
        /*098e*/ 	.byte	0x08
	.zero		1


	//   ....[9]....
        /*0990*/ 	.word	0x000003f0
        /*0994*/ 	.word	0x000000ff
        /*0998*/ 	.word	0x00038858
        /*099c*/ 	.short	0x0100
        /*099e*/ 	.byte	0x08
	.zero		1


	//   ....[10]....
        /*09a0*/ 	.word	0x00000400
        /*09a4*/ 	.word	0x000000ff
        /*09a8*/ 	.word	0x00038868
        /*09ac*/ 	.short	0x0100
        /*09ae*/ 	.byte	0x08
	.zero		1


	//   ....[11]....
        /*09b0*/ 	.word	0x000004f0
        /*09b4*/ 	.word	0x000000ff
        /*09b8*/ 	.word	0x00038870
        /*09bc*/ 	.short	0x0100
        /*09be*/ 	.byte	0x06
	.zero		1


	//   ....[12]....
        /*09c0*/ 	.word	0x00000500
        /*09c4*/ 	.word	0x000000ff
        /*09c8*/ 	.word	0x00038880
        /*09cc*/ 	.short	0x0100
        /*09ce*/ 	.byte	0x06
	.zero		1


	//   ....[13]....
        /*09d0*/ 	.word	0x00000510
        /*09d4*/ 	.word	0x000000ff
        /*09d8*/ 	.word	0x00038878
        /*09dc*/ 	.short	0x0100
        /*09de*/ 	.byte	0x06
	.zero		1


	//   ....[14]....
        /*09e0*/ 	.word	0x00000520
        /*09e4*/ 	.word	0x000000ff
        /*09e8*/ 	.word	0x00038888
        /*09ec*/ 	.short	0x0100
        /*09ee*/ 	.byte	0x06
	.zero		1


	//   ....[15]....
        /*09f0*/ 	.word	0x00000650
        /*09f4*/ 	.word	0x000000ff
        /*09f8*/ 	.word	0x00038890
        /*09fc*/ 	.short	0x0100
        /*09fe*/ 	.byte	0x08
	.zero		1


	//   ....[16]....
        /*0a00*/ 	.word	0x00000660
        /*0a04*/ 	.word	0x000000ff
        /*0a08*/ 	.word	0x000388a0
        /*0a0c*/ 	.short	0x0100
        /*0a0e*/ 	.byte	0x08
	.zero		1


	//   ....[17]....
        /*0a10*/ 	.word	0x00000670
        /*0a14*/ 	.word	0x000000ff
        /*0a18*/ 	.word	0x00038898
        /*0a1c*/ 	.short	0x0100
        /*0a1e*/ 	.byte	0x08
	.zero		1


	//   ....[18]....
        /*0a20*/ 	.word	0x00000680
        /*0a24*/ 	.word	0x000000ff
        /*0a28*/ 	.word	0x000388a8
        /*0a2c*/ 	.short	0x0100
        /*0a2e*/ 	.byte	0x08
	.zero		1


	//   ....[19]....
        /*0a30*/ 	.word	0x000007b0
        /*0a34*/ 	.word	0x000000ff
        /*0a38*/ 	.word	0x000388b0
        /*0a3c*/ 	.short	0x0100
        /*0a3e*/ 	.byte	0x08
	.zero		1


	//   ....[20]....
        /*0a40*/ 	.word	0x000007c0
        /*0a44*/ 	.word	0x000000ff
        /*0a48*/ 	.word	0x000388c0
        /*0a4c*/ 	.short	0x0100
        /*0a4e*/ 	.byte	0x08
	.zero		1


	//   ....[21]....
        /*0a50*/ 	.word	0x000007d0
        /*0a54*/ 	.word	0x000000ff
        /*0a58*/ 	.word	0x000388b8
        /*0a5c*/ 	.short	0x0100
        /*0a5e*/ 	.byte	0x08
	.zero		1


	//   ....[22]....
        /*0a60*/ 	.word	0x000007e0
        /*0a64*/ 	.word	0x000000ff
        /*0a68*/ 	.word	0x000388c8
        /*0a6c*/ 	.short	0x0100
        /*0a6e*/ 	.byte	0x08
	.zero		1


	//   ....[23]....
        /*0a70*/ 	.word	0x00002510
        /*0a74*/ 	.word	0x000000ff
        /*0a78*/ 	.word	0x00000000
        /*0a7c*/ 	.short	0x0101
        /*0a7e*/ 	.byte	0x06
	.zero		1


	//   ....[24]....
        /*0a80*/ 	.word	0x00002fd0
        /*0a84*/ 	.word	0x000000ff
        /*0a88*/ 	.word	0x00000000
        /*0a8c*/ 	.short	0x0101
        /*0a8e*/ 	.byte	0x06
	.zero		1


	//   ....[25]....
        /*0a90*/ 	.word	0x00004650
        /*0a94*/ 	.word	0x000000ff
        /*0a98*/ 	.word	0x00038800
        /*0a9c*/ 	.short	0x010a
        /*0a9e*/ 	.byte	0x26
	.zero		1


	//   ....[26]....
        /*0aa0*/ 	.word	0x000046d0
        /*0aa4*/ 	.word	0x00000008
        /*0aa8*/ 	.word	0x00038830
        /*0aac*/ 	.short	0x010a
        /*0aae*/ 	.byte	0x3f
	.zero		1


	//   ....[27]....
        /*0ab0*/ 	.word	0x00004710
        /*0ab4*/ 	.word	0x00000008
        /*0ab8*/ 	.word	0x00038830
        /*0abc*/ 	.short	0x010a
        /*0abe*/ 	.byte	0x3f
	.zero		1


	//   ....[28]....
        /*0ac0*/ 	.word	0x00004990
        /*0ac4*/ 	.word	0x000000ff
        /*0ac8*/ 	.word	0x00038810
        /*0acc*/ 	.short	0x010a
        /*0ace*/ 	.byte	0x26
	.zero		1


	//   ....[29]....
        /*0ad0*/ 	.word	0x000049d0
        /*0ad4*/ 	.word	0x00000008
        /*0ad8*/ 	.word	0x00038850
        /*0adc*/ 	.short	0x010a
        /*0ade*/ 	.byte	0x3f
	.zero		1


	//   ....[30]....
        /*0ae0*/ 	.word	0x00004a10
        /*0ae4*/ 	.word	0x00000008
        /*0ae8*/ 	.word	0x00038850
        /*0aec*/ 	.short	0x010a
        /*0aee*/ 	.byte	0x3f
	.zero		1


	//   ....[31]....
        /*0af0*/ 	.word	0x00005c10
        /*0af4*/ 	.word	0x000000ff
        /*0af8*/ 	.word	0x00000000
        /*0afc*/ 	.short	0x0101
        /*0afe*/ 	.byte	0x05
	.zero		1


	//   ....[32]....
        /*0b00*/ 	.word	0x00007550
        /*0b04*/ 	.word	0x000000ff
        /*0b08*/ 	.word	0x00000000
        /*0b0c*/ 	.short	0x0101
        /*0b0e*/ 	.byte	0x05
	.zero		1


	//   ....[33]....
        /*0b10*/ 	.word	0x00007800
        /*0b14*/ 	.word	0x000000ff
        /*0b18*/ 	.word	0x00038830
        /*0b1c*/ 	.short	0x010a
        /*0b1e*/ 	.byte	0x05
	.zero		1


	//   ....[34]....
        /*0b20*/ 	.word	0x00007840
        /*0b24*/ 	.word	0x000000ff
        /*0b28*/ 	.word	0x00038830
        /*0b2c*/ 	.short	0x010a
        /*0b2e*/ 	.byte	0x05
	.zero		1


	//   ....[35]....
        /*0b30*/ 	.word	0x000079d0
        /*0b34*/ 	.word	0x000000ff
        /*0b38*/ 	.word	0x00038850
        /*0b3c*/ 	.short	0x010a
        /*0b3e*/ 	.byte	0x05
	.zero		1


	//   ....[36]....
        /*0b40*/ 	.word	0x00007a10
        /*0b44*/ 	.word	0x000000ff
        /*0b48*/ 	.word	0x00038850
        /*0b4c*/ 	.short	0x010a
        /*0b4e*/ 	.byte	0x05
	.zero		1


	//   ....[37]....
        /*0b50*/ 	.word	0x00008b30
        /*0b54*/ 	.word	0x000000ff
        /*0b58*/ 	.word	0x00000000
        /*0b5c*/ 	.short	0x0101
        /*0b5e*/ 	.byte	0x0a
	.zero		1


	//   ....[38]....
        /*0b60*/ 	.word	0x0000ab10
        /*0b64*/ 	.word	0x000000ff
        /*0b68*/ 	.word	0x00000000
        /*0b6c*/ 	.short	0x0101
        /*0b6e*/ 	.byte	0x05
	.zero		1


	//   ....[39]....
        /*0b70*/ 	.word	0x0000ae50
        /*0b74*/ 	.word	0x000000ff
        /*0b78*/ 	.word	0x00038830
        /*0b7c*/ 	.short	0x010a
        /*0b7e*/ 	.byte	0x05
	.zero		1


	//   ....[40]....
        /*0b80*/ 	.word	0x0000ae90
        /*0b84*/ 	.word	0x000000ff
        /*0b88*/ 	.word	0x00038830
        /*0b8c*/ 	.short	0x010a
        /*0b8e*/ 	.byte	0x05
	.zero		1


	//   ....[41]....
        /*0b90*/ 	.word	0x0000b020
        /*0b94*/ 	.word	0x000000ff
        /*0b98*/ 	.word	0x00038850
        /*0b9c*/ 	.short	0x010a
        /*0b9e*/ 	.byte	0x05
	.zero		1


	//   ....[42]....
        /*0ba0*/ 	.word	0x0000b060
        /*0ba4*/ 	.word	0x000000ff
        /*0ba8*/ 	.word	0x00038850
        /*0bac*/ 	.short	0x010a
        /*0bae*/ 	.byte	0x05
	.zero		1


	//   ....[43]....
        /*0bb0*/ 	.word	0x0000c1b0
        /*0bb4*/ 	.word	0x000000ff
        /*0bb8*/ 	.word	0x00000000
        /*0bbc*/ 	.short	0x0101
        /*0bbe*/ 	.byte	0x0a
	.zero		1


	//   ....[44]....
        /*0bc0*/ 	.word	0x0000d660
        /*0bc4*/ 	.word	0x000000ff
        /*0bc8*/ 	.word	0x00000000
        /*0bcc*/ 	.short	0x0101
        /*0bce*/ 	.byte	0x05
	.zero		1


	//   ....[45]....
        /*0bd0*/ 	.word	0x0000d760
        /*0bd4*/ 	.word	0x000000ff
        /*0bd8*/ 	.word	0x00038830
        /*0bdc*/ 	.short	0x010a
        /*0bde*/ 	.byte	0x07
	.zero		1


	//   ....[46]....
        /*0be0*/ 	.word	0x0000d7a0
        /*0be4*/ 	.word	0x000000ff
        /*0be8*/ 	.word	0x00038830
        /*0bec*/ 	.short	0x010a
        /*0bee*/ 	.byte	0x07
	.zero		1


	//   ....[47]....
        /*0bf0*/ 	.word	0x0000d930
        /*0bf4*/ 	.word	0x000000ff
        /*0bf8*/ 	.word	0x00038850
        /*0bfc*/ 	.short	0x010a
        /*0bfe*/ 	.byte	0x07
	.zero		1


	//   ....[48]....
        /*0c00*/ 	.word	0x0000d970
        /*0c04*/ 	.word	0x000000ff
        /*0c08*/ 	.word	0x00038850
        /*0c0c*/ 	.short	0x010a
        /*0c0e*/ 	.byte	0x07
	.zero		1


	//   ....[49]....
        /*0c10*/ 	.word	0x0000ea80
        /*0c14*/ 	.word	0x000000ff
        /*0c18*/ 	.word	0x00000000
        /*0c1c*/ 	.short	0x0101
        /*0c1e*/ 	.byte	0x0a
	.zero		1


	//   ....[50]....
        /*0c20*/ 	.word	0x00010a50
        /*0c24*/ 	.word	0x000000ff
        /*0c28*/ 	.word	0x00000000
        /*0c2c*/ 	.short	0x0101
        /*0c2e*/ 	.byte	0x07
	.zero		1


	//   ....[51]....
        /*0c30*/ 	.word	0x000132a0
        /*0c34*/ 	.word	0x000000ff
        /*0c38*/ 	.word	0x00000000
        /*0c3c*/ 	.short	0x0101
        /*0c3e*/ 	.byte	0x04
	.zero		1


	//   ....[52]....
        /*0c40*/ 	.word	0x00013d70
        /*0c44*/ 	.word	0x000000ff
        /*0c48*/ 	.word	0x00000000
        /*0c4c*/ 	.short	0x0101
        /*0c4e*/ 	.byte	0x04
	.zero		1


	//   ....[53]....
        /*0c50*/ 	.word	0x00018630
        /*0c54*/ 	.word	0x00000016
        /*0c58*/ 	.word	0x00038840
        /*0c5c*/ 	.short	0x010a
        /*0c5e*/ 	.byte	0x3f
	.zero		1


	//   ....[54]....
        /*0c60*/ 	.word	0x00018af0
        /*0c64*/ 	.word	0x00000016
        /*0c68*/ 	.word	0x00038830
        /*0c6c*/ 	.short	0x0107
        /*0c6e*/ 	.byte	0x3f
	.zero		1


	//   ....[55]....
        /*0c70*/ 	.word	0x00018bd0
        /*0c74*/ 	.word	0x00000016
        /*0c78*/ 	.word	0x00038830
        /*0c7c*/ 	.short	0x0101
        /*0c7e*/ 	.byte	0x3f
	.zero		1


	//   ....[56]....
        /*0c80*/ 	.word	0x000194a0
        /*0c84*/ 	.word	0x00000011
        /*0c88*/ 	.word	0x00038800
        /*0c8c*/ 	.short	0x0107
        /*0c8e*/ 	.byte	0x3f
	.zero		1


	//   ....[57]....
        /*0c90*/ 	.word	0x00019530
        /*0c94*/ 	.word	0x00000011
        /*0c98*/ 	.word	0x00038800
        /*0c9c*/ 	.short	0x0101
        /*0c9e*/ 	.byte	0x3f
	.zero		1


	//   ....[58]....
        /*0ca0*/ 	.word	0x0001a230
        /*0ca4*/ 	.word	0x00000011
        /*0ca8*/ 	.word	0x00038810
        /*0cac*/ 	.short	0x0107
        /*0cae*/ 	.byte	0x3f
	.zero		1


	//   ....[59]....
        /*0cb0*/ 	.word	0x0001a330
        /*0cb4*/ 	.word	0x00000011
        /*0cb8*/ 	.word	0x00038810
        /*0cbc*/ 	.short	0x0101
        /*0cbe*/ 	.byte	0x3f
	.zero		1


	//   ....[60]....
        /*0cc0*/ 	.word	0x0001a350
        /*0cc4*/ 	.word	0x00000011
        /*0cc8*/ 	.word	0x00038820
        /*0ccc*/ 	.short	0x010a
        /*0cce*/ 	.byte	0x3f
	.zero		1


	//   ....[61]....
        /*0cd0*/ 	.word	0x0001a3e0
        /*0cd4*/ 	.word	0x00000016
        /*0cd8*/ 	.word	0x00038860
        /*0cdc*/ 	.short	0x010a
        /*0cde*/ 	.byte	0x3f
	.zero		1


	//   ....[62]....
        /*0ce0*/ 	.word	0x0001ace0
        /*0ce4*/ 	.word	0x00000016
        /*0ce8*/ 	.word	0x00038850
        /*0cec*/ 	.short	0x0107
        /*0cee*/ 	.byte	0x3f
	.zero		1


	//   ....[63]....
        /*0cf0*/ 	.word	0x0001adb0
        /*0cf4*/ 	.word	0x00000016
        /*0cf8*/ 	.word	0x00038850
        /*0cfc*/ 	.short	0x0101
        /*0cfe*/ 	.byte	0x3f
	.zero		1


	//   ....[64]....
        /*0d00*/ 	.word	0x0001b150
        /*0d04*/ 	.word	0x00000006
        /*0d08*/ 	.word	0x00038840
        /*0d0c*/ 	.short	0x010a
        /*0d0e*/ 	.byte	0x3f
	.zero		1


	//   ....[65]....
        /*0d10*/ 	.word	0x0001b470
        /*0d14*/ 	.word	0x00000006
        /*0d18*/ 	.word	0x00038830
        /*0d1c*/ 	.short	0x0107
        /*0d1e*/ 	.byte	0x3f
	.zero		1


	//   ....[66]....
        /*0d20*/ 	.word	0x0001b530
        /*0d24*/ 	.word	0x00000006
        /*0d28*/ 	.word	0x00038830
        /*0d2c*/ 	.short	0x0101
        /*0d2e*/ 	.byte	0x3f
	.zero		1


	//   ....[67]....
        /*0d30*/ 	.word	0x0001b560
        /*0d34*/ 	.word	0x00000006
        /*0d38*/ 	.word	0x00038860
        /*0d3c*/ 	.short	0x010a
        /*0d3e*/ 	.byte	0x3f
	.zero		1


	//   ....[68]....
        /*0d40*/ 	.word	0x0001bc10
        /*0d44*/ 	.word	0x00000006
        /*0d48*/ 	.word	0x00038850
        /*0d4c*/ 	.short	0x0107
        /*0d4e*/ 	.byte	0x3f
	.zero		1


	//   ....[69]....
        /*0d50*/ 	.word	0x0001bcd0
        /*0d54*/ 	.word	0x00000006
        /*0d58*/ 	.word	0x00038850
        /*0d5c*/ 	.short	0x0101
        /*0d5e*/ 	.byte	0x3f
	.zero		1


	//   ....[70]....
        /*0d60*/ 	.word	0x0001cf60
        /*0d64*/ 	.word	0x00000005
        /*0d68*/ 	.word	0x00038820
        /*0d6c*/ 	.short	0x010a
        /*0d6e*/ 	.byte	0x3f
	.zero		1


	//   ....[71]....
        /*0d70*/ 	.word	0x0001d0e0
        /*0d74*/ 	.word	0x00000003
        /*0d78*/ 	.word	0x00038840
        /*0d7c*/ 	.short	0x010a
        /*0d7e*/ 	.byte	0x3f
	.zero		1


	//   ....[72]....
        /*0d80*/ 	.word	0x0001d180
        /*0d84*/ 	.word	0x00000005
        /*0d88*/ 	.word	0x00038840
        /*0d8c*/ 	.short	0x010a
        /*0d8e*/ 	.byte	0x3f
	.zero		1


	//   ....[73]....
        /*0d90*/ 	.word	0x0001d1c0
        /*0d94*/ 	.word	0x00000003
        /*0d98*/ 	.word	0x00038860
        /*0d9c*/ 	.short	0x010a
        /*0d9e*/ 	.byte	0x3f
	.zero		1


	//   ....[74]....
        /*0da0*/ 	.word	0x0001d200
        /*0da4*/ 	.word	0x00000005
        /*0da8*/ 	.word	0x00038860
        /*0dac*/ 	.short	0x010a
        /*0dae*/ 	.byte	0x3f
	.zero		1


	//   ....[75]....
        /*0db0*/ 	.word	0x0001d270
        /*0db4*/ 	.word	0x00000003
        /*0db8*/ 	.word	0x00038800
        /*0dbc*/ 	.short	0x010a
        /*0dbe*/ 	.byte	0x3f
	.zero		1


	//   ....[76]....
        /*0dc0*/ 	.word	0x0001d2c0
        /*0dc4*/ 	.word	0x00000008
        /*0dc8*/ 	.word	0x00038830
        /*0dcc*/ 	.short	0x010a
        /*0dce*/ 	.byte	0x3f
	.zero		1


	//   ....[77]....
        /*0dd0*/ 	.word	0x0001d320
        /*0dd4*/ 	.word	0x00000005
        /*0dd8*/ 	.word	0x00038810
        /*0ddc*/ 	.short	0x010a
        /*0dde*/ 	.byte	0x3f
	.zero		1


	//   ....[78]....
        /*0de0*/ 	.word	0x0001d370
        /*0de4*/ 	.word	0x00000008
        /*0de8*/ 	.word	0x00038850
        /*0dec*/ 	.short	0x010a
        /*0dee*/ 	.byte	0x3f
	.zero		1


	//   ....[79]....
        /*0df0*/ 	.word	0x0001d3d0
        /*0df4*/ 	.word	0x00000006
        /*0df8*/ 	.word	0x00038830
        /*0dfc*/ 	.short	0x010a
        /*0dfe*/ 	.byte	0x3f
	.zero		1


	//   ....[80]....
        /*0e00*/ 	.word	0x0001d430
        /*0e04*/ 	.word	0x00000006
        /*0e08*/ 	.word	0x00038850
        /*0e0c*/ 	.short	0x010a
        /*0e0e*/ 	.byte	0x3f
	.zero		1


	//   ....[81]....
        /*0e10*/ 	.word	0x0001d490
        /*0e14*/ 	.word	0x00000006
        /*0e18*/ 	.word	0x00038830
        /*0e1c*/ 	.short	0x010a
        /*0e1e*/ 	.byte	0x3f
	.zero		1


	//   ....[82]....
        /*0e20*/ 	.word	0x0001d4f0
        /*0e24*/ 	.word	0x00000006
        /*0e28*/ 	.word	0x00038850
        /*0e2c*/ 	.short	0x010a
        /*0e2e*/ 	.byte	0x3f
	.zero		1


	//   ....[83]....
        /*0e30*/ 	.word	0x0001d550
        /*0e34*/ 	.word	0x00000006
        /*0e38*/ 	.word	0x00038830
        /*0e3c*/ 	.short	0x010a
        /*0e3e*/ 	.byte	0x3f
	.zero		1


	//   ....[84]....
        /*0e40*/ 	.word	0x0001d5b0
        /*0e44*/ 	.word	0x00000006
        /*0e48*/ 	.word	0x00038850
        /*0e4c*/ 	.short	0x010a
        /*0e4e*/ 	.byte	0x3f
	.zero		1


	//   ....[85]....
        /*0e50*/ 	.word	0x0001d6d0
        /*0e54*/ 	.word	0x00000016
        /*0e58*/ 	.word	0x00038840
        /*0e5c*/ 	.short	0x010a
        /*0e5e*/ 	.byte	0x3f
	.zero		1


	//   ....[86]....
        /*0e60*/ 	.word	0x0001ecc0
        /*0e64*/ 	.word	0x00000011
        /*0e68*/ 	.word	0x00038820
        /*0e6c*/ 	.short	0x010a
        /*0e6e*/ 	.byte	0x3f
	.zero		1


	//   ....[87]....
        /*0e70*/ 	.word	0x0001ed10
        /*0e74*/ 	.word	0x00000016
        /*0e78*/ 	.word	0x00038860
        /*0e7c*/ 	.short	0x010a
        /*0e7e*/ 	.byte	0x3f
	.zero		1


	//   ....[88]....
        /*0e80*/ 	.word	0x0001f600
        /*0e84*/ 	.word	0x00000006
        /*0e88*/ 	.word	0x00038840
        /*0e8c*/ 	.short	0x010a
        /*0e8e*/ 	.byte	0x3f
	.zero		1


	//   ....[89]....
        /*0e90*/ 	.word	0x0001fac0
        /*0e94*/ 	.word	0x00000006
        /*0e98*/ 	.word	0x00038860
        /*0e9c*/ 	.short	0x010a
        /*0e9e*/ 	.byte	0x3f
	.zero		1


	//   ....[90]....
        /*0ea0*/ 	.word	0x00020c60
        /*0ea4*/ 	.word	0x00000005
        /*0ea8*/ 	.word	0x00038820
        /*0eac*/ 	.short	0x010a
        /*0eae*/ 	.byte	0x3f
	.zero		1


	//   ....[91]....
        /*0eb0*/ 	.word	0x00020e00
        /*0eb4*/ 	.word	0x00000003
        /*0eb8*/ 	.word	0x00038840
        /*0ebc*/ 	.short	0x010a
        /*0ebe*/ 	.byte	0x3f
	.zero		1


	//   ....[92]....
        /*0ec0*/ 	.word	0x00020e50
        /*0ec4*/ 	.word	0x00000005
        /*0ec8*/ 	.word	0x00038840
        /*0ecc*/ 	.short	0x010a
        /*0ece*/ 	.byte	0x3f
	.zero		1


	//   ....[93]....
        /*0ed0*/ 	.word	0x00020ea0
        /*0ed4*/ 	.word	0x00000003
        /*0ed8*/ 	.word	0x00038860
        /*0edc*/ 	.short	0x010a
        /*0ede*/ 	.byte	0x3f
	.zero		1


	//----- nvinfo : EIATTR_NUM_MBARRIERS
	.align		4
.L_434:
        /*0ee0*/ 	.byte	0x03, 0x38
        /*0ee2*/ 	.short	0x0017


	//----- nvinfo : EIATTR_EXIT_INSTR_OFFSETS
	.align		4
        /*0ee4*/ 	.byte	0x04, 0x1c
        /*0ee6*/ 	.short	(.L_436 - .L_435)


	//   ....[0]....
.L_435:
        /*0ee8*/ 	.word	0x00000990


	//   ....[1]....
        /*0eec*/ 	.word	0x00015d70


	//   ....[2]....
        /*0ef0*/ 	.word	0x0001d250


	//----- nvinfo : EIATTR_MAX_THREADS
	.align		4
.L_436:
        /*0ef4*/ 	.byte	0x04, 0x05
        /*0ef6*/ 	.short	(.L_438 - .L_437)
.L_437:
        /*0ef8*/ 	.word	0x00000180
        /*0efc*/ 	.word	0x00000001
        /*0f00*/ 	.word	0x00000001


	//----- nvinfo : EIATTR_CRS_STACK_SIZE
	.align		4
.L_438:
        /*0f04*/ 	.byte	0x04, 0x1e
        /*0f06*/ 	.short	(.L_440 - .L_439)
.L_439:
        /*0f08*/ 	.word	0x00000000


	//----- nvinfo : EIATTR_CBANK_PARAM_SIZE
	.align		4
.L_440:
        /*0f0c*/ 	.byte	0x03, 0x19
        /*0f0e*/ 	.short	0x0bf0


	//----- nvinfo : EIATTR_PARAM_CBANK
	.align		4
        /*0f10*/ 	.byte	0x04, 0x0a
        /*0f12*/ 	.short	(.L_442 - .L_441)
	.align		4
.L_441:
        /*0f14*/ 	.word	index@(.nv.constant0._ZN7cutlass13device_kernelIN5flash11enable_sm90INS1_16FlashAttnFwdSm90INS1_25CollectiveMainloopFwdSm90ILi2EN4cute5tupleIJNS5_1CILi1EEES8_S8_EEENS6_IJNS7_ILi64EEESA_SA_EEELi512ENS_6half_tEfNS_4arch4Sm90ELb0ELb1ELb0ELb1ELb1ELb0ELb1ELb0ELb0ELb1ELb1ELb0EEENS1_21CollectiveEpilogueFwdINS6_IJSA_NS7_ILi512EEESA_EEES9_SC_SE_Li256ELb1ELb1ELb1ELb0EEENS1_36VarlenDynamicPersistentTileSchedulerILi64ELi64ELi256ELi128ELb1ELb1ELb1ELb1ELb0ELb1EEEEEEEEEvNT_6ParamsE)
        /*0f18*/ 	.short	0x0210
        /*0f1a*/ 	.short	0x0bf0


	//----- nvinfo : EIATTR_SW_WAR
	.align		4
.L_442:
        /*0f1c*/ 	.byte	0x04, 0x36
        /*0f1e*/ 	.short	(.L_444 - .L_443)
.L_443:
        /*0f20*/ 	.word	0x00000008
.L_444:


//--------------------- .nv.info._ZN7cutlass13device_kernelIN5flash11enable_sm90INS1_16FlashAttnFwdSm90INS1_25CollectiveMainloopFwdSm90ILi2EN4cute5tupleIJNS5_1CILi1EEES8_S8_EEENS6_IJNS7_ILi64EEESA_SA_EEELi512ENS_6half_tEfNS_4arch4Sm90ELb0ELb1ELb0ELb1ELb1ELb1ELb1ELb0ELb0ELb1ELb1ELb0EEENS1_21CollectiveEpilogueFwdINS6_IJSA_NS7_ILi512EEESA_EEES9_SC_SE_Li256ELb1ELb1ELb1ELb0EEENS1_36VarlenDynamicPersistentTileSchedulerILi64ELi64ELi256ELi128ELb1ELb1ELb1ELb1ELb0ELb1EEEEEEEEEvNT_6ParamsE --------------------------
	.section	.nv.info._ZN7cutlass13device_kernelIN5flash11enable_sm90INS1_16FlashAttnFwdSm90INS1_25CollectiveMainloopFwdSm90ILi2EN4cute5tupleIJNS5_1CILi1EEES8_S8_EEENS6_IJNS7_ILi64EEESA_SA_EEELi512ENS_6half_tEfNS_4arch4Sm90ELb0ELb1ELb0ELb1ELb1ELb1ELb1ELb0ELb0ELb1ELb1ELb0EEENS1_21CollectiveEpilogueFwdINS6_IJSA_NS7_ILi512EEESA_EEES9_SC_SE_Li256ELb1ELb1ELb1ELb0EEENS1_36VarlenDynamicPersistentTileSchedulerILi64ELi64ELi256ELi128ELb1ELb1ELb1ELb1ELb0ELb1EEEEEEEEEvNT_6ParamsE,"",@"SHT_CUDA_INFO"
	.sectionflags	@""
	.align	4


	//----- nvinfo : EIATTR_CUDA_API_VERSION
	.align		4
        /*0000*/ 	.byte	0x04, 0x37
        /*0002*/ 	.short	(.L_446 - .L_445)
.L_445:
        /*0004*/ 	.word	0x00000082


	//----- nvinfo : EIATTR_KPARAM_INFO
	.align		4
.L_446:
        /*0008*/ 	.byte	0x04, 0x17
        /*000a*/ 	.short	(.L_448 - .L_447)
.L_447:
        /*000c*/ 	.word	0x00000000
        /*0010*/ 	.short	0x0000
        /*0012*/ 	.short	0x0070
        /*0014*/ 	.byte	0x00, 0xf0, 0x01, 0x2e


	//----- nvinfo : EIATTR_SPARSE_MMA_MASK
	.align		4
.L_448:
        /*0018*/ 	.byte	0x03, 0x50
        /*001a*/ 	.short	0x0000


	//----- nvinfo : EIATTR_MAXREG_COUNT
	.align		4
        /*001c*/ 	.byte	0x03, 0x1b
        /*001e*/ 	.short	0x00a8


	//----- nvinfo : EIATTR_NUM_BARRIERS
	.align		4
        /*0020*/ 	.byte	0x02, 0x4c
        /*0022*/ 	.byte	0x10
	.zero		1


	//----- nvinfo : EIATTR_EXTERNS
	.align		4
        /*0024*/ 	.byte	0x04, 0x0f
        /*0026*/ 	.short	(.L_450 - .L_449)


	//   ....[0]....
	.align		4
.L_449:
        /*0028*/ 	.word	index@(__assertfail)


	//----- nvinfo : EIATTR_ANNOTATIONS
	.align		4
.L_450:
        /*002c*/ 	.byte	0x04, 0x55
        /*002e*/ 	.short	(.L_452 - .L_451)


	//   ....[0]....
.L_451:
        /* <DEDUP_REMOVED lines=64> */


	//----- nvinfo : EIATTR_MERCURY_ISA_VERSION
	.align		4
.L_452:
        /*0418*/ 	.byte	0x03, 0x5f
        /*041a*/ 	.short	0x0101


	//----- nvinfo : EIATTR_UNUSED_LOAD_BYTE_OFFSET
	.align		4
        /*041c*/ 	.byte	0x04, 0x44
        /*041e*/ 	.short	(.L_454 - .L_453)


	//   ....[0]....
.L_453:
        /*0420*/ 	.word	0x00000a50
        /*0424*/ 	.word	0x0000fff0


	//   ....[1]....
        /*0428*/ 	.word	0x0001adb0
        /*042c*/ 	.word	0x0000fff0


	//----- nvinfo : EIATTR_INT_WARP_WIDE_INSTR_OFFSETS
	.align		4
.L_454:
        /*0430*/ 	.byte	0x04, 0x31
        /*0432*/ 	.short	(.L_456 - .L_455)


	//   ....[0]....
.L_455:
        /*0434*/ 	.word	0x00000130


	//   ....[1]....
        /*0438*/ 	.word	0x00000170


	//   ....[2]....
        /*043c*/ 	.word	0x000001e0


	//   ....[3]....
        /*0440*/ 	.word	0x000001f0


	//   ....[4]....
        /*0444*/ 	.word	0x00023a80


	//   ....[5]....
        /*0448*/ 	.word	0x00023b10


	//   ....[6]....
        /*044c*/ 	.word	0x00027f50


	//   ....[7]....
        /*0450*/ 	.word	0x00027fe0


	//----- nvinfo : EIATTR_COOP_GROUP_MASK_REGIDS
	.align		4
.L_456:
        /*0454*/ 	.byte	0x04, 0x29
        /*0456*/ 	.short	(.L_458 - .L_457)


	//   ....[0]....
.L_457:
        /*0458*/ 	.word	0xffffffff


	//   ....[1]....
        /*045c*/ 	.word	0xffffffff


	//   ....[2]....
        /*0460*/ 	.word	0xffffffff


	//   ....[3]....
        /*0464*/ 	.word	0xffffffff


	//   ....[4]....
        /*0468*/ 	.word	0xffffffff


	//   ....[5]....
        /*046c*/ 	.word	0xffffffff


	//   ....[6]....
        /*0470*/ 	.word	0xffffffff


	//   ....[7]....
        /*0474*/ 	.word	0xffffffff


	//   ....[8]....
        /*0478*/ 	.word	0xffffffff


	//   ....[9]....
        /*047c*/ 	.word	0xffffffff


	//   ....[10]....
        /*0480*/ 	.word	0xffffffff


	//   ....[11]....
        /*0484*/ 	.word	0xffffffff


	//   ....[12]....
        /*0488*/ 	.word	0xffffffff


	//   ....[13]....
        /*048c*/ 	.word	0xffffffff


	//   ....[14]....
        /*0490*/ 	.word	0xffffffff


	//   ....[15]....
        /*0494*/ 	.word	0xffffffff


	//   ....[16]....
        /*0498*/ 	.word	0xffffffff


	//   ....[17]....
        /*049c*/ 	.word	0xffffffff


	//   ....[18]....
        /*04a0*/ 	.word	0xffffffff


	//   ....[19]....
        /*04a4*/ 	.word	0xffffffff


	//   ....[20]....
        /*04a8*/ 	.word	0xffffffff


	//   ....[21]....
        /*04ac*/ 	.word	0xffffffff


	//   ....[22]....
        /*04b0*/ 	.word	0xffffffff


	//   ....[23]....
        /*04b4*/ 	.word	0xffffffff


	//   ....[24]....
        /*04b8*/ 	.word	0xffffffff


	//   ....[25]....
        /*04bc*/ 	.word	0xffffffff


	//   ....[26]....
        /*04c0*/ 	.word	0xffffffff


	//   ....[27]....
        /*04c4*/ 	.word	0xffffffff


	//   ....[28]....
        /*04c8*/ 	.word	0xffffffff


	//   ....[29]....
        /*04cc*/ 	.word	0xffffffff


	//   ....[30]....
        /*04d0*/ 	.word	0xffffffff


	//   ....[31]....
        /*04d4*/ 	.word	0xffffffff


	//   ....[32]....
        /*04d8*/ 	.word	0xffffffff


	//   ....[33]....
        /*04dc*/ 	.word	0xffffffff


	//   ....[34]....
        /*04e0*/ 	.word	0xffffffff


	//   ....[35]....
        /*04e4*/ 	.word	0xffffffff


	//   ....[36]....
        /*04e8*/ 	.word	0xffffffff


	//   ....[37]....
        /*04ec*/ 	.word	0xffffffff


	//   ....[38]....
        /*04f0*/ 	.word	0xffffffff


	//   ....[39]....
        /*04f4*/ 	.word	0xffffffff


	//   ....[40]....
        /*04f8*/ 	.word	0xffffffff


	//   ....[41]....
        /*04fc*/ 	.word	0xffffffff


	//   ....[42]....
        /*0500*/ 	.word	0xffffffff


	//   ....[43]....
        /*0504*/ 	.word	0xffffffff


	//   ....[44]....
        /*0508*/ 	.word	0xffffffff


	//   ....[45]....
        /*050c*/ 	.word	0xffffffff


	//   ....[46]....
        /*0510*/ 	.word	0xffffffff


	//   ....[47]....
        /*0514*/ 	.word	0xffffffff


	//   ....[48]....
        /*0518*/ 	.word	0xffffffff


	//   ....[49]....
        /*051c*/ 	.word	0xffffffff


	//   ....[50]....
        /*0520*/ 	.word	0xffffffff


	//   ....[51]....
        /*0524*/ 	.word	0xffffffff


	//   ....[52]....
        /*0528*/ 	.word	0xffffffff


	//   ....[53]....
        /*052c*/ 	.word	0xffffffff


	//   ....[54]....
        /*0530*/ 	.word	0xffffffff


	//   ....[55]....
        /*0534*/ 	.word	0xffffffff


	//   ....[56]....
        /*0538*/ 	.word	0xffffffff


	//   ....[57]....
        /*053c*/ 	.word	0xffffffff


	//   ....[58]....
        /*0540*/ 	.word	0xffffffff


	//   ....[59]....
        /*0544*/ 	.word	0xffffffff


	//   ....[60]....
        /*0548*/ 	.word	0xffffffff


	//   ....[61]....
        /*054c*/ 	.word	0xffffffff


	//   ....[62]....
        /*0550*/ 	.word	0xffffffff


	//   ....[63]....
        /*0554*/ 	.word	0xffffffff


	//   ....[64]....
        /*0558*/ 	.word	0xffffffff


	//   ....[65]....
        /*055c*/ 	.word	0xffffffff


	//   ....[66]....
        /*0560*/ 	.word	0xffffffff


	//   ....[67]....
        /*0564*/ 	.word	0xffffffff


	//   ....[68]....
        /*0568*/ 	.word	0xffffffff


	//   ....[69]....
        /*056c*/ 	.word	0xffffffff


	//   ....[70]....
        /*0570*/ 	.word	0xffffffff


	//   ....[71]....
        /*0574*/ 	.word	0xffffffff


	//   ....[72]....
        /*0578*/ 	.word	0xffffffff


	//   ....[73]....
        /*057c*/ 	.word	0xffffffff


	//   ....[74]....
        /*0580*/ 	.word	0xffffffff


	//   ....[75]....
        /*0584*/ 	.word	0xffffffff


	//   ....[76]....
        /*0588*/ 	.word	0xffffffff


	//   ....[77]....
        /*058c*/ 	.word	0xffffffff


	//   ....[78]....
        /*0590*/ 	.word	0xffffffff


	//   ....[79]....
        /*0594*/ 	.word	0xffffffff


	//   ....[80]....
        /*0598*/ 	.word	0xffffffff


	//   ....[81]....
        /*059c*/ 	.word	0xffffffff


	//   ....[82]....
        /*05a0*/ 	.word	0xffffffff


	//   ....[83]....
        /*05a4*/ 	.word	0xffffffff


	//   ....[84]....
        /*05a8*/ 	.word	0xffffffff


	//   ....[85]....
        /*05ac*/ 	.word	0xffffffff


	//   ....[86]....
        /*05b0*/ 	.word	0xffffffff


	//   ....[87]....
        /*05b4*/ 	.word	0xffffffff


	//   ....[88]....
        /*05b8*/ 	.word	0xffffffff


	//   ....[89]....
        /*05bc*/ 	.word	0xffffffff


	//   ....[90]....
        /*05c0*/ 	.word	0xffffffff


	//   ....[91]....
        /*05c4*/ 	.word	0xffffffff


	//   ....[92]....
        /*05c8*/ 	.word	0xffffffff


	//   ....[93]....
        /*05cc*/ 	.word	0xffffffff


	//   ....[94]....
        /*05d0*/ 	.word	0xffffffff


	//   ....[95]....
        /*05d4*/ 	.word	0xffffffff


	//   ....[96]....
        /*05d8*/ 	.word	0xffffffff


	//   ....[97]....
        /*05dc*/ 	.word	0xffffffff


	//   ....[98]....
        /*05e0*/ 	.word	0xffffffff


	//   ....[99]....
        /*05e4*/ 	.word	0xffffffff


	//   ....[100]....
        /*05e8*/ 	.word	0xffffffff


	//   ....[101]....
        /*05ec*/ 	.word	0xffffffff


	//   ....[102]....
        /*05f0*/ 	.word	0xffffffff


	//   ....[103]....
        /*05f4*/ 	.word	0xffffffff


	//   ....[104]....
        /*05f8*/ 	.word	0xffffffff


	//   ....[105]....
        /*05fc*/ 	.word	0xffffffff


	//   ....[106]....
        /*0600*/ 	.word	0xffffffff


	//   ....[107]....
        /*0604*/ 	.word	0xffffffff


	//   ....[108]....
        /*0608*/ 	.word	0xffffffff


	//   ....[109]....
        /*060c*/ 	.word	0xffffffff


	//   ....[110]....
        /*0610*/ 	.word	0xffffffff


	//   ....[111]....
        /*0614*/ 	.word	0xffffffff


	//   ....[112]....
        /*0618*/ 	.word	0xffffffff


	//   ....[113]....
        /*061c*/ 	.word	0xffffffff


	//   ....[114]....
        /*0620*/ 	.word	0xffffffff


	//   ....[115]....
        /*0624*/ 	.word	0xffffffff


	//   ....[116]....
        /*0628*/ 	.word	0xffffffff


	//   ....[117]....
        /*062c*/ 	.word	0xffffffff


	//   ....[118]....
        /*0630*/ 	.word	0xffffffff


	//   ....[119]....
        /*0634*/ 	.word	0xffffffff


	//   ....[120]....
        /*0638*/ 	.word	0xffffffff


	//   ....[121]....
        /*063c*/ 	.word	0xffffffff


	//   ....[122]....
        /*0640*/ 	.word	0xffffffff


	//   ....[123]....
        /*0644*/ 	.word	0xffffffff


	//   ....[124]....
        /*0648*/ 	.word	0xffffffff


	//   ....[125]....
        /*064c*/ 	.word	0xffffffff


	//   ....[126]....
        /*0650*/ 	.word	0xffffffff


	//   ....[127]....
        /*0654*/ 	.word	0xffffffff


	//   ....[128]....
        /*0658*/ 	.word	0xffffffff


	//   ....[129]....
        /*065c*/ 	.word	0xffffffff


	//   ....[130]....
        /*0660*/ 	.word	0xffffffff


	//   ....[131]....
        /*0664*/ 	.word	0xffffffff


	//   ....[132]....
        /*0668*/ 	.word	0xffffffff


	//   ....[133]....
        /*066c*/ 	.word	0xffffffff


	//   ....[134]....
        /*0670*/ 	.word	0xffffffff


	//   ....[135]....
        /*0674*/ 	.word	0xffffffff


	//   ....[136]....
        /*0678*/ 	.word	0xffffffff


	//   ....[137]....
        /*067c*/ 	.word	0xffffffff


	//   ....[138]....
        /*0680*/ 	.word	0xffffffff


	//   ....[139]....
        /*0684*/ 	.word	0xffffffff


	//   ....[140]....
        /*0688*/ 	.word	0xffffffff


	//   ....[141]....
        /*068c*/ 	.word	0xffffffff


	//   ....[142]....
        /*0690*/ 	.word	0xffffffff


	//   ....[143]....
        /*0694*/ 	.word	0xffffffff


	//   ....[144]....
        /*0698*/ 	.word	0xffffffff


	//   ....[145]....
        /*069c*/ 	.word	0xffffffff


	//   ....[146]....
        /*06a0*/ 	.word	0xffffffff


	//   ....[147]....
        /*06a4*/ 	.word	0xffffffff


	//   ....[148]....
        /*06a8*/ 	.word	0xffffffff


	//   ....[149]....
        /*06ac*/ 	.word	0xffffffff


	//   ....[150]....
        /*06b0*/ 	.word	0xffffffff


	//   ....[151]....
        /*06b4*/ 	.word	0xffffffff


	//   ....[152]....
        /*06b8*/ 	.word	0xffffffff


	//   ....[153]....
        /*06bc*/ 	.word	0xffffffff


	//   ....[154]....
        /*06c0*/ 	.word	0xffffffff


	//   ....[155]....
        /*06c4*/ 	.word	0xffffffff


	//   ....[156]....
        /*06c8*/ 	.word	0xffffffff


	//   ....[157]....
        /*06cc*/ 	.word	0xffffffff


	//   ....[158]....
        /*06d0*/ 	.word	0xffffffff


	//   ....[159]....
        /*06d4*/ 	.word	0xffffffff


	//   ....[160]....
        /*06d8*/ 	.word	0xffffffff


	//   ....[161]....
        /*06dc*/ 	.word	0xffffffff


	//   ....[162]....
        /*06e0*/ 	.word	0xffffffff


	//   ....[163]....
        /*06e4*/ 	.word	0xffffffff


	//   ....[164]....
        /*06e8*/ 	.word	0xffffffff


	//   ....[165]....
        /*06ec*/ 	.word	0xffffffff


	//   ....[166]....
        /*06f0*/ 	.word	0xffffffff


	//   ....[167]....
        /*06f4*/ 	.word	0xffffffff


	//   ....[168]....
        /*06f8*/ 	.word	0xffffffff


	//   ....[169]....
        /*06fc*/ 	.word	0x0500000f


	//   ....[170]....
        /*0700*/ 	.word	0x0500000f


	//   ....[171]....
        /*0704*/ 	.word	0x0500000f


	//   ....[172]....
        /*0708*/ 	.word	0x0500000f


	//   ....[173]....
        /*070c*/ 	.word	0x0500000f


	//   ....[174]....
        /*0710*/ 	.word	0x0500000f


	//   ....[175]....
        /*0714*/ 	.word	0x0500000f


	//   ....[176]....
        /*0718*/ 	.word	0x0500000f


	//   ....[177]....
        /*071c*/ 	.word	0x0500000f


	//   ....[178]....
        /*0720*/ 	.word	0x0500000f


	//   ....[179]....
        /*0724*/ 	.word	0x0500000f


	//   ....[180]....
        /*0728*/ 	.word	0x0500000f


	//   ....[181]....
        /*072c*/ 	.word	0x0500000f


	//   ....[182]....
        /*0730*/ 	.word	0x0500000f


	//   ....[183]....
        /*0734*/ 	.word	0x0500000f


	//   ....[184]....
        /*0738*/ 	.word	0x0500000f


	//   ....[185]....
        /*073c*/ 	.word	0x0500000f


	//   ....[186]....
        /*0740*/ 	.word	0x0500000f


	//   ....[187]....
        /*0744*/ 	.word	0x0500000f


	//   ....[188]....
        /*0748*/ 	.word	0x0500000f


	//   ....[189]....
        /*074c*/ 	.word	0x0500000f


	//   ....[190]....
        /*0750*/ 	.word	0x0500000f


	//   ....[191]....
        /*0754*/ 	.word	0x0500000f


	//   ....[192]....
        /*0758*/ 	.word	0x0500000f


	//   ....[193]....
        /*075c*/ 	.word	0x0500000f


	//   ....[194]....
        /*0760*/ 	.word	0x0500000f


	//   ....[195]....
        /*0764*/ 	.word	0x0500000f


	//   ....[196]....
        /*0768*/ 	.word	0x0500000f


	//   ....[197]....
        /*076c*/ 	.word	0x0500000f


	//   ....[198]....
        /*0770*/ 	.word	0x0500000f


	//   ....[199]....
        /*0774*/ 	.word	0x0500000f


	//   ....[200]....
        /*0778*/ 	.word	0x0500000f


	//   ....[201]....
        /*077c*/ 	.word	0x0500000f


	//   ....[202]....
        /*0780*/ 	.word	0x0500000f


	//   ....[203]....
        /*0784*/ 	.word	0x0500000f


	//   ....[204]....
        /*0788*/ 	.word	0x0500000f


	//   ....[205]....
        /*078c*/ 	.word	0x0500000f


	//   ....[206]....
        /*0790*/ 	.word	0x0500000f


	//   ....[207]....
        /*0794*/ 	.word	0x0500000f


	//   ....[208]....
        /*0798*/ 	.word	0x0500000f


	//   ....[209]....
        /*079c*/ 	.word	0x0500000f


	//   ....[210]....
        /*07a0*/ 	.word	0x0500000f


	//   ....[211]....
        /*07a4*/ 	.word	0x0500000f


	//   ....[212]....
        /*07a8*/ 	.word	0x0500000f


	//   ....[213]....
        /*07ac*/ 	.word	0x0500000f


	//   ....[214]....
        /*07b0*/ 	.word	0x0500000f


	//   ....[215]....
        /*07b4*/ 	.word	0x0500000f


	//   ....[216]....
        /*07b8*/ 	.word	0x0500000f


	//   ....[217]....
        /*07bc*/ 	.word	0x0500000f


	//   ....[218]....
        /*07c0*/ 	.word	0x0500000f


	//   ....[219]....
        /*07c4*/ 	.word	0x0500000f


	//   ....[220]....
        /*07c8*/ 	.word	0x0500000f


	//   ....[221]....
        /*07cc*/ 	.word	0x0500000f


	//   ....[222]....
        /*07d0*/ 	.word	0x0500000f


	//   ....[223]....
        /*07d4*/ 	.word	0x0500000f


	//   ....[224]....
        /*07d8*/ 	.word	0x0500000f


	//   ....[225]....
        /*07dc*/ 	.word	0x0500000f


	//   ....[226]....
        /*07e0*/ 	.word	0x0500000f


	//   ....[227]....
        /*07e4*/ 	.word	0x0500000f


	//   ....[228]....
        /*07e8*/ 	.word	0x0500000f


	//   ....[229]....
        /*07ec*/ 	.word	0x0500000f


	//   ....[230]....
        /*07f0*/ 	.word	0x0500000f


	//   ....[231]....
        /*07f4*/ 	.word	0x0500000f


	//   ....[232]....
        /*07f8*/ 	.word	0x0500000f


	//   ....[233]....
        /*07fc*/ 	.word	0x0500000f


	//   ....[234]....
        /*0800*/ 	.word	0x0500000f


	//   ....[235]....
        /*0804*/ 	.word	0x0500000f


	//   ....[236]....
        /*0808*/ 	.word	0x0500000f


	//   ....[237]....
        /*080c*/ 	.word	0x0500000f


	//   ....[238]....
        /*0810*/ 	.word	0x0500000f


	//   ....[239]....
        /*0814*/ 	.word	0x0500000f


	//   ....[240]....
        /*0818*/ 	.word	0x0500000f


	//   ....[241]....
        /*081c*/ 	.word	0x0500000f


	//   ....[242]....
        /*0820*/ 	.word	0x0500000f


	//   ....[243]....
        /*0824*/ 	.word	0x0500000f


	//   ....[244]....
        /*0828*/ 	.word	0x0500000f


	//   ....[245]....
        /*082c*/ 	.word	0x0500000f


	//   ....[246]....
        /*0830*/ 	.word	0x0500000f


	//   ....[247]....
        /*0834*/ 	.word	0x0500000f


	//   ....[248]....
        /*0838*/ 	.word	0x0500000f


	//   ....[249]....
        /*083c*/ 	.word	0x0500000f


	//   ....[250]....
        /*0840*/ 	.word	0x0500000f


	//   ....[251]....
        /*0844*/ 	.word	0x0500000f


	//   ....[252]....
        /*0848*/ 	.word	0x0500000f


	//   ....[253]....
        /*084c*/ 	.word	0x0500000f


	//   ....[254]....
        /*0850*/ 	.word	0x0500000f


	//   ....[255]....
        /*0854*/ 	.word	0x0500000f


	//   ....[0]....
        /*0858*/ 	.word	0x0500000f


	//   ....[1]....
        /*085c*/ 	.word	0x0500000f


	//   ....[2]....
        /*0860*/ 	.word	0x0500000f


	//   ....[3]....
        /*0864*/ 	.word	0x0500000f


	//----- nvinfo : EIATTR_COOP_GROUP_INSTR_OFFSETS
	.align		4
.L_458:
        /*0868*/ 	.byte	0x04, 0x28
        /*086a*/ 	.short	(.L_460 - .L_459)


	//   ....[0]....
.L_459:
        /*086c*/ 	.word	0x00000070


	//   ....[1]....
        /*0870*/ 	.word	0x00000140


	//   ....[2]....
        /*0874*/ 	.word	0x00000190


	//   ....[3]....
        /*0878*/ 	.word	0x000003a0


	//   ....[4]....
        /*087c*/ 	.word	0x00000500


	//   ....[5]....
        /*0880*/ 	.word	0x00000620


	//   ....[6]....
        /*0884*/ 	.word	0x00000780


	//   ....[7]....
        /*0888*/ 	.word	0x00003550


	//   ....[8]....
        /*088c*/ 	.word	0x00003560


	//   ....[9]....
        /*0890*/ 	.word	0x00003f80


	//   ....[10]....
        /*0894*/ 	.word	0x00003f90


	//   ....[11]....
        /*0898*/ 	.word	0x00004950


	//   ....[12]....
        /*089c*/ 	.word	0x00004960


	//   ....[13]....
        /*08a0*/ 	.word	0x00004d20


	//   ....[14]....
        /*08a4*/ 	.word	0x00004d30


	//   ....[15]....
        /*08a8*/ 	.word	0x00006260


	//   ....[16]....
        /*08ac*/ 	.word	0x000085c0


	//   ....[17]....
        /*08b0*/ 	.word	0x00008d30


	//   ....[18]....
        /*08b4*/ 	.word	0x00008d40


	//   ....[19]....
        /*08b8*/ 	.word	0x00008d50


	//   ....[20]....
        /*08bc*/ 	.word	0x00008d60


	//   ....[21]....
        /*08c0*/ 	.word	0x00009080


	//   ....[22]....
        /*08c4*/ 	.word	0x00009090


	//   ....[23]....
        /*08c8*/ 	.word	0x000090a0


	//   ....[24]....
        /*08cc*/ 	.word	0x000090b0


	//   ....[25]....
        /*08d0*/ 	.word	0x0000a300


	//   ....[26]....
        /*08d4*/ 	.word	0x0000a320


	//   ....[27]....
        /*08d8*/ 	.word	0x0000a330


	//   ....[28]....
        /*08dc*/ 	.word	0x0000a340


	//   ....[29]....
        /*08e0*/ 	.word	0x0000a420


	//   ....[30]....
        /*08e4*/ 	.word	0x0000a440


	//   ....[31]....
        /*08e8*/ 	.word	0x0000a450


	//   ....[32]....
        /*08ec*/ 	.word	0x0000a460


	//   ....[33]....
        /*08f0*/ 	.word	0x0000bca0


	//   ....[34]....
        /*08f4*/ 	.word	0x0000d4c0


	//   ....[35]....
        /*08f8*/ 	.word	0x0000d700


	//   ....[36]....
        /*08fc*/ 	.word	0x0000e020


	//   ....[37]....
        /*0900*/ 	.word	0x0000e120


	//   ....[38]....
        /*0904*/ 	.word	0x0000e490


	//   ....[39]....
        /*0908*/ 	.word	0x0000e550


	//   ....[40]....
        /*090c*/ 	.word	0x0000ed50


	//   ....[41]....
        /*0910*/ 	.word	0x0000f680


	//   ....[42]....
        /*0914*/ 	.word	0x00010e00


	//   ....[43]....
        /*0918*/ 	.word	0x00011030


	//   ....[44]....
        /*091c*/ 	.word	0x00011770


	//   ....[45]....
        /*0920*/ 	.word	0x00011890


	//   ....[46]....
        /*0924*/ 	.word	0x00011de0


	//   ....[47]....
        /*0928*/ 	.word	0x00011e40


	//   ....[48]....
        /*092c*/ 	.word	0x00012f20


	//   ....[49]....
        /*0930*/ 	.word	0x000138a0


	//   ....[50]....
        /*0934*/ 	.word	0x000150a0


	//   ....[51]....
        /*0938*/ 	.word	0x000150c0


	//   ....[52]....
        /*093c*/ 	.word	0x00015810


	//   ....[53]....
        /*0940*/ 	.word	0x00015890


	//   ....[54]....
        /*0944*/ 	.word	0x000164b0


	//   ....[55]....
        /*0948*/ 	.word	0x00016b60


	//   ....[56]....
        /*094c*/ 	.word	0x000182c0


	//   ....[57]....
        /*0950*/ 	.word	0x000184e0


	//   ....[58]....
        /*0954*/ 	.word	0x00018b90


	//   ....[59]....
        /*0958*/ 	.word	0x00018c60


	//   ....[60]....
        /*095c*/ 	.word	0x000190b0


	//   ....[61]....
        /*0960*/ 	.word	0x00019110


	//   ....[62]....
        /*0964*/ 	.word	0x0001a1d0


	//   ....[63]....
        /*0968*/ 	.word	0x0001a2e0


	//   ....[64]....
        /*096c*/ 	.word	0x0001a300


	//   ....[65]....
        /*0970*/ 	.word	0x0001a470


	//   ....[66]....
        /*0974*/ 	.word	0x0001a640


	//   ....[67]....
        /*0978*/ 	.word	0x0001bac0


	//   ....[68]....
        /*097c*/ 	.word	0x0001be70


	//   ....[69]....
        /*0980*/ 	.word	0x0001be80


	//   ....[70]....
        /*0984*/ 	.word	0x0001be90


	//   ....[71]....
        /*0988*/ 	.word	0x0001bea0


	//   ....[72]....
        /*098c*/ 	.word	0x0001cbc0


	//   ....[73]....
        /*0990*/ 	.word	0x0001cbe0


	//   ....[74]....
        /*0994*/ 	.word	0x0001ce90


	//   ....[75]....
        /*0998*/ 	.word	0x0001ceb0


	//   ....[76]....
        /*099c*/ 	.word	0x0001d8f0


	//   ....[77]....
        /*09a0*/ 	.word	0x0001d930


	//   ....[78]....
        /*09a4*/ 	.word	0x0001e240


	//   ....[79]....
        /*09a8*/ 	.word	0x0001e260


	//   ....[80]....
        /*09ac*/ 	.word	0x0001f6c0


	//   ....[81]....
        /*09b0*/ 	.word	0x0001f6f0


	//   ....[82]....
        /*09b4*/ 	.word	0x0001f950


	//   ....[83]....
        /*09b8*/ 	.word	0x0001f970


	//   ....[84]....
        /*09bc*/ 	.word	0x0001fc20


	//   ....[85]....
        /*09c0*/ 	.word	0x0001fe10


	//   ....[86]....
        /*09c4*/ 	.word	0x0001fe40


	//   ....[87]....
        /*09c8*/ 	.word	0x0001fe70


	//   ....[88]....
        /*09cc*/ 	.word	0x0001fea0


	//   ....[89]....
        /*09d0*/ 	.word	0x0001fed0


	//   ....[90]....
        /*09d4*/ 	.word	0x0001ff00


	//   ....[91]....
        /*09d8*/ 	.word	0x00020090


	//   ....[92]....
        /*09dc*/ 	.word	0x000200c0


	//   ....[93]....
        /*09e0*/ 	.word	0x000200f0


	//   ....[94]....
        /*09e4*/ 	.word	0x00020120


	//   ....[95]....
        /*09e8*/ 	.word	0x00020150


	//   ....[96]....
        /*09ec*/ 	.word	0x00020180


	//   ....[97]....
        /*09f0*/ 	.word	0x00020210


	//   ....[98]....
        /*09f4*/ 	.word	0x00020240


	//   ....[99]....
        /*09f8*/ 	.word	0x00020250


	//   ....[100]....
        /*09fc*/ 	.word	0x00020290


	//   ....[101]....
        /*0a00*/ 	.word	0x00021a50


	//   ....[102]....
        /*0a04*/ 	.word	0x00024870


	//   ....[103]....
        /*0a08*/ 	.word	0x00024890


	//   ....[104]....
        /*0a0c*/ 	.word	0x00024920


	//   ....[105]....
        /*0a10*/ 	.word	0x00024940


	//   ....[106]....
        /*0a14*/ 	.word	0x000249c0


	//   ....[107]....
        /*0a18*/ 	.word	0x000249e0


	//   ....[108]....
        /*0a1c*/ 	.word	0x000249f0


	//   ....[109]....
        /*0a20*/ 	.word	0x00024a00


	//   ....[110]....
        /*0a24*/ 	.word	0x000251c0


	//   ....[111]....
        /*0a28*/ 	.word	0x000251f0


	//   ....[112]....
        /*0a2c*/ 	.word	0x000252a0


	//   ....[113]....
        /*0a30*/ 	.word	0x000252b0


	//   ....[114]....
        /*0a34*/ 	.word	0x000252c0


	//   ....[115]....
        /*0a38*/ 	.word	0x00025340


	//   ....[116]....
        /*0a3c*/ 	.word	0x00025350


	//   ....[117]....
        /*0a40*/ 	.word	0x000253c0


	//   ....[118]....
        /*0a44*/ 	.word	0x00025cb0


	//   ....[119]....
        /*0a48*/ 	.word	0x00025d40


	//   ....[120]....
        /*0a4c*/ 	.word	0x00025dc0


	//   ....[121]....
        /*0a50*/ 	.word	0x00025f10


	//   ....[122]....
        /*0a54*/ 	.word	0x00025f70


	//   ....[123]....
        /*0a58*/ 	.word	0x00025f90


	//   ....[124]....
        /*0a5c*/ 	.word	0x00025fa0


	//   ....[125]....
        /*0a60*/ 	.word	0x00026230


	//   ....[126]....
        /*0a64*/ 	.word	0x00026770


	//   ....[127]....
        /*0a68*/ 	.word	0x000267a0


	//   ....[128]....
        /*0a6c*/ 	.word	0x00026990


	//   ....[129]....
        /*0a70*/ 	.word	0x000269d0


	//   ....[130]....
        /*0a74*/ 	.word	0x000269e0


	//   ....[131]....
        /*0a78*/ 	.word	0x000269f0


	//   ....[132]....
        /*0a7c*/ 	.word	0x00026b40


	//   ....[133]....
        /*0a80*/ 	.word	0x00026c90


	//   ....[134]....
        /*0a84*/ 	.word	0x00027480


	//   ....[135]....
        /*0a88*/ 	.word	0x000274a0


	//   ....[136]....
        /*0a8c*/ 	.word	0x000274f0


	//   ....[137]....
        /*0a90*/ 	.word	0x00027500


	//   ....[138]....
        /*0a94*/ 	.word	0x00027540


	//   ....[139]....
        /*0a98*/ 	.word	0x00027550


	//   ....[140]....
        /*0a9c*/ 	.word	0x00027560


	//   ....[141]....
        /*0aa0*/ 	.word	0x000275a0


	//   ....[142]....
        /*0aa4*/ 	.word	0x000278a0


	//   ....[143]....
        /*0aa8*/ 	.word	0x000278e0


	//   ....[144]....
        /*0aac*/ 	.word	0x00027900


	//   ....[145]....
        /*0ab0*/ 	.word	0x00027920


	//   ....[146]....
        /*0ab4*/ 	.word	0x00027950


	//   ....[147]....
        /*0ab8*/ 	.word	0x00027970


	//   ....[148]....
        /*0abc*/ 	.word	0x00027a70


	//   ....[149]....
        /*0ac0*/ 	.word	0x00027bc0


	//   ....[150]....
        /*0ac4*/ 	.word	0x00028200


	//   ....[151]....
        /*0ac8*/ 	.word	0x00028230


	//   ....[152]....
        /*0acc*/ 	.word	0x00028290


	//   ....[153]....
        /*0ad0*/ 	.word	0x000282c0


	//   ....[154]....
        /*0ad4*/ 	.word	0x000282f0


	//   ....[155]....
        /*0ad8*/ 	.word	0x00028320


	//   ....[156]....
        /*0adc*/ 	.word	0x00028350


	//   ....[157]....
        /*0ae0*/ 	.word	0x00028380


	//   ....[158]....
        /*0ae4*/ 	.word	0x00028520


	//   ....[159]....
        /*0ae8*/ 	.word	0x00028550


	//   ....[160]....
        /*0aec*/ 	.word	0x00028580


	//   ....[161]....
        /*0af0*/ 	.word	0x000285b0


	//   ....[162]....
        /*0af4*/ 	.word	0x000285e0


	//   ....[163]....
        /*0af8*/ 	.word	0x00028610


	//   ....[164]....
        /*0afc*/ 	.word	0x000286d0


	//   ....[165]....
        /*0b00*/ 	.word	0x000286f0


	//   ....[166]....
        /*0b04*/ 	.word	0x00028710


	//   ....[167]....
        /*0b08*/ 	.word	0x00028770


	//   ....[168]....
        /*0b0c*/ 	.word	0x00029190


	//   ....[169]....
        /*0b10*/ 	.word	0x000294b0


	//   ....[170]....
        /*0b14*/ 	.word	0x00029540


	//   ....[171]....
        /*0b18*/ 	.word	0x00029630


	//   ....[172]....
        /*0b1c*/ 	.word	0x000296c0


	//   ....[173]....
        /*0b20*/ 	.word	0x000297a0


	//   ....[174]....
        /*0b24*/ 	.word	0x00029830


	//   ....[175]....
        /*0b28*/ 	.word	0x00029910


	//   ....[176]....
        /*0b2c*/ 	.word	0x000299a0


	//   ....[177]....
        /*0b30*/ 	.word	0x000299f0


	//   ....[178]....
        /*0b34*/ 	.word	0x00029a40


	//   ....[179]....
        /*0b38*/ 	.word	0x00029ae0


	//   ....[180]....
        /*0b3c*/ 	.word	0x00029b70


	//   ....[181]....
        /*0b40*/ 	.word	0x00029bc0


	//   ....[182]....
        /*0b44*/ 	.word	0x00029c10


	//   ....[183]....
        /*0b48*/ 	.word	0x00029d00


	//   ....[184]....
        /*0b4c*/ 	.word	0x00029db0


	//   ....[185]....
        /*0b50*/ 	.word	0x00029e30


	//   ....[186]....
        /*0b54*/ 	.word	0x00029ea0


	//   ....[187]....
        /*0b58*/ 	.word	0x00029ff0


	//   ....[188]....
        /*0b5c*/ 	.word	0x0002a130


	//   ....[189]....
        /*0b60*/ 	.word	0x0002a1a0


	//   ....[190]....
        /*0b64*/ 	.word	0x0002a1f0


	//   ....[191]....
        /*0b68*/ 	.word	0x0002a5d0


	//   ....[192]....
        /*0b6c*/ 	.word	0x0002a8b0


	//   ....[193]....
        /*0b70*/ 	.word	0x0002a9a0


	//   ....[194]....
        /*0b74*/ 	.word	0x0002aa40


	//   ....[195]....
        /*0b78*/ 	.word	0x0002aaa0


	//   ....[196]....
        /*0b7c*/ 	.word	0x0002ab90


	//   ....[197]....
        /*0b80*/ 	.word	0x0002ac00


	//   ....[198]....
        /*0b84*/ 	.word	0x0002acf0


	//   ....[199]....
        /*0b88*/ 	.word	0x0002ad60


	//   ....[200]....
        /*0b8c*/ 	.word	0x0002ae00


	//   ....[201]....
        /*0b90*/ 	.word	0x0002aef0


	//   ....[202]....
        /*0b94*/ 	.word	0x0002af90


	//   ....[203]....
        /*0b98*/ 	.word	0x0002aff0


	//   ....[204]....
        /*0b9c*/ 	.word	0x0002b0b0


	//   ....[205]....
        /*0ba0*/ 	.word	0x0002b110


	//   ....[206]....
        /*0ba4*/ 	.word	0x0002b1b0


	//   ....[207]....
        /*0ba8*/ 	.word	0x0002b260


	//   ....[208]....
        /*0bac*/ 	.word	0x0002b340


	//   ....[209]....
        /*0bb0*/ 	.word	0x0002b630


	//   ....[210]....
        /*0bb4*/ 	.word	0x0002b6f0


	//   ....[211]....
        /*0bb8*/ 	.word	0x0002b960


	//   ....[212]....
        /*0bbc*/ 	.word	0x0002b9e0


	//   ....[213]....
        /*0bc0*/ 	.word	0x0002bbf0


	//   ....[214]....
        /*0bc4*/ 	.word	0x0002bc40


	//   ....[215]....
        /*0bc8*/ 	.word	0x0002bdb0


	//   ....[216]....
        /*0bcc*/ 	.word	0x0002be40


	//   ....[217]....
        /*0bd0*/ 	.word	0x0002bf80


	//   ....[218]....
        /*0bd4*/ 	.word	0x0002c080


	//   ....[219]....
        /*0bd8*/ 	.word	0x0002c2f0


	//   ....[220]....
        /*0bdc*/ 	.word	0x0002c340


	//   ....[221]....
        /*0be0*/ 	.word	0x0002c510


	//   ....[222]....
        /*0be4*/ 	.word	0x0002c560


	//   ....[223]....
        /*0be8*/ 	.word	0x0002c730


	//   ....[224]....
        /*0bec*/ 	.word	0x0002c780


	//   ....[225]....
        /*0bf0*/ 	.word	0x0002c870


	//   ....[226]....
        /*0bf4*/ 	.word	0x0002c910


	//   ....[227]....
        /*0bf8*/ 	.word	0x0002c970


	//   ....[228]....
        /*0bfc*/ 	.word	0x0002ca20


	//   ....[229]....
        /*0c00*/ 	.word	0x0002ca80


	//   ....[230]....
        /*0c04*/ 	.word	0x0002cb30


	//   ....[231]....
        /*0c08*/ 	.word	0x0002cb90


	//   ....[232]....
        /*0c0c*/ 	.word	0x0002cc40


	//   ....[233]....
        /*0c10*/ 	.word	0x0002cd30


	//   ....[234]....
        /*0c14*/ 	.word	0x0002ce10


	//   ....[235]....
        /*0c18*/ 	.word	0x0002cf20


	//   ....[236]....
        /*0c1c*/ 	.word	0x0002d020


	//   ....[237]....
        /*0c20*/ 	.word	0x0002d150


	//   ....[238]....
        /*0c24*/ 	.word	0x0002d230


	//   ....[239]....
        /*0c28*/ 	.word	0x0002d330


	//   ....[240]....
        /*0c2c*/ 	.word	0x0002d410


	//   ....[241]....
        /*0c30*/ 	.word	0x0002d4a0


	//   ....[242]....
        /*0c34*/ 	.word	0x0002d540


	//   ....[243]....
        /*0c38*/ 	.word	0x0002d6b0


	//   ....[244]....
        /*0c3c*/ 	.word	0x0002d720


	//   ....[245]....
        /*0c40*/ 	.word	0x0002d790


	//   ....[246]....
        /*0c44*/ 	.word	0x0002d800


	//   ....[247]....
        /*0c48*/ 	.word	0x0002d870


	//   ....[248]....
        /*0c4c*/ 	.word	0x0002d8f0


	//   ....[249]....
        /*0c50*/ 	.word	0x0002d970


	//   ....[250]....
        /*0c54*/ 	.word	0x0002da00


	//   ....[251]....
        /*0c58*/ 	.word	0x0002da70


	//   ....[252]....
        /*0c5c*/ 	.word	0x0002dae0


	//   ....[253]....
        /*0c60*/ 	.word	0x0002db50


	//   ....[254]....
        /*0c64*/ 	.word	0x0002dbd0


	//   ....[255]....
        /*0c68*/ 	.word	0x0002dc40


	//   ....[0]....
        /*0c6c*/ 	.word	0x0002dcf0


	//   ....[1]....
        /*0c70*/ 	.word	0x0002dd40


	//   ....[2]....
        /*0c74*/ 	.word	0x0002ddd0


	//   ....[3]....
        /*0c78*/ 	.word	0x0002df00


	//----- nvinfo : EIATTR_REG_RECONFIG
	.align		4
.L_460:
        /*0c7c*/ 	.byte	0x01, 0x54
	.zero		2


	//----- nvinfo : EIATTR_SYSCALL_OFFSETS
	.align		4
        /*0c80*/ 	.byte	0x04, 0x46
        /*0c82*/ 	.short	(.L_462 - .L_461)


	//   ....[0]....
.L_461:
        /*0c84*/ 	.word	0x00002810


	//   ....[1]....
        /*0c88*/ 	.word	0x00002960


	//   ....[2]....
        /*0c8c*/ 	.word	0x00008770


	//   ....[3]....
        /*0c90*/ 	.word	0x00008aa0


	//   ....[4]....
        /*0c94*/ 	.word	0x00023c70


	//   ....[5]....
        /*0c98*/ 	.word	0x00023dc0


	//   ....[6]....
        /*0c9c*/ 	.word	0x00023eb0


	//   ....[7]....
        /*0ca0*/ 	.word	0x00024dd0


	//   ....[8]....
        /*0ca4*/ 	.word	0x00025630


	//----- nvinfo : EIATTR_MBARRIER_INSTR_OFFSETS
	.align		4
.L_462:
        /*0ca8*/ 	.byte	0x04, 0x39
        /*0caa*/ 	.short	(.L_464 - .L_463)


	//   ....[0]....
.L_463:
        /*0cac*/ 	.word	0x00000280
        /*0cb0*/ 	.word	0x000000ff
        /*0cb4*/ 	.word	0x00038800
        /*0cb8*/ 	.short	0x0100
        /*0cba*/ 	.byte	0x08
	.zero		1


	//   ....[1]....
        /*0cbc*/ 	.word	0x00000290
        /*0cc0*/ 	.word	0x000000ff
        /*0cc4*/ 	.word	0x00038810
        /*0cc8*/ 	.short	0x0100
        /*0cca*/ 	.byte	0x08
	.zero		1


	//   ....[2]....
        /*0ccc*/ 	.word	0x000002a0
        /*0cd0*/ 	.word	0x000000ff
        /*0cd4*/ 	.word	0x00038820
        /*0cd8*/ 	.short	0x0100
        /*0cda*/ 	.byte	0x08
	.zero		1


	//   ....[3]....
        /*0cdc*/ 	.word	0x00000350
        /*0ce0*/ 	.word	0x000000ff
        /*0ce4*/ 	.word	0x00038830
        /*0ce8*/ 	.short	0x0100
        /*0cea*/ 	.byte	0x06
	.zero		1


	//   ....[4]....
        /*0cec*/ 	.word	0x00000360
        /*0cf0*/ 	.word	0x000000ff
        /*0cf4*/ 	.word	0x00038840
        /*0cf8*/ 	.short	0x0100
        /*0cfa*/ 	.byte	0x06
	.zero		1


	//   ....[5]....
        /*0cfc*/ 	.word	0x00000370
        /*0d00*/ 	.word	0x000000ff
        /*0d04*/ 	.word	0x00038838
        /*0d08*/ 	.short	0x0100
        /*0d0a*/ 	.byte	0x06
	.zero		1


	//   ....[6]....
        /*0d0c*/ 	.word	0x00000380
        /*0d10*/ 	.word	0x000000ff
        /*0d14*/ 	.word	0x00038848
        /*0d18*/ 	.short	0x0100
        /*0d1a*/ 	.byte	0x06
	.zero		1


	//   ....[7]....
        /*0d1c*/ 	.word	0x000004b0
        /*0d20*/ 	.word	0x000000ff
        /*0d24*/ 	.word	0x00038850
        /*0d28*/ 	.short	0x0100
        /*0d2a*/ 	.byte	0x08
	.zero		1


	//   ....[8]....
        /*0d2c*/ 	.word	0x000004c0
        /*0d30*/ 	.word	0x000000ff
        /*0d34*/ 	.word	0x00038860
        /*0d38*/ 	.short	0x0100
        /*0d3a*/ 	.byte	0x08
	.zero		1


	//   ....[9]....
        /*0d3c*/ 	.word	0x000004d0
        /*0d40*/ 	.word	0x000000ff
        /*0d44*/ 	.word	0x00038858
        /*0d48*/ 	.short	0x0100
        /*0d4a*/ 	.byte	0x08
	.zero		1


	//   ....[10]....
        /*0d4c*/ 	.word	0x000004e0
        /*0d50*/ 	.word	0x000000ff
        /*0d54*/ 	.word	0x00038868
        /*0d58*/ 	.short	0x0100
        /*0d5a*/ 	.byte	0x08
	.zero		1


	//   ....[11]....
        /*0d5c*/ 	.word	0x000005d0
        /*0d60*/ 	.word	0x000000ff
        /*0d64*/ 	.word	0x00038870
        /*0d68*/ 	.short	0x0100
        /*0d6a*/ 	.byte	0x06
	.zero		1


	//   ....[12]....
        /*0d6c*/ 	.word	0x000005e0
        /*0d70*/ 	.word	0x000000ff
        /*0d74*/ 	.word	0x00038880
        /*0d78*/ 	.short	0x0100
        /*0d7a*/ 	.byte	0x06
	.zero		1


	//   ....[13]....
        /*0d7c*/ 	.word	0x000005f0
        /*0d80*/ 	.word	0x000000ff
        /*0d84*/ 	.word	0x00038878
        /*0d88*/ 	.short	0x0100
        /*0d8a*/ 	.byte	0x06
	.zero		1


	//   ....[14]....
        /*0d8c*/ 	.word	0x00000600
        /*0d90*/ 	.word	0x000000ff
        /*0d94*/ 	.word	0x00038888
        /*0d98*/ 	.short	0x0100
        /*0d9a*/ 	.byte	0x06
	.zero		1


	//   ....[15]....
        /*0d9c*/ 	.word	0x00000730
        /*0da0*/ 	.word	0x000000ff
        /*0da4*/ 	.word	0x00038890
        /*0da8*/ 	.short	0x0100
        /*0daa*/ 	.byte	0x08
	.zero		1


	//   ....[16]....
        /*0dac*/ 	.word	0x00000740
        /*0db0*/ 	.word	0x000000ff
        /*0db4*/ 	.word	0x000388a0
        /*0db8*/ 	.short	0x0100
        /*0dba*/ 	.byte	0x08
	.zero		1


	//   ....[17]....
        /*0dbc*/ 	.word	0x00000750
        /*0dc0*/ 	.word	0x000000ff
        /*0dc4*/ 	.word	0x00038898
        /*0dc8*/ 	.short	0x0100
        /*0dca*/ 	.byte	0x08
	.zero		1


	//   ....[18]....
        /*0dcc*/ 	.word	0x00000760
        /*0dd0*/ 	.word	0x000000ff
        /*0dd4*/ 	.word	0x000388a8
        /*0dd8*/ 	.short	0x0100
        /*0dda*/ 	.byte	0x08
	.zero		1


	//   ....[19]....
        /*0ddc*/ 	.word	0x00000890
        /*0de0*/ 	.word	0x000000ff
        /*0de4*/ 	.word	0x000388b0
        /*0de8*/ 	.short	0x0100
        /*0dea*/ 	.byte	0x08
	.zero		1


	//   ....[20]....
        /*0dec*/ 	.word	0x000008a0
        /*0df0*/ 	.word	0x000000ff
        /*0df4*/ 	.word	0x000388c0
        /*0df8*/ 	.short	0x0100
        /*0dfa*/ 	.byte	0x08
	.zero		1


	//   ....[21]....
        /*0dfc*/ 	.word	0x000008b0
        /*0e00*/ 	.word	0x000000ff
        /*0e04*/ 	.word	0x000388b8
        /*0e08*/ 	.short	0x0100
        /*0e0a*/ 	.byte	0x08
	.zero		1


	//   ....[22]....
        /*0e0c*/ 	.word	0x000008c0
        /*0e10*/ 	.word	0x000000ff
        /*0e14*/ 	.word	0x000388c8
        /*0e18*/ 	.short	0x0100
        /*0e1a*/ 	.byte	0x08
	.zero		1


	//   ....[23]....
        /*0e1c*/ 	.word	0x00003500
        /*0e20*/ 	.word	0x0000003b
        /*0e24*/ 	.word	0x00038890
        /*0e28*/ 	.short	0x010a
        /*0e2a*/ 	.byte	0x3f
	.zero		1


	//   ....[24]....
        /*0e2c*/ 	.word	0x00003f30
        /*0e30*/ 	.word	0x0000003b
        /*0e34*/ 	.word	0x00038890
        /*0e38*/ 	.short	0x010a
        /*0e3a*/ 	.byte	0x3f
	.zero		1


	//   ....[25]....
        /*0e3c*/ 	.word	0x000047c0
        /*0e40*/ 	.word	0x0000003b
        /*0e44*/ 	.word	0x00038890
        /*0e48*/ 	.short	0x010a
        /*0e4a*/ 	.byte	0x3f
	.zero		1


	//   ....[26]....
        /*0e4c*/ 	.word	0x00004b80
        /*0e50*/ 	.word	0x00000004
        /*0e54*/ 	.word	0x00000000
        /*0e58*/ 	.short	0x0101
        /*0e5a*/ 	.byte	0x3f
	.zero		1


	//   ....[27]....
        /*0e5c*/ 	.word	0x00004bc0
        /*0e60*/ 	.word	0x0000003b
        /*0e64*/ 	.word	0x000388b0
        /*0e68*/ 	.short	0x010a
        /*0e6a*/ 	.byte	0x3f
	.zero		1


	//   ....[28]....
        /*0e6c*/ 	.word	0x00005600
        /*0e70*/ 	.word	0x0000003b
        /*0e74*/ 	.word	0x00000000
        /*0e78*/ 	.short	0x0101
        /*0e7a*/ 	.byte	0x3f
	.zero		1


	//   ....[29]....
        /*0e7c*/ 	.word	0x00006600
        /*0e80*/ 	.word	0x00000005
        /*0e84*/ 	.word	0x00000000
        /*0e88*/ 	.short	0x0101
        /*0e8a*/ 	.byte	0x3f
	.zero		1


	//   ....[30]....
        /*0e8c*/ 	.word	0x000071c0
        /*0e90*/ 	.word	0x00000004
        /*0e94*/ 	.word	0x00000000
        /*0e98*/ 	.short	0x0101
        /*0e9a*/ 	.byte	0x3f
	.zero		1


	//   ....[31]....
        /*0e9c*/ 	.word	0x00008810
        /*0ea0*/ 	.word	0x00000011
        /*0ea4*/ 	.word	0x00038800
        /*0ea8*/ 	.short	0x010a
        /*0eaa*/ 	.byte	0x3f
	.zero		1


	//   ....[32]....
        /*0eac*/ 	.word	0x00008860
        /*0eb0*/ 	.word	0x00000011
        /*0eb4*/ 	.word	0x00038800
        /*0eb8*/ 	.short	0x010a
        /*0eba*/ 	.byte	0x3f
	.zero		1


	//   ....[33]....
        /*0ebc*/ 	.word	0x00009320
        /*0ec0*/ 	.word	0x00000011
        /*0ec4*/ 	.word	0x00038800
        /*0ec8*/ 	.short	0x010a
        /*0eca*/ 	.byte	0x3f
	.zero		1


	//   ....[34]....
        /*0ecc*/ 	.word	0x0000a780
        /*0ed0*/ 	.word	0x00000011
        /*0ed4*/ 	.word	0x00038800
        /*0ed8*/ 	.short	0x010a
        /*0eda*/ 	.byte	0x3f
	.zero		1


	//   ....[35]....
        /*0edc*/ 	.word	0x0000b600
        /*0ee0*/ 	.word	0x00000014
        /*0ee4*/ 	.word	0x00038830
        /*0ee8*/ 	.short	0x010a
        /*0eea*/ 	.byte	0x3f
	.zero		1


	//   ....[36]....
        /*0eec*/ 	.word	0x0000b6b0
        /*0ef0*/ 	.word	0x00000014
        /*0ef4*/ 	.word	0x00038830
        /*0ef8*/ 	.short	0x010a
        /*0efa*/ 	.byte	0x3f
	.zero		1


	//   ....[37]....
        /*0efc*/ 	.word	0x0000b9c0
        /*0f00*/ 	.word	0x00000011
        /*0f04*/ 	.word	0x00038810
        /*0f08*/ 	.short	0x010a
        /*0f0a*/ 	.byte	0x3f
	.zero		1


	//   ....[38]....
        /*0f0c*/ 	.word	0x0000ba10
        /*0f10*/ 	.word	0x00000014
        /*0f14*/ 	.word	0x00038850
        /*0f18*/ 	.short	0x010a
        /*0f1a*/ 	.byte	0x3f
	.zero		1


	//   ....[39]....
        /*0f1c*/ 	.word	0x0000bac0
        /*0f20*/ 	.word	0x00000014
        /*0f24*/ 	.word	0x00038850
        /*0f28*/ 	.short	0x010a
        /*0f2a*/ 	.byte	0x3f
	.zero		1


	//   ....[40]....
        /*0f2c*/ 	.word	0x0000d510
        /*0f30*/ 	.word	0x00000006
        /*0f34*/ 	.word	0x00000000
        /*0f38*/ 	.short	0x0101
        /*0f3a*/ 	.byte	0x3f
	.zero		1


	//   ....[41]....
        /*0f3c*/ 	.word	0x0000ede0
        /*0f40*/ 	.word	0x00000014
        /*0f44*/ 	.word	0x00000000
        /*0f48*/ 	.short	0x0101
        /*0f4a*/ 	.byte	0x3f
	.zero		1


	//   ....[42]....
        /*0f4c*/ 	.word	0x0000f170
        /*0f50*/ 	.word	0x000000c7
        /*0f54*/ 	.word	0x00038830
        /*0f58*/ 	.short	0x010a
        /*0f5a*/ 	.byte	0x3f
	.zero		1


	//   ....[43]....
        /*0f5c*/ 	.word	0x0000f1e0
        /*0f60*/ 	.word	0x000000c7
        /*0f64*/ 	.word	0x00038830
        /*0f68*/ 	.short	0x010a
        /*0f6a*/ 	.byte	0x3f
	.zero		1


	//   ....[44]....
        /*0f6c*/ 	.word	0x0000f450
        /*0f70*/ 	.word	0x000000c7
        /*0f74*/ 	.word	0x00038850
        /*0f78*/ 	.short	0x010a
        /*0f7a*/ 	.byte	0x3f
	.zero		1


	//   ....[45]....
        /*0f7c*/ 	.word	0x0000f4a0
        /*0f80*/ 	.word	0x000000c7
        /*0f84*/ 	.word	0x00038850
        /*0f88*/ 	.short	0x010a
        /*0f8a*/ 	.byte	0x3f
	.zero		1


	//   ....[46]....
        /*0f8c*/ 	.word	0x00010e30
        /*0f90*/ 	.word	0x0000000e
        /*0f94*/ 	.word	0x00000000
        /*0f98*/ 	.short	0x0101
        /*0f9a*/ 	.byte	0x3f
	.zero		1


	//   ....[47]....
        /*0f9c*/ 	.word	0x00012fd0
        /*0fa0*/ 	.word	0x000000c7
        /*0fa4*/ 	.word	0x00000000
        /*0fa8*/ 	.short	0x0101
        /*0faa*/ 	.byte	0x3f
	.zero		1


	//   ....[48]....
        /*0fac*/ 	.word	0x000133b0
        /*0fb0*/ 	.word	0x00000015
        /*0fb4*/ 	.word	0x00038830
        /*0fb8*/ 	.short	0x010a
        /*0fba*/ 	.byte	0x3f
	.zero		1


	//   ....[49]....
        /*0fbc*/ 	.word	0x00013420
        /*0fc0*/ 	.word	0x00000015
        /*0fc4*/ 	.word	0x00038830
        /*0fc8*/ 	.short	0x010a
        /*0fca*/ 	.byte	0x3f
	.zero		1


	//   ....[50]....
        /*0fcc*/ 	.word	0x00013690
        /*0fd0*/ 	.word	0x00000015
        /*0fd4*/ 	.word	0x00038850
        /*0fd8*/ 	.short	0x010a
        /*0fda*/ 	.byte	0x3f
	.zero		1


	//   ....[51]....
        /*0fdc*/ 	.word	0x000136e0
        /*0fe0*/ 	.word	0x00000015
        /*0fe4*/ 	.word	0x00038850
        /*0fe8*/ 	.short	0x010a
        /*0fea*/ 	.byte	0x3f
	.zero		1


	//   ....[52]....
        /*0fec*/ 	.word	0x00015380
        /*0ff0*/ 	.word	0x00000006
        /*0ff4*/ 	.word	0x00000000
        /*0ff8*/ 	.short	0x0101
        /*0ffa*/ 	.byte	0x3f
	.zero		1


	//   ....[53]....
        /*0ffc*/ 	.word	0x00016540
        /*1000*/ 	.word	0x00000015
        /*1004*/ 	.word	0x00000000
        /*1008*/ 	.short	0x0101
        /*100a*/ 	.byte	0x3f
	.zero		1


	//   ....[54]....
        /*100c*/ 	.word	0x00016670
        /*1010*/ 	.word	0x00000015
        /*1014*/ 	.word	0x00038830
        /*1018*/ 	.short	0x010a
        /*101a*/ 	.byte	0x3f
	.zero		1


	//   ....[55]....
        /*101c*/ 	.word	0x000166e0
        /*1020*/ 	.word	0x00000015
        /*1024*/ 	.word	0x00038830
        /*1028*/ 	.short	0x010a
        /*102a*/ 	.byte	0x3f
	.zero		1


	//   ....[56]....
        /*102c*/ 	.word	0x00016950
        /*1030*/ 	.word	0x00000015
        /*1034*/ 	.word	0x00038850
        /*1038*/ 	.short	0x010a
        /*103a*/ 	.byte	0x3f
	.zero		1


	//   ....[57]....
        /*103c*/ 	.word	0x000169a0
        /*1040*/ 	.word	0x00000015
        /*1044*/ 	.word	0x00038850
        /*1048*/ 	.short	0x010a
        /*104a*/ 	.byte	0x3f
	.zero		1


	//   ....[58]....
        /*104c*/ 	.word	0x000182e0
        /*1050*/ 	.word	0x00000007
        /*1054*/ 	.word	0x00000000
        /*1058*/ 	.short	0x0101
        /*105a*/ 	.byte	0x3f
	.zero		1


	//   ....[59]....
        /*105c*/ 	.word	0x0001a280
        /*1060*/ 	.word	0x00000015
        /*1064*/ 	.word	0x00000000
        /*1068*/ 	.short	0x0101
        /*106a*/ 	.byte	0x3f
	.zero		1


	//   ....[60]....
        /*106c*/ 	.word	0x0001cb70
        /*1070*/ 	.word	0x00000002
        /*1074*/ 	.word	0x00000000
        /*1078*/ 	.short	0x0101
        /*107a*/ 	.byte	0x3f
	.zero		1


	//   ....[61]....
        /*107c*/ 	.word	0x0001d920
        /*1080*/ 	.word	0x00000004
        /*1084*/ 	.word	0x00000000
        /*1088*/ 	.short	0x0101
        /*108a*/ 	.byte	0x3f
	.zero		1


	//   ....[62]....
        /*108c*/ 	.word	0x00021b30
        /*1090*/ 	.word	0x00000012
        /*1094*/ 	.word	0x00038820
        /*1098*/ 	.short	0x010a
        /*109a*/ 	.byte	0x3f
	.zero		1


	//   ....[63]....
        /*109c*/ 	.word	0x00021bc0
        /*10a0*/ 	.word	0x00000003
        /*10a4*/ 	.word	0x000388a0
        /*10a8*/ 	.short	0x010a
        /*10aa*/ 	.byte	0x3f
	.zero		1


	//   ....[64]....
        /*10ac*/ 	.word	0x00021e10
        /*10b0*/ 	.word	0x00000003
        /*10b4*/ 	.word	0x000388c0
        /*10b8*/ 	.short	0x010a
        /*10ba*/ 	.byte	0x3f
	.zero		1


	//   ....[65]....
        /*10bc*/ 	.word	0x000227e0
        /*10c0*/ 	.word	0x0000000a
        /*10c4*/ 	.word	0x000388a0
        /*10c8*/ 	.short	0x010a
        /*10ca*/ 	.byte	0x3f
	.zero		1


	//   ....[66]....
        /*10cc*/ 	.word	0x00022a20
        /*10d0*/ 	.word	0x0000000a
        /*10d4*/ 	.word	0x000388c0
        /*10d8*/ 	.short	0x010a
        /*10da*/ 	.byte	0x3f
	.zero		1


	//   ....[67]....
        /*10dc*/ 	.word	0x00024630
        /*10e0*/ 	.word	0x00000019
        /*10e4*/ 	.word	0x00038840
        /*10e8*/ 	.short	0x010a
        /*10ea*/ 	.byte	0x3f
	.zero		1


	//   ....[68]....
        /*10ec*/ 	.word	0x00024b00
        /*10f0*/ 	.word	0x00000019
        /*10f4*/ 	.word	0x00038830
        /*10f8*/ 	.short	0x0107
        /*10fa*/ 	.byte	0x3f
	.zero		1


	//   ....[69]....
        /*10fc*/ 	.word	0x00024bd0
        /*1100*/ 	.word	0x00000019
        /*1104*/ 	.word	0x00038830
        /*1108*/ 	.short	0x0101
        /*110a*/ 	.byte	0x3f
	.zero		1


	//   ....[70]....
        /*110c*/ 	.word	0x00025470
        /*1110*/ 	.word	0x00000012
        /*1114*/ 	.word	0x00038800
        /*1118*/ 	.short	0x0107
        /*111a*/ 	.byte	0x3f
	.zero		1


	//   ....[71]....
        /*111c*/ 	.word	0x00025500
        /*1120*/ 	.word	0x00000012
        /*1124*/ 	.word	0x00038800
        /*1128*/ 	.short	0x0101
        /*112a*/ 	.byte	0x3f
	.zero		1


	//   ....[72]....
        /*112c*/ 	.word	0x000263f0
        /*1130*/ 	.word	0x00000012
        /*1134*/ 	.word	0x00038810
        /*1138*/ 	.short	0x0107
        /*113a*/ 	.byte	0x3f
	.zero		1


	//   ....[73]....
        /*113c*/ 	.word	0x000264f0
        /*1140*/ 	.word	0x00000012
        /*1144*/ 	.word	0x00038810
        /*1148*/ 	.short	0x0101
        /*114a*/ 	.byte	0x3f
	.zero		1


	//   ....[74]....
        /*114c*/ 	.word	0x00026510
        /*1150*/ 	.word	0x00000012
        /*1154*/ 	.word	0x00038820
        /*1158*/ 	.short	0x010a
        /*115a*/ 	.byte	0x3f
	.zero		1


	//   ....[75]....
        /*115c*/ 	.word	0x000265a0
        /*1160*/ 	.word	0x00000019
        /*1164*/ 	.word	0x00038860
        /*1168*/ 	.short	0x010a
        /*116a*/ 	.byte	0x3f
	.zero		1


	//   ....[76]....
        /*116c*/ 	.word	0x00026eb0
        /*1170*/ 	.word	0x00000019
        /*1174*/ 	.word	0x00038850
        /*1178*/ 	.short	0x0107
        /*117a*/ 	.byte	0x3f
	.zero		1


	//   ....[77]....
        /*117c*/ 	.word	0x00026f80
        /*1180*/ 	.word	0x00000019
        /*1184*/ 	.word	0x00038850
        /*1188*/ 	.short	0x0101
        /*118a*/ 	.byte	0x3f
	.zero		1


	//   ....[78]....
        /*118c*/ 	.word	0x00027300
        /*1190*/ 	.word	0x00000006
        /*1194*/ 	.word	0x00038840
        /*1198*/ 	.short	0x010a
        /*119a*/ 	.byte	0x3f
	.zero		1


	//   ....[79]....
        /*119c*/ 	.word	0x00027620
        /*11a0*/ 	.word	0x00000006
        /*11a4*/ 	.word	0x00038830
        /*11a8*/ 	.short	0x0107
        /*11aa*/ 	.byte	0x3f
	.zero		1


	//   ....[80]....
        /*11ac*/ 	.word	0x000276e0
        /*11b0*/ 	.word	0x00000006
        /*11b4*/ 	.word	0x00038830
        /*11b8*/ 	.short	0x0101
        /*11ba*/ 	.byte	0x3f
	.zero		1


	//   ....[81]....
        /*11bc*/ 	.word	0x00027710
        /*11c0*/ 	.word	0x00000006
        /*11c4*/ 	.word	0x00038860
        /*11c8*/ 	.short	0x010a
        /*11ca*/ 	.byte	0x3f
	.zero		1


	//   ....[82]....
        /*11cc*/ 	.word	0x00027dc0
        /*11d0*/ 	.word	0x00000006
        /*11d4*/ 	.word	0x00038850
        /*11d8*/ 	.short	0x0107
        /*11da*/ 	.byte	0x3f
	.zero		1


	//   ....[83]....
        /*11dc*/ 	.word	0x00027e80
        /*11e0*/ 	.word	0x00000006
        /*11e4*/ 	.word	0x00038850
        /*11e8*/ 	.short	0x0101
        /*11ea*/ 	.byte	0x3f
	.zero		1


	//   ....[84]....
        /*11ec*/ 	.word	0x00029110
        /*11f0*/ 	.word	0x00000007
        /*11f4*/ 	.word	0x00038820
        /*11f8*/ 	.short	0x010a
        /*11fa*/ 	.byte	0x3f
	.zero		1


	//   ....[85]....
        /*11fc*/ 	.word	0x00029280
        /*1200*/ 	.word	0x00000005
        /*1204*/ 	.word	0x00038840
        /*1208*/ 	.short	0x010a
        /*120a*/ 	.byte	0x3f
	.zero		1


	//   ....[86]....
        /*120c*/ 	.word	0x00029320
        /*1210*/ 	.word	0x00000003
        /*1214*/ 	.word	0x00038840
        /*1218*/ 	.short	0x010a
        /*121a*/ 	.byte	0x3f
	.zero		1


	//   ....[87]....
        /*121c*/ 	.word	0x00029360
        /*1220*/ 	.word	0x00000005
        /*1224*/ 	.word	0x00038860
        /*1228*/ 	.short	0x010a
        /*122a*/ 	.byte	0x3f
	.zero		1


	//   ....[88]....
        /*122c*/ 	.word	0x000293a0
        /*1230*/ 	.word	0x00000003
        /*1234*/ 	.word	0x00038860
        /*1238*/ 	.short	0x010a
        /*123a*/ 	.byte	0x3f
	.zero		1


	//   ....[89]....
        /*123c*/ 	.word	0x00029400
        /*1240*/ 	.word	0x0000003b
        /*1244*/ 	.word	0x00038890
        /*1248*/ 	.short	0x010a
        /*124a*/ 	.byte	0x3f
	.zero		1


	//   ....[90]....
        /*124c*/ 	.word	0x00029580
        /*1250*/ 	.word	0x0000003b
        /*1254*/ 	.word	0x00038890
        /*1258*/ 	.short	0x010a
        /*125a*/ 	.byte	0x3f
	.zero		1


	//   ....[91]....
        /*125c*/ 	.word	0x00029700
        /*1260*/ 	.word	0x0000003b
        /*1264*/ 	.word	0x00038890
        /*1268*/ 	.short	0x010a
        /*126a*/ 	.byte	0x3f
	.zero		1


	//   ....[92]....
        /*126c*/ 	.word	0x00029860
        /*1270*/ 	.word	0x0000003b
        /*1274*/ 	.word	0x000388b0
        /*1278*/ 	.short	0x010a
        /*127a*/ 	.byte	0x3f
	.zero		1


	//   ....[93]....
        /*127c*/ 	.word	0x00029c40
        /*1280*/ 	.word	0x00000011
        /*1284*/ 	.word	0x00038800
        /*1288*/ 	.short	0x010a
        /*128a*/ 	.byte	0x3f
	.zero		1


	//   ....[94]....
        /*128c*/ 	.word	0x0002a220
        /*1290*/ 	.word	0x00000011
        /*1294*/ 	.word	0x00038800
        /*1298*/ 	.short	0x010a
        /*129a*/ 	.byte	0x3f
	.zero		1


	//   ....[95]....
        /*129c*/ 	.word	0x0002a270
        /*12a0*/ 	.word	0x00000014
        /*12a4*/ 	.word	0x00038830
        /*12a8*/ 	.short	0x010a
        /*12aa*/ 	.byte	0x3f
	.zero		1


	//   ....[96]....
        /*12ac*/ 	.word	0x0002a2c0
        /*12b0*/ 	.word	0x00000011
        /*12b4*/ 	.word	0x00038810
        /*12b8*/ 	.short	0x010a
        /*12ba*/ 	.byte	0x3f
	.zero		1


	//   ....[97]....
        /*12bc*/ 	.word	0x0002a310
        /*12c0*/ 	.word	0x00000014
        /*12c4*/ 	.word	0x00038850
        /*12c8*/ 	.short	0x010a
        /*12ca*/ 	.byte	0x3f
	.zero		1


	//   ....[98]....
        /*12cc*/ 	.word	0x0002a360
        /*12d0*/ 	.word	0x000000c7
        /*12d4*/ 	.word	0x00038830
        /*12d8*/ 	.short	0x010a
        /*12da*/ 	.byte	0x3f
	.zero		1


	//   ....[99]....
        /*12dc*/ 	.word	0x0002a3b0
        /*12e0*/ 	.word	0x000000c7
        /*12e4*/ 	.word	0x00038850
        /*12e8*/ 	.short	0x010a
        /*12ea*/ 	.byte	0x3f
	.zero		1


	//   ....[100]....
        /*12ec*/ 	.word	0x0002a400
        /*12f0*/ 	.word	0x00000015
        /*12f4*/ 	.word	0x00038830
        /*12f8*/ 	.short	0x010a
        /*12fa*/ 	.byte	0x3f
	.zero		1


	//   ....[101]....
        /*12fc*/ 	.word	0x0002a450
        /*1300*/ 	.word	0x00000015
        /*1304*/ 	.word	0x00038850
        /*1308*/ 	.short	0x010a
        /*130a*/ 	.byte	0x3f
	.zero		1


	//   ....[102]....
        /*130c*/ 	.word	0x0002a4a0
        /*1310*/ 	.word	0x00000015
        /*1314*/ 	.word	0x00038830
        /*1318*/ 	.short	0x010a
        /*131a*/ 	.byte	0x3f
	.zero		1


	//   ....[103]....
        /*131c*/ 	.word	0x0002a4f0
        /*1320*/ 	.word	0x00000015
        /*1324*/ 	.word	0x00038850
        /*1328*/ 	.short	0x010a
        /*132a*/ 	.byte	0x3f
	.zero		1


	//   ....[104]....
        /*132c*/ 	.word	0x0002a690
        /*1330*/ 	.word	0x00000012
        /*1334*/ 	.word	0x00038820
        /*1338*/ 	.short	0x010a
        /*133a*/ 	.byte	0x3f
	.zero		1


	//   ....[105]....
        /*133c*/ 	.word	0x0002a6e0
        /*1340*/ 	.word	0x00000003
        /*1344*/ 	.word	0x000388a0
        /*1348*/ 	.short	0x010a
        /*134a*/ 	.byte	0x3f
	.zero		1


	//   ....[106]....
        /*134c*/ 	.word	0x0002a730
        /*1350*/ 	.word	0x00000003
        /*1354*/ 	.word	0x000388c0
        /*1358*/ 	.short	0x010a
        /*135a*/ 	.byte	0x3f
	.zero		1


	//   ....[107]....
        /*135c*/ 	.word	0x0002a780
        /*1360*/ 	.word	0x0000000a
        /*1364*/ 	.word	0x000388a0
        /*1368*/ 	.short	0x010a
        /*136a*/ 	.byte	0x3f
	.zero		1


	//   ....[108]....
        /*136c*/ 	.word	0x0002a7d0
        /*1370*/ 	.word	0x0000000a
        /*1374*/ 	.word	0x000388c0
        /*1378*/ 	.short	0x010a
        /*137a*/ 	.byte	0x3f
	.zero		1


	//   ....[109]....
        /*137c*/ 	.word	0x0002a8f0
        /*1380*/ 	.word	0x00000019
        /*1384*/ 	.word	0x00038840
        /*1388*/ 	.short	0x010a
        /*138a*/ 	.byte	0x3f
	.zero		1


	//   ....[110]....
        /*138c*/ 	.word	0x0002be80
        /*1390*/ 	.word	0x00000012
        /*1394*/ 	.word	0x00038820
        /*1398*/ 	.short	0x010a
        /*139a*/ 	.byte	0x3f
	.zero		1


	//   ....[111]....
        /*139c*/ 	.word	0x0002bed0
        /*13a0*/ 	.word	0x00000019
        /*13a4*/ 	.word	0x00038860
        /*13a8*/ 	.short	0x010a
        /*13aa*/ 	.byte	0x3f
	.zero		1


	//   ....[112]....
        /*13ac*/ 	.word	0x0002c7c0
        /*13b0*/ 	.word	0x00000006
        /*13b4*/ 	.word	0x00038840
        /*13b8*/ 	.short	0x010a
        /*13ba*/ 	.byte	0x3f
	.zero		1


	//   ....[113]....
        /*13bc*/ 	.word	0x0002cc80
        /*13c0*/ 	.word	0x00000006
        /*13c4*/ 	.word	0x00038860
        /*13c8*/ 	.short	0x010a
        /*13ca*/ 	.byte	0x3f
	.zero		1


	//   ....[114]....
        /*13cc*/ 	.word	0x0002de20
        /*13d0*/ 	.word	0x00000007
        /*13d4*/ 	.word	0x00038820
        /*13d8*/ 	.short	0x010a
        /*13da*/ 	.byte	0x3f
	.zero		1


	//   ....[115]....
        /*13dc*/ 	.word	0x0002dfc0
        /*13e0*/ 	.word	0x00000005
        /*13e4*/ 	.word	0x00038840
        /*13e8*/ 	.short	0x010a
        /*13ea*/ 	.byte	0x3f
	.zero		1


	//   ....[116]....
        /*13ec*/ 	.word	0x0002e010
        /*13f0*/ 	.word	0x00000003
        /*13f4*/ 	.word	0x00038840
        /*13f8*/ 	.short	0x010a
        /*13fa*/ 	.byte	0x3f
	.zero		1


	//   ....[117]....
        /*13fc*/ 	.word	0x0002e060
        /*1400*/ 	.word	0x00000005
        /*1404*/ 	.word	0x00038860
        /*1408*/ 	.short	0x010a
        /*140a*/ 	.byte	0x3f
	.zero		1


	//----- nvinfo : EIATTR_NUM_MBARRIERS
	.align		4
.L_464:
        /*140c*/ 	.byte	0x03, 0x38
        /*140e*/ 	.short	0x0017


	//----- nvinfo : EIATTR_EXIT_INSTR_OFFSETS
	.align		4
        /*1410*/ 	.byte	0x04, 0x1c
        /*1412*/ 	.short	(.L_466 - .L_465)


	//   ....[0]....
.L_465:
        /*1414*/ 	.word	0x000293f0


	//----- nvinfo : EIATTR_MAX_THREADS
	.align		4
.L_466:
        /*1418*/ 	.byte	0x04, 0x05
        /*141a*/ 	.short	(.L_468 - .L_467)
.L_467:
        /*141c*/ 	.word	0x00000180
        /*1420*/ 	.word	0x00000001
        /*1424*/ 	.word	0x00000001


	//----- nvinfo : EIATTR_CRS_STACK_SIZE
	.align		4
.L_468:
        /*1428*/ 	.byte	0x04, 0x1e
        /*142a*/ 	.short	(.L_470 - .L_469)
.L_469:
        /*142c*/ 	.word	0x00000000


	//----- nvinfo : EIATTR_CBANK_PARAM_SIZE
	.align		4
.L_470:
        /*1430*/ 	.byte	0x03, 0x19
        /*1432*/ 	.short	0x0bf0


	//----- nvinfo : EIATTR_PARAM_CBANK
	.align		4
        /*1434*/ 	.byte	0x04, 0x0a
        /*1436*/ 	.short	(.L_472 - .L_471)
	.align		4
.L_471:
        /*1438*/ 	.word	index@(.nv.constant0._ZN7cutlass13device_kernelIN5flash11enable_sm90INS1_16FlashAttnFwdSm90INS1_25CollectiveMainloopFwdSm90ILi2EN4cute5tupleIJNS5_1CILi1EEES8_S8_EEENS6_IJNS7_ILi64EEESA_SA_EEELi512ENS_6half_tEfNS_4arch4Sm90ELb0ELb1ELb0ELb1ELb1ELb1ELb1ELb0ELb0ELb1ELb1ELb0EEENS1_21CollectiveEpilogueFwdINS6_IJSA_NS7_ILi512EEESA_EEES9_SC_SE_Li256ELb1ELb1ELb1ELb0EEENS1_36VarlenDynamicPersistentTileSchedulerILi64ELi64ELi256ELi128ELb1ELb1ELb1ELb1ELb0ELb1EEEEEEEEEvNT_6ParamsE)
        /*143c*/ 	.short	0x0210
        /*143e*/ 	.short	0x0bf0


	//----- nvinfo : EIATTR_SW_WAR
	.align		4
.L_472:
        /*1440*/ 	.byte	0x04, 0x36
        /*1442*/ 	.short	(.L_474 - .L_473)
.L_473:
        /*1444*/ 	.word	0x00000008
.L_474:


//--------------------- .nv.info._ZN7cutlass13device_kernelIN5flash11enable_sm90INS1_16FlashAttnFwdSm90INS1_25CollectiveMainloopFwdSm90ILi2EN4cute5tupleIJNS5_1CILi1EEES8_S8_EEENS6_IJNS7_ILi64EEESA_SA_EEELi512ENS_6half_tEfNS_4arch4Sm90ELb1ELb0ELb0ELb0ELb1ELb0ELb0ELb0ELb0ELb1ELb1ELb0EEENS1_21CollectiveEpilogueFwdINS6_IJSA_NS7_ILi512EEESA_EEES9_SC_SE_Li256ELb0ELb1ELb1ELb0EEENS1_19SingleTileSchedulerILb0ELb1ELb1ELi64EEEEEEEEEvNT_6ParamsE --------------------------
	.section	.nv.info._ZN7cutlass13device_kernelIN5flash11enable_sm90INS1_16FlashAttnFwdSm90INS1_25CollectiveMainloopFwdSm90ILi2EN4cute5tupleIJNS5_1CILi1EEES8_S8_EEENS6_IJNS7_ILi64EEESA_SA_EEELi512ENS_6half_tEfNS_4arch4Sm90ELb1ELb0ELb0ELb0ELb1ELb0ELb0ELb0ELb0ELb1ELb1ELb0EEENS1_21CollectiveEpilogueFwdINS6_IJSA_NS7_ILi512EEESA_EEES9_SC_SE_Li256ELb0ELb1ELb1ELb0EEENS1_19SingleTileSchedulerILb0ELb1ELb1ELi64EEEEEEEEEvNT_6ParamsE,"",@"SHT_CUDA_INFO"
	.sectionflags	@""
	.align	4


	//----- nvinfo : EIATTR_CUDA_API_VERSION
	.align		4
        /*0000*/ 	.byte	0x04, 0x37
        /*0002*/ 	.short	(.L_476 - .L_475)
.L_475:
        /*0004*/ 	.word	0x00000082


	//----- nvinfo : EIATTR_KPARAM_INFO
	.align		4
.L_476:
        /*0008*/ 	.byte	0x04, 0x17
        /*000a*/ 	.short	(.L_478 - .L_477)
.L_477:
        /*000c*/ 	.word	0x00000000
        /*0010*/ 	.short	0x0000
        /*0012*/ 	.short	0x0070
        /*0014*/ 	.byte	0x00, 0xf0, 0x01, 0x28


	//----- nvinfo : EIATTR_SPARSE_MMA_MASK
	.align		4
.L_478:
        /*0018*/ 	.byte	0x03, 0x50
        /*001a*/ 	.short	0x0000


	//----- nvinfo : EIATTR_MAXREG_COUNT
	.align		4
        /*001c*/ 	.byte	0x03, 0x1b
        /*001e*/ 	.short	0x00a8


	//----- nvinfo : EIATTR_NUM_BARRIERS
	.align		4
        /*0020*/ 	.byte	0x02, 0x4c
        /*0022*/ 	.byte	0x10
	.zero		1


	//----- nvinfo : EIATTR_EXTERNS
	.align		4
        /*0024*/ 	.byte	0x04, 0x0f
        /*0026*/ 	.short	(.L_480 - .L_479)


	//   ....[0]....
	.align		4
.L_479:
        /*0028*/ 	.word	index@(__assertfail)


	//----- nvinfo : EIATTR_MERCURY_ISA_VERSION
	.align		4
.L_480:
        /*002c*/ 	.byte	0x03, 0x5f
        /*002e*/ 	.short	0x0101


	//----- nvinfo : EIATTR_INT_WARP_WIDE_INSTR_OFFSETS
	.align		4
        /*0030*/ 	.byte	0x04, 0x31
        /*0032*/ 	.short	(.L_482 - .L_481)


	//   ....[0]....
.L_481:
        /*0034*/ 	.word	0x000000b0


	//   ....[1]....
        /*0038*/ 	.word	0x000000c0


	//   ....[2]....
        /*003c*/ 	.word	0x00000160


	//----- nvinfo : EIATTR_COOP_GROUP_MASK_REGIDS
	.align		4
.L_482:
        /*0040*/ 	.byte	0x04, 0x29
        /*0042*/ 	.short	(.L_484 - .L_483)


	//   ....[0]....
.L_483:
        /*0044*/ 	.word	0xffffffff


	//   ....[1]....
        /*0048*/ 	.word	0xffffffff


	//   ....[2]....
        /*004c*/ 	.word	0xffffffff


	//   ....[3]....
        /*0050*/ 	.word	0xffffffff


	//   ....[4]....
        /*0054*/ 	.word	0xffffffff


	//   ....[5]....
        /*0058*/ 	.word	0xffffffff


	//   ....[6]....
        /*005c*/ 	.word	0xffffffff


	//   ....[7]....
        /*0060*/ 	.word	0xffffffff


	//   ....[8]....
        /*0064*/ 	.word	0xffffffff


	//   ....[9]....
        /*0068*/ 	.word	0xffffffff


	//   ....[10]....
        /*006c*/ 	.word	0xffffffff


	//   ....[11]....
        /*0070*/ 	.word	0xffffffff


	//   ....[12]....
        /*0074*/ 	.word	0xffffffff


	//   ....[13]....
        /*0078*/ 	.word	0xffffffff


	//   ....[14]....
        /*007c*/ 	.word	0xffffffff


	//   ....[15]....
        /*0080*/ 	.word	0xffffffff


	//   ....[16]....
        /*0084*/ 	.word	0xffffffff


	//   ....[17]....
        /*0088*/ 	.word	0xffffffff


	//   ....[18]....
        /*008c*/ 	.word	0xffffffff


	//   ....[19]....
        /*0090*/ 	.word	0xffffffff


	//   ....[20]....
        /*0094*/ 	.word	0xffffffff


	//   ....[21]....
        /*0098*/ 	.word	0xffffffff


	//   ....[22]....
        /*009c*/ 	.word	0xffffffff


	//   ....[23]....
        /*00a0*/ 	.word	0xffffffff


	//   ....[24]....
        /*00a4*/ 	.word	0xffffffff


	//   ....[25]....
        /*00a8*/ 	.word	0xffffffff


	//   ....[26]....
        /*00ac*/ 	.word	0xffffffff


	//   ....[27]....
        /*00b0*/ 	.word	0xffffffff


	//   ....[28]....
        /*00b4*/ 	.word	0xffffffff


	//   ....[29]....
        /*00b8*/ 	.word	0xffffffff


	//   ....[30]....
        /*00bc*/ 	.word	0xffffffff


	//   ....[31]....
        /*00c0*/ 	.word	0xffffffff


	//   ....[32]....
        /*00c4*/ 	.word	0xffffffff


	//   ....[33]....
        /*00c8*/ 	.word	0xffffffff


	//   ....[34]....
        /*00cc*/ 	.word	0xffffffff


	//   ....[35]....
        /*00d0*/ 	.word	0xffffffff


	//   ....[36]....
        /*00d4*/ 	.word	0xffffffff


	//   ....[37]....
        /*00d8*/ 	.word	0xffffffff


	//   ....[38]....
        /*00dc*/ 	.word	0xffffffff


	//   ....[39]....
        /*00e0*/ 	.word	0xffffffff


	//   ....[40]....
        /*00e4*/ 	.word	0xffffffff


	//   ....[41]....
        /*00e8*/ 	.word	0xffffffff


	//   ....[42]....
        /*00ec*/ 	.word	0xffffffff


	//   ....[43]....
        /*00f0*/ 	.word	0xffffffff


	//   ....[44]....
        /*00f4*/ 	.word	0xffffffff


	//   ....[45]....
        /*00f8*/ 	.word	0xffffffff


	//   ....[46]....
        /*00fc*/ 	.word	0xffffffff


	//   ....[47]....
        /*0100*/ 	.word	0xffffffff


	//   ....[48]....
        /*0104*/ 	.word	0xffffffff


	//   ....[49]....
        /*0108*/ 	.word	0xffffffff


	//   ....[50]....
        /*010c*/ 	.word	0xffffffff


	//   ....[51]....
        /*0110*/ 	.word	0xffffffff


	//   ....[52]....
        /*0114*/ 	.word	0xffffffff


	//   ....[53]....
        /*0118*/ 	.word	0xffffffff


	//   ....[54]....
        /*011c*/ 	.word	0xffffffff


	//   ....[55]....
        /*0120*/ 	.word	0xffffffff


	//   ....[56]....
        /*0124*/ 	.word	0xffffffff


	//   ....[57]....
        /*0128*/ 	.word	0xffffffff


	//   ....[58]....
        /*012c*/ 	.word	0xffffffff


	//   ....[59]....
        /*0130*/ 	.word	0xffffffff


	//   ....[60]....
        /*0134*/ 	.word	0xffffffff


	//   ....[61]....
        /*0138*/ 	.word	0xffffffff


	//   ....[62]....
        /*013c*/ 	.word	0xffffffff


	//   ....[63]....
        /*0140*/ 	.word	0xffffffff


	//   ....[64]....
        /*0144*/ 	.word	0xffffffff


	//   ....[65]....
        /*0148*/ 	.word	0xffffffff


	//   ....[66]....
        /*014c*/ 	.word	0xffffffff


	//   ....[67]....
        /*0150*/ 	.word	0xffffffff


	//   ....[68]....
        /*0154*/ 	.word	0xffffffff


	//   ....[69]....
        /*0158*/ 	.word	0xffffffff


	//   ....[70]....
        /*015c*/ 	.word	0xffffffff


	//   ....[71]....
        /*0160*/ 	.word	0xffffffff


	//   ....[72]....
        /*0164*/ 	.word	0xffffffff


	//   ....[73]....
        /*0168*/ 	.word	0xffffffff


	//   ....[74]....
        /*016c*/ 	.word	0xffffffff


	//   ....[75]....
        /*0170*/ 	.word	0xffffffff


	//   ....[76]....
        /*0174*/ 	.word	0xffffffff


	//   ....[77]....
        /*0178*/ 	.word	0xffffffff


	//   ....[78]....
        /*017c*/ 	.word	0xffffffff


	//   ....[79]....
        /*0180*/ 	.word	0xffffffff


	//   ....[80]....
        /*0184*/ 	.word	0xffffffff


	//   ....[81]....
        /*0188*/ 	.word	0xffffffff


	//   ....[82]....
        /*018c*/ 	.word	0x0500000f


	//   ....[83]....
        /*0190*/ 	.word	0x0500000f


	//   ....[84]....
        /*0194*/ 	.word	0x0500000f


	//   ....[85]....
        /*0198*/ 	.word	0x0500000f


	//   ....[86]....
        /*019c*/ 	.word	0x0500000f


	//   ....[87]....
        /*01a0*/ 	.word	0x0500000f


	//   ....[88]....
        /*01a4*/ 	.word	0x0500000f


	//   ....[89]....
        /*01a8*/ 	.word	0x0500000f


	//   ....[90]....
        /*01ac*/ 	.word	0x0500000f


	//   ....[91]....
        /*01b0*/ 	.word	0x0500000f


	//   ....[92]....
        /*01b4*/ 	.word	0x0500000f


	//   ....[93]....
        /*01b8*/ 	.word	0x0500000f


	//   ....[94]....
        /*01bc*/ 	.word	0x0500000f


	//   ....[95]....
        /*01c0*/ 	.word	0x0500000f


	//   ....[96]....
        /*01c4*/ 	.word	0x0500000f


	//   ....[97]....
        /*01c8*/ 	.word	0x0500000f


	//   ....[98]....
        /*01cc*/ 	.word	0x0500000f


	//   ....[99]....
        /*01d0*/ 	.word	0x0500000f


	//   ....[100]....
        /*01d4*/ 	.word	0x0500000f


	//   ....[101]....
        /*01d8*/ 	.word	0x0500000f


	//   ....[102]....
        /*01dc*/ 	.word	0x0500000f


	//   ....[103]....
        /*01e0*/ 	.word	0x0500000f


	//   ....[104]....
        /*01e4*/ 	.word	0x0500000f


	//   ....[105]....
        /*01e8*/ 	.word	0x0500000f


	//   ....[106]....
        /*01ec*/ 	.word	0x0500000f


	//   ....[107]....
        /*01f0*/ 	.word	0x0500000f


	//   ....[108]....
        /*01f4*/ 	.word	0x0500000f


	//   ....[109]....
        /*01f8*/ 	.word	0x0500000f


	//   ....[110]....
        /*01fc*/ 	.word	0x0500000f


	//   ....[111]....
        /*0200*/ 	.word	0x0500000f


	//   ....[112]....
        /*0204*/ 	.word	0x0500000f


	//   ....[113]....
        /*0208*/ 	.word	0x0500000f


	//   ....[114]....
        /*020c*/ 	.word	0x0500000f


	//   ....[115]....
        /*0210*/ 	.word	0x0500000f


	//   ....[116]....
        /*0214*/ 	.word	0x0500000f


	//   ....[117]....
        /*0218*/ 	.word	0x0500000f


	//   ....[118]....
        /*021c*/ 	.word	0x0500000f


	//   ....[119]....
        /*0220*/ 	.word	0x0500000f


	//   ....[120]....
        /*0224*/ 	.word	0x0500000f


	//   ....[121]....
        /*0228*/ 	.word	0x0500000f


	//   ....[122]....
        /*022c*/ 	.word	0x0500000f


	//   ....[123]....
        /*0230*/ 	.word	0x0500000f


	//----- nvinfo : EIATTR_COOP_GROUP_INSTR_OFFSETS
	.align		4
.L_484:
        /*0234*/ 	.byte	0x04, 0x28
        /*0236*/ 	.short	(.L_486 - .L_485)


	//   ....[0]....
.L_485:
        /*0238*/ 	.word	0x00000060


	//   ....[1]....
        /*023c*/ 	.word	0x000000a0


	//   ....[2]....
        /*0240*/ 	.word	0x00000280


	//   ....[3]....
        /*0244*/ 	.word	0x000003e0


	//   ....[4]....
        /*0248*/ 	.word	0x00000500


	//   ....[5]....
        /*024c*/ 	.word	0x00000660


	//   ....[6]....
        /*0250*/ 	.word	0x000012d0


	//   ....[7]....
        /*0254*/ 	.word	0x00003450


	//   ....[8]....
        /*0258*/ 	.word	0x00003c20


	//   ....[9]....
        /*025c*/ 	.word	0x00003c50


	//   ....[10]....
        /*0260*/ 	.word	0x00004050


	//   ....[11]....
        /*0264*/ 	.word	0x000041c0


	//   ....[12]....
        /*0268*/ 	.word	0x00004330


	//   ....[13]....
        /*026c*/ 	.word	0x00004480


	//   ....[14]....
        /*0270*/ 	.word	0x00004f30


	//   ....[15]....
        /*0274*/ 	.word	0x00005480


	//   ....[16]....
        /*0278*/ 	.word	0x000054a0


	//   ....[17]....
        /*027c*/ 	.word	0x00005810


	//   ....[18]....
        /*0280*/ 	.word	0x00005a00


	//   ....[19]....
        /*0284*/ 	.word	0x00005b70


	//   ....[20]....
        /*0288*/ 	.word	0x00005cc0


	//   ....[21]....
        /*028c*/ 	.word	0x00006e80


	//   ....[22]....
        /*0290*/ 	.word	0x00007390


	//   ....[23]....
        /*0294*/ 	.word	0x000073c0


	//   ....[24]....
        /*0298*/ 	.word	0x00007600


	//   ....[25]....
        /*029c*/ 	.word	0x00007790


	//   ....[26]....
        /*02a0*/ 	.word	0x00008780


	//   ....[27]....
        /*02a4*/ 	.word	0x00008860


	//   ....[28]....
        /*02a8*/ 	.word	0x000088b0


	//   ....[29]....
        /*02ac*/ 	.word	0x000088e0


	//   ....[30]....
        /*02b0*/ 	.word	0x00008940


	//   ....[31]....
        /*02b4*/ 	.word	0x000093f0


	//   ....[32]....
        /*02b8*/ 	.word	0x000098b0


	//   ....[33]....
        /*02bc*/ 	.word	0x000098e0


	//   ....[34]....
        /*02c0*/ 	.word	0x00009900


	//   ....[35]....
        /*02c4*/ 	.word	0x00009930


	//   ....[36]....
        /*02c8*/ 	.word	0x00009dc0


	//   ....[37]....
        /*02cc*/ 	.word	0x00009de0


	//   ....[38]....
        /*02d0*/ 	.word	0x0000aa30


	//   ....[39]....
        /*02d4*/ 	.word	0x0000aa50


	//   ....[40]....
        /*02d8*/ 	.word	0x0000baa0


	//   ....[41]....
        /*02dc*/ 	.word	0x0000cdb0


	//   ....[42]....
        /*02e0*/ 	.word	0x0000cdd0


	//   ....[43]....
        /*02e4*/ 	.word	0x0000cde0


	//   ....[44]....
        /*02e8*/ 	.word	0x0000ce20


	//   ....[45]....
        /*02ec*/ 	.word	0x0000ce70


	//   ....[46]....
        /*02f0*/ 	.word	0x0000ce90


	//   ....[47]....
        /*02f4*/ 	.word	0x0000cee0


	//   ....[48]....
        /*02f8*/ 	.word	0x0000cf00


	//   ....[49]....
        /*02fc*/ 	.word	0x0000d490


	//   ....[50]....
        /*0300*/ 	.word	0x0000d4c0


	//   ....[51]....
        /*0304*/ 	.word	0x0000d4f0


	//   ....[52]....
        /*0308*/ 	.word	0x0000d560


	//   ....[53]....
        /*030c*/ 	.word	0x0000d5c0


	//   ....[54]....
        /*0310*/ 	.word	0x0000d5e0


	//   ....[55]....
        /*0314*/ 	.word	0x0000d630


	//   ....[56]....
        /*0318*/ 	.word	0x0000d650


	//   ....[57]....
        /*031c*/ 	.word	0x0000d940


	//   ....[58]....
        /*0320*/ 	.word	0x0000d970


	//   ....[59]....
        /*0324*/ 	.word	0x0000d9a0


	//   ....[60]....
        /*0328*/ 	.word	0x0000d9d0


	//   ....[61]....
        /*032c*/ 	.word	0x0000da00


	//   ....[62]....
        /*0330*/ 	.word	0x0000da50


	//   ....[63]....
        /*0334*/ 	.word	0x0000dbd0


	//   ....[64]....
        /*0338*/ 	.word	0x0000dc00


	//   ....[65]....
        /*033c*/ 	.word	0x0000e580


	//   ....[66]....
        /*0340*/ 	.word	0x0000e5a0


	//   ....[67]....
        /*0344*/ 	.word	0x0000e5b0


	//   ....[68]....
        /*0348*/ 	.word	0x0000e5d0


	//   ....[69]....
        /*034c*/ 	.word	0x0000e5f0


	//   ....[70]....
        /*0350*/ 	.word	0x0000e620


	//   ....[71]....
        /*0354*/ 	.word	0x0000e640


	//   ....[72]....
        /*0358*/ 	.word	0x0000e670


	//   ....[73]....
        /*035c*/ 	.word	0x0000e9d0


	//   ....[74]....
        /*0360*/ 	.word	0x0000ea00


	//   ....[75]....
        /*0364*/ 	.word	0x0000ea30


	//   ....[76]....
        /*0368*/ 	.word	0x0000ea50


	//   ....[77]....
        /*036c*/ 	.word	0x0000ea60


	//   ....[78]....
        /*0370*/ 	.word	0x0000ea80


	//   ....[79]....
        /*0374*/ 	.word	0x0000eb20


	//   ....[80]....
        /*0378*/ 	.word	0x0000eb60


	//   ....[81]....
        /*037c*/ 	.word	0x0000f060


	//   ....[82]....
        /*0380*/ 	.word	0x0000f680


	//   ....[83]....
        /*0384*/ 	.word	0x0000f770


	//   ....[84]....
        /*0388*/ 	.word	0x0000f810


	//   ....[85]....
        /*038c*/ 	.word	0x0000f890


	//   ....[86]....
        /*0390*/ 	.word	0x0000f940


	//   ....[87]....
        /*0394*/ 	.word	0x0000f9a0


	//   ....[88]....
        /*0398*/ 	.word	0x0000fa60


	//   ....[89]....
        /*039c*/ 	.word	0x0000fac0


	//   ....[90]....
        /*03a0*/ 	.word	0x0000fb60


	//   ....[91]....
        /*03a4*/ 	.word	0x0000fbf0


	//   ....[92]....
        /*03a8*/ 	.word	0x0000fc50


	//   ....[93]....
        /*03ac*/ 	.word	0x0000fd80


	//   ....[94]....
        /*03b0*/ 	.word	0x0000fdf0


	//   ....[95]....
        /*03b4*/ 	.word	0x0000fe50


	//   ....[96]....
        /*03b8*/ 	.word	0x0000ff10


	//   ....[97]....
        /*03bc*/ 	.word	0x0000ff70


	//   ....[98]....
        /*03c0*/ 	.word	0x00010010


	//   ....[99]....
        /*03c4*/ 	.word	0x00010160


	//   ....[100]....
        /*03c8*/ 	.word	0x00010220


	//   ....[101]....
        /*03cc*/ 	.word	0x000104a0


	//   ....[102]....
        /*03d0*/ 	.word	0x000104f0


	//   ....[103]....
        /*03d4*/ 	.word	0x000106b0


	//   ....[104]....
        /*03d8*/ 	.word	0x00010700


	//   ....[105]....
        /*03dc*/ 	.word	0x000108c0


	//   ....[106]....
        /*03e0*/ 	.word	0x00010910


	//   ....[107]....
        /*03e4*/ 	.word	0x000109f0


	//   ....[108]....
        /*03e8*/ 	.word	0x00010a90


	//   ....[109]....
        /*03ec*/ 	.word	0x00010af0


	//   ....[110]....
        /*03f0*/ 	.word	0x00010b90


	//   ....[111]....
        /*03f4*/ 	.word	0x00010bf0


	//   ....[112]....
        /*03f8*/ 	.word	0x00010c90


	//   ....[113]....
        /*03fc*/ 	.word	0x00010cf0


	//   ....[114]....
        /*0400*/ 	.word	0x00010d90


	//   ....[115]....
        /*0404*/ 	.word	0x00010e70


	//   ....[116]....
        /*0408*/ 	.word	0x00010f20


	//   ....[117]....
        /*040c*/ 	.word	0x00011010


	//   ....[118]....
        /*0410*/ 	.word	0x00011110


	//   ....[119]....
        /*0414*/ 	.word	0x00011230


	//   ....[120]....
        /*0418*/ 	.word	0x00011310


	//   ....[121]....
        /*041c*/ 	.word	0x00011420


	//   ....[122]....
        /*0420*/ 	.word	0x000114f0


	//   ....[123]....
        /*0424*/ 	.word	0x00011600


	//----- nvinfo : EIATTR_REG_RECONFIG
	.align		4
.L_486:
        /*0428*/ 	.byte	0x01, 0x54
	.zero		2


	//----- nvinfo : EIATTR_SYSCALL_OFFSETS
	.align		4
        /*042c*/ 	.byte	0x04, 0x46
        /*042e*/ 	.short	(.L_488 - .L_487)


	//   ....[0]....
.L_487:
        /*0430*/ 	.word	0x00003620


	//   ....[1]....
        /*0434*/ 	.word	0x0000c2c0


	//   ....[2]....
        /*0438*/ 	.word	0x0000c400


	//   ....[3]....
        /*043c*/ 	.word	0x0000c4f0


	//   ....[4]....
        /*0440*/ 	.word	0x0000d170


	//----- nvinfo : EIATTR_MBARRIER_INSTR_OFFSETS
	.align		4
.L_488:
        /*0444*/ 	.byte	0x04, 0x39
        /*0446*/ 	.short	(.L_490 - .L_489)


	//   ....[0]....
.L_489:
        /*0448*/ 	.word	0x00000170
        /*044c*/ 	.word	0x000000ff
        /*0450*/ 	.word	0x00028c00
        /*0454*/ 	.short	0x0100
        /*0456*/ 	.byte	0x08
	.zero		1


	//   ....[1]....
        /*0458*/ 	.word	0x00000180
        /*045c*/ 	.word	0x000000ff
        /*0460*/ 	.word	0x00028c20
        /*0464*/ 	.short	0x0100
        /*0466*/ 	.byte	0x08
	.zero		1


	//   ....[2]....
        /*0468*/ 	.word	0x00000230
        /*046c*/ 	.word	0x000000ff
        /*0470*/ 	.word	0x00028c30
        /*0474*/ 	.short	0x0100
        /*0476*/ 	.byte	0x06
	.zero		1


	//   ....[3]....
        /*0478*/ 	.word	0x00000240
        /*047c*/ 	.word	0x000000ff
        /*0480*/ 	.word	0x00028c40
        /*0484*/ 	.short	0x0100
        /*0486*/ 	.byte	0x06
	.zero		1


	//   ....[4]....
        /*0488*/ 	.word	0x00000250
        /*048c*/ 	.word	0x000000ff
        /*0490*/ 	.word	0x00028c38
        /*0494*/ 	.short	0x0100
        /*0496*/ 	.byte	0x06
	.zero		1


	//   ....[5]....
        /*0498*/ 	.word	0x00000260
        /*049c*/ 	.word	0x000000ff
        /*04a0*/ 	.word	0x00028c48
        /*04a4*/ 	.short	0x0100
        /*04a6*/ 	.byte	0x06
	.zero		1


	//   ....[6]....
        /*04a8*/ 	.word	0x00000390
        /*04ac*/ 	.word	0x000000ff
        /*04b0*/ 	.word	0x00028c50
        /*04b4*/ 	.short	0x0100
        /*04b6*/ 	.byte	0x08
	.zero		1


	//   ....[7]....
        /*04b8*/ 	.word	0x000003a0
        /*04bc*/ 	.word	0x000000ff
        /*04c0*/ 	.word	0x00028c60
        /*04c4*/ 	.short	0x0100
        /*04c6*/ 	.byte	0x08
	.zero		1


	//   ....[8]....
        /*04c8*/ 	.word	0x000003b0
        /*04cc*/ 	.word	0x000000ff
        /*04d0*/ 	.word	0x00028c58
        /*04d4*/ 	.short	0x0100
        /*04d6*/ 	.byte	0x08
	.zero		1


	//   ....[9]....
        /*04d8*/ 	.word	0x000003c0
        /*04dc*/ 	.word	0x000000ff
        /*04e0*/ 	.word	0x00028c68
        /*04e4*/ 	.short	0x0100
        /*04e6*/ 	.byte	0x08
	.zero		1


	//   ....[10]....
        /*04e8*/ 	.word	0x000004b0
        /*04ec*/ 	.word	0x000000ff
        /*04f0*/ 	.word	0x00028c70
        /*04f4*/ 	.short	0x0100
        /*04f6*/ 	.byte	0x06
	.zero		1


	//   ....[11]....
        /*04f8*/ 	.word	0x000004c0
        /*04fc*/ 	.word	0x000000ff
        /*0500*/ 	.word	0x00028c80
        /*0504*/ 	.short	0x0100
        /*0506*/ 	.byte	0x06
	.zero		1


	//   ....[12]....
        /*0508*/ 	.word	0x000004d0
        /*050c*/ 	.word	0x000000ff
        /*0510*/ 	.word	0x00028c78
        /*0514*/ 	.short	0x0100
        /*0516*/ 	.byte	0x06
	.zero		1


	//   ....[13]....
        /*0518*/ 	.word	0x000004e0
        /*051c*/ 	.word	0x000000ff
        /*0520*/ 	.word	0x00028c88
        /*0524*/ 	.short	0x0100
        /*0526*/ 	.byte	0x06
	.zero		1


	//   ....[14]....
        /*0528*/ 	.word	0x00000610
        /*052c*/ 	.word	0x000000ff
        /*0530*/ 	.word	0x00028c90
        /*0534*/ 	.short	0x0100
        /*0536*/ 	.byte	0x08
	.zero		1


	//   ....[15]....
        /*0538*/ 	.word	0x00000620
        /*053c*/ 	.word	0x000000ff
        /*0540*/ 	.word	0x00028ca0
        /*0544*/ 	.short	0x0100
        /*0546*/ 	.byte	0x08
	.zero		1


	//   ....[16]....
        /*0548*/ 	.word	0x00000630
        /*054c*/ 	.word	0x000000ff
        /*0550*/ 	.word	0x00028c98
        /*0554*/ 	.short	0x0100
        /*0556*/ 	.byte	0x08
	.zero		1


	//   ....[17]....
        /*0558*/ 	.word	0x00000640
        /*055c*/ 	.word	0x000000ff
        /*0560*/ 	.word	0x00028ca8
        /*0564*/ 	.short	0x0100
        /*0566*/ 	.byte	0x08
	.zero		1


	//   ....[18]....
        /*0568*/ 	.word	0x00000780
        /*056c*/ 	.word	0x000000ff
        /*0570*/ 	.word	0x00028cb0
        /*0574*/ 	.short	0x0100
        /*0576*/ 	.byte	0x08
	.zero		1


	//   ....[19]....
        /*0578*/ 	.word	0x00000790
        /*057c*/ 	.word	0x000000ff
        /*0580*/ 	.word	0x00028cc0
        /*0584*/ 	.short	0x0100
        /*0586*/ 	.byte	0x08
	.zero		1


	//   ....[20]....
        /*0588*/ 	.word	0x000007a0
        /*058c*/ 	.word	0x000000ff
        /*0590*/ 	.word	0x00028cb8
        /*0594*/ 	.short	0x0100
        /*0596*/ 	.byte	0x08
	.zero		1


	//   ....[21]....
        /*0598*/ 	.word	0x000007b0
        /*059c*/ 	.word	0x000000ff
        /*05a0*/ 	.word	0x00028cc8
        /*05a4*/ 	.short	0x0100
        /*05a6*/ 	.byte	0x08
	.zero		1


	//   ....[22]....
        /*05a8*/ 	.word	0x00001490
        /*05ac*/ 	.word	0x000000ff
        /*05b0*/ 	.word	0x00028c50
        /*05b4*/ 	.short	0x010a
        /*05b6*/ 	.byte	0x05
	.zero		1


	//   ....[23]....
        /*05b8*/ 	.word	0x00001760
        /*05bc*/ 	.word	0x000000ff
        /*05c0*/ 	.word	0x00000000
        /*05c4*/ 	.short	0x0101
        /*05c6*/ 	.byte	0x04
	.zero		1


	//   ....[24]....
        /*05c8*/ 	.word	0x000020c0
        /*05cc*/ 	.word	0x000000ff
        /*05d0*/ 	.word	0x00028c50
        /*05d4*/ 	.short	0x010a
        /*05d6*/ 	.byte	0x07
	.zero		1


	//   ....[25]....
        /*05d8*/ 	.word	0x00002100
        /*05dc*/ 	.word	0x000000ff
        /*05e0*/ 	.word	0x00028c50
        /*05e4*/ 	.short	0x010a
        /*05e6*/ 	.byte	0x07
	.zero		1


	//   ....[26]....
        /*05e8*/ 	.word	0x000022e0
        /*05ec*/ 	.word	0x000000ff
        /*05f0*/ 	.word	0x00000000
        /*05f4*/ 	.short	0x0101
        /*05f6*/ 	.byte	0x07
	.zero		1


	//   ....[27]....
        /*05f8*/ 	.word	0x00003650
        /*05fc*/ 	.word	0x000000ff
        /*0600*/ 	.word	0x00028c00
        /*0604*/ 	.short	0x010a
        /*0606*/ 	.byte	0x27
	.zero		1


	//   ....[28]....
        /*0608*/ 	.word	0x000037e0
        /*060c*/ 	.word	0x000000ff
        /*0610*/ 	.word	0x00028c30
        /*0614*/ 	.short	0x010a
        /*0616*/ 	.byte	0x27
	.zero		1


	//   ....[29]....
        /*0618*/ 	.word	0x00003820
        /*061c*/ 	.word	0x000000ff
        /*0620*/ 	.word	0x00028c30
        /*0624*/ 	.short	0x010a
        /*0626*/ 	.byte	0x27
	.zero		1


	//   ....[30]....
        /*0628*/ 	.word	0x00003cc0
        /*062c*/ 	.word	0x000000ff
        /*0630*/ 	.word	0x00000000
        /*0634*/ 	.short	0x0101
        /*0636*/ 	.byte	0x04
	.zero		1


	//   ....[31]....
        /*0638*/ 	.word	0x00004cd0
        /*063c*/ 	.word	0x000000ff
        /*0640*/ 	.word	0x00028c50
        /*0644*/ 	.short	0x010a
        /*0646*/ 	.byte	0x27
	.zero		1


	//   ....[32]....
        /*0648*/ 	.word	0x00004d10
        /*064c*/ 	.word	0x000000ff
        /*0650*/ 	.word	0x00028c50
        /*0654*/ 	.short	0x010a
        /*0656*/ 	.byte	0x27
	.zero		1


	//   ....[33]....
        /*0658*/ 	.word	0x00005060
        /*065c*/ 	.word	0x000000ff
        /*0660*/ 	.word	0x00000000
        /*0664*/ 	.short	0x0101
        /*0666*/ 	.byte	0x05
	.zero		1


	//   ....[34]....
        /*0668*/ 	.word	0x00005200
        /*066c*/ 	.word	0x000000ff
        /*0670*/ 	.word	0x00028c30
        /*0674*/ 	.short	0x010a
        /*0676*/ 	.byte	0x1b
	.zero		1


	//   ....[35]....
        /*0678*/ 	.word	0x00005240
        /*067c*/ 	.word	0x000000ff
        /*0680*/ 	.word	0x00028c30
        /*0684*/ 	.short	0x010a
        /*0686*/ 	.byte	0x1b
	.zero		1


	//   ....[36]....
        /*0688*/ 	.word	0x000054e0
        /*068c*/ 	.word	0x000000ff
        /*0690*/ 	.word	0x00000000
        /*0694*/ 	.short	0x0101
        /*0696*/ 	.byte	0x0a
	.zero		1


	//   ....[37]....
        /*0698*/ 	.word	0x00006c40
        /*069c*/ 	.word	0x000000ff
        /*06a0*/ 	.word	0x00028c50
        /*06a4*/ 	.short	0x010a
        /*06a6*/ 	.byte	0x1b
	.zero		1


	//   ....[38]....
        /*06a8*/ 	.word	0x00006c80
        /*06ac*/ 	.word	0x000000ff
        /*06b0*/ 	.word	0x00028c50
        /*06b4*/ 	.short	0x010a
        /*06b6*/ 	.byte	0x1b
	.zero		1


	//   ....[39]....
        /*06b8*/ 	.word	0x00006f40
        /*06bc*/ 	.word	0x000000ff
        /*06c0*/ 	.word	0x00000000
        /*06c4*/ 	.short	0x0101
        /*06c6*/ 	.byte	0x1b
	.zero		1


	//   ....[40]....
        /*06c8*/ 	.word	0x00007070
        /*06cc*/ 	.word	0x000000ff
        /*06d0*/ 	.word	0x00028c30
        /*06d4*/ 	.short	0x010a
        /*06d6*/ 	.byte	0x1a
	.zero		1


	//   ....[41]....
        /*06d8*/ 	.word	0x000070b0
        /*06dc*/ 	.word	0x000000ff
        /*06e0*/ 	.word	0x00028c30
        /*06e4*/ 	.short	0x010a
        /*06e6*/ 	.byte	0x1a
	.zero		1


	//   ....[42]....
        /*06e8*/ 	.word	0x000072c0
        /*06ec*/ 	.word	0x000000ff
        /*06f0*/ 	.word	0x00000000
        /*06f4*/ 	.short	0x0101
        /*06f6*/ 	.byte	0x0a
	.zero		1


	//   ....[43]....
        /*06f8*/ 	.word	0x00008540
        /*06fc*/ 	.word	0x000000ff
        /*0700*/ 	.word	0x00028c50
        /*0704*/ 	.short	0x010a
        /*0706*/ 	.byte	0x1a
	.zero		1


	//   ....[44]....
        /*0708*/ 	.word	0x00008580
        /*070c*/ 	.word	0x000000ff
        /*0710*/ 	.word	0x00028c50
        /*0714*/ 	.short	0x010a
        /*0716*/ 	.byte	0x1a
	.zero		1


	//   ....[45]....
        /*0718*/ 	.word	0x00008830
        /*071c*/ 	.word	0x000000ff
        /*0720*/ 	.word	0x00000000
        /*0724*/ 	.short	0x0101
        /*0726*/ 	.byte	0x07
	.zero		1


	//   ....[46]....
        /*0728*/ 	.word	0x000093b0
        /*072c*/ 	.word	0x000000ff
        /*0730*/ 	.word	0x00000000
        /*0734*/ 	.short	0x0101
        /*0736*/ 	.byte	0x04
	.zero		1


	//   ....[47]....
        /*0738*/ 	.word	0x0000cb70
        /*073c*/ 	.word	0x000000ff
        /*0740*/ 	.word	0x00028c40
        /*0744*/ 	.short	0x010a
        /*0746*/ 	.byte	0x2d
	.zero		1


	//   ....[48]....
        /*0748*/ 	.word	0x0000cfa0
        /*074c*/ 	.word	0x000000ff
        /*0750*/ 	.word	0x00028c30
        /*0754*/ 	.short	0x0107
        /*0756*/ 	.byte	0x2d
	.zero		1


	//   ....[49]....
        /*0758*/ 	.word	0x0000d010
        /*075c*/ 	.word	0x000000ff
        /*0760*/ 	.word	0x00028c30
        /*0764*/ 	.short	0x0101
        /*0766*/ 	.byte	0x2d
	.zero		1


	//   ....[50]....
        /*0768*/ 	.word	0x0000d720
        /*076c*/ 	.word	0x000000ff
        /*0770*/ 	.word	0x00028c00
        /*0774*/ 	.short	0x0107
        /*0776*/ 	.byte	0x2d
	.zero		1


	//   ....[51]....
        /*0778*/ 	.word	0x0000d760
        /*077c*/ 	.word	0x000000ff
        /*0780*/ 	.word	0x00028c00
        /*0784*/ 	.short	0x0101
        /*0786*/ 	.byte	0x2d
	.zero		1


	//   ....[52]....
        /*0788*/ 	.word	0x0000d770
        /*078c*/ 	.word	0x000000ff
        /*0790*/ 	.word	0x00028c20
        /*0794*/ 	.short	0x010a
        /*0796*/ 	.byte	0x2d
	.zero		1


	//   ....[53]....
        /*0798*/ 	.word	0x0000d7c0
        /*079c*/ 	.word	0x000000ff
        /*07a0*/ 	.word	0x00028c60
        /*07a4*/ 	.short	0x010a
        /*07a6*/ 	.byte	0x2d
	.zero		1


	//   ....[54]....
        /*07a8*/ 	.word	0x0000dfe0
        /*07ac*/ 	.word	0x000000ff
        /*07b0*/ 	.word	0x00028c50
        /*07b4*/ 	.short	0x0107
        /*07b6*/ 	.byte	0x2d
	.zero		1


	//   ....[55]....
        /*07b8*/ 	.word	0x0000e060
        /*07bc*/ 	.word	0x000000ff
        /*07c0*/ 	.word	0x00028c50
        /*07c4*/ 	.short	0x0101
        /*07c6*/ 	.byte	0x2d
	.zero		1


	//   ....[56]....
        /*07c8*/ 	.word	0x0000e380
        /*07cc*/ 	.word	0x0000000a
        /*07d0*/ 	.word	0x00028c40
        /*07d4*/ 	.short	0x010a
        /*07d6*/ 	.byte	0x3f
	.zero		1


	//   ....[57]....
        /*07d8*/ 	.word	0x0000e710
        /*07dc*/ 	.word	0x0000000a
        /*07e0*/ 	.word	0x00028c30
        /*07e4*/ 	.short	0x0107
        /*07e6*/ 	.byte	0x3f
	.zero		1


	//   ....[58]....
        /*07e8*/ 	.word	0x0000e7c0
        /*07ec*/ 	.word	0x0000000a
        /*07f0*/ 	.word	0x00028c30
        /*07f4*/ 	.short	0x0101
        /*07f6*/ 	.byte	0x3f
	.zero		1


	//   ....[59]....
        /*07f8*/ 	.word	0x0000e7f0
        /*07fc*/ 	.word	0x0000000a
        /*0800*/ 	.word	0x00028c60
        /*0804*/ 	.short	0x010a
        /*0806*/ 	.byte	0x3f
	.zero		1


	//   ....[60]....
        /*0808*/ 	.word	0x0000ee30
        /*080c*/ 	.word	0x0000000a
        /*0810*/ 	.word	0x00028c50
        /*0814*/ 	.short	0x0107
        /*0816*/ 	.byte	0x3f
	.zero		1


	//   ....[61]....
        /*0818*/ 	.word	0x0000ef00
        /*081c*/ 	.word	0x0000000a
        /*0820*/ 	.word	0x00028c50
        /*0824*/ 	.short	0x0101
        /*0826*/ 	.byte	0x3f
	.zero		1


	//   ....[62]....
        /*0828*/ 	.word	0x0000efe0
        /*082c*/ 	.word	0x00000005
        /*0830*/ 	.word	0x00028c20
        /*0834*/ 	.short	0x010a
        /*0836*/ 	.byte	0x3f
	.zero		1


	//   ....[63]....
        /*0838*/ 	.word	0x0000f150
        /*083c*/ 	.word	0x00000004
        /*0840*/ 	.word	0x00028c40
        /*0844*/ 	.short	0x010a
        /*0846*/ 	.byte	0x3f
	.zero		1


	//   ....[64]....
        /*0848*/ 	.word	0x0000f1f0
        /*084c*/ 	.word	0x00000005
        /*0850*/ 	.word	0x00028c40
        /*0854*/ 	.short	0x010a
        /*0856*/ 	.byte	0x3f
	.zero		1


	//   ....[65]....
        /*0858*/ 	.word	0x0000f230
        /*085c*/ 	.word	0x00000004
        /*0860*/ 	.word	0x00028c60
        /*0864*/ 	.short	0x010a
        /*0866*/ 	.byte	0x3f
	.zero		1


	//   ....[66]....
        /*0868*/ 	.word	0x0000f270
        /*086c*/ 	.word	0x00000005
        /*0870*/ 	.word	0x00028c60
        /*0874*/ 	.short	0x010a
        /*0876*/ 	.byte	0x3f
	.zero		1


	//   ....[67]....
        /*0878*/ 	.word	0x0000f2e0
        /*087c*/ 	.word	0x00000005
        /*0880*/ 	.word	0x00028c50
        /*0884*/ 	.short	0x010a
        /*0886*/ 	.byte	0x3f
	.zero		1


	//   ....[68]....
        /*0888*/ 	.word	0x0000f340
        /*088c*/ 	.word	0x00000005
        /*0890*/ 	.word	0x00028c50
        /*0894*/ 	.short	0x010a
        /*0896*/ 	.byte	0x3f
	.zero		1


	//   ....[69]....
        /*0898*/ 	.word	0x0000f3a0
        /*089c*/ 	.word	0x00000000
        /*08a0*/ 	.word	0x00028c00
        /*08a4*/ 	.short	0x010a
        /*08a6*/ 	.byte	0x3f
	.zero		1


	//   ....[70]....
        /*08a8*/ 	.word	0x0000f400
        /*08ac*/ 	.word	0x00000004
        /*08b0*/ 	.word	0x00028c30
        /*08b4*/ 	.short	0x010a
        /*08b6*/ 	.byte	0x3f
	.zero		1


	//   ....[71]....
        /*08b8*/ 	.word	0x0000f460
        /*08bc*/ 	.word	0x0000000e
        /*08c0*/ 	.word	0x00028c50
        /*08c4*/ 	.short	0x010a
        /*08c6*/ 	.byte	0x3f
	.zero		1


	//   ....[72]....
        /*08c8*/ 	.word	0x0000f4c0
        /*08cc*/ 	.word	0x00000004
        /*08d0*/ 	.word	0x00028c30
        /*08d4*/ 	.short	0x010a
        /*08d6*/ 	.byte	0x3f
	.zero		1


	//   ....[73]....
        /*08d8*/ 	.word	0x0000f520
        /*08dc*/ 	.word	0x0000000e
        /*08e0*/ 	.word	0x00028c50
        /*08e4*/ 	.short	0x010a
        /*08e6*/ 	.byte	0x3f
	.zero		1


	//   ....[74]....
        /*08e8*/ 	.word	0x0000f580
        /*08ec*/ 	.word	0x00000004
        /*08f0*/ 	.word	0x00028c30
        /*08f4*/ 	.short	0x010a
        /*08f6*/ 	.byte	0x3f
	.zero		1


	//   ....[75]....
        /*08f8*/ 	.word	0x0000f5e0
        /*08fc*/ 	.word	0x0000000c
        /*0900*/ 	.word	0x00028c50
        /*0904*/ 	.short	0x010a
        /*0906*/ 	.byte	0x3f
	.zero		1


	//   ....[76]....
        /*0908*/ 	.word	0x0000f6c0
        /*090c*/ 	.word	0x00000003
        /*0910*/ 	.word	0x00028c40
        /*0914*/ 	.short	0x010a
        /*0916*/ 	.byte	0x3f
	.zero		1


	//   ....[77]....
        /*0918*/ 	.word	0x00010050
        /*091c*/ 	.word	0x00000003
        /*0920*/ 	.word	0x00028c20
        /*0924*/ 	.short	0x010a
        /*0926*/ 	.byte	0x3f
	.zero		1


	//   ....[78]....
        /*0928*/ 	.word	0x000100b0
        /*092c*/ 	.word	0x00000003
        /*0930*/ 	.word	0x00028c60
        /*0934*/ 	.short	0x010a
        /*0936*/ 	.byte	0x3f
	.zero		1


	//   ....[79]....
        /*0938*/ 	.word	0x00010940
        /*093c*/ 	.word	0x0000000a
        /*0940*/ 	.word	0x00028c40
        /*0944*/ 	.short	0x010a
        /*0946*/ 	.byte	0x3f
	.zero		1


	//   ....[80]....
        /*0948*/ 	.word	0x00010dc0
        /*094c*/ 	.word	0x0000000a
        /*0950*/ 	.word	0x00028c60
        /*0954*/ 	.short	0x010a
        /*0956*/ 	.byte	0x3f
	.zero		1


	//   ....[81]....
        /*0958*/ 	.word	0x00011520
        /*095c*/ 	.word	0x00000005
        /*0960*/ 	.word	0x00028c20
        /*0964*/ 	.short	0x010a
        /*0966*/ 	.byte	0x3f
	.zero		1


	//   ....[82]....
        /*0968*/ 	.word	0x000116c0
        /*096c*/ 	.word	0x00000004
        /*0970*/ 	.word	0x00028c40
        /*0974*/ 	.short	0x010a
        /*0976*/ 	.byte	0x3f
	.zero		1


	//   ....[83]....
        /*0978*/ 	.word	0x00011710
        /*097c*/ 	.word	0x00000005
        /*0980*/ 	.word	0x00028c40
        /*0984*/ 	.short	0x010a
        /*0986*/ 	.byte	0x3f
	.zero		1


	//   ....[84]....
        /*0988*/ 	.word	0x00011760
        /*098c*/ 	.word	0x00000004
        /*0990*/ 	.word	0x00028c60
        /*0994*/ 	.short	0x010a
        /*0996*/ 	.byte	0x3f
	.zero		1


	//----- nvinfo : EIATTR_NUM_MBARRIERS
	.align		4
.L_490:
        /*0998*/ 	.byte	0x03, 0x38
        /*099a*/ 	.short	0x0016


	//----- nvinfo : EIATTR_EXIT_INSTR_OFFSETS
	.align		4
        /*099c*/ 	.byte	0x04, 0x1c
        /*099e*/ 	.short	(.L_492 - .L_491)


	//   ....[0]....
.L_491:
        /*09a0*/ 	.word	0x0000f2c0


	//----- nvinfo : EIATTR_MAX_THREADS
	.align		4
.L_492:
        /*09a4*/ 	.byte	0x04, 0x05
        /*09a6*/ 	.short	(.L_494 - .L_493)
.L_493:
        /*09a8*/ 	.word	0x00000180
        /*09ac*/ 	.word	0x00000001
        /*09b0*/ 	.word	0x00000001


	//----- nvinfo : EIATTR_CRS_STACK_SIZE
	.align		4
.L_494:
        /*09b4*/ 	.byte	0x04, 0x1e
        /*09b6*/ 	.short	(.L_496 - .L_495)
.L_495:
        /*09b8*/ 	.word	0x00000000


	//----- nvinfo : EIATTR_CBANK_PARAM_SIZE
	.align		4
.L_496:
        /*09bc*/ 	.byte	0x03, 0x19
        /*09be*/ 	.short	0x0a70


	//----- nvinfo : EIATTR_PARAM_CBANK
	.align		4
        /*09c0*/ 	.byte	0x04, 0x0a
        /*09c2*/ 	.short	(.L_498 - .L_497)
	.align		4
.L_497:
        /*09c4*/ 	.word	index@(.nv.constant0._ZN7cutlass13device_kernelIN5flash11enable_sm90INS1_16FlashAttnFwdSm90INS1_25CollectiveMainloopFwdSm90ILi2EN4cute5tupleIJNS5_1CILi1EEES8_S8_EEENS6_IJNS7_ILi64EEESA_SA_EEELi512ENS_6half_tEfNS_4arch4Sm90ELb1ELb0ELb0ELb0ELb1ELb0ELb0ELb0ELb0ELb1ELb1ELb0EEENS1_21CollectiveEpilogueFwdINS6_IJSA_NS7_ILi512EEESA_EEES9_SC_SE_Li256ELb0ELb1ELb1ELb0EEENS1_19SingleTileSchedulerILb0ELb1ELb1ELi64EEEEEEEEEvNT_6ParamsE)
        /*09c8*/ 	.short	0x0210
        /*09ca*/ 	.short	0x0a70


	//----- nvinfo : EIATTR_SW_WAR
	.align		4
.L_498:
        /*09cc*/ 	.byte	0x04, 0x36
        /*09ce*/ 	.short	(.L_500 - .L_499)
.L_499:
        /*09d0*/ 	.word	0x00000008
.L_500:


//--------------------- .nv.info._ZN7cutlass13device_kernelIN5flash11enable_sm90INS1_16FlashAttnFwdSm90INS1_25CollectiveMainloopFwdSm90ILi2EN4cute5tupleIJNS5_1CILi1EEES8_S8_EEENS6_IJNS7_ILi64EEESA_SA_EEELi512ENS_6half_tEfNS_4arch4Sm90ELb1ELb0ELb0ELb0ELb1ELb0ELb1ELb0ELb0ELb1ELb1ELb0EEENS1_21CollectiveEpilogueFwdINS6_IJSA_NS7_ILi512EEESA_EEES9_SC_SE_Li256ELb0ELb1ELb1ELb0EEENS1_19SingleTileSchedulerILb0ELb1ELb1ELi64EEEEEEEEEvNT_6ParamsE --------------------------
	.section	.nv.info._ZN7cutlass13device_kernelIN5flash11enable_sm90INS1_16FlashAttnFwdSm90INS1_25CollectiveMainloopFwdSm90ILi2EN4cute5tupleIJNS5_1CILi1EEES8_S8_EEENS6_IJNS7_ILi64EEESA_SA_EEELi512ENS_6half_tEfNS_4arch4Sm90ELb1ELb0ELb0ELb0ELb1ELb0ELb1ELb0ELb0ELb1ELb1ELb0EEENS1_21CollectiveEpilogueFwdINS6_IJSA_NS7_ILi512EEESA_EEES9_SC_SE_Li256ELb0ELb1ELb1ELb0EEENS1_19SingleTileSchedulerILb0ELb1ELb1ELi64EEEEEEEEEvNT_6ParamsE,"",@"SHT_CUDA_INFO"
	.sectionflags	@""
	.align	4


	//----- nvinfo : EIATTR_CUDA_API_VERSION
	.align		4
        /*0000*/ 	.byte	0x04, 0x37
        /*0002*/ 	.short	(.L_502 - .L_501)
.L_501:
        /*0004*/ 	.word	0x00000082


	//----- nvinfo : EIATTR_KPARAM_INFO
	.align		4
.L_502:
        /*0008*/ 	.byte	0x04, 0x17
        /*000a*/ 	.short	(.L_504 - .L_503)
.L_503:
        /*000c*/ 	.word	0x00000000
        /*0010*/ 	.short	0x0000
        /*0012*/ 	.short	0x0070
        /*0014*/ 	.byte	0x00, 0xf0, 0x01, 0x2c


	//----- nvinfo : EIATTR_SPARSE_MMA_MASK
	.align		4
.L_504:
        /*0018*/ 	.byte	0x03, 0x50
        /*001a*/ 	.short	0x0000


	//----- nvinfo : EIATTR_MAXREG_COUNT
	.align		4
        /*001c*/ 	.byte	0x03, 0x1b
        /*001e*/ 	.short	0x00a8


	//----- nvinfo : EIATTR_NUM_BARRIERS
	.align		4
        /*0020*/ 	.byte	0x02, 0x4c
        /*0022*/ 	.byte	0x10
	.zero		1


	//----- nvinfo : EIATTR_EXTERNS
	.align		4
        /*0024*/ 	.byte	0x04, 0x0f
        /*0026*/ 	.short	(.L_506 - .L_505)


	//   ....[0]....
	.align		4
.L_505:
        /*0028*/ 	.word	index@(__assertfail)


	//----- nvinfo : EIATTR_ANNOTATIONS
	.align		4
.L_506:
        /*002c*/ 	.byte	0x04, 0x55
        /*002e*/ 	.short	(.L_508 - .L_507)


	//   ....[0]....
.L_507:
        /*0030*/ 	.word	0x00000001
        /*0034*/ 	.byte	0x90, 0x08, 0x00, 0x00, 0x01, 0x00, 0x00, 0x00, 0x10, 0x0a, 0x00, 0x00, 0x01, 0x00, 0x00, 0x00
        /*0044*/ 	.byte	0x20, 0x13, 0x00, 0x00, 0x01, 0x00, 0x00, 0x00, 0x80, 0x36, 0x00, 0x00, 0x01, 0x00, 0x00, 0x00
        /*0054*/ 	.byte	0x00, 0xd1, 0x00, 0x00, 0x01, 0x00, 0x00, 0x00, 0xe0, 0xf5, 0x00, 0x00, 0x01, 0x00, 0x00, 0x00
        /*0064*/ 	.byte	0x80, 0x09, 0x01, 0x00, 0x01, 0x00, 0x00, 0x00, 0xe0, 0x3d, 0x01, 0x00


	//----- nvinfo : EIATTR_MERCURY_ISA_VERSION
	.align		4
.L_508:
        /*0070*/ 	.byte	0x03, 0x5f
        /*0072*/ 	.short	0x0101


	//----- nvinfo : EIATTR_INT_WARP_WIDE_INSTR_OFFSETS
	.align		4
        /*0074*/ 	.byte	0x04, 0x31
        /*0076*/ 	.short	(.L_510 - .L_509)


	//   ....[0]....
.L_509:
        /*0078*/ 	.word	0x000000c0


	//   ....[1]....
        /*007c*/ 	.word	0x000000d0


	//   ....[2]....
        /*0080*/ 	.word	0x000000e0


	//   ....[3]....
        /*0084*/ 	.word	0x00000180


	//----- nvinfo : EIATTR_COOP_GROUP_MASK_REGIDS
	.align		4
.L_510:
        /*0088*/ 	.byte	0x04, 0x29
        /*008a*/ 	.short	(.L_512 - .L_511)


	//   ....[0]....
.L_511:
        /*008c*/ 	.word	0xffffffff


	//   ....[1]....
        /*0090*/ 	.word	0xffffffff


	//   ....[2]....
        /*0094*/ 	.word	0xffffffff


	//   ....[3]....
        /*0098*/ 	.word	0xffffffff


	//   ....[4]....
        /*009c*/ 	.word	0xffffffff


	//   ....[5]....
        /*00a0*/ 	.word	0xffffffff


	//   ....[6]....
        /*00a4*/ 	.word	0xffffffff


	//   ....[7]....
        /*00a8*/ 	.word	0xffffffff


	//   ....[8]....
        /*00ac*/ 	.word	0xffffffff


	//   ....[9]....
        /*00b0*/ 	.word	0xffffffff


	//   ....[10]....
        /*00b4*/ 	.word	0xffffffff


	//   ....[11]....
        /*00b8*/ 	.word	0xffffffff


	//   ....[12]....
        /*00bc*/ 	.word	0xffffffff


	//   ....[13]....
        /*00c0*/ 	.word	0xffffffff


	//   ....[14]....
        /*00c4*/ 	.word	0xffffffff


	//   ....[15]....
        /*00c8*/ 	.word	0xffffffff


	//   ....[16]....
        /*00cc*/ 	.word	0xffffffff


	//   ....[17]....
        /*00d0*/ 	.word	0xffffffff


	//   ....[18]....
        /*00d4*/ 	.word	0xffffffff


	//   ....[19]....
        /*00d8*/ 	.word	0xffffffff


	//   ....[20]....
        /*00dc*/ 	.word	0xffffffff


	//   ....[21]....
        /*00e0*/ 	.word	0xffffffff


	//   ....[22]....
        /*00e4*/ 	.word	0xffffffff


	//   ....[23]....
        /*00e8*/ 	.word	0xffffffff


	//   ....[24]....
        /*00ec*/ 	.word	0xffffffff


	//   ....[25]....
        /*00f0*/ 	.word	0xffffffff


	//   ....[26]....
        /*00f4*/ 	.word	0xffffffff


	//   ....[27]....
        /*00f8*/ 	.word	0xffffffff


	//   ....[28]....
        /*00fc*/ 	.word	0xffffffff


	//   ....[29]....
        /*0100*/ 	.word	0xffffffff


	//   ....[30]....
        /*0104*/ 	.word	0xffffffff


	//   ....[31]....
        /*0108*/ 	.word	0xffffffff


	//   ....[32]....
        /*010c*/ 	.word	0xffffffff


	//   ....[33]....
        /*0110*/ 	.word	0xffffffff


	//   ....[34]....
        /*0114*/ 	.word	0xffffffff


	//   ....[35]....
        /*0118*/ 	.word	0xffffffff


	//   ....[36]....
        /*011c*/ 	.word	0xffffffff


	//   ....[37]....
        /*0120*/ 	.word	0xffffffff


	//   ....[38]....
        /*0124*/ 	.word	0xffffffff


	//   ....[39]....
        /*0128*/ 	.word	0xffffffff


	//   ....[40]....
        /*012c*/ 	.word	0xffffffff


	//   ....[41]....
        /*0130*/ 	.word	0xffffffff


	//   ....[42]....
        /*0134*/ 	.word	0xffffffff


	//   ....[43]....
        /*0138*/ 	.word	0xffffffff


	//   ....[44]....
        /*013c*/ 	.word	0xffffffff


	//   ....[45]....
        /*0140*/ 	.word	0xffffffff


	//   ....[46]....
        /*0144*/ 	.word	0xffffffff


	//   ....[47]....
        /*0148*/ 	.word	0xffffffff


	//   ....[48]....
        /*014c*/ 	.word	0xffffffff


	//   ....[49]....
        /*0150*/ 	.word	0xffffffff


	//   ....[50]....
        /*0154*/ 	.word	0xffffffff


	//   ....[51]....
        /*0158*/ 	.word	0xffffffff


	//   ....[52]....
        /*015c*/ 	.word	0xffffffff


	//   ....[53]....
        /*0160*/ 	.word	0xffffffff


	//   ....[54]....
        /*0164*/ 	.word	0xffffffff


	//   ....[55]....
        /*0168*/ 	.word	0xffffffff


	//   ....[56]....
        /*016c*/ 	.word	0xffffffff


	//   ....[57]....
        /*0170*/ 	.word	0xffffffff


	//   ....[58]....
        /*0174*/ 	.word	0xffffffff


	//   ....[59]....
        /*0178*/ 	.word	0xffffffff


	//   ....[60]....
        /*017c*/ 	.word	0xffffffff


	//   ....[61]....
        /*0180*/ 	.word	0xffffffff


	//   ....[62]....
        /*0184*/ 	.word	0xffffffff


	//   ....[63]....
        /*0188*/ 	.word	0xffffffff


	//   ....[64]....
        /*018c*/ 	.word	0xffffffff


	//   ....[65]....
        /*0190*/ 	.word	0xffffffff


	//   ....[66]....
        /*0194*/ 	.word	0xffffffff


	//   ....[67]....
        /*0198*/ 	.word	0xffffffff


	//   ....[68]....
        /*019c*/ 	.word	0xffffffff


	//   ....[69]....
        /*01a0*/ 	.word	0xffffffff


	//   ....[70]....
        /*01a4*/ 	.word	0xffffffff


	//   ....[71]....
        /*01a8*/ 	.word	0xffffffff


	//   ....[72]....
        /*01ac*/ 	.word	0xffffffff


	//   ....[73]....
        /*01b0*/ 	.word	0xffffffff


	//   ....[74]....
        /*01b4*/ 	.word	0xffffffff


	//   ....[75]....
        /*01b8*/ 	.word	0xffffffff


	//   ....[76]....
        /*01bc*/ 	.word	0xffffffff


	//   ....[77]....
        /*01c0*/ 	.word	0xffffffff


	//   ....[78]....
        /*01c4*/ 	.word	0xffffffff


	//   ....[79]....
        /*01c8*/ 	.word	0xffffffff


	//   ....[80]....
        /*01cc*/ 	.word	0xffffffff


	//   ....[81]....
        /*01d0*/ 	.word	0xffffffff


	//   ....[82]....
        /*01d4*/ 	.word	0xffffffff


	//   ....[83]....
        /*01d8*/ 	.word	0xffffffff


	//   ....[84]....
        /*01dc*/ 	.word	0xffffffff


	//   ....[85]....
        /*01e0*/ 	.word	0xffffffff


	//   ....[86]....
        /*01e4*/ 	.word	0xffffffff


	//   ....[87]....
        /*01e8*/ 	.word	0xffffffff


	//   ....[88]....
        /*01ec*/ 	.word	0xffffffff


	//   ....[89]....
        /*01f0*/ 	.word	0xffffffff


	//   ....[90]....
        /*01f4*/ 	.word	0xffffffff


	//   ....[91]....
        /*01f8*/ 	.word	0xffffffff


	//   ....[92]....
        /*01fc*/ 	.word	0xffffffff


	//   ....[93]....
        /*0200*/ 	.word	0x0500000f


	//   ....[94]....
        /*0204*/ 	.word	0x0500000f


	//   ....[95]....
        /*0208*/ 	.word	0x0500000f


	//   ....[96]....
        /*020c*/ 	.word	0x0500000f


	//   ....[97]....
        /*0210*/ 	.word	0x0500000f


	//   ....[98]....
        /*0214*/ 	.word	0x0500000f


	//   ....[99]....
        /*0218*/ 	.word	0x0500000f


	//   ....[100]....
        /*021c*/ 	.word	0x0500000f


	//   ....[101]....
        /*0220*/ 	.word	0x0500000f


	//   ....[102]....
        /*0224*/ 	.word	0x0500000f


	//   ....[103]....
        /*0228*/ 	.word	0x0500000f


	//   ....[104]....
        /*022c*/ 	.word	0x0500000f


	//   ....[105]....
        /*0230*/ 	.word	0x0500000f


	//   ....[106]....
        /*0234*/ 	.word	0x0500000f


	//   ....[107]....
        /*0238*/ 	.word	0x0500000f


	//   ....[108]....
        /*023c*/ 	.word	0x0500000f


	//   ....[109]....
        /*0240*/ 	.word	0x0500000f


	//   ....[110]....
        /*0244*/ 	.word	0x0500000f


	//   ....[111]....
        /*0248*/ 	.word	0x0500000f


	//   ....[112]....
        /*024c*/ 	.word	0x0500000f


	//   ....[113]....
        /*0250*/ 	.word	0x0500000f


	//   ....[114]....
        /*0254*/ 	.word	0x0500000f


	//   ....[115]....
        /*0258*/ 	.word	0x0500000f


	//   ....[116]....
        /*025c*/ 	.word	0x0500000f


	//   ....[117]....
        /*0260*/ 	.word	0x0500000f


	//   ....[118]....
        /*0264*/ 	.word	0x0500000f


	//   ....[119]....
        /*0268*/ 	.word	0x0500000f


	//   ....[120]....
        /*026c*/ 	.word	0x0500000f


	//   ....[121]....
        /*0270*/ 	.word	0x0500000f


	//   ....[122]....
        /*0274*/ 	.word	0x0500000f


	//   ....[123]....
        /*0278*/ 	.word	0x0500000f


	//   ....[124]....
        /*027c*/ 	.word	0x0500000f


	//   ....[125]....
        /*0280*/ 	.word	0x0500000f


	//   ....[126]....
        /*0284*/ 	.word	0x0500000f


	//   ....[127]....
        /*0288*/ 	.word	0x0500000f


	//   ....[128]....
        /*028c*/ 	.word	0x0500000f


	//   ....[129]....
        /*0290*/ 	.word	0x0500000f


	//   ....[130]....
        /*0294*/ 	.word	0x0500000f


	//   ....[131]....
        /*0298*/ 	.word	0x0500000f


	//   ....[132]....
        /*029c*/ 	.word	0x0500000f


	//   ....[133]....
        /*02a0*/ 	.word	0x0500000f


	//   ....[134]....
        /*02a4*/ 	.word	0x0500000f


	//   ....[135]....
        /*02a8*/ 	.word	0x0500000f


	//   ....[136]....
        /*02ac*/ 	.word	0x0500000f


	//   ....[137]....
        /*02b0*/ 	.word	0x0500000f


	//   ....[138]....
        /*02b4*/ 	.word	0x0500000f


	//   ....[139]....
        /*02b8*/ 	.word	0x0500000f


	//   ....[140]....
        /*02bc*/ 	.word	0x0500000f


	//   ....[141]....
        /*02c0*/ 	.word	0x0500000f


	//   ....[142]....
        /*02c4*/ 	.word	0x0500000f


	//----- nvinfo : EIATTR_COOP_GROUP_INSTR_OFFSETS
	.align		4
.L_512:
        /*02c8*/ 	.byte	0x04, 0x28
        /*02ca*/ 	.short	(.L_514 - .L_513)


	//   ....[0]....
.L_513:
        /*02cc*/ 	.word	0x00000080


	//   ....[1]....
        /*02d0*/ 	.word	0x00000090


	//   ....[2]....
        /*02d4*/ 	.word	0x000002b0


	//   ....[3]....
        /*02d8*/ 	.word	0x00000410


	//   ....[4]....
        /*02dc*/ 	.word	0x00000530


	//   ....[5]....
        /*02e0*/ 	.word	0x00000690


	//   ....[6]....
        /*02e4*/ 	.word	0x00001440


	//   ....[7]....
        /*02e8*/ 	.word	0x00003410


	//   ....[8]....
        /*02ec*/ 	.word	0x00004550


	//   ....[9]....
        /*02f0*/ 	.word	0x00005480


	//   ....[10]....
        /*02f4*/ 	.word	0x000054a0


	//   ....[11]....
        /*02f8*/ 	.word	0x000057e0


	//   ....[12]....
        /*02fc*/ 	.word	0x000058e0


	//   ....[13]....
        /*0300*/ 	.word	0x00005c20


	//   ....[14]....
        /*0304*/ 	.word	0x00005ca0


	//   ....[15]....
        /*0308*/ 	.word	0x00006680


	//   ....[16]....
        /*030c*/ 	.word	0x000071e0


	//   ....[17]....
        /*0310*/ 	.word	0x000080d0


	//   ....[18]....
        /*0314*/ 	.word	0x000080f0


	//   ....[19]....
        /*0318*/ 	.word	0x00008460


	//   ....[20]....
        /*031c*/ 	.word	0x00008560


	//   ....[21]....
        /*0320*/ 	.word	0x00008820


	//   ....[22]....
        /*0324*/ 	.word	0x00008900


	//   ....[23]....
        /*0328*/ 	.word	0x00009a60


	//   ....[24]....
        /*032c*/ 	.word	0x0000a360


	//   ....[25]....
        /*0330*/ 	.word	0x0000b260


	//   ....[26]....
        /*0334*/ 	.word	0x0000b290


	//   ....[27]....
        /*0338*/ 	.word	0x0000b580


	//   ....[28]....
        /*033c*/ 	.word	0x0000b750


	//   ....[29]....
        /*0340*/ 	.word	0x0000c5f0


	//   ....[30]....
        /*0344*/ 	.word	0x0000c6c0


	//   ....[31]....
        /*0348*/ 	.word	0x0000c720


	//   ....[32]....
        /*034c*/ 	.word	0x0000c750


	//   ....[33]....
        /*0350*/ 	.word	0x0000c770


	//   ....[34]....
        /*0354*/ 	.word	0x0000d210


	//   ....[35]....
        /*0358*/ 	.word	0x0000d730


	//   ....[36]....
        /*035c*/ 	.word	0x0000d760


	//   ....[37]....
        /*0360*/ 	.word	0x0000d780


	//   ....[38]....
        /*0364*/ 	.word	0x0000d790


	//   ....[39]....
        /*0368*/ 	.word	0x0000dc30


	//   ....[40]....
        /*036c*/ 	.word	0x0000dc60


	//   ....[41]....
        /*0370*/ 	.word	0x0000e8c0


	//   ....[42]....
        /*0374*/ 	.word	0x0000e8e0


	//   ....[43]....
        /*0378*/ 	.word	0x0000f940


	//   ....[44]....
        /*037c*/ 	.word	0x00010cf0


	//   ....[45]....
        /*0380*/ 	.word	0x00010d10


	//   ....[46]....
        /*0384*/ 	.word	0x00010d20


	//   ....[47]....
        /*0388*/ 	.word	0x00010d60


	//   ....[48]....
        /*038c*/ 	.word	0x00010db0


	//   ....[49]....
        /*0390*/ 	.word	0x00010dd0


	//   ....[50]....
        /*0394*/ 	.word	0x00010e20


	//   ....[51]....
        /*0398*/ 	.word	0x00010e40


	//   ....[52]....
        /*039c*/ 	.word	0x000113f0


	//   ....[53]....
        /*03a0*/ 	.word	0x00011430


	//   ....[54]....
        /*03a4*/ 	.word	0x00011460


	//   ....[55]....
        /*03a8*/ 	.word	0x00011490


	//   ....[56]....
        /*03ac*/ 	.word	0x000114d0


	//   ....[57]....
        /*03b0*/ 	.word	0x000115a0


	//   ....[58]....
        /*03b4*/ 	.word	0x000115c0


	//   ....[59]....
        /*03b8*/ 	.word	0x000115f0


	//   ....[60]....
        /*03bc*/ 	.word	0x00011d00


	//   ....[61]....
        /*03c0*/ 	.word	0x00011d30


	//   ....[62]....
        /*03c4*/ 	.word	0x00011dc0


	//   ....[63]....
        /*03c8*/ 	.word	0x00011e70


	//   ....[64]....
        /*03cc*/ 	.word	0x00011f30


	//   ....[65]....
        /*03d0*/ 	.word	0x00012030


	//   ....[66]....
        /*03d4*/ 	.word	0x00012090


	//   ....[67]....
        /*03d8*/ 	.word	0x00012130


	//   ....[68]....
        /*03dc*/ 	.word	0x000125e0


	//   ....[69]....
        /*03e0*/ 	.word	0x00012610


	//   ....[70]....
        /*03e4*/ 	.word	0x00012640


	//   ....[71]....
        /*03e8*/ 	.word	0x00012670


	//   ....[72]....
        /*03ec*/ 	.word	0x000126a0


	//   ....[73]....
        /*03f0*/ 	.word	0x000126f0


	//   ....[74]....
        /*03f4*/ 	.word	0x00012870


	//   ....[75]....
        /*03f8*/ 	.word	0x000128a0


	//   ....[76]....
        /*03fc*/ 	.word	0x00013290


	//   ....[77]....
        /*0400*/ 	.word	0x000132b0


	//   ....[78]....
        /*0404*/ 	.word	0x000132c0


	//   ....[79]....
        /*0408*/ 	.word	0x000132e0


	//   ....[80]....
        /*040c*/ 	.word	0x00013300


	//   ....[81]....
        /*0410*/ 	.word	0x00013330


	//   ....[82]....
        /*0414*/ 	.word	0x00013350


	//   ....[83]....
        /*0418*/ 	.word	0x00013380


	//   ....[84]....
        /*041c*/ 	.word	0x000136e0


	//   ....[85]....
        /*0420*/ 	.word	0x00013710


	//   ....[86]....
        /*0424*/ 	.word	0x00013740


	//   ....[87]....
        /*0428*/ 	.word	0x00013760


	//   ....[88]....
        /*042c*/ 	.word	0x00013770


	//   ....[89]....
        /*0430*/ 	.word	0x00013790


	//   ....[90]....
        /*0434*/ 	.word	0x00013830


	//   ....[91]....
        /*0438*/ 	.word	0x00013870


	//   ....[92]....
        /*043c*/ 	.word	0x00013d70


	//   ....[93]....
        /*0440*/ 	.word	0x000142d0


	//   ....[94]....
        /*0444*/ 	.word	0x000143c0


	//   ....[95]....
        /*0448*/ 	.word	0x00014460


	//   ....[96]....
        /*044c*/ 	.word	0x000144e0


	//   ....[97]....
        /*0450*/ 	.word	0x00014590


	//   ....[98]....
        /*0454*/ 	.word	0x000145f0


	//   ....[99]....
        /*0458*/ 	.word	0x000146b0


	//   ....[100]....
        /*045c*/ 	.word	0x00014710


	//   ....[101]....
        /*0460*/ 	.word	0x000147b0


	//   ....[102]....
        /*0464*/ 	.word	0x00014850


	//   ....[103]....
        /*0468*/ 	.word	0x000148c0


	//   ....[104]....
        /*046c*/ 	.word	0x00014970


	//   ....[105]....
        /*0470*/ 	.word	0x00014a60


	//   ....[106]....
        /*0474*/ 	.word	0x00014b00


	//   ....[107]....
        /*0478*/ 	.word	0x00014be0


	//   ....[108]....
        /*047c*/ 	.word	0x00014cf0


	//   ....[109]....
        /*0480*/ 	.word	0x00014d40


	//   ....[110]....
        /*0484*/ 	.word	0x00014dd0


	//   ....[111]....
        /*0488*/ 	.word	0x00014eb0


	//   ....[112]....
        /*048c*/ 	.word	0x00015110


	//   ....[113]....
        /*0490*/ 	.word	0x00015180


	//   ....[114]....
        /*0494*/ 	.word	0x000153b0


	//   ....[115]....
        /*0498*/ 	.word	0x00015420


	//   ....[116]....
        /*049c*/ 	.word	0x000155f0


	//   ....[117]....
        /*04a0*/ 	.word	0x00015640


	//   ....[118]....
        /*04a4*/ 	.word	0x00015790


	//   ....[119]....
        /*04a8*/ 	.word	0x00015880


	//   ....[120]....
        /*04ac*/ 	.word	0x00015ad0


	//   ....[121]....
        /*04b0*/ 	.word	0x00015b20


	//   ....[122]....
        /*04b4*/ 	.word	0x00015ce0


	//   ....[123]....
        /*04b8*/ 	.word	0x00015d30


	//   ....[124]....
        /*04bc*/ 	.word	0x00015ef0


	//   ....[125]....
        /*04c0*/ 	.word	0x00015f40


	//   ....[126]....
        /*04c4*/ 	.word	0x00016020


	//   ....[127]....
        /*04c8*/ 	.word	0x000160c0


	//   ....[128]....
        /*04cc*/ 	.word	0x00016120


	//   ....[129]....
        /*04d0*/ 	.word	0x000161c0


	//   ....[130]....
        /*04d4*/ 	.word	0x00016220


	//   ....[131]....
        /*04d8*/ 	.word	0x000162c0


	//   ....[132]....
        /*04dc*/ 	.word	0x00016320


	//   ....[133]....
        /*04e0*/ 	.word	0x000163c0


	//   ....[134]....
        /*04e4*/ 	.word	0x000164a0


	//   ....[135]....
        /*04e8*/ 	.word	0x00016570


	//   ....[136]....
        /*04ec*/ 	.word	0x00016640


	//   ....[137]....
        /*04f0*/ 	.word	0x00016740


	//   ....[138]....
        /*04f4*/ 	.word	0x00016860


	//   ....[139]....
        /*04f8*/ 	.word	0x00016940


	//   ....[140]....
        /*04fc*/ 	.word	0x00016a50


	//   ....[141]....
        /*0500*/ 	.word	0x00016b20


	//   ....[142]....
        /*0504*/ 	.word	0x00016c30


	//----- nvinfo : EIATTR_REG_RECONFIG
	.align		4
.L_514:
        /*0508*/ 	.byte	0x01, 0x54
	.zero		2


	//----- nvinfo : EIATTR_SYSCALL_OFFSETS
	.align		4
        /*050c*/ 	.byte	0x04, 0x46
        /*050e*/ 	.short	(.L_516 - .L_515)


	//   ....[0]....
.L_515:
        /*0510*/ 	.word	0x000035c0


	//   ....[1]....
        /*0514*/ 	.word	0x000101a0


	//   ....[2]....
        /*0518*/ 	.word	0x000102e0


	//   ....[3]....
        /*051c*/ 	.word	0x000103d0


	//   ....[4]....
        /*0520*/ 	.word	0x000110c0


	//   ....[5]....
        /*0524*/ 	.word	0x000118c0


	//----- nvinfo : EIATTR_MBARRIER_INSTR_OFFSETS
	.align		4
.L_516:
        /*0528*/ 	.byte	0x04, 0x39
        /*052a*/ 	.short	(.L_518 - .L_517)


	//   ....[0]....
.L_517:
        /*052c*/ 	.word	0x00000190
        /*0530*/ 	.word	0x000000ff
        /*0534*/ 	.word	0x00038800
        /*0538*/ 	.short	0x0100
        /*053a*/ 	.byte	0x08
	.zero		1


	//   ....[1]....
        /*053c*/ 	.word	0x000001a0
        /*0540*/ 	.word	0x000000ff
        /*0544*/ 	.word	0x00038810
        /*0548*/ 	.short	0x0100
        /*054a*/ 	.byte	0x08
	.zero		1


	//   ....[2]....
        /*054c*/ 	.word	0x000001b0
        /*0550*/ 	.word	0x000000ff
        /*0554*/ 	.word	0x00038820
        /*0558*/ 	.short	0x0100
        /*055a*/ 	.byte	0x08
	.zero		1


	//   ....[3]....
        /*055c*/ 	.word	0x00000260
        /*0560*/ 	.word	0x000000ff
        /*0564*/ 	.word	0x00038830
        /*0568*/ 	.short	0x0100
        /*056a*/ 	.byte	0x06
	.zero		1


	//   ....[4]....
        /*056c*/ 	.word	0x00000270
        /*0570*/ 	.word	0x000000ff
        /*0574*/ 	.word	0x00038840
        /*0578*/ 	.short	0x0100
        /*057a*/ 	.byte	0x06
	.zero		1


	//   ....[5]....
        /*057c*/ 	.word	0x00000280
        /*0580*/ 	.word	0x000000ff
        /*0584*/ 	.word	0x00038838
        /*0588*/ 	.short	0x0100
        /*058a*/ 	.byte	0x06
	.zero		1


	//   ....[6]....
        /*058c*/ 	.word	0x00000290
        /*0590*/ 	.word	0x000000ff
        /*0594*/ 	.word	0x00038848
        /*0598*/ 	.short	0x0100
        /*059a*/ 	.byte	0x06
	.zero		1


	//   ....[7]....
        /*059c*/ 	.word	0x000003c0
        /*05a0*/ 	.word	0x000000ff
        /*05a4*/ 	.word	0x00038850
        /*05a8*/ 	.short	0x0100
        /*05aa*/ 	.byte	0x08
	.zero		1


	//   ....[8]....
        /*05ac*/ 	.word	0x000003d0
        /*05b0*/ 	.word	0x000000ff
        /*05b4*/ 	.word	0x00038860
        /*05b8*/ 	.short	0x0100
        /*05ba*/ 	.byte	0x08
	.zero		1


	//   ....[9]....
        /*05bc*/ 	.word	0x000003e0
        /*05c0*/ 	.word	0x000000ff
        /*05c4*/ 	.word	0x00038858
        /*05c8*/ 	.short	0x0100
        /*05ca*/ 	.byte	0x08
	.zero		1


	//   ....[10]....
        /*05cc*/ 	.word	0x000003f0
        /*05d0*/ 	.word	0x000000ff
        /*05d4*/ 	.word	0x00038868
        /*05d8*/ 	.short	0x0100
        /*05da*/ 	.byte	0x08
	.zero		1


	//   ....[11]....
        /*05dc*/ 	.word	0x000004e0
        /*05e0*/ 	.word	0x000000ff
        /*05e4*/ 	.word	0x00038870
        /*05e8*/ 	.short	0x0100
        /*05ea*/ 	.byte	0x06
	.zero		1


	//   ....[12]....
        /*05ec*/ 	.word	0x000004f0
        /*05f0*/ 	.word	0x000000ff
        /*05f4*/ 	.word	0x00038880
        /*05f8*/ 	.short	0x0100
        /*05fa*/ 	.byte	0x06
	.zero		1


	//   ....[13]....
        /*05fc*/ 	.word	0x00000500
        /*0600*/ 	.word	0x000000ff
        /*0604*/ 	.word	0x00038878
        /*0608*/ 	.short	0x0100
        /*060a*/ 	.byte	0x06
	.zero		1


	//   ....[14]....
        /*060c*/ 	.word	0x00000510
        /*0610*/ 	.word	0x000000ff
        /*0614*/ 	.word	0x00038888
        /*0618*/ 	.short	0x0100
        /*061a*/ 	.byte	0x06
	.zero		1


	//   ....[15]....
        /*061c*/ 	.word	0x00000640
        /*0620*/ 	.word	0x000000ff
        /*0624*/ 	.word	0x00038890
        /*0628*/ 	.short	0x0100
        /*062a*/ 	.byte	0x08
	.zero		1


	//   ....[16]....
        /*062c*/ 	.word	0x00000650
        /*0630*/ 	.word	0x000000ff
        /*0634*/ 	.word	0x000388a0
        /*0638*/ 	.short	0x0100
        /*063a*/ 	.byte	0x08
	.zero		1


	//   ....[17]....
        /*063c*/ 	.word	0x00000660
        /*0640*/ 	.word	0x000000ff
        /*0644*/ 	.word	0x00038898
        /*0648*/ 	.short	0x0100
        /*064a*/ 	.byte	0x08
	.zero		1


	//   ....[18]....
        /*064c*/ 	.word	0x00000670
        /*0650*/ 	.word	0x000000ff
        /*0654*/ 	.word	0x000388a8
        /*0658*/ 	.short	0x0100
        /*065a*/ 	.byte	0x08
	.zero		1


	//   ....[19]....
        /*065c*/ 	.word	0x000007b0
        /*0660*/ 	.word	0x000000ff
        /*0664*/ 	.word	0x000388b0
        /*0668*/ 	.short	0x0100
        /*066a*/ 	.byte	0x08
	.zero		1


	//   ....[20]....
        /*066c*/ 	.word	0x000007c0
        /*0670*/ 	.word	0x000000ff
        /*0674*/ 	.word	0x000388c0
        /*0678*/ 	.short	0x0100
        /*067a*/ 	.byte	0x08
	.zero		1


	//   ....[21]....
        /*067c*/ 	.word	0x000007d0
        /*0680*/ 	.word	0x000000ff
        /*0684*/ 	.word	0x000388b8
        /*0688*/ 	.short	0x0100
        /*068a*/ 	.byte	0x08
	.zero		1


	//   ....[22]....
        /*068c*/ 	.word	0x000007e0
        /*0690*/ 	.word	0x000000ff
        /*0694*/ 	.word	0x000388c8
        /*0698*/ 	.short	0x0100
        /*069a*/ 	.byte	0x08
	.zero		1


	//   ....[23]....
        /*069c*/ 	.word	0x00001820
        /*06a0*/ 	.word	0x00000004
        /*06a4*/ 	.word	0x00000000
        /*06a8*/ 	.short	0x0101
        /*06aa*/ 	.byte	0x3f
	.zero		1


	//   ....[24]....
        /*06ac*/ 	.word	0x00002300
        /*06b0*/ 	.word	0x00000004
        /*06b4*/ 	.word	0x00000000
        /*06b8*/ 	.short	0x0101
        /*06ba*/ 	.byte	0x3f
	.zero		1


	//   ....[25]....
        /*06bc*/ 	.word	0x000035f0
        /*06c0*/ 	.word	0x000000c6
        /*06c4*/ 	.word	0x00038800
        /*06c8*/ 	.short	0x010a
        /*06ca*/ 	.byte	0x3f
	.zero		1


	//   ....[26]....
        /*06cc*/ 	.word	0x000037a0
        /*06d0*/ 	.word	0x000000c6
        /*06d4*/ 	.word	0x00038830
        /*06d8*/ 	.short	0x010a
        /*06da*/ 	.byte	0x3f
	.zero		1


	//   ....[27]....
        /*06dc*/ 	.word	0x000037e0
        /*06e0*/ 	.word	0x000000c6
        /*06e4*/ 	.word	0x00038830
        /*06e8*/ 	.short	0x010a
        /*06ea*/ 	.byte	0x3f
	.zero		1


	//   ....[28]....
        /*06ec*/ 	.word	0x00003bf0
        /*06f0*/ 	.word	0x000000c6
        /*06f4*/ 	.word	0x00038810
        /*06f8*/ 	.short	0x010a
        /*06fa*/ 	.byte	0x3f
	.zero		1


	//   ....[29]....
        /*06fc*/ 	.word	0x00003c30
        /*0700*/ 	.word	0x000000c6
        /*0704*/ 	.word	0x00038850
        /*0708*/ 	.short	0x010a
        /*070a*/ 	.byte	0x3f
	.zero		1


	//   ....[30]....
        /*070c*/ 	.word	0x00003cf0
        /*0710*/ 	.word	0x000000c6
        /*0714*/ 	.word	0x00038850
        /*0718*/ 	.short	0x010a
        /*071a*/ 	.byte	0x3f
	.zero		1


	//   ....[31]....
        /*071c*/ 	.word	0x000060a0
        /*0720*/ 	.word	0x00000018
        /*0724*/ 	.word	0x00000000
        /*0728*/ 	.short	0x0101
        /*072a*/ 	.byte	0x3f
	.zero		1


	//   ....[32]....
        /*072c*/ 	.word	0x00006760
        /*0730*/ 	.word	0x00000098
        /*0734*/ 	.word	0x00000000
        /*0738*/ 	.short	0x0101
        /*073a*/ 	.byte	0x3f
	.zero		1


	//   ....[33]....
        /*073c*/ 	.word	0x00006900
        /*0740*/ 	.word	0x000000c9
        /*0744*/ 	.word	0x00038830
        /*0748*/ 	.short	0x010a
        /*074a*/ 	.byte	0x3f
	.zero		1


	//   ....[34]....
        /*074c*/ 	.word	0x00006950
        /*0750*/ 	.word	0x000000c9
        /*0754*/ 	.word	0x00038830
        /*0758*/ 	.short	0x010a
        /*075a*/ 	.byte	0x3f
	.zero		1


	//   ....[35]....
        /*075c*/ 	.word	0x00006c80
        /*0760*/ 	.word	0x000000c9
        /*0764*/ 	.word	0x00038850
        /*0768*/ 	.short	0x010a
        /*076a*/ 	.byte	0x3f
	.zero		1


	//   ....[36]....
        /*076c*/ 	.word	0x00006cd0
        /*0770*/ 	.word	0x000000c9
        /*0774*/ 	.word	0x00038850
        /*0778*/ 	.short	0x010a
        /*077a*/ 	.byte	0x3f
	.zero		1


	//   ....[37]....
        /*077c*/ 	.word	0x00008b50
        /*0780*/ 	.word	0x00000098
        /*0784*/ 	.word	0x00000000
        /*0788*/ 	.short	0x0101
        /*078a*/ 	.byte	0x3f
	.zero		1


	//   ....[38]....
        /*078c*/ 	.word	0x00009b10
        /*0790*/ 	.word	0x00000098
        /*0794*/ 	.word	0x00000000
        /*0798*/ 	.short	0x0101
        /*079a*/ 	.byte	0x3f
	.zero		1


	//   ....[39]....
        /*079c*/ 	.word	0x00009c40
        /*07a0*/ 	.word	0x000000c3
        /*07a4*/ 	.word	0x00038830
        /*07a8*/ 	.short	0x010a
        /*07aa*/ 	.byte	0x3f
	.zero		1


	//   ....[40]....
        /*07ac*/ 	.word	0x00009c90
        /*07b0*/ 	.word	0x000000c3
        /*07b4*/ 	.word	0x00038830
        /*07b8*/ 	.short	0x010a
        /*07ba*/ 	.byte	0x3f
	.zero		1


	//   ....[41]....
        /*07bc*/ 	.word	0x00009ec0
        /*07c0*/ 	.word	0x000000c3
        /*07c4*/ 	.word	0x00038850
        /*07c8*/ 	.short	0x010a
        /*07ca*/ 	.byte	0x3f
	.zero		1


	//   ....[42]....
        /*07cc*/ 	.word	0x00009f10
        /*07d0*/ 	.word	0x000000c3
        /*07d4*/ 	.word	0x00038850
        /*07d8*/ 	.short	0x010a
        /*07da*/ 	.byte	0x3f
	.zero		1


	//   ....[43]....
        /*07dc*/ 	.word	0x0000bac0
        /*07e0*/ 	.word	0x0000009a
        /*07e4*/ 	.word	0x00000000
        /*07e8*/ 	.short	0x0101
        /*07ea*/ 	.byte	0x3f
	.zero		1


	//   ....[44]....
        /*07ec*/ 	.word	0x0000c6a0
        /*07f0*/ 	.word	0x00000098
        /*07f4*/ 	.word	0x00000000
        /*07f8*/ 	.short	0x0101
        /*07fa*/ 	.byte	0x3f
	.zero		1


	//   ....[45]....
        /*07fc*/ 	.word	0x0000d230
        /*0800*/ 	.word	0x000000ff
        /*0804*/ 	.word	0x00000000
        /*0808*/ 	.short	0x0101
        /*080a*/ 	.byte	0x04
	.zero		1


	//   ....[46]....
        /*080c*/ 	.word	0x00010aa0
        /*0810*/ 	.word	0x000000ff
        /*0814*/ 	.word	0x00038840
        /*0818*/ 	.short	0x010a
        /*081a*/ 	.byte	0x2c
	.zero		1


	//   ....[47]....
        /*081c*/ 	.word	0x00010ee0
        /*0820*/ 	.word	0x000000ff
        /*0824*/ 	.word	0x00038830
        /*0828*/ 	.short	0x0107
        /*082a*/ 	.byte	0x2c
	.zero		1


	//   ....[48]....
        /*082c*/ 	.word	0x00010f50
        /*0830*/ 	.word	0x000000ff
        /*0834*/ 	.word	0x00038830
        /*0838*/ 	.short	0x0101
        /*083a*/ 	.byte	0x2c
	.zero		1


	//   ....[49]....
        /*083c*/ 	.word	0x00011740
        /*0840*/ 	.word	0x000000ff
        /*0844*/ 	.word	0x00038800
        /*0848*/ 	.short	0x0107
        /*084a*/ 	.byte	0x2c
	.zero		1


	//   ....[50]....
        /*084c*/ 	.word	0x00011790
        /*0850*/ 	.word	0x000000ff
        /*0854*/ 	.word	0x00038800
        /*0858*/ 	.short	0x0101
        /*085a*/ 	.byte	0x2c
	.zero		1


	//   ....[51]....
        /*085c*/ 	.word	0x000123a0
        /*0860*/ 	.word	0x000000ff
        /*0864*/ 	.word	0x00038810
        /*0868*/ 	.short	0x0107
        /*086a*/ 	.byte	0x2c
	.zero		1


	//   ....[52]....
        /*086c*/ 	.word	0x00012400
        /*0870*/ 	.word	0x000000ff
        /*0874*/ 	.word	0x00038810
        /*0878*/ 	.short	0x0101
        /*087a*/ 	.byte	0x2c
	.zero		1


	//   ....[53]....
        /*087c*/ 	.word	0x00012410
        /*0880*/ 	.word	0x000000ff
        /*0884*/ 	.word	0x00038820
        /*0888*/ 	.short	0x010a
        /*088a*/ 	.byte	0x2c
	.zero		1


	//   ....[54]....
        /*088c*/ 	.word	0x00012460
        /*0890*/ 	.word	0x000000ff
        /*0894*/ 	.word	0x00038860
        /*0898*/ 	.short	0x010a
        /*089a*/ 	.byte	0x2c
	.zero		1


	//   ....[55]....
        /*089c*/ 	.word	0x00012c80
        /*08a0*/ 	.word	0x000000ff
        /*08a4*/ 	.word	0x00038850
        /*08a8*/ 	.short	0x0107
        /*08aa*/ 	.byte	0x2c
	.zero		1


	//   ....[56]....
        /*08ac*/ 	.word	0x00012d00
        /*08b0*/ 	.word	0x000000ff
        /*08b4*/ 	.word	0x00038850
        /*08b8*/ 	.short	0x0101
        /*08ba*/ 	.byte	0x2c
	.zero		1


	//   ....[57]....
        /*08bc*/ 	.word	0x00013090
        /*08c0*/ 	.word	0x0000000a
        /*08c4*/ 	.word	0x00038840
        /*08c8*/ 	.short	0x010a
        /*08ca*/ 	.byte	0x3f
	.zero		1


	//   ....[58]....
        /*08cc*/ 	.word	0x00013420
        /*08d0*/ 	.word	0x0000000a
        /*08d4*/ 	.word	0x00038830
        /*08d8*/ 	.short	0x0107
        /*08da*/ 	.byte	0x3f
	.zero		1


	//   ....[59]....
        /*08dc*/ 	.word	0x000134d0
        /*08e0*/ 	.word	0x0000000a
        /*08e4*/ 	.word	0x00038830
        /*08e8*/ 	.short	0x0101
        /*08ea*/ 	.byte	0x3f
	.zero		1


	//   ....[60]....
        /*08ec*/ 	.word	0x00013500
        /*08f0*/ 	.word	0x0000000a
        /*08f4*/ 	.word	0x00038860
        /*08f8*/ 	.short	0x010a
        /*08fa*/ 	.byte	0x3f
	.zero		1


	//   ....[61]....
        /*08fc*/ 	.word	0x00013b40
        /*0900*/ 	.word	0x0000000a
        /*0904*/ 	.word	0x00038850
        /*0908*/ 	.short	0x0107
        /*090a*/ 	.byte	0x3f
	.zero		1


	//   ....[62]....
        /*090c*/ 	.word	0x00013c00
        /*0910*/ 	.word	0x0000000a
        /*0914*/ 	.word	0x00038850
        /*0918*/ 	.short	0x0101
        /*091a*/ 	.byte	0x3f
	.zero		1


	//   ....[63]....
        /*091c*/ 	.word	0x00013cf0
        /*0920*/ 	.word	0x00000005
        /*0924*/ 	.word	0x00038820
        /*0928*/ 	.short	0x010a
        /*092a*/ 	.byte	0x3f
	.zero		1


	//   ....[64]....
        /*092c*/ 	.word	0x00013e80
        /*0930*/ 	.word	0x00000003
        /*0934*/ 	.word	0x00038840
        /*0938*/ 	.short	0x010a
        /*093a*/ 	.byte	0x3f
	.zero		1


	//   ....[65]....
        /*093c*/ 	.word	0x00013f20
        /*0940*/ 	.word	0x00000005
        /*0944*/ 	.word	0x00038840
        /*0948*/ 	.short	0x010a
        /*094a*/ 	.byte	0x3f
	.zero		1


	//   ....[66]....
        /*094c*/ 	.word	0x00013f60
        /*0950*/ 	.word	0x00000003
        /*0954*/ 	.word	0x00038860
        /*0958*/ 	.short	0x010a
        /*095a*/ 	.byte	0x3f
	.zero		1


	//   ....[67]....
        /*095c*/ 	.word	0x00013fa0
        /*0960*/ 	.word	0x00000005
        /*0964*/ 	.word	0x00038860
        /*0968*/ 	.short	0x010a
        /*096a*/ 	.byte	0x3f
	.zero		1


	//   ....[68]....
        /*096c*/ 	.word	0x00014000
        /*0970*/ 	.word	0x000000c6
        /*0974*/ 	.word	0x00038800
        /*0978*/ 	.short	0x010a
        /*097a*/ 	.byte	0x3f
	.zero		1


	//   ....[69]....
        /*097c*/ 	.word	0x00014050
        /*0980*/ 	.word	0x000000c6
        /*0984*/ 	.word	0x00038830
        /*0988*/ 	.short	0x010a
        /*098a*/ 	.byte	0x3f
	.zero		1


	//   ....[70]....
        /*098c*/ 	.word	0x000140a0
        /*0990*/ 	.word	0x000000c6
        /*0994*/ 	.word	0x00038810
        /*0998*/ 	.short	0x010a
        /*099a*/ 	.byte	0x3f
	.zero		1


	//   ....[71]....
        /*099c*/ 	.word	0x000140f0
        /*09a0*/ 	.word	0x000000c6
        /*09a4*/ 	.word	0x00038850
        /*09a8*/ 	.short	0x010a
        /*09aa*/ 	.byte	0x3f
	.zero		1


	//   ....[72]....
        /*09ac*/ 	.word	0x00014140
        /*09b0*/ 	.word	0x000000c9
        /*09b4*/ 	.word	0x00038830
        /*09b8*/ 	.short	0x010a
        /*09ba*/ 	.byte	0x3f
	.zero		1


	//   ....[73]....
        /*09bc*/ 	.word	0x00014190
        /*09c0*/ 	.word	0x000000c9
        /*09c4*/ 	.word	0x00038850
        /*09c8*/ 	.short	0x010a
        /*09ca*/ 	.byte	0x3f
	.zero		1


	//   ....[74]....
        /*09cc*/ 	.word	0x000141e0
        /*09d0*/ 	.word	0x000000c3
        /*09d4*/ 	.word	0x00038830
        /*09d8*/ 	.short	0x010a
        /*09da*/ 	.byte	0x3f
	.zero		1


	//   ....[75]....
        /*09dc*/ 	.word	0x00014230
        /*09e0*/ 	.word	0x000000c3
        /*09e4*/ 	.word	0x00038850
        /*09e8*/ 	.short	0x010a
        /*09ea*/ 	.byte	0x3f
	.zero		1


	//   ....[76]....
        /*09ec*/ 	.word	0x00014310
        /*09f0*/ 	.word	0x00000003
        /*09f4*/ 	.word	0x00038840
        /*09f8*/ 	.short	0x010a
        /*09fa*/ 	.byte	0x3f
	.zero		1


	//   ....[77]....
        /*09fc*/ 	.word	0x00015680
        /*0a00*/ 	.word	0x00000003
        /*0a04*/ 	.word	0x00038820
        /*0a08*/ 	.short	0x010a
        /*0a0a*/ 	.byte	0x3f
	.zero		1


	//   ....[78]....
        /*0a0c*/ 	.word	0x000156e0
        /*0a10*/ 	.word	0x00000003
        /*0a14*/ 	.word	0x00038860
        /*0a18*/ 	.short	0x010a
        /*0a1a*/ 	.byte	0x3f
	.zero		1


	//   ....[79]....
        /*0a1c*/ 	.word	0x00015f70
        /*0a20*/ 	.word	0x0000000a
        /*0a24*/ 	.word	0x00038840
        /*0a28*/ 	.short	0x010a
        /*0a2a*/ 	.byte	0x3f
	.zero		1


	//   ....[80]....
        /*0a2c*/ 	.word	0x000163f0
        /*0a30*/ 	.word	0x0000000a
        /*0a34*/ 	.word	0x00038860
        /*0a38*/ 	.short	0x010a
        /*0a3a*/ 	.byte	0x3f
	.zero		1


	//   ....[81]....
        /*0a3c*/ 	.word	0x00016b50
        /*0a40*/ 	.word	0x00000005
        /*0a44*/ 	.word	0x00038820
        /*0a48*/ 	.short	0x010a
        /*0a4a*/ 	.byte	0x3f
	.zero		1


	//   ....[82]....
        /*0a4c*/ 	.word	0x00016cf0
        /*0a50*/ 	.word	0x00000003
        /*0a54*/ 	.word	0x00038840
        /*0a58*/ 	.short	0x010a
        /*0a5a*/ 	.byte	0x3f
	.zero		1


	//   ....[83]....
        /*0a5c*/ 	.word	0x00016d40
        /*0a60*/ 	.word	0x00000005
        /*0a64*/ 	.word	0x00038840
        /*0a68*/ 	.short	0x010a
        /*0a6a*/ 	.byte	0x3f
	.zero		1


	//   ....[84]....
        /*0a6c*/ 	.word	0x00016d90
        /*0a70*/ 	.word	0x00000003
        /*0a74*/ 	.word	0x00038860
        /*0a78*/ 	.short	0x010a
        /*0a7a*/ 	.byte	0x3f
	.zero		1


	//----- nvinfo : EIATTR_NUM_MBARRIERS
	.align		4
.L_518:
        /*0a7c*/ 	.byte	0x03, 0x38
        /*0a7e*/ 	.short	0x0017


	//----- nvinfo : EIATTR_EXIT_INSTR_OFFSETS
	.align		4
        /*0a80*/ 	.byte	0x04, 0x1c
        /*0a82*/ 	.short	(.L_520 - .L_519)


	//   ....[0]....
.L_519:
        /*0a84*/ 	.word	0x00013ff0


	//----- nvinfo : EIATTR_MAX_THREADS
	.align		4
.L_520:
        /*0a88*/ 	.byte	0x04, 0x05
        /*0a8a*/ 	.short	(.L_522 - .L_521)
.L_521:
        /*0a8c*/ 	.word	0x00000180
        /*0a90*/ 	.word	0x00000001
        /*0a94*/ 	.word	0x00000001


	//----- nvinfo : EIATTR_CRS_STACK_SIZE
	.align		4
.L_522:
        /*0a98*/ 	.byte	0x04, 0x1e
        /*0a9a*/ 	.short	(.L_524 - .L_523)
.L_523:
        /*0a9c*/ 	.word	0x00000000


	//----- nvinfo : EIATTR_CBANK_PARAM_SIZE
	.align		4
.L_524:
        /*0aa0*/ 	.byte	0x03, 0x19
        /*0aa2*/ 	.short	0x0b70


	//----- nvinfo : EIATTR_PARAM_CBANK
	.align		4
        /*0aa4*/ 	.byte	0x04, 0x0a
        /*0aa6*/ 	.short	(.L_526 - .L_525)
	.align		4
.L_525:
        /*0aa8*/ 	.word	index@(.nv.constant0._ZN7cutlass13device_kernelIN5flash11enable_sm90INS1_16FlashAttnFwdSm90INS1_25CollectiveMainloopFwdSm90ILi2EN4cute5tupleIJNS5_1CILi1EEES8_S8_EEENS6_IJNS7_ILi64EEESA_SA_EEELi512ENS_6half_tEfNS_4arch4Sm90ELb1ELb0ELb0ELb0ELb1ELb0ELb1ELb0ELb0ELb1ELb1ELb0EEENS1_21CollectiveEpilogueFwdINS6_IJSA_NS7_ILi512EEESA_EEES9_SC_SE_Li256ELb0ELb1ELb1ELb0EEENS1_19SingleTileSchedulerILb0ELb1ELb1ELi64EEEEEEEEEvNT_6ParamsE)
        /*0aac*/ 	.short	0x0210
        /*0aae*/ 	.short	0x0b70


	//----- nvinfo : EIATTR_SW_WAR
	.align		4
.L_526:
        /*0ab0*/ 	.byte	0x04, 0x36
        /*0ab2*/ 	.short	(.L_528 - .L_527)
.L_527:
        /*0ab4*/ 	.word	0x00000008
.L_528:


//--------------------- .nv.info._ZN7cutlass13device_kernelIN5flash11enable_sm90INS1_16FlashAttnFwdSm90INS1_25CollectiveMainloopFwdSm90ILi2EN4cute5tupleIJNS5_1CILi1EEES8_S8_EEENS6_IJNS7_ILi64EEESA_SA_EEELi512ENS_6half_tEfNS_4arch4Sm90ELb1ELb0ELb0ELb1ELb1ELb0ELb0ELb0ELb0ELb1ELb1ELb0EEENS1_21CollectiveEpilogueFwdINS6_IJSA_NS7_ILi512EEESA_EEES9_SC_SE_Li256ELb1ELb1ELb1ELb0EEENS1_36VarlenDynamicPersistentTileSchedulerILi64ELi64ELi256ELi128ELb1ELb1ELb1ELb1ELb1ELb1EEEEEEEEEvNT_6ParamsE --------------------------
	.section	.nv.info._ZN7cutlass13device_kernelIN5flash11enable_sm90INS1_16FlashAttnFwdSm90INS1_25CollectiveMainloopFwdSm90ILi2EN4cute5tupleIJNS5_1CILi1EEES8_S8_EEENS6_IJNS7_ILi64EEESA_SA_EEELi512ENS_6half_tEfNS_4arch4Sm90ELb1ELb0ELb0ELb1ELb1ELb0ELb0ELb0ELb0ELb1ELb1ELb0EEENS1_21CollectiveEpilogueFwdINS6_IJSA_NS7_ILi512EEESA_EEES9_SC_SE_Li256ELb1ELb1ELb1ELb0EEENS1_36VarlenDynamicPersistentTileSchedulerILi64ELi64ELi256ELi128ELb1ELb1ELb1ELb1ELb1ELb1EEEEEEEEEvNT_6ParamsE,"",@"SHT_CUDA_INFO"
	.sectionflags	@""
	.align	4


	//----- nvinfo : EIATTR_CUDA_API_VERSION
	.align		4
        /*0000*/ 	.byte	0x04, 0x37
        /*0002*/ 	.short	(.L_530 - .L_529)
.L_529:
        /*0004*/ 	.word	0x00000082


	//----- nvinfo : EIATTR_KPARAM_INFO
	.align		4
.L_530:
        /*0008*/ 	.byte	0x04, 0x17
        /*000a*/ 	.short	(.L_532 - .L_531)
.L_531:
        /*000c*/ 	.word	0x00000000
        /*0010*/ 	.short	0x0000
        /*0012*/ 	.short	0x0070
        /*0014*/ 	.byte	0x00, 0xf0, 0x01, 0x2a


	//----- nvinfo : EIATTR_SPARSE_MMA_MASK
	.align		4
.L_532:
        /*0018*/ 	.byte	0x03, 0x50
        /*001a*/ 	.short	0x0000


	//----- nvinfo : EIATTR_MAXREG_COUNT
	.align		4
        /*001c*/ 	.byte	0x03, 0x1b
        /*001e*/ 	.short	0x00a8


	//----- nvinfo : EIATTR_NUM_BARRIERS
	.align		4
        /*0020*/ 	.byte	0x02, 0x4c
        /*0022*/ 	.byte	0x10
	.zero		1


	//----- nvinfo : EIATTR_EXTERNS
	.align		4
        /*0024*/ 	.byte	0x04, 0x0f
        /*0026*/ 	.short	(.L_534 - .L_533)


	//   ....[0]....
	.align		4
.L_533:
        /*0028*/ 	.word	index@(__assertfail)


	//----- nvinfo : EIATTR_ANNOTATIONS
	.align		4
.L_534:
        /*002c*/ 	.byte	0x04, 0x55
        /*002e*/ 	.short	(.L_536 - .L_535)


	//   ....[0]....
.L_535:
        /* <DEDUP_REMOVED lines=20> */


	//----- nvinfo : EIATTR_MERCURY_ISA_VERSION
	.align		4
.L_536:
        /*0158*/ 	.byte	0x03, 0x5f
        /*015a*/ 	.short	0x0101


	//----- nvinfo : EIATTR_UNUSED_LOAD_BYTE_OFFSET
	.align		4
        /*015c*/ 	.byte	0x04, 0x44
        /*015e*/ 	.short	(.L_538 - .L_537)


	//   ....[0]....
.L_537:
        /*0160*/ 	.word	0x00000940
        /*0164*/ 	.word	0x0000fff0


	//   ....[1]....
        /*0168*/ 	.word	0x00009d40
        /*016c*/ 	.word	0x0000fff0


	//----- nvinfo : EIATTR_INT_WARP_WIDE_INSTR_OFFSETS
	.align		4
.L_538:
        /*0170*/ 	.byte	0x04, 0x31
        /*0172*/ 	.short	(.L_540 - .L_539)


	//   ....[0]....
.L_539:
        /*0174*/ 	.word	0x000000c0


	//   ....[1]....
        /*0178*/ 	.word	0x000000d0


	//   ....[2]....
        /*017c*/ 	.word	0x00000170


	//   ....[3]....
        /*0180*/ 	.word	0x000101a0


	//   ....[4]....
        /*0184*/ 	.word	0x00010230


	//   ....[5]....
        /*0188*/ 	.word	0x00013600


	//   ....[6]....
        /*018c*/ 	.word	0x00013690


	//----- nvinfo : EIATTR_COOP_GROUP_MASK_REGIDS
	.align		4
.L_540:
        /*0190*/ 	.byte	0x04, 0x29
        /*0192*/ 	.short	(.L_542 - .L_541)


	//   ....[0]....
.L_541:
        /*0194*/ 	.word	0xffffffff


	//   ....[1]....
        /*0198*/ 	.word	0xffffffff


	//   ....[2]....
        /*019c*/ 	.word	0xffffffff


	//   ....[3]....
        /*01a0*/ 	.word	0xffffffff


	//   ....[4]....
        /*01a4*/ 	.word	0xffffffff


	//   ....[5]....
        /*01a8*/ 	.word	0xffffffff


	//   ....[6]....
        /*01ac*/ 	.word	0xffffffff


	//   ....[7]....
        /*01b0*/ 	.word	0xffffffff


	//   ....[8]....
        /*01b4*/ 	.word	0xffffffff


	//   ....[9]....
        /*01b8*/ 	.word	0xffffffff


	//   ....[10]....
        /*01bc*/ 	.word	0xffffffff


	//   ....[11]....
        /*01c0*/ 	.word	0xffffffff


	//   ....[12]....
        /*01c4*/ 	.word	0xffffffff


	//   ....[13]....
        /*01c8*/ 	.word	0xffffffff


	//   ....[14]....
        /*01cc*/ 	.word	0xffffffff


	//   ....[15]....
        /*01d0*/ 	.word	0xffffffff


	//   ....[16]....
        /*01d4*/ 	.word	0xffffffff


	//   ....[17]....
        /*01d8*/ 	.word	0xffffffff


	//   ....[18]....
        /*01dc*/ 	.word	0xffffffff


	//   ....[19]....
        /*01e0*/ 	.word	0xffffffff


	//   ....[20]....
        /*01e4*/ 	.word	0xffffffff


	//   ....[21]....
        /*01e8*/ 	.word	0xffffffff


	//   ....[22]....
        /*01ec*/ 	.word	0xffffffff


	//   ....[23]....
        /*01f0*/ 	.word	0xffffffff


	//   ....[24]....
        /*01f4*/ 	.word	0xffffffff


	//   ....[25]....
        /*01f8*/ 	.word	0xffffffff


	//   ....[26]....
        /*01fc*/ 	.word	0xffffffff


	//   ....[27]....
        /*0200*/ 	.word	0xffffffff


	//   ....[28]....
        /*0204*/ 	.word	0xffffffff


	//   ....[29]....
        /*0208*/ 	.word	0xffffffff


	//   ....[30]....
        /*020c*/ 	.word	0xffffffff


	//   ....[31]....
        /*0210*/ 	.word	0xffffffff


	//   ....[32]....
        /*0214*/ 	.word	0xffffffff


	//   ....[33]....
        /*0218*/ 	.word	0xffffffff


	//   ....[34]....
        /*021c*/ 	.word	0xffffffff


	//   ....[35]....
        /*0220*/ 	.word	0xffffffff


	//   ....[36]....
        /*0224*/ 	.word	0xffffffff


	//   ....[37]....
        /*0228*/ 	.word	0xffffffff


	//   ....[38]....
        /*022c*/ 	.word	0xffffffff


	//   ....[39]....
        /*0230*/ 	.word	0xffffffff


	//   ....[40]....
        /*0234*/ 	.word	0xffffffff


	//   ....[41]....
        /*0238*/ 	.word	0xffffffff


	//   ....[42]....
        /*023c*/ 	.word	0xffffffff


	//   ....[43]....
        /*0240*/ 	.word	0xffffffff


	//   ....[44]....
        /*0244*/ 	.word	0xffffffff


	//   ....[45]....
        /*0248*/ 	.word	0xffffffff


	//   ....[46]....
        /*024c*/ 	.word	0xffffffff


	//   ....[47]....
        /*0250*/ 	.word	0xffffffff


	//   ....[48]....
        /*0254*/ 	.word	0xffffffff


	//   ....[49]....
        /*0258*/ 	.word	0xffffffff


	//   ....[50]....
        /*025c*/ 	.word	0xffffffff


	//   ....[51]....
        /*0260*/ 	.word	0xffffffff


	//   ....[52]....
        /*0264*/ 	.word	0xffffffff


	//   ....[53]....
        /*0268*/ 	.word	0xffffffff


	//   ....[54]....
        /*026c*/ 	.word	0xffffffff


	//   ....[55]....
        /*0270*/ 	.word	0xffffffff


	//   ....[56]....
        /*0274*/ 	.word	0xffffffff


	//   ....[57]....
        /*0278*/ 	.word	0xffffffff


	//   ....[58]....
        /*027c*/ 	.word	0xffffffff


	//   ....[59]....
        /*0280*/ 	.word	0xffffffff


	//   ....[60]....
        /*0284*/ 	.word	0xffffffff


	//   ....[61]....
        /*0288*/ 	.word	0xffffffff


	//   ....[62]....
        /*028c*/ 	.word	0xffffffff


	//   ....[63]....
        /*0290*/ 	.word	0xffffffff


	//   ....[64]....
        /*0294*/ 	.word	0xffffffff


	//   ....[65]....
        /*0298*/ 	.word	0xffffffff


	//   ....[66]....
        /*029c*/ 	.word	0xffffffff


	//   ....[67]....
        /*02a0*/ 	.word	0xffffffff


	//   ....[68]....
        /*02a4*/ 	.word	0xffffffff


	//   ....[69]....
        /*02a8*/ 	.word	0xffffffff


	//   ....[70]....
        /*02ac*/ 	.word	0xffffffff


	//   ....[71]....
        /*02b0*/ 	.word	0xffffffff


	//   ....[72]....
        /*02b4*/ 	.word	0xffffffff


	//   ....[73]....
        /*02b8*/ 	.word	0xffffffff


	//   ....[74]....
        /*02bc*/ 	.word	0xffffffff


	//   ....[75]....
        /*02c0*/ 	.word	0xffffffff


	//   ....[76]....
        /*02c4*/ 	.word	0xffffffff


	//   ....[77]....
        /*02c8*/ 	.word	0xffffffff


	//   ....[78]....
        /*02cc*/ 	.word	0xffffffff


	//   ....[79]....
        /*02d0*/ 	.word	0xffffffff


	//   ....[80]....
        /*02d4*/ 	.word	0xffffffff


	//   ....[81]....
        /*02d8*/ 	.word	0xffffffff


	//   ....[82]....
        /*02dc*/ 	.word	0xffffffff


	//   ....[83]....
        /*02e0*/ 	.word	0xffffffff


	//   ....[84]....
        /*02e4*/ 	.word	0xffffffff


	//   ....[85]....
        /*02e8*/ 	.word	0xffffffff


	//   ....[86]....
        /*02ec*/ 	.word	0xffffffff


	//   ....[87]....
        /*02f0*/ 	.word	0xffffffff


	//   ....[88]....
        /*02f4*/ 	.word	0xffffffff


	//   ....[89]....
        /*02f8*/ 	.word	0xffffffff


	//   ....[90]....
        /*02fc*/ 	.word	0xffffffff


	//   ....[91]....
        /*0300*/ 	.word	0xffffffff


	//   ....[92]....
        /*0304*/ 	.word	0xffffffff


	//   ....[93]....
        /*0308*/ 	.word	0xffffffff


	//   ....[94]....
        /*030c*/ 	.word	0xffffffff


	//   ....[95]....
        /*0310*/ 	.word	0xffffffff


	//   ....[96]....
        /*0314*/ 	.word	0xffffffff


	//   ....[97]....
        /*0318*/ 	.word	0xffffffff


	//   ....[98]....
        /*031c*/ 	.word	0xffffffff


	//   ....[99]....
        /*0320*/ 	.word	0xffffffff


	//   ....[100]....
        /*0324*/ 	.word	0xffffffff


	//   ....[101]....
        /*0328*/ 	.word	0xffffffff


	//   ....[102]....
        /*032c*/ 	.word	0xffffffff


	//   ....[103]....
        /*0330*/ 	.word	0xffffffff


	//   ....[104]....
        /*0334*/ 	.word	0xffffffff


	//   ....[105]....
        /*0338*/ 	.word	0xffffffff


	//   ....[106]....
        /*033c*/ 	.word	0xffffffff


	//   ....[107]....
        /*0340*/ 	.word	0xffffffff


	//   ....[108]....
        /*0344*/ 	.word	0xffffffff


	//   ....[109]....
        /*0348*/ 	.word	0xffffffff


	//   ....[110]....
        /*034c*/ 	.word	0xffffffff


	//   ....[111]....
        /*0350*/ 	.word	0xffffffff


	//   ....[112]....
        /*0354*/ 	.word	0xffffffff


	//   ....[113]....
        /*0358*/ 	.word	0xffffffff


	//   ....[114]....
        /*035c*/ 	.word	0xffffffff


	//   ....[115]....
        /*0360*/ 	.word	0xffffffff


	//   ....[116]....
        /*0364*/ 	.word	0xffffffff


	//   ....[117]....
        /*0368*/ 	.word	0xffffffff


	//   ....[118]....
        /*036c*/ 	.word	0xffffffff


	//   ....[119]....
        /*0370*/ 	.word	0xffffffff


	//   ....[120]....
        /*0374*/ 	.word	0xffffffff


	//   ....[121]....
        /*0378*/ 	.word	0xffffffff


	//   ....[122]....
        /*037c*/ 	.word	0xffffffff


	//   ....[123]....
        /*0380*/ 	.word	0xffffffff


	//   ....[124]....
        /*0384*/ 	.word	0x0500000f


	//   ....[125]....
        /*0388*/ 	.word	0x0500000f


	//   ....[126]....
        /*038c*/ 	.word	0x0500000f


	//   ....[127]....
        /*0390*/ 	.word	0x0500000f


	//   ....[128]....
        /*0394*/ 	.word	0x0500000f


	//   ....[129]....
        /*0398*/ 	.word	0x0500000f


	//   ....[130]....
        /*039c*/ 	.word	0x0500000f


	//   ....[131]....
        /*03a0*/ 	.word	0x0500000f


	//   ....[132]....
        /*03a4*/ 	.word	0x0500000f


	//   ....[133]....
        /*03a8*/ 	.word	0x0500000f


	//   ....[134]....
        /*03ac*/ 	.word	0x0500000f


	//   ....[135]....
        /*03b0*/ 	.word	0x0500000f


	//   ....[136]....
        /*03b4*/ 	.word	0x0500000f


	//   ....[137]....
        /*03b8*/ 	.word	0x0500000f


	//   ....[138]....
        /*03bc*/ 	.word	0x0500000f


	//   ....[139]....
        /*03c0*/ 	.word	0x0500000f


	//   ....[140]....
        /*03c4*/ 	.word	0x0500000f


	//   ....[141]....
        /*03c8*/ 	.word	0x0500000f


	//   ....[142]....
        /*03cc*/ 	.word	0x0500000f


	//   ....[143]....
        /*03d0*/ 	.word	0x0500000f


	//   ....[144]....
        /*03d4*/ 	.word	0x0500000f


	//   ....[145]....
        /*03d8*/ 	.word	0x0500000f


	//   ....[146]....
        /*03dc*/ 	.word	0x0500000f


	//   ....[147]....
        /*03e0*/ 	.word	0x0500000f


	//   ....[148]....
        /*03e4*/ 	.word	0x0500000f


	//   ....[149]....
        /*03e8*/ 	.word	0x0500000f


	//   ....[150]....
        /*03ec*/ 	.word	0x0500000f


	//   ....[151]....
        /*03f0*/ 	.word	0x0500000f


	//   ....[152]....
        /*03f4*/ 	.word	0x0500000f


	//   ....[153]....
        /*03f8*/ 	.word	0x0500000f


	//   ....[154]....
        /*03fc*/ 	.word	0x0500000f


	//   ....[155]....
        /*0400*/ 	.word	0x0500000f


	//   ....[156]....
        /*0404*/ 	.word	0x0500000f


	//   ....[157]....
        /*0408*/ 	.word	0x0500000f


	//   ....[158]....
        /*040c*/ 	.word	0x0500000f


	//   ....[159]....
        /*0410*/ 	.word	0x0500000f


	//   ....[160]....
        /*0414*/ 	.word	0x0500000f


	//   ....[161]....
        /*0418*/ 	.word	0x0500000f


	//   ....[162]....
        /*041c*/ 	.word	0x0500000f


	//   ....[163]....
        /*0420*/ 	.word	0x0500000f


	//   ....[164]....
        /*0424*/ 	.word	0x0500000f


	//   ....[165]....
        /*0428*/ 	.word	0x0500000f


	//   ....[166]....
        /*042c*/ 	.word	0x0500000f


	//   ....[167]....
        /*0430*/ 	.word	0x0500000f


	//   ....[168]....
        /*0434*/ 	.word	0x0500000f


	//   ....[169]....
        /*0438*/ 	.word	0x0500000f


	//   ....[170]....
        /*043c*/ 	.word	0x0500000f


	//   ....[171]....
        /*0440*/ 	.word	0x0500000f


	//   ....[172]....
        /*0444*/ 	.word	0x0500000f


	//   ....[173]....
        /*0448*/ 	.word	0x0500000f


	//   ....[174]....
        /*044c*/ 	.word	0x0500000f


	//   ....[175]....
        /*0450*/ 	.word	0x0500000f


	//   ....[176]....
        /*0454*/ 	.word	0x0500000f


	//   ....[177]....
        /*0458*/ 	.word	0x0500000f


	//   ....[178]....
        /*045c*/ 	.word	0x0500000f


	//   ....[179]....
        /*0460*/ 	.word	0x0500000f


	//   ....[180]....
        /*0464*/ 	.word	0x0500000f


	//   ....[181]....
        /*0468*/ 	.word	0x0500000f


	//   ....[182]....
        /*046c*/ 	.word	0x0500000f


	//   ....[183]....
        /*0470*/ 	.word	0x0500000f


	//----- nvinfo : EIATTR_COOP_GROUP_INSTR_OFFSETS
	.align		4
.L_542:
        /*0474*/ 	.byte	0x04, 0x28
        /*0476*/ 	.short	(.L_544 - .L_543)


	//   ....[0]....
.L_543:
        /*0478*/ 	.word	0x00000070


	//   ....[1]....
        /*047c*/ 	.word	0x000000b0


	//   ....[2]....
        /*0480*/ 	.word	0x00000290


	//   ....[3]....
        /*0484*/ 	.word	0x000003f0


	//   ....[4]....
        /*0488*/ 	.word	0x00000510


	//   ....[5]....
        /*048c*/ 	.word	0x00000670


	//   ....[6]....
        /*0490*/ 	.word	0x00002050


	//   ....[7]....
        /*0494*/ 	.word	0x00004120


	//   ....[8]....
        /*0498*/ 	.word	0x000047b0


	//   ....[9]....
        /*049c*/ 	.word	0x000047e0


	//   ....[10]....
        /*04a0*/ 	.word	0x00004ba0


	//   ....[11]....
        /*04a4*/ 	.word	0x00004ca0


	//   ....[12]....
        /*04a8*/ 	.word	0x00004ed0


	//   ....[13]....
        /*04ac*/ 	.word	0x00005020


	//   ....[14]....
        /*04b0*/ 	.word	0x000058d0


	//   ....[15]....
        /*04b4*/ 	.word	0x00005df0


	//   ....[16]....
        /*04b8*/ 	.word	0x00005e00


	//   ....[17]....
        /*04bc*/ 	.word	0x000063a0


	//   ....[18]....
        /*04c0*/ 	.word	0x000063d0


	//   ....[19]....
        /*04c4*/ 	.word	0x000068c0


	//   ....[20]....
        /*04c8*/ 	.word	0x00006a90


	//   ....[21]....
        /*04cc*/ 	.word	0x00007850


	//   ....[22]....
        /*04d0*/ 	.word	0x00007d90


	//   ....[23]....
        /*04d4*/ 	.word	0x00007db0


	//   ....[24]....
        /*04d8*/ 	.word	0x000084e0


	//   ....[25]....
        /*04dc*/ 	.word	0x00008590


	//   ....[26]....
        /*04e0*/ 	.word	0x00009160


	//   ....[27]....
        /*04e4*/ 	.word	0x00009240


	//   ....[28]....
        /*04e8*/ 	.word	0x000092b0


	//   ....[29]....
        /*04ec*/ 	.word	0x000092d0


	//   ....[30]....
        /*04f0*/ 	.word	0x00009300


	//   ....[31]....
        /*04f4*/ 	.word	0x0000ab20


	//   ....[32]....
        /*04f8*/ 	.word	0x0000af10


	//   ....[33]....
        /*04fc*/ 	.word	0x0000af20


	//   ....[34]....
        /*0500*/ 	.word	0x0000af30


	//   ....[35]....
        /*0504*/ 	.word	0x0000af60


	//   ....[36]....
        /*0508*/ 	.word	0x0000bbd0


	//   ....[37]....
        /*050c*/ 	.word	0x0000bbf0


	//   ....[38]....
        /*0510*/ 	.word	0x0000bea0


	//   ....[39]....
        /*0514*/ 	.word	0x0000bec0


	//   ....[40]....
        /*0518*/ 	.word	0x0000c5d0


	//   ....[41]....
        /*051c*/ 	.word	0x0000c600


	//   ....[42]....
        /*0520*/ 	.word	0x0000ceb0


	//   ....[43]....
        /*0524*/ 	.word	0x0000ced0


	//   ....[44]....
        /*0528*/ 	.word	0x0000e290


	//   ....[45]....
        /*052c*/ 	.word	0x0000e2d0


	//   ....[46]....
        /*0530*/ 	.word	0x0000e510


	//   ....[47]....
        /*0534*/ 	.word	0x0000e530


	//   ....[48]....
        /*0538*/ 	.word	0x0000e7f0


	//   ....[49]....
        /*053c*/ 	.word	0x0000e9e0


	//   ....[50]....
        /*0540*/ 	.word	0x0000ea10


	//   ....[51]....
        /*0544*/ 	.word	0x0000ea40


	//   ....[52]....
        /*0548*/ 	.word	0x0000ea70


	//   ....[53]....
        /*054c*/ 	.word	0x0000eaa0


	//   ....[54]....
        /*0550*/ 	.word	0x0000ead0


	//   ....[55]....
        /*0554*/ 	.word	0x0000ec40


	//   ....[56]....
        /*0558*/ 	.word	0x0000ec70


	//   ....[57]....
        /*055c*/ 	.word	0x0000eca0


	//   ....[58]....
        /*0560*/ 	.word	0x0000ecd0


	//   ....[59]....
        /*0564*/ 	.word	0x0000ed00


	//   ....[60]....
        /*0568*/ 	.word	0x0000ed30


	//   ....[61]....
        /*056c*/ 	.word	0x0000edc0


	//   ....[62]....
        /*0570*/ 	.word	0x0000edf0


	//   ....[63]....
        /*0574*/ 	.word	0x0000ee00


	//   ....[64]....
        /*0578*/ 	.word	0x0000ee40


	//   ....[65]....
        /*057c*/ 	.word	0x00010f10


	//   ....[66]....
        /*0580*/ 	.word	0x00010f30


	//   ....[67]....
        /*0584*/ 	.word	0x00010fc0


	//   ....[68]....
        /*0588*/ 	.word	0x00010fe0


	//   ....[69]....
        /*058c*/ 	.word	0x00011060


	//   ....[70]....
        /*0590*/ 	.word	0x00011080


	//   ....[71]....
        /*0594*/ 	.word	0x00011090


	//   ....[72]....
        /*0598*/ 	.word	0x000110a0


	//   ....[73]....
        /*059c*/ 	.word	0x00011800


	//   ....[74]....
        /*05a0*/ 	.word	0x00011830


	//   ....[75]....
        /*05a4*/ 	.word	0x000118d0


	//   ....[76]....
        /*05a8*/ 	.word	0x000118f0


	//   ....[77]....
        /*05ac*/ 	.word	0x00011970


	//   ....[78]....
        /*05b0*/ 	.word	0x00011990


	//   ....[79]....
        /*05b4*/ 	.word	0x000119a0


	//   ....[80]....
        /*05b8*/ 	.word	0x000119b0


	//   ....[81]....
        /*05bc*/ 	.word	0x00011e30


	//   ....[82]....
        /*05c0*/ 	.word	0x00011ef0


	//   ....[83]....
        /*05c4*/ 	.word	0x00012040


	//   ....[84]....
        /*05c8*/ 	.word	0x00012080


	//   ....[85]....
        /*05cc*/ 	.word	0x00012090


	//   ....[86]....
        /*05d0*/ 	.word	0x000120a0


	//   ....[87]....
        /*05d4*/ 	.word	0x000121f0


	//   ....[88]....
        /*05d8*/ 	.word	0x00012340


	//   ....[89]....
        /*05dc*/ 	.word	0x00012b30


	//   ....[90]....
        /*05e0*/ 	.word	0x00012b50


	//   ....[91]....
        /*05e4*/ 	.word	0x00012ba0


	//   ....[92]....
        /*05e8*/ 	.word	0x00012bb0


	//   ....[93]....
        /*05ec*/ 	.word	0x00012bf0


	//   ....[94]....
        /*05f0*/ 	.word	0x00012c00


	//   ....[95]....
        /*05f4*/ 	.word	0x00012c10


	//   ....[96]....
        /*05f8*/ 	.word	0x00012c50


	//   ....[97]....
        /*05fc*/ 	.word	0x00012f50


	//   ....[98]....
        /*0600*/ 	.word	0x00012f90


	//   ....[99]....
        /*0604*/ 	.word	0x00012fb0


	//   ....[100]....
        /*0608*/ 	.word	0x00012fd0


	//   ....[101]....
        /*060c*/ 	.word	0x00013000


	//   ....[102]....
        /*0610*/ 	.word	0x00013020


	//   ....[103]....
        /*0614*/ 	.word	0x00013120


	//   ....[104]....
        /*0618*/ 	.word	0x00013270


	//   ....[105]....
        /*061c*/ 	.word	0x000138b0


	//   ....[106]....
        /*0620*/ 	.word	0x000138e0


	//   ....[107]....
        /*0624*/ 	.word	0x00013940


	//   ....[108]....
        /*0628*/ 	.word	0x00013970


	//   ....[109]....
        /*062c*/ 	.word	0x000139a0


	//   ....[110]....
        /*0630*/ 	.word	0x000139d0


	//   ....[111]....
        /*0634*/ 	.word	0x00013a00


	//   ....[112]....
        /*0638*/ 	.word	0x00013a30


	//   ....[113]....
        /*063c*/ 	.word	0x00013bd0


	//   ....[114]....
        /*0640*/ 	.word	0x00013c00


	//   ....[115]....
        /*0644*/ 	.word	0x00013c30


	//   ....[116]....
        /*0648*/ 	.word	0x00013c60


	//   ....[117]....
        /*064c*/ 	.word	0x00013c90


	//   ....[118]....
        /*0650*/ 	.word	0x00013cc0


	//   ....[119]....
        /*0654*/ 	.word	0x00013d80


	//   ....[120]....
        /*0658*/ 	.word	0x00013da0


	//   ....[121]....
        /*065c*/ 	.word	0x00013dc0


	//   ....[122]....
        /*0660*/ 	.word	0x00013e20


	//   ....[123]....
        /*0664*/ 	.word	0x00014840


	//   ....[124]....
        /*0668*/ 	.word	0x00014e90


	//   ....[125]....
        /*066c*/ 	.word	0x00014f80


	//   ....[126]....
        /*0670*/ 	.word	0x00015020


	//   ....[127]....
        /*0674*/ 	.word	0x00015080


	//   ....[128]....
        /*0678*/ 	.word	0x00015170


	//   ....[129]....
        /*067c*/ 	.word	0x000151e0


	//   ....[130]....
        /*0680*/ 	.word	0x000152d0


	//   ....[131]....
        /*0684*/ 	.word	0x00015340


	//   ....[132]....
        /*0688*/ 	.word	0x000153e0


	//   ....[133]....
        /*068c*/ 	.word	0x000154d0


	//   ....[134]....
        /*0690*/ 	.word	0x00015540


	//   ....[135]....
        /*0694*/ 	.word	0x000155a0


	//   ....[136]....
        /*0698*/ 	.word	0x00015690


	//   ....[137]....
        /*069c*/ 	.word	0x000156f0


	//   ....[138]....
        /*06a0*/ 	.word	0x000157f0


	//   ....[139]....
        /*06a4*/ 	.word	0x00015850


	//   ....[140]....
        /*06a8*/ 	.word	0x000158f0


	//   ....[141]....
        /*06ac*/ 	.word	0x00015a70


	//   ....[142]....
        /*06b0*/ 	.word	0x00015b70


	//   ....[143]....
        /*06b4*/ 	.word	0x00015df0


	//   ....[144]....
        /*06b8*/ 	.word	0x00015e40


	//   ....[145]....
        /*06bc*/ 	.word	0x00016010


	//   ....[146]....
        /*06c0*/ 	.word	0x00016060


	//   ....[147]....
        /*06c4*/ 	.word	0x00016230


	//   ....[148]....
        /*06c8*/ 	.word	0x00016280


	//   ....[149]....
        /*06cc*/ 	.word	0x00016370


	//   ....[150]....
        /*06d0*/ 	.word	0x00016410


	//   ....[151]....
        /*06d4*/ 	.word	0x00016470


	//   ....[152]....
        /*06d8*/ 	.word	0x00016520


	//   ....[153]....
        /*06dc*/ 	.word	0x00016580


	//   ....[154]....
        /*06e0*/ 	.word	0x00016630


	//   ....[155]....
        /*06e4*/ 	.word	0x00016690


	//   ....[156]....
        /*06e8*/ 	.word	0x00016740


	//   ....[157]....
        /*06ec*/ 	.word	0x00016830


	//   ....[158]....
        /*06f0*/ 	.word	0x00016910


	//   ....[159]....
        /*06f4*/ 	.word	0x00016a20


	//   ....[160]....
        /*06f8*/ 	.word	0x00016b20


	//   ....[161]....
        /*06fc*/ 	.word	0x00016c50


	//   ....[162]....
        /*0700*/ 	.word	0x00016d30


	//   ....[163]....
        /*0704*/ 	.word	0x00016e30


	//   ....[164]....
        /*0708*/ 	.word	0x00016f10


	//   ....[165]....
        /*070c*/ 	.word	0x00016fa0


	//   ....[166]....
        /*0710*/ 	.word	0x00017040


	//   ....[167]....
        /*0714*/ 	.word	0x000171b0


	//   ....[168]....
        /*0718*/ 	.word	0x00017220


	//   ....[169]....
        /*071c*/ 	.word	0x00017290


	//   ....[170]....
        /*0720*/ 	.word	0x00017300


	//   ....[171]....
        /*0724*/ 	.word	0x00017370


	//   ....[172]....
        /*0728*/ 	.word	0x000173f0


	//   ....[173]....
        /*072c*/ 	.word	0x00017470


	//   ....[174]....
        /*0730*/ 	.word	0x00017500


	//   ....[175]....
        /*0734*/ 	.word	0x00017570


	//   ....[176]....
        /*0738*/ 	.word	0x000175e0


	//   ....[177]....
        /*073c*/ 	.word	0x00017650


	//   ....[178]....
        /*0740*/ 	.word	0x000176d0


	//   ....[179]....
        /*0744*/ 	.word	0x00017740


	//   ....[180]....
        /*0748*/ 	.word	0x000177d0


	//   ....[181]....
        /*074c*/ 	.word	0x00017830


	//   ....[182]....
        /*0750*/ 	.word	0x000178c0


	//   ....[183]....
        /*0754*/ 	.word	0x000179f0


	//----- nvinfo : EIATTR_REG_RECONFIG
	.align		4
.L_544:
        /*0758*/ 	.byte	0x01, 0x54
	.zero		2


	//----- nvinfo : EIATTR_SYSCALL_OFFSETS
	.align		4
        /*075c*/ 	.byte	0x04, 0x46
        /*075e*/ 	.short	(.L_546 - .L_545)


	//   ....[0]....
.L_545:
        /*0760*/ 	.word	0x000042f0


	//   ....[1]....
        /*0764*/ 	.word	0x00010390


	//   ....[2]....
        /*0768*/ 	.word	0x000104e0


	//   ....[3]....
        /*076c*/ 	.word	0x000105d0


	//   ....[4]....
        /*0770*/ 	.word	0x000114c0


	//----- nvinfo : EIATTR_MBARRIER_INSTR_OFFSETS
	.align		4
.L_546:
        /*0774*/ 	.byte	0x04, 0x39
        /*0776*/ 	.short	(.L_548 - .L_547)


	//   ....[0]....
.L_547:
        /*0778*/ 	.word	0x00000180
        /*077c*/ 	.word	0x000000ff
        /*0780*/ 	.word	0x00028c00
        /*0784*/ 	.short	0x0100
        /*0786*/ 	.byte	0x08
	.zero		1


	//   ....[1]....
        /*0788*/ 	.word	0x00000190
        /*078c*/ 	.word	0x000000ff
        /*0790*/ 	.word	0x00028c20
        /*0794*/ 	.short	0x0100
        /*0796*/ 	.byte	0x08
	.zero		1


	//   ....[2]....
        /*0798*/ 	.word	0x00000240
        /*079c*/ 	.word	0x000000ff
        /*07a0*/ 	.word	0x00028c30
        /*07a4*/ 	.short	0x0100
        /*07a6*/ 	.byte	0x06
	.zero		1


	//   ....[3]....
        /*07a8*/ 	.word	0x00000250
        /*07ac*/ 	.word	0x000000ff
        /*07b0*/ 	.word	0x00028c40
        /*07b4*/ 	.short	0x0100
        /*07b6*/ 	.byte	0x06
	.zero		1


	//   ....[4]....
        /*07b8*/ 	.word	0x00000260
        /*07bc*/ 	.word	0x000000ff
        /*07c0*/ 	.word	0x00028c38
        /*07c4*/ 	.short	0x0100
        /*07c6*/ 	.byte	0x06
	.zero		1


	//   ....[5]....
        /*07c8*/ 	.word	0x00000270
        /*07cc*/ 	.word	0x000000ff
        /*07d0*/ 	.word	0x00028c48
        /*07d4*/ 	.short	0x0100
        /*07d6*/ 	.byte	0x06
	.zero		1


	//   ....[6]....
        /*07d8*/ 	.word	0x000003a0
        /*07dc*/ 	.word	0x000000ff
        /*07e0*/ 	.word	0x00028c50
        /*07e4*/ 	.short	0x0100
        /*07e6*/ 	.byte	0x08
	.zero		1


	//   ....[7]....
        /*07e8*/ 	.word	0x000003b0
        /*07ec*/ 	.word	0x000000ff
        /*07f0*/ 	.word	0x00028c60
        /*07f4*/ 	.short	0x0100
        /*07f6*/ 	.byte	0x08
	.zero		1


	//   ....[8]....
        /*07f8*/ 	.word	0x000003c0
        /*07fc*/ 	.word	0x000000ff
        /*0800*/ 	.word	0x00028c58
        /*0804*/ 	.short	0x0100
        /*0806*/ 	.byte	0x08
	.zero		1


	//   ....[9]....
        /*0808*/ 	.word	0x000003d0
        /*080c*/ 	.word	0x000000ff
        /*0810*/ 	.word	0x00028c68
        /*0814*/ 	.short	0x0100
        /*0816*/ 	.byte	0x08
	.zero		1


	//   ....[10]....
        /*0818*/ 	.word	0x000004c0
        /*081c*/ 	.word	0x000000ff
        /*0820*/ 	.word	0x00028c70
        /*0824*/ 	.short	0x0100
        /*0826*/ 	.byte	0x06
	.zero		1


	//   ....[11]....
        /*0828*/ 	.word	0x000004d0
        /*082c*/ 	.word	0x000000ff
        /*0830*/ 	.word	0x00028c80
        /*0834*/ 	.short	0x0100
        /*0836*/ 	.byte	0x06
	.zero		1


	//   ....[12]....
        /*0838*/ 	.word	0x000004e0
        /*083c*/ 	.word	0x000000ff
        /*0840*/ 	.word	0x00028c78
        /*0844*/ 	.short	0x0100
        /*0846*/ 	.byte	0x06
	.zero		1


	//   ....[13]....
        /*0848*/ 	.word	0x000004f0
        /*084c*/ 	.word	0x000000ff
        /*0850*/ 	.word	0x00028c88
        /*0854*/ 	.short	0x0100
        /*0856*/ 	.byte	0x06
	.zero		1


	//   ....[14]....
        /*0858*/ 	.word	0x00000620
        /*085c*/ 	.word	0x000000ff
        /*0860*/ 	.word	0x00028c90
        /*0864*/ 	.short	0x0100
        /*0866*/ 	.byte	0x08
	.zero		1


	//   ....[15]....
        /*0868*/ 	.word	0x00000630
        /*086c*/ 	.word	0x000000ff
        /*0870*/ 	.word	0x00028ca0
        /*0874*/ 	.short	0x0100
        /*0876*/ 	.byte	0x08
	.zero		1


	//   ....[16]....
        /*0878*/ 	.word	0x00000640
        /*087c*/ 	.word	0x000000ff
        /*0880*/ 	.word	0x00028c98
        /*0884*/ 	.short	0x0100
        /*0886*/ 	.byte	0x08
	.zero		1


	//   ....[17]....
        /*0888*/ 	.word	0x00000650
        /*088c*/ 	.word	0x000000ff
        /*0890*/ 	.word	0x00028ca8
        /*0894*/ 	.short	0x0100
        /*0896*/ 	.byte	0x08
	.zero		1


	//   ....[18]....
        /*0898*/ 	.word	0x00000790
        /*089c*/ 	.word	0x000000ff
        /*08a0*/ 	.word	0x00028cb0
        /*08a4*/ 	.short	0x0100
        /*08a6*/ 	.byte	0x08
	.zero		1


	//   ....[19]....
        /*08a8*/ 	.word	0x000007a0
        /*08ac*/ 	.word	0x000000ff
        /*08b0*/ 	.word	0x00028cc0
        /*08b4*/ 	.short	0x0100
        /*08b6*/ 	.byte	0x08
	.zero		1


	//   ....[20]....
        /*08b8*/ 	.word	0x000007b0
        /*08bc*/ 	.word	0x000000ff
        /*08c0*/ 	.word	0x00028cb8
        /*08c4*/ 	.short	0x0100
        /*08c6*/ 	.byte	0x08
	.zero		1


	//   ....[21]....
        /*08c8*/ 	.word	0x000007c0
        /*08cc*/ 	.word	0x000000ff
        /*08d0*/ 	.word	0x00028cc8
        /*08d4*/ 	.short	0x0100
        /*08d6*/ 	.byte	0x08
	.zero		1


	//   ....[22]....
        /*08d8*/ 	.word	0x00002190
        /*08dc*/ 	.word	0x000000ff
        /*08e0*/ 	.word	0x00028c50
        /*08e4*/ 	.short	0x010a
        /*08e6*/ 	.byte	0x17
	.zero		1


	//   ....[23]....
        /*08e8*/ 	.word	0x00002430
        /*08ec*/ 	.word	0x000000ff
        /*08f0*/ 	.word	0x00000000
        /*08f4*/ 	.short	0x0101
        /*08f6*/ 	.byte	0x06
	.zero		1


	//   ....[24]....
        /*08f8*/ 	.word	0x00002dc0
        /*08fc*/ 	.word	0x000000ff
        /*0900*/ 	.word	0x00028c50
        /*0904*/ 	.short	0x010a
        /*0906*/ 	.byte	0x17
	.zero		1


	//   ....[25]....
        /*0908*/ 	.word	0x00002e00
        /*090c*/ 	.word	0x000000ff
        /*0910*/ 	.word	0x00028c50
        /*0914*/ 	.short	0x010a
        /*0916*/ 	.byte	0x17
	.zero		1


	//   ....[26]....
        /*0918*/ 	.word	0x00002ff0
        /*091c*/ 	.word	0x000000ff
        /*0920*/ 	.word	0x00000000
        /*0924*/ 	.short	0x0101
        /*0926*/ 	.byte	0x06
	.zero		1


	//   ....[27]....
        /*0928*/ 	.word	0x000043a0
        /*092c*/ 	.word	0x000000ff
        /*0930*/ 	.word	0x00028c00
        /*0934*/ 	.short	0x010a
        /*0936*/ 	.byte	0x28
	.zero		1


	//   ....[28]....
        /*0938*/ 	.word	0x00004420
        /*093c*/ 	.word	0x00000007
        /*0940*/ 	.word	0x00028c30
        /*0944*/ 	.short	0x010a
        /*0946*/ 	.byte	0x3f
	.zero		1


	//   ....[29]....
        /*0948*/ 	.word	0x00004460
        /*094c*/ 	.word	0x00000007
        /*0950*/ 	.word	0x00028c30
        /*0954*/ 	.short	0x010a
        /*0956*/ 	.byte	0x3f
	.zero		1


	//   ....[30]....
        /*0958*/ 	.word	0x00004890
        /*095c*/ 	.word	0x000000ff
        /*0960*/ 	.word	0x00000000
        /*0964*/ 	.short	0x0101
        /*0966*/ 	.byte	0x06
	.zero		1


	//   ....[31]....
        /*0968*/ 	.word	0x00005690
        /*096c*/ 	.word	0x00000007
        /*0970*/ 	.word	0x00028c50
        /*0974*/ 	.short	0x010a
        /*0976*/ 	.byte	0x3f
	.zero		1


	//   ....[32]....
        /*0978*/ 	.word	0x000056d0
        /*097c*/ 	.word	0x00000007
        /*0980*/ 	.word	0x00028c50
        /*0984*/ 	.short	0x010a
        /*0986*/ 	.byte	0x3f
	.zero		1


	//   ....[33]....
        /*0988*/ 	.word	0x000059d0
        /*098c*/ 	.word	0x000000ff
        /*0990*/ 	.word	0x00000000
        /*0994*/ 	.short	0x0101
        /*0996*/ 	.byte	0x06
	.zero		1


	//   ....[34]....
        /*0998*/ 	.word	0x00005b30
        /*099c*/ 	.word	0x000000ff
        /*09a0*/ 	.word	0x00028c30
        /*09a4*/ 	.short	0x010a
        /*09a6*/ 	.byte	0x17
	.zero		1


	//   ....[35]....
        /*09a8*/ 	.word	0x00005b70
        /*09ac*/ 	.word	0x000000ff
        /*09b0*/ 	.word	0x00028c30
        /*09b4*/ 	.short	0x010a
        /*09b6*/ 	.byte	0x17
	.zero		1


	//   ....[36]....
        /*09b8*/ 	.word	0x00005e50
        /*09bc*/ 	.word	0x000000ff
        /*09c0*/ 	.word	0x00000000
        /*09c4*/ 	.short	0x0101
        /*09c6*/ 	.byte	0x06
	.zero		1


	//   ....[37]....
        /*09c8*/ 	.word	0x00007610
        /*09cc*/ 	.word	0x000000ff
        /*09d0*/ 	.word	0x00028c50
        /*09d4*/ 	.short	0x010a
        /*09d6*/ 	.byte	0x17
	.zero		1


	//   ....[38]....
        /*09d8*/ 	.word	0x00007650
        /*09dc*/ 	.word	0x000000ff
        /*09e0*/ 	.word	0x00028c50
        /*09e4*/ 	.short	0x010a
        /*09e6*/ 	.byte	0x17
	.zero		1


	//   ....[39]....
        /*09e8*/ 	.word	0x00007910
        /*09ec*/ 	.word	0x000000ff
        /*09f0*/ 	.word	0x00000000
        /*09f4*/ 	.short	0x0101
        /*09f6*/ 	.byte	0x17
	.zero		1


	//   ....[40]....
        /*09f8*/ 	.word	0x00007a40
        /*09fc*/ 	.word	0x000000ff
        /*0a00*/ 	.word	0x00028c30
        /*0a04*/ 	.short	0x010a
        /*0a06*/ 	.byte	0x16
	.zero		1


	//   ....[41]....
        /*0a08*/ 	.word	0x00007a80
        /*0a0c*/ 	.word	0x000000ff
        /*0a10*/ 	.word	0x00028c30
        /*0a14*/ 	.short	0x010a
        /*0a16*/ 	.byte	0x16
	.zero		1


	//   ....[42]....
        /*0a18*/ 	.word	0x00007cc0
        /*0a1c*/ 	.word	0x000000ff
        /*0a20*/ 	.word	0x00000000
        /*0a24*/ 	.short	0x0101
        /*0a26*/ 	.byte	0x06
	.zero		1


	//   ....[43]....
        /*0a28*/ 	.word	0x00008f20
        /*0a2c*/ 	.word	0x000000ff
        /*0a30*/ 	.word	0x00028c50
        /*0a34*/ 	.short	0x010a
        /*0a36*/ 	.byte	0x16
	.zero		1


	//   ....[44]....
        /*0a38*/ 	.word	0x00008f60
        /*0a3c*/ 	.word	0x000000ff
        /*0a40*/ 	.word	0x00028c50
        /*0a44*/ 	.short	0x010a
        /*0a46*/ 	.byte	0x16
	.zero		1


	//   ....[45]....
        /*0a48*/ 	.word	0x00009220
        /*0a4c*/ 	.word	0x000000ff
        /*0a50*/ 	.word	0x00000000
        /*0a54*/ 	.short	0x0101
        /*0a56*/ 	.byte	0x16
	.zero		1


	//   ....[46]....
        /*0a58*/ 	.word	0x0000bbe0
        /*0a5c*/ 	.word	0x000000ff
        /*0a60*/ 	.word	0x00000000
        /*0a64*/ 	.short	0x0101
        /*0a66*/ 	.byte	0x04
	.zero		1


	//   ....[47]....
        /*0a68*/ 	.word	0x0000c4e0
        /*0a6c*/ 	.word	0x000000ff
        /*0a70*/ 	.word	0x00000000
        /*0a74*/ 	.short	0x0101
        /*0a76*/ 	.byte	0x04
	.zero		1


	//   ....[48]....
        /*0a78*/ 	.word	0x00010cf0
        /*0a7c*/ 	.word	0x00000013
        /*0a80*/ 	.word	0x00028c40
        /*0a84*/ 	.short	0x010a
        /*0a86*/ 	.byte	0x3f
	.zero		1


	//   ....[49]....
        /*0a88*/ 	.word	0x000111a0
        /*0a8c*/ 	.word	0x00000013
        /*0a90*/ 	.word	0x00028c30
        /*0a94*/ 	.short	0x0107
        /*0a96*/ 	.byte	0x3f
	.zero		1


	//   ....[50]....
        /*0a98*/ 	.word	0x00011280
        /*0a9c*/ 	.word	0x00000013
        /*0aa0*/ 	.word	0x00028c30
        /*0aa4*/ 	.short	0x0101
        /*0aa6*/ 	.byte	0x3f
	.zero		1


	//   ....[51]....
        /*0aa8*/ 	.word	0x00011ab0
        /*0aac*/ 	.word	0x00000011
        /*0ab0*/ 	.word	0x00028c00
        /*0ab4*/ 	.short	0x0107
        /*0ab6*/ 	.byte	0x3f
	.zero		1


	//   ....[52]....
        /*0ab8*/ 	.word	0x00011ba0
        /*0abc*/ 	.word	0x00000011
        /*0ac0*/ 	.word	0x00028c00
        /*0ac4*/ 	.short	0x0101
        /*0ac6*/ 	.byte	0x3f
	.zero		1


	//   ....[53]....
        /*0ac8*/ 	.word	0x00011bc0
        /*0acc*/ 	.word	0x00000011
        /*0ad0*/ 	.word	0x00028c20
        /*0ad4*/ 	.short	0x010a
        /*0ad6*/ 	.byte	0x3f
	.zero		1


	//   ....[54]....
        /*0ad8*/ 	.word	0x00011c50
        /*0adc*/ 	.word	0x00000013
        /*0ae0*/ 	.word	0x00028c60
        /*0ae4*/ 	.short	0x010a
        /*0ae6*/ 	.byte	0x3f
	.zero		1


	//   ....[55]....
        /*0ae8*/ 	.word	0x00012560
        /*0aec*/ 	.word	0x00000013
        /*0af0*/ 	.word	0x00028c50
        /*0af4*/ 	.short	0x0107
        /*0af6*/ 	.byte	0x3f
	.zero		1


	//   ....[56]....
        /*0af8*/ 	.word	0x00012630
        /*0afc*/ 	.word	0x00000013
        /*0b00*/ 	.word	0x00028c50
        /*0b04*/ 	.short	0x0101
        /*0b06*/ 	.byte	0x3f
	.zero		1


	//   ....[57]....
        /*0b08*/ 	.word	0x000129b0
        /*0b0c*/ 	.word	0x00000006
        /*0b10*/ 	.word	0x00028c40
        /*0b14*/ 	.short	0x010a
        /*0b16*/ 	.byte	0x3f
	.zero		1


	//   ....[58]....
        /*0b18*/ 	.word	0x00012cd0
        /*0b1c*/ 	.word	0x00000006
        /*0b20*/ 	.word	0x00028c30
        /*0b24*/ 	.short	0x0107
        /*0b26*/ 	.byte	0x3f
	.zero		1


	//   ....[59]....
        /*0b28*/ 	.word	0x00012d90
        /*0b2c*/ 	.word	0x00000006
        /*0b30*/ 	.word	0x00028c30
        /*0b34*/ 	.short	0x0101
        /*0b36*/ 	.byte	0x3f
	.zero		1


	//   ....[60]....
        /*0b38*/ 	.word	0x00012dc0
        /*0b3c*/ 	.word	0x00000006
        /*0b40*/ 	.word	0x00028c60
        /*0b44*/ 	.short	0x010a
        /*0b46*/ 	.byte	0x3f
	.zero		1


	//   ....[61]....
        /*0b48*/ 	.word	0x00013470
        /*0b4c*/ 	.word	0x00000006
        /*0b50*/ 	.word	0x00028c50
        /*0b54*/ 	.short	0x0107
        /*0b56*/ 	.byte	0x3f
	.zero		1


	//   ....[62]....
        /*0b58*/ 	.word	0x00013530
        /*0b5c*/ 	.word	0x00000006
        /*0b60*/ 	.word	0x00028c50
        /*0b64*/ 	.short	0x0101
        /*0b66*/ 	.byte	0x3f
	.zero		1


	//   ....[63]....
        /*0b68*/ 	.word	0x000147c0
        /*0b6c*/ 	.word	0x00000007
        /*0b70*/ 	.word	0x00028c20
        /*0b74*/ 	.short	0x010a
        /*0b76*/ 	.byte	0x3f
	.zero		1


	//   ....[64]....
        /*0b78*/ 	.word	0x00014940
        /*0b7c*/ 	.word	0x00000005
        /*0b80*/ 	.word	0x00028c40
        /*0b84*/ 	.short	0x010a
        /*0b86*/ 	.byte	0x3f
	.zero		1


	//   ....[65]....
        /*0b88*/ 	.word	0x000149e0
        /*0b8c*/ 	.word	0x00000003
        /*0b90*/ 	.word	0x00028c40
        /*0b94*/ 	.short	0x010a
        /*0b96*/ 	.byte	0x3f
	.zero		1


	//   ....[66]....
        /*0b98*/ 	.word	0x00014a20
        /*0b9c*/ 	.word	0x00000005
        /*0ba0*/ 	.word	0x00028c60
        /*0ba4*/ 	.short	0x010a
        /*0ba6*/ 	.byte	0x3f
	.zero		1


	//   ....[67]....
        /*0ba8*/ 	.word	0x00014a60
        /*0bac*/ 	.word	0x00000003
        /*0bb0*/ 	.word	0x00028c60
        /*0bb4*/ 	.short	0x010a
        /*0bb6*/ 	.byte	0x3f
	.zero		1


	//   ....[68]....
        /*0bb8*/ 	.word	0x00014ad0
        /*0bbc*/ 	.word	0x00000003
        /*0bc0*/ 	.word	0x00028c50
        /*0bc4*/ 	.short	0x010a
        /*0bc6*/ 	.byte	0x3f
	.zero		1


	//   ....[69]....
        /*0bc8*/ 	.word	0x00014b30
        /*0bcc*/ 	.word	0x00000003
        /*0bd0*/ 	.word	0x00028c50
        /*0bd4*/ 	.short	0x010a
        /*0bd6*/ 	.byte	0x3f
	.zero		1


	//   ....[70]....
        /*0bd8*/ 	.word	0x00014b90
        /*0bdc*/ 	.word	0x00000003
        /*0be0*/ 	.word	0x00028c00
        /*0be4*/ 	.short	0x010a
        /*0be6*/ 	.byte	0x3f
	.zero		1


	//   ....[71]....
        /*0be8*/ 	.word	0x00014be0
        /*0bec*/ 	.word	0x00000007
        /*0bf0*/ 	.word	0x00028c30
        /*0bf4*/ 	.short	0x010a
        /*0bf6*/ 	.byte	0x3f
	.zero		1


	//   ....[72]....
        /*0bf8*/ 	.word	0x00014c30
        /*0bfc*/ 	.word	0x00000007
        /*0c00*/ 	.word	0x00028c50
        /*0c04*/ 	.short	0x010a
        /*0c06*/ 	.byte	0x3f
	.zero		1


	//   ....[73]....
        /*0c08*/ 	.word	0x00014c90
        /*0c0c*/ 	.word	0x00000006
        /*0c10*/ 	.word	0x00028c30
        /*0c14*/ 	.short	0x010a
        /*0c16*/ 	.byte	0x3f
	.zero		1


	//   ....[74]....
        /*0c18*/ 	.word	0x00014cf0
        /*0c1c*/ 	.word	0x00000008
        /*0c20*/ 	.word	0x00028c50
        /*0c24*/ 	.short	0x010a
        /*0c26*/ 	.byte	0x3f
	.zero		1


	//   ....[75]....
        /*0c28*/ 	.word	0x00014d50
        /*0c2c*/ 	.word	0x00000006
        /*0c30*/ 	.word	0x00028c30
        /*0c34*/ 	.short	0x010a
        /*0c36*/ 	.byte	0x3f
	.zero		1


	//   ....[76]....
        /*0c38*/ 	.word	0x00014db0
        /*0c3c*/ 	.word	0x00000008
        /*0c40*/ 	.word	0x00028c50
        /*0c44*/ 	.short	0x010a
        /*0c46*/ 	.byte	0x3f
	.zero		1


	//   ....[77]....
        /*0c48*/ 	.word	0x00014ed0
        /*0c4c*/ 	.word	0x00000013
        /*0c50*/ 	.word	0x00028c40
        /*0c54*/ 	.short	0x010a
        /*0c56*/ 	.byte	0x3f
	.zero		1


	//   ....[78]....
        /*0c58*/ 	.word	0x00015970
        /*0c5c*/ 	.word	0x00000011
        /*0c60*/ 	.word	0x00028c20
        /*0c64*/ 	.short	0x010a
        /*0c66*/ 	.byte	0x3f
	.zero		1


	//   ....[79]....
        /*0c68*/ 	.word	0x000159c0
        /*0c6c*/ 	.word	0x00000013
        /*0c70*/ 	.word	0x00028c60
        /*0c74*/ 	.short	0x010a
        /*0c76*/ 	.byte	0x3f
	.zero		1


	//   ....[80]....
        /*0c78*/ 	.word	0x000162c0
        /*0c7c*/ 	.word	0x00000006
        /*0c80*/ 	.word	0x00028c40
        /*0c84*/ 	.short	0x010a
        /*0c86*/ 	.byte	0x3f
	.zero		1


	//   ....[81]....
        /*0c88*/ 	.word	0x00016780
        /*0c8c*/ 	.word	0x00000006
        /*0c90*/ 	.word	0x00028c60
        /*0c94*/ 	.short	0x010a
        /*0c96*/ 	.byte	0x3f
	.zero		1


	//   ....[82]....
        /*0c98*/ 	.word	0x00017910
        /*0c9c*/ 	.word	0x00000007
        /*0ca0*/ 	.word	0x00028c20
        /*0ca4*/ 	.short	0x010a
        /*0ca6*/ 	.byte	0x3f
	.zero		1


	//   ....[83]....
        /*0ca8*/ 	.word	0x00017ab0
        /*0cac*/ 	.word	0x00000005
        /*0cb0*/ 	.word	0x00028c40
        /*0cb4*/ 	.short	0x010a
        /*0cb6*/ 	.byte	0x3f
	.zero		1


	//   ....[84]....
        /*0cb8*/ 	.word	0x00017b00
        /*0cbc*/ 	.word	0x00000003
        /*0cc0*/ 	.word	0x00028c40
        /*0cc4*/ 	.short	0x010a
        /*0cc6*/ 	.byte	0x3f
	.zero		1


	//   ....[85]....
        /*0cc8*/ 	.word	0x00017b50
        /*0ccc*/ 	.word	0x00000005
        /*0cd0*/ 	.word	0x00028c60
        /*0cd4*/ 	.short	0x010a
        /*0cd6*/ 	.byte	0x3f
	.zero		1


	//----- nvinfo : EIATTR_NUM_MBARRIERS
	.align		4
.L_548:
        /*0cd8*/ 	.byte	0x03, 0x38
        /*0cda*/ 	.short	0x0016


	//----- nvinfo : EIATTR_EXIT_INSTR_OFFSETS
	.align		4
        /*0cdc*/ 	.byte	0x04, 0x1c
        /*0cde*/ 	.short	(.L_550 - .L_549)


	//   ....[0]....
.L_549:
        /*0ce0*/ 	.word	0x00000970


	//   ....[1]....
        /*0ce4*/ 	.word	0x0000e790


	//   ....[2]....
        /*0ce8*/ 	.word	0x00014ab0


	//----- nvinfo : EIATTR_MAX_THREADS
	.align		4
.L_550:
        /*0cec*/ 	.byte	0x04, 0x05
        /*0cee*/ 	.short	(.L_552 - .L_551)
.L_551:
        /*0cf0*/ 	.word	0x00000180
        /*0cf4*/ 	.word	0x00000001
        /*0cf8*/ 	.word	0x00000001


	//----- nvinfo : EIATTR_CRS_STACK_SIZE
	.align		4
.L_552:
        /*0cfc*/ 	.byte	0x04, 0x1e
        /*0cfe*/ 	.short	(.L_554 - .L_553)
.L_553:
        /*0d00*/ 	.word	0x00000000


	//----- nvinfo : EIATTR_CBANK_PARAM_SIZE
	.align		4
.L_554:
        /*0d04*/ 	.byte	0x03, 0x19
        /*0d06*/ 	.short	0x0af0


	//----- nvinfo : EIATTR_PARAM_CBANK
	.align		4
        /*0d08*/ 	.byte	0x04, 0x0a
        /*0d0a*/ 	.short	(.L_556 - .L_555)
	.align		4
.L_555:
        /*0d0c*/ 	.word	index@(.nv.constant0._ZN7cutlass13device_kernelIN5flash11enable_sm90INS1_16FlashAttnFwdSm90INS1_25CollectiveMainloopFwdSm90ILi2EN4cute5tupleIJNS5_1CILi1EEES8_S8_EEENS6_IJNS7_ILi64EEESA_SA_EEELi512ENS_6half_tEfNS_4arch4Sm90ELb1ELb0ELb0ELb1ELb1ELb0ELb0ELb0ELb0ELb1ELb1ELb0EEENS1_21CollectiveEpilogueFwdINS6_IJSA_NS7_ILi512EEESA_EEES9_SC_SE_Li256ELb1ELb1ELb1ELb0EEENS1_36VarlenDynamicPersistentTileSchedulerILi64ELi64ELi256ELi128ELb1ELb1ELb1ELb1ELb1ELb1EEEEEEEEEvNT_6ParamsE)
        /*0d10*/ 	.short	0x0210
        /*0d12*/ 	.short	0x0af0


	//----- nvinfo : EIATTR_SW_WAR
	.align		4
.L_556:
        /*0d14*/ 	.byte	0x04, 0x36
        /*0d16*/ 	.short	(.L_558 - .L_557)
.L_557:
        /*0d18*/ 	.word	0x00000008
.L_558:


//--------------------- .nv.info._ZN7cutlass13device_kernelIN5flash11enable_sm90INS1_16FlashAttnFwdSm90INS1_25CollectiveMainloopFwdSm90ILi2EN4cute5tupleIJNS5_1CILi1EEES8_S8_EEENS6_IJNS7_ILi64EEESA_SA_EEELi512ENS_6half_tEfNS_4arch4Sm90ELb1ELb0ELb0ELb1ELb1ELb1ELb0ELb0ELb0ELb1ELb1ELb0EEENS1_21CollectiveEpilogueFwdINS6_IJSA_NS7_ILi512EEESA_EEES9_SC_SE_Li256ELb1ELb1ELb1ELb0EEENS1_36VarlenDynamicPersistentTileSchedulerILi64ELi64ELi256ELi128ELb1ELb1ELb1ELb1ELb1ELb1EEEEEEEEEvNT_6ParamsE --------------------------
	.section	.nv.info._ZN7cutlass13device_kernelIN5flash11enable_sm90INS1_16FlashAttnFwdSm90INS1_25CollectiveMainloopFwdSm90ILi2EN4cute5tupleIJNS5_1CILi1EEES8_S8_EEENS6_IJNS7_ILi64EEESA_SA_EEELi512ENS_6half_tEfNS_4arch4Sm90ELb1ELb0ELb0ELb1ELb1ELb1ELb0ELb0ELb0ELb1ELb1ELb0EEENS1_21CollectiveEpilogueFwdINS6_IJSA_NS7_ILi512EEESA_EEES9_SC_SE_Li256ELb1ELb1ELb1ELb0EEENS1_36VarlenDynamicPersistentTileSchedulerILi64ELi64ELi256ELi128ELb1ELb1ELb1ELb1ELb1ELb1EEEEEEEEEvNT_6ParamsE,"",@"SHT_CUDA_INFO"
	.sectionflags	@""
	.align	4


	//----- nvinfo : EIATTR_CUDA_API_VERSION
	.align		4
        /*0000*/ 	.byte	0x04, 0x37
        /*0002*/ 	.short	(.L_560 - .L_559)
.L_559:
        /*0004*/ 	.word	0x00000082


	//----- nvinfo : EIATTR_KPARAM_INFO
	.align		4
.L_560:
        /*0008*/ 	.byte	0x04, 0x17
        /*000a*/ 	.short	(.L_562 - .L_561)
.L_561:
        /*000c*/ 	.word	0x00000000
        /*0010*/ 	.short	0x0000
        /*0012*/ 	.short	0x0070
        /*0014*/ 	.byte	0x00, 0xf0, 0x01, 0x2a


	//----- nvinfo : EIATTR_SPARSE_MMA_MASK
	.align		4
.L_562:
        /*0018*/ 	.byte	0x03, 0x50
        /*001a*/ 	.short	0x0000


	//----- nvinfo : EIATTR_MAXREG_COUNT
	.align		4
        /*001c*/ 	.byte	0x03, 0x1b
        /*001e*/ 	.short	0x00a8


	//----- nvinfo : EIATTR_NUM_BARRIERS
	.align		4
        /*0020*/ 	.byte	0x02, 0x4c
        /*0022*/ 	.byte	0x10
	.zero		1


	//----- nvinfo : EIATTR_EXTERNS
	.align		4
        /*0024*/ 	.byte	0x04, 0x0f
        /*0026*/ 	.short	(.L_564 - .L_563)


	//   ....[0]....
	.align		4
.L_563:
        /*0028*/ 	.word	index@(__assertfail)


	//----- nvinfo : EIATTR_ANNOTATIONS
	.align		4
.L_564:
        /*002c*/ 	.byte	0x04, 0x55
        /*002e*/ 	.short	(.L_566 - .L_565)


	//   ....[0]....
.L_565:
        /* <DEDUP_REMOVED lines=63> */


	//----- nvinfo : EIATTR_MERCURY_ISA_VERSION
	.align		4
.L_566:
        /*0408*/ 	.byte	0x03, 0x5f
        /*040a*/ 	.short	0x0101


	//----- nvinfo : EIATTR_UNUSED_LOAD_BYTE_OFFSET
	.align		4
        /*040c*/ 	.byte	0x04, 0x44
        /*040e*/ 	.short	(.L_568 - .L_567)


	//   ....[0]....
.L_567:
        /*0410*/ 	.word	0x00000a20
        /*0414*/ 	.word	0x0000fff0


	//   ....[1]....
        /*0418*/ 	.word	0x00010970
        /*041c*/ 	.word	0x0000fff0


	//----- nvinfo : EIATTR_INT_WARP_WIDE_INSTR_OFFSETS
	.align		4
.L_568:
        /*0420*/ 	.byte	0x04, 0x31
        /*0422*/ 	.short	(.L_570 - .L_569)


	//   ....[0]....
.L_569:
        /*0424*/ 	.word	0x00000130


	//   ....[1]....
        /*0428*/ 	.word	0x00000160


	//   ....[2]....
        /*042c*/ 	.word	0x00000230


	//   ....[3]....
        /*0430*/ 	.word	0x00019170


	//   ....[4]....
        /*0434*/ 	.word	0x00019200


	//   ....[5]....
        /*0438*/ 	.word	0x0001c6e0


	//   ....[6]....
        /*043c*/ 	.word	0x0001c770


	//----- nvinfo : EIATTR_COOP_GROUP_MASK_REGIDS
	.align		4
.L_570:
        /*0440*/ 	.byte	0x04, 0x29
        /*0442*/ 	.short	(.L_572 - .L_571)


	//   ....[0]....
.L_571:
        /*0444*/ 	.word	0xffffffff


	//   ....[1]....
        /*0448*/ 	.word	0xffffffff


	//   ....[2]....
        /*044c*/ 	.word	0xffffffff


	//   ....[3]....
        /*0450*/ 	.word	0xffffffff


	//   ....[4]....
        /*0454*/ 	.word	0xffffffff


	//   ....[5]....
        /*0458*/ 	.word	0xffffffff


	//   ....[6]....
        /*045c*/ 	.word	0xffffffff


	//   ....[7]....
        /*0460*/ 	.word	0xffffffff


	//   ....[8]....
        /*0464*/ 	.word	0xffffffff


	//   ....[9]....
        /*0468*/ 	.word	0xffffffff


	//   ....[10]....
        /*046c*/ 	.word	0xffffffff


	//   ....[11]....
        /*0470*/ 	.word	0xffffffff


	//   ....[12]....
        /*0474*/ 	.word	0xffffffff


	//   ....[13]....
        /*0478*/ 	.word	0xffffffff


	//   ....[14]....
        /*047c*/ 	.word	0xffffffff


	//   ....[15]....
        /*0480*/ 	.word	0xffffffff


	//   ....[16]....
        /*0484*/ 	.word	0xffffffff


	//   ....[17]....
        /*0488*/ 	.word	0xffffffff


	//   ....[18]....
        /*048c*/ 	.word	0xffffffff


	//   ....[19]....
        /*0490*/ 	.word	0xffffffff


	//   ....[20]....
        /*0494*/ 	.word	0xffffffff


	//   ....[21]....
        /*0498*/ 	.word	0xffffffff


	//   ....[22]....
        /*049c*/ 	.word	0xffffffff


	//   ....[23]....
        /*04a0*/ 	.word	0xffffffff


	//   ....[24]....
        /*04a4*/ 	.word	0xffffffff


	//   ....[25]....
        /*04a8*/ 	.word	0xffffffff


	//   ....[26]....
        /*04ac*/ 	.word	0xffffffff


	//   ....[27]....
        /*04b0*/ 	.word	0xffffffff


	//   ....[28]....
        /*04b4*/ 	.word	0xffffffff


	//   ....[29]....
        /*04b8*/ 	.word	0xffffffff


	//   ....[30]....
        /*04bc*/ 	.word	0xffffffff


	//   ....[31]....
        /*04c0*/ 	.word	0xffffffff


	//   ....[32]....
        /*04c4*/ 	.word	0xffffffff


	//   ....[33]....
        /*04c8*/ 	.word	0xffffffff


	//   ....[34]....
        /*04cc*/ 	.word	0xffffffff


	//   ....[35]....
        /*04d0*/ 	.word	0xffffffff


	//   ....[36]....
        /*04d4*/ 	.word	0xffffffff


	//   ....[37]....
        /*04d8*/ 	.word	0xffffffff


	//   ....[38]....
        /*04dc*/ 	.word	0xffffffff


	//   ....[39]....
        /*04e0*/ 	.word	0xffffffff


	//   ....[40]....
        /*04e4*/ 	.word	0xffffffff


	//   ....[41]....
        /*04e8*/ 	.word	0xffffffff


	//   ....[42]....
        /*04ec*/ 	.word	0xffffffff


	//   ....[43]....
        /*04f0*/ 	.word	0xffffffff


	//   ....[44]....
        /*04f4*/ 	.word	0xffffffff


	//   ....[45]....
        /*04f8*/ 	.word	0xffffffff


	//   ....[46]....
        /*04fc*/ 	.word	0xffffffff


	//   ....[47]....
        /*0500*/ 	.word	0xffffffff


	//   ....[48]....
        /*0504*/ 	.word	0xffffffff


	//   ....[49]....
        /*0508*/ 	.word	0xffffffff


	//   ....[50]....
        /*050c*/ 	.word	0xffffffff


	//   ....[51]....
        /*0510*/ 	.word	0xffffffff


	//   ....[52]....
        /*0514*/ 	.word	0xffffffff


	//   ....[53]....
        /*0518*/ 	.word	0xffffffff


	//   ....[54]....
        /*051c*/ 	.word	0xffffffff


	//   ....[55]....
        /*0520*/ 	.word	0xffffffff


	//   ....[56]....
        /*0524*/ 	.word	0xffffffff


	//   ....[57]....
        /*0528*/ 	.word	0xffffffff


	//   ....[58]....
        /*052c*/ 	.word	0xffffffff


	//   ....[59]....
        /*0530*/ 	.word	0xffffffff


	//   ....[60]....
        /*0534*/ 	.word	0xffffffff


	//   ....[61]....
        /*0538*/ 	.word	0xffffffff


	//   ....[62]....
        /*053c*/ 	.word	0xffffffff


	//   ....[63]....
        /*0540*/ 	.word	0xffffffff


	//   ....[64]....
        /*0544*/ 	.word	0xffffffff


	//   ....[65]....
        /*0548*/ 	.word	0xffffffff


	//   ....[66]....
        /*054c*/ 	.word	0xffffffff


	//   ....[67]....
        /*0550*/ 	.word	0xffffffff


	//   ....[68]....
        /*0554*/ 	.word	0xffffffff


	//   ....[69]....
        /*0558*/ 	.word	0xffffffff


	//   ....[70]....
        /*055c*/ 	.word	0xffffffff


	//   ....[71]....
        /*0560*/ 	.word	0xffffffff


	//   ....[72]....
        /*0564*/ 	.word	0xffffffff


	//   ....[73]....
        /*0568*/ 	.word	0xffffffff


	//   ....[74]....
        /*056c*/ 	.word	0xffffffff


	//   ....[75]....
        /*0570*/ 	.word	0xffffffff


	//   ....[76]....
        /*0574*/ 	.word	0xffffffff


	//   ....[77]....
        /*0578*/ 	.word	0xffffffff


	//   ....[78]....
        /*057c*/ 	.word	0xffffffff


	//   ....[79]....
        /*0580*/ 	.word	0xffffffff


	//   ....[80]....
        /*0584*/ 	.word	0xffffffff


	//   ....[81]....
        /*0588*/ 	.word	0xffffffff


	//   ....[82]....
        /*058c*/ 	.word	0xffffffff


	//   ....[83]....
        /*0590*/ 	.word	0xffffffff


	//   ....[84]....
        /*0594*/ 	.word	0xffffffff


	//   ....[85]....
        /*0598*/ 	.word	0xffffffff


	//   ....[86]....
        /*059c*/ 	.word	0xffffffff


	//   ....[87]....
        /*05a0*/ 	.word	0xffffffff


	//   ....[88]....
        /*05a4*/ 	.word	0xffffffff


	//   ....[89]....
        /*05a8*/ 	.word	0xffffffff


	//   ....[90]....
        /*05ac*/ 	.word	0xffffffff


	//   ....[91]....
        /*05b0*/ 	.word	0xffffffff


	//   ....[92]....
        /*05b4*/ 	.word	0xffffffff


	//   ....[93]....
        /*05b8*/ 	.word	0xffffffff


	//   ....[94]....
        /*05bc*/ 	.word	0xffffffff


	//   ....[95]....
        /*05c0*/ 	.word	0xffffffff


	//   ....[96]....
        /*05c4*/ 	.word	0xffffffff


	//   ....[97]....
        /*05c8*/ 	.word	0xffffffff


	//   ....[98]....
        /*05cc*/ 	.word	0xffffffff


	//   ....[99]....
        /*05d0*/ 	.word	0xffffffff


	//   ....[100]....
        /*05d4*/ 	.word	0xffffffff


	//   ....[101]....
        /*05d8*/ 	.word	0xffffffff


	//   ....[102]....
        /*05dc*/ 	.word	0xffffffff


	//   ....[103]....
        /*05e0*/ 	.word	0xffffffff


	//   ....[104]....
        /*05e4*/ 	.word	0xffffffff


	//   ....[105]....
        /*05e8*/ 	.word	0xffffffff


	//   ....[106]....
        /*05ec*/ 	.word	0xffffffff


	//   ....[107]....
        /*05f0*/ 	.word	0xffffffff


	//   ....[108]....
        /*05f4*/ 	.word	0xffffffff


	//   ....[109]....
        /*05f8*/ 	.word	0xffffffff


	//   ....[110]....
        /*05fc*/ 	.word	0xffffffff


	//   ....[111]....
        /*0600*/ 	.word	0xffffffff


	//   ....[112]....
        /*0604*/ 	.word	0xffffffff


	//   ....[113]....
        /*0608*/ 	.word	0xffffffff


	//   ....[114]....
        /*060c*/ 	.word	0xffffffff


	//   ....[115]....
        /*0610*/ 	.word	0xffffffff


	//   ....[116]....
        /*0614*/ 	.word	0xffffffff


	//   ....[117]....
        /*0618*/ 	.word	0xffffffff


	//   ....[118]....
        /*061c*/ 	.word	0xffffffff


	//   ....[119]....
        /*0620*/ 	.word	0xffffffff


	//   ....[120]....
        /*0624*/ 	.word	0xffffffff


	//   ....[121]....
        /*0628*/ 	.word	0xffffffff


	//   ....[122]....
        /*062c*/ 	.word	0xffffffff


	//   ....[123]....
        /*0630*/ 	.word	0xffffffff


	//   ....[124]....
        /*0634*/ 	.word	0xffffffff


	//   ....[125]....
        /*0638*/ 	.word	0xffffffff


	//   ....[126]....
        /*063c*/ 	.word	0xffffffff


	//   ....[127]....
        /*0640*/ 	.word	0xffffffff


	//   ....[128]....
        /*0644*/ 	.word	0xffffffff


	//   ....[129]....
        /*0648*/ 	.word	0xffffffff


	//   ....[130]....
        /*064c*/ 	.word	0xffffffff


	//   ....[131]....
        /*0650*/ 	.word	0xffffffff


	//   ....[132]....
        /*0654*/ 	.word	0xffffffff


	//   ....[133]....
        /*0658*/ 	.word	0xffffffff


	//   ....[134]....
        /*065c*/ 	.word	0xffffffff


	//   ....[135]....
        /*0660*/ 	.word	0xffffffff


	//   ....[136]....
        /*0664*/ 	.word	0xffffffff


	//   ....[137]....
        /*0668*/ 	.word	0xffffffff


	//   ....[138]....
        /*066c*/ 	.word	0xffffffff


	//   ....[139]....
        /*0670*/ 	.word	0xffffffff


	//   ....[140]....
        /*0674*/ 	.word	0xffffffff


	//   ....[141]....
        /*0678*/ 	.word	0xffffffff


	//   ....[142]....
        /*067c*/ 	.word	0xffffffff


	//   ....[143]....
        /*0680*/ 	.word	0xffffffff


	//   ....[144]....
        /*0684*/ 	.word	0xffffffff


	//   ....[145]....
        /*0688*/ 	.word	0xffffffff


	//   ....[146]....
        /*068c*/ 	.word	0xffffffff


	//   ....[147]....
        /*0690*/ 	.word	0xffffffff


	//   ....[148]....
        /*0694*/ 	.word	0xffffffff


	//   ....[149]....
        /*0698*/ 	.word	0xffffffff


	//   ....[150]....
        /*069c*/ 	.word	0x0500000f


	//   ....[151]....
        /*06a0*/ 	.word	0x0500000f


	//   ....[152]....
        /*06a4*/ 	.word	0x0500000f


	//   ....[153]....
        /*06a8*/ 	.word	0x0500000f


	//   ....[154]....
        /*06ac*/ 	.word	0x0500000f


	//   ....[155]....
        /*06b0*/ 	.word	0x0500000f


	//   ....[156]....
        /*06b4*/ 	.word	0x0500000f


	//   ....[157]....
        /*06b8*/ 	.word	0x0500000f


	//   ....[158]....
        /*06bc*/ 	.word	0x0500000f


	//   ....[159]....
        /*06c0*/ 	.word	0x0500000f


	//   ....[160]....
        /*06c4*/ 	.word	0x0500000f


	//   ....[161]....
        /*06c8*/ 	.word	0x0500000f


	//   ....[162]....
        /*06cc*/ 	.word	0x0500000f


	//   ....[163]....
        /*06d0*/ 	.word	0x0500000f


	//   ....[164]....
        /*06d4*/ 	.word	0x0500000f


	//   ....[165]....
        /*06d8*/ 	.word	0x0500000f


	//   ....[166]....
        /*06dc*/ 	.word	0x0500000f


	//   ....[167]....
        /*06e0*/ 	.word	0x0500000f


	//   ....[168]....
        /*06e4*/ 	.word	0x0500000f


	//   ....[169]....
        /*06e8*/ 	.word	0x0500000f


	//   ....[170]....
        /*06ec*/ 	.word	0x0500000f


	//   ....[171]....
        /*06f0*/ 	.word	0x0500000f


	//   ....[172]....
        /*06f4*/ 	.word	0x0500000f


	//   ....[173]....
        /*06f8*/ 	.word	0x0500000f


	//   ....[174]....
        /*06fc*/ 	.word	0x0500000f


	//   ....[175]....
        /*0700*/ 	.word	0x0500000f


	//   ....[176]....
        /*0704*/ 	.word	0x0500000f


	//   ....[177]....
        /*0708*/ 	.word	0x0500000f


	//   ....[178]....
        /*070c*/ 	.word	0x0500000f


	//   ....[179]....
        /*0710*/ 	.word	0x0500000f


	//   ....[180]....
        /*0714*/ 	.word	0x0500000f


	//   ....[181]....
        /*0718*/ 	.word	0x0500000f


	//   ....[182]....
        /*071c*/ 	.word	0x0500000f


	//   ....[183]....
        /*0720*/ 	.word	0x0500000f


	//   ....[184]....
        /*0724*/ 	.word	0x0500000f


	//   ....[185]....
        /*0728*/ 	.word	0x0500000f


	//   ....[186]....
        /*072c*/ 	.word	0x0500000f


	//   ....[187]....
        /*0730*/ 	.word	0x0500000f


	//   ....[188]....
        /*0734*/ 	.word	0x0500000f


	//   ....[189]....
        /*0738*/ 	.word	0x0500000f


	//   ....[190]....
        /*073c*/ 	.word	0x0500000f


	//   ....[191]....
        /*0740*/ 	.word	0x0500000f


	//   ....[192]....
        /*0744*/ 	.word	0x0500000f


	//   ....[193]....
        /*0748*/ 	.word	0x0500000f


	//   ....[194]....
        /*074c*/ 	.word	0x0500000f


	//   ....[195]....
        /*0750*/ 	.word	0x0500000f


	//   ....[196]....
        /*0754*/ 	.word	0x0500000f


	//   ....[197]....
        /*0758*/ 	.word	0x0500000f


	//   ....[198]....
        /*075c*/ 	.word	0x0500000f


	//   ....[199]....
        /*0760*/ 	.word	0x0500000f


	//   ....[200]....
        /*0764*/ 	.word	0x0500000f


	//   ....[201]....
        /*0768*/ 	.word	0x0500000f


	//   ....[202]....
        /*076c*/ 	.word	0x0500000f


	//   ....[203]....
        /*0770*/ 	.word	0x0500000f


	//   ....[204]....
        /*0774*/ 	.word	0x0500000f


	//   ....[205]....
        /*0778*/ 	.word	0x0500000f


	//   ....[206]....
        /*077c*/ 	.word	0x0500000f


	//   ....[207]....
        /*0780*/ 	.word	0x0500000f


	//   ....[208]....
        /*0784*/ 	.word	0x0500000f


	//   ....[209]....
        /*0788*/ 	.word	0x0500000f


	//   ....[210]....
        /*078c*/ 	.word	0x0500000f


	//   ....[211]....
        /*0790*/ 	.word	0x0500000f


	//   ....[212]....
        /*0794*/ 	.word	0x0500000f


	//   ....[213]....
        /*0798*/ 	.word	0x0500000f


	//   ....[214]....
        /*079c*/ 	.word	0x0500000f


	//   ....[215]....
        /*07a0*/ 	.word	0x0500000f


	//   ....[216]....
        /*07a4*/ 	.word	0x0500000f


	//   ....[217]....
        /*07a8*/ 	.word	0x0500000f


	//   ....[218]....
        /*07ac*/ 	.word	0x0500000f


	//   ....[219]....
        /*07b0*/ 	.word	0x0500000f


	//   ....[220]....
        /*07b4*/ 	.word	0x0500000f


	//   ....[221]....
        /*07b8*/ 	.word	0x0500000f


	//   ....[222]....
        /*07bc*/ 	.word	0x0500000f


	//   ....[223]....
        /*07c0*/ 	.word	0x0500000f


	//   ....[224]....
        /*07c4*/ 	.word	0x0500000f


	//   ....[225]....
        /*07c8*/ 	.word	0x0500000f


	//   ....[226]....
        /*07cc*/ 	.word	0x0500000f


	//   ....[227]....
        /*07d0*/ 	.word	0x0500000f


	//   ....[228]....
        /*07d4*/ 	.word	0x0500000f


	//   ....[229]....
        /*07d8*/ 	.word	0x0500000f


	//   ....[230]....
        /*07dc*/ 	.word	0x0500000f


	//   ....[231]....
        /*07e0*/ 	.word	0x0500000f


	//   ....[232]....
        /*07e4*/ 	.word	0x0500000f


	//----- nvinfo : EIATTR_COOP_GROUP_INSTR_OFFSETS
	.align		4
.L_572:
        /*07e8*/ 	.byte	0x04, 0x28
        /*07ea*/ 	.short	(.L_574 - .L_573)


	//   ....[0]....
.L_573:
        /*07ec*/ 	.word	0x00000060


	//   ....[1]....
        /*07f0*/ 	.word	0x00000120


	//   ....[2]....
        /*07f4*/ 	.word	0x000001f0


	//   ....[3]....
        /*07f8*/ 	.word	0x00000370


	//   ....[4]....
        /*07fc*/ 	.word	0x000004d0


	//   ....[5]....
        /*0800*/ 	.word	0x000005f0


	//   ....[6]....
        /*0804*/ 	.word	0x00000750


	//   ....[7]....
        /*0808*/ 	.word	0x000031d0


	//   ....[8]....
        /*080c*/ 	.word	0x000031e0


	//   ....[9]....
        /*0810*/ 	.word	0x00003be0


	//   ....[10]....
        /*0814*/ 	.word	0x00003bf0


	//   ....[11]....
        /*0818*/ 	.word	0x000045e0


	//   ....[12]....
        /*081c*/ 	.word	0x000045f0


	//   ....[13]....
        /*0820*/ 	.word	0x000049b0


	//   ....[14]....
        /*0824*/ 	.word	0x000049c0


	//   ....[15]....
        /*0828*/ 	.word	0x00005a50


	//   ....[16]....
        /*082c*/ 	.word	0x00007c00


	//   ....[17]....
        /*0830*/ 	.word	0x00008360


	//   ....[18]....
        /*0834*/ 	.word	0x00008370


	//   ....[19]....
        /*0838*/ 	.word	0x00008380


	//   ....[20]....
        /*083c*/ 	.word	0x00008390


	//   ....[21]....
        /*0840*/ 	.word	0x000086b0


	//   ....[22]....
        /*0844*/ 	.word	0x000086c0


	//   ....[23]....
        /*0848*/ 	.word	0x000086d0


	//   ....[24]....
        /*084c*/ 	.word	0x000086e0


	//   ....[25]....
        /*0850*/ 	.word	0x00009930


	//   ....[26]....
        /*0854*/ 	.word	0x00009950


	//   ....[27]....
        /*0858*/ 	.word	0x00009960


	//   ....[28]....
        /*085c*/ 	.word	0x00009970


	//   ....[29]....
        /*0860*/ 	.word	0x00009a50


	//   ....[30]....
        /*0864*/ 	.word	0x00009a70


	//   ....[31]....
        /*0868*/ 	.word	0x00009a80


	//   ....[32]....
        /*086c*/ 	.word	0x00009b00


	//   ....[33]....
        /*0870*/ 	.word	0x0000b080


	//   ....[34]....
        /*0874*/ 	.word	0x0000b3d0


	//   ....[35]....
        /*0878*/ 	.word	0x0000b3e0


	//   ....[36]....
        /*087c*/ 	.word	0x0000b440


	//   ....[37]....
        /*0880*/ 	.word	0x0000b780


	//   ....[38]....
        /*0884*/ 	.word	0x0000b8d0


	//   ....[39]....
        /*0888*/ 	.word	0x0000c250


	//   ....[40]....
        /*088c*/ 	.word	0x0000c820


	//   ....[41]....
        /*0890*/ 	.word	0x0000c840


	//   ....[42]....
        /*0894*/ 	.word	0x0000cd30


	//   ....[43]....
        /*0898*/ 	.word	0x0000cde0


	//   ....[44]....
        /*089c*/ 	.word	0x0000d2e0


	//   ....[45]....
        /*08a0*/ 	.word	0x0000d4b0


	//   ....[46]....
        /*08a4*/ 	.word	0x0000e310


	//   ....[47]....
        /*08a8*/ 	.word	0x0000e8e0


	//   ....[48]....
        /*08ac*/ 	.word	0x0000e910


	//   ....[49]....
        /*08b0*/ 	.word	0x0000eed0


	//   ....[50]....
        /*08b4*/ 	.word	0x0000f0a0


	//   ....[51]....
        /*08b8*/ 	.word	0x0000fd90


	//   ....[52]....
        /*08bc*/ 	.word	0x0000fea0


	//   ....[53]....
        /*08c0*/ 	.word	0x0000fec0


	//   ....[54]....
        /*08c4*/ 	.word	0x00010030


	//   ....[55]....
        /*08c8*/ 	.word	0x00010200


	//   ....[56]....
        /*08cc*/ 	.word	0x000116b0


	//   ....[57]....
        /*08d0*/ 	.word	0x00011a50


	//   ....[58]....
        /*08d4*/ 	.word	0x00011a60


	//   ....[59]....
        /*08d8*/ 	.word	0x00011a70


	//   ....[60]....
        /*08dc*/ 	.word	0x00011a80


	//   ....[61]....
        /*08e0*/ 	.word	0x000127b0


	//   ....[62]....
        /*08e4*/ 	.word	0x000127d0


	//   ....[63]....
        /*08e8*/ 	.word	0x00012a70


	//   ....[64]....
        /*08ec*/ 	.word	0x00012a90


	//   ....[65]....
        /*08f0*/ 	.word	0x000133b0


	//   ....[66]....
        /*08f4*/ 	.word	0x000133f0


	//   ....[67]....
        /*08f8*/ 	.word	0x00013e20


	//   ....[68]....
        /*08fc*/ 	.word	0x00013e40


	//   ....[69]....
        /*0900*/ 	.word	0x000153d0


	//   ....[70]....
        /*0904*/ 	.word	0x00015410


	//   ....[71]....
        /*0908*/ 	.word	0x00015650


	//   ....[72]....
        /*090c*/ 	.word	0x00015670


	//   ....[73]....
        /*0910*/ 	.word	0x00015920


	//   ....[74]....
        /*0914*/ 	.word	0x00015b10


	//   ....[75]....
        /*0918*/ 	.word	0x00015b40


	//   ....[76]....
        /*091c*/ 	.word	0x00015b70


	//   ....[77]....
        /*0920*/ 	.word	0x00015ba0


	//   ....[78]....
        /*0924*/ 	.word	0x00015bd0


	//   ....[79]....
        /*0928*/ 	.word	0x00015c00


	//   ....[80]....
        /*092c*/ 	.word	0x00015d90


	//   ....[81]....
        /*0930*/ 	.word	0x00015dc0


	//   ....[82]....
        /*0934*/ 	.word	0x00015df0


	//   ....[83]....
        /*0938*/ 	.word	0x00015e20


	//   ....[84]....
        /*093c*/ 	.word	0x00015e50


	//   ....[85]....
        /*0940*/ 	.word	0x00015e80


	//   ....[86]....
        /*0944*/ 	.word	0x00015f10


	//   ....[87]....
        /*0948*/ 	.word	0x00015f40


	//   ....[88]....
        /*094c*/ 	.word	0x00015f50


	//   ....[89]....
        /*0950*/ 	.word	0x00015f90


	//   ....[90]....
        /*0954*/ 	.word	0x000174a0


	//   ....[91]....
        /*0958*/ 	.word	0x00019f40


	//   ....[92]....
        /*095c*/ 	.word	0x00019f60


	//   ....[93]....
        /*0960*/ 	.word	0x00019ff0


	//   ....[94]....
        /*0964*/ 	.word	0x0001a010


	//   ....[95]....
        /*0968*/ 	.word	0x0001a090


	//   ....[96]....
        /*096c*/ 	.word	0x0001a0b0


	//   ....[97]....
        /*0970*/ 	.word	0x0001a0c0


	//   ....[98]....
        /*0974*/ 	.word	0x0001a0d0


	//   ....[99]....
        /*0978*/ 	.word	0x0001a8d0


	//   ....[100]....
        /*097c*/ 	.word	0x0001a900


	//   ....[101]....
        /*0980*/ 	.word	0x0001a9a0


	//   ....[102]....
        /*0984*/ 	.word	0x0001a9c0


	//   ....[103]....
        /*0988*/ 	.word	0x0001aa40


	//   ....[104]....
        /*098c*/ 	.word	0x0001aa60


	//   ....[105]....
        /*0990*/ 	.word	0x0001aa70


	//   ....[106]....
        /*0994*/ 	.word	0x0001aae0


	//   ....[107]....
        /*0998*/ 	.word	0x0001af00


	//   ....[108]....
        /*099c*/ 	.word	0x0001afc0


	//   ....[109]....
        /*09a0*/ 	.word	0x0001b110


	//   ....[110]....
        /*09a4*/ 	.word	0x0001b150


	//   ....[111]....
        /*09a8*/ 	.word	0x0001b160


	//   ....[112]....
        /*09ac*/ 	.word	0x0001b170


	//   ....[113]....
        /*09b0*/ 	.word	0x0001b2c0


	//   ....[114]....
        /*09b4*/ 	.word	0x0001b410


	//   ....[115]....
        /*09b8*/ 	.word	0x0001bc10


	//   ....[116]....
        /*09bc*/ 	.word	0x0001bc30


	//   ....[117]....
        /*09c0*/ 	.word	0x0001bc80


	//   ....[118]....
        /*09c4*/ 	.word	0x0001bc90


	//   ....[119]....
        /*09c8*/ 	.word	0x0001bcd0


	//   ....[120]....
        /*09cc*/ 	.word	0x0001bce0


	//   ....[121]....
        /*09d0*/ 	.word	0x0001bcf0


	//   ....[122]....
        /*09d4*/ 	.word	0x0001bd30


	//   ....[123]....
        /*09d8*/ 	.word	0x0001c030


	//   ....[124]....
        /*09dc*/ 	.word	0x0001c070


	//   ....[125]....
        /*09e0*/ 	.word	0x0001c090


	//   ....[126]....
        /*09e4*/ 	.word	0x0001c0b0


	//   ....[127]....
        /*09e8*/ 	.word	0x0001c0e0


	//   ....[128]....
        /*09ec*/ 	.word	0x0001c100


	//   ....[129]....
        /*09f0*/ 	.word	0x0001c200


	//   ....[130]....
        /*09f4*/ 	.word	0x0001c350


	//   ....[131]....
        /*09f8*/ 	.word	0x0001c990


	//   ....[132]....
        /*09fc*/ 	.word	0x0001c9c0


	//   ....[133]....
        /*0a00*/ 	.word	0x0001ca20


	//   ....[134]....
        /*0a04*/ 	.word	0x0001ca50


	//   ....[135]....
        /*0a08*/ 	.word	0x0001ca80


	//   ....[136]....
        /*0a0c*/ 	.word	0x0001cab0


	//   ....[137]....
        /*0a10*/ 	.word	0x0001cae0


	//   ....[138]....
        /*0a14*/ 	.word	0x0001cb10


	//   ....[139]....
        /*0a18*/ 	.word	0x0001ccb0


	//   ....[140]....
        /*0a1c*/ 	.word	0x0001cce0


	//   ....[141]....
        /*0a20*/ 	.word	0x0001cd10


	//   ....[142]....
        /*0a24*/ 	.word	0x0001cd40


	//   ....[143]....
        /*0a28*/ 	.word	0x0001cd70


	//   ....[144]....
        /*0a2c*/ 	.word	0x0001cda0


	//   ....[145]....
        /*0a30*/ 	.word	0x0001ce60


	//   ....[146]....
        /*0a34*/ 	.word	0x0001ce80


	//   ....[147]....
        /*0a38*/ 	.word	0x0001cea0


	//   ....[148]....
        /*0a3c*/ 	.word	0x0001cf00


	//   ....[149]....
        /*0a40*/ 	.word	0x0001d930


	//   ....[150]....
        /*0a44*/ 	.word	0x0001dc50


	//   ....[151]....
        /*0a48*/ 	.word	0x0001dce0


	//   ....[152]....
        /*0a4c*/ 	.word	0x0001ddd0


	//   ....[153]....
        /*0a50*/ 	.word	0x0001de60


	//   ....[154]....
        /*0a54*/ 	.word	0x0001df40


	//   ....[155]....
        /*0a58*/ 	.word	0x0001dfd0


	//   ....[156]....
        /*0a5c*/ 	.word	0x0001e150


	//   ....[157]....
        /*0a60*/ 	.word	0x0001e1e0


	//   ....[158]....
        /*0a64*/ 	.word	0x0001e230


	//   ....[159]....
        /*0a68*/ 	.word	0x0001e280


	//   ....[160]....
        /*0a6c*/ 	.word	0x0001e320


	//   ....[161]....
        /*0a70*/ 	.word	0x0001e3b0


	//   ....[162]....
        /*0a74*/ 	.word	0x0001e400


	//   ....[163]....
        /*0a78*/ 	.word	0x0001e450


	//   ....[164]....
        /*0a7c*/ 	.word	0x0001e550


	//   ....[165]....
        /*0a80*/ 	.word	0x0001e600


	//   ....[166]....
        /*0a84*/ 	.word	0x0001e680


	//   ....[167]....
        /*0a88*/ 	.word	0x0001e6f0


	//   ....[168]....
        /*0a8c*/ 	.word	0x0001e850


	//   ....[169]....
        /*0a90*/ 	.word	0x0001e970


	//   ....[170]....
        /*0a94*/ 	.word	0x0001e9e0


	//   ....[171]....
        /*0a98*/ 	.word	0x0001ea30


	//   ....[172]....
        /*0a9c*/ 	.word	0x0001ed20


	//   ....[173]....
        /*0aa0*/ 	.word	0x0001f000


	//   ....[174]....
        /*0aa4*/ 	.word	0x0001f0f0


	//   ....[175]....
        /*0aa8*/ 	.word	0x0001f190


	//   ....[176]....
        /*0aac*/ 	.word	0x0001f1f0


	//   ....[177]....
        /*0ab0*/ 	.word	0x0001f2e0


	//   ....[178]....
        /*0ab4*/ 	.word	0x0001f350


	//   ....[179]....
        /*0ab8*/ 	.word	0x0001f440


	//   ....[180]....
        /*0abc*/ 	.word	0x0001f4b0


	//   ....[181]....
        /*0ac0*/ 	.word	0x0001f550


	//   ....[182]....
        /*0ac4*/ 	.word	0x0001f640


	//   ....[183]....
        /*0ac8*/ 	.word	0x0001f6b0


	//   ....[184]....
        /*0acc*/ 	.word	0x0001f710


	//   ....[185]....
        /*0ad0*/ 	.word	0x0001f800


	//   ....[186]....
        /*0ad4*/ 	.word	0x0001f860


	//   ....[187]....
        /*0ad8*/ 	.word	0x0001f960


	//   ....[188]....
        /*0adc*/ 	.word	0x0001f9c0


	//   ....[189]....
        /*0ae0*/ 	.word	0x0001faa0


	//   ....[190]....
        /*0ae4*/ 	.word	0x0001fbe0


	//   ....[191]....
        /*0ae8*/ 	.word	0x0001fce0


	//   ....[192]....
        /*0aec*/ 	.word	0x0001ff60


	//   ....[193]....
        /*0af0*/ 	.word	0x0001ffb0


	//   ....[194]....
        /*0af4*/ 	.word	0x00020180


	//   ....[195]....
        /*0af8*/ 	.word	0x000201d0


	//   ....[196]....
        /*0afc*/ 	.word	0x000203a0


	//   ....[197]....
        /*0b00*/ 	.word	0x000203f0


	//   ....[198]....
        /*0b04*/ 	.word	0x000204e0


	//   ....[199]....
        /*0b08*/ 	.word	0x00020580


	//   ....[200]....
        /*0b0c*/ 	.word	0x000205e0


	//   ....[201]....
        /*0b10*/ 	.word	0x00020690


	//   ....[202]....
        /*0b14*/ 	.word	0x000206f0


	//   ....[203]....
        /*0b18*/ 	.word	0x000207a0


	//   ....[204]....
        /*0b1c*/ 	.word	0x00020800


	//   ....[205]....
        /*0b20*/ 	.word	0x000208b0


	//   ....[206]....
        /*0b24*/ 	.word	0x000209a0


	//   ....[207]....
        /*0b28*/ 	.word	0x00020a80


	//   ....[208]....
        /*0b2c*/ 	.word	0x00020b90


	//   ....[209]....
        /*0b30*/ 	.word	0x00020c90


	//   ....[210]....
        /*0b34*/ 	.word	0x00020dc0


	//   ....[211]....
        /*0b38*/ 	.word	0x00020ea0


	//   ....[212]....
        /*0b3c*/ 	.word	0x00020fa0


	//   ....[213]....
        /*0b40*/ 	.word	0x00021080


	//   ....[214]....
        /*0b44*/ 	.word	0x00021110


	//   ....[215]....
        /*0b48*/ 	.word	0x000211b0


	//   ....[216]....
        /*0b4c*/ 	.word	0x00021320


	//   ....[217]....
        /*0b50*/ 	.word	0x00021390


	//   ....[218]....
        /*0b54*/ 	.word	0x00021400


	//   ....[219]....
        /*0b58*/ 	.word	0x00021470


	//   ....[220]....
        /*0b5c*/ 	.word	0x000214e0


	//   ....[221]....
        /*0b60*/ 	.word	0x00021560


	//   ....[222]....
        /*0b64*/ 	.word	0x000215e0


	//   ....[223]....
        /*0b68*/ 	.word	0x00021670


	//   ....[224]....
        /*0b6c*/ 	.word	0x000216e0


	//   ....[225]....
        /*0b70*/ 	.word	0x00021750


	//   ....[226]....
        /*0b74*/ 	.word	0x000217c0


	//   ....[227]....
        /*0b78*/ 	.word	0x00021840


	//   ....[228]....
        /*0b7c*/ 	.word	0x000218b0


	//   ....[229]....
        /*0b80*/ 	.word	0x00021960


	//   ....[230]....
        /*0b84*/ 	.word	0x000219b0


	//   ....[231]....
        /*0b88*/ 	.word	0x00021a40


	//   ....[232]....
        /*0b8c*/ 	.word	0x00021b70


	//----- nvinfo : EIATTR_REG_RECONFIG
	.align		4
.L_574:
        /*0b90*/ 	.byte	0x01, 0x54
	.zero		2


	//----- nvinfo : EIATTR_SYSCALL_OFFSETS
	.align		4
        /*0b94*/ 	.byte	0x04, 0x46
        /*0b96*/ 	.short	(.L_576 - .L_575)


	//   ....[0]....
.L_575:
        /*0b98*/ 	.word	0x000024b0


	//   ....[1]....
        /*0b9c*/ 	.word	0x00002600


	//   ....[2]....
        /*0ba0*/ 	.word	0x00007da0


	//   ....[3]....
        /*0ba4*/ 	.word	0x000080d0


	//   ....[4]....
        /*0ba8*/ 	.word	0x00019360


	//   ....[5]....
        /*0bac*/ 	.word	0x000194b0


	//   ....[6]....
        /*0bb0*/ 	.word	0x000195a0


	//   ....[7]....
        /*0bb4*/ 	.word	0x0001a530


	//----- nvinfo : EIATTR_MBARRIER_INSTR_OFFSETS
	.align		4
.L_576:
        /*0bb8*/ 	.byte	0x04, 0x39
        /*0bba*/ 	.short	(.L_578 - .L_577)


	//   ....[0]....
.L_577:
        /*0bbc*/ 	.word	0x00000250
        /*0bc0*/ 	.word	0x000000ff
        /*0bc4*/ 	.word	0x00028c00
        /*0bc8*/ 	.short	0x0100
        /*0bca*/ 	.byte	0x08
	.zero		1


	//   ....[1]....
        /*0bcc*/ 	.word	0x00000270
        /*0bd0*/ 	.word	0x000000ff
        /*0bd4*/ 	.word	0x00028c20
        /*0bd8*/ 	.short	0x0100
        /*0bda*/ 	.byte	0x08
	.zero		1


	//   ....[2]....
        /*0bdc*/ 	.word	0x00000320
        /*0be0*/ 	.word	0x000000ff
        /*0be4*/ 	.word	0x00028c30
        /*0be8*/ 	.short	0x0100
        /*0bea*/ 	.byte	0x06
	.zero		1


	//   ....[3]....
        /*0bec*/ 	.word	0x00000330
        /*0bf0*/ 	.word	0x000000ff
        /*0bf4*/ 	.word	0x00028c40
        /*0bf8*/ 	.short	0x0100
        /*0bfa*/ 	.byte	0x06
	.zero		1


	//   ....[4]....
        /*0bfc*/ 	.word	0x00000340
        /*0c00*/ 	.word	0x000000ff
        /*0c04*/ 	.word	0x00028c38
        /*0c08*/ 	.short	0x0100
        /*0c0a*/ 	.byte	0x06
	.zero		1


	//   ....[5]....
        /*0c0c*/ 	.word	0x00000350
        /*0c10*/ 	.word	0x000000ff
        /*0c14*/ 	.word	0x00028c48
        /*0c18*/ 	.short	0x0100
        /*0c1a*/ 	.byte	0x06
	.zero		1


	//   ....[6]....
        /*0c1c*/ 	.word	0x00000480
        /*0c20*/ 	.word	0x000000ff
        /*0c24*/ 	.word	0x00028c50
        /*0c28*/ 	.short	0x0100
        /*0c2a*/ 	.byte	0x08
	.zero		1


	//   ....[7]....
        /*0c2c*/ 	.word	0x00000490
        /*0c30*/ 	.word	0x000000ff
        /*0c34*/ 	.word	0x00028c60
        /*0c38*/ 	.short	0x0100
        /*0c3a*/ 	.byte	0x08
	.zero		1


	//   ....[8]....
        /*0c3c*/ 	.word	0x000004a0
        /*0c40*/ 	.word	0x000000ff
        /*0c44*/ 	.word	0x00028c58
        /*0c48*/ 	.short	0x0100
        /*0c4a*/ 	.byte	0x08
	.zero		1


	//   ....[9]....
        /*0c4c*/ 	.word	0x000004b0
        /*0c50*/ 	.word	0x000000ff
        /*0c54*/ 	.word	0x00028c68
        /*0c58*/ 	.short	0x0100
        /*0c5a*/ 	.byte	0x08
	.zero		1


	//   ....[10]....
        /*0c5c*/ 	.word	0x000005a0
        /*0c60*/ 	.word	0x000000ff
        /*0c64*/ 	.word	0x00028c70
        /*0c68*/ 	.short	0x0100
        /*0c6a*/ 	.byte	0x06
	.zero		1


	//   ....[11]....
        /*0c6c*/ 	.word	0x000005b0
        /*0c70*/ 	.word	0x000000ff
        /*0c74*/ 	.word	0x00028c80
        /*0c78*/ 	.short	0x0100
        /*0c7a*/ 	.byte	0x06
	.zero		1


	//   ....[12]....
        /*0c7c*/ 	.word	0x000005c0
        /*0c80*/ 	.word	0x000000ff
        /*0c84*/ 	.word	0x00028c78
        /*0c88*/ 	.short	0x0100
        /*0c8a*/ 	.byte	0x06
	.zero		1


	//   ....[13]....
        /*0c8c*/ 	.word	0x000005d0
        /*0c90*/ 	.word	0x000000ff
        /*0c94*/ 	.word	0x00028c88
        /*0c98*/ 	.short	0x0100
        /*0c9a*/ 	.byte	0x06
	.zero		1


	//   ....[14]....
        /*0c9c*/ 	.word	0x00000700
        /*0ca0*/ 	.word	0x000000ff
        /*0ca4*/ 	.word	0x00028c90
        /*0ca8*/ 	.short	0x0100
        /*0caa*/ 	.byte	0x08
	.zero		1


	//   ....[15]....
        /*0cac*/ 	.word	0x00000710
        /*0cb0*/ 	.word	0x000000ff
        /*0cb4*/ 	.word	0x00028ca0
        /*0cb8*/ 	.short	0x0100
        /*0cba*/ 	.byte	0x08
	.zero		1


	//   ....[16]....
        /*0cbc*/ 	.word	0x00000720
        /*0cc0*/ 	.word	0x000000ff
        /*0cc4*/ 	.word	0x00028c98
        /*0cc8*/ 	.short	0x0100
        /*0cca*/ 	.byte	0x08
	.zero		1


	//   ....[17]....
        /*0ccc*/ 	.word	0x00000730
        /*0cd0*/ 	.word	0x000000ff
        /*0cd4*/ 	.word	0x00028ca8
        /*0cd8*/ 	.short	0x0100
        /*0cda*/ 	.byte	0x08
	.zero		1


	//   ....[18]....
        /*0cdc*/ 	.word	0x00000860
        /*0ce0*/ 	.word	0x000000ff
        /*0ce4*/ 	.word	0x00028cb0
        /*0ce8*/ 	.short	0x0100
        /*0cea*/ 	.byte	0x08
	.zero		1


	//   ....[19]....
        /*0cec*/ 	.word	0x00000870
        /*0cf0*/ 	.word	0x000000ff
        /*0cf4*/ 	.word	0x00028cc0
        /*0cf8*/ 	.short	0x0100
        /*0cfa*/ 	.byte	0x08
	.zero		1


	//   ....[20]....
        /*0cfc*/ 	.word	0x00000880
        /*0d00*/ 	.word	0x000000ff
        /*0d04*/ 	.word	0x00028cb8
        /*0d08*/ 	.short	0x0100
        /*0d0a*/ 	.byte	0x08
	.zero		1


	//   ....[21]....
        /*0d0c*/ 	.word	0x00000890
        /*0d10*/ 	.word	0x000000ff
        /*0d14*/ 	.word	0x00028cc8
        /*0d18*/ 	.short	0x0100
        /*0d1a*/ 	.byte	0x08
	.zero		1


	//   ....[22]....
        /*0d1c*/ 	.word	0x00003180
        /*0d20*/ 	.word	0x0000003c
        /*0d24*/ 	.word	0x00028c90
        /*0d28*/ 	.short	0x010a
        /*0d2a*/ 	.byte	0x3f
	.zero		1


	//   ....[23]....
        /*0d2c*/ 	.word	0x00003b90
        /*0d30*/ 	.word	0x0000003c
        /*0d34*/ 	.word	0x00028c90
        /*0d38*/ 	.short	0x010a
        /*0d3a*/ 	.byte	0x3f
	.zero		1


	//   ....[24]....
        /*0d3c*/ 	.word	0x00004450
        /*0d40*/ 	.word	0x0000003c
        /*0d44*/ 	.word	0x00028c90
        /*0d48*/ 	.short	0x010a
        /*0d4a*/ 	.byte	0x3f
	.zero		1


	//   ....[25]....
        /*0d4c*/ 	.word	0x00004810
        /*0d50*/ 	.word	0x00000004
        /*0d54*/ 	.word	0x00000000
        /*0d58*/ 	.short	0x0101
        /*0d5a*/ 	.byte	0x3f
	.zero		1


	//   ....[26]....
        /*0d5c*/ 	.word	0x00004850
        /*0d60*/ 	.word	0x0000003c
        /*0d64*/ 	.word	0x00028cb0
        /*0d68*/ 	.short	0x010a
        /*0d6a*/ 	.byte	0x3f
	.zero		1


	//   ....[27]....
        /*0d6c*/ 	.word	0x00005210
        /*0d70*/ 	.word	0x0000003c
        /*0d74*/ 	.word	0x00000000
        /*0d78*/ 	.short	0x0101
        /*0d7a*/ 	.byte	0x3f
	.zero		1


	//   ....[28]....
        /*0d7c*/ 	.word	0x00005b50
        /*0d80*/ 	.word	0x0000000c
        /*0d84*/ 	.word	0x00028c50
        /*0d88*/ 	.short	0x010a
        /*0d8a*/ 	.byte	0x3f
	.zero		1


	//   ....[29]....
        /*0d8c*/ 	.word	0x00005f10
        /*0d90*/ 	.word	0x0000000c
        /*0d94*/ 	.word	0x00000000
        /*0d98*/ 	.short	0x0101
        /*0d9a*/ 	.byte	0x3f
	.zero		1


	//   ....[30]....
        /*0d9c*/ 	.word	0x00006830
        /*0da0*/ 	.word	0x00000015
        /*0da4*/ 	.word	0x00028c50
        /*0da8*/ 	.short	0x010a
        /*0daa*/ 	.byte	0x3f
	.zero		1


	//   ....[31]....
        /*0dac*/ 	.word	0x00006880
        /*0db0*/ 	.word	0x00000015
        /*0db4*/ 	.word	0x00028c50
        /*0db8*/ 	.short	0x010a
        /*0dba*/ 	.byte	0x3f
	.zero		1


	//   ....[32]....
        /*0dbc*/ 	.word	0x00006b70
        /*0dc0*/ 	.word	0x00000015
        /*0dc4*/ 	.word	0x00000000
        /*0dc8*/ 	.short	0x0101
        /*0dca*/ 	.byte	0x3f
	.zero		1


	//   ....[33]....
        /*0dcc*/ 	.word	0x00007e40
        /*0dd0*/ 	.word	0x00000002
        /*0dd4*/ 	.word	0x00028c00
        /*0dd8*/ 	.short	0x010a
        /*0dda*/ 	.byte	0x3f
	.zero		1


	//   ....[34]....
        /*0ddc*/ 	.word	0x00007e90
        /*0de0*/ 	.word	0x00000002
        /*0de4*/ 	.word	0x00028c00
        /*0de8*/ 	.short	0x010a
        /*0dea*/ 	.byte	0x3f
	.zero		1


	//   ....[35]....
        /*0dec*/ 	.word	0x00008950
        /*0df0*/ 	.word	0x00000002
        /*0df4*/ 	.word	0x00028c00
        /*0df8*/ 	.short	0x010a
        /*0dfa*/ 	.byte	0x3f
	.zero		1


	//   ....[36]....
        /*0dfc*/ 	.word	0x00009da0
        /*0e00*/ 	.word	0x00000002
        /*0e04*/ 	.word	0x00028c00
        /*0e08*/ 	.short	0x010a
        /*0e0a*/ 	.byte	0x3f
	.zero		1


	//   ....[37]....
        /*0e0c*/ 	.word	0x0000ac10
        /*0e10*/ 	.word	0x00000015
        /*0e14*/ 	.word	0x00028c30
        /*0e18*/ 	.short	0x010a
        /*0e1a*/ 	.byte	0x3f
	.zero		1


	//   ....[38]....
        /*0e1c*/ 	.word	0x0000acc0
        /*0e20*/ 	.word	0x00000015
        /*0e24*/ 	.word	0x00028c30
        /*0e28*/ 	.short	0x010a
        /*0e2a*/ 	.byte	0x3f
	.zero		1


	//   ....[39]....
        /*0e2c*/ 	.word	0x0000b880
        /*0e30*/ 	.word	0x00000027
        /*0e34*/ 	.word	0x00000000
        /*0e38*/ 	.short	0x0101
        /*0e3a*/ 	.byte	0x3f
	.zero		1


	//   ....[40]....
        /*0e3c*/ 	.word	0x0000bf50
        /*0e40*/ 	.word	0x00000015
        /*0e44*/ 	.word	0x00028c50
        /*0e48*/ 	.short	0x010a
        /*0e4a*/ 	.byte	0x3f
	.zero		1


	//   ....[41]....
        /*0e4c*/ 	.word	0x0000bff0
        /*0e50*/ 	.word	0x00000015
        /*0e54*/ 	.word	0x00028c50
        /*0e58*/ 	.short	0x010a
        /*0e5a*/ 	.byte	0x3f
	.zero		1


	//   ....[42]....
        /*0e5c*/ 	.word	0x0000c2f0
        /*0e60*/ 	.word	0x00000015
        /*0e64*/ 	.word	0x00000000
        /*0e68*/ 	.short	0x0101
        /*0e6a*/ 	.byte	0x3f
	.zero		1


	//   ....[43]....
        /*0e6c*/ 	.word	0x0000c490
        /*0e70*/ 	.word	0x000000d1
        /*0e74*/ 	.word	0x00028c30
        /*0e78*/ 	.short	0x010a
        /*0e7a*/ 	.byte	0x3f
	.zero		1


	//   ....[44]....
        /*0e7c*/ 	.word	0x0000c500
        /*0e80*/ 	.word	0x000000d1
        /*0e84*/ 	.word	0x00028c30
        /*0e88*/ 	.short	0x010a
        /*0e8a*/ 	.byte	0x3f
	.zero		1


	//   ....[45]....
        /*0e8c*/ 	.word	0x0000cef0
        /*0e90*/ 	.word	0x0000000f
        /*0e94*/ 	.word	0x00000000
        /*0e98*/ 	.short	0x0101
        /*0e9a*/ 	.byte	0x3f
	.zero		1


	//   ....[46]....
        /*0e9c*/ 	.word	0x0000e050
        /*0ea0*/ 	.word	0x000000d1
        /*0ea4*/ 	.word	0x00028c50
        /*0ea8*/ 	.short	0x010a
        /*0eaa*/ 	.byte	0x3f
	.zero		1


	//   ....[47]....
        /*0eac*/ 	.word	0x0000e0a0
        /*0eb0*/ 	.word	0x000000d1
        /*0eb4*/ 	.word	0x00028c50
        /*0eb8*/ 	.short	0x010a
        /*0eba*/ 	.byte	0x3f
	.zero		1


	//   ....[48]....
        /*0ebc*/ 	.word	0x0000e3c0
        /*0ec0*/ 	.word	0x000000d1
        /*0ec4*/ 	.word	0x00000000
        /*0ec8*/ 	.short	0x0101
        /*0eca*/ 	.byte	0x3f
	.zero		1


	//   ....[49]....
        /*0ecc*/ 	.word	0x0000e4f0
        /*0ed0*/ 	.word	0x00000015
        /*0ed4*/ 	.word	0x00028c30
        /*0ed8*/ 	.short	0x010a
        /*0eda*/ 	.byte	0x3f
	.zero		1


	//   ....[50]....
        /*0edc*/ 	.word	0x0000e560
        /*0ee0*/ 	.word	0x00000015
        /*0ee4*/ 	.word	0x00028c30
        /*0ee8*/ 	.short	0x010a
        /*0eea*/ 	.byte	0x3f
	.zero		1


	//   ....[51]....
        /*0eec*/ 	.word	0x0000ea90
        /*0ef0*/ 	.word	0x0000000e
        /*0ef4*/ 	.word	0x00000000
        /*0ef8*/ 	.short	0x0101
        /*0efa*/ 	.byte	0x3f
	.zero		1


	//   ....[52]....
        /*0efc*/ 	.word	0x0000fad0
        /*0f00*/ 	.word	0x00000015
        /*0f04*/ 	.word	0x00028c50
        /*0f08*/ 	.short	0x010a
        /*0f0a*/ 	.byte	0x3f
	.zero		1


	//   ....[53]....
        /*0f0c*/ 	.word	0x0000fb20
        /*0f10*/ 	.word	0x00000015
        /*0f14*/ 	.word	0x00028c50
        /*0f18*/ 	.short	0x010a
        /*0f1a*/ 	.byte	0x3f
	.zero		1


	//   ....[54]....
        /*0f1c*/ 	.word	0x0000fe40
        /*0f20*/ 	.word	0x00000015
        /*0f24*/ 	.word	0x00000000
        /*0f28*/ 	.short	0x0101
        /*0f2a*/ 	.byte	0x3f
	.zero		1


	//   ....[55]....
        /*0f2c*/ 	.word	0x00012730
        /*0f30*/ 	.word	0x00000000
        /*0f34*/ 	.word	0x00000000
        /*0f38*/ 	.short	0x0101
        /*0f3a*/ 	.byte	0x3f
	.zero		1


	//   ....[56]....
        /*0f3c*/ 	.word	0x00013410
        /*0f40*/ 	.word	0x00000008
        /*0f44*/ 	.word	0x00000000
        /*0f48*/ 	.short	0x0101
        /*0f4a*/ 	.byte	0x3f
	.zero		1


	//   ....[57]....
        /*0f4c*/ 	.word	0x00017580
        /*0f50*/ 	.word	0x00000012
        /*0f54*/ 	.word	0x00028c20
        /*0f58*/ 	.short	0x010a
        /*0f5a*/ 	.byte	0x3f
	.zero		1


	//   ....[58]....
        /*0f5c*/ 	.word	0x00017610
        /*0f60*/ 	.word	0x00000003
        /*0f64*/ 	.word	0x00028ca0
        /*0f68*/ 	.short	0x010a
        /*0f6a*/ 	.byte	0x3f
	.zero		1


	//   ....[59]....
        /*0f6c*/ 	.word	0x00017860
        /*0f70*/ 	.word	0x00000003
        /*0f74*/ 	.word	0x00028cc0
        /*0f78*/ 	.short	0x010a
        /*0f7a*/ 	.byte	0x3f
	.zero		1


	//   ....[60]....
        /*0f7c*/ 	.word	0x00018230
        /*0f80*/ 	.word	0x00000009
        /*0f84*/ 	.word	0x00028ca0
        /*0f88*/ 	.short	0x010a
        /*0f8a*/ 	.byte	0x3f
	.zero		1


	//   ....[61]....
        /*0f8c*/ 	.word	0x00018470
        /*0f90*/ 	.word	0x00000009
        /*0f94*/ 	.word	0x00028cc0
        /*0f98*/ 	.short	0x010a
        /*0f9a*/ 	.byte	0x3f
	.zero		1


	//   ....[62]....
        /*0f9c*/ 	.word	0x00019d20
        /*0fa0*/ 	.word	0x0000001e
        /*0fa4*/ 	.word	0x00028c40
        /*0fa8*/ 	.short	0x010a
        /*0faa*/ 	.byte	0x3f
	.zero		1


	//   ....[63]....
        /*0fac*/ 	.word	0x0001a1d0
        /*0fb0*/ 	.word	0x0000001e
        /*0fb4*/ 	.word	0x00028c30
        /*0fb8*/ 	.short	0x0107
        /*0fba*/ 	.byte	0x3f
	.zero		1


	//   ....[64]....
        /*0fbc*/ 	.word	0x0001a2a0
        /*0fc0*/ 	.word	0x0000001e
        /*0fc4*/ 	.word	0x00028c30
        /*0fc8*/ 	.short	0x0101
        /*0fca*/ 	.byte	0x3f
	.zero		1


	//   ....[65]....
        /*0fcc*/ 	.word	0x0001ab80
        /*0fd0*/ 	.word	0x00000012
        /*0fd4*/ 	.word	0x00028c00
        /*0fd8*/ 	.short	0x0107
        /*0fda*/ 	.byte	0x3f
	.zero		1


	//   ....[66]....
        /*0fdc*/ 	.word	0x0001ac70
        /*0fe0*/ 	.word	0x00000012
        /*0fe4*/ 	.word	0x00028c00
        /*0fe8*/ 	.short	0x0101
        /*0fea*/ 	.byte	0x3f
	.zero		1


	//   ....[67]....
        /*0fec*/ 	.word	0x0001ac90
        /*0ff0*/ 	.word	0x00000012
        /*0ff4*/ 	.word	0x00028c20
        /*0ff8*/ 	.short	0x010a
        /*0ffa*/ 	.byte	0x3f
	.zero		1


	//   ....[68]....
        /*0ffc*/ 	.word	0x0001ad20
        /*1000*/ 	.word	0x0000001e
        /*1004*/ 	.word	0x00028c60
        /*1008*/ 	.short	0x010a
        /*100a*/ 	.byte	0x3f
	.zero		1


	//   ....[69]....
        /*100c*/ 	.word	0x0001b630
        /*1010*/ 	.word	0x0000001e
        /*1014*/ 	.word	0x00028c50
        /*1018*/ 	.short	0x0107
        /*101a*/ 	.byte	0x3f
	.zero		1


	//   ....[70]....
        /*101c*/ 	.word	0x0001b700
        /*1020*/ 	.word	0x0000001e
        /*1024*/ 	.word	0x00028c50
        /*1028*/ 	.short	0x0101
        /*102a*/ 	.byte	0x3f
	.zero		1


	//   ....[71]....
        /*102c*/ 	.word	0x0001ba90
        /*1030*/ 	.word	0x00000006
        /*1034*/ 	.word	0x00028c40
        /*1038*/ 	.short	0x010a
        /*103a*/ 	.byte	0x3f
	.zero		1


	//   ....[72]....
        /*103c*/ 	.word	0x0001bdb0
        /*1040*/ 	.word	0x00000006
        /*1044*/ 	.word	0x00028c30
        /*1048*/ 	.short	0x0107
        /*104a*/ 	.byte	0x3f
	.zero		1


	//   ....[73]....
        /*104c*/ 	.word	0x0001be70
        /*1050*/ 	.word	0x00000006
        /*1054*/ 	.word	0x00028c30
        /*1058*/ 	.short	0x0101
        /*105a*/ 	.byte	0x3f
	.zero		1


	//   ....[74]....
        /*105c*/ 	.word	0x0001bea0
        /*1060*/ 	.word	0x00000006
        /*1064*/ 	.word	0x00028c60
        /*1068*/ 	.short	0x010a
        /*106a*/ 	.byte	0x3f
	.zero		1


	//   ....[75]....
        /*106c*/ 	.word	0x0001c550
        /*1070*/ 	.word	0x00000006
        /*1074*/ 	.word	0x00028c50
        /*1078*/ 	.short	0x0107
        /*107a*/ 	.byte	0x3f
	.zero		1


	//   ....[76]....
        /*107c*/ 	.word	0x0001c610
        /*1080*/ 	.word	0x00000006
        /*1084*/ 	.word	0x00028c50
        /*1088*/ 	.short	0x0101
        /*108a*/ 	.byte	0x3f
	.zero		1


	//   ....[77]....
        /*108c*/ 	.word	0x0001d8b0
        /*1090*/ 	.word	0x00000007
        /*1094*/ 	.word	0x00028c20
        /*1098*/ 	.short	0x010a
        /*109a*/ 	.byte	0x3f
	.zero		1


	//   ....[78]....
        /*109c*/ 	.word	0x0001da20
        /*10a0*/ 	.word	0x00000005
        /*10a4*/ 	.word	0x00028c40
        /*10a8*/ 	.short	0x010a
        /*10aa*/ 	.byte	0x3f
	.zero		1


	//   ....[79]....
        /*10ac*/ 	.word	0x0001dac0
        /*10b0*/ 	.word	0x00000003
        /*10b4*/ 	.word	0x00028c40
        /*10b8*/ 	.short	0x010a
        /*10ba*/ 	.byte	0x3f
	.zero		1


	//   ....[80]....
        /*10bc*/ 	.word	0x0001db00
        /*10c0*/ 	.word	0x00000005
        /*10c4*/ 	.word	0x00028c60
        /*10c8*/ 	.short	0x010a
        /*10ca*/ 	.byte	0x3f
	.zero		1


	//   ....[81]....
        /*10cc*/ 	.word	0x0001db40
        /*10d0*/ 	.word	0x00000003
        /*10d4*/ 	.word	0x00028c60
        /*10d8*/ 	.short	0x010a
        /*10da*/ 	.byte	0x3f
	.zero		1


	//   ....[82]....
        /*10dc*/ 	.word	0x0001dba0
        /*10e0*/ 	.word	0x0000003c
        /*10e4*/ 	.word	0x00028c90
        /*10e8*/ 	.short	0x010a
        /*10ea*/ 	.byte	0x3f
	.zero		1


	//   ....[83]....
        /*10ec*/ 	.word	0x0001dd20
        /*10f0*/ 	.word	0x0000003c
        /*10f4*/ 	.word	0x00028c90
        /*10f8*/ 	.short	0x010a
        /*10fa*/ 	.byte	0x3f
	.zero		1


	//   ....[84]....
        /*10fc*/ 	.word	0x0001dea0
        /*1100*/ 	.word	0x0000003c
        /*1104*/ 	.word	0x00028c90
        /*1108*/ 	.short	0x010a
        /*110a*/ 	.byte	0x3f
	.zero		1


	//   ....[85]....
        /*110c*/ 	.word	0x0001e000
        /*1110*/ 	.word	0x0000003c
        /*1114*/ 	.word	0x00028cb0
        /*1118*/ 	.short	0x010a
        /*111a*/ 	.byte	0x3f
	.zero		1


	//   ....[86]....
        /*111c*/ 	.word	0x0001e050
        /*1120*/ 	.word	0x0000000c
        /*1124*/ 	.word	0x00028c50
        /*1128*/ 	.short	0x010a
        /*112a*/ 	.byte	0x3f
	.zero		1


	//   ....[87]....
        /*112c*/ 	.word	0x0001e0a0
        /*1130*/ 	.word	0x00000015
        /*1134*/ 	.word	0x00028c50
        /*1138*/ 	.short	0x010a
        /*113a*/ 	.byte	0x3f
	.zero		1


	//   ....[88]....
        /*113c*/ 	.word	0x0001e490
        /*1140*/ 	.word	0x00000002
        /*1144*/ 	.word	0x00028c00
        /*1148*/ 	.short	0x010a
        /*114a*/ 	.byte	0x3f
	.zero		1


	//   ....[89]....
        /*114c*/ 	.word	0x0001ea60
        /*1150*/ 	.word	0x00000002
        /*1154*/ 	.word	0x00028c00
        /*1158*/ 	.short	0x010a
        /*115a*/ 	.byte	0x3f
	.zero		1


	//   ....[90]....
        /*115c*/ 	.word	0x0001eab0
        /*1160*/ 	.word	0x00000015
        /*1164*/ 	.word	0x00028c30
        /*1168*/ 	.short	0x010a
        /*116a*/ 	.byte	0x3f
	.zero		1


	//   ....[91]....
        /*116c*/ 	.word	0x0001eb00
        /*1170*/ 	.word	0x00000015
        /*1174*/ 	.word	0x00028c50
        /*1178*/ 	.short	0x010a
        /*117a*/ 	.byte	0x3f
	.zero		1


	//   ....[92]....
        /*117c*/ 	.word	0x0001eb50
        /*1180*/ 	.word	0x000000d1
        /*1184*/ 	.word	0x00028c30
        /*1188*/ 	.short	0x010a
        /*118a*/ 	.byte	0x3f
	.zero		1


	//   ....[93]....
        /*118c*/ 	.word	0x0001eba0
        /*1190*/ 	.word	0x000000d1
        /*1194*/ 	.word	0x00028c50
        /*1198*/ 	.short	0x010a
        /*119a*/ 	.byte	0x3f
	.zero		1


	//   ....[94]....
        /*119c*/ 	.word	0x0001ebf0
        /*11a0*/ 	.word	0x00000015
        /*11a4*/ 	.word	0x00028c30
        /*11a8*/ 	.short	0x010a
        /*11aa*/ 	.byte	0x3f
	.zero		1


	//   ....[95]....
        /*11ac*/ 	.word	0x0001ec40
        /*11b0*/ 	.word	0x00000015
        /*11b4*/ 	.word	0x00028c50
        /*11b8*/ 	.short	0x010a
        /*11ba*/ 	.byte	0x3f
	.zero		1


	//   ....[96]....
        /*11bc*/ 	.word	0x0001ede0
        /*11c0*/ 	.word	0x00000012
        /*11c4*/ 	.word	0x00028c20
        /*11c8*/ 	.short	0x010a
        /*11ca*/ 	.byte	0x3f
	.zero		1


	//   ....[97]....
        /*11cc*/ 	.word	0x0001ee30
        /*11d0*/ 	.word	0x00000003
        /*11d4*/ 	.word	0x00028ca0
        /*11d8*/ 	.short	0x010a
        /*11da*/ 	.byte	0x3f
	.zero		1


	//   ....[98]....
        /*11dc*/ 	.word	0x0001ee80
        /*11e0*/ 	.word	0x00000003
        /*11e4*/ 	.word	0x00028cc0
        /*11e8*/ 	.short	0x010a
        /*11ea*/ 	.byte	0x3f
	.zero		1


	//   ....[99]....
        /*11ec*/ 	.word	0x0001eed0
        /*11f0*/ 	.word	0x00000009
        /*11f4*/ 	.word	0x00028ca0
        /*11f8*/ 	.short	0x010a
        /*11fa*/ 	.byte	0x3f
	.zero		1


	//   ....[100]....
        /*11fc*/ 	.word	0x0001ef20
        /*1200*/ 	.word	0x00000009
        /*1204*/ 	.word	0x00028cc0
        /*1208*/ 	.short	0x010a
        /*120a*/ 	.byte	0x3f
	.zero		1


	//   ....[101]....
        /*120c*/ 	.word	0x0001f040
        /*1210*/ 	.word	0x0000001e
        /*1214*/ 	.word	0x00028c40
        /*1218*/ 	.short	0x010a
        /*121a*/ 	.byte	0x3f
	.zero		1


	//   ....[102]....
        /*121c*/ 	.word	0x0001fae0
        /*1220*/ 	.word	0x00000012
        /*1224*/ 	.word	0x00028c20
        /*1228*/ 	.short	0x010a
        /*122a*/ 	.byte	0x3f
	.zero		1


	//   ....[103]....
        /*122c*/ 	.word	0x0001fb30
        /*1230*/ 	.word	0x0000001e
        /*1234*/ 	.word	0x00028c60
        /*1238*/ 	.short	0x010a
        /*123a*/ 	.byte	0x3f
	.zero		1


	//   ....[104]....
        /*123c*/ 	.word	0x00020430
        /*1240*/ 	.word	0x00000006
        /*1244*/ 	.word	0x00028c40
        /*1248*/ 	.short	0x010a
        /*124a*/ 	.byte	0x3f
	.zero		1


	//   ....[105]....
        /*124c*/ 	.word	0x000208f0
        /*1250*/ 	.word	0x00000006
        /*1254*/ 	.word	0x00028c60
        /*1258*/ 	.short	0x010a
        /*125a*/ 	.byte	0x3f
	.zero		1


	//   ....[106]....
        /*125c*/ 	.word	0x00021a90
        /*1260*/ 	.word	0x00000007
        /*1264*/ 	.word	0x00028c20
        /*1268*/ 	.short	0x010a
        /*126a*/ 	.byte	0x3f
	.zero		1


	//   ....[107]....
        /*126c*/ 	.word	0x00021c30
        /*1270*/ 	.word	0x00000005
        /*1274*/ 	.word	0x00028c40
        /*1278*/ 	.short	0x010a
        /*127a*/ 	.byte	0x3f
	.zero		1


	//   ....[108]....
        /*127c*/ 	.word	0x00021c80
        /*1280*/ 	.word	0x00000003
        /*1284*/ 	.word	0x00028c40
        /*1288*/ 	.short	0x010a
        /*128a*/ 	.byte	0x3f
	.zero		1


	//   ....[109]....
        /*128c*/ 	.word	0x00021cd0
        /*1290*/ 	.word	0x00000005
        /*1294*/ 	.word	0x00028c60
        /*1298*/ 	.short	0x010a
        /*129a*/ 	.byte	0x3f
	.zero		1


	//----- nvinfo : EIATTR_NUM_MBARRIERS
	.align		4
.L_578:
        /*129c*/ 	.byte	0x03, 0x38
        /*129e*/ 	.short	0x0016


	//----- nvinfo : EIATTR_EXIT_INSTR_OFFSETS
	.align		4
        /*12a0*/ 	.byte	0x04, 0x1c
        /*12a2*/ 	.short	(.L_580 - .L_579)


	//   ....[0]....
.L_579:
        /*12a4*/ 	.word	0x0001db90


	//----- nvinfo : EIATTR_MAX_THREADS
	.align		4
.L_580:
        /*12a8*/ 	.byte	0x04, 0x05
        /*12aa*/ 	.short	(.L_582 - .L_581)
.L_581:
        /*12ac*/ 	.word	0x00000180
        /*12b0*/ 	.word	0x00000001
        /*12b4*/ 	.word	0x00000001


	//----- nvinfo : EIATTR_CRS_STACK_SIZE
	.align		4
.L_582:
        /*12b8*/ 	.byte	0x04, 0x1e
        /*12ba*/ 	.short	(.L_584 - .L_583)
.L_583:
        /*12bc*/ 	.word	0x00000000


	//----- nvinfo : EIATTR_CBANK_PARAM_SIZE
	.align		4
.L_584:
        /*12c0*/ 	.byte	0x03, 0x19
        /*12c2*/ 	.short	0x0af0


	//----- nvinfo : EIATTR_PARAM_CBANK
	.align		4
        /*12c4*/ 	.byte	0x04, 0x0a
        /*12c6*/ 	.short	(.L_586 - .L_585)
	.align		4
.L_585:
        /*12c8*/ 	.word	index@(.nv.constant0._ZN7cutlass13device_kernelIN5flash11enable_sm90INS1_16FlashAttnFwdSm90INS1_25CollectiveMainloopFwdSm90ILi2EN4cute5tupleIJNS5_1CILi1EEES8_S8_EEENS6_IJNS7_ILi64EEESA_SA_EEELi512ENS_6half_tEfNS_4arch4Sm90ELb1ELb0ELb0ELb1ELb1ELb1ELb0ELb0ELb0ELb1ELb1ELb0EEENS1_21CollectiveEpilogueFwdINS6_IJSA_NS7_ILi512EEESA_EEES9_SC_SE_Li256ELb1ELb1ELb1ELb0EEENS1_36VarlenDynamicPersistentTileSchedulerILi64ELi64ELi256ELi128ELb1ELb1ELb1ELb1ELb1ELb1EEEEEEEEEvNT_6ParamsE)
        /*12cc*/ 	.short	0x0210
        /*12ce*/ 	.short	0x0af0


	//----- nvinfo : EIATTR_SW_WAR
	.align		4
.L_586:
        /*12d0*/ 	.byte	0x04, 0x36
        /*12d2*/ 	.short	(.L_588 - .L_587)
.L_587:
        /*12d4*/ 	.word	0x00000008
.L_588:


//--------------------- .nv.info._ZN7cutlass13device_kernelIN5flash11enable_sm90INS1_16FlashAttnFwdSm90INS1_25CollectiveMainloopFwdSm90ILi2EN4cute5tupleIJNS5_1CILi1EEES8_S8_EEENS6_IJNS7_ILi64EEESA_SA_EEELi512ENS_6half_tEfNS_4arch4Sm90ELb1ELb0ELb0ELb1ELb1ELb0ELb1ELb0ELb0ELb1ELb1ELb0EEENS1_21CollectiveEpilogueFwdINS6_IJSA_NS7_ILi512EEESA_EEES9_SC_SE_Li256ELb1ELb1ELb1ELb0EEENS1_36VarlenDynamicPersistentTileSchedulerILi64ELi64ELi256ELi128ELb1ELb1ELb1ELb1ELb1ELb1EEEEEEEEEvNT_6ParamsE --------------------------
	.section	.nv.info._ZN7cutlass13device_kernelIN5flash11enable_sm90INS1_16FlashAttnFwdSm90INS1_25CollectiveMainloopFwdSm90ILi2EN4cute5tupleIJNS5_1CILi1EEES8_S8_EEENS6_IJNS7_ILi64EEESA_SA_EEELi512ENS_6half_tEfNS_4arch4Sm90ELb1ELb0ELb0ELb1ELb1ELb0ELb1ELb0ELb0ELb1ELb1ELb0EEENS1_21CollectiveEpilogueFwdINS6_IJSA_NS7_ILi512EEESA_EEES9_SC_SE_Li256ELb1ELb1ELb1ELb0EEENS1_36VarlenDynamicPersistentTileSchedulerILi64ELi64ELi256ELi128ELb1ELb1ELb1ELb1ELb1ELb1EEEEEEEEEvNT_6ParamsE,"",@"SHT_CUDA_INFO"
	.sectionflags	@""
	.align	4


	//----- nvinfo : EIATTR_CUDA_API_VERSION
	.align		4
        /*0000*/ 	.byte	0x04, 0x37
        /*0002*/ 	.short	(.L_590 - .L_589)
.L_589:
        /*0004*/ 	.word	0x00000082


	//----- nvinfo : EIATTR_KPARAM_INFO
	.align		4
.L_590:
        /*0008*/ 	.byte	0x04, 0x17
        /*000a*/ 	.short	(.L_592 - .L_591)
.L_591:
        /*000c*/ 	.word	0x00000000
        /*0010*/ 	.short	0x0000
        /*0012*/ 	.short	0x0070
        /*0014*/ 	.byte	0x00, 0xf0, 0x01, 0x2e


	//----- nvinfo : EIATTR_SPARSE_MMA_MASK
	.align		4
.L_592:
        /*0018*/ 	.byte	0x03, 0x50
        /*001a*/ 	.short	0x0000


	//----- nvinfo : EIATTR_MAXREG_COUNT
	.align		4
        /*001c*/ 	.byte	0x03, 0x1b
        /*001e*/ 	.short	0x00a8


	//----- nvinfo : EIATTR_NUM_BARRIERS
	.align		4
        /*0020*/ 	.byte	0x02, 0x4c
        /*0022*/ 	.byte	0x10
	.zero		1


	//----- nvinfo : EIATTR_EXTERNS
	.align		4
        /*0024*/ 	.byte	0x04, 0x0f
        /*0026*/ 	.short	(.L_594 - .L_593)


	//   ....[0]....
	.align		4
.L_593:
        /*0028*/ 	.word	index@(__assertfail)


	//----- nvinfo : EIATTR_ANNOTATIONS
	.align		4
.L_594:
        /*002c*/ 	.byte	0x04, 0x55
        /*002e*/ 	.short	(.L_596 - .L_595)


	//   ....[0]....
.L_595:
        /* <DEDUP_REMOVED lines=21> */


	//----- nvinfo : EIATTR_MERCURY_ISA_VERSION
	.align		4
.L_596:
        /*0170*/ 	.byte	0x03, 0x5f
        /*0172*/ 	.short	0x0101


	//----- nvinfo : EIATTR_UNUSED_LOAD_BYTE_OFFSET
	.align		4
        /*0174*/ 	.byte	0x04, 0x44
        /*0176*/ 	.short	(.L_598 - .L_597)


	//   ....[0]....
.L_597:
        /*0178*/ 	.word	0x00000960
        /*017c*/ 	.word	0x0000fff0


	//   ....[1]....
        /*0180*/ 	.word	0x0000da30
        /*0184*/ 	.word	0x0000fff0


	//----- nvinfo : EIATTR_INT_WARP_WIDE_INSTR_OFFSETS
	.align		4
.L_598:
        /*0188*/ 	.byte	0x04, 0x31
        /*018a*/ 	.short	(.L_600 - .L_599)


	//   ....[0]....
.L_599:
        /*018c*/ 	.word	0x000000c0


	//   ....[1]....
        /*0190*/ 	.word	0x000000d0


	//   ....[2]....
        /*0194*/ 	.word	0x000000e0


	//   ....[3]....
        /*0198*/ 	.word	0x00000180


	//   ....[4]....
        /*019c*/ 	.word	0x00013cf0


	//   ....[5]....
        /*01a0*/ 	.word	0x00013d80


	//   ....[6]....
        /*01a4*/ 	.word	0x00018010


	//   ....[7]....
        /*01a8*/ 	.word	0x000180a0


	//----- nvinfo : EIATTR_COOP_GROUP_MASK_REGIDS
	.align		4
.L_600:
        /*01ac*/ 	.byte	0x04, 0x29
        /*01ae*/ 	.short	(.L_602 - .L_601)


	//   ....[0]....
.L_601:
        /*01b0*/ 	.word	0xffffffff


	//   ....[1]....
        /*01b4*/ 	.word	0xffffffff


	//   ....[2]....
        /*01b8*/ 	.word	0xffffffff


	//   ....[3]....
        /*01bc*/ 	.word	0xffffffff


	//   ....[4]....
        /*01c0*/ 	.word	0xffffffff


	//   ....[5]....
        /*01c4*/ 	.word	0xffffffff


	//   ....[6]....
        /*01c8*/ 	.word	0xffffffff


	//   ....[7]....
        /*01cc*/ 	.word	0xffffffff


	//   ....[8]....
        /*01d0*/ 	.word	0xffffffff


	//   ....[9]....
        /*01d4*/ 	.word	0xffffffff


	//   ....[10]....
        /*01d8*/ 	.word	0xffffffff


	//   ....[11]....
        /*01dc*/ 	.word	0xffffffff


	//   ....[12]....
        /*01e0*/ 	.word	0xffffffff


	//   ....[13]....
        /*01e4*/ 	.word	0xffffffff


	//   ....[14]....
        /*01e8*/ 	.word	0xffffffff


	//   ....[15]....
        /*01ec*/ 	.word	0xffffffff


	//   ....[16]....
        /*01f0*/ 	.word	0xffffffff


	//   ....[17]....
        /*01f4*/ 	.word	0xffffffff


	//   ....[18]....
        /*01f8*/ 	.word	0xffffffff


	//   ....[19]....
        /*01fc*/ 	.word	0xffffffff


	//   ....[20]....
        /*0200*/ 	.word	0xffffffff


	//   ....[21]....
        /*0204*/ 	.word	0xffffffff


	//   ....[22]....
        /*0208*/ 	.word	0xffffffff


	//   ....[23]....
        /*020c*/ 	.word	0xffffffff


	//   ....[24]....
        /*0210*/ 	.word	0xffffffff


	//   ....[25]....
        /*0214*/ 	.word	0xffffffff


	//   ....[26]....
        /*0218*/ 	.word	0xffffffff


	//   ....[27]....
        /*021c*/ 	.word	0xffffffff


	//   ....[28]....
        /*0220*/ 	.word	0xffffffff


	//   ....[29]....
        /*0224*/ 	.word	0xffffffff


	//   ....[30]....
        /*0228*/ 	.word	0xffffffff


	//   ....[31]....
        /*022c*/ 	.word	0xffffffff


	//   ....[32]....
        /*0230*/ 	.word	0xffffffff


	//   ....[33]....
        /*0234*/ 	.word	0xffffffff


	//   ....[34]....
        /*0238*/ 	.word	0xffffffff


	//   ....[35]....
        /*023c*/ 	.word	0xffffffff


	//   ....[36]....
        /*0240*/ 	.word	0xffffffff


	//   ....[37]....
        /*0244*/ 	.word	0xffffffff


	//   ....[38]....
        /*0248*/ 	.word	0xffffffff


	//   ....[39]....
        /*024c*/ 	.word	0xffffffff


	//   ....[40]....
        /*0250*/ 	.word	0xffffffff


	//   ....[41]....
        /*0254*/ 	.word	0xffffffff


	//   ....[42]....
        /*0258*/ 	.word	0xffffffff


	//   ....[43]....
        /*025c*/ 	.word	0xffffffff


	//   ....[44]....
        /*0260*/ 	.word	0xffffffff


	//   ....[45]....
        /*0264*/ 	.word	0xffffffff


	//   ....[46]....
        /*0268*/ 	.word	0xffffffff


	//   ....[47]....
        /*026c*/ 	.word	0xffffffff


	//   ....[48]....
        /*0270*/ 	.word	0xffffffff


	//   ....[49]....
        /*0274*/ 	.word	0xffffffff


	//   ....[50]....
        /*0278*/ 	.word	0xffffffff


	//   ....[51]....
        /*027c*/ 	.word	0xffffffff


	//   ....[52]....
        /*0280*/ 	.word	0xffffffff


	//   ....[53]....
        /*0284*/ 	.word	0xffffffff


	//   ....[54]....
        /*0288*/ 	.word	0xffffffff


	//   ....[55]....
        /*028c*/ 	.word	0xffffffff


	//   ....[56]....
        /*0290*/ 	.word	0xffffffff


	//   ....[57]....
        /*0294*/ 	.word	0xffffffff


	//   ....[58]....
        /*0298*/ 	.word	0xffffffff


	//   ....[59]....
        /*029c*/ 	.word	0xffffffff


	//   ....[60]....
        /*02a0*/ 	.word	0xffffffff


	//   ....[61]....
        /*02a4*/ 	.word	0xffffffff


	//   ....[62]....
        /*02a8*/ 	.word	0xffffffff


	//   ....[63]....
        /*02ac*/ 	.word	0xffffffff


	//   ....[64]....
        /*02b0*/ 	.word	0xffffffff


	//   ....[65]....
        /*02b4*/ 	.word	0xffffffff


	//   ....[66]....
        /*02b8*/ 	.word	0xffffffff


	//   ....[67]....
        /*02bc*/ 	.word	0xffffffff


	//   ....[68]....
        /*02c0*/ 	.word	0xffffffff


	//   ....[69]....
        /*02c4*/ 	.word	0xffffffff


	//   ....[70]....
        /*02c8*/ 	.word	0xffffffff


	//   ....[71]....
        /*02cc*/ 	.word	0xffffffff


	//   ....[72]....
        /*02d0*/ 	.word	0xffffffff


	//   ....[73]....
        /*02d4*/ 	.word	0xffffffff


	//   ....[74]....
        /*02d8*/ 	.word	0xffffffff


	//   ....[75]....
        /*02dc*/ 	.word	0xffffffff


	//   ....[76]....
        /*02e0*/ 	.word	0xffffffff


	//   ....[77]....
        /*02e4*/ 	.word	0xffffffff


	//   ....[78]....
        /*02e8*/ 	.word	0xffffffff


	//   ....[79]....
        /*02ec*/ 	.word	0xffffffff


	//   ....[80]....
        /*02f0*/ 	.word	0xffffffff


	//   ....[81]....
        /*02f4*/ 	.word	0xffffffff


	//   ....[82]....
        /*02f8*/ 	.word	0xffffffff


	//   ....[83]....
        /*02fc*/ 	.word	0xffffffff


	//   ....[84]....
        /*0300*/ 	.word	0xffffffff


	//   ....[85]....
        /*0304*/ 	.word	0xffffffff


	//   ....[86]....
        /*0308*/ 	.word	0xffffffff


	//   ....[87]....
        /*030c*/ 	.word	0xffffffff


	//   ....[88]....
        /*0310*/ 	.word	0xffffffff


	//   ....[89]....
        /*0314*/ 	.word	0xffffffff


	//   ....[90]....
        /*0318*/ 	.word	0xffffffff


	//   ....[91]....
        /*031c*/ 	.word	0xffffffff


	//   ....[92]....
        /*0320*/ 	.word	0xffffffff


	//   ....[93]....
        /*0324*/ 	.word	0xffffffff


	//   ....[94]....
        /*0328*/ 	.word	0xffffffff


	//   ....[95]....
        /*032c*/ 	.word	0xffffffff


	//   ....[96]....
        /*0330*/ 	.word	0xffffffff


	//   ....[97]....
        /*0334*/ 	.word	0xffffffff


	//   ....[98]....
        /*0338*/ 	.word	0xffffffff


	//   ....[99]....
        /*033c*/ 	.word	0xffffffff


	//   ....[100]....
        /*0340*/ 	.word	0xffffffff


	//   ....[101]....
        /*0344*/ 	.word	0xffffffff


	//   ....[102]....
        /*0348*/ 	.word	0xffffffff


	//   ....[103]....
        /*034c*/ 	.word	0xffffffff


	//   ....[104]....
        /*0350*/ 	.word	0xffffffff


	//   ....[105]....
        /*0354*/ 	.word	0xffffffff


	//   ....[106]....
        /*0358*/ 	.word	0xffffffff


	//   ....[107]....
        /*035c*/ 	.word	0xffffffff


	//   ....[108]....
        /*0360*/ 	.word	0xffffffff


	//   ....[109]....
        /*0364*/ 	.word	0xffffffff


	//   ....[110]....
        /*0368*/ 	.word	0xffffffff


	//   ....[111]....
        /*036c*/ 	.word	0xffffffff


	//   ....[112]....
        /*0370*/ 	.word	0xffffffff


	//   ....[113]....
        /*0374*/ 	.word	0xffffffff


	//   ....[114]....
        /*0378*/ 	.word	0xffffffff


	//   ....[115]....
        /*037c*/ 	.word	0xffffffff


	//   ....[116]....
        /*0380*/ 	.word	0xffffffff


	//   ....[117]....
        /*0384*/ 	.word	0xffffffff


	//   ....[118]....
        /*0388*/ 	.word	0xffffffff


	//   ....[119]....
        /*038c*/ 	.word	0xffffffff


	//   ....[120]....
        /*0390*/ 	.word	0xffffffff


	//   ....[121]....
        /*0394*/ 	.word	0xffffffff


	//   ....[122]....
        /*0398*/ 	.word	0xffffffff


	//   ....[123]....
        /*039c*/ 	.word	0xffffffff


	//   ....[124]....
        /*03a0*/ 	.word	0xffffffff


	//   ....[125]....
        /*03a4*/ 	.word	0xffffffff


	//   ....[126]....
        /*03a8*/ 	.word	0xffffffff


	//   ....[127]....
        /*03ac*/ 	.word	0xffffffff


	//   ....[128]....
        /*03b0*/ 	.word	0xffffffff


	//   ....[129]....
        /*03b4*/ 	.word	0xffffffff


	//   ....[130]....
        /*03b8*/ 	.word	0xffffffff


	//   ....[131]....
        /*03bc*/ 	.word	0xffffffff


	//   ....[132]....
        /*03c0*/ 	.word	0xffffffff


	//   ....[133]....
        /*03c4*/ 	.word	0xffffffff


	//   ....[134]....
        /*03c8*/ 	.word	0xffffffff


	//   ....[135]....
        /*03cc*/ 	.word	0x0500000f


	//   ....[136]....
        /*03d0*/ 	.word	0x0500000f


	//   ....[137]....
        /*03d4*/ 	.word	0x0500000f


	//   ....[138]....
        /*03d8*/ 	.word	0x0500000f


	//   ....[139]....
        /*03dc*/ 	.word	0x0500000f


	//   ....[140]....
        /*03e0*/ 	.word	0x0500000f


	//   ....[141]....
        /*03e4*/ 	.word	0x0500000f


	//   ....[142]....
        /*03e8*/ 	.word	0x0500000f


	//   ....[143]....
        /*03ec*/ 	.word	0x0500000f


	//   ....[144]....
        /*03f0*/ 	.word	0x0500000f


	//   ....[145]....
        /*03f4*/ 	.word	0x0500000f


	//   ....[146]....
        /*03f8*/ 	.word	0x0500000f


	//   ....[147]....
        /*03fc*/ 	.word	0x0500000f


	//   ....[148]....
        /*0400*/ 	.word	0x0500000f


	//   ....[149]....
        /*0404*/ 	.word	0x0500000f


	//   ....[150]....
        /*0408*/ 	.word	0x0500000f


	//   ....[151]....
        /*040c*/ 	.word	0x0500000f


	//   ....[152]....
        /*0410*/ 	.word	0x0500000f


	//   ....[153]....
        /*0414*/ 	.word	0x0500000f


	//   ....[154]....
        /*0418*/ 	.word	0x0500000f


	//   ....[155]....
        /*041c*/ 	.word	0x0500000f


	//   ....[156]....
        /*0420*/ 	.word	0x0500000f


	//   ....[157]....
        /*0424*/ 	.word	0x0500000f


	//   ....[158]....
        /*0428*/ 	.word	0x0500000f


	//   ....[159]....
        /*042c*/ 	.word	0x0500000f


	//   ....[160]....
        /*0430*/ 	.word	0x0500000f


	//   ....[161]....
        /*0434*/ 	.word	0x0500000f


	//   ....[162]....
        /*0438*/ 	.word	0x0500000f


	//   ....[163]....
        /*043c*/ 	.word	0x0500000f


	//   ....[164]....
        /*0440*/ 	.word	0x0500000f


	//   ....[165]....
        /*0444*/ 	.word	0x0500000f


	//   ....[166]....
        /*0448*/ 	.word	0x0500000f


	//   ....[167]....
        /*044c*/ 	.word	0x0500000f


	//   ....[168]....
        /*0450*/ 	.word	0x0500000f


	//   ....[169]....
        /*0454*/ 	.word	0x0500000f


	//   ....[170]....
        /*0458*/ 	.word	0x0500000f


	//   ....[171]....
        /*045c*/ 	.word	0x0500000f


	//   ....[172]....
        /*0460*/ 	.word	0x0500000f


	//   ....[173]....
        /*0464*/ 	.word	0x0500000f


	//   ....[174]....
        /*0468*/ 	.word	0x0500000f


	//   ....[175]....
        /*046c*/ 	.word	0x0500000f


	//   ....[176]....
        /*0470*/ 	.word	0x0500000f


	//   ....[177]....
        /*0474*/ 	.word	0x0500000f


	//   ....[178]....
        /*0478*/ 	.word	0x0500000f


	//   ....[179]....
        /*047c*/ 	.word	0x0500000f


	//   ....[180]....
        /*0480*/ 	.word	0x0500000f


	//   ....[181]....
        /*0484*/ 	.word	0x0500000f


	//   ....[182]....
        /*0488*/ 	.word	0x0500000f


	//   ....[183]....
        /*048c*/ 	.word	0x0500000f


	//   ....[184]....
        /*0490*/ 	.word	0x0500000f


	//   ....[185]....
        /*0494*/ 	.word	0x0500000f


	//   ....[186]....
        /*0498*/ 	.word	0x0500000f


	//   ....[187]....
        /*049c*/ 	.word	0x0500000f


	//   ....[188]....
        /*04a0*/ 	.word	0x0500000f


	//   ....[189]....
        /*04a4*/ 	.word	0x0500000f


	//   ....[190]....
        /*04a8*/ 	.word	0x0500000f


	//   ....[191]....
        /*04ac*/ 	.word	0x0500000f


	//   ....[192]....
        /*04b0*/ 	.word	0x0500000f


	//   ....[193]....
        /*04b4*/ 	.word	0x0500000f


	//   ....[194]....
        /*04b8*/ 	.word	0x0500000f


	//   ....[195]....
        /*04bc*/ 	.word	0x0500000f


	//   ....[196]....
        /*04c0*/ 	.word	0x0500000f


	//   ....[197]....
        /*04c4*/ 	.word	0x0500000f


	//   ....[198]....
        /*04c8*/ 	.word	0x0500000f


	//   ....[199]....
        /*04cc*/ 	.word	0x0500000f


	//   ....[200]....
        /*04d0*/ 	.word	0x0500000f


	//   ....[201]....
        /*04d4*/ 	.word	0x0500000f


	//   ....[202]....
        /*04d8*/ 	.word	0x0500000f


	//----- nvinfo : EIATTR_COOP_GROUP_INSTR_OFFSETS
	.align		4
.L_602:
        /*04dc*/ 	.byte	0x04, 0x28
        /*04de*/ 	.short	(.L_604 - .L_603)


	//   ....[0]....
.L_603:
        /*04e0*/ 	.word	0x00000080


	//   ....[1]....
        /*04e4*/ 	.word	0x00000090


	//   ....[2]....
        /*04e8*/ 	.word	0x000002b0


	//   ....[3]....
        /*04ec*/ 	.word	0x00000410


	//   ....[4]....
        /*04f0*/ 	.word	0x00000530


	//   ....[5]....
        /*04f4*/ 	.word	0x00000690


	//   ....[6]....
        /*04f8*/ 	.word	0x00001fc0


	//   ....[7]....
        /*04fc*/ 	.word	0x00003fa0


	//   ....[8]....
        /*0500*/ 	.word	0x00004f60


	//   ....[9]....
        /*0504*/ 	.word	0x00005be0


	//   ....[10]....
        /*0508*/ 	.word	0x00005c10


	//   ....[11]....
        /*050c*/ 	.word	0x00005f60


	//   ....[12]....
        /*0510*/ 	.word	0x00006060


	//   ....[13]....
        /*0514*/ 	.word	0x00006290


	//   ....[14]....
        /*0518*/ 	.word	0x000063e0


	//   ....[15]....
        /*051c*/ 	.word	0x00006c50


	//   ....[16]....
        /*0520*/ 	.word	0x000079e0


	//   ....[17]....
        /*0524*/ 	.word	0x00008660


	//   ....[18]....
        /*0528*/ 	.word	0x00008680


	//   ....[19]....
        /*052c*/ 	.word	0x00008bc0


	//   ....[20]....
        /*0530*/ 	.word	0x00008c40


	//   ....[21]....
        /*0534*/ 	.word	0x000090e0


	//   ....[22]....
        /*0538*/ 	.word	0x000092b0


	//   ....[23]....
        /*053c*/ 	.word	0x0000a040


	//   ....[24]....
        /*0540*/ 	.word	0x0000ad70


	//   ....[25]....
        /*0544*/ 	.word	0x0000baa0


	//   ....[26]....
        /*0548*/ 	.word	0x0000bac0


	//   ....[27]....
        /*054c*/ 	.word	0x0000c040


	//   ....[28]....
        /*0550*/ 	.word	0x0000c210


	//   ....[29]....
        /*0554*/ 	.word	0x0000ce50


	//   ....[30]....
        /*0558*/ 	.word	0x0000cf30


	//   ....[31]....
        /*055c*/ 	.word	0x0000cf90


	//   ....[32]....
        /*0560*/ 	.word	0x0000cfb0


	//   ....[33]....
        /*0564*/ 	.word	0x0000cfe0


	//   ....[34]....
        /*0568*/ 	.word	0x0000e7b0


	//   ....[35]....
        /*056c*/ 	.word	0x0000eb00


	//   ....[36]....
        /*0570*/ 	.word	0x0000eb10


	//   ....[37]....
        /*0574*/ 	.word	0x0000eb40


	//   ....[38]....
        /*0578*/ 	.word	0x0000eb50


	//   ....[39]....
        /*057c*/ 	.word	0x0000f780


	//   ....[40]....
        /*0580*/ 	.word	0x0000f7c0


	//   ....[41]....
        /*0584*/ 	.word	0x0000fa70


	//   ....[42]....
        /*0588*/ 	.word	0x0000fa90


	//   ....[43]....
        /*058c*/ 	.word	0x000101d0


	//   ....[44]....
        /*0590*/ 	.word	0x00010230


	//   ....[45]....
        /*0594*/ 	.word	0x00010b20


	//   ....[46]....
        /*0598*/ 	.word	0x00010b40


	//   ....[47]....
        /*059c*/ 	.word	0x00011df0


	//   ....[48]....
        /*05a0*/ 	.word	0x00011e30


	//   ....[49]....
        /*05a4*/ 	.word	0x00012070


	//   ....[50]....
        /*05a8*/ 	.word	0x00012090


	//   ....[51]....
        /*05ac*/ 	.word	0x00012350


	//   ....[52]....
        /*05b0*/ 	.word	0x00012540


	//   ....[53]....
        /*05b4*/ 	.word	0x00012570


	//   ....[54]....
        /*05b8*/ 	.word	0x000125a0


	//   ....[55]....
        /*05bc*/ 	.word	0x000125d0


	//   ....[56]....
        /*05c0*/ 	.word	0x00012600


	//   ....[57]....
        /*05c4*/ 	.word	0x00012630


	//   ....[58]....
        /*05c8*/ 	.word	0x000127a0


	//   ....[59]....
        /*05cc*/ 	.word	0x000127d0


	//   ....[60]....
        /*05d0*/ 	.word	0x00012800


	//   ....[61]....
        /*05d4*/ 	.word	0x00012830


	//   ....[62]....
        /*05d8*/ 	.word	0x00012860


	//   ....[63]....
        /*05dc*/ 	.word	0x00012890


	//   ....[64]....
        /*05e0*/ 	.word	0x00012920


	//   ....[65]....
        /*05e4*/ 	.word	0x00012950


	//   ....[66]....
        /*05e8*/ 	.word	0x00012960


	//   ....[67]....
        /*05ec*/ 	.word	0x000129a0


	//   ....[68]....
        /*05f0*/ 	.word	0x00014ae0


	//   ....[69]....
        /*05f4*/ 	.word	0x00014b00


	//   ....[70]....
        /*05f8*/ 	.word	0x00014b90


	//   ....[71]....
        /*05fc*/ 	.word	0x00014bb0


	//   ....[72]....
        /*0600*/ 	.word	0x00014c30


	//   ....[73]....
        /*0604*/ 	.word	0x00014c50


	//   ....[74]....
        /*0608*/ 	.word	0x00014c60


	//   ....[75]....
        /*060c*/ 	.word	0x00014c70


	//   ....[76]....
        /*0610*/ 	.word	0x000153f0


	//   ....[77]....
        /*0614*/ 	.word	0x00015420


	//   ....[78]....
        /*0618*/ 	.word	0x000154e0


	//   ....[79]....
        /*061c*/ 	.word	0x00015500


	//   ....[80]....
        /*0620*/ 	.word	0x000155a0


	//   ....[81]....
        /*0624*/ 	.word	0x000155c0


	//   ....[82]....
        /*0628*/ 	.word	0x000155d0


	//   ....[83]....
        /*062c*/ 	.word	0x00015650


	//   ....[84]....
        /*0630*/ 	.word	0x00015eb0


	//   ....[85]....
        /*0634*/ 	.word	0x00015ed0


	//   ....[86]....
        /*0638*/ 	.word	0x00016070


	//   ....[87]....
        /*063c*/ 	.word	0x000160a0


	//   ....[88]....
        /*0640*/ 	.word	0x000161b0


	//   ....[89]....
        /*0644*/ 	.word	0x000161c0


	//   ....[90]....
        /*0648*/ 	.word	0x000161f0


	//   ....[91]....
        /*064c*/ 	.word	0x00016200


	//   ....[92]....
        /*0650*/ 	.word	0x00016810


	//   ....[93]....
        /*0654*/ 	.word	0x00016840


	//   ....[94]....
        /*0658*/ 	.word	0x00016a30


	//   ....[95]....
        /*065c*/ 	.word	0x00016a70


	//   ....[96]....
        /*0660*/ 	.word	0x00016a80


	//   ....[97]....
        /*0664*/ 	.word	0x00016a90


	//   ....[98]....
        /*0668*/ 	.word	0x00016be0


	//   ....[99]....
        /*066c*/ 	.word	0x00016d30


	//   ....[100]....
        /*0670*/ 	.word	0x00017540


	//   ....[101]....
        /*0674*/ 	.word	0x00017560


	//   ....[102]....
        /*0678*/ 	.word	0x000175b0


	//   ....[103]....
        /*067c*/ 	.word	0x000175c0


	//   ....[104]....
        /*0680*/ 	.word	0x00017600


	//   ....[105]....
        /*0684*/ 	.word	0x00017610


	//   ....[106]....
        /*0688*/ 	.word	0x00017620


	//   ....[107]....
        /*068c*/ 	.word	0x00017660


	//   ....[108]....
        /*0690*/ 	.word	0x00017960


	//   ....[109]....
        /*0694*/ 	.word	0x000179a0


	//   ....[110]....
        /*0698*/ 	.word	0x000179c0


	//   ....[111]....
        /*069c*/ 	.word	0x000179e0


	//   ....[112]....
        /*06a0*/ 	.word	0x00017a10


	//   ....[113]....
        /*06a4*/ 	.word	0x00017a30


	//   ....[114]....
        /*06a8*/ 	.word	0x00017b30


	//   ....[115]....
        /*06ac*/ 	.word	0x00017c80


	//   ....[116]....
        /*06b0*/ 	.word	0x000182c0


	//   ....[117]....
        /*06b4*/ 	.word	0x000182f0


	//   ....[118]....
        /*06b8*/ 	.word	0x00018350


	//   ....[119]....
        /*06bc*/ 	.word	0x00018380


	//   ....[120]....
        /*06c0*/ 	.word	0x000183b0


	//   ....[121]....
        /*06c4*/ 	.word	0x000183e0


	//   ....[122]....
        /*06c8*/ 	.word	0x00018410


	//   ....[123]....
        /*06cc*/ 	.word	0x00018440


	//   ....[124]....
        /*06d0*/ 	.word	0x000185e0


	//   ....[125]....
        /*06d4*/ 	.word	0x00018610


	//   ....[126]....
        /*06d8*/ 	.word	0x00018640


	//   ....[127]....
        /*06dc*/ 	.word	0x00018670


	//   ....[128]....
        /*06e0*/ 	.word	0x000186a0


	//   ....[129]....
        /*06e4*/ 	.word	0x000186d0


	//   ....[130]....
        /*06e8*/ 	.word	0x00018790


	//   ....[131]....
        /*06ec*/ 	.word	0x000187b0


	//   ....[132]....
        /*06f0*/ 	.word	0x000187d0


	//   ....[133]....
        /*06f4*/ 	.word	0x00018830


	//   ....[134]....
        /*06f8*/ 	.word	0x00019250


	//   ....[135]....
        /*06fc*/ 	.word	0x000197e0


	//   ....[136]....
        /*0700*/ 	.word	0x000198d0


	//   ....[137]....
        /*0704*/ 	.word	0x00019970


	//   ....[138]....
        /*0708*/ 	.word	0x000199d0


	//   ....[139]....
        /*070c*/ 	.word	0x00019ac0


	//   ....[140]....
        /*0710*/ 	.word	0x00019b30


	//   ....[141]....
        /*0714*/ 	.word	0x00019c20


	//   ....[142]....
        /*0718*/ 	.word	0x00019c90


	//   ....[143]....
        /*071c*/ 	.word	0x00019d30


	//   ....[144]....
        /*0720*/ 	.word	0x00019e30


	//   ....[145]....
        /*0724*/ 	.word	0x00019ec0


	//   ....[146]....
        /*0728*/ 	.word	0x00019f20


	//   ....[147]....
        /*072c*/ 	.word	0x0001a010


	//   ....[148]....
        /*0730*/ 	.word	0x0001a090


	//   ....[149]....
        /*0734*/ 	.word	0x0001a190


	//   ....[150]....
        /*0738*/ 	.word	0x0001a200


	//   ....[151]....
        /*073c*/ 	.word	0x0001a2e0


	//   ....[152]....
        /*0740*/ 	.word	0x0001a5f0


	//   ....[153]....
        /*0744*/ 	.word	0x0001a6b0


	//   ....[154]....
        /*0748*/ 	.word	0x0001a920


	//   ....[155]....
        /*074c*/ 	.word	0x0001a970


	//   ....[156]....
        /*0750*/ 	.word	0x0001ab80


	//   ....[157]....
        /*0754*/ 	.word	0x0001abd0


	//   ....[158]....
        /*0758*/ 	.word	0x0001ad80


	//   ....[159]....
        /*075c*/ 	.word	0x0001add0


	//   ....[160]....
        /*0760*/ 	.word	0x0001af10


	//   ....[161]....
        /*0764*/ 	.word	0x0001b010


	//   ....[162]....
        /*0768*/ 	.word	0x0001b280


	//   ....[163]....
        /*076c*/ 	.word	0x0001b2d0


	//   ....[164]....
        /*0770*/ 	.word	0x0001b4a0


	//   ....[165]....
        /*0774*/ 	.word	0x0001b4f0


	//   ....[166]....
        /*0778*/ 	.word	0x0001b6c0


	//   ....[167]....
        /*077c*/ 	.word	0x0001b710


	//   ....[168]....
        /*0780*/ 	.word	0x0001b800


	//   ....[169]....
        /*0784*/ 	.word	0x0001b8a0


	//   ....[170]....
        /*0788*/ 	.word	0x0001b900


	//   ....[171]....
        /*078c*/ 	.word	0x0001b9b0


	//   ....[172]....
        /*0790*/ 	.word	0x0001ba10


	//   ....[173]....
        /*0794*/ 	.word	0x0001bac0


	//   ....[174]....
        /*0798*/ 	.word	0x0001bb20


	//   ....[175]....
        /*079c*/ 	.word	0x0001bbd0


	//   ....[176]....
        /*07a0*/ 	.word	0x0001bcc0


	//   ....[177]....
        /*07a4*/ 	.word	0x0001bda0


	//   ....[178]....
        /*07a8*/ 	.word	0x0001beb0


	//   ....[179]....
        /*07ac*/ 	.word	0x0001bfb0


	//   ....[180]....
        /*07b0*/ 	.word	0x0001c0e0


	//   ....[181]....
        /*07b4*/ 	.word	0x0001c1c0


	//   ....[182]....
        /*07b8*/ 	.word	0x0001c2c0


	//   ....[183]....
        /*07bc*/ 	.word	0x0001c3a0


	//   ....[184]....
        /*07c0*/ 	.word	0x0001c430


	//   ....[185]....
        /*07c4*/ 	.word	0x0001c4d0


	//   ....[186]....
        /*07c8*/ 	.word	0x0001c640


	//   ....[187]....
        /*07cc*/ 	.word	0x0001c6b0


	//   ....[188]....
        /*07d0*/ 	.word	0x0001c720


	//   ....[189]....
        /*07d4*/ 	.word	0x0001c790


	//   ....[190]....
        /*07d8*/ 	.word	0x0001c800


	//   ....[191]....
        /*07dc*/ 	.word	0x0001c880


	//   ....[192]....
        /*07e0*/ 	.word	0x0001c900


	//   ....[193]....
        /*07e4*/ 	.word	0x0001c990


	//   ....[194]....
        /*07e8*/ 	.word	0x0001ca00


	//   ....[195]....
        /*07ec*/ 	.word	0x0001ca70


	//   ....[196]....
        /*07f0*/ 	.word	0x0001cae0


	//   ....[197]....
        /*07f4*/ 	.word	0x0001cb60


	//   ....[198]....
        /*07f8*/ 	.word	0x0001cbd0


	//   ....[199]....
        /*07fc*/ 	.word	0x0001cc60


	//   ....[200]....
        /*0800*/ 	.word	0x0001ccc0


	//   ....[201]....
        /*0804*/ 	.word	0x0001cd50


	//   ....[202]....
        /*0808*/ 	.word	0x0001ce80


	//----- nvinfo : EIATTR_REG_RECONFIG
	.align		4
.L_604:
        /*080c*/ 	.byte	0x01, 0x54
	.zero		2


	//----- nvinfo : EIATTR_SYSCALL_OFFSETS
	.align		4
        /*0810*/ 	.byte	0x04, 0x46
        /*0812*/ 	.short	(.L_606 - .L_605)


	//   ....[0]....
.L_605:
        /*0814*/ 	.word	0x00004150


	//   ....[1]....
        /*0818*/ 	.word	0x00013ee0


	//   ....[2]....
        /*081c*/ 	.word	0x00014030


	//   ....[3]....
        /*0820*/ 	.word	0x00014120


	//   ....[4]....
        /*0824*/ 	.word	0x00015010


	//   ....[5]....
        /*0828*/ 	.word	0x000158d0


	//----- nvinfo : EIATTR_MBARRIER_INSTR_OFFSETS
	.align		4
.L_606:
        /*082c*/ 	.byte	0x04, 0x39
        /*082e*/ 	.short	(.L_608 - .L_607)


	//   ....[0]....
.L_607:
        /*0830*/ 	.word	0x00000190
        /*0834*/ 	.word	0x000000ff
        /*0838*/ 	.word	0x00038800
        /*083c*/ 	.short	0x0100
        /*083e*/ 	.byte	0x08
	.zero		1


	//   ....[1]....
        /*0840*/ 	.word	0x000001a0
        /*0844*/ 	.word	0x000000ff
        /*0848*/ 	.word	0x00038810
        /*084c*/ 	.short	0x0100
        /*084e*/ 	.byte	0x08
	.zero		1


	//   ....[2]....
        /*0850*/ 	.word	0x000001b0
        /*0854*/ 	.word	0x000000ff
        /*0858*/ 	.word	0x00038820
        /*085c*/ 	.short	0x0100
        /*085e*/ 	.byte	0x08
	.zero		1


	//   ....[3]....
        /*0860*/ 	.word	0x00000260
        /*0864*/ 	.word	0x000000ff
        /*0868*/ 	.word	0x00038830
        /*086c*/ 	.short	0x0100
        /*086e*/ 	.byte	0x06
	.zero		1


	//   ....[4]....
        /*0870*/ 	.word	0x00000270
        /*0874*/ 	.word	0x000000ff
        /*0878*/ 	.word	0x00038840
        /*087c*/ 	.short	0x0100
        /*087e*/ 	.byte	0x06
	.zero		1


	//   ....[5]....
        /*0880*/ 	.word	0x00000280
        /*0884*/ 	.word	0x000000ff
        /*0888*/ 	.word	0x00038838
        /*088c*/ 	.short	0x0100
        /*088e*/ 	.byte	0x06
	.zero		1


	//   ....[6]....
        /*0890*/ 	.word	0x00000290
        /*0894*/ 	.word	0x000000ff
        /*0898*/ 	.word	0x00038848
        /*089c*/ 	.short	0x0100
        /*089e*/ 	.byte	0x06
	.zero		1


	//   ....[7]....
        /*08a0*/ 	.word	0x000003c0
        /*08a4*/ 	.word	0x000000ff
        /*08a8*/ 	.word	0x00038850
        /*08ac*/ 	.short	0x0100
        /*08ae*/ 	.byte	0x08
	.zero		1


	//   ....[8]....
        /*08b0*/ 	.word	0x000003d0
        /*08b4*/ 	.word	0x000000ff
        /*08b8*/ 	.word	0x00038860
        /*08bc*/ 	.short	0x0100
        /*08be*/ 	.byte	0x08
	.zero		1


	//   ....[9]....
        /*08c0*/ 	.word	0x000003e0
        /*08c4*/ 	.word	0x000000ff
        /*08c8*/ 	.word	0x00038858
        /*08cc*/ 	.short	0x0100
        /*08ce*/ 	.byte	0x08
	.zero		1


	//   ....[10]....
        /*08d0*/ 	.word	0x000003f0
        /*08d4*/ 	.word	0x000000ff
        /*08d8*/ 	.word	0x00038868
        /*08dc*/ 	.short	0x0100
        /*08de*/ 	.byte	0x08
	.zero		1


	//   ....[11]....
        /*08e0*/ 	.word	0x000004e0
        /*08e4*/ 	.word	0x000000ff
        /*08e8*/ 	.word	0x00038870
        /*08ec*/ 	.short	0x0100
        /*08ee*/ 	.byte	0x06
	.zero		1


	//   ....[12]....
        /*08f0*/ 	.word	0x000004f0
        /*08f4*/ 	.word	0x000000ff
        /*08f8*/ 	.word	0x00038880
        /*08fc*/ 	.short	0x0100
        /*08fe*/ 	.byte	0x06
	.zero		1


	//   ....[13]....
        /*0900*/ 	.word	0x00000500
        /*0904*/ 	.word	0x000000ff
        /*0908*/ 	.word	0x00038878
        /*090c*/ 	.short	0x0100
        /*090e*/ 	.byte	0x06
	.zero		1


	//   ....[14]....
        /*0910*/ 	.word	0x00000510
        /*0914*/ 	.word	0x000000ff
        /*0918*/ 	.word	0x00038888
        /*091c*/ 	.short	0x0100
        /*091e*/ 	.byte	0x06
	.zero		1


	//   ....[15]....
        /*0920*/ 	.word	0x00000640
        /*0924*/ 	.word	0x000000ff
        /*0928*/ 	.word	0x00038890
        /*092c*/ 	.short	0x0100
        /*092e*/ 	.byte	0x08
	.zero		1


	//   ....[16]....
        /*0930*/ 	.word	0x00000650
        /*0934*/ 	.word	0x000000ff
        /*0938*/ 	.word	0x000388a0
        /*093c*/ 	.short	0x0100
        /*093e*/ 	.byte	0x08
	.zero		1


	//   ....[17]....
        /*0940*/ 	.word	0x00000660
        /*0944*/ 	.word	0x000000ff
        /*0948*/ 	.word	0x00038898
        /*094c*/ 	.short	0x0100
        /*094e*/ 	.byte	0x08
	.zero		1


	//   ....[18]....
        /*0950*/ 	.word	0x00000670
        /*0954*/ 	.word	0x000000ff
        /*0958*/ 	.word	0x000388a8
        /*095c*/ 	.short	0x0100
        /*095e*/ 	.byte	0x08
	.zero		1


	//   ....[19]....
        /*0960*/ 	.word	0x000007b0
        /*0964*/ 	.word	0x000000ff
        /*0968*/ 	.word	0x000388b0
        /*096c*/ 	.short	0x0100
        /*096e*/ 	.byte	0x08
	.zero		1


	//   ....[20]....
        /*0970*/ 	.word	0x000007c0
        /*0974*/ 	.word	0x000000ff
        /*0978*/ 	.word	0x000388c0
        /*097c*/ 	.short	0x0100
        /*097e*/ 	.byte	0x08
	.zero		1


	//   ....[21]....
        /*0980*/ 	.word	0x000007d0
        /*0984*/ 	.word	0x000000ff
        /*0988*/ 	.word	0x000388b8
        /*098c*/ 	.short	0x0100
        /*098e*/ 	.byte	0x08
	.zero		1


	//   ....[22]....
        /*0990*/ 	.word	0x000007e0
        /*0994*/ 	.word	0x000000ff
        /*0998*/ 	.word	0x000388c8
        /*099c*/ 	.short	0x0100
        /*099e*/ 	.byte	0x08
	.zero		1


	//   ....[23]....
        /*09a0*/ 	.word	0x00002320
        /*09a4*/ 	.word	0x00000004
        /*09a8*/ 	.word	0x00000000
        /*09ac*/ 	.short	0x0101
        /*09ae*/ 	.byte	0x3f
	.zero		1


	//   ....[24]....
        /*09b0*/ 	.word	0x00002e50
        /*09b4*/ 	.word	0x00000004
        /*09b8*/ 	.word	0x00000000
        /*09bc*/ 	.short	0x0101
        /*09be*/ 	.byte	0x3f
	.zero		1


	//   ....[25]....
        /*09c0*/ 	.word	0x00004200
        /*09c4*/ 	.word	0x00000011
        /*09c8*/ 	.word	0x00038800
        /*09cc*/ 	.short	0x010a
        /*09ce*/ 	.byte	0x3f
	.zero		1


	//   ....[26]....
        /*09d0*/ 	.word	0x00004270
        /*09d4*/ 	.word	0x00000009
        /*09d8*/ 	.word	0x00038830
        /*09dc*/ 	.short	0x010a
        /*09de*/ 	.byte	0x3f
	.zero		1


	//   ....[27]....
        /*09e0*/ 	.word	0x000042e0
        /*09e4*/ 	.word	0x00000009
        /*09e8*/ 	.word	0x00038830
        /*09ec*/ 	.short	0x010a
        /*09ee*/ 	.byte	0x3f
	.zero		1


	//   ....[28]....
        /*09f0*/ 	.word	0x00004560
        /*09f4*/ 	.word	0x00000011
        /*09f8*/ 	.word	0x00038810
        /*09fc*/ 	.short	0x010a
        /*09fe*/ 	.byte	0x3f
	.zero		1


	//   ....[29]....
        /*0a00*/ 	.word	0x000045a0
        /*0a04*/ 	.word	0x00000009
        /*0a08*/ 	.word	0x00038850
        /*0a0c*/ 	.short	0x010a
        /*0a0e*/ 	.byte	0x3f
	.zero		1


	//   ....[30]....
        /*0a10*/ 	.word	0x00004670
        /*0a14*/ 	.word	0x00000009
        /*0a18*/ 	.word	0x00038850
        /*0a1c*/ 	.short	0x010a
        /*0a1e*/ 	.byte	0x3f
	.zero		1


	//   ....[31]....
        /*0a20*/ 	.word	0x00006690
        /*0a24*/ 	.word	0x00000005
        /*0a28*/ 	.word	0x00000000
        /*0a2c*/ 	.short	0x0101
        /*0a2e*/ 	.byte	0x3f
	.zero		1


	//   ....[32]....
        /*0a30*/ 	.word	0x00006ce0
        /*0a34*/ 	.word	0x00000009
        /*0a38*/ 	.word	0x00000000
        /*0a3c*/ 	.short	0x0101
        /*0a3e*/ 	.byte	0x3f
	.zero		1


	//   ....[33]....
        /*0a40*/ 	.word	0x00006ee0
        /*0a44*/ 	.word	0x00000009
        /*0a48*/ 	.word	0x00038830
        /*0a4c*/ 	.short	0x010a
        /*0a4e*/ 	.byte	0x3f
	.zero		1


	//   ....[34]....
        /*0a50*/ 	.word	0x00006f30
        /*0a54*/ 	.word	0x00000009
        /*0a58*/ 	.word	0x00038830
        /*0a5c*/ 	.short	0x010a
        /*0a5e*/ 	.byte	0x3f
	.zero		1


	//   ....[35]....
        /*0a60*/ 	.word	0x000070b0
        /*0a64*/ 	.word	0x00000009
        /*0a68*/ 	.word	0x00038850
        /*0a6c*/ 	.short	0x010a
        /*0a6e*/ 	.byte	0x3f
	.zero		1


	//   ....[36]....
        /*0a70*/ 	.word	0x000070f0
        /*0a74*/ 	.word	0x00000009
        /*0a78*/ 	.word	0x00038850
        /*0a7c*/ 	.short	0x010a
        /*0a7e*/ 	.byte	0x3f
	.zero		1


	//   ....[37]....
        /*0a80*/ 	.word	0x00008d40
        /*0a84*/ 	.word	0x00000007
        /*0a88*/ 	.word	0x00000000
        /*0a8c*/ 	.short	0x0101
        /*0a8e*/ 	.byte	0x3f
	.zero		1


	//   ....[38]....
        /*0a90*/ 	.word	0x0000a100
        /*0a94*/ 	.word	0x00000009
        /*0a98*/ 	.word	0x00000000
        /*0a9c*/ 	.short	0x0101
        /*0a9e*/ 	.byte	0x3f
	.zero		1


	//   ....[39]....
        /*0aa0*/ 	.word	0x0000a250
        /*0aa4*/ 	.word	0x00000009
        /*0aa8*/ 	.word	0x00038830
        /*0aac*/ 	.short	0x010a
        /*0aae*/ 	.byte	0x3f
	.zero		1


	//   ....[40]....
        /*0ab0*/ 	.word	0x0000a2a0
        /*0ab4*/ 	.word	0x00000009
        /*0ab8*/ 	.word	0x00038830
        /*0abc*/ 	.short	0x010a
        /*0abe*/ 	.byte	0x3f
	.zero		1


	//   ....[41]....
        /*0ac0*/ 	.word	0x0000a440
        /*0ac4*/ 	.word	0x00000009
        /*0ac8*/ 	.word	0x00038850
        /*0acc*/ 	.short	0x010a
        /*0ace*/ 	.byte	0x3f
	.zero		1


	//   ....[42]....
        /*0ad0*/ 	.word	0x0000a480
        /*0ad4*/ 	.word	0x00000009
        /*0ad8*/ 	.word	0x00038850
        /*0adc*/ 	.short	0x010a
        /*0ade*/ 	.byte	0x3f
	.zero		1


	//   ....[43]....
        /*0ae0*/ 	.word	0x0000bc40
        /*0ae4*/ 	.word	0x00000008
        /*0ae8*/ 	.word	0x00000000
        /*0aec*/ 	.short	0x0101
        /*0aee*/ 	.byte	0x3f
	.zero		1


	//   ....[44]....
        /*0af0*/ 	.word	0x0000cf10
        /*0af4*/ 	.word	0x00000009
        /*0af8*/ 	.word	0x00000000
        /*0afc*/ 	.short	0x0101
        /*0afe*/ 	.byte	0x3f
	.zero		1


	//   ....[45]....
        /*0b00*/ 	.word	0x0000f7a0
        /*0b04*/ 	.word	0x00000000
        /*0b08*/ 	.word	0x00000000
        /*0b0c*/ 	.short	0x0101
        /*0b0e*/ 	.byte	0x3f
	.zero		1


	//   ....[46]....
        /*0b10*/ 	.word	0x00010280
        /*0b14*/ 	.word	0x00000004
        /*0b18*/ 	.word	0x00000000
        /*0b1c*/ 	.short	0x0101
        /*0b1e*/ 	.byte	0x3f
	.zero		1


	//   ....[47]....
        /*0b20*/ 	.word	0x000148b0
        /*0b24*/ 	.word	0x00000016
        /*0b28*/ 	.word	0x00038840
        /*0b2c*/ 	.short	0x010a
        /*0b2e*/ 	.byte	0x3f
	.zero		1


	//   ....[48]....
        /*0b30*/ 	.word	0x00014d70
        /*0b34*/ 	.word	0x00000016
        /*0b38*/ 	.word	0x00038830
        /*0b3c*/ 	.short	0x0107
        /*0b3e*/ 	.byte	0x3f
	.zero		1


	//   ....[49]....
        /*0b40*/ 	.word	0x00014e50
        /*0b44*/ 	.word	0x00000016
        /*0b48*/ 	.word	0x00038830
        /*0b4c*/ 	.short	0x0101
        /*0b4e*/ 	.byte	0x3f
	.zero		1


	//   ....[50]....
        /*0b50*/ 	.word	0x00015710
        /*0b54*/ 	.word	0x00000011
        /*0b58*/ 	.word	0x00038800
        /*0b5c*/ 	.short	0x0107
        /*0b5e*/ 	.byte	0x3f
	.zero		1


	//   ....[51]....
        /*0b60*/ 	.word	0x000157a0
        /*0b64*/ 	.word	0x00000011
        /*0b68*/ 	.word	0x00038800
        /*0b6c*/ 	.short	0x0101
        /*0b6e*/ 	.byte	0x3f
	.zero		1


	//   ....[52]....
        /*0b70*/ 	.word	0x000164a0
        /*0b74*/ 	.word	0x00000011
        /*0b78*/ 	.word	0x00038810
        /*0b7c*/ 	.short	0x0107
        /*0b7e*/ 	.byte	0x3f
	.zero		1


	//   ....[53]....
        /*0b80*/ 	.word	0x000165a0
        /*0b84*/ 	.word	0x00000011
        /*0b88*/ 	.word	0x00038810
        /*0b8c*/ 	.short	0x0101
        /*0b8e*/ 	.byte	0x3f
	.zero		1


	//   ....[54]....
        /*0b90*/ 	.word	0x000165c0
        /*0b94*/ 	.word	0x00000011
        /*0b98*/ 	.word	0x00038820
        /*0b9c*/ 	.short	0x010a
        /*0b9e*/ 	.byte	0x3f
	.zero		1


	//   ....[55]....
        /*0ba0*/ 	.word	0x00016650
        /*0ba4*/ 	.word	0x00000016
        /*0ba8*/ 	.word	0x00038860
        /*0bac*/ 	.short	0x010a
        /*0bae*/ 	.byte	0x3f
	.zero		1


	//   ....[56]....
        /*0bb0*/ 	.word	0x00016f50
        /*0bb4*/ 	.word	0x00000016
        /*0bb8*/ 	.word	0x00038850
        /*0bbc*/ 	.short	0x0107
        /*0bbe*/ 	.byte	0x3f
	.zero		1


	//   ....[57]....
        /*0bc0*/ 	.word	0x00017020
        /*0bc4*/ 	.word	0x00000016
        /*0bc8*/ 	.word	0x00038850
        /*0bcc*/ 	.short	0x0101
        /*0bce*/ 	.byte	0x3f
	.zero		1


	//   ....[58]....
        /*0bd0*/ 	.word	0x000173c0
        /*0bd4*/ 	.word	0x00000006
        /*0bd8*/ 	.word	0x00038840
        /*0bdc*/ 	.short	0x010a
        /*0bde*/ 	.byte	0x3f
	.zero		1


	//   ....[59]....
        /*0be0*/ 	.word	0x000176e0
        /*0be4*/ 	.word	0x00000006
        /*0be8*/ 	.word	0x00038830
        /*0bec*/ 	.short	0x0107
        /*0bee*/ 	.byte	0x3f
	.zero		1


	//   ....[60]....
        /*0bf0*/ 	.word	0x000177a0
        /*0bf4*/ 	.word	0x00000006
        /*0bf8*/ 	.word	0x00038830
        /*0bfc*/ 	.short	0x0101
        /*0bfe*/ 	.byte	0x3f
	.zero		1


	//   ....[61]....
        /*0c00*/ 	.word	0x000177d0
        /*0c04*/ 	.word	0x00000006
        /*0c08*/ 	.word	0x00038860
        /*0c0c*/ 	.short	0x010a
        /*0c0e*/ 	.byte	0x3f
	.zero		1


	//   ....[62]....
        /*0c10*/ 	.word	0x00017e80
        /*0c14*/ 	.word	0x00000006
        /*0c18*/ 	.word	0x00038850
        /*0c1c*/ 	.short	0x0107
        /*0c1e*/ 	.byte	0x3f
	.zero		1


	//   ....[63]....
        /*0c20*/ 	.word	0x00017f40
        /*0c24*/ 	.word	0x00000006
        /*0c28*/ 	.word	0x00038850
        /*0c2c*/ 	.short	0x0101
        /*0c2e*/ 	.byte	0x3f
	.zero		1


	//   ....[64]....
        /*0c30*/ 	.word	0x000191d0
        /*0c34*/ 	.word	0x00000005
        /*0c38*/ 	.word	0x00038820
        /*0c3c*/ 	.short	0x010a
        /*0c3e*/ 	.byte	0x3f
	.zero		1


	//   ....[65]....
        /*0c40*/ 	.word	0x00019350
        /*0c44*/ 	.word	0x00000003
        /*0c48*/ 	.word	0x00038840
        /*0c4c*/ 	.short	0x010a
        /*0c4e*/ 	.byte	0x3f
	.zero		1


	//   ....[66]....
        /*0c50*/ 	.word	0x000193f0
        /*0c54*/ 	.word	0x00000005
        /*0c58*/ 	.word	0x00038840
        /*0c5c*/ 	.short	0x010a
        /*0c5e*/ 	.byte	0x3f
	.zero		1


	//   ....[67]....
        /*0c60*/ 	.word	0x00019430
        /*0c64*/ 	.word	0x00000003
        /*0c68*/ 	.word	0x00038860
        /*0c6c*/ 	.short	0x010a
        /*0c6e*/ 	.byte	0x3f
	.zero		1


	//   ....[68]....
        /*0c70*/ 	.word	0x00019470
        /*0c74*/ 	.word	0x00000005
        /*0c78*/ 	.word	0x00038860
        /*0c7c*/ 	.short	0x010a
        /*0c7e*/ 	.byte	0x3f
	.zero		1


	//   ....[69]....
        /*0c80*/ 	.word	0x000194d0
        /*0c84*/ 	.word	0x00000011
        /*0c88*/ 	.word	0x00038800
        /*0c8c*/ 	.short	0x010a
        /*0c8e*/ 	.byte	0x3f
	.zero		1


	//   ....[70]....
        /*0c90*/ 	.word	0x00019520
        /*0c94*/ 	.word	0x00000009
        /*0c98*/ 	.word	0x00038830
        /*0c9c*/ 	.short	0x010a
        /*0c9e*/ 	.byte	0x3f
	.zero		1


	//   ....[71]....
        /*0ca0*/ 	.word	0x00019570
        /*0ca4*/ 	.word	0x00000011
        /*0ca8*/ 	.word	0x00038810
        /*0cac*/ 	.short	0x010a
        /*0cae*/ 	.byte	0x3f
	.zero		1


	//   ....[72]....
        /*0cb0*/ 	.word	0x000195c0
        /*0cb4*/ 	.word	0x00000009
        /*0cb8*/ 	.word	0x00038850
        /*0cbc*/ 	.short	0x010a
        /*0cbe*/ 	.byte	0x3f
	.zero		1


	//   ....[73]....
        /*0cc0*/ 	.word	0x00019610
        /*0cc4*/ 	.word	0x00000009
        /*0cc8*/ 	.word	0x00038830
        /*0ccc*/ 	.short	0x010a
        /*0cce*/ 	.byte	0x3f
	.zero		1


	//   ....[74]....
        /*0cd0*/ 	.word	0x00019660
        /*0cd4*/ 	.word	0x00000009
        /*0cd8*/ 	.word	0x00038850
        /*0cdc*/ 	.short	0x010a
        /*0cde*/ 	.byte	0x3f
	.zero		1


	//   ....[75]....
        /*0ce0*/ 	.word	0x000196b0
        /*0ce4*/ 	.word	0x00000009
        /*0ce8*/ 	.word	0x00038830
        /*0cec*/ 	.short	0x010a
        /*0cee*/ 	.byte	0x3f
	.zero		1


	//   ....[76]....
        /*0cf0*/ 	.word	0x00019700
        /*0cf4*/ 	.word	0x00000009
        /*0cf8*/ 	.word	0x00038850
        /*0cfc*/ 	.short	0x010a
        /*0cfe*/ 	.byte	0x3f
	.zero		1


	//   ....[77]....
        /*0d00*/ 	.word	0x00019820
        /*0d04*/ 	.word	0x00000016
        /*0d08*/ 	.word	0x00038840
        /*0d0c*/ 	.short	0x010a
        /*0d0e*/ 	.byte	0x3f
	.zero		1


	//   ....[78]....
        /*0d10*/ 	.word	0x0001ae10
        /*0d14*/ 	.word	0x00000011
        /*0d18*/ 	.word	0x00038820
        /*0d1c*/ 	.short	0x010a
        /*0d1e*/ 	.byte	0x3f
	.zero		1


	//   ....[79]....
        /*0d20*/ 	.word	0x0001ae60
        /*0d24*/ 	.word	0x00000016
        /*0d28*/ 	.word	0x00038860
        /*0d2c*/ 	.short	0x010a
        /*0d2e*/ 	.byte	0x3f
	.zero		1


	//   ....[80]....
        /*0d30*/ 	.word	0x0001b750
        /*0d34*/ 	.word	0x00000006
        /*0d38*/ 	.word	0x00038840
        /*0d3c*/ 	.short	0x010a
        /*0d3e*/ 	.byte	0x3f
	.zero		1


	//   ....[81]....
        /*0d40*/ 	.word	0x0001bc10
        /*0d44*/ 	.word	0x00000006
        /*0d48*/ 	.word	0x00038860
        /*0d4c*/ 	.short	0x010a
        /*0d4e*/ 	.byte	0x3f
	.zero		1


	//   ....[82]....
        /*0d50*/ 	.word	0x0001cda0
        /*0d54*/ 	.word	0x00000005
        /*0d58*/ 	.word	0x00038820
        /*0d5c*/ 	.short	0x010a
        /*0d5e*/ 	.byte	0x3f
	.zero		1


	//   ....[83]....
        /*0d60*/ 	.word	0x0001cf40
        /*0d64*/ 	.word	0x00000003
        /*0d68*/ 	.word	0x00038840
        /*0d6c*/ 	.short	0x010a
        /*0d6e*/ 	.byte	0x3f
	.zero		1


	//   ....[84]....
        /*0d70*/ 	.word	0x0001cf90
        /*0d74*/ 	.word	0x00000005
        /*0d78*/ 	.word	0x00038840
        /*0d7c*/ 	.short	0x010a
        /*0d7e*/ 	.byte	0x3f
	.zero		1


	//   ....[85]....
        /*0d80*/ 	.word	0x0001cfe0
        /*0d84*/ 	.word	0x00000003
        /*0d88*/ 	.word	0x00038860
        /*0d8c*/ 	.short	0x010a
        /*0d8e*/ 	.byte	0x3f
	.zero		1


	//----- nvinfo : EIATTR_NUM_MBARRIERS
	.align		4
.L_608:
        /*0d90*/ 	.byte	0x03, 0x38
        /*0d92*/ 	.short	0x0017


	//----- nvinfo : EIATTR_EXIT_INSTR_OFFSETS
	.align		4
        /*0d94*/ 	.byte	0x04, 0x1c
        /*0d96*/ 	.short	(.L_610 - .L_609)


	//   ....[0]....
.L_609:
        /*0d98*/ 	.word	0x00000990


	//   ....[1]....
        /*0d9c*/ 	.word	0x000122f0


	//   ....[2]....
        /*0da0*/ 	.word	0x000194c0


	//----- nvinfo : EIATTR_MAX_THREADS
	.align		4
.L_610:
        /*0da4*/ 	.byte	0x04, 0x05
        /*0da6*/ 	.short	(.L_612 - .L_611)
.L_611:
        /*0da8*/ 	.word	0x00000180
        /*0dac*/ 	.word	0x00000001
        /*0db0*/ 	.word	0x00000001


	//----- nvinfo : EIATTR_CRS_STACK_SIZE
	.align		4
.L_612:
        /*0db4*/ 	.byte	0x04, 0x1e
        /*0db6*/ 	.short	(.L_614 - .L_613)
.L_613:
        /*0db8*/ 	.word	0x00000000


	//----- nvinfo : EIATTR_CBANK_PARAM_SIZE
	.align		4
.L_614:
        /*0dbc*/ 	.byte	0x03, 0x19
        /*0dbe*/ 	.short	0x0bf0


	//----- nvinfo : EIATTR_PARAM_CBANK
	.align		4
        /*0dc0*/ 	.byte	0x04, 0x0a
        /*0dc2*/ 	.short	(.L_616 - .L_615)
	.align		4
.L_615:
        /*0dc4*/ 	.word	index@(.nv.constant0._ZN7cutlass13device_kernelIN5flash11enable_sm90INS1_16FlashAttnFwdSm90INS1_25CollectiveMainloopFwdSm90ILi2EN4cute5tupleIJNS5_1CILi1EEES8_S8_EEENS6_IJNS7_ILi64EEESA_SA_EEELi512ENS_6half_tEfNS_4arch4Sm90ELb1ELb0ELb0ELb1ELb1ELb0ELb1ELb0ELb0ELb1ELb1ELb0EEENS1_21CollectiveEpilogueFwdINS6_IJSA_NS7_ILi512EEESA_EEES9_SC_SE_Li256ELb1ELb1ELb1ELb0EEENS1_36VarlenDynamicPersistentTileSchedulerILi64ELi64ELi256ELi128ELb1ELb1ELb1ELb1ELb1ELb1EEEEEEEEEvNT_6ParamsE)
        /*0dc8*/ 	.short	0x0210
        /*0dca*/ 	.short	0x0bf0


	//----- nvinfo : EIATTR_SW_WAR
	.align		4
.L_616:
        /*0dcc*/ 	.byte	0x04, 0x36
        /*0dce*/ 	.short	(.L_618 - .L_617)
.L_617:
        /*0dd0*/ 	.word	0x00000008
.L_618:


//--------------------- .nv.info._ZN7cutlass13device_kernelIN5flash11enable_sm90INS1_16FlashAttnFwdSm90INS1_25CollectiveMainloopFwdSm90ILi2EN4cute5tupleIJNS5_1CILi1EEES8_S8_EEENS6_IJNS7_ILi64EEESA_SA_EEELi512ENS_6half_tEfNS_4arch4Sm90ELb1ELb0ELb0ELb1ELb1ELb1ELb1ELb0ELb0ELb1ELb1ELb0EEENS1_21CollectiveEpilogueFwdINS6_IJSA_NS7_ILi512EEESA_EEES9_SC_SE_Li256ELb1ELb1ELb1ELb0EEENS1_36VarlenDynamicPersistentTileSchedulerILi64ELi64ELi256ELi128ELb1ELb1ELb1ELb1ELb1ELb1EEEEEEEEEvNT_6ParamsE --------------------------
	.section	.nv.info._ZN7cutlass13device_kernelIN5flash11enable_sm90INS1_16FlashAttnFwdSm90INS1_25CollectiveMainloopFwdSm90ILi2EN4cute5tupleIJNS5_1CILi1EEES8_S8_EEENS6_IJNS7_ILi64EEESA_SA_EEELi512ENS_6half_tEfNS_4arch4Sm90ELb1ELb0ELb0ELb1ELb1ELb1ELb1ELb0ELb0ELb1ELb1ELb0EEENS1_21CollectiveEpilogueFwdINS6_IJSA_NS7_ILi512EEESA_EEES9_SC_SE_Li256ELb1ELb1ELb1ELb0EEENS1_36VarlenDynamicPersistentTileSchedulerILi64ELi64ELi256ELi128ELb1ELb1ELb1ELb1ELb1ELb1EEEEEEEEEvNT_6ParamsE,"",@"SHT_CUDA_INFO"
	.sectionflags	@""
	.align	4


	//----- nvinfo : EIATTR_CUDA_API_VERSION
	.align		4
        /*0000*/ 	.byte	0x04, 0x37
        /*0002*/ 	.short	(.L_620 - .L_619)
.L_619:
        /*0004*/ 	.word	0x00000082


	//----- nvinfo : EIATTR_KPARAM_INFO
	.align		4
.L_620:
        /*0008*/ 	.byte	0x04, 0x17
        /*000a*/ 	.short	(.L_622 - .L_621)
.L_621:
        /*000c*/ 	.word	0x00000000
        /*0010*/ 	.short	0x0000
        /*0012*/ 	.short	0x0070
        /*0014*/ 	.byte	0x00, 0xf0, 0x01, 0x2e


	//----- nvinfo : EIATTR_SPARSE_MMA_MASK
	.align		4
.L_622:
        /*0018*/ 	.byte	0x03, 0x50
        /*001a*/ 	.short	0x0000


	//----- nvinfo : EIATTR_MAXREG_COUNT
	.align		4
        /*001c*/ 	.byte	0x03, 0x1b
        /*001e*/ 	.short	0x00a8


	//----- nvinfo : EIATTR_NUM_BARRIERS
	.align		4
        /*0020*/ 	.byte	0x02, 0x4c
        /*0022*/ 	.byte	0x10
	.zero		1


	//----- nvinfo : EIATTR_EXTERNS
	.align		4
        /*0024*/ 	.byte	0x04, 0x0f
        /*0026*/ 	.short	(.L_624 - .L_623)


	//   ....[0]....
	.align		4
.L_623:
        /*0028*/ 	.word	index@(__assertfail)


	//----- nvinfo : EIATTR_ANNOTATIONS
	.align		4
.L_624:
        /*002c*/ 	.byte	0x04, 0x55
        /*002e*/ 	.short	(.L_626 - .L_625)


	//   ....[0]....
.L_625:
        /* <DEDUP_REMOVED lines=82> */


	//----- nvinfo : EIATTR_MERCURY_ISA_VERSION
	.align		4
.L_626:
        /*0540*/ 	.byte	0x03, 0x5f
        /*0542*/ 	.short	0x0101


	//----- nvinfo : EIATTR_UNUSED_LOAD_BYTE_OFFSET
	.align		4
        /*0544*/ 	.byte	0x04, 0x44
        /*0546*/ 	.short	(.L_628 - .L_627)


	//   ....[0]....
.L_627:
        /*0548*/ 	.word	0x00000a50
        /*054c*/ 	.word	0x0000fff0


	//   ....[1]....
        /*0550*/ 	.word	0x000152e0
        /*0554*/ 	.word	0x0000fff0


	//----- nvinfo : EIATTR_INT_WARP_WIDE_INSTR_OFFSETS
	.align		4
.L_628:
        /*0558*/ 	.byte	0x04, 0x31
        /*055a*/ 	.short	(.L_630 - .L_629)


	//   ....[0]....
.L_629:
        /*055c*/ 	.word	0x00000130


	//   ....[1]....
        /*0560*/ 	.word	0x00000170


	//   ....[2]....
        /*0564*/ 	.word	0x000001e0


	//   ....[3]....
        /*0568*/ 	.word	0x00000250


	//   ....[4]....
        /*056c*/ 	.word	0x0001da50


	//   ....[5]....
        /*0570*/ 	.word	0x0001dae0


	//   ....[6]....
        /*0574*/ 	.word	0x00021f10


	//   ....[7]....
        /*0578*/ 	.word	0x00021fa0


	//----- nvinfo : EIATTR_COOP_GROUP_MASK_REGIDS
	.align		4
.L_630:
        /*057c*/ 	.byte	0x04, 0x29
        /*057e*/ 	.short	(.L_632 - .L_631)


	//   ....[0]....
.L_631:
        /*0580*/ 	.word	0xffffffff


	//   ....[1]....
        /*0584*/ 	.word	0xffffffff


	//   ....[2]....
        /*0588*/ 	.word	0xffffffff


	//   ....[3]....
        /*058c*/ 	.word	0xffffffff


	//   ....[4]....
        /*0590*/ 	.word	0xffffffff


	//   ....[5]....
        /*0594*/ 	.word	0xffffffff


	//   ....[6]....
        /*0598*/ 	.word	0xffffffff


	//   ....[7]....
        /*059c*/ 	.word	0xffffffff


	//   ....[8]....
        /*05a0*/ 	.word	0xffffffff


	//   ....[9]....
        /*05a4*/ 	.word	0xffffffff


	//   ....[10]....
        /*05a8*/ 	.word	0xffffffff


	//   ....[11]....
        /*05ac*/ 	.word	0xffffffff


	//   ....[12]....
        /*05b0*/ 	.word	0xffffffff


	//   ....[13]....
        /*05b4*/ 	.word	0xffffffff


	//   ....[14]....
        /*05b8*/ 	.word	0xffffffff


	//   ....[15]....
        /*05bc*/ 	.word	0xffffffff


	//   ....[16]....
        /*05c0*/ 	.word	0xffffffff


	//   ....[17]....
        /*05c4*/ 	.word	0xffffffff


	//   ....[18]....
        /*05c8*/ 	.word	0xffffffff


	//   ....[19]....
        /*05cc*/ 	.word	0xffffffff


	//   ....[20]....
        /*05d0*/ 	.word	0xffffffff


	//   ....[21]....
        /*05d4*/ 	.word	0xffffffff


	//   ....[22]....
        /*05d8*/ 	.word	0xffffffff


	//   ....[23]....
        /*05dc*/ 	.word	0xffffffff


	//   ....[24]....
        /*05e0*/ 	.word	0xffffffff


	//   ....[25]....
        /*05e4*/ 	.word	0xffffffff


	//   ....[26]....
        /*05e8*/ 	.word	0xffffffff


	//   ....[27]....
        /*05ec*/ 	.word	0xffffffff


	//   ....[28]....
        /*05f0*/ 	.word	0xffffffff


	//   ....[29]....
        /*05f4*/ 	.word	0xffffffff


	//   ....[30]....
        /*05f8*/ 	.word	0xffffffff


	//   ....[31]....
        /*05fc*/ 	.word	0xffffffff


	//   ....[32]....
        /*0600*/ 	.word	0xffffffff


	//   ....[33]....
        /*0604*/ 	.word	0xffffffff


	//   ....[34]....
        /*0608*/ 	.word	0xffffffff


	//   ....[35]....
        /*060c*/ 	.word	0xffffffff


	//   ....[36]....
        /*0610*/ 	.word	0xffffffff


	//   ....[37]....
        /*0614*/ 	.word	0xffffffff


	//   ....[38]....
        /*0618*/ 	.word	0xffffffff


	//   ....[39]....
        /*061c*/ 	.word	0xffffffff


	//   ....[40]....
        /*0620*/ 	.word	0xffffffff


	//   ....[41]....
        /*0624*/ 	.word	0xffffffff


	//   ....[42]....
        /*0628*/ 	.word	0xffffffff


	//   ....[43]....
        /*062c*/ 	.word	0xffffffff


	//   ....[44]....
        /*0630*/ 	.word	0xffffffff


	//   ....[45]....
        /*0634*/ 	.word	0xffffffff


	//   ....[46]....
        /*0638*/ 	.word	0xffffffff


	//   ....[47]....
        /*063c*/ 	.word	0xffffffff


	//   ....[48]....
        /*0640*/ 	.word	0xffffffff


	//   ....[49]....
        /*0644*/ 	.word	0xffffffff


	//   ....[50]....
        /*0648*/ 	.word	0xffffffff


	//   ....[51]....
        /*064c*/ 	.word	0xffffffff


	//   ....[52]....
        /*0650*/ 	.word	0xffffffff


	//   ....[53]....
        /*0654*/ 	.word	0xffffffff


	//   ....[54]....
        /*0658*/ 	.word	0xffffffff


	//   ....[55]....
        /*065c*/ 	.word	0xffffffff


	//   ....[56]....
        /*0660*/ 	.word	0xffffffff


	//   ....[57]....
        /*0664*/ 	.word	0xffffffff


	//   ....[58]....
        /*0668*/ 	.word	0xffffffff


	//   ....[59]....
        /*066c*/ 	.word	0xffffffff


	//   ....[60]....
        /*0670*/ 	.word	0xffffffff


	//   ....[61]....
        /*0674*/ 	.word	0xffffffff


	//   ....[62]....
        /*0678*/ 	.word	0xffffffff


	//   ....[63]....
        /*067c*/ 	.word	0xffffffff


	//   ....[64]....
        /*0680*/ 	.word	0xffffffff


	//   ....[65]....
        /*0684*/ 	.word	0xffffffff


	//   ....[66]....
        /*0688*/ 	.word	0xffffffff


	//   ....[67]....
        /*068c*/ 	.word	0xffffffff


	//   ....[68]....
        /*0690*/ 	.word	0xffffffff


	//   ....[69]....
        /*0694*/ 	.word	0xffffffff


	//   ....[70]....
        /*0698*/ 	.word	0xffffffff


	//   ....[71]....
        /*069c*/ 	.word	0xffffffff


	//   ....[72]....
        /*06a0*/ 	.word	0xffffffff


	//   ....[73]....
        /*06a4*/ 	.word	0xffffffff


	//   ....[74]....
        /*06a8*/ 	.word	0xffffffff


	//   ....[75]....
        /*06ac*/ 	.word	0xffffffff


	//   ....[76]....
        /*06b0*/ 	.word	0xffffffff


	//   ....[77]....
        /*06b4*/ 	.word	0xffffffff


	//   ....[78]....
        /*06b8*/ 	.word	0xffffffff


	//   ....[79]....
        /*06bc*/ 	.word	0xffffffff


	//   ....[80]....
        /*06c0*/ 	.word	0xffffffff


	//   ....[81]....
        /*06c4*/ 	.word	0xffffffff


	//   ....[82]....
        /*06c8*/ 	.word	0xffffffff


	//   ....[83]....
        /*06cc*/ 	.word	0xffffffff


	//   ....[84]....
        /*06d0*/ 	.word	0xffffffff


	//   ....[85]....
        /*06d4*/ 	.word	0xffffffff


	//   ....[86]....
        /*06d8*/ 	.word	0xffffffff


	//   ....[87]....
        /*06dc*/ 	.word	0xffffffff


	//   ....[88]....
        /*06e0*/ 	.word	0xffffffff


	//   ....[89]....
        /*06e4*/ 	.word	0xffffffff


	//   ....[90]....
        /*06e8*/ 	.word	0xffffffff


	//   ....[91]....
        /*06ec*/ 	.word	0xffffffff


	//   ....[92]....
        /*06f0*/ 	.word	0xffffffff


	//   ....[93]....
        /*06f4*/ 	.word	0xffffffff


	//   ....[94]....
        /*06f8*/ 	.word	0xffffffff


	//   ....[95]....
        /*06fc*/ 	.word	0xffffffff


	//   ....[96]....
        /*0700*/ 	.word	0xffffffff


	//   ....[97]....
        /*0704*/ 	.word	0xffffffff


	//   ....[98]....
        /*0708*/ 	.word	0xffffffff


	//   ....[99]....
        /*070c*/ 	.word	0xffffffff


	//   ....[100]....
        /*0710*/ 	.word	0xffffffff


	//   ....[101]....
        /*0714*/ 	.word	0xffffffff


	//   ....[102]....
        /*0718*/ 	.word	0xffffffff


	//   ....[103]....
        /*071c*/ 	.word	0xffffffff


	//   ....[104]....
        /*0720*/ 	.word	0xffffffff


	//   ....[105]....
        /*0724*/ 	.word	0xffffffff


	//   ....[106]....
        /*0728*/ 	.word	0xffffffff


	//   ....[107]....
        /*072c*/ 	.word	0xffffffff


	//   ....[108]....
        /*0730*/ 	.word	0xffffffff


	//   ....[109]....
        /*0734*/ 	.word	0xffffffff


	//   ....[110]....
        /*0738*/ 	.word	0xffffffff


	//   ....[111]....
        /*073c*/ 	.word	0xffffffff


	//   ....[112]....
        /*0740*/ 	.word	0xffffffff


	//   ....[113]....
        /*0744*/ 	.word	0xffffffff


	//   ....[114]....
        /*0748*/ 	.word	0xffffffff


	//   ....[115]....
        /*074c*/ 	.word	0xffffffff


	//   ....[116]....
        /*0750*/ 	.word	0xffffffff


	//   ....[117]....
        /*0754*/ 	.word	0xffffffff


	//   ....[118]....
        /*0758*/ 	.word	0xffffffff


	//   ....[119]....
        /*075c*/ 	.word	0xffffffff


	//   ....[120]....
        /*0760*/ 	.word	0xffffffff


	//   ....[121]....
        /*0764*/ 	.word	0xffffffff


	//   ....[122]....
        /*0768*/ 	.word	0xffffffff


	//   ....[123]....
        /*076c*/ 	.word	0xffffffff


	//   ....[124]....
        /*0770*/ 	.word	0xffffffff


	//   ....[125]....
        /*0774*/ 	.word	0xffffffff


	//   ....[126]....
        /*0778*/ 	.word	0xffffffff


	//   ....[127]....
        /*077c*/ 	.word	0xffffffff


	//   ....[128]....
        /*0780*/ 	.word	0xffffffff


	//   ....[129]....
        /*0784*/ 	.word	0xffffffff


	//   ....[130]....
        /*0788*/ 	.word	0xffffffff


	//   ....[131]....
        /*078c*/ 	.word	0xffffffff


	//   ....[132]....
        /*0790*/ 	.word	0xffffffff


	//   ....[133]....
        /*0794*/ 	.word	0xffffffff


	//   ....[134]....
        /*0798*/ 	.word	0xffffffff


	//   ....[135]....
        /*079c*/ 	.word	0xffffffff


	//   ....[136]....
        /*07a0*/ 	.word	0xffffffff


	//   ....[137]....
        /*07a4*/ 	.word	0xffffffff


	//   ....[138]....
        /*07a8*/ 	.word	0xffffffff


	//   ....[139]....
        /*07ac*/ 	.word	0xffffffff


	//   ....[140]....
        /*07b0*/ 	.word	0xffffffff


	//   ....[141]....
        /*07b4*/ 	.word	0xffffffff


	//   ....[142]....
        /*07b8*/ 	.word	0xffffffff


	//   ....[143]....
        /*07bc*/ 	.word	0xffffffff


	//   ....[144]....
        /*07c0*/ 	.word	0xffffffff


	//   ....[145]....
        /*07c4*/ 	.word	0xffffffff


	//   ....[146]....
        /*07c8*/ 	.word	0xffffffff


	//   ....[147]....
        /*07cc*/ 	.word	0xffffffff


	//   ....[148]....
        /*07d0*/ 	.word	0xffffffff


	//   ....[149]....
        /*07d4*/ 	.word	0xffffffff


	//   ....[150]....
        /*07d8*/ 	.word	0xffffffff


	//   ....[151]....
        /*07dc*/ 	.word	0xffffffff


	//   ....[152]....
        /*07e0*/ 	.word	0xffffffff


	//   ....[153]....
        /*07e4*/ 	.word	0xffffffff


	//   ....[154]....
        /*07e8*/ 	.word	0xffffffff


	//   ....[155]....
        /*07ec*/ 	.word	0xffffffff


	//   ....[156]....
        /*07f0*/ 	.word	0xffffffff


	//   ....[157]....
        /*07f4*/ 	.word	0xffffffff


	//   ....[158]....
        /*07f8*/ 	.word	0xffffffff


	//   ....[159]....
        /*07fc*/ 	.word	0xffffffff


	//   ....[160]....
        /*0800*/ 	.word	0xffffffff


	//   ....[161]....
        /*0804*/ 	.word	0x0500000f


	//   ....[162]....
        /*0808*/ 	.word	0x0500000f


	//   ....[163]....
        /*080c*/ 	.word	0x0500000f


	//   ....[164]....
        /*0810*/ 	.word	0x0500000f


	//   ....[165]....
        /*0814*/ 	.word	0x0500000f


	//   ....[166]....
        /*0818*/ 	.word	0x0500000f


	//   ....[167]....
        /*081c*/ 	.word	0x0500000f


	//   ....[168]....
        /*0820*/ 	.word	0x0500000f


	//   ....[169]....
        /*0824*/ 	.word	0x0500000f


	//   ....[170]....
        /*0828*/ 	.word	0x0500000f


	//   ....[171]....
        /*082c*/ 	.word	0x0500000f


	//   ....[172]....
        /*0830*/ 	.word	0x0500000f


	//   ....[173]....
        /*0834*/ 	.word	0x0500000f


	//   ....[174]....
        /*0838*/ 	.word	0x0500000f


	//   ....[175]....
        /*083c*/ 	.word	0x0500000f


	//   ....[176]....
        /*0840*/ 	.word	0x0500000f


	//   ....[177]....
        /*0844*/ 	.word	0x0500000f


	//   ....[178]....
        /*0848*/ 	.word	0x0500000f


	//   ....[179]....
        /*084c*/ 	.word	0x0500000f


	//   ....[180]....
        /*0850*/ 	.word	0x0500000f


	//   ....[181]....
        /*0854*/ 	.word	0x0500000f


	//   ....[182]....
        /*0858*/ 	.word	0x0500000f


	//   ....[183]....
        /*085c*/ 	.word	0x0500000f


	//   ....[184]....
        /*0860*/ 	.word	0x0500000f


	//   ....[185]....
        /*0864*/ 	.word	0x0500000f


	//   ....[186]....
        /*0868*/ 	.word	0x0500000f


	//   ....[187]....
        /*086c*/ 	.word	0x0500000f


	//   ....[188]....
        /*0870*/ 	.word	0x0500000f


	//   ....[189]....
        /*0874*/ 	.word	0x0500000f


	//   ....[190]....
        /*0878*/ 	.word	0x0500000f


	//   ....[191]....
        /*087c*/ 	.word	0x0500000f


	//   ....[192]....
        /*0880*/ 	.word	0x0500000f


	//   ....[193]....
        /*0884*/ 	.word	0x0500000f


	//   ....[194]....
        /*0888*/ 	.word	0x0500000f


	//   ....[195]....
        /*088c*/ 	.word	0x0500000f


	//   ....[196]....
        /*0890*/ 	.word	0x0500000f


	//   ....[197]....
        /*0894*/ 	.word	0x0500000f


	//   ....[198]....
        /*0898*/ 	.word	0x0500000f


	//   ....[199]....
        /*089c*/ 	.word	0x0500000f


	//   ....[200]....
        /*08a0*/ 	.word	0x0500000f


	//   ....[201]....
        /*08a4*/ 	.word	0x0500000f


	//   ....[202]....
        /*08a8*/ 	.word	0x0500000f


	//   ....[203]....
        /*08ac*/ 	.word	0x0500000f


	//   ....[204]....
        /*08b0*/ 	.word	0x0500000f


	//   ....[205]....
        /*08b4*/ 	.word	0x0500000f


	//   ....[206]....
        /*08b8*/ 	.word	0x0500000f


	//   ....[207]....
        /*08bc*/ 	.word	0x0500000f


	//   ....[208]....
        /*08c0*/ 	.word	0x0500000f


	//   ....[209]....
        /*08c4*/ 	.word	0x0500000f


	//   ....[210]....
        /*08c8*/ 	.word	0x0500000f


	//   ....[211]....
        /*08cc*/ 	.word	0x0500000f


	//   ....[212]....
        /*08d0*/ 	.word	0x0500000f


	//   ....[213]....
        /*08d4*/ 	.word	0x0500000f


	//   ....[214]....
        /*08d8*/ 	.word	0x0500000f


	//   ....[215]....
        /*08dc*/ 	.word	0x0500000f


	//   ....[216]....
        /*08e0*/ 	.word	0x0500000f


	//   ....[217]....
        /*08e4*/ 	.word	0x0500000f


	//   ....[218]....
        /*08e8*/ 	.word	0x0500000f


	//   ....[219]....
        /*08ec*/ 	.word	0x0500000f


	//   ....[220]....
        /*08f0*/ 	.word	0x0500000f


	//   ....[221]....
        /*08f4*/ 	.word	0x0500000f


	//   ....[222]....
        /*08f8*/ 	.word	0x0500000f


	//   ....[223]....
        /*08fc*/ 	.word	0x0500000f


	//   ....[224]....
        /*0900*/ 	.word	0x0500000f


	//   ....[225]....
        /*0904*/ 	.word	0x0500000f


	//   ....[226]....
        /*0908*/ 	.word	0x0500000f


	//   ....[227]....
        /*090c*/ 	.word	0x0500000f


	//   ....[228]....
        /*0910*/ 	.word	0x0500000f


	//   ....[229]....
        /*0914*/ 	.word	0x0500000f


	//   ....[230]....
        /*0918*/ 	.word	0x0500000f


	//   ....[231]....
        /*091c*/ 	.word	0x0500000f


	//   ....[232]....
        /*0920*/ 	.word	0x0500000f


	//   ....[233]....
        /*0924*/ 	.word	0x0500000f


	//   ....[234]....
        /*0928*/ 	.word	0x0500000f


	//   ....[235]....
        /*092c*/ 	.word	0x0500000f


	//   ....[236]....
        /*0930*/ 	.word	0x0500000f


	//   ....[237]....
        /*0934*/ 	.word	0x0500000f


	//   ....[238]....
        /*0938*/ 	.word	0x0500000f


	//   ....[239]....
        /*093c*/ 	.word	0x0500000f


	//   ....[240]....
        /*0940*/ 	.word	0x0500000f


	//   ....[241]....
        /*0944*/ 	.word	0x0500000f


	//   ....[242]....
        /*0948*/ 	.word	0x0500000f


	//   ....[243]....
        /*094c*/ 	.word	0x0500000f


	//   ....[244]....
        /*0950*/ 	.word	0x0500000f


	//   ....[245]....
        /*0954*/ 	.word	0x0500000f


	//   ....[246]....
        /*0958*/ 	.word	0x0500000f


	//   ....[247]....
        /*095c*/ 	.word	0x0500000f


	//   ....[248]....
        /*0960*/ 	.word	0x0500000f


	//   ....[249]....
        /*0964*/ 	.word	0x0500000f


	//   ....[250]....
        /*0968*/ 	.word	0x0500000f


	//   ....[251]....
        /*096c*/ 	.word	0x0500000f


	//----- nvinfo : EIATTR_COOP_GROUP_INSTR_OFFSETS
	.align		4
.L_632:
        /*0970*/ 	.byte	0x04, 0x28
        /*0972*/ 	.short	(.L_634 - .L_633)


	//   ....[0]....
.L_633:
        /*0974*/ 	.word	0x00000060


	//   ....[1]....
        /*0978*/ 	.word	0x00000140


	//   ....[2]....
        /*097c*/ 	.word	0x00000180


	//   ....[3]....
        /*0980*/ 	.word	0x00000390


	//   ....[4]....
        /*0984*/ 	.word	0x000004f0


	//   ....[5]....
        /*0988*/ 	.word	0x00000610


	//   ....[6]....
        /*098c*/ 	.word	0x00000770


	//   ....[7]....
        /*0990*/ 	.word	0x00003280


	//   ....[8]....
        /*0994*/ 	.word	0x00003290


	//   ....[9]....
        /*0998*/ 	.word	0x00003c90


	//   ....[10]....
        /*099c*/ 	.word	0x00003ca0


	//   ....[11]....
        /*09a0*/ 	.word	0x00004690


	//   ....[12]....
        /*09a4*/ 	.word	0x000046a0


	//   ....[13]....
        /*09a8*/ 	.word	0x00004a60


	//   ....[14]....
        /*09ac*/ 	.word	0x00004a70


	//   ....[15]....
        /*09b0*/ 	.word	0x00005b00


	//   ....[16]....
        /*09b4*/ 	.word	0x00007ae0


	//   ....[17]....
        /*09b8*/ 	.word	0x00008240


	//   ....[18]....
        /*09bc*/ 	.word	0x00008250


	//   ....[19]....
        /*09c0*/ 	.word	0x00008260


	//   ....[20]....
        /*09c4*/ 	.word	0x00008270


	//   ....[21]....
        /*09c8*/ 	.word	0x00008590


	//   ....[22]....
        /*09cc*/ 	.word	0x000085a0


	//   ....[23]....
        /*09d0*/ 	.word	0x000085b0


	//   ....[24]....
        /*09d4*/ 	.word	0x000085c0


	//   ....[25]....
        /*09d8*/ 	.word	0x00009820


	//   ....[26]....
        /*09dc*/ 	.word	0x00009840


	//   ....[27]....
        /*09e0*/ 	.word	0x00009850


	//   ....[28]....
        /*09e4*/ 	.word	0x00009860


	//   ....[29]....
        /*09e8*/ 	.word	0x00009940


	//   ....[30]....
        /*09ec*/ 	.word	0x00009960


	//   ....[31]....
        /*09f0*/ 	.word	0x00009970


	//   ....[32]....
        /*09f4*/ 	.word	0x00009980


	//   ....[33]....
        /*09f8*/ 	.word	0x0000b1d0


	//   ....[34]....
        /*09fc*/ 	.word	0x0000c9b0


	//   ....[35]....
        /*0a00*/ 	.word	0x0000cce0


	//   ....[36]....
        /*0a04*/ 	.word	0x0000cd00


	//   ....[37]....
        /*0a08*/ 	.word	0x0000ce10


	//   ....[38]....
        /*0a0c*/ 	.word	0x0000d0a0


	//   ....[39]....
        /*0a10*/ 	.word	0x0000d0c0


	//   ....[40]....
        /*0a14*/ 	.word	0x0000dab0


	//   ....[41]....
        /*0a18*/ 	.word	0x0000eb60


	//   ....[42]....
        /*0a1c*/ 	.word	0x0000f9b0


	//   ....[43]....
        /*0a20*/ 	.word	0x0000f9d0


	//   ....[44]....
        /*0a24*/ 	.word	0x0000fe10


	//   ....[45]....
        /*0a28*/ 	.word	0x0000fe30


	//   ....[46]....
        /*0a2c*/ 	.word	0x00010260


	//   ....[47]....
        /*0a30*/ 	.word	0x000102b0


	//   ....[48]....
        /*0a34*/ 	.word	0x000113f0


	//   ....[49]....
        /*0a38*/ 	.word	0x00012440


	//   ....[50]....
        /*0a3c*/ 	.word	0x000132e0


	//   ....[51]....
        /*0a40*/ 	.word	0x00013300


	//   ....[52]....
        /*0a44*/ 	.word	0x00013a50


	//   ....[53]....
        /*0a48*/ 	.word	0x00013ad0


	//   ....[54]....
        /*0a4c*/ 	.word	0x000146f0


	//   ....[55]....
        /*0a50*/ 	.word	0x00014810


	//   ....[56]....
        /*0a54*/ 	.word	0x00014830


	//   ....[57]....
        /*0a58*/ 	.word	0x000149a0


	//   ....[58]....
        /*0a5c*/ 	.word	0x00014b70


	//   ....[59]....
        /*0a60*/ 	.word	0x00016010


	//   ....[60]....
        /*0a64*/ 	.word	0x000163c0


	//   ....[61]....
        /*0a68*/ 	.word	0x000163f0


	//   ....[62]....
        /*0a6c*/ 	.word	0x00016400


	//   ....[63]....
        /*0a70*/ 	.word	0x00016410


	//   ....[64]....
        /*0a74*/ 	.word	0x00017140


	//   ....[65]....
        /*0a78*/ 	.word	0x00017160


	//   ....[66]....
        /*0a7c*/ 	.word	0x00017400


	//   ....[67]....
        /*0a80*/ 	.word	0x00017420


	//   ....[68]....
        /*0a84*/ 	.word	0x00017e00


	//   ....[69]....
        /*0a88*/ 	.word	0x00017e40


	//   ....[70]....
        /*0a8c*/ 	.word	0x000187c0


	//   ....[71]....
        /*0a90*/ 	.word	0x000187e0


	//   ....[72]....
        /*0a94*/ 	.word	0x00019cd0


	//   ....[73]....
        /*0a98*/ 	.word	0x00019d00


	//   ....[74]....
        /*0a9c*/ 	.word	0x00019f50


	//   ....[75]....
        /*0aa0*/ 	.word	0x00019f70


	//   ....[76]....
        /*0aa4*/ 	.word	0x0001a220


	//   ....[77]....
        /*0aa8*/ 	.word	0x0001a410


	//   ....[78]....
        /*0aac*/ 	.word	0x0001a440


	//   ....[79]....
        /*0ab0*/ 	.word	0x0001a470


	//   ....[80]....
        /*0ab4*/ 	.word	0x0001a4a0


	//   ....[81]....
        /*0ab8*/ 	.word	0x0001a4d0


	//   ....[82]....
        /*0abc*/ 	.word	0x0001a500


	//   ....[83]....
        /*0ac0*/ 	.word	0x0001a690


	//   ....[84]....
        /*0ac4*/ 	.word	0x0001a6c0


	//   ....[85]....
        /*0ac8*/ 	.word	0x0001a6f0


	//   ....[86]....
        /*0acc*/ 	.word	0x0001a720


	//   ....[87]....
        /*0ad0*/ 	.word	0x0001a750


	//   ....[88]....
        /*0ad4*/ 	.word	0x0001a780


	//   ....[89]....
        /*0ad8*/ 	.word	0x0001a810


	//   ....[90]....
        /*0adc*/ 	.word	0x0001a840


	//   ....[91]....
        /*0ae0*/ 	.word	0x0001a850


	//   ....[92]....
        /*0ae4*/ 	.word	0x0001a890


	//   ....[93]....
        /*0ae8*/ 	.word	0x0001bd80


	//   ....[94]....
        /*0aec*/ 	.word	0x0001e840


	//   ....[95]....
        /*0af0*/ 	.word	0x0001e860


	//   ....[96]....
        /*0af4*/ 	.word	0x0001e8f0


	//   ....[97]....
        /*0af8*/ 	.word	0x0001e910


	//   ....[98]....
        /*0afc*/ 	.word	0x0001e990


	//   ....[99]....
        /*0b00*/ 	.word	0x0001e9b0


	//   ....[100]....
        /*0b04*/ 	.word	0x0001e9c0


	//   ....[101]....
        /*0b08*/ 	.word	0x0001e9d0


	//   ....[102]....
        /*0b0c*/ 	.word	0x0001f180


	//   ....[103]....
        /*0b10*/ 	.word	0x0001f1b0


	//   ....[104]....
        /*0b14*/ 	.word	0x0001f260


	//   ....[105]....
        /*0b18*/ 	.word	0x0001f270


	//   ....[106]....
        /*0b1c*/ 	.word	0x0001f280


	//   ....[107]....
        /*0b20*/ 	.word	0x0001f290


	//   ....[108]....
        /*0b24*/ 	.word	0x0001f310


	//   ....[109]....
        /*0b28*/ 	.word	0x0001f320


	//   ....[110]....
        /*0b2c*/ 	.word	0x0001fc70


	//   ....[111]....
        /*0b30*/ 	.word	0x0001fd00


	//   ....[112]....
        /*0b34*/ 	.word	0x0001fd80


	//   ....[113]....
        /*0b38*/ 	.word	0x0001fed0


	//   ....[114]....
        /*0b3c*/ 	.word	0x0001ff30


	//   ....[115]....
        /*0b40*/ 	.word	0x0001ff50


	//   ....[116]....
        /*0b44*/ 	.word	0x0001ff60


	//   ....[117]....
        /*0b48*/ 	.word	0x000201f0


	//   ....[118]....
        /*0b4c*/ 	.word	0x00020730


	//   ....[119]....
        /*0b50*/ 	.word	0x00020760


	//   ....[120]....
        /*0b54*/ 	.word	0x00020950


	//   ....[121]....
        /*0b58*/ 	.word	0x00020990


	//   ....[122]....
        /*0b5c*/ 	.word	0x000209a0


	//   ....[123]....
        /*0b60*/ 	.word	0x000209b0


	//   ....[124]....
        /*0b64*/ 	.word	0x00020b00


	//   ....[125]....
        /*0b68*/ 	.word	0x00020c50


	//   ....[126]....
        /*0b6c*/ 	.word	0x00021440


	//   ....[127]....
        /*0b70*/ 	.word	0x00021460


	//   ....[128]....
        /*0b74*/ 	.word	0x000214b0


	//   ....[129]....
        /*0b78*/ 	.word	0x000214c0


	//   ....[130]....
        /*0b7c*/ 	.word	0x00021500


	//   ....[131]....
        /*0b80*/ 	.word	0x00021510


	//   ....[132]....
        /*0b84*/ 	.word	0x00021520


	//   ....[133]....
        /*0b88*/ 	.word	0x00021560


	//   ....[134]....
        /*0b8c*/ 	.word	0x00021860


	//   ....[135]....
        /*0b90*/ 	.word	0x000218a0


	//   ....[136]....
        /*0b94*/ 	.word	0x000218c0


	//   ....[137]....
        /*0b98*/ 	.word	0x000218e0


	//   ....[138]....
        /*0b9c*/ 	.word	0x00021910


	//   ....[139]....
        /*0ba0*/ 	.word	0x00021930


	//   ....[140]....
        /*0ba4*/ 	.word	0x00021a30


	//   ....[141]....
        /*0ba8*/ 	.word	0x00021b80


	//   ....[142]....
        /*0bac*/ 	.word	0x000221c0


	//   ....[143]....
        /*0bb0*/ 	.word	0x000221f0


	//   ....[144]....
        /*0bb4*/ 	.word	0x00022250


	//   ....[145]....
        /*0bb8*/ 	.word	0x00022280


	//   ....[146]....
        /*0bbc*/ 	.word	0x000222b0


	//   ....[147]....
        /*0bc0*/ 	.word	0x000222e0


	//   ....[148]....
        /*0bc4*/ 	.word	0x00022310


	//   ....[149]....
        /*0bc8*/ 	.word	0x00022340


	//   ....[150]....
        /*0bcc*/ 	.word	0x000224e0


	//   ....[151]....
        /*0bd0*/ 	.word	0x00022510


	//   ....[152]....
        /*0bd4*/ 	.word	0x00022540


	//   ....[153]....
        /*0bd8*/ 	.word	0x00022570


	//   ....[154]....
        /*0bdc*/ 	.word	0x000225a0


	//   ....[155]....
        /*0be0*/ 	.word	0x000225d0


	//   ....[156]....
        /*0be4*/ 	.word	0x00022690


	//   ....[157]....
        /*0be8*/ 	.word	0x000226b0


	//   ....[158]....
        /*0bec*/ 	.word	0x000226d0


	//   ....[159]....
        /*0bf0*/ 	.word	0x00022730


	//   ....[160]....
        /*0bf4*/ 	.word	0x00023160


	//   ....[161]....
        /*0bf8*/ 	.word	0x00023480


	//   ....[162]....
        /*0bfc*/ 	.word	0x00023510


	//   ....[163]....
        /*0c00*/ 	.word	0x00023600


	//   ....[164]....
        /*0c04*/ 	.word	0x00023690


	//   ....[165]....
        /*0c08*/ 	.word	0x00023770


	//   ....[166]....
        /*0c0c*/ 	.word	0x00023800


	//   ....[167]....
        /*0c10*/ 	.word	0x000238e0


	//   ....[168]....
        /*0c14*/ 	.word	0x00023970


	//   ....[169]....
        /*0c18*/ 	.word	0x000239c0


	//   ....[170]....
        /*0c1c*/ 	.word	0x00023a10


	//   ....[171]....
        /*0c20*/ 	.word	0x00023ab0


	//   ....[172]....
        /*0c24*/ 	.word	0x00023b40


	//   ....[173]....
        /*0c28*/ 	.word	0x00023b90


	//   ....[174]....
        /*0c2c*/ 	.word	0x00023be0


	//   ....[175]....
        /*0c30*/ 	.word	0x00023cd0


	//   ....[176]....
        /*0c34*/ 	.word	0x00023d80


	//   ....[177]....
        /*0c38*/ 	.word	0x00023e00


	//   ....[178]....
        /*0c3c*/ 	.word	0x00023e70


	//   ....[179]....
        /*0c40*/ 	.word	0x00023fc0


	//   ....[180]....
        /*0c44*/ 	.word	0x00024110


	//   ....[181]....
        /*0c48*/ 	.word	0x00024170


	//   ....[182]....
        /*0c4c*/ 	.word	0x000241c0


	//   ....[183]....
        /*0c50*/ 	.word	0x00024500


	//   ....[184]....
        /*0c54*/ 	.word	0x000247e0


	//   ....[185]....
        /*0c58*/ 	.word	0x000248d0


	//   ....[186]....
        /*0c5c*/ 	.word	0x00024970


	//   ....[187]....
        /*0c60*/ 	.word	0x000249d0


	//   ....[188]....
        /*0c64*/ 	.word	0x00024ac0


	//   ....[189]....
        /*0c68*/ 	.word	0x00024b30


	//   ....[190]....
        /*0c6c*/ 	.word	0x00024c20


	//   ....[191]....
        /*0c70*/ 	.word	0x00024c90


	//   ....[192]....
        /*0c74*/ 	.word	0x00024d30


	//   ....[193]....
        /*0c78*/ 	.word	0x00024e20


	//   ....[194]....
        /*0c7c*/ 	.word	0x00024ec0


	//   ....[195]....
        /*0c80*/ 	.word	0x00024f20


	//   ....[196]....
        /*0c84*/ 	.word	0x00024fe0


	//   ....[197]....
        /*0c88*/ 	.word	0x00025040


	//   ....[198]....
        /*0c8c*/ 	.word	0x000250e0


	//   ....[199]....
        /*0c90*/ 	.word	0x00025190


	//   ....[200]....
        /*0c94*/ 	.word	0x00025230


	//   ....[201]....
        /*0c98*/ 	.word	0x00025560


	//   ....[202]....
        /*0c9c*/ 	.word	0x00025620


	//   ....[203]....
        /*0ca0*/ 	.word	0x00025890


	//   ....[204]....
        /*0ca4*/ 	.word	0x00025910


	//   ....[205]....
        /*0ca8*/ 	.word	0x00025b20


	//   ....[206]....
        /*0cac*/ 	.word	0x00025b70


	//   ....[207]....
        /*0cb0*/ 	.word	0x00025ce0


	//   ....[208]....
        /*0cb4*/ 	.word	0x00025d70


	//   ....[209]....
        /*0cb8*/ 	.word	0x00025eb0


	//   ....[210]....
        /*0cbc*/ 	.word	0x00025fb0


	//   ....[211]....
        /*0cc0*/ 	.word	0x00026220


	//   ....[212]....
        /*0cc4*/ 	.word	0x00026270


	//   ....[213]....
        /*0cc8*/ 	.word	0x00026440


	//   ....[214]....
        /*0ccc*/ 	.word	0x00026490


	//   ....[215]....
        /*0cd0*/ 	.word	0x00026660


	//   ....[216]....
        /*0cd4*/ 	.word	0x000266b0


	//   ....[217]....
        /*0cd8*/ 	.word	0x000267a0


	//   ....[218]....
        /*0cdc*/ 	.word	0x00026840


	//   ....[219]....
        /*0ce0*/ 	.word	0x000268a0


	//   ....[220]....
        /*0ce4*/ 	.word	0x00026950


	//   ....[221]....
        /*0ce8*/ 	.word	0x000269b0


	//   ....[222]....
        /*0cec*/ 	.word	0x00026a60


	//   ....[223]....
        /*0cf0*/ 	.word	0x00026ac0


	//   ....[224]....
        /*0cf4*/ 	.word	0x00026b70


	//   ....[225]....
        /*0cf8*/ 	.word	0x00026c60


	//   ....[226]....
        /*0cfc*/ 	.word	0x00026d40


	//   ....[227]....
        /*0d00*/ 	.word	0x00026e50


	//   ....[228]....
        /*0d04*/ 	.word	0x00026f50


	//   ....[229]....
        /*0d08*/ 	.word	0x00027080


	//   ....[230]....
        /*0d0c*/ 	.word	0x00027160


	//   ....[231]....
        /*0d10*/ 	.word	0x00027260


	//   ....[232]....
        /*0d14*/ 	.word	0x00027340


	//   ....[233]....
        /*0d18*/ 	.word	0x000273d0


	//   ....[234]....
        /*0d1c*/ 	.word	0x00027470


	//   ....[235]....
        /*0d20*/ 	.word	0x000275e0


	//   ....[236]....
        /*0d24*/ 	.word	0x00027650


	//   ....[237]....
        /*0d28*/ 	.word	0x000276c0


	//   ....[238]....
        /*0d2c*/ 	.word	0x00027730


	//   ....[239]....
        /*0d30*/ 	.word	0x000277a0


	//   ....[240]....
        /*0d34*/ 	.word	0x00027820


	//   ....[241]....
        /*0d38*/ 	.word	0x000278a0


	//   ....[242]....
        /*0d3c*/ 	.word	0x00027930


	//   ....[243]....
        /*0d40*/ 	.word	0x000279a0


	//   ....[244]....
        /*0d44*/ 	.word	0x00027a10


	//   ....[245]....
        /*0d48*/ 	.word	0x00027a80


	//   ....[246]....
        /*0d4c*/ 	.word	0x00027b00


	//   ....[247]....
        /*0d50*/ 	.word	0x00027b70


	//   ....[248]....
        /*0d54*/ 	.word	0x00027c20


	//   ....[249]....
        /*0d58*/ 	.word	0x00027c70


	//   ....[250]....
        /*0d5c*/ 	.word	0x00027d00


	//   ....[251]....
        /*0d60*/ 	.word	0x00027e30


	//----- nvinfo : EIATTR_REG_RECONFIG
	.align		4
.L_634:
        /*0d64*/ 	.byte	0x01, 0x54
	.zero		2


	//----- nvinfo : EIATTR_SYSCALL_OFFSETS
	.align		4
        /*0d68*/ 	.byte	0x04, 0x46
        /*0d6a*/ 	.short	(.L_636 - .L_635)


	//   ....[0]....
.L_635:
        /*0d6c*/ 	.word	0x00002540


	//   ....[1]....
        /*0d70*/ 	.word	0x00002690


	//   ....[2]....
        /*0d74*/ 	.word	0x00007c80


	//   ....[3]....
        /*0d78*/ 	.word	0x00007fb0


	//   ....[4]....
        /*0d7c*/ 	.word	0x0001dc40


	//   ....[5]....
        /*0d80*/ 	.word	0x0001dd90


	//   ....[6]....
        /*0d84*/ 	.word	0x0001de80


	//   ....[7]....
        /*0d88*/ 	.word	0x0001eda0


	//   ....[8]....
        /*0d8c*/ 	.word	0x0001f5f0


	//----- nvinfo : EIATTR_MBARRIER_INSTR_OFFSETS
	.align		4
.L_636:
        /*0d90*/ 	.byte	0x04, 0x39
        /*0d92*/ 	.short	(.L_638 - .L_637)


	//   ....[0]....
.L_637:
        /*0d94*/ 	.word	0x00000270
        /*0d98*/ 	.word	0x000000ff
        /*0d9c*/ 	.word	0x00038800
        /*0da0*/ 	.short	0x0100
        /*0da2*/ 	.byte	0x08
	.zero		1


	//   ....[1]....
        /*0da4*/ 	.word	0x00000280
        /*0da8*/ 	.word	0x000000ff
        /*0dac*/ 	.word	0x00038810
        /*0db0*/ 	.short	0x0100
        /*0db2*/ 	.byte	0x08
	.zero		1


	//   ....[2]....
        /*0db4*/ 	.word	0x00000290
        /*0db8*/ 	.word	0x000000ff
        /*0dbc*/ 	.word	0x00038820
        /*0dc0*/ 	.short	0x0100
        /*0dc2*/ 	.byte	0x08
	.zero		1


	//   ....[3]....
        /*0dc4*/ 	.word	0x00000340
        /*0dc8*/ 	.word	0x000000ff
        /*0dcc*/ 	.word	0x00038830
        /*0dd0*/ 	.short	0x0100
        /*0dd2*/ 	.byte	0x06
	.zero		1


	//   ....[4]....
        /*0dd4*/ 	.word	0x00000350
        /*0dd8*/ 	.word	0x000000ff
        /*0ddc*/ 	.word	0x00038840
        /*0de0*/ 	.short	0x0100
        /*0de2*/ 	.byte	0x06
	.zero		1


	//   ....[5]....
        /*0de4*/ 	.word	0x00000360
        /*0de8*/ 	.word	0x000000ff
        /*0dec*/ 	.word	0x00038838
        /*0df0*/ 	.short	0x0100
        /*0df2*/ 	.byte	0x06
	.zero		1


	//   ....[6]....
        /*0df4*/ 	.word	0x00000370
        /*0df8*/ 	.word	0x000000ff
        /*0dfc*/ 	.word	0x00038848
        /*0e00*/ 	.short	0x0100
        /*0e02*/ 	.byte	0x06
	.zero		1


	//   ....[7]....
        /*0e04*/ 	.word	0x000004a0
        /*0e08*/ 	.word	0x000000ff
        /*0e0c*/ 	.word	0x00038850
        /*0e10*/ 	.short	0x0100
        /*0e12*/ 	.byte	0x08
	.zero		1


	//   ....[8]....
        /*0e14*/ 	.word	0x000004b0
        /*0e18*/ 	.word	0x000000ff
        /*0e1c*/ 	.word	0x00038860
        /*0e20*/ 	.short	0x0100
        /*0e22*/ 	.byte	0x08
	.zero		1


	//   ....[9]....
        /*0e24*/ 	.word	0x000004c0
        /*0e28*/ 	.word	0x000000ff
        /*0e2c*/ 	.word	0x00038858
        /*0e30*/ 	.short	0x0100
        /*0e32*/ 	.byte	0x08
	.zero		1


	//   ....[10]....
        /*0e34*/ 	.word	0x000004d0
        /*0e38*/ 	.word	0x000000ff
        /*0e3c*/ 	.word	0x00038868
        /*0e40*/ 	.short	0x0100
        /*0e42*/ 	.byte	0x08
	.zero		1


	//   ....[11]....
        /*0e44*/ 	.word	0x000005c0
        /*0e48*/ 	.word	0x000000ff
        /*0e4c*/ 	.word	0x00038870
        /*0e50*/ 	.short	0x0100
        /*0e52*/ 	.byte	0x06
	.zero		1


	//   ....[12]....
        /*0e54*/ 	.word	0x000005d0
        /*0e58*/ 	.word	0x000000ff
        /*0e5c*/ 	.word	0x00038880
        /*0e60*/ 	.short	0x0100
        /*0e62*/ 	.byte	0x06
	.zero		1


	//   ....[13]....
        /*0e64*/ 	.word	0x000005e0
        /*0e68*/ 	.word	0x000000ff
        /*0e6c*/ 	.word	0x00038878
        /*0e70*/ 	.short	0x0100
        /*0e72*/ 	.byte	0x06
	.zero		1


	//   ....[14]....
        /*0e74*/ 	.word	0x000005f0
        /*0e78*/ 	.word	0x000000ff
        /*0e7c*/ 	.word	0x00038888
        /*0e80*/ 	.short	0x0100
        /*0e82*/ 	.byte	0x06
	.zero		1


	//   ....[15]....
        /*0e84*/ 	.word	0x00000720
        /*0e88*/ 	.word	0x000000ff
        /*0e8c*/ 	.word	0x00038890
        /*0e90*/ 	.short	0x0100
        /*0e92*/ 	.byte	0x08
	.zero		1


	//   ....[16]....
        /*0e94*/ 	.word	0x00000730
        /*0e98*/ 	.word	0x000000ff
        /*0e9c*/ 	.word	0x000388a0
        /*0ea0*/ 	.short	0x0100
        /*0ea2*/ 	.byte	0x08
	.zero		1


	//   ....[17]....
        /*0ea4*/ 	.word	0x00000740
        /*0ea8*/ 	.word	0x000000ff
        /*0eac*/ 	.word	0x00038898
        /*0eb0*/ 	.short	0x0100
        /*0eb2*/ 	.byte	0x08
	.zero		1


	//   ....[18]....
        /*0eb4*/ 	.word	0x00000750
        /*0eb8*/ 	.word	0x000000ff
        /*0ebc*/ 	.word	0x000388a8
        /*0ec0*/ 	.short	0x0100
        /*0ec2*/ 	.byte	0x08
	.zero		1


	//   ....[19]....
        /*0ec4*/ 	.word	0x00000880
        /*0ec8*/ 	.word	0x000000ff
        /*0ecc*/ 	.word	0x000388b0
        /*0ed0*/ 	.short	0x0100
        /*0ed2*/ 	.byte	0x08
	.zero		1


	//   ....[20]....
        /*0ed4*/ 	.word	0x00000890
        /*0ed8*/ 	.word	0x000000ff
        /*0edc*/ 	.word	0x000388c0
        /*0ee0*/ 	.short	0x0100
        /*0ee2*/ 	.byte	0x08
	.zero		1


	//   ....[21]....
        /*0ee4*/ 	.word	0x000008a0
        /*0ee8*/ 	.word	0x000000ff
        /*0eec*/ 	.word	0x000388b8
        /*0ef0*/ 	.short	0x0100
        /*0ef2*/ 	.byte	0x08
	.zero		1


	//   ....[22]....
        /*0ef4*/ 	.word	0x000008b0
        /*0ef8*/ 	.word	0x000000ff
        /*0efc*/ 	.word	0x000388c8
        /*0f00*/ 	.short	0x0100
        /*0f02*/ 	.byte	0x08
	.zero		1


	//   ....[23]....
        /*0f04*/ 	.word	0x00003230
        /*0f08*/ 	.word	0x0000003c
        /*0f0c*/ 	.word	0x00038890
        /*0f10*/ 	.short	0x010a
        /*0f12*/ 	.byte	0x3f
	.zero		1


	//   ....[24]....
        /*0f14*/ 	.word	0x00003c40
        /*0f18*/ 	.word	0x0000003c
        /*0f1c*/ 	.word	0x00038890
        /*0f20*/ 	.short	0x010a
        /*0f22*/ 	.byte	0x3f
	.zero		1


	//   ....[25]....
        /*0f24*/ 	.word	0x00004500
        /*0f28*/ 	.word	0x0000003c
        /*0f2c*/ 	.word	0x00038890
        /*0f30*/ 	.short	0x010a
        /*0f32*/ 	.byte	0x3f
	.zero		1


	//   ....[26]....
        /*0f34*/ 	.word	0x000048c0
        /*0f38*/ 	.word	0x00000004
        /*0f3c*/ 	.word	0x00000000
        /*0f40*/ 	.short	0x0101
        /*0f42*/ 	.byte	0x3f
	.zero		1


	//   ....[27]....
        /*0f44*/ 	.word	0x00004900
        /*0f48*/ 	.word	0x0000003c
        /*0f4c*/ 	.word	0x000388b0
        /*0f50*/ 	.short	0x010a
        /*0f52*/ 	.byte	0x3f
	.zero		1


	//   ....[28]....
        /*0f54*/ 	.word	0x000051f0
        /*0f58*/ 	.word	0x0000003c
        /*0f5c*/ 	.word	0x00000000
        /*0f60*/ 	.short	0x0101
        /*0f62*/ 	.byte	0x3f
	.zero		1


	//   ....[29]....
        /*0f64*/ 	.word	0x00005e80
        /*0f68*/ 	.word	0x0000000b
        /*0f6c*/ 	.word	0x00000000
        /*0f70*/ 	.short	0x0101
        /*0f72*/ 	.byte	0x3f
	.zero		1


	//   ....[30]....
        /*0f74*/ 	.word	0x00006a40
        /*0f78*/ 	.word	0x0000000a
        /*0f7c*/ 	.word	0x00000000
        /*0f80*/ 	.short	0x0101
        /*0f82*/ 	.byte	0x3f
	.zero		1


	//   ....[31]....
        /*0f84*/ 	.word	0x00007d20
        /*0f88*/ 	.word	0x00000011
        /*0f8c*/ 	.word	0x00038800
        /*0f90*/ 	.short	0x010a
        /*0f92*/ 	.byte	0x3f
	.zero		1


	//   ....[32]....
        /*0f94*/ 	.word	0x00007d70
        /*0f98*/ 	.word	0x00000011
        /*0f9c*/ 	.word	0x00038800
        /*0fa0*/ 	.short	0x010a
        /*0fa2*/ 	.byte	0x3f
	.zero		1


	//   ....[33]....
        /*0fa4*/ 	.word	0x00008840
        /*0fa8*/ 	.word	0x00000011
        /*0fac*/ 	.word	0x00038800
        /*0fb0*/ 	.short	0x010a
        /*0fb2*/ 	.byte	0x3f
	.zero		1


	//   ....[34]....
        /*0fb4*/ 	.word	0x00009ca0
        /*0fb8*/ 	.word	0x00000011
        /*0fbc*/ 	.word	0x00038800
        /*0fc0*/ 	.short	0x010a
        /*0fc2*/ 	.byte	0x3f
	.zero		1


	//   ....[35]....
        /*0fc4*/ 	.word	0x0000ab40
        /*0fc8*/ 	.word	0x00000015
        /*0fcc*/ 	.word	0x00038830
        /*0fd0*/ 	.short	0x010a
        /*0fd2*/ 	.byte	0x3f
	.zero		1


	//   ....[36]....
        /*0fd4*/ 	.word	0x0000abf0
        /*0fd8*/ 	.word	0x00000015
        /*0fdc*/ 	.word	0x00038830
        /*0fe0*/ 	.short	0x010a
        /*0fe2*/ 	.byte	0x3f
	.zero		1


	//   ....[37]....
        /*0fe4*/ 	.word	0x0000af00
        /*0fe8*/ 	.word	0x00000011
        /*0fec*/ 	.word	0x00038810
        /*0ff0*/ 	.short	0x010a
        /*0ff2*/ 	.byte	0x3f
	.zero		1


	//   ....[38]....
        /*0ff4*/ 	.word	0x0000af50
        /*0ff8*/ 	.word	0x00000015
        /*0ffc*/ 	.word	0x00038850
        /*1000*/ 	.short	0x010a
        /*1002*/ 	.byte	0x3f
	.zero		1


	//   ....[39]....
        /*1004*/ 	.word	0x0000afc0
        /*1008*/ 	.word	0x00000015
        /*100c*/ 	.word	0x00038850
        /*1010*/ 	.short	0x010a
        /*1012*/ 	.byte	0x3f
	.zero		1


	//   ....[40]....
        /*1014*/ 	.word	0x0000d370
        /*1018*/ 	.word	0x00000018
        /*101c*/ 	.word	0x00000000
        /*1020*/ 	.short	0x0101
        /*1022*/ 	.byte	0x3f
	.zero		1


	//   ....[41]....
        /*1024*/ 	.word	0x0000db70
        /*1028*/ 	.word	0x00000015
        /*102c*/ 	.word	0x00000000
        /*1030*/ 	.short	0x0101
        /*1032*/ 	.byte	0x3f
	.zero		1


	//   ....[42]....
        /*1034*/ 	.word	0x0000dd00
        /*1038*/ 	.word	0x000000c4
        /*103c*/ 	.word	0x00038830
        /*1040*/ 	.short	0x010a
        /*1042*/ 	.byte	0x3f
	.zero		1


	//   ....[43]....
        /*1044*/ 	.word	0x0000dd70
        /*1048*/ 	.word	0x000000c4
        /*104c*/ 	.word	0x00038830
        /*1050*/ 	.short	0x010a
        /*1052*/ 	.byte	0x3f
	.zero		1


	//   ....[44]....
        /*1054*/ 	.word	0x0000dfe0
        /*1058*/ 	.word	0x000000c4
        /*105c*/ 	.word	0x00038850
        /*1060*/ 	.short	0x010a
        /*1062*/ 	.byte	0x3f
	.zero		1


	//   ....[45]....
        /*1064*/ 	.word	0x0000e030
        /*1068*/ 	.word	0x000000c4
        /*106c*/ 	.word	0x00038850
        /*1070*/ 	.short	0x010a
        /*1072*/ 	.byte	0x3f
	.zero		1


	//   ....[46]....
        /*1074*/ 	.word	0x0000ff90
        /*1078*/ 	.word	0x0000000d
        /*107c*/ 	.word	0x00000000
        /*1080*/ 	.short	0x0101
        /*1082*/ 	.byte	0x3f
	.zero		1


	//   ....[47]....
        /*1084*/ 	.word	0x000114a0
        /*1088*/ 	.word	0x000000c4
        /*108c*/ 	.word	0x00000000
        /*1090*/ 	.short	0x0101
        /*1092*/ 	.byte	0x3f
	.zero		1


	//   ....[48]....
        /*1094*/ 	.word	0x000115e0
        /*1098*/ 	.word	0x000000c4
        /*109c*/ 	.word	0x00038830
        /*10a0*/ 	.short	0x010a
        /*10a2*/ 	.byte	0x3f
	.zero		1


	//   ....[49]....
        /*10a4*/ 	.word	0x00011650
        /*10a8*/ 	.word	0x000000c4
        /*10ac*/ 	.word	0x00038830
        /*10b0*/ 	.short	0x010a
        /*10b2*/ 	.byte	0x3f
	.zero		1


	//   ....[50]....
        /*10b4*/ 	.word	0x000118c0
        /*10b8*/ 	.word	0x000000c4
        /*10bc*/ 	.word	0x00038850
        /*10c0*/ 	.short	0x010a
        /*10c2*/ 	.byte	0x3f
	.zero		1


	//   ....[51]....
        /*10c4*/ 	.word	0x00011910
        /*10c8*/ 	.word	0x000000c4
        /*10cc*/ 	.word	0x00038850
        /*10d0*/ 	.short	0x010a
        /*10d2*/ 	.byte	0x3f
	.zero		1


	//   ....[52]....
        /*10d4*/ 	.word	0x000135c0
        /*10d8*/ 	.word	0x00000000
        /*10dc*/ 	.word	0x00000000
        /*10e0*/ 	.short	0x0101
        /*10e2*/ 	.byte	0x3f
	.zero		1


	//   ....[53]....
        /*10e4*/ 	.word	0x00014790
        /*10e8*/ 	.word	0x000000c4
        /*10ec*/ 	.word	0x00000000
        /*10f0*/ 	.short	0x0101
        /*10f2*/ 	.byte	0x3f
	.zero		1


	//   ....[54]....
        /*10f4*/ 	.word	0x00016e90
        /*10f8*/ 	.word	0x00000000
        /*10fc*/ 	.word	0x00000000
        /*1100*/ 	.short	0x0101
        /*1102*/ 	.byte	0x3f
	.zero		1


	//   ....[55]....
        /*1104*/ 	.word	0x00017e30
        /*1108*/ 	.word	0x00000002
        /*110c*/ 	.word	0x00000000
        /*1110*/ 	.short	0x0101
        /*1112*/ 	.byte	0x3f
	.zero		1


	//   ....[56]....
        /*1114*/ 	.word	0x0001be60
        /*1118*/ 	.word	0x00000012
        /*111c*/ 	.word	0x00038820
        /*1120*/ 	.short	0x010a
        /*1122*/ 	.byte	0x3f
	.zero		1


	//   ....[57]....
        /*1124*/ 	.word	0x0001bef0
        /*1128*/ 	.word	0x00000003
        /*112c*/ 	.word	0x000388a0
        /*1130*/ 	.short	0x010a
        /*1132*/ 	.byte	0x3f
	.zero		1


	//   ....[58]....
        /*1134*/ 	.word	0x0001c140
        /*1138*/ 	.word	0x00000003
        /*113c*/ 	.word	0x000388c0
        /*1140*/ 	.short	0x010a
        /*1142*/ 	.byte	0x3f
	.zero		1


	//   ....[59]....
        /*1144*/ 	.word	0x0001cb10
        /*1148*/ 	.word	0x00000009
        /*114c*/ 	.word	0x000388a0
        /*1150*/ 	.short	0x010a
        /*1152*/ 	.byte	0x3f
	.zero		1


	//   ....[60]....
        /*1154*/ 	.word	0x0001cd50
        /*1158*/ 	.word	0x00000009
        /*115c*/ 	.word	0x000388c0
        /*1160*/ 	.short	0x010a
        /*1162*/ 	.byte	0x3f
	.zero		1


	//   ....[61]....
        /*1164*/ 	.word	0x0001e600
        /*1168*/ 	.word	0x0000001a
        /*116c*/ 	.word	0x00038840
        /*1170*/ 	.short	0x010a
        /*1172*/ 	.byte	0x3f
	.zero		1


	//   ....[62]....
        /*1174*/ 	.word	0x0001ead0
        /*1178*/ 	.word	0x0000001a
        /*117c*/ 	.word	0x00038830
        /*1180*/ 	.short	0x0107
        /*1182*/ 	.byte	0x3f
	.zero		1


	//   ....[63]....
        /*1184*/ 	.word	0x0001eba0
        /*1188*/ 	.word	0x0000001a
        /*118c*/ 	.word	0x00038830
        /*1190*/ 	.short	0x0101
        /*1192*/ 	.byte	0x3f
	.zero		1


	//   ....[64]....
        /*1194*/ 	.word	0x0001f430
        /*1198*/ 	.word	0x00000012
        /*119c*/ 	.word	0x00038800
        /*11a0*/ 	.short	0x0107
        /*11a2*/ 	.byte	0x3f
	.zero		1


	//   ....[65]....
        /*11a4*/ 	.word	0x0001f4c0
        /*11a8*/ 	.word	0x00000012
        /*11ac*/ 	.word	0x00038800
        /*11b0*/ 	.short	0x0101
        /*11b2*/ 	.byte	0x3f
	.zero		1


	//   ....[66]....
        /*11b4*/ 	.word	0x000203b0
        /*11b8*/ 	.word	0x00000012
        /*11bc*/ 	.word	0x00038810
        /*11c0*/ 	.short	0x0107
        /*11c2*/ 	.byte	0x3f
	.zero		1


	//   ....[67]....
        /*11c4*/ 	.word	0x000204b0
        /*11c8*/ 	.word	0x00000012
        /*11cc*/ 	.word	0x00038810
        /*11d0*/ 	.short	0x0101
        /*11d2*/ 	.byte	0x3f
	.zero		1


	//   ....[68]....
        /*11d4*/ 	.word	0x000204d0
        /*11d8*/ 	.word	0x00000012
        /*11dc*/ 	.word	0x00038820
        /*11e0*/ 	.short	0x010a
        /*11e2*/ 	.byte	0x3f
	.zero		1


	//   ....[69]....
        /*11e4*/ 	.word	0x00020560
        /*11e8*/ 	.word	0x0000001a
        /*11ec*/ 	.word	0x00038860
        /*11f0*/ 	.short	0x010a
        /*11f2*/ 	.byte	0x3f
	.zero		1


	//   ....[70]....
        /*11f4*/ 	.word	0x00020e70
        /*11f8*/ 	.word	0x0000001a
        /*11fc*/ 	.word	0x00038850
        /*1200*/ 	.short	0x0107
        /*1202*/ 	.byte	0x3f
	.zero		1


	//   ....[71]....
        /*1204*/ 	.word	0x00020f40
        /*1208*/ 	.word	0x0000001a
        /*120c*/ 	.word	0x00038850
        /*1210*/ 	.short	0x0101
        /*1212*/ 	.byte	0x3f
	.zero		1


	//   ....[72]....
        /*1214*/ 	.word	0x000212c0
        /*1218*/ 	.word	0x00000006
        /*121c*/ 	.word	0x00038840
        /*1220*/ 	.short	0x010a
        /*1222*/ 	.byte	0x3f
	.zero		1


	//   ....[73]....
        /*1224*/ 	.word	0x000215e0
        /*1228*/ 	.word	0x00000006
        /*122c*/ 	.word	0x00038830
        /*1230*/ 	.short	0x0107
        /*1232*/ 	.byte	0x3f
	.zero		1


	//   ....[74]....
        /*1234*/ 	.word	0x000216a0
        /*1238*/ 	.word	0x00000006
        /*123c*/ 	.word	0x00038830
        /*1240*/ 	.short	0x0101
        /*1242*/ 	.byte	0x3f
	.zero		1


	//   ....[75]....
        /*1244*/ 	.word	0x000216d0
        /*1248*/ 	.word	0x00000006
        /*124c*/ 	.word	0x00038860
        /*1250*/ 	.short	0x010a
        /*1252*/ 	.byte	0x3f
	.zero		1


	//   ....[76]....
        /*1254*/ 	.word	0x00021d80
        /*1258*/ 	.word	0x00000006
        /*125c*/ 	.word	0x00038850
        /*1260*/ 	.short	0x0107
        /*1262*/ 	.byte	0x3f
	.zero		1


	//   ....[77]....
        /*1264*/ 	.word	0x00021e40
        /*1268*/ 	.word	0x00000006
        /*126c*/ 	.word	0x00038850
        /*1270*/ 	.short	0x0101
        /*1272*/ 	.byte	0x3f
	.zero		1


	//   ....[78]....
        /*1274*/ 	.word	0x000230e0
        /*1278*/ 	.word	0x00000007
        /*127c*/ 	.word	0x00038820
        /*1280*/ 	.short	0x010a
        /*1282*/ 	.byte	0x3f
	.zero		1


	//   ....[79]....
        /*1284*/ 	.word	0x00023250
        /*1288*/ 	.word	0x00000005
        /*128c*/ 	.word	0x00038840
        /*1290*/ 	.short	0x010a
        /*1292*/ 	.byte	0x3f
	.zero		1


	//   ....[80]....
        /*1294*/ 	.word	0x000232f0
        /*1298*/ 	.word	0x00000003
        /*129c*/ 	.word	0x00038840
        /*12a0*/ 	.short	0x010a
        /*12a2*/ 	.byte	0x3f
	.zero		1


	//   ....[81]....
        /*12a4*/ 	.word	0x00023330
        /*12a8*/ 	.word	0x00000005
        /*12ac*/ 	.word	0x00038860
        /*12b0*/ 	.short	0x010a
        /*12b2*/ 	.byte	0x3f
	.zero		1


	//   ....[82]....
        /*12b4*/ 	.word	0x00023370
        /*12b8*/ 	.word	0x00000003
        /*12bc*/ 	.word	0x00038860
        /*12c0*/ 	.short	0x010a
        /*12c2*/ 	.byte	0x3f
	.zero		1


	//   ....[83]....
        /*12c4*/ 	.word	0x000233d0
        /*12c8*/ 	.word	0x0000003c
        /*12cc*/ 	.word	0x00038890
        /*12d0*/ 	.short	0x010a
        /*12d2*/ 	.byte	0x3f
	.zero		1


	//   ....[84]....
        /*12d4*/ 	.word	0x00023550
        /*12d8*/ 	.word	0x0000003c
        /*12dc*/ 	.word	0x00038890
        /*12e0*/ 	.short	0x010a
        /*12e2*/ 	.byte	0x3f
	.zero		1


	//   ....[85]....
        /*12e4*/ 	.word	0x000236d0
        /*12e8*/ 	.word	0x0000003c
        /*12ec*/ 	.word	0x00038890
        /*12f0*/ 	.short	0x010a
        /*12f2*/ 	.byte	0x3f
	.zero		1


	//   ....[86]....
        /*12f4*/ 	.word	0x00023830
        /*12f8*/ 	.word	0x0000003c
        /*12fc*/ 	.word	0x000388b0
        /*1300*/ 	.short	0x010a
        /*1302*/ 	.byte	0x3f
	.zero		1


	//   ....[87]....
        /*1304*/ 	.word	0x00023c10
        /*1308*/ 	.word	0x00000011
        /*130c*/ 	.word	0x00038800
        /*1310*/ 	.short	0x010a
        /*1312*/ 	.byte	0x3f
	.zero		1


	//   ....[88]....
        /*1314*/ 	.word	0x000241f0
        /*1318*/ 	.word	0x00000011
        /*131c*/ 	.word	0x00038800
        /*1320*/ 	.short	0x010a
        /*1322*/ 	.byte	0x3f
	.zero		1


	//   ....[89]....
        /*1324*/ 	.word	0x00024240
        /*1328*/ 	.word	0x00000015
        /*132c*/ 	.word	0x00038830
        /*1330*/ 	.short	0x010a
        /*1332*/ 	.byte	0x3f
	.zero		1


	//   ....[90]....
        /*1334*/ 	.word	0x00024290
        /*1338*/ 	.word	0x00000011
        /*133c*/ 	.word	0x00038810
        /*1340*/ 	.short	0x010a
        /*1342*/ 	.byte	0x3f
	.zero		1


	//   ....[91]....
        /*1344*/ 	.word	0x000242e0
        /*1348*/ 	.word	0x00000015
        /*134c*/ 	.word	0x00038850
        /*1350*/ 	.short	0x010a
        /*1352*/ 	.byte	0x3f
	.zero		1


	//   ....[92]....
        /*1354*/ 	.word	0x00024330
        /*1358*/ 	.word	0x000000c4
        /*135c*/ 	.word	0x00038830
        /*1360*/ 	.short	0x010a
        /*1362*/ 	.byte	0x3f
	.zero		1


	//   ....[93]....
        /*1364*/ 	.word	0x00024380
        /*1368*/ 	.word	0x000000c4
        /*136c*/ 	.word	0x00038850
        /*1370*/ 	.short	0x010a
        /*1372*/ 	.byte	0x3f
	.zero		1


	//   ....[94]....
        /*1374*/ 	.word	0x000243d0
        /*1378*/ 	.word	0x000000c4
        /*137c*/ 	.word	0x00038830
        /*1380*/ 	.short	0x010a
        /*1382*/ 	.byte	0x3f
	.zero		1


	//   ....[95]....
        /*1384*/ 	.word	0x00024420
        /*1388*/ 	.word	0x000000c4
        /*138c*/ 	.word	0x00038850
        /*1390*/ 	.short	0x010a
        /*1392*/ 	.byte	0x3f
	.zero		1


	//   ....[96]....
        /*1394*/ 	.word	0x000245c0
        /*1398*/ 	.word	0x00000012
        /*139c*/ 	.word	0x00038820
        /*13a0*/ 	.short	0x010a
        /*13a2*/ 	.byte	0x3f
	.zero		1


	//   ....[97]....
        /*13a4*/ 	.word	0x00024610
        /*13a8*/ 	.word	0x00000003
        /*13ac*/ 	.word	0x000388a0
        /*13b0*/ 	.short	0x010a
        /*13b2*/ 	.byte	0x3f
	.zero		1


	//   ....[98]....
        /*13b4*/ 	.word	0x00024660
        /*13b8*/ 	.word	0x00000003
        /*13bc*/ 	.word	0x000388c0
        /*13c0*/ 	.short	0x010a
        /*13c2*/ 	.byte	0x3f
	.zero		1


	//   ....[99]....
        /*13c4*/ 	.word	0x000246b0
        /*13c8*/ 	.word	0x00000009
        /*13cc*/ 	.word	0x000388a0
        /*13d0*/ 	.short	0x010a
        /*13d2*/ 	.byte	0x3f
	.zero		1


	//   ....[100]....
        /*13d4*/ 	.word	0x00024700
        /*13d8*/ 	.word	0x00000009
        /*13dc*/ 	.word	0x000388c0
        /*13e0*/ 	.short	0x010a
        /*13e2*/ 	.byte	0x3f
	.zero		1


	//   ....[101]....
        /*13e4*/ 	.word	0x00024820
        /*13e8*/ 	.word	0x0000001a
        /*13ec*/ 	.word	0x00038840
        /*13f0*/ 	.short	0x010a
        /*13f2*/ 	.byte	0x3f
	.zero		1


	//   ....[102]....
        /*13f4*/ 	.word	0x00025db0
        /*13f8*/ 	.word	0x00000012
        /*13fc*/ 	.word	0x00038820
        /*1400*/ 	.short	0x010a
        /*1402*/ 	.byte	0x3f
	.zero		1


	//   ....[103]....
        /*1404*/ 	.word	0x00025e00
        /*1408*/ 	.word	0x0000001a
        /*140c*/ 	.word	0x00038860
        /*1410*/ 	.short	0x010a
        /*1412*/ 	.byte	0x3f
	.zero		1


	//   ....[104]....
        /*1414*/ 	.word	0x000266f0
        /*1418*/ 	.word	0x00000006
        /*141c*/ 	.word	0x00038840
        /*1420*/ 	.short	0x010a
        /*1422*/ 	.byte	0x3f
	.zero		1


	//   ....[105]....
        /*1424*/ 	.word	0x00026bb0
        /*1428*/ 	.word	0x00000006
        /*142c*/ 	.word	0x00038860
        /*1430*/ 	.short	0x010a
        /*1432*/ 	.byte	0x3f
	.zero		1


	//   ....[106]....
        /*1434*/ 	.word	0x00027d50
        /*1438*/ 	.word	0x00000007
        /*143c*/ 	.word	0x00038820
        /*1440*/ 	.short	0x010a
        /*1442*/ 	.byte	0x3f
	.zero		1


	//   ....[107]....
        /*1444*/ 	.word	0x00027ef0
        /*1448*/ 	.word	0x00000005
        /*144c*/ 	.word	0x00038840
        /*1450*/ 	.short	0x010a
        /*1452*/ 	.byte	0x3f
	.zero		1


	//   ....[108]....
        /*1454*/ 	.word	0x00027f40
        /*1458*/ 	.word	0x00000003
        /*145c*/ 	.word	0x00038840
        /*1460*/ 	.short	0x010a
        /*1462*/ 	.byte	0x3f
	.zero		1


	//   ....[109]....
        /*1464*/ 	.word	0x00027f90
        /*1468*/ 	.word	0x00000005
        /*146c*/ 	.word	0x00038860
        /*1470*/ 	.short	0x010a
        /*1472*/ 	.byte	0x3f
	.zero		1


	//----- nvinfo : EIATTR_NUM_MBARRIERS
	.align		4
.L_638:
        /*1474*/ 	.byte	0x03, 0x38
        /*1476*/ 	.short	0x0017


	//----- nvinfo : EIATTR_EXIT_INSTR_OFFSETS
	.align		4
        /*1478*/ 	.byte	0x04, 0x1c
        /*147a*/ 	.short	(.L_640 - .L_639)


	//   ....[0]....
.L_639:
        /*147c*/ 	.word	0x000233c0


	//----- nvinfo : EIATTR_MAX_THREADS
	.align		4
.L_640:
        /*1480*/ 	.byte	0x04, 0x05
        /*1482*/ 	.short	(.L_642 - .L_641)
.L_641:
        /*1484*/ 	.word	0x00000180
        /*1488*/ 	.word	0x00000001
        /*148c*/ 	.word	0x00000001


	//----- nvinfo : EIATTR_CRS_STACK_SIZE
	.align		4
.L_642:
        /*1490*/ 	.byte	0x04, 0x1e
        /*1492*/ 	.short	(.L_644 - .L_643)
.L_643:
        /*1494*/ 	.word	0x00000000


	//----- nvinfo : EIATTR_CBANK_PARAM_SIZE
	.align		4
.L_644:
        /*1498*/ 	.byte	0x03, 0x19
        /*149a*/ 	.short	0x0bf0


	//----- nvinfo : EIATTR_PARAM_CBANK
	.align		4
        /*149c*/ 	.byte	0x04, 0x0a
        /*149e*/ 	.short	(.L_646 - .L_645)
	.align		4
.L_645:
        /*14a0*/ 	.word	index@(.nv.constant0._ZN7cutlass13device_kernelIN5flash11enable_sm90INS1_16FlashAttnFwdSm90INS1_25CollectiveMainloopFwdSm90ILi2EN4cute5tupleIJNS5_1CILi1EEES8_S8_EEENS6_IJNS7_ILi64EEESA_SA_EEELi512ENS_6half_tEfNS_4arch4Sm90ELb1ELb0ELb0ELb1ELb1ELb1ELb1ELb0ELb0ELb1ELb1ELb0EEENS1_21CollectiveEpilogueFwdINS6_IJSA_NS7_ILi512EEESA_EEES9_SC_SE_Li256ELb1ELb1ELb1ELb0EEENS1_36VarlenDynamicPersistentTileSchedulerILi64ELi64ELi256ELi128ELb1ELb1ELb1ELb1ELb1ELb1EEEEEEEEEvNT_6ParamsE)
        /*14a4*/ 	.short	0x0210
        /*14a6*/ 	.short	0x0bf0


	//----- nvinfo : EIATTR_SW_WAR
	.align		4
.L_646:
        /*14a8*/ 	.byte	0x04, 0x36
        /*14aa*/ 	.short	(.L_648 - .L_647)
.L_647:
        /*14ac*/ 	.word	0x00000008
.L_648:


//--------------------- .nv.callgraph             --------------------------
	.section	.nv.callgraph,"",@"SHT_CUDA_CALLGRAPH"
	.align	4
	.sectionentsize	8
	.align		4
        /*0000*/ 	.word	0x00000000
	.align		4
        /*0004*/ 	.word	0xffffffff
	.align		4
        /*0008*/ 	.word	index@(_ZN7cutlass13device_kernelIN5flash11enable_sm90INS1_16FlashAttnFwdSm90INS1_25CollectiveMainloopFwdSm90ILi2EN4cute5tupleIJNS5_1CILi1EEES8_S8_EEENS6_IJNS7_ILi64EEESA_SA_EEELi512ENS_6half_tEfNS_4arch4Sm90ELb0ELb0ELb0ELb0ELb1ELb0ELb0ELb0ELb0ELb1ELb1ELb0EEENS1_21CollectiveEpilogueFwdINS6_IJSA_NS7_ILi512EEESA_EEES9_SC_SE_Li256ELb0ELb1ELb1ELb0EEENS1_19SingleTileSchedulerILb0ELb1ELb1ELi64EEEEEEEEEvNT_6ParamsE)
	.align		4
        /*000c*/ 	.word	index@(__assertfail)
	.align		4
        /*0010*/ 	.word	index@(_ZN7cutlass13device_kernelIN5flash11enable_sm90INS1_16FlashAttnFwdSm90INS1_25CollectiveMainloopFwdSm90ILi2EN4cute5tupleIJNS5_1CILi1EEES8_S8_EEENS6_IJNS7_ILi64EEESA_SA_EEELi512ENS_6half_tEfNS_4arch4Sm90ELb0ELb0ELb0ELb0ELb1ELb0ELb1ELb0ELb0ELb1ELb1ELb0EEENS1_21CollectiveEpilogueFwdINS6_IJSA_NS7_ILi512EEESA_EEES9_SC_SE_Li256ELb0ELb1ELb1ELb0EEENS1_19SingleTileSchedulerILb0ELb1ELb1ELi64EEEEEEEEEvNT_6ParamsE)
	.align		4
        /*0014*/ 	.word	index@(__assertfail)
	.align		4
        /*0018*/ 	.word	index@(_ZN7cutlass13device_kernelIN5flash11enable_sm90INS1_16FlashAttnFwdSm90INS1_25CollectiveMainloopFwdSm90ILi2EN4cute5tupleIJNS5_1CILi1EEES8_S8_EEENS6_IJNS7_ILi64EEESA_SA_EEELi512ENS_6half_tEfNS_4arch4Sm90ELb0ELb0ELb0ELb1ELb1ELb0ELb0ELb0ELb0ELb1ELb1ELb0EEENS1_21CollectiveEpilogueFwdINS6_IJSA_NS7_ILi512EEESA_EEES9_SC_SE_Li256ELb1ELb1ELb1ELb0EEENS1_36VarlenDynamicPersistentTileSchedulerILi64ELi64ELi256ELi128ELb1ELb1ELb1ELb0ELb1ELb1EEEEEEEEEvNT_6ParamsE)
	.align		4
        /*001c*/ 	.word	index@(__assertfail)
	.align		4
        /*0020*/ 	.word	index@(_ZN7cutlass13device_kernelIN5flash11enable_sm90INS1_16FlashAttnFwdSm90INS1_25CollectiveMainloopFwdSm90ILi2EN4cute5tupleIJNS5_1CILi1EEES8_S8_EEENS6_IJNS7_ILi64EEESA_SA_EEELi512ENS_6half_tEfNS_4arch4Sm90ELb0ELb0ELb0ELb1ELb1ELb1ELb0ELb0ELb0ELb1ELb1ELb0EEENS1_21CollectiveEpilogueFwdINS6_IJSA_NS7_ILi512EEESA_EEES9_SC_SE_Li256ELb1ELb1ELb1ELb0EEENS1_36VarlenDynamicPersistentTileSchedulerILi64ELi64ELi256ELi128ELb1ELb1ELb1ELb0ELb1ELb1EEEEEEEEEvNT_6ParamsE)
	.align		4
        /*0024*/ 	.word	index@(__assertfail)
	.align		4
        /*0028*/ 	.word	index@(_ZN7cutlass13device_kernelIN5flash11enable_sm90INS1_16FlashAttnFwdSm90INS1_25CollectiveMainloopFwdSm90ILi2EN4cute5tupleIJNS5_1CILi1EEES8_S8_EEENS6_IJNS7_ILi64EEESA_SA_EEELi512ENS_6half_tEfNS_4arch4Sm90ELb0ELb0ELb0ELb1ELb1ELb0ELb1ELb0ELb0ELb1ELb1ELb0EEENS1_21CollectiveEpilogueFwdINS6_IJSA_NS7_ILi512EEESA_EEES9_SC_SE_Li256ELb1ELb1ELb1ELb0EEENS1_36VarlenDynamicPersistentTileSchedulerILi64ELi64ELi256ELi128ELb1ELb1ELb1ELb0ELb1ELb1EEEEEEEEEvNT_6ParamsE)
	.align		4
        /*002c*/ 	.word	index@(__assertfail)
	.align		4
        /*0030*/ 	.word	index@(_ZN7cutlass13device_kernelIN5flash11enable_sm90INS1_16FlashAttnFwdSm90INS1_25CollectiveMainloopFwdSm90ILi2EN4cute5tupleIJNS5_1CILi1EEES8_S8_EEENS6_IJNS7_ILi64EEESA_SA_EEELi512ENS_6half_tEfNS_4arch4Sm90ELb0ELb0ELb0ELb1ELb1ELb1ELb1ELb0ELb0ELb1ELb1ELb0EEENS1_21CollectiveEpilogueFwdINS6_IJSA_NS7_ILi512EEESA_EEES9_SC_SE_Li256ELb1ELb1ELb1ELb0EEENS1_36VarlenDynamicPersistentTileSchedulerILi64ELi64ELi256ELi128ELb1ELb1ELb1ELb0ELb1ELb1EEEEEEEEEvNT_6ParamsE)
	.align		4
        /*0034*/ 	.word	index@(__assertfail)
	.align		4
        /*0038*/ 	.word	index@(_ZN7cutlass13device_kernelIN5flash11enable_sm90INS1_16FlashAttnFwdSm90INS1_25CollectiveMainloopFwdSm90ILi2EN4cute5tupleIJNS5_1CILi1EEES8_S8_EEENS6_IJNS7_ILi64EEESA_SA_EEELi512ENS_6half_tEfNS_4arch4Sm90ELb0ELb1ELb0ELb0ELb1ELb0ELb0ELb0ELb0ELb1ELb1ELb0EEENS1_21CollectiveEpilogueFwdINS6_IJSA_NS7_ILi512EEESA_EEES9_SC_SE_Li256ELb0ELb1ELb1ELb0EEENS1_19SingleTileSchedulerILb0ELb1ELb1ELi64EEEEEEEEEvNT_6ParamsE)
	.align		4
        /*003c*/ 	.word	index@(__assertfail)
	.align		4
        /*0040*/ 	.word	index@(_ZN7cutlass13device_kernelIN5flash11enable_sm90INS1_16FlashAttnFwdSm90INS1_25CollectiveMainloopFwdSm90ILi2EN4cute5tupleIJNS5_1CILi1EEES8_S8_EEENS6_IJNS7_ILi64EEESA_SA_EEELi512ENS_6half_tEfNS_4arch4Sm90ELb0ELb1ELb0ELb0ELb1ELb0ELb1ELb0ELb0ELb1ELb1ELb0EEENS1_21CollectiveEpilogueFwdINS6_IJSA_NS7_ILi512EEESA_EEES9_SC_SE_Li256ELb0ELb1ELb1ELb0EEENS1_19SingleTileSchedulerILb0ELb1ELb1ELi64EEEEEEEEEvNT_6ParamsE)
	.align		4
        /*0044*/ 	.word	index@(__assertfail)
	.align		4
        /*0048*/ 	.word	index@(_ZN7cutlass13device_kernelIN5flash11enable_sm90INS1_16FlashAttnFwdSm90INS1_25CollectiveMainloopFwdSm90ILi2EN4cute5tupleIJNS5_1CILi1EEES8_S8_EEENS6_IJNS7_ILi64EEESA_SA_EEELi512ENS_6half_tEfNS_4arch4Sm90ELb0ELb1ELb0ELb1ELb1ELb0ELb0ELb0ELb0ELb1ELb1ELb0EEENS1_21CollectiveEpilogueFwdINS6_IJSA_NS7_ILi512EEESA_EEES9_SC_SE_Li256ELb1ELb1ELb1ELb0EEENS1_36VarlenDynamicPersistentTileSchedulerILi64ELi64ELi256ELi128ELb1ELb1ELb1ELb1ELb0ELb1EEEEEEEEEvNT_6ParamsE)
	.align		4
        /*004c*/ 	.word	index@(__assertfail)
	.align		4
        /*0050*/ 	.word	index@(_ZN7cutlass13device_kernelIN5flash11enable_sm90INS1_16FlashAttnFwdSm90INS1_25CollectiveMainloopFwdSm90ILi2EN4cute5tupleIJNS5_1CILi1EEES8_S8_EEENS6_IJNS7_ILi64EEESA_SA_EEELi512ENS_6half_tEfNS_4arch4Sm90ELb0ELb1ELb0ELb1ELb1ELb1ELb0ELb0ELb0ELb1ELb1ELb0EEENS1_21CollectiveEpilogueFwdINS6_IJSA_NS7_ILi512EEESA_EEES9_SC_SE_Li256ELb1ELb1ELb1ELb0EEENS1_36VarlenDynamicPersistentTileSchedulerILi64ELi64ELi256ELi128ELb1ELb1ELb1ELb1ELb0ELb1EEEEEEEEEvNT_6ParamsE)
	.align		4
        /*0054*/ 	.word	index@(__assertfail)
	.align		4
        /*0058*/ 	.word	index@(_ZN7cutlass13device_kernelIN5flash11enable_sm90INS1_16FlashAttnFwdSm90INS1_25CollectiveMainloopFwdSm90ILi2EN4cute5tupleIJNS5_1CILi1EEES8_S8_EEENS6_IJNS7_ILi64EEESA_SA_EEELi512ENS_6half_tEfNS_4arch4Sm90ELb0ELb1ELb0ELb1ELb1ELb0ELb1ELb0ELb0ELb1ELb1ELb0EEENS1_21CollectiveEpilogueFwdINS6_IJSA_NS7_ILi512EEESA_EEES9_SC_SE_Li256ELb1ELb1ELb1ELb0EEENS1_36VarlenDynamicPersistentTileSchedulerILi64ELi64ELi256ELi128ELb1ELb1ELb1ELb1ELb0ELb1EEEEEEEEEvNT_6ParamsE)
	.align		4
        /*005c*/ 	.word	index@(__assertfail)
	.align		4
        /*0060*/ 	.word	index@(_ZN7cutlass13device_kernelIN5flash11enable_sm90INS1_16FlashAttnFwdSm90INS1_25CollectiveMainloopFwdSm90ILi2EN4cute5tupleIJNS5_1CILi1EEES8_S8_EEENS6_IJNS7_ILi64EEESA_SA_EEELi512ENS_6half_tEfNS_4arch4Sm90ELb0ELb1ELb0ELb1ELb1ELb1ELb1ELb0ELb0ELb1ELb1ELb0EEENS1_21CollectiveEpilogueFwdINS6_IJSA_NS7_ILi512EEESA_EEES9_SC_SE_Li256ELb1ELb1ELb1ELb0EEENS1_36VarlenDynamicPersistentTileSchedulerILi64ELi64ELi256ELi128ELb1ELb1ELb1ELb1ELb0ELb1EEEEEEEEEvNT_6ParamsE)
	.align		4
        /*0064*/ 	.word	index@(__assertfail)
	.align		4
        /*0068*/ 	.word	index@(_ZN7cutlass13device_kernelIN5flash11enable_sm90INS1_16FlashAttnFwdSm90INS1_25CollectiveMainloopFwdSm90ILi2EN4cute5tupleIJNS5_1CILi1EEES8_S8_EEENS6_IJNS7_ILi64EEESA_SA_EEELi512ENS_6half_tEfNS_4arch4Sm90ELb1ELb0ELb0ELb0ELb1ELb0ELb0ELb0ELb0ELb1ELb1ELb0EEENS1_21CollectiveEpilogueFwdINS6_IJSA_NS7_ILi512EEESA_EEES9_SC_SE_Li256ELb0ELb1ELb1ELb0EEENS1_19SingleTileSchedulerILb0ELb1ELb1ELi64EEEEEEEEEvNT_6ParamsE)
	.align		4
        /*006c*/ 	.word	index@(__assertfail)
	.align		4
        /*0070*/ 	.word	index@(_ZN7cutlass13device_kernelIN5flash11enable_sm90INS1_16FlashAttnFwdSm90INS1_25CollectiveMainloopFwdSm90ILi2EN4cute5tupleIJNS5_1CILi1EEES8_S8_EEENS6_IJNS7_ILi64EEESA_SA_EEELi512ENS_6half_tEfNS_4arch4Sm90ELb1ELb0ELb0ELb0ELb1ELb0ELb1ELb0ELb0ELb1ELb1ELb0EEENS1_21CollectiveEpilogueFwdINS6_IJSA_NS7_ILi512EEESA_EEES9_SC_SE_Li256ELb0ELb1ELb1ELb0EEENS1_19SingleTileSchedulerILb0ELb1ELb1ELi64EEEEEEEEEvNT_6ParamsE)
	.align		4
        /*0074*/ 	.word	index@(__assertfail)
	.align		4
        /*0078*/ 	.word	index@(_ZN7cutlass13device_kernelIN5flash11enable_sm90INS1_16FlashAttnFwdSm90INS1_25CollectiveMainloopFwdSm90ILi2EN4cute5tupleIJNS5_1CILi1EEES8_S8_EEENS6_IJNS7_ILi64EEESA_SA_EEELi512ENS_6half_tEfNS_4arch4Sm90ELb1ELb0ELb0ELb1ELb1ELb0ELb0ELb0ELb0ELb1ELb1ELb0EEENS1_21CollectiveEpilogueFwdINS6_IJSA_NS7_ILi512EEESA_EEES9_SC_SE_Li256ELb1ELb1ELb1ELb0EEENS1_36VarlenDynamicPersistentTileSchedulerILi64ELi64ELi256ELi128ELb1ELb1ELb1ELb1ELb1ELb1EEEEEEEEEvNT_6ParamsE)
	.align		4
        /*007c*/ 	.word	index@(__assertfail)
	.align		4
        /*0080*/ 	.word	index@(_ZN7cutlass13device_kernelIN5flash11enable_sm90INS1_16FlashAttnFwdSm90INS1_25CollectiveMainloopFwdSm90ILi2EN4cute5tupleIJNS5_1CILi1EEES8_S8_EEENS6_IJNS7_ILi64EEESA_SA_EEELi512ENS_6half_tEfNS_4arch4Sm90ELb1ELb0ELb0ELb1ELb1ELb1ELb0ELb0ELb0ELb1ELb1ELb0EEENS1_21CollectiveEpilogueFwdINS6_IJSA_NS7_ILi512EEESA_EEES9_SC_SE_Li256ELb1ELb1ELb1ELb0EEENS1_36VarlenDynamicPersistentTileSchedulerILi64ELi64ELi256ELi128ELb1ELb1ELb1ELb1ELb1ELb1EEEEEEEEEvNT_6ParamsE)
	.align		4
        /*0084*/ 	.word	index@(__assertfail)
	.align		4
        /*0088*/ 	.word	index@(_ZN7cutlass13device_kernelIN5flash11enable_sm90INS1_16FlashAttnFwdSm90INS1_25CollectiveMainloopFwdSm90ILi2EN4cute5tupleIJNS5_1CILi1EEES8_S8_EEENS6_IJNS7_ILi64EEESA_SA_EEELi512ENS_6half_tEfNS_4arch4Sm90ELb1ELb0ELb0ELb1ELb1ELb0ELb1ELb0ELb0ELb1ELb1ELb0EEENS1_21CollectiveEpilogueFwdINS6_IJSA_NS7_ILi512EEESA_EEES9_SC_SE_Li256ELb1ELb1ELb1ELb0EEENS1_36VarlenDynamicPersistentTileSchedulerILi64ELi64ELi256ELi128ELb1ELb1ELb1ELb1ELb1ELb1EEEEEEEEEvNT_6ParamsE)
	.align		4
        /*008c*/ 	.word	index@(__assertfail)
	.align		4
        /*0090*/ 	.word	index@(_ZN7cutlass13device_kernelIN5flash11enable_sm90INS1_16FlashAttnFwdSm90INS1_25CollectiveMainloopFwdSm90ILi2EN4cute5tupleIJNS5_1CILi1EEES8_S8_EEENS6_IJNS7_ILi64EEESA_SA_EEELi512ENS_6half_tEfNS_4arch4Sm90ELb1ELb0ELb0ELb1ELb1ELb1ELb1ELb0ELb0ELb1ELb1ELb0EEENS1_21CollectiveEpilogueFwdINS6_IJSA_NS7_ILi512EEESA_EEES9_SC_SE_Li256ELb1ELb1ELb1ELb0EEENS1_36VarlenDynamicPersistentTileSchedulerILi64ELi64ELi256ELi128ELb1ELb1ELb1ELb1ELb1ELb1EEEEEEEEEvNT_6ParamsE)
	.align		4
        /*0094*/ 	.word	index@(__assertfail)
	.align		4
        /*0098*/ 	.word	0x00000000
	.align		4
        /*009c*/ 	.word	0xfffffffe
	.align		4
        /*00a0*/ 	.word	0x00000000
	.align		4
        /*00a4*/ 	.word	0xfffffffd
	.align		4
        /*00a8*/ 	.word	0x00000000
	.align		4
        /*00ac*/ 	.word	0xfffffffc


//--------------------- .nv.constant4             --------------------------
	.section	.nv.constant4,"a",@progbits
	.align	8
	.align		8
.nv.constant4:
        /*0000*/ 	.dword	__assertfail
	.align		8
        /*0008*/ 	.dword	__unnamed_1
	.align		8
        /*0010*/ 	.dword	__unnamed_2
	.align		8
        /*0018*/ 	.dword	__unnamed_3
	.align		8
        /*0020*/ 	.dword	__unnamed_4
	.align		8
        /*0028*/ 	.dword	__unnamed_5
	.align		8
        /*0030*/ 	.dword	__unnamed_6
	.align		8
        /*0038*/ 	.dword	_ZN81_INTERNAL_65ba9eb4_45_flash_fwd_hdim64_512_fp16_paged_split_sm90_cu_49158569_35924cuda3std3__45__cpo5beginE
	.align		8
        /*0040*/ 	.dword	_ZN81_INTERNAL_65ba9eb4_45_flash_fwd_hdim64_512_fp16_paged_split_sm90_cu_49158569_35924cuda3std3__45__cpo3endE
	.align		8
        /*0048*/ 	.dword	_ZN81_INTERNAL_65ba9eb4_45_flash_fwd_hdim64_512_fp16_paged_split_sm90_cu_49158569_35924cuda3std3__45__cpo6cbeginE
	.align		8
        /*0050*/ 	.dword	_ZN81_INTERNAL_65ba9eb4_45_flash_fwd_hdim64_512_fp16_paged_split_sm90_cu_49158569_35924cuda3std3__45__cpo4cendE
	.align		8
        /*0058*/ 	.dword	_ZN81_INTERNAL_65ba9eb4_45_flash_fwd_hdim64_512_fp16_paged_split_sm90_cu_49158569_35924cuda3std3__483_GLOBAL__N__65ba9eb4_45_flash_fwd_hdim64_512_fp16_paged_split_sm90_cu_49158569_35926ignoreE
	.align		8
        /*0060*/ 	.dword	_ZN81_INTERNAL_65ba9eb4_45_flash_fwd_hdim64_512_fp16_paged_split_sm90_cu_49158569_35924cuda3std3__419piecewise_constructE
	.align		8
        /*0068*/ 	.dword	_ZN81_INTERNAL_65ba9eb4_45_flash_fwd_hdim64_512_fp16_paged_split_sm90_cu_49158569_35924cuda3std3__48in_placeE
	.align		8
        /*0070*/ 	.dword	_ZN81_INTERNAL_65ba9eb4_45_flash_fwd_hdim64_512_fp16_paged_split_sm90_cu_49158569_35924cuda3std6ranges3__45__cpo4swapE
	.align		8
        /*0078*/ 	.dword	_ZN81_INTERNAL_65ba9eb4_45_flash_fwd_hdim64_512_fp16_paged_split_sm90_cu_49158569_35924cuda3std6ranges3__45__cpo9iter_moveE
	.align		8
        /*0080*/ 	.dword	_ZN81_INTERNAL_65ba9eb4_45_flash_fwd_hdim64_512_fp16_paged_split_sm90_cu_49158569_35924cute7productE
	.align		8
        /*0088*/ 	.dword	_ZN81_INTERNAL_65ba9eb4_45_flash_fwd_hdim64_512_fp16_paged_split_sm90_cu_49158569_35924cute1_E
	.align		8
        /*0090*/ 	.dword	$str$23
	.align		8
        /*0098*/ 	.dword	$str$24


//--------------------- .text._ZN7cutlass13device_kernelIN5flash11enable_sm90INS1_16FlashAttnFwdSm90INS1_25CollectiveMainloopFwdSm90ILi2EN4cute5tupleIJNS5_1CILi1EEES8_S8_EEENS6_IJNS7_ILi64EEESA_SA_EEELi512ENS_6half_tEfNS_4arch4Sm90ELb0ELb0ELb0ELb0ELb1ELb0ELb0ELb0ELb0ELb1ELb1ELb0EEENS1_21CollectiveEpilogueFwdINS6_IJSA_NS7_ILi512EEESA_EEES9_SC_SE_Li256ELb0ELb1ELb1ELb0EEENS1_19SingleTileSchedulerILb0ELb1ELb1ELi64EEEEEEEEEvNT_6ParamsE --------------------------
	.section	.text._ZN7cutlass13device_kernelIN5flash11enable_sm90INS1_16FlashAttnFwdSm90INS1_25CollectiveMainloopFwdSm90ILi2EN4cute5tupleIJNS5_1CILi1EEES8_S8_EEENS6_IJNS7_ILi64EEESA_SA_EEELi512ENS_6half_tEfNS_4arch4Sm90ELb0ELb0ELb0ELb0ELb1ELb0ELb0ELb0ELb0ELb1ELb1ELb0EEENS1_21CollectiveEpilogueFwdINS6_IJSA_NS7_ILi512EEESA_EEES9_SC_SE_Li256ELb0ELb1ELb1ELb0EEENS1_19SingleTileSchedulerILb0ELb1ELb1ELi64EEEEEEEEEvNT_6ParamsE,"ax",@progbits
	.align	128
.text._ZN7cutlass13device_kernelIN5flash11enable_sm90INS1_16FlashAttnFwdSm90INS1_25CollectiveMainloopFwdSm90ILi2EN4cute5tupleIJNS5_1CILi1EEES8_S8_EEENS6_IJNS7_ILi64EEESA_SA_EEELi512ENS_6half_tEfNS_4arch4Sm90ELb0ELb0ELb0ELb0ELb1ELb0ELb0ELb0ELb0ELb1ELb1ELb0EEENS1_21CollectiveEpilogueFwdINS6_IJSA_NS7_ILi512EEESA_EEES9_SC_SE_Li256ELb0ELb1ELb1ELb0EEENS1_19SingleTileSchedulerILb0ELb1ELb1ELi64EEEEEEEEEvNT_6ParamsE:
        .type           _ZN7cutlass13device_kernelIN5flash11enable_sm90INS1_16FlashAttnFwdSm90INS1_25CollectiveMainloopFwdSm90ILi2EN4cute5tupleIJNS5_1CILi1EEES8_S8_EEENS6_IJNS7_ILi64EEESA_SA_EEELi512ENS_6half_tEfNS_4arch4Sm90ELb0ELb0ELb0ELb0ELb1ELb0ELb0ELb0ELb0ELb1ELb1ELb0EEENS1_21CollectiveEpilogueFwdINS6_IJSA_NS7_ILi512EEESA_EEES9_SC_SE_Li256ELb0ELb1ELb1ELb0EEENS1_19SingleTileSchedulerILb0ELb1ELb1ELi64EEEEEEEEEvNT_6ParamsE,@function
        .size           _ZN7cutlass13device_kernelIN5flash11enable_sm90INS1_16FlashAttnFwdSm90INS1_25CollectiveMainloopFwdSm90ILi2EN4cute5tupleIJNS5_1CILi1EEES8_S8_EEENS6_IJNS7_ILi64EEESA_SA_EEELi512ENS_6half_tEfNS_4arch4Sm90ELb0ELb0ELb0ELb0ELb1ELb0ELb0ELb0ELb0ELb1ELb1ELb0EEENS1_21CollectiveEpilogueFwdINS6_IJSA_NS7_ILi512EEESA_EEES9_SC_SE_Li256ELb0ELb1ELb1ELb0EEENS1_19SingleTileSchedulerILb0ELb1ELb1ELi64EEEEEEEEEvNT_6ParamsE,(.L_x_5646 - _ZN7cutlass13device_kernelIN5flash11enable_sm90INS1_16FlashAttnFwdSm90INS1_25CollectiveMainloopFwdSm90ILi2EN4cute5tupleIJNS5_1CILi1EEES8_S8_EEENS6_IJNS7_ILi64EEESA_SA_EEELi512ENS_6half_tEfNS_4arch4Sm90ELb0ELb0ELb0ELb0ELb1ELb0ELb0ELb0ELb0ELb1ELb1ELb0EEENS1_21CollectiveEpilogueFwdINS6_IJSA_NS7_ILi512EEESA_EEES9_SC_SE_Li256ELb0ELb1ELb1ELb0EEENS1_19SingleTileSchedulerILb0ELb1ELb1ELi64EEEEEEEEEvNT_6ParamsE)
        .other          _ZN7cutlass13device_kernelIN5flash11enable_sm90INS1_16FlashAttnFwdSm90INS1_25CollectiveMainloopFwdSm90ILi2EN4cute5tupleIJNS5_1CILi1EEES8_S8_EEENS6_IJNS7_ILi64EEESA_SA_EEELi512ENS_6half_tEfNS_4arch4Sm90ELb0ELb0ELb0ELb0ELb1ELb0ELb0ELb0ELb0ELb1ELb1ELb0EEENS1_21CollectiveEpilogueFwdINS6_IJSA_NS7_ILi512EEESA_EEES9_SC_SE_Li256ELb0ELb1ELb1ELb0EEENS1_19SingleTileSchedulerILb0ELb1ELb1ELi64EEEEEEEEEvNT_6ParamsE,@"STO_CUDA_ENTRY STV_DEFAULT"
_ZN7cutlass13device_kernelIN5flash11enable_sm90INS1_16FlashAttnFwdSm90INS1_25CollectiveMainloopFwdSm90ILi2EN4cute5tupleIJNS5_1CILi1EEES8_S8_EEENS6_IJNS7_ILi64EEESA_SA_EEELi512ENS_6half_tEfNS_4arch4Sm90ELb0ELb0ELb0ELb0ELb1ELb0ELb0ELb0ELb0ELb1ELb1ELb0EEENS1_21CollectiveEpilogueFwdINS6_IJSA_NS7_ILi512EEESA_EEES9_SC_SE_Li256ELb0ELb1ELb1ELb0EEENS1_19SingleTileSchedulerILb0ELb1ELb1ELi64EEEEEEEEEvNT_6ParamsE:
[----:B------:R-:W0:Y:S01]  /*0000*/  LDC R1, c[0x0][0x28] ;  /* 0x00000a00ff017b82 */ /* 0x000e220000000800 */
[----:B------:R-:W1:Y:S01]  /*0010*/  S2R R30, SR_TID.X ;  /* 0x00000000001e7919 */ /* 0x000e620000002100 */
[----:B------:R-:W-:Y:S01]  /*0020*/  ELECT P0, URZ, PT ;  /* 0x00000000003f782f */ /* 0x000fe20003800000 */
[----:B------:R-:W-:Y:S01]  /*0030*/  UMOV UR4, 0x80 ;  /* 0x0000008000047882 */ /* 0x000fe20000000000 */
[----:B------:R-:W-:Y:S01]  /*0040*/  UMOV UR7, 0x100 ;  /* 0x0000010000077882 */ /* 0x000fe20000000000 */
[----:B-1----:R-:W-:-:S05]  /*0050*/  SHF.R.U32.HI R0, RZ, 0x5, R30 ;  /* 0x00000005ff007819 */ /* 0x002fca000001161e */
[----:B------:R-:W1:Y:S02]  /*0060*/  SHFL.IDX PT, R2, R0, RZ, 0x1f ;  /* 0x00001fff00027589 */ /* 0x000e6400000e0000 */
[C---:B-1----:R-:W-:Y:S02]  /*0070*/  ISETP.NE.OR P0, PT, R2.reuse, RZ, !P0 ;  /* 0x000000ff0200720c */ /* 0x042fe40004705670 */
[----:B------:R-:W-:Y:S02]  /*0080*/  ISETP.NE.AND P1, PT, R2, RZ, PT ;  /* 0x000000ff0200720c */ /* 0x000fe40003f25270 */
[----:B------:R-:W-:-:S06]  /*0090*/  SHF.R.U32.HI R2, RZ, 0x7, R30 ;  /* 0x00000007ff027819 */ /* 0x000fcc000001161e */
[----:B------:R-:W1:Y:S03]  /*00a0*/  SHFL.IDX PT, R2, R2, RZ, 0x1f ;  /* 0x00001fff02027589 */ /* 0x000e6600000e0000 */
[----:B------:R-:W-:Y:S01]  /*00b0*/  VOTEU.ALL UP0, P0 ;  /* 0x00000000003f7886 */ /* 0x000fe20000000000 */
[----:B------:R-:W-:-:S04]  /*00c0*/  VOTEU.ALL UP1, P0 ;  /* 0x00000000003f7886 */ /* 0x000fc80000020000 */
[----:B------:R-:W2:Y:S01]  /*00d0*/  @!UP0 S2UR UR8, SR_CgaCtaId ;  /* 0x00000000000889c3 */ /* 0x000ea20000008800 */
[----:B------:R-:W-:Y:S01]  /*00e0*/  @!UP0 UMOV UR6, 0x400 ;  /* 0x0000040000068882 */ /* 0x000fe20000000000 */
[----:B------:R-:W-:-:S04]  /*00f0*/  @!UP0 UIADD3 UR4, -UR4, 0x100000, URZ ;  /* 0x0010000004048890 */ /* 0x000fc8000fffe13f */
[----:B------:R-:W-:Y:S02]  /*0100*/  @!UP0 USHF.L.U32 UR5, UR4, 0xb, URZ ;  /* 0x0000000b04058899 */ /* 0x000fe4000800063f */
[----:B------:R-:W-:Y:S02]  /*0110*/  @!UP0 USHF.L.U32 UR4, UR4, 0x1, URZ ;  /* 0x0000000104048899 */ /* 0x000fe4000800063f */
[----:B--2---:R-:W-:Y:S02]  /*0120*/  @!UP0 ULEA UR8, UR8, UR6, 0x18 ;  /* 0x0000000608088291 */ /* 0x004fe4000f8ec03f */
[----:B------:R-:W-:-:S04]  /*0130*/  @!UP0 UIADD3 UR6, -UR7, 0x100000, URZ ;  /* 0x0010000007068890 */ /* 0x000fc8000fffe13f */
[----:B------:R-:W-:Y:S02]  /*0140*/  @!UP0 USHF.L.U32 UR7, UR6, 0xb, URZ ;  /* 0x0000000b06078899 */ /* 0x000fe4000800063f */
[----:B------:R-:W-:Y:S01]  /*0150*/  @!UP0 USHF.L.U32 UR6, UR6, 0x1, URZ ;  /* 0x0000000106068899 */ /* 0x000fe2000800063f */
[----:B------:R-:W-:-:S05]  /*0160*/  VOTEU.ALL UP0, P0 ;  /* 0x00000000003f7886 */ /* 0x000fca0000000000 */
[----:B------:R2:W3:Y:S06]  /*0170*/  @!UP0 SYNCS.EXCH.64 URZ, [UR8+0x28c00], UR4 ;  /* 0x028c0004083f85b2 */ /* 0x0004ec0008000100 */
[----:B------:R2:W4:Y:S02]  /*0180*/  @!UP1 SYNCS.EXCH.64 URZ, [UR8+0x28c20], UR6 ;  /* 0x028c2006083f95b2 */ /* 0x0005240008000100 */
[----:B012---:R-:W-:Y:S05]  /*0190*/  @P1 BRA `(.L_x_0) ;  /* 0x0000000000381947 */ /* 0x007fea0003800000 */
[----:B------:R-:W0:Y:S01]  /*01a0*/  S2UR UR5, SR_CgaCtaId ;  /* 0x00000000000579c3 */ /* 0x000e220000008800 */
[----:B------:R-:W-:Y:S01]  /*01b0*/  UMOV UR4, 0x400 ;  /* 0x0000040000047882 */ /* 0x000fe20000000000 */
[----:B------:R-:W-:Y:S01]  /*01c0*/  UMOV UR7, 0x80 ;  /* 0x0000008000077882 */ /* 0x000fe20000000000 */
[----:B------:R-:W-:Y:S01]  /*01d0*/  ELECT P0, URZ, PT ;  /* 0x00000000003f782f */ /* 0x000fe20003800000 */
[----:B0-----:R-:W-:Y:S02]  /*01e0*/  ULEA UR6, UR5, UR4, 0x18 ;  /* 0x0000000405067291 */ /* 0x001fe4000f8ec03f */
[----:B------:R-:W-:-:S04]  /*01f0*/  UIADD3 UR4, -UR7, 0x100000, URZ ;  /* 0x0010000007047890 */ /* 0x000fc8000fffe13f */
[----:B------:R-:W-:Y:S02]  /*0200*/  USHF.L.U32 UR5, UR4, 0xb, URZ ;  /* 0x0000000b04057899 */ /* 0x000fe4000800063f */
[----:B------:R-:W-:Y:S01]  /*0210*/  USHF.L.U32 UR4, UR4, 0x1, URZ ;  /* 0x0000000104047899 */ /* 0x000fe2000800063f */
[----:B------:R-:W0:Y:S11]  /*0220*/  FENCE.VIEW.ASYNC.S ;  /* 0x00000000000073c6 */ /* 0x000e360000000000 */
[----:B0-----:R0:W1:Y:S01]  /*0230*/  SYNCS.EXCH.64 URZ, [UR6+0x28c30], UR4 ;  /* 0x028c3004063f75b2 */ /* 0x0010620008000100 */
[----:B------:R0:W2:Y:S01]  /*0240*/  SYNCS.EXCH.64 URZ, [UR6+0x28c40], UR4 ;  /* 0x028c4004063f75b2 */ /* 0x0000a20008000100 */
[----:B------:R0:W0:Y:S01]  /*0250*/  SYNCS.EXCH.64 URZ, [UR6+0x28c38], UR4 ;  /* 0x028c3804063f75b2 */ /* 0x0000220008000100 */
[----:B------:R0:W0:Y:S01]  /*0260*/  SYNCS.EXCH.64 URZ, [UR6+0x28c48], UR4 ;  /* 0x028c4804063f75b2 */ /* 0x0000220008000100 */
[----:B------:R-:W-:Y:S01]  /*0270*/  NOP ;  /* 0x0000000000007918 */ /* 0x000fe20000000000 */
.L_x_0:
[----:B------:R-:W5:Y:S01]  /*0280*/  SHFL.IDX PT, R3, R0, RZ, 0x1f ;  /* 0x00001fff00037589 */ /* 0x000f6200000e0000 */
[----:B------:R-:W-:Y:S01]  /*0290*/  NOP ;  /* 0x0000000000007918 */ /* 0x000fe20000000000 */
[----:B-----5:R-:W-:-:S13]  /*02a0*/  ISETP.NE.AND P0, PT, R3, RZ, PT ;  /* 0x000000ff0300720c */ /* 0x020fda0003f05270 */
[----:B------:R-:W-:Y:S05]  /*02b0*/  @P0 BRA `(.L_x_1) ;  /* 0x0000000000480947 */ /* 0x000fea0003800000 */
[----:B0-----:R-:W0:Y:S01]  /*02c0*/  S2UR UR5, SR_CgaCtaId ;  /* 0x00000000000579c3 */ /* 0x001e220000008800 */
[----:B------:R-:W-:Y:S01]  /*02d0*/  UMOV UR4, 0x400 ;  /* 0x0000040000047882 */ /* 0x000fe20000000000 */
[----:B------:R-:W-:Y:S01]  /*02e0*/  UMOV UR6, 0x80 ;  /* 0x0000008000067882 */ /* 0x000fe20000000000 */
[----:B------:R-:W-:Y:S01]  /*02f0*/  UMOV UR7, 0x100 ;  /* 0x0000010000077882 */ /* 0x000fe20000000000 */
[----:B------:R-:W-:Y:S01]  /*0300*/  ELECT P0, URZ, PT ;  /* 0x00000000003f782f */ /* 0x000fe20003800000 */
[----:B0-----:R-:W-:Y:S02]  /*0310*/  ULEA UR8, UR5, UR4, 0x18 ;  /* 0x0000000405087291 */ /* 0x001fe4000f8ec03f */
[----:B------:R-:W-:-:S04]  /*0320*/  UIADD3 UR4, -UR6, 0x100000, URZ ;  /* 0x0010000006047890 */ /* 0x000fc8000fffe13f */
[----:B------:R-:W-:Y:S02]  /*0330*/  USHF.L.U32 UR5, UR4, 0xb, URZ ;  /* 0x0000000b04057899 */ /* 0x000fe4000800063f */
[----:B------:R-:W-:Y:S02]  /*0340*/  USHF.L.U32 UR4, UR4, 0x1, URZ ;  /* 0x0000000104047899 */ /* 0x000fe4000800063f */
[----:B------:R-:W-:-:S04]  /*0350*/  UIADD3 UR6, -UR7, 0x100000, URZ ;  /* 0x0010000007067890 */ /* 0x000fc8000fffe13f */
[----:B------:R-:W-:Y:S02]  /*0360*/  USHF.L.U32 UR7, UR6, 0xb, URZ ;  /* 0x0000000b06077899 */ /* 0x000fe4000800063f */
[----:B------:R-:W-:Y:S01]  /*0370*/  USHF.L.U32 UR6, UR6, 0x1, URZ ;  /* 0x0000000106067899 */ /* 0x000fe2000800063f */
[----:B------:R-:W0:Y:S03]  /*0380*/  FENCE.VIEW.ASYNC.S ;  /* 0x00000000000073c6 */ /* 0x000e260000000000 */
[----:B0-----:R0:W0:Y:S08]  /*0390*/  SYNCS.EXCH.64 URZ, [UR8+0x28c50], UR4 ;  /* 0x028c5004083f75b2 */ /* 0x0010300008000100 */
[----:B------:R0:W0:Y:S01]  /*03a0*/  SYNCS.EXCH.64 URZ, [UR8+0x28c60], UR6 ;  /* 0x028c6006083f75b2 */ /* 0x0000220008000100 */
[----:B------:R0:W0:Y:S01]  /*03b0*/  SYNCS.EXCH.64 URZ, [UR8+0x28c58], UR4 ;  /* 0x028c5804083f75b2 */ /* 0x0000220008000100 */
[----:B------:R0:W0:Y:S01]  /*03c0*/  SYNCS.EXCH.64 URZ, [UR8+0x28c68], UR6 ;  /* 0x028c6806083f75b2 */ /* 0x0000220008000100 */
[----:B------:R-:W-:Y:S01]  /*03d0*/  NOP ;  /* 0x0000000000007918 */ /* 0x000fe20000000000 */
.L_x_1:
[----:B------:R-:W5:Y:S01]  /*03e0*/  SHFL.IDX PT, R3, R0, RZ, 0x1f ;  /* 0x00001fff00037589 */ /* 0x000f6200000e0000 */
[----:B------:R-:W-:Y:S01]  /*03f0*/  NOP ;  /* 0x0000000000007918 */ /* 0x000fe20000000000 */
[----:B-----5:R-:W-:-:S13]  /*0400*/  ISETP.NE.AND P0, PT, R3, RZ, PT ;  /* 0x000000ff0300720c */ /* 0x020fda0003f05270 */
[----:B------:R-:W-:Y:S05]  /*0410*/  @P0 BRA `(.L_x_2) ;  /* 0x0000000000380947 */ /* 0x000fea0003800000 */
[----:B0-----:R-:W0:Y:S01]  /*0420*/  S2UR UR5, SR_CgaCtaId ;  /* 0x00000000000579c3 */ /* 0x001e220000008800 */
        /* <DEDUP_REMOVED lines=8> */
[----:B0-----:R0:W0:Y:S01]  /*04b0*/  SYNCS.EXCH.64 URZ, [UR6+0x28c70], UR4 ;  /* 0x028c7004063f75b2 */ /* 0x0010220008000100 */
[----:B------:R0:W0:Y:S01]  /*04c0*/  SYNCS.EXCH.64 URZ, [UR6+0x28c80], UR4 ;  /* 0x028c8004063f75b2 */ /* 0x0000220008000100 */
[----:B------:R0:W0:Y:S01]  /*04d0*/  SYNCS.EXCH.64 URZ, [UR6+0x28c78], UR4 ;  /* 0x028c7804063f75b2 */ /* 0x0000220008000100 */
[----:B------:R0:W0:Y:S01]  /*04e0*/  SYNCS.EXCH.64 URZ, [UR6+0x28c88], UR4 ;  /* 0x028c8804063f75b2 */ /* 0x0000220008000100 */
[----:B------:R-:W-:Y:S01]  /*04f0*/  NOP ;  /* 0x0000000000007918 */ /* 0x000fe20000000000 */
.L_x_2:
        /* <DEDUP_REMOVED lines=22> */
.L_x_3:
[----:B------:R-:W5:Y:S01]  /*0660*/  SHFL.IDX PT, R3, R0, RZ, 0x1f ;  /* 0x00001fff00037589 */ /* 0x000f6200000e0000 */
[----:B------:R-:W-:Y:S01]  /*0670*/  R2UR UR9, R2 ;  /* 0x00000000020972ca */ /* 0x000fe200000e0000 */
        /* <DEDUP_REMOVED lines=21> */
.L_x_4:
[----:B------:R-:W-:Y:S01]  /*07d0*/  UISETP.NE.AND UP0, UPT, UR9, URZ, UPT ;  /* 0x0000003f0900728c */ /* 0x000fe2000bf05270 */
[----:B------:R-:W-:Y:S01]  /*07e0*/  NOP ;  /* 0x0000000000007918 */ /* 0x000fe20000000000 */
[----:B------:R-:W-:Y:S01]  /*07f0*/  UMOV UR39, 0x1 ;  /* 0x0000000100277882 */ /* 0x000fe20000000000 */
[----:B------:R-:W-:Y:S01]  /*0800*/  ULDC.64 UR36, c[0x0][0x208] ;  /* 0x0000820000247ab9 */ /* 0x000fe20000000a00 */
[----:B------:R-:W-:Y:S01]  /*0810*/  USEL UR39, UR39, 0x2, !UP0 ;  /* 0x0000000227277887 */ /* 0x000fe2000c000000 */
[----:B------:R-:W-:Y:S01]  /*0820*/  BSSY B6, `(.L_x_5) ;  /* 0x0000c4c000067945 */ /* 0x000fe20003800000 */
[----:B01234-:R-:W-:Y:S01]  /*0830*/  BAR.SYNC.DEFER_BLOCKING 0x0 ;  /* 0x0000000000007b1d */ /* 0x01ffe20000010000 */
[----:B------:R-:W-:-:S13]  /*0840*/  PLOP3.LUT P0, PT, PT, PT, UP0, 0x80, 0x0 ;  /* 0x000000000000781c */ /* 0x000fda0003f0f008 */
[----:B------:R-:W-:Y:S05]  /*0850*/  @!P0 BRA `(.L_x_6) ;  /* 0x0000008c00588947 */ /* 0x000fea0003800000 */
.L_x_7:
[----:B------:R-:W-:-:S08]  /*0860*/  NOP ;  /* 0x0000000000007918 */ /* 0x000fd00000000000 */
[----:B------:R-:W0:Y:S02]  /*0870*/  USETMAXREG.TRY_ALLOC.CTAPOOL UP0, 0xe8 ;  /* 0x000000e8000079c8 */ /* 0x000e240008000600 */
[----:B0-----:R-:W-:-:S13]  /*0880*/  PLOP3.LUT P0, PT, PT, PT, UP0, 0x80, 0x0 ;  /* 0x000000000000781c */ /* 0x001fda0003f0f008 */
[----:B------:R-:W-:Y:S05]  /*0890*/  @!P0 BRA `(.L_x_7) ;  /* 0xfffffffc00f08947 */ /* 0x000fea000383ffff */
[----:B------:R-:W-:Y:S01]  /*08a0*/  LOP3.LUT R0, R30, 0xffffff80, RZ, 0xc0, !PT ;  /* 0xffffff801e007812 */ /* 0x000fe200078ec0ff */
[----:B------:R-:W0:Y:S01]  /*08b0*/  S2UR UR6, SR_CTAID.Y ;  /* 0x00000000000679c3 */ /* 0x000e220000002600 */
[----:B------:R-:W-:Y:S02]  /*08c0*/  ULDC UR7, c[0x0][0xc50] ;  /* 0x0003140000077ab9 */ /* 0x000fe40000000800 */
[----:B------:R-:W-:Y:S01]  /*08d0*/  ISETP.NE.AND P0, PT, R0, 0x80, PT ;  /* 0x000000800000780c */ /* 0x000fe20003f05270 */
[----:B------:R-:W-:-:S04]  /*08e0*/  UISETP.NE.AND UP0, UPT, UR7, 0x1, UPT ;  /* 0x000000010700788c */ /* 0x000fc8000bf05270 */
[----:B------:R-:W1:Y:S07]  /*08f0*/  S2UR UR8, SR_CTAID.Z ;  /* 0x00000000000879c3 */ /* 0x000e6e0000002700 */
[----:B------:R-:W-:Y:S01]  /*0900*/  @UP0 ULDC UR4, c[0x0][0xc54] ;  /* 0x0003150000040ab9 */ /* 0x000fe20000000800 */
[----:B------:R-:W-:Y:S06]  /*0910*/  @!P0 BAR.ARV 0x8, 0x100 ;  /* 0x0204000000008b1d */ /* 0x000fec0000002000 */
[----:B------:R-:W-:Y:S01]  /*0920*/  ISETP.GE.U32.AND P0, PT, R30, 0x100, PT ;  /* 0x000001001e00780c */ /* 0x000fe20003f06070 */
[----:B------:R-:W-:Y:S01]  /*0930*/  @UP0 ULDC UR10, c[0x0][0xc58] ;  /* 0x00031600000a0ab9 */ /* 0x000fe20000000800 */
[----:B0-----:R-:W-:-:S02]  /*0940*/  UIMAD.WIDE.U32 UR4, UR6, UR4, URZ ;  /* 0x00000004060472a5 */ /* 0x001fc4000f8e003f */
[----:B------:R-:W-:Y:S02]  /*0950*/  UMOV UR38, UR6 ;  /* 0x0000000600267c82 */ /* 0x000fe40008000000 */
[----:B------:R-:W-:-:S04]  /*0960*/  @UP0 USHF.R.U32.HI UR38, URZ, UR10, UR5 ;  /* 0x0000000a3f260299 */ /* 0x000fc80008011605 */
[----:B------:R-:W-:-:S03]  /*0970*/  UIADD3 UR4, -UR38, URZ, URZ ;  /* 0x0000003f26047290 */ /* 0x000fc6000fffe13f */
[----:B------:R-:W-:Y:S06]  /*0980*/  @P0 BAR.ARV 0xf, 0x100 ;  /* 0x03c4000000000b1d */ /* 0x000fec0000002000 */
[----:B-1----:R-:W-:Y:S01]  /*0990*/  ISETP.LE.AND P0, PT, RZ, UR8, PT ;  /* 0x00000008ff007c0c */ /* 0x002fe2000bf03270 */
[----:B------:R-:W-:-:S12]  /*09a0*/  UIMAD UR7, UR7, UR4, UR6 ;  /* 0x00000004070772a4 */ /* 0x000fd8000f8e0206 */
[----:B------:R-:W-:Y:S05]  /*09b0*/  @!P0 BRA `(.L_x_8) ;  /* 0x000000c000c88947 */ /* 0x000fea0003800000 */
[----:B------:R-:W-:Y:S01]  /*09c0*/  ULDC.64 UR4, c[0x0][0x418] ;  /* 0x0001060000047ab9 */ /* 0x000fe20000000a00 */
[----:B------:R-:W-:Y:S01]  /*09d0*/  ULDC UR43, c[0x0][0x424] ;  /* 0x00010900002b7ab9 */ /* 0x000fe20000000800 */
[----:B------:R-:W-:Y:S01]  /*09e0*/  UISETP.NE.U32.AND UP0, UPT, UR4, URZ, UPT ;  /* 0x0000003f0400728c */ /* 0x000fe2000bf05070 */
[----:B------:R-:W0:Y:S01]  /*09f0*/  S2UR UR42, SR_CgaCtaId ;  /* 0x00000000002a79c3 */ /* 0x000e220000008800 */
[----:B------:R-:W-:Y:S01]  /*0a00*/  UISETP.NE.AND UP1, UPT, UR9, 0x1, UPT ;  /* 0x000000010900788c */ /* 0x000fe2000bf25270 */
[----:B------:R-:W-:Y:S01]  /*0a10*/  VIADD R16, R30, 0xffffff80 ;  /* 0xffffff801e107836 */ /* 0x000fe20000000000 */
[----:B------:R-:W-:Y:S01]  /*0a20*/  UISETP.NE.AND.EX UP0, UPT, UR5, URZ, UPT, UP0 ;  /* 0x0000003f0500728c */ /* 0x000fe2000bf05300 */
[----:B------:R-:W-:Y:S01]  /*0a30*/  ULDC UR4, c[0x0][0x2f0] ;  /* 0x0000bc0000047ab9 */ /* 0x000fe20000000800 */
[----:B------:R-:W-:Y:S02]  /*0a40*/  USHF.R.U32.HI UR11, URZ, 0x10, UR7 ;  /* 0x000000103f0b7899 */ /* 0x000fe40008011607 */
[----:B------:R-:W-:Y:S01]  /*0a50*/  PLOP3.LUT P0, PT, PT, PT, UP1, 0x80, 0x0 ;  /* 0x000000000000781c */ /* 0x000fe20003f0f018 */
[----:B------:R-:W-:-:S02]  /*0a60*/  USEL UR43, UR43, 0x1, UP0 ;  /* 0x000000012b2b7887 */ /* 0x000fc40008000000 */
[----:B------:R-:W-:Y:S02]  /*0a70*/  UISETP.NE.AND UP0, UPT, UR11, URZ, UPT ;  /* 0x0000003f0b00728c */ /* 0x000fe4000bf05270 */
[----:B------:R-:W-:Y:S02]  /*0a80*/  UIMAD UR43, UR43, UR4, URZ ;  /* 0x000000042b2b72a4 */ /* 0x000fe4000f8e023f */
[----:B------:R-:W-:Y:S02]  /*0a90*/  ULOP3.LUT UR7, UR7, 0xffff, URZ, 0xc0, !UPT ;  /* 0x0000ffff07077892 */ /* 0x000fe4000f8ec03f */
[----:B------:R-:W-:-:S04]  /*0aa0*/  UIADD3 UR4, UR43, 0x3f, URZ ;  /* 0x0000003f2b047890 */ /* 0x000fc8000fffe03f */
[----:B------:R-:W-:Y:S01]  /*0ab0*/  USHF.R.S32.HI UR5, URZ, 0x1f, UR4 ;  /* 0x0000001f3f057899 */ /* 0x000fe20008011404 */
[----:B------:R-:W-:-:S03]  /*0ac0*/  @!UP0 ULDC UR11, c[0x0][0x9f0] ;  /* 0x00027c00000b8ab9 */ /* 0x000fc60000000800 */
[----:B------:R-:W-:-:S04]  /*0ad0*/  ULEA.HI UR5, UR5, UR4, URZ, 0x6 ;  /* 0x0000000405057291 */ /* 0x000fc8000f8f303f */
[----:B------:R-:W-:Y:S01]  /*0ae0*/  USHF.R.S32.HI UR6, URZ, 0x6, UR5 ;  /* 0x000000063f067899 */ /* 0x000fe20008011405 */
[----:B0-----:R-:W-:Y:S11]  /*0af0*/  @!P0 BRA `(.L_x_9) ;  /* 0x0000001c00ec8947 */ /* 0x001ff60003800000 */
[----:B------:R-:W-:Y:S01]  /*0b00*/  UISETP.GE.AND UP0, UPT, UR43, 0x1, UPT ;  /* 0x000000012b00788c */ /* 0x000fe2000bf06270 */
[----:B------:R-:W-:Y:S02]  /*0b10*/  PLOP3.LUT P0, PT, PT, PT, PT, 0x80, 0x0 ;  /* 0x000000000000781c */ /* 0x000fe40003f0f070 */
[----:B------:R-:W-:Y:S01]  /*0b20*/  CS2R R2, SRZ ;  /* 0x0000000000027805 */ /* 0x000fe2000001ff00 */
[----:B------:R-:W-:Y:S01]  /*0b30*/  IMAD.MOV.U32 R4, RZ, RZ, RZ ;  /* 0x000000ffff047224 */ /* 0x000fe200078e00ff */
[----:B------:R-:W-:Y:S02]  /*0b40*/  CS2R R150, SRZ ;  /* 0x0000000000967805 */ /* 0x000fe4000001ff00 */
[----:B------:R-:W-:Y:S02]  /*0b50*/  CS2R R148, SRZ ;  /* 0x0000000000947805 */ /* 0x000fe4000001ff00 */
[----:B------:R-:W-:Y:S02]  /*0b60*/  PLOP3.LUT P1, PT, PT, PT, UP0, 0x80, 0x0 ;  /* 0x000000000000781c */ /* 0x000fe40003f2f008 */
[----:B------:R-:W-:-:S02]  /*0b70*/  CS2R R146, SRZ ;  /* 0x0000000000927805 */ /* 0x000fc4000001ff00 */
[----:B------:R-:W-:Y:S02]  /*0b80*/  CS2R R144, SRZ ;  /* 0x0000000000907805 */ /* 0x000fe4000001ff00 */
[----:B------:R-:W-:Y:S02]  /*0b90*/  CS2R R142, SRZ ;  /* 0x00000000008e7805 */ /* 0x000fe4000001ff00 */
[----:B------:R-:W-:Y:S02]  /*0ba0*/  CS2R R140, SRZ ;  /* 0x00000000008c7805 */ /* 0x000fe4000001ff00 */
[----:B------:R-:W-:Y:S02]  /*0bb0*/  CS2R R138, SRZ ;  /* 0x00000000008a7805 */ /* 0x000fe4000001ff00 */
[----:B------:R-:W-:Y:S02]  /*0bc0*/  CS2R R136, SRZ ;  /* 0x0000000000887805 */ /* 0x000fe4000001ff00 */
        /* <DEDUP_REMOVED lines=48> */
[----:B------:R-:W-:Y:S01]  /*0ed0*/  CS2R R38, SRZ ;  /* 0x0000000000267805 */ /* 0x000fe2000001ff00 */
[----:B------:R-:W-:Y:S01]  /*0ee0*/  IMAD.MOV.U32 R37, RZ, RZ, RZ ;  /* 0x000000ffff257224 */ /* 0x000fe200078e00ff */
[----:B------:R-:W-:Y:S06]  /*0ef0*/  @!P1 BRA `(.L_x_10) ;  /* 0x0000000000749947 */ /* 0x000fec0003800000 */
[----:B------:R-:W-:Y:S01]  /*0f00*/  MOV R5, UR11 ;  /* 0x0000000b00057c02 */ /* 0x000fe20008000f00 */
[----:B------:R-:W-:-:S03]  /*0f10*/  UIADD3 UR4, UR6, -0x1, UR11 ;  /* 0xffffffff06047890 */ /* 0x000fc6000fffe00b */
[-C--:B------:R-:W-:Y:S02]  /*0f20*/  IABS R3, R5.reuse ;  /* 0x0000000500037213 */ /* 0x080fe40000000000 */
[----:B------:R-:W-:Y:S01]  /*0f30*/  IABS R9, R5 ;  /* 0x0000000500097213 */ /* 0x000fe20000000000 */
[----:B------:R-:W-:Y:S01]  /*0f40*/  IMAD.U32 R8, RZ, RZ, UR4 ;  /* 0x00000004ff087e24 */ /* 0x000fe2000f8e00ff */
[----:B------:R-:W0:Y:S01]  /*0f50*/  I2F.RP R0, R3 ;  /* 0x0000000300007306 */ /* 0x000e220000209400 */
[----:B------:R-:W-:Y:S01]  /*0f60*/  ULOP3.LUT UR4, UR4, UR11, URZ, 0x3c, !UPT ;  /* 0x0000000b04047292 */ /* 0x000fe2000f8e3c3f */
[----:B------:R-:W-:-:S05]  /*0f70*/  IADD3 R9, RZ, -R9, RZ ;  /* 0x80000009ff097210 */ /* 0x000fca0007ffe0ff */
[----:B------:R-:W-:Y:S01]  /*0f80*/  ISETP.LE.AND P3, PT, RZ, UR4, PT ;  /* 0x00000004ff007c0c */ /* 0x000fe2000bf63270 */
[----:B0-----:R-:W0:Y:S02]  /*0f90*/  MUFU.RCP R0, R0 ;  /* 0x0000000000007308 */ /* 0x001e240000001000 */
[----:B0-----:R-:W-:Y:S01]  /*0fa0*/  VIADD R6, R0, 0xffffffe ;  /* 0x0ffffffe00067836 */ /* 0x001fe20000000000 */
[----:B------:R-:W-:-:S05]  /*0fb0*/  IABS R0, R8 ;  /* 0x0000000800007213 */ /* 0x000fca0000000000 */
[----:B------:R0:W1:Y:S02]  /*0fc0*/  F2I.FTZ.U32.TRUNC.NTZ R7, R6 ;  /* 0x0000000600077305 */ /* 0x000064000021f000 */
[----:B0-----:R-:W-:Y:S02]  /*0fd0*/  IMAD.MOV.U32 R6, RZ, RZ, RZ ;  /* 0x000000ffff067224 */ /* 0x001fe400078e00ff */
[----:B-1----:R-:W-:-:S04]  /*0fe0*/  IMAD.MOV R10, RZ, RZ, -R7 ;  /* 0x000000ffff0a7224 */ /* 0x002fc800078e0a07 */
[----:B------:R-:W-:-:S04]  /*0ff0*/  IMAD R5, R10, R3, RZ ;  /* 0x000000030a057224 */ /* 0x000fc800078e02ff */
[----:B------:R-:W-:-:S04]  /*1000*/  IMAD.HI.U32 R7, R7, R5, R6 ;  /* 0x0000000507077227 */ /* 0x000fc800078e0006 */
[----:B------:R-:W-:Y:S02]  /*1010*/  IMAD.MOV.U32 R5, RZ, RZ, R9 ;  /* 0x000000ffff057224 */ /* 0x000fe400078e0009 */
[----:B------:R-:W-:-:S04]  /*1020*/  IMAD.HI.U32 R7, R7, R0, RZ ;  /* 0x0000000007077227 */ /* 0x000fc800078e00ff */
[----:B------:R-:W-:-:S05]  /*1030*/  IMAD R0, R7, R5, R0 ;  /* 0x0000000507007224 */ /* 0x000fca00078e0200 */
[----:B------:R-:W-:-:S13]  /*1040*/  ISETP.GT.U32.AND P2, PT, R3, R0, PT ;  /* 0x000000000300720c */ /* 0x000fda0003f44070 */
[----:B------:R-:W-:Y:S01]  /*1050*/  @!P2 IMAD.IADD R0, R0, 0x1, -R3 ;  /* 0x000000010000a824 */ /* 0x000fe200078e0a03 */
[----:B------:R-:W-:Y:S02]  /*1060*/  @!P2 IADD3 R7, R7, 0x1, RZ ;  /* 0x000000010707a810 */ /* 0x000fe40007ffe0ff */
[----:B------:R-:W-:Y:S02]  /*1070*/  ISETP.NE.AND P2, PT, RZ, UR11, PT ;  /* 0x0000000bff007c0c */ /* 0x000fe4000bf45270 */
[----:B------:R-:W-:-:S13]  /*1080*/  ISETP.GE.U32.AND P1, PT, R0, R3, PT ;  /* 0x000000030000720c */ /* 0x000fda0003f26070 */
[----:B------:R-:W-:-:S04]  /*1090*/  @P1 VIADD R7, R7, 0x1 ;  /* 0x0000000107071836 */ /* 0x000fc80000000000 */
[----:B------:R-:W-:-:S04]  /*10a0*/  IMAD.MOV.U32 R3, RZ, RZ, R7 ;  /* 0x000000ffff037224 */ /* 0x000fc800078e0007 */
[----:B------:R-:W-:Y:S01]  /*10b0*/  @!P3 IMAD.MOV R3, RZ, RZ, -R3 ;  /* 0x000000ffff03b224 */ /* 0x000fe200078e0a03 */
[----:B------:R-:W-:-:S07]  /*10c0*/  @!P2 LOP3.LUT R3, RZ, UR11, RZ, 0x33, !PT ;  /* 0x0000000bff03ac12 */ /* 0x000fce000f8e33ff */
.L_x_10:
[----:B------:R-:W-:Y:S01]  /*10d0*/  IMAD R0, R3, UR7, RZ ;  /* 0x0000000703007c24 */ /* 0x000fe2000f8e02ff */
[----:B------:R-:W-:Y:S02]  /*10e0*/  MOV R36, RZ ;  /* 0x000000ff00247202 */ /* 0x000fe40000000f00 */
[----:B------:R-:W-:Y:S02]  /*10f0*/  CS2R R34, SRZ ;  /* 0x0000000000227805 */ /* 0x000fe4000001ff00 */
[----:B------:R-:W-:Y:S02]  /*1100*/  CS2R R32, SRZ ;  /* 0x0000000000207805 */ /* 0x000fe4000001ff00 */
[----:B------:R-:W-:Y:S02]  /*1110*/  CS2R R30, SRZ ;  /* 0x00000000001e7805 */ /* 0x000fe4000001ff00 */
[----:B------:R-:W-:Y:S02]  /*1120*/  VIADDMNMX R3, R0, R3, UR6, PT ;  /* 0x0000000600037e46 */ /* 0x000fe4000b800103 */
[----:B------:R-:W-:-:S02]  /*1130*/  CS2R R28, SRZ ;  /* 0x00000000001c7805 */ /* 0x000fc4000001ff00 */
[----:B------:R-:W-:Y:S02]  /*1140*/  CS2R R26, SRZ ;  /* 0x00000000001a7805 */ /* 0x000fe4000001ff00 */
[----:B------:R-:W-:Y:S02]  /*1150*/  CS2R R24, SRZ ;  /* 0x0000000000187805 */ /* 0x000fe4000001ff00 */
[----:B------:R-:W-:-:S13]  /*1160*/  ISETP.GT.AND P1, PT, R3, R0, PT ;  /* 0x000000000300720c */ /* 0x000fda0003f24270 */
[----:B------:R-:W-:Y:S05]  /*1170*/  @!P1 BRA `(.L_x_11) ;  /* 0x0000005c00249947 */ /* 0x000fea0003800000 */
[----:B------:R-:W-:Y:S01]  /*1180*/  SHF.R.S32.HI R5, RZ, 0x1f, R16 ;  /* 0x0000001fff057819 */ /* 0x000fe20000011410 */
[----:B------:R-:W-:-:S03]  /*1190*/  UMOV UR7, 0x400 ;  /* 0x0000040000077882 */ /* 0x000fc60000000000 */
[----:B------:R-:W-:-:S04]  /*11a0*/  LEA.HI R5, R5, R16, RZ, 0x7 ;  /* 0x0000001005057211 */ /* 0x000fc800078f38ff */
[----:B------:R-:W-:Y:S02]  /*11b0*/  SHF.R.S32.HI R2, RZ, 0x7, R5 ;  /* 0x00000007ff027819 */ /* 0x000fe40000011405 */
[----:B------:R-:W-:-:S04]  /*11c0*/  LOP3.LUT R5, R5, 0xffffff80, RZ, 0xc0, !PT ;  /* 0xffffff8005057812 */ /* 0x000fc800078ec0ff */
[----:B------:R-:W0:Y:S01]  /*11d0*/  SHFL.IDX PT, R2, R2, RZ, 0x1f ;  /* 0x00001fff02027589 */ /* 0x000e2200000e0000 */
[----:B------:R-:W-:-:S05]  /*11e0*/  IMAD.IADD R5, R16, 0x1, -R5 ;  /* 0x0000000110057824 */ /* 0x000fca00078e0a05 */
[----:B------:R-:W-:-:S04]  /*11f0*/  SHF.R.S32.HI R4, RZ, 0x1f, R5 ;  /* 0x0000001fff047819 */ /* 0x000fc80000011405 */
[CC--:B------:R-:W-:Y:S02]  /*1200*/  LEA.HI R6, R4.reuse, R5.reuse, RZ, 0x2 ;  /* 0x0000000504067211 */ /* 0x0c0fe400078f10ff */
[----:B------:R-:W-:Y:S02]  /*1210*/  LEA.HI R4, R4, R5, RZ, 0x5 ;  /* 0x0000000504047211 */ /* 0x000fe400078f28ff */
[----:B------:R-:W-:Y:S02]  /*1220*/  SHF.R.S32.HI R7, RZ, 0x1f, R6 ;  /* 0x0000001fff077819 */ /* 0x000fe40000011406 */
[----:B------:R-:W-:Y:S02]  /*1230*/  SHF.R.S32.HI R4, RZ, 0x5, R4 ;  /* 0x00000005ff047819 */ /* 0x000fe40000011404 */
[----:B0-----:R-:W-:Y:S02]  /*1240*/  R2UR UR4, R2 ;  /* 0x00000000020472ca */ /* 0x001fe400000e0000 */
[----:B------:R-:W-:-:S04]  /*1250*/  SHF.R.S32.HI R2, RZ, 0x2, R6 ;  /* 0x00000002ff027819 */ /* 0x000fc80000011406 */
[----:B------:R-:W-:-:S04]  /*1260*/  LEA.HI R7, R7, R2, RZ, 0x3 ;  /* 0x0000000207077211 */ /* 0x000fc800078f18ff */
[----:B------:R-:W-:-:S03]  /*1270*/  LOP3.LUT R7, R7, 0xfffffff8, RZ, 0xc0, !PT ;  /* 0xfffffff807077812 */ /* 0x000fc600078ec0ff */
[----:B------:R-:W-:Y:S02]  /*1280*/  ULEA.HI UR5, UR4, UR4, URZ, 0x1 ;  /* 0x0000000404057291 */ /* 0x000fe4000f8f083f */
[----:B------:R-:W-:Y:S02]  /*1290*/  IMAD.IADD R7, R2, 0x1, -R7 ;  /* 0x0000000102077824 */ /* 0x000fe400078e0a07 */
[----:B------:R-:W-:Y:S02]  /*12a0*/  ULOP3.LUT UR6, UR5, 0x1fffe, URZ, 0xc0, !UPT ;  /* 0x0001fffe05067892 */ /* 0x000fe4000f8ec03f */
[----:B------:R-:W-:Y:S01]  /*12b0*/  ULEA UR5, UR42, UR7, 0x18 ;  /* 0x000000072a057291 */ /* 0x000fe2000f8ec03f */
[----:B------:R-:W-:Y:S01]  /*12c0*/  IMAD R4, R4, 0x10, R7 ;  /* 0x0000001004047824 */ /* 0x000fe200078e0207 */
[----:B------:R-:W-:Y:S02]  /*12d0*/  UIADD3 UR6, UR4, -UR6, URZ ;  /* 0x8000000604067290 */ /* 0x000fe4000fffe03f */
[----:B------:R-:W-:-:S02]  /*12e0*/  ULOP3.LUT UR4, UR39, 0x1, URZ, 0xfc, !UPT ;  /* 0x0000000127047892 */ /* 0x000fc4000f8efc3f */
[----:B------:R-:W-:Y:S02]  /*12f0*/  ULEA UR6, UR6, UR5, 0xf ;  /* 0x0000000506067291 */ /* 0x000fe4000f8e783f */
[----:B------:R-:W-:Y:S02]  /*1300*/  UISETP.NE.AND UP0, UPT, UR4, 0x3, UPT ;  /* 0x000000030400788c */ /* 0x000fe4000bf05270 */
[----:B------:R-:W-:-:S04]  /*1310*/  UIADD3 UR6, UR6, 0x400, URZ ;  /* 0x0000040006067890 */ /* 0x000fc8000fffe03f */
[----:B------:R-:W-:Y:S01]  /*1320*/  PLOP3.LUT P0, PT, PT, PT, UP0, 0x80, 0x0 ;  /* 0x000000000000781c */ /* 0x000fe20003f0f008 */
[----:B------:R-:W-:-:S04]  /*1330*/  USHF.R.U32.HI UR6, URZ, 0x4, UR6 ;  /* 0x000000043f067899 */ /* 0x000fc80008011606 */
[----:B------:R-:W-:-:S04]  /*1340*/  ULOP3.LUT UR6, UR6, 0x3fff, URZ, 0xc0, !UPT ;  /* 0x00003fff06067892 */ /* 0x000fc8000f8ec03f */
[----:B------:R-:W-:-:S04]  /*1350*/  ULOP3.LUT UR6, UR6, 0x2000000, URZ, 0xfc, !UPT ;  /* 0x0200000006067892 */ /* 0x000fc8000f8efc3f */
[----:B------:R-:W-:Y:S08]  /*1360*/  @!P0 BRA `(.L_x_12) ;  /* 0x0000000000048947 */ /* 0x000ff00003800000 */
[----:B------:R-:W-:Y:S01]  /*1370*/  BPT.TRAP 0x1 ;  /* 0x000000040000795c */ /* 0x000fe20000300000 */
.L_x_12:
[----:B------:R-:W-:-:S04]  /*1380*/  SHF.L.U32 R2, RZ, 0x1f, RZ ;  /* 0x0000001fff027819 */ /* 0x000fc800000006ff */
[----:B------:R-:W0:Y:S02]  /*1390*/  SYNCS.PHASECHK.TRANS64.TRYWAIT P1, [UR5+0x28c50], R2 ;  /* 0x028c5002ff0075a7 */ /* 0x000e240008020145 */
[----:B0-----:R-:W-:Y:S05]  /*13a0*/  @!P1 BRA `(.L_x_13) ;  /* 0x000000b800549947 */ /* 0x001fea0003800000 */
.L_x_97:
[----:B------:R-:W-:Y:S01]  /*13b0*/  BAR.SYNC.DEFER_BLOCKING 0xe, 0x100 ;  /* 0x0384000000007b1d */ /* 0x000fe20000010000 */
[----:B------:R-:W-:Y:S02]  /*13c0*/  UIADD3 UR4, UR5, 0x26800, URZ ;  /* 0x0002680005047890 */ /* 0x000fe4000fffe03f */
[----:B------:R-:W-:Y:S02]  /*13d0*/  UIADD3 UR14, UR6, 0x80, URZ ;  /* 0x00000080060e7890 */ /* 0x000fe4000fffe03f */
[----:B------:R-:W-:Y:S01]  /*13e0*/  USHF.R.U32.HI UR4, URZ, 0x4, UR4 ;  /* 0x000000043f047899 */ /* 0x000fe20008011604 */
[----:B------:R-:W-:Y:S01]  /*13f0*/  UMOV UR9, 0x40000040 ;  /* 0x4000004000097882 */ /* 0x000fe20000000000 */
[----:B------:R-:W-:Y:S02]  /*1400*/  UMOV UR10, UR6 ;  /* 0x00000006000a7c82 */ /* 0x000fe40008000000 */
[----:B------:R-:W-:Y:S01]  /*1410*/  ULOP3.LUT UR4, UR4, 0x3fff, URZ, 0xc0, !UPT ;  /* 0x00003fff04047892 */ /* 0x000fe2000f8ec03f */
[----:B------:R-:W-:Y:S01]  /*1420*/  UMOV UR11, 0x40000040 ;  /* 0x40000040000b7882 */ /* 0x000fe20000000000 */
[----:B------:R-:W-:-:S02]  /*1430*/  UMOV UR13, 0x40000040 ;  /* 0x40000040000d7882 */ /* 0x000fc40000000000 */
[----:B------:R-:W-:Y:S01]  /*1440*/  ULOP3.LUT UR4, UR4, 0x10000, URZ, 0xfc, !UPT ;  /* 0x0001000004047892 */ /* 0x000fe2000f8efc3f */
[----:B------:R-:W-:Y:S01]  /*1450*/  UMOV UR15, 0x40000040 ;  /* 0x40000040000f7882 */ /* 0x000fe20000000000 */
[----:B------:R-:W-:Y:S02]  /*1460*/  UIADD3 UR18, UR6, 0x100, URZ ;  /* 0x0000010006127890 */ /* 0x000fe4000fffe03f */
[----:B------:R-:W-:-:S03]  /*1470*/  UIADD3 UR12, UR4, 0x2, URZ ;  /* 0x00000002040c7890 */ /* 0x000fc6000fffe03f */
[----:B------:R-:W-:Y:S01]  /*1480*/  UMOV UR8, UR4 ;  /* 0x0000000400087c82 */ /* 0x000fe20008000000 */
[----:B------:R-:W-:Y:S01]  /*1490*/  UIADD3 UR16, UR4, 0x4, URZ ;  /* 0x0000000404107890 */ /* 0x000fe2000fffe03f */
[----:B------:R-:W-:Y:S01]  /*14a0*/  UMOV UR17, 0x40000040 ;  /* 0x4000004000117882 */ /* 0x000fe20000000000 */
[----:B------:R-:W-:Y:S01]  /*14b0*/  WARPGROUP.ARRIVE ;  /* 0x00000000000079c5 */ /* 0x000fe20000000000 */
[----:B------:R-:W-:Y:S01]  /*14c0*/  UMOV UR19, 0x40000040 ;  /* 0x4000004000137882 */ /* 0x000fe20000000000 */
[----:B------:R-:W-:Y:S02]  /*14d0*/  UIADD3 UR20, UR4, 0x6, URZ ;  /* 0x0000000604147890 */ /* 0x000fe4000fffe03f */
[----:B------:R-:W-:Y:S02]  /*14e0*/  UIADD3 UR22, UR6, 0x180, URZ ;  /* 0x0000018006167890 */ /* 0x000fe4000fffe03f */
[----:B------:R-:W-:Y:S01]  /*14f0*/  HGMMA.64x256x16.F32 R24, gdesc[UR8].tnspB, RZ, !UPT, gsb0 ;  /* 0x43e00000081879f0 */ /* 0x000fe2000c0008ff */
[----:B------:R-:W-:Y:S01]  /*1500*/  UMOV UR21, 0x40000040 ;  /* 0x4000004000157882 */ /* 0x000fe20000000000 */
[----:B------:R-:W-:Y:S01]  /*1510*/  UMOV UR23, 0x40000040 ;  /* 0x4000004000177882 */ /* 0x000fe20000000000 */
[----:B------:R-:W-:-:S02]  /*1520*/  WARPGROUP.DEPBAR.LE gsb0, 0x0 ;  /* 0x00008000000079c5 */ /* 0x000fc40000010000 */
[----:B------:R-:W-:-:S15]  /*1530*/  WARPGROUP.ARRIVE ;  /* 0x00000000000079c5 */ /* 0x000fde0000000000 */
[----:B------:R-:W-:-:S08]  /*1540*/  NOP ;  /* 0x0000000000007918 */ /* 0x000fd00000000000 */
[----:B------:R-:W-:Y:S03]  /*1550*/  HGMMA.64x256x16.F32 R24, gdesc[UR12].tnspB, R24, gsb0 ;  /* 0x43e000000c1879f0 */ /* 0x000fe60008000818 */
[----:B------:R-:W-:Y:S02]  /*1560*/  WARPGROUP.DEPBAR.LE gsb0, 0x0 ;  /* 0x00008000000079c5 */ /* 0x000fe40000010000 */
        /* <DEDUP_REMOVED lines=8> */
[----:B------:R-:W-:Y:S06]  /*15f0*/  BAR.ARV 0xf, 0x100 ;  /* 0x03c4000000007b1d */ /* 0x000fec0000002000 */
[----:B------:R-:W-:Y:S05]  /*1600*/  @!P0 BRA `(.L_x_14) ;  /* 0x0000000000048947 */ /* 0x000fea0003800000 */
[----:B------:R-:W-:Y:S01]  /*1610*/  BPT.TRAP 0x1 ;  /* 0x000000040000795c */ /* 0x000fe20000300000 */
.L_x_14:
[----:B------:R-:W-:Y:S01]  /*1620*/  IADD3 R3, R3, -0x2, RZ ;  /* 0xfffffffe03037810 */ /* 0x000fe20007ffe0ff */
[----:B------:R-:W-:-:S03]  /*1630*/  UIADD3 UR4, UR5, 0x28c60, URZ ;  /* 0x00028c6005047890 */ /* 0x000fc6000fffe03f */
[----:B------:R-:W-:Y:S01]  /*1640*/  ISETP.GE.AND P1, PT, R3, R0, PT ;  /* 0x000000000300720c */ /* 0x000fe20003f26270 */
[----:B------:R-:W-:-:S09]  /*1650*/  UPRMT UR4, UR42, 0x654, UR4 ;  /* 0x000006542a047896 */ /* 0x000fd20008000004 */
[----:B------:R-:W-:Y:S01]  /*1660*/  SYNCS.ARRIVE.TRANS64.RED.A1T0 RZ, [UR4], RZ ;  /* 0x000000ffffff79a7 */ /* 0x000fe20008100404 */
[----:B------:R-:W-:Y:S02]  /*1670*/  UMOV UR4, URZ ;  /* 0x0000003f00047c82 */ /* 0x000fe40008000000 */
[----:B------:R-:W-:Y:S05]  /*1680*/  @!P1 BRA `(.L_x_15) ;  /* 0x0000000800e09947 */ /* 0x000fea0003800000 */
[----:B------:R-:W-:Y:S01]  /*1690*/  IMAD.MOV.U32 R7, RZ, RZ, RZ ;  /* 0x000000ffff077224 */ /* 0x000fe200078e00ff */
[----:B------:R-:W-:-:S06]  /*16a0*/  UMOV UR4, URZ ;  /* 0x0000003f00047c82 */ /* 0x000fcc0008000000 */
.L_x_21:
[----:B------:R-:W-:Y:S01]  /*16b0*/  BAR.SYNC.DEFER_BLOCKING 0xe, 0x100 ;  /* 0x0384000000007b1d */ /* 0x000fe20000010000 */
[----:B01----:R-:W-:Y:S01]  /*16c0*/  IMAD.U32 R5, RZ, RZ, UR4 ;  /* 0x00000004ff057e24 */ /* 0x003fe2000f8e00ff */
[----:B------:R-:W-:Y:S01]  /*16d0*/  UIADD3 UR4, UR4, 0x1, URZ ;  /* 0x0000000104047890 */ /* 0x000fe2000fffe03f */
[----:B------:R-:W-:Y:S02]  /*16e0*/  ISETP.GT.AND P2, PT, R3, R0, PT ;  /* 0x000000000300720c */ /* 0x000fe40003f44270 */
[----:B------:R-:W-:Y:S01]  /*16f0*/  IMAD R2, R5, 0x40, R4 ;  /* 0x0000004005027824 */ /* 0x000fe200078e0204 */
[----:B------:R-:W-:Y:S01]  /*1700*/  UISETP.NE.AND UP0, UPT, UR4, 0x2, UPT ;  /* 0x000000020400788c */ /* 0x000fe2000bf05270 */
[----:B------:R-:W-:-:S03]  /*1710*/  IADD3 R3, R3, -0x1, RZ ;  /* 0xffffffff03037810 */ /* 0x000fc60007ffe0ff */
[----:B------:R-:W-:Y:S01]  /*1720*/  LEA R2, R2, UR5, 0x2 ;  /* 0x0000000502027c11 */ /* 0x000fe2000f8e10ff */
[----:B------:R-:W-:Y:S02]  /*1730*/  USEL UR7, URZ, 0x1, UP0 ;  /* 0x000000013f077887 */ /* 0x000fe40008000000 */
[----:B------:R-:W-:-:S04]  /*1740*/  USEL UR4, UR4, URZ, UP0 ;  /* 0x0000003f04047287 */ /* 0x000fc80008000000 */
[----:B------:R-:W-:Y:S01]  /*1750*/  LOP3.LUT R7, R7, UR7, RZ, 0x3c, !PT ;  /* 0x0000000707077c12 */ /* 0x000fe2000f8e3cff */
[----:B------:R-:W0:Y:S04]  /*1760*/  LDS R5, [R2+0x28800] ;  /* 0x0288000002057984 */ /* 0x000e280000000800 */
[----:B------:R-:W1:Y:S01]  /*1770*/  LDS R6, [R2+0x28820] ;  /* 0x0288200002067984 */ /* 0x000e620000000800 */
[-C--:B0-----:R-:W-:Y:S01]  /*1780*/  FMUL.FTZ R24, R24, R5.reuse ;  /* 0x0000000518187220 */ /* 0x081fe20000410000 */
[-C--:B------:R-:W-:Y:S01]  /*1790*/  FMUL.FTZ R25, R25, R5.reuse ;  /* 0x0000000519197220 */ /* 0x080fe20000410000 */
        /* <DEDUP_REMOVED lines=61> */
[----:B------:R-:W-:Y:S01]  /*1b70*/  FMUL.FTZ R149, R149, R5 ;  /* 0x0000000595957220 */ /* 0x000fe20000410000 */
[-C--:B-1----:R-:W-:Y:S01]  /*1b80*/  FMUL.FTZ R26, R26, R6.reuse ;  /* 0x000000061a1a7220 */ /* 0x082fe20000410000 */
        /* <DEDUP_REMOVED lines=63> */
[----:B------:R-:W-:Y:S06]  /*1f80*/  @!P0 BRA `(.L_x_16) ;  /* 0x0000000000048947 */ /* 0x000fec0003800000 */
[----:B------:R-:W-:Y:S01]  /*1f90*/  BPT.TRAP 0x1 ;  /* 0x000000040000795c */ /* 0x000fe20000300000 */
.L_x_16:
[----:B------:R-:W-:Y:S01]  /*1fa0*/  ULEA UR7, UR4, UR5, 0x3 ;  /* 0x0000000504077291 */ /* 0x000fe2000f8e183f */
[----:B------:R-:W-:-:S08]  /*1fb0*/  SHF.L.U32 R2, R7, 0x1f, RZ ;  /* 0x0000001f07027819 */ /* 0x000fd000000006ff */
[----:B------:R0:W1:Y:S01]  /*1fc0*/  SYNCS.PHASECHK.TRANS64.TRYWAIT P1, [UR7+0x28c50], R2 ;  /* 0x028c5002ff0075a7 */ /* 0x0000620008020147 */
[----:B------:R-:W-:Y:S05]  /*1fd0*/  @!P0 BRA `(.L_x_17) ;  /* 0x0000000000048947 */ /* 0x000fea0003800000 */
[----:B------:R-:W-:Y:S01]  /*1fe0*/  BPT.TRAP 0x1 ;  /* 0x000000040000795c */ /* 0x000fe20000300000 */
.L_x_17:
[----:B-1----:R-:W-:Y:S05]  /*1ff0*/  @P1 BRA `(.L_x_18) ;  /* 0x0000000000081947 */ /* 0x002fea0003800000 */
[----:B------:R-:W1:Y:S02]  /*2000*/  SYNCS.PHASECHK.TRANS64.TRYWAIT P1, [UR7+0x28c50], R2 ;  /* 0x028c5002ff0075a7 */ /* 0x000e640008020147 */
[----:B-1----:R-:W-:Y:S05]  /*2010*/  @!P1 BRA `(.L_x_19) ;  /* 0x000000ac00509947 */ /* 0x002fea0003800000 */
.L_x_18:
[----:B------:R-:W-:Y:S01]  /*2020*/  ULEA UR10, UR4, UR6, 0xc ;  /* 0x00000006040a7291 */ /* 0x000fe2000f8e603f */
[----:B------:R-:W-:Y:S01]  /*2030*/  WARPGROUP.ARRIVE ;  /* 0x00000000000079c5 */ /* 0x000fe20000000000 */
[----:B------:R-:W-:Y:S01]  /*2040*/  UMOV UR11, 0x40000040 ;  /* 0x40000040000b7882 */ /* 0x000fe20000000000 */
[----:B------:R-:W-:Y:S01]  /*2050*/  UMOV UR15, 0x40000040 ;  /* 0x40000040000f7882 */ /* 0x000fe20000000000 */
[----:B------:R-:W-:Y:S02]  /*2060*/  UIADD3 UR14, UR10, 0x80, URZ ;  /* 0x000000800a0e7890 */ /* 0x000fe4000fffe03f */
[----:B------:R-:W-:Y:S01]  /*2070*/  UIADD3 UR18, UR10, 0x100, URZ ;  /* 0x000001000a127890 */ /* 0x000fe2000fffe03f */
[----:B------:R-:W-:Y:S02]  /*2080*/  UMOV UR19, 0x40000040 ;  /* 0x4000004000137882 */ /* 0x000fe40000000000 */
[----:B------:R-:W-:Y:S01]  /*2090*/  HGMMA.64x256x16.F32 R24, gdesc[UR8].tnspB, R24, gsb0 ;  /* 0x43e00000081879f0 */ /* 0x000fe20008000818 */
[----:B------:R-:W-:Y:S01]  /*20a0*/  UIADD3 UR22, UR10, 0x180, URZ ;  /* 0x000001800a167890 */ /* 0x000fe2000fffe03f */
        /* <DEDUP_REMOVED lines=17> */
.L_x_20:
[----:B------:R-:W-:-:S04]  /*21c0*/  UIADD3 UR7, UR7, 0x28c60, URZ ;  /* 0x00028c6007077890 */ /* 0x000fc8000fffe03f */
[----:B------:R-:W-:-:S09]  /*21d0*/  UPRMT UR7, UR42, 0x654, UR7 ;  /* 0x000006542a077896 */ /* 0x000fd20008000007 */
[----:B------:R-:W-:Y:S01]  /*21e0*/  SYNCS.ARRIVE.TRANS64.RED.A1T0 RZ, [UR7], RZ ;  /* 0x000000ffffff79a7 */ /* 0x000fe20008100407 */
[----:B------:R-:W-:Y:S05]  /*21f0*/  @P2 BRA `(.L_x_21) ;  /* 0xfffffff4002c2947 */ /* 0x000fea000383ffff */
[----:B------:R-:W-:-:S12]  /*2200*/  USHF.L.U32 UR4, UR4, 0x6, URZ ;  /* 0x0000000604047899 */ /* 0x000fd8000800063f */
.L_x_15:
[----:B------:R-:W-:Y:S01]  /*2210*/  BAR.SYNC.DEFER_BLOCKING 0xe, 0x100 ;  /* 0x0384000000007b1d */ /* 0x000fe20000010000 */
[----:B------:R-:W-:Y:S01]  /*2220*/  VIADD R4, R4, UR4 ;  /* 0x0000000404047c36 */ /* 0x000fe20008000000 */
[----:B------:R-:W-:-:S04]  /*2230*/  PLOP3.LUT P0, PT, PT, PT, PT, 0x8, 0x0 ;  /* 0x000000000000781c */ /* 0x000fc80003f0e170 */
[----:B------:R-:W-:-:S05]  /*2240*/  LEA R4, R4, UR5, 0x2 ;  /* 0x0000000504047c11 */ /* 0x000fca000f8e10ff */
[----:B01----:R-:W0:Y:S04]  /*2250*/  LDS R2, [R4+0x28800] ;  /* 0x0288000004027984 */ /* 0x003e280000000800 */
[----:B------:R1:W2:Y:S02]  /*2260*/  LDS R0, [R4+0x28820] ;  /* 0x0288200004007984 */ /* 0x0002a40000000800 */
[----:B-1----:R-:W-:Y:S02]  /*2270*/  IMAD.MOV.U32 R4, RZ, RZ, RZ ;  /* 0x000000ffff047224 */ /* 0x002fe400078e00ff */
        /* <DEDUP_REMOVED lines=64> */
[-C--:B--2---:R-:W-:Y:S01]  /*2680*/  FMUL.FTZ R26, R26, R0.reuse ;  /* 0x000000001a1a7220 */ /* 0x084fe20000410000 */
        /* <DEDUP_REMOVED lines=63> */
[----:B------:R-:W-:Y:S01]  /*2a80*/  IMAD.MOV.U32 R2, RZ, RZ, RZ ;  /* 0x000000ffff027224 */ /* 0x000fe200078e00ff */
[----:B------:R-:W-:Y:S06]  /*2a90*/  BAR.ARV 0xf, 0x100 ;  /* 0x03c4000000007b1d */ /* 0x000fec0000002000 */
[----:B------:R-:W-:Y:S05]  /*2aa0*/  BRA `(.L_x_11) ;  /* 0x0000004000d87947 */ /* 0x000fea0003800000 */
.L_x_9:
[----:B------:R-:W-:Y:S01]  /*2ab0*/  UISETP.GE.AND UP0, UPT, UR43, 0x1, UPT ;  /* 0x000000012b00788c */ /* 0x000fe2000bf06270 */
[----:B------:R-:W-:-:S05]  /*2ac0*/  UMOV UR4, URZ ;  /* 0x0000003f00047c82 */ /* 0x000fca0008000000 */
[----:B------:R-:W-:-:S13]  /*2ad0*/  PLOP3.LUT P0, PT, PT, PT, UP0, 0x80, 0x0 ;  /* 0x000000000000781c */ /* 0x000fda0003f0f008 */
[----:B------:R-:W-:Y:S05]  /*2ae0*/  @!P0 BRA `(.L_x_22) ;  /* 0x0000000000848947 */ /* 0x000fea0003800000 */
[----:B------:R-:W-:Y:S01]  /*2af0*/  MOV R3, UR11 ;  /* 0x0000000b00037c02 */ /* 0x000fe20008000f00 */
[----:B------:R-:W-:Y:S01]  /*2b00*/  UIADD3 UR8, UR6, -0x1, UR11 ;  /* 0xffffffff06087890 */ /* 0x000fe2000fffe00b */
[----:B------:R-:W-:Y:S02]  /*2b10*/  UMOV UR4, URZ ;  /* 0x0000003f00047c82 */ /* 0x000fe40008000000 */
[-C--:B------:R-:W-:Y:S02]  /*2b20*/  IABS R0, R3.reuse ;  /* 0x0000000300007213 */ /* 0x080fe40000000000 */
[----:B------:R-:W-:Y:S01]  /*2b30*/  IABS R5, R3 ;  /* 0x0000000300057213 */ /* 0x000fe20000000000 */
[----:B------:R-:W-:Y:S01]  /*2b40*/  IMAD.U32 R4, RZ, RZ, UR8 ;  /* 0x00000008ff047e24 */ /* 0x000fe2000f8e00ff */
[----:B------:R-:W-:Y:S01]  /*2b50*/  R2UR UR12, R0 ;  /* 0x00000000000c72ca */ /* 0x000fe200000e0000 */
[----:B------:R-:W-:-:S03]  /*2b60*/  ULOP3.LUT UR8, UR8, UR11, URZ, 0x3c, !UPT ;  /* 0x0000000b08087292 */ /* 0x000fc6000f8e3c3f */
[----:B------:R-:W-:-:S05]  /*2b70*/  IABS R4, R4 ;  /* 0x0000000400047213 */ /* 0x000fca0000000000 */
[----:B------:R-:W-:-:S04]  /*2b80*/  IMAD.MOV.U32 R3, RZ, RZ, R4 ;  /* 0x000000ffff037224 */ /* 0x000fc800078e0004 */
[----:B------:R-:W0:Y:S01]  /*2b90*/  I2F.RP R0, UR12 ;  /* 0x0000000c00007d06 */ /* 0x000e220008209400 */
[----:B------:R-:W-:-:S07]  /*2ba0*/  R2UR UR10, R3 ;  /* 0x00000000030a72ca */ /* 0x000fce00000e0000 */
[----:B0-----:R-:W0:Y:S02]  /*2bb0*/  MUFU.RCP R0, R0 ;  /* 0x0000000000007308 */ /* 0x001e240000001000 */
[----:B0-----:R-:W-:Y:S01]  /*2bc0*/  VIADD R2, R0, 0xffffffe ;  /* 0x0ffffffe00027836 */ /* 0x001fe20000000000 */
[----:B------:R-:W-:-:S05]  /*2bd0*/  IADD3 R0, RZ, -R5, RZ ;  /* 0x80000005ff007210 */ /* 0x000fca0007ffe0ff */
[----:B------:R-:W0:Y:S02]  /*2be0*/  F2I.FTZ.U32.TRUNC.NTZ R2, R2 ;  /* 0x0000000200027305 */ /* 0x000e24000021f000 */
[----:B0-----:R-:W-:-:S13]  /*2bf0*/  R2UR UR5, R2 ;  /* 0x00000000020572ca */ /* 0x001fda00000e0000 */
[----:B------:R-:W-:-:S04]  /*2c00*/  UIADD3 UR9, URZ, -UR5, URZ ;  /* 0x800000053f097290 */ /* 0x000fc8000fffe03f */
[----:B------:R-:W-:-:S04]  /*2c10*/  UIMAD UR9, UR9, UR12, URZ ;  /* 0x0000000c090972a4 */ /* 0x000fc8000f8e023f */
[----:B------:R-:W-:-:S03]  /*2c20*/  UIMAD.WIDE.U32 UR4, UR5, UR9, UR4 ;  /* 0x00000009050472a5 */ /* 0x000fc6000f8e0004 */
[----:B------:R-:W-:Y:S01]  /*2c30*/  R2UR UR9, R0 ;  /* 0x00000000000972ca */ /* 0x000fe200000e0000 */
[----:B------:R-:W-:-:S12]  /*2c40*/  UIMAD.WIDE.U32 UR4, UR5, UR10, URZ ;  /* 0x0000000a050472a5 */ /* 0x000fd8000f8e003f */
[----:B------:R-:W-:-:S04]  /*2c50*/  UIMAD UR9, UR5, UR9, UR10 ;  /* 0x00000009050972a4 */ /* 0x000fc8000f8e020a */
[----:B------:R-:W-:-:S11]  /*2c60*/  UISETP.GT.U32.AND UP1, UPT, UR12, UR9, UPT ;  /* 0x000000090c00728c */ /* 0x000fd6000bf24070 */
[----:B------:R-:W-:Y:S02]  /*2c70*/  @!UP1 UIADD3 UR9, UR9, -UR12, URZ ;  /* 0x8000000c09099290 */ /* 0x000fe4000fffe03f */
[----:B------:R-:W-:Y:S02]  /*2c80*/  @!UP1 UIADD3 UR5, UR5, 0x1, URZ ;  /* 0x0000000105059890 */ /* 0x000fe4000fffe03f */
[----:B------:R-:W-:Y:S02]  /*2c90*/  UISETP.GE.U32.AND UP0, UPT, UR9, UR12, UPT ;  /* 0x0000000c0900728c */ /* 0x000fe4000bf06070 */
[----:B------:R-:W-:-:S09]  /*2ca0*/  UISETP.GE.AND UP1, UPT, UR8, URZ, UPT ;  /* 0x0000003f0800728c */ /* 0x000fd2000bf26270 */
[----:B------:R-:W-:Y:S02]  /*2cb0*/  @UP0 UIADD3 UR5, UR5, 0x1, URZ ;  /* 0x0000000105050890 */ /* 0x000fe4000fffe03f */
[----:B------:R-:W-:-:S05]  /*2cc0*/  UISETP.NE.AND UP0, UPT, UR11, URZ, UPT ;  /* 0x0000003f0b00728c */ /* 0x000fca000bf05270 */
[----:B------:R-:W-:Y:S02]  /*2cd0*/  UMOV UR4, UR5 ;  /* 0x0000000500047c82 */ /* 0x000fe40008000000 */
[----:B------:R-:W-:-:S04]  /*2ce0*/  @!UP1 UIADD3 UR4, -UR4, URZ, URZ ;  /* 0x0000003f04049290 */ /* 0x000fc8000fffe13f */
[----:B------:R-:W-:-:S12]  /*2cf0*/  @!UP0 ULOP3.LUT UR4, URZ, UR11, URZ, 0x33, !UPT ;  /* 0x0000000b3f048292 */ /* 0x000fd8000f8e333f */
.L_x_22:
[----:B------:R-:W-:Y:S01]  /*2d00*/  UIMAD UR40, UR7, UR4, URZ ;  /* 0x00000004072872a4 */ /* 0x000fe2000f8e023f */
[----:B------:R-:W-:Y:S01]  /*2d10*/  IMAD.U32 R0, RZ, RZ, UR6 ;  /* 0x00000006ff007e24 */ /* 0x000fe2000f8e00ff */
[----:B------:R-:W-:Y:S01]  /*2d20*/  PLOP3.LUT P0, PT, PT, PT, PT, 0x80, 0x0 ;  /* 0x000000000000781c */ /* 0x000fe20003f0f070 */
[----:B------:R-:W-:Y:S01]  /*2d30*/  IMAD.U32 R3, RZ, RZ, UR4 ;  /* 0x00000004ff037e24 */ /* 0x000fe2000f8e00ff */
[----:B------:R-:W-:Y:S01]  /*2d40*/  MOV R4, RZ ;  /* 0x000000ff00047202 */ /* 0x000fe20000000f00 */
[----:B------:R-:W-:Y:S01]  /*2d50*/  IMAD.MOV.U32 R2, RZ, RZ, RZ ;  /* 0x000000ffff027224 */ /* 0x000fe200078e00ff */
[----:B------:R-:W-:Y:S02]  /*2d60*/  CS2R R150, SRZ ;  /* 0x0000000000967805 */ /* 0x000fe4000001ff00 */
[----:B------:R-:W-:Y:S02]  /*2d70*/  CS2R R148, SRZ ;  /* 0x0000000000947805 */ /* 0x000fe4000001ff00 */
[----:B------:R-:W-:-:S02]  /*2d80*/  VIADDMNMX R0, R3, UR40, R0, PT ;  /* 0x0000002803007c46 */ /* 0x000fc4000b800100 */
[----:B------:R-:W-:Y:S02]  /*2d90*/  CS2R R146, SRZ ;  /* 0x0000000000927805 */ /* 0x000fe4000001ff00 */
[----:B------:R-:W-:Y:S02]  /*2da0*/  CS2R R144, SRZ ;  /* 0x0000000000907805 */ /* 0x000fe4000001ff00 */
[----:B------:R-:W-:Y:S02]  /*2db0*/  CS2R R142, SRZ ;  /* 0x00000000008e7805 */ /* 0x000fe4000001ff00 */
[----:B------:R-:W-:Y:S02]  /*2dc0*/  R2UR UR44, R0 ;  /* 0x00000000002c72ca */ /* 0x000fe400000e0000 */
        /* <DEDUP_REMOVED lines=11> */
[----:B------:R-:W-:Y:S01]  /*2e80*/  CS2R R118, SRZ ;  /* 0x0000000000767805 */ /* 0x000fe2000001ff00 */
[----:B------:R-:W-:Y:S01]  /*2e90*/  UISETP.GT.AND UP0, UPT, UR44, UR40, UPT ;  /* 0x000000282c00728c */ /* 0x000fe2000bf04270 */
[----:B------:R-:W-:Y:S02]  /*2ea0*/  CS2R R116, SRZ ;  /* 0x0000000000747805 */ /* 0x000fe4000001ff00 */
[----:B------:R-:W-:-:S02]  /*2eb0*/  CS2R R114, SRZ ;  /* 0x0000000000727805 */ /* 0x000fc4000001ff00 */
[----:B------:R-:W-:Y:S02]  /*2ec0*/  CS2R R112, SRZ ;  /* 0x0000000000707805 */ /* 0x000fe4000001ff00 */
[----:B------:R-:W-:Y:S02]  /*2ed0*/  CS2R R110, SRZ ;  /* 0x00000000006e7805 */ /* 0x000fe4000001ff00 */
[----:B------:R-:W-:Y:S02]  /*2ee0*/  CS2R R108, SRZ ;  /* 0x00000000006c7805 */ /* 0x000fe4000001ff00 */
[----:B------:R-:W-:Y:S02]  /*2ef0*/  PLOP3.LUT P1, PT, PT, PT, UP0, 0x80, 0x0 ;  /* 0x000000000000781c */ /* 0x000fe40003f2f008 */
        /* <DEDUP_REMOVED lines=42> */
[----:B------:R-:W-:Y:S06]  /*31a0*/  @!P1 BRA `(.L_x_11) ;  /* 0x0000003c00189947 */ /* 0x000fec0003800000 */
[----:B------:R-:W-:Y:S01]  /*31b0*/  SHF.R.S32.HI R17, RZ, 0x1f, R16 ;  /* 0x0000001fff117819 */ /* 0x000fe20000011410 */
[----:B------:R-:W-:Y:S02]  /*31c0*/  UMOV UR41, 0x400 ;  /* 0x0000040000297882 */ /* 0x000fe40000000000 */
[----:B------:R-:W-:Y:S01]  /*31d0*/  ULEA UR41, UR42, UR41, 0x18 ;  /* 0x000000292a297291 */ /* 0x000fe2000f8ec03f */
[----:B------:R-:W-:-:S04]  /*31e0*/  LEA.HI R18, R17, R16, RZ, 0x7 ;  /* 0x0000001011127211 */ /* 0x000fc800078f38ff */
[----:B------:R-:W-:-:S05]  /*31f0*/  SHF.R.S32.HI R19, RZ, 0x7, R18 ;  /* 0x00000007ff137819 */ /* 0x000fca0000011412 */
[----:B------:R-:W0:Y:S02]  /*3200*/  SHFL.IDX PT, R0, R19, RZ, 0x1f ;  /* 0x00001fff13007589 */ /* 0x000e2400000e0000 */
[----:B0-----:R-:W-:-:S13]  /*3210*/  R2UR UR4, R0 ;  /* 0x00000000000472ca */ /* 0x001fda00000e0000 */
[----:B------:R-:W-:-:S04]  /*3220*/  ULEA.HI UR5, UR4, UR4, URZ, 0x1 ;  /* 0x0000000404057291 */ /* 0x000fc8000f8f083f */
[----:B------:R-:W-:-:S04]  /*3230*/  ULOP3.LUT UR5, UR5, 0x1fffe, URZ, 0xc0, !UPT ;  /* 0x0001fffe05057892 */ /* 0x000fc8000f8ec03f */
[----:B------:R-:W-:Y:S02]  /*3240*/  UIADD3 UR5, UR4, -UR5, URZ ;  /* 0x8000000504057290 */ /* 0x000fe4000fffe03f */
[----:B------:R-:W-:Y:S02]  /*3250*/  UIADD3 UR4, UR41, 0x26800, URZ ;  /* 0x0002680029047890 */ /* 0x000fe4000fffe03f */
[----:B------:R-:W-:Y:S02]  /*3260*/  ULEA UR5, UR5, UR41, 0xf ;  /* 0x0000002905057291 */ /* 0x000fe4000f8e783f */
[----:B------:R-:W-:Y:S02]  /*3270*/  ULOP3.LUT UP0, URZ, UR4, 0x3ff, URZ, 0xc0, !UPT ;  /* 0x000003ff043f7892 */ /* 0x000fe4000f80c03f */
[----:B------:R-:W-:-:S04]  /*3280*/  UIADD3 UR5, UR5, 0x400, URZ ;  /* 0x0000040005057890 */ /* 0x000fc8000fffe03f */
[----:B------:R-:W-:Y:S01]  /*3290*/  PLOP3.LUT P0, PT, PT, PT, UP0, 0x80, 0x0 ;  /* 0x000000000000781c */ /* 0x000fe20003f0f008 */
[----:B------:R-:W-:-:S04]  /*32a0*/  USHF.R.U32.HI UR5, URZ, 0x4, UR5 ;  /* 0x000000043f057899 */ /* 0x000fc80008011605 */
[----:B------:R-:W-:-:S08]  /*32b0*/  ULOP3.LUT UR45, UR5, 0x3fff, URZ, 0xc0, !UPT ;  /* 0x00003fff052d7892 */ /* 0x000fd0000f8ec03f */
[----:B------:R-:W-:Y:S05]  /*32c0*/  @!P0 BRA `(.L_x_23) ;  /* 0x0000000000408947 */ /* 0x000fea0003800000 */
[----:B------:R-:W-:Y:S01]  /*32d0*/  MOV R0, 0x0 ;  /* 0x0000000000007802 */ /* 0x000fe20000000f00 */
[----:B------:R-:W-:Y:S01]  /*32e0*/  ULDC.64 UR4, c[0x4][0x90] ;  /* 0x0100240000047ab9 */ /* 0x000fe20000000a00 */
[----:B------:R-:W-:Y:S01]  /*32f0*/  ULDC.64 UR6, c[0x4][0x20] ;  /* 0x0100080000067ab9 */ /* 0x000fe20000000a00 */
[----:B------:R-:W-:Y:S01]  /*3300*/  IMAD.U32 R4, RZ, RZ, UR4 ;  /* 0x00000004ff047e24 */ /* 0x000fe2000f8e00ff */
[----:B------:R0:W1:Y:S01]  /*3310*/  LDC.64 R2, c[0x4][R0] ;  /* 0x0100000000027b82 */ /* 0x0000620000000a00 */
[----:B------:R-:W-:Y:S01]  /*3320*/  IMAD.U32 R5, RZ, RZ, UR5 ;  /* 0x00000005ff057e24 */ /* 0x000fe2000f8e00ff */
[----:B------:R-:W-:Y:S01]  /*3330*/  ULDC.64 UR4, c[0x4][0x98] ;  /* 0x0100260000047ab9 */ /* 0x000fe20000000a00 */
[----:B------:R-:W-:Y:S01]  /*3340*/  IMAD.U32 R10, RZ, RZ, UR6 ;  /* 0x00000006ff0a7e24 */ /* 0x000fe2000f8e00ff */
[----:B------:R-:W-:Y:S01]  /*3350*/  MOV R7, UR5 ;  /* 0x0000000500077c02 */ /* 0x000fe20008000f00 */
[----:B------:R-:W-:Y:S01]  /*3360*/  IMAD.U32 R6, RZ, RZ, UR4 ;  /* 0x00000004ff067e24 */ /* 0x000fe2000f8e00ff */
[----:B------:R-:W-:Y:S01]  /*3370*/  MOV R12, 0x1 ;  /* 0x00000001000c7802 */ /* 0x000fe20000000f00 */
[----:B------:R-:W-:-:S02]  /*3380*/  IMAD.U32 R11, RZ, RZ, UR7 ;  /* 0x00000007ff0b7e24 */ /* 0x000fc4000f8e00ff */
[----:B------:R-:W-:Y:S02]  /*3390*/  IMAD.MOV.U32 R8, RZ, RZ, 0x70 ;  /* 0x00000070ff087424 */ /* 0x000fe400078e00ff */
[----:B0-----:R-:W-:-:S07]  /*33a0*/  IMAD.MOV.U32 R13, RZ, RZ, RZ ;  /* 0x000000ffff0d7224 */ /* 0x001fce00078e00ff */
[----:B------:R-:W-:-:S07]  /*33b0*/  LEPC R20, `(.L_x_23) ;  /* 0x000000001014794e */ /* 0x000fce0000000000 */
[----:B-1----:R-:W-:Y:S05]  /*33c0*/  CALL.ABS.NOINC R2 ;  /* 0x0000000002007343 */ /* 0x002fea0003c00000 */
.L_x_23:
[----:B------:R-:W-:Y:S02]  /*33d0*/  SHF.L.U32 R9, RZ, 0x1f, RZ ;  /* 0x0000001fff097819 */ /* 0x000fe400000006ff */
[----:B------:R-:W-:Y:S02]  /*33e0*/  LOP3.LUT R3, R18, 0xffffff80, RZ, 0xc0, !PT ;  /* 0xffffff8012037812 */ /* 0x000fe400078ec0ff */
[----:B------:R-:W0:Y:S01]  /*33f0*/  SYNCS.PHASECHK.TRANS64.TRYWAIT P0, [UR41+0x28c00], R9 ;  /* 0x028c0009ff0075a7 */ /* 0x000e220008000169 */
[----:B------:R-:W-:Y:S02]  /*3400*/  LEA.HI R0, R19, R19, RZ, 0x1 ;  /* 0x0000001313007211 */ /* 0x000fe400078f08ff */
[----:B------:R-:W-:Y:S02]  /*3410*/  IMAD.IADD R3, R16, 0x1, -R3 ;  /* 0x0000000110037824 */ /* 0x000fe400078e0a03 */
[----:B------:R-:W-:-:S03]  /*3420*/  LOP3.LUT R2, R0, 0xfffffe, RZ, 0xc0, !PT ;  /* 0x00fffffe00027812 */ /* 0x000fc600078ec0ff */
[----:B------:R-:W-:-:S04]  /*3430*/  SHF.R.S32.HI R4, RZ, 0x1f, R3 ;  /* 0x0000001fff047819 */ /* 0x000fc80000011403 */
[----:B------:R-:W-:-:S04]  /*3440*/  LEA.HI R5, R4, R3, RZ, 0x2 ;  /* 0x0000000304057211 */ /* 0x000fc800078f10ff */
[--C-:B------:R-:W-:Y:S02]  /*3450*/  SHF.R.S32.HI R6, RZ, 0x2, R5.reuse ;  /* 0x00000002ff067819 */ /* 0x100fe40000011405 */
[----:B------:R-:W-:Y:S01]  /*3460*/  SHF.R.S32.HI R7, RZ, 0x1f, R5 ;  /* 0x0000001fff077819 */ /* 0x000fe20000011405 */
[----:B0-----:R-:W-:Y:S06]  /*3470*/  @!P0 BRA `(.L_x_24) ;  /* 0x0000009800508947 */ /* 0x001fec0003800000 */
.L_x_98:
[----:B------:R-:W-:Y:S01]  /*3480*/  ULOP3.LUT UR4, UR39, 0x1, URZ, 0xfc, !UPT ;  /* 0x0000000127047892 */ /* 0x000fe2000f8efc3f */
[----:B0-----:R-:W-:Y:S01]  /*3490*/  LOP3.LUT R0, R5, 0x7ffffffc, RZ, 0xc0, !PT ;  /* 0x7ffffffc05007812 */ /* 0x001fe200078ec0ff */
[----:B------:R-:W-:Y:S01]  /*34a0*/  IMAD.IADD R2, R19, 0x1, -R2 ;  /* 0x0000000113027824 */ /* 0x000fe200078e0a02 */
[----:B------:R-:W-:Y:S02]  /*34b0*/  LEA.HI R7, R7, R6, RZ, 0x3 ;  /* 0x0000000607077211 */ /* 0x000fe400078f18ff */
[----:B------:R-:W-:Y:S01]  /*34c0*/  LEA.HI R4, R4, R3, RZ, 0x5 ;  /* 0x0000000304047211 */ /* 0x000fe200078f28ff */
[----:B------:R-:W-:Y:S01]  /*34d0*/  IMAD.IADD R0, R3, 0x1, -R0 ;  /* 0x0000000103007824 */ /* 0x000fe200078e0a00 */
[----:B------:R-:W-:Y:S02]  /*34e0*/  MOV R5, UR4 ;  /* 0x0000000400057c02 */ /* 0x000fe40008000f00 */
[----:B------:R-:W-:Y:S01]  /*34f0*/  LOP3.LUT R7, R7, 0xfffffff8, RZ, 0xc0, !PT ;  /* 0xfffffff807077812 */ /* 0x000fe200078ec0ff */
[----:B------:R-:W-:Y:S01]  /*3500*/  IMAD.SHL.U32 R3, R0, 0x2, RZ ;  /* 0x0000000200037824 */ /* 0x000fe200078e00ff */
[----:B------:R-:W-:-:S02]  /*3510*/  ISETP.NE.AND P0, PT, R5, 0x3, PT ;  /* 0x000000030500780c */ /* 0x000fc40003f05270 */
[----:B------:R-:W-:Y:S01]  /*3520*/  SHF.R.S32.HI R4, RZ, 0x5, R4 ;  /* 0x00000005ff047819 */ /* 0x000fe20000011404 */
[----:B------:R-:W-:Y:S01]  /*3530*/  IMAD.IADD R7, R6, 0x1, -R7 ;  /* 0x0000000106077824 */ /* 0x000fe200078e0a07 */
[----:B------:R-:W-:-:S03]  /*3540*/  LEA R0, R2, R3, 0x8 ;  /* 0x0000000302007211 */ /* 0x000fc600078e40ff */
[----:B------:R-:W-:-:S06]  /*3550*/  IMAD R2, R4, 0x10, R7 ;  /* 0x0000001004027824 */ /* 0x000fcc00078e0207 */
[----:B------:R-:W-:Y:S05]  /*3560*/  @!P0 BRA `(.L_x_25) ;  /* 0x0000000000048947 */ /* 0x000fea0003800000 */
[----:B------:R-:W-:Y:S01]  /*3570*/  BPT.TRAP 0x1 ;  /* 0x000000040000795c */ /* 0x000fe20000300000 */
.L_x_25:
[----:B------:R0:W1:Y:S01]  /*3580*/  SYNCS.PHASECHK.TRANS64.TRYWAIT P1, [UR41+0x28c30], R9 ;  /* 0x028c3009ff0075a7 */ /* 0x0000620008020169 */
[----:B------:R-:W-:Y:S05]  /*3590*/  @!P0 BRA `(.L_x_26) ;  /* 0x0000000000048947 */ /* 0x000fea0003800000 */
[----:B------:R-:W-:Y:S01]  /*35a0*/  BPT.TRAP 0x1 ;  /* 0x000000040000795c */ /* 0x000fe20000300000 */
.L_x_26:
[----:B-1----:R-:W-:Y:S05]  /*35b0*/  @P1 BRA `(.L_x_27) ;  /* 0x0000000000081947 */ /* 0x002fea0003800000 */
[----:B------:R-:W1:Y:S02]  /*35c0*/  SYNCS.PHASECHK.TRANS64.TRYWAIT P1, [UR41+0x28c30], R9 ;  /* 0x028c3009ff0075a7 */ /* 0x000e640008020169 */
[----:B-1----:R-:W-:Y:S05]  /*35d0*/  @!P1 BRA `(.L_x_28) ;  /* 0x0000009800109947 */ /* 0x002fea0003800000 */
.L_x_27:
[----:B------:R-:W-:Y:S05]  /*35e0*/  WARPSYNC.ALL ;  /* 0x0000000000007948 */ /* 0x000fea0003800000 */
[----:B------:R-:W-:Y:S01]  /*35f0*/  UIADD3 UR4, UR41, 0x20400, URZ ;  /* 0x0002040029047890 */ /* 0x000fe2000fffe03f */
[----:B------:R-:W-:Y:S01]  /*3600*/  WARPGROUP.ARRIVE ;  /* 0x00000000000079c5 */ /* 0x000fe20000000000 */
[----:B------:R-:W-:Y:S02]  /*3610*/  UIADD3 UR5, UR41, 0x22400, URZ ;  /* 0x0002240029057890 */ /* 0x000fe4000fffe03f */
[----:B------:R-:W-:Y:S02]  /*3620*/  USHF.R.U32.HI UR4, URZ, 0x4, UR4 ;  /* 0x000000043f047899 */ /* 0x000fe40008011604 */
[----:B------:R-:W-:-:S02]  /*3630*/  USHF.R.U32.HI UR5, URZ, 0x4, UR5 ;  /* 0x000000043f057899 */ /* 0x000fc40008011605 */
[----:B------:R-:W-:Y:S02]  /*3640*/  ULOP3.LUT UR4, UR4, 0x3fff, URZ, 0xc0, !UPT ;  /* 0x00003fff04047892 */ /* 0x000fe4000f8ec03f */
[----:B------:R-:W-:Y:S02]  /*3650*/  ULOP3.LUT UR5, UR5, 0x3fff, URZ, 0xc0, !UPT ;  /* 0x00003fff05057892 */ /* 0x000fe4000f8ec03f */
[----:B------:R-:W-:Y:S02]  /*3660*/  ULOP3.LUT UR8, UR4, 0x10000, URZ, 0xfc, !UPT ;  /* 0x0001000004087892 */ /* 0x000fe4000f8efc3f */
[----:B------:R-:W-:Y:S01]  /*3670*/  ULOP3.LUT UR6, UR5, 0x10000, URZ, 0xfc, !UPT ;  /* 0x0001000005067892 */ /* 0x000fe2000f8efc3f */
[----:B------:R-:W-:Y:S01]  /*3680*/  UMOV UR9, 0x40000040 ;  /* 0x4000004000097882 */ /* 0x000fe20000000000 */
[----:B------:R-:W-:Y:S01]  /*3690*/  UMOV UR7, 0x40000040 ;  /* 0x4000004000077882 */ /* 0x000fe20000000000 */
[----:B------:R-:W-:Y:S02]  /*36a0*/  UMOV UR5, UR9 ;  /* 0x0000000900057c82 */ /* 0x000fe40008000000 */
[----:B------:R-:W-:Y:S01]  /*36b0*/  UMOV UR4, UR8 ;  /* 0x0000000800047c82 */ /* 0x000fe20008000000 */
[----:B------:R-:W-:-:S02]  /*36c0*/  UIADD3 UR12, UR8, 0x2, URZ ;  /* 0x00000002080c7890 */ /* 0x000fc4000fffe03f */
[----:B------:R-:W-:Y:S02]  /*36d0*/  UIADD3 UR14, UR6, 0x2, URZ ;  /* 0x00000002060e7890 */ /* 0x000fe4000fffe03f */
[----:B------:R-:W-:Y:S01]  /*36e0*/  HGMMA.64x64x16.F32 R24, gdesc[UR4], RZ, !UPT, gsb0 ;  /* 0x00e00000041879f0 */ /* 0x000fe2000c0008ff */
[----:B------:R-:W-:Y:S01]  /*36f0*/  UMOV UR13, 0x40000040 ;  /* 0x40000040000d7882 */ /* 0x000fe20000000000 */
[----:B------:R-:W-:Y:S01]  /*3700*/  UMOV UR15, 0x40000040 ;  /* 0x40000040000f7882 */ /* 0x000fe20000000000 */
[----:B------:R-:W-:Y:S02]  /*3710*/  UIADD3 UR16, UR8, 0x4, URZ ;  /* 0x0000000408107890 */ /* 0x000fe4000fffe03f */
[----:B------:R-:W-:Y:S01]  /*3720*/  UIADD3 UR18, UR6, 0x4, URZ ;  /* 0x0000000406127890 */ /* 0x000fe2000fffe03f */
[----:B------:R-:W-:Y:S01]  /*3730*/  UMOV UR17, 0x40000040 ;  /* 0x4000004000117882 */ /* 0x000fe20000000000 */
[----:B------:R-:W-:Y:S01]  /*3740*/  UMOV UR19, 0x40000040 ;  /* 0x4000004000137882 */ /* 0x000fe20000000000 */
[----:B------:R-:W-:-:S02]  /*3750*/  UIADD3 UR20, UR8, 0x6, URZ ;  /* 0x0000000608147890 */ /* 0x000fc4000fffe03f */
[----:B------:R-:W-:Y:S01]  /*3760*/  UIADD3 UR22, UR6, 0x6, URZ ;  /* 0x0000000606167890 */ /* 0x000fe2000fffe03f */
[----:B------:R-:W-:Y:S01]  /*3770*/  UMOV UR21, 0x40000040 ;  /* 0x4000004000157882 */ /* 0x000fe20000000000 */
[----:B------:R-:W-:Y:S01]  /*3780*/  UMOV UR23, 0x40000040 ;  /* 0x4000004000177882 */ /* 0x000fe20000000000 */
[----:B------:R-:W-:Y:S02]  /*3790*/  WARPGROUP.DEPBAR.LE gsb0, 0x0 ;  /* 0x00008000000079c5 */ /* 0x000fe40000010000 */
[----:B------:R-:W-:-:S06]  /*37a0*/  WARPGROUP.ARRIVE ;  /* 0x00000000000079c5 */ /* 0x000fcc0000000000 */
[----:B------:R-:W-:Y:S03]  /*37b0*/  HGMMA.64x64x16.F32 R24, gdesc[UR12], R24, gsb0 ;  /* 0x00e000000c1879f0 */ /* 0x000fe60008000818 */
[----:B------:R-:W-:Y:S02]  /*37c0*/  WARPGROUP.DEPBAR.LE gsb0, 0x0 ;  /* 0x00008000000079c5 */ /* 0x000fe40000010000 */
[----:B------:R-:W-:-:S06]  /*37d0*/  WARPGROUP.ARRIVE ;  /* 0x00000000000079c5 */ /* 0x000fcc0000000000 */
[----:B------:R-:W-:Y:S03]  /*37e0*/  HGMMA.64x64x16.F32 R24, gdesc[UR16], R24, gsb0 ;  /* 0x00e00000101879f0 */ /* 0x000fe60008000818 */
[----:B------:R-:W-:Y:S02]  /*37f0*/  WARPGROUP.DEPBAR.LE gsb0, 0x0 ;  /* 0x00008000000079c5 */ /* 0x000fe40000010000 */
[----:B------:R-:W-:-:S06]  /*3800*/  WARPGROUP.ARRIVE ;  /* 0x00000000000079c5 */ /* 0x000fcc0000000000 */
[----:B------:R-:W-:Y:S03]  /*3810*/  HGMMA.64x64x16.F32 R24, gdesc[UR20], R24, gsb0 ;  /* 0x00e00000141879f0 */ /* 0x000fe60008000818 */
[----:B------:R-:W-:Y:S02]  /*3820*/  WARPGROUP.DEPBAR.LE gsb0, 0x0 ;  /* 0x00008000000079c5 */ /* 0x000fe40000010000 */
[----:B------:R-:W-:Y:S05]  /*3830*/  @!P0 BRA `(.L_x_29) ;  /* 0x0000000000048947 */ /* 0x000fea0003800000 */
[----:B------:R-:W-:Y:S01]  /*3840*/  BPT.TRAP 0x1 ;  /* 0x000000040000795c */ /* 0x000fe20000300000 */
.L_x_29:
[----:B------:R-:W-:Y:S01]  /*3850*/  UIMAD UR43, UR44, -0x40, UR43 ;  /* 0xffffffc02c2b78a4 */ /* 0x000fe2000f8e022b */
[----:B------:R-:W-:Y:S01]  /*3860*/  ULDC UR11, c[0x0][0x988] ;  /* 0x00026200000b7ab9 */ /* 0x000fe20000000800 */
[----:B------:R-:W-:-:S04]  /*3870*/  UIADD3 UR4, UR41, 0x28c40, URZ ;  /* 0x00028c4029047890 */ /* 0x000fc8000fffe03f */
[----:B-1----:R-:W-:Y:S01]  /*3880*/  IMAD.U32 R4, RZ, RZ, UR43 ;  /* 0x0000002bff047e24 */ /* 0x002fe2000f8e00ff */
[----:B------:R-:W-:-:S04]  /*3890*/  UPRMT UR4, UR42, 0x654, UR4 ;  /* 0x000006542a047896 */ /* 0x000fc80008000004 */
[----:B------:R-:W-:-:S04]  /*38a0*/  IADD3 R3, -R3, 0x40, R4 ;  /* 0x0000004003037810 */ /* 0x000fc80007ffe104 */
[C---:B------:R-:W-:Y:S01]  /*38b0*/  ISETP.GT.AND P5, PT, R3.reuse, RZ, PT ;  /* 0x000000ff0300720c */ /* 0x040fe20003fa4270 */
[----:B------:R-:W-:Y:S01]  /*38c0*/  SYNCS.ARRIVE.TRANS64.RED.A1T0 RZ, [UR4], RZ ;  /* 0x000000ffffff79a7 */ /* 0x000fe20008100404 */
[----:B------:R-:W-:Y:S01]  /*38d0*/  BAR.SYNC.DEFER_BLOCKING 0xf, 0x100 ;  /* 0x03c4000000007b1d */ /* 0x000fe20000010000 */
[C---:B------:R-:W-:Y:S02]  /*38e0*/  ISETP.GT.AND P4, PT, R3.reuse, 0x1, PT ;  /* 0x000000010300780c */ /* 0x040fe40003f84270 */
[----:B------:R-:W-:Y:S02]  /*38f0*/  ISETP.GT.AND P3, PT, R3, 0x8, PT ;  /* 0x000000080300780c */ /* 0x000fe40003f64270 */
[----:B------:R-:W-:Y:S02]  /*3900*/  FSEL R24, R24, -INF , P5 ;  /* 0xff80000018187808 */ /* 0x000fe40002800000 */
[----:B------:R-:W-:Y:S02]  /*3910*/  FSEL R25, R25, -INF , P4 ;  /* 0xff80000019197808 */ /* 0x000fe40002000000 */
[----:B------:R-:W-:-:S02]  /*3920*/  ISETP.GT.AND P2, PT, R3, 0x9, PT ;  /* 0x000000090300780c */ /* 0x000fc40003f44270 */
[----:B------:R-:W-:Y:S02]  /*3930*/  FSEL R28, R28, -INF , P3 ;  /* 0xff8000001c1c7808 */ /* 0x000fe40001800000 */
[----:B------:R-:W-:Y:S02]  /*3940*/  FMNMX.FTZ R5, R24, R25, !PT ;  /* 0x0000001918057209 */ /* 0x000fe40007810000 */
[----:B------:R-:W-:Y:S02]  /*3950*/  ISETP.GT.AND P1, PT, R3, 0x10, PT ;  /* 0x000000100300780c */ /* 0x000fe40003f24270 */
[----:B------:R-:W-:Y:S02]  /*3960*/  FSEL R29, R29, -INF , P2 ;  /* 0xff8000001d1d7808 */ /* 0x000fe40001000000 */
[----:B------:R-:W-:Y:S02]  /*3970*/  FMNMX.FTZ R4, R28, R5, !PT ;  /* 0x000000051c047209 */ /* 0x000fe40007810000 */
[----:B------:R-:W-:-:S02]  /*3980*/  ISETP.GT.AND P6, PT, R3, 0x11, PT ;  /* 0x000000110300780c */ /* 0x000fc40003fc4270 */
[----:B------:R-:W-:Y:S02]  /*3990*/  FSEL R32, R32, -INF , P1 ;  /* 0xff80000020207808 */ /* 0x000fe40000800000 */
[----:B------:R-:W-:Y:S02]  /*39a0*/  FMNMX.FTZ R5, R29, R4, !PT ;  /* 0x000000041d057209 */ /* 0x000fe40007810000 */
[----:B------:R-:W-:Y:S02]  /*39b0*/  FSEL R26, R26, -INF , P5 ;  /* 0xff8000001a1a7808 */ /* 0x000fe40002800000 */
[----:B------:R-:W-:Y:S02]  /*39c0*/  ISETP.GT.AND P5, PT, R3, 0x18, PT ;  /* 0x000000180300780c */ /* 0x000fe40003fa4270 */
[----:B------:R-:W-:Y:S02]  /*39d0*/  FSEL R33, R33, -INF , P6 ;  /* 0xff80000021217808 */ /* 0x000fe40003000000 */
[----:B------:R-:W-:-:S02]  /*39e0*/  FMNMX.FTZ R4, R32, R5, !PT ;  /* 0x0000000520047209 */ /* 0x000fc40007810000 */
[----:B------:R-:W-:Y:S02]  /*39f0*/  FSEL R27, R27, -INF , P4 ;  /* 0xff8000001b1b7808 */ /* 0x000fe40002000000 */
[----:B------:R-:W-:Y:S02]  /*3a00*/  ISETP.GT.AND P4, PT, R3, 0x19, PT ;  /* 0x000000190300780c */ /* 0x000fe40003f84270 */
[----:B------:R-:W-:Y:S02]  /*3a10*/  FSEL R36, R36, -INF , P5 ;  /* 0xff80000024247808 */ /* 0x000fe40002800000 */
[----:B------:R-:W-:Y:S02]  /*3a20*/  FMNMX.FTZ R5, R33, R4, !PT ;  /* 0x0000000421057209 */ /* 0x000fe40007810000 */
[----:B------:R-:W-:Y:S02]  /*3a30*/  FSEL R30, R30, -INF , P3 ;  /* 0xff8000001e1e7808 */ /* 0x000fe40001800000 */
        /* <DEDUP_REMOVED lines=32> */
[----:B------:R-:W-:Y:S02]  /*3c40*/  FMNMX.FTZ R4, R52, R3, !PT ;  /* 0x0000000334047209 */ /* 0x000fe40007810000 */
[----:B------:R-:W-:Y:S02]  /*3c50*/  FSEL R46, R46, -INF , P1 ;  /* 0xff8000002e2e7808 */ /* 0x000fe40000800000 */
[----:B------:R-:W-:Y:S02]  /*3c60*/  FMNMX.FTZ R6, R53, R4, !PT ;  /* 0x0000000435067209 */ /* 0x000fe40007810000 */
[----:B------:R-:W-:Y:S02]  /*3c70*/  FSEL R47, R47, -INF , P6 ;  /* 0xff8000002f2f7808 */ /* 0x000fe40003000000 */
[----:B------:R-:W-:Y:S01]  /*3c80*/  FSEL R50, R50, -INF , P5 ;  /* 0xff80000032327808 */ /* 0x000fe20002800000 */
[----:B------:R-:W1:Y:S01]  /*3c90*/  SHFL.BFLY PT, R3, R6, 0x2, 0x1f ;  /* 0x0c401f0006037f89 */ /* 0x000e6200000e0000 */
[----:B------:R-:W-:-:S02]  /*3ca0*/  FSEL R51, R51, -INF , P4 ;  /* 0xff80000033337808 */ /* 0x000fc40002000000 */
[----:B------:R-:W-:Y:S02]  /*3cb0*/  FSEL R54, R54, -INF , P3 ;  /* 0xff80000036367808 */ /* 0x000fe40001800000 */
[----:B------:R-:W-:Y:S02]  /*3cc0*/  FSEL R55, R55, -INF , P2 ;  /* 0xff80000037377808 */ /* 0x000fe40001000000 */
[----:B-1----:R-:W-:Y:S02]  /*3cd0*/  FMNMX.FTZ R7, R6, R3, !PT ;  /* 0x0000000306077209 */ /* 0x002fe40007810000 */
[----:B------:R-:W-:-:S03]  /*3ce0*/  FMNMX.FTZ R3, R26, R27, !PT ;  /* 0x0000001b1a037209 */ /* 0x000fc60007810000 */
[----:B------:R-:W1:Y:S01]  /*3cf0*/  SHFL.BFLY PT, R8, R7, 0x1, 0x1f ;  /* 0x0c201f0007087f89 */ /* 0x000e6200000e0000 */
[----:B------:R-:W-:-:S04]  /*3d00*/  FMNMX.FTZ R4, R30, R3, !PT ;  /* 0x000000031e047209 */ /* 0x000fc80007810000 */
[----:B------:R-:W-:-:S04]  /*3d10*/  FMNMX.FTZ R3, R31, R4, !PT ;  /* 0x000000041f037209 */ /* 0x000fc80007810000 */
[----:B------:R-:W-:-:S04]  /*3d20*/  FMNMX.FTZ R4, R34, R3, !PT ;  /* 0x0000000322047209 */ /* 0x000fc80007810000 */
[----:B------:R-:W-:-:S04]  /*3d30*/  FMNMX.FTZ R3, R35, R4, !PT ;  /* 0x0000000423037209 */ /* 0x000fc80007810000 */
[----:B------:R-:W-:-:S04]  /*3d40*/  FMNMX.FTZ R4, R38, R3, !PT ;  /* 0x0000000326047209 */ /* 0x000fc80007810000 */
[----:B------:R-:W-:Y:S02]  /*3d50*/  FMNMX.FTZ R5, R39, R4, !PT ;  /* 0x0000000427057209 */ /* 0x000fe40007810000 */
[----:B-1----:R-:W-:Y:S02]  /*3d60*/  FMNMX.FTZ R3, R7, R8, !PT ;  /* 0x0000000807037209 */ /* 0x002fe40007810000 */
[----:B------:R-:W-:Y:S02]  /*3d70*/  FMNMX.FTZ R4, R42, R5, !PT ;  /* 0x000000052a047209 */ /* 0x000fe40007810000 */
[C---:B------:R-:W-:Y:S01]  /*3d80*/  FSETP.NEU.FTZ.AND P1, PT, R3.reuse, -INF , PT ;  /* 0xff8000000300780b */ /* 0x040fe20003f3d000 */
[----:B------:R-:W-:Y:S01]  /*3d90*/  FMUL.FTZ R6, R3, UR11 ;  /* 0x0000000b03067c20 */ /* 0x000fe20008410000 */
[----:B------:R-:W-:-:S04]  /*3da0*/  FMNMX.FTZ R5, R43, R4, !PT ;  /* 0x000000042b057209 */ /* 0x000fc80007810000 */
[----:B------:R-:W-:Y:S02]  /*3db0*/  FMNMX.FTZ R4, R46, R5, !PT ;  /* 0x000000052e047209 */ /* 0x000fe40007810000 */
[----:B------:R-:W-:Y:S02]  /*3dc0*/  FSEL R7, R6, RZ, P1 ;  /* 0x000000ff06077208 */ /* 0x000fe40000800000 */
[----:B------:R-:W-:-:S03]  /*3dd0*/  FMNMX.FTZ R5, R47, R4, !PT ;  /* 0x000000042f057209 */ /* 0x000fc60007810000 */
[--C-:B------:R-:W-:Y:S01]  /*3de0*/  FFMA.FTZ R24, R24, UR11, -R7.reuse ;  /* 0x0000000b18187c23 */ /* 0x100fe20008010807 */
[----:B------:R-:W-:Y:S01]  /*3df0*/  FMNMX.FTZ R4, R50, R5, !PT ;  /* 0x0000000532047209 */ /* 0x000fe20007810000 */
[--C-:B------:R-:W-:Y:S01]  /*3e00*/  FFMA.FTZ R25, R25, UR11, -R7.reuse ;  /* 0x0000000b19197c23 */ /* 0x100fe20008010807 */
[--C-:B------:R-:W-:Y:S01]  /*3e10*/  FFMA.FTZ R28, R28, UR11, -R7.reuse ;  /* 0x0000000b1c1c7c23 */ /* 0x100fe20008010807 */
        /* <DEDUP_REMOVED lines=13> */
[--C-:B------:R-:W-:Y:S01]  /*3ef0*/  FFMA.FTZ R49, R49, UR11, -R7.reuse ;  /* 0x0000000b31317c23 */ /* 0x100fe20008010807 */
[----:B------:R-:W1:Y:S01]  /*3f00*/  SHFL.BFLY PT, R5, R4, 0x2, 0x1f ;  /* 0x0c401f0004057f89 */ /* 0x000e6200000e0000 */
[--C-:B------:R-:W-:Y:S01]  /*3f10*/  FFMA.FTZ R52, R52, UR11, -R7.reuse ;  /* 0x0000000b34347c23 */ /* 0x100fe20008010807 */
[----:B------:R-:W-:Y:S01]  /*3f20*/  FFMA.FTZ R7, R53, UR11, -R7 ;  /* 0x0000000b35077c23 */ /* 0x000fe20008010807 */
[----:B------:R-:W-:Y:S08]  /*3f30*/  MUFU.EX2 R24, R24 ;  /* 0x0000001800187308 */ /* 0x000ff00000000800 */
[----:B------:R-:W-:Y:S08]  /*3f40*/  MUFU.EX2 R11, R7 ;  /* 0x00000007000b7308 */ /* 0x000ff00000000800 */
[----:B------:R-:W2:Y:S01]  /*3f50*/  MUFU.EX2 R25, R25 ;  /* 0x0000001900197308 */ /* 0x000ea20000000800 */
[----:B-1----:R-:W-:-:S07]  /*3f60*/  FMNMX.FTZ R6, R4, R5, !PT ;  /* 0x0000000504067209 */ /* 0x002fce0007810000 */
[----:B------:R-:W-:Y:S01]  /*3f70*/  MUFU.EX2 R28, R28 ;  /* 0x0000001c001c7308 */ /* 0x000fe20000000800 */
[----:B------:R-:W1:Y:S07]  /*3f80*/  SHFL.BFLY PT, R5, R6, 0x1, 0x1f ;  /* 0x0c201f0006057f89 */ /* 0x000e6e00000e0000 */
[----:B------:R-:W3:Y:S01]  /*3f90*/  MUFU.EX2 R29, R29 ;  /* 0x0000001d001d7308 */ /* 0x000ee20000000800 */
[----:B--2---:R-:W-:-:S07]  /*3fa0*/  F2FP.F16.F32.PACK_AB R152, R25, R24 ;  /* 0x000000181998723e */ /* 0x004fce00000000ff */
[----:B------:R-:W-:Y:S08]  /*3fb0*/  MUFU.EX2 R32, R32 ;  /* 0x0000002000207308 */ /* 0x000ff00000000800 */
[----:B------:R-:W-:Y:S01]  /*3fc0*/  MUFU.EX2 R33, R33 ;  /* 0x0000002100217308 */ /* 0x000fe20000000800 */
[----:B---3--:R-:W-:Y:S02]  /*3fd0*/  F2FP.F16.F32.PACK_AB R154, R29, R28 ;  /* 0x0000001c1d9a723e */ /* 0x008fe400000000ff */
[----:B-1----:R-:W-:-:S04]  /*3fe0*/  FMNMX.FTZ R5, R6, R5, !PT ;  /* 0x0000000506057209 */ /* 0x002fc80007810000 */
[C---:B------:R-:W-:Y:S01]  /*3ff0*/  FSETP.NEU.FTZ.AND P1, PT, R5.reuse, -INF , PT ;  /* 0xff8000000500780b */ /* 0x040fe20003f3d000 */
[----:B------:R-:W-:Y:S01]  /*4000*/  FMUL.FTZ R4, R5, UR11 ;  /* 0x0000000b05047c20 */ /* 0x000fe20008410000 */
[----:B------:R-:W-:Y:S04]  /*4010*/  MUFU.EX2 R36, R36 ;  /* 0x0000002400247308 */ /* 0x000fe80000000800 */
[----:B------:R-:W-:Y:S02]  /*4020*/  FSEL R10, R4, RZ, P1 ;  /* 0x000000ff040a7208 */ /* 0x000fe40000800000 */
[-C--:B------:R-:W-:Y:S02]  /*4030*/  LEA.HI R4, R17, R16.reuse, RZ, 0x4 ;  /* 0x0000001011047211 */ /* 0x080fe400078f20ff */
[----:B------:R-:W-:Y:S01]  /*4040*/  MUFU.EX2 R37, R37 ;  /* 0x0000002500257308 */ /* 0x000fe20000000800 */
[--C-:B------:R-:W-:Y:S01]  /*4050*/  FFMA.FTZ R26, R26, UR11, -R10.reuse ;  /* 0x0000000b1a1a7c23 */ /* 0x100fe2000801080a */
[----:B------:R-:W-:Y:S01]  /*4060*/  LOP3.LUT R7, R4, 0xfffffff0, RZ, 0xc0, !PT ;  /* 0xfffffff004077812 */ /* 0x000fe200078ec0ff */
[--C-:B------:R-:W-:Y:S01]  /*4070*/  FFMA.FTZ R27, R27, UR11, -R10.reuse ;  /* 0x0000000b1b1b7c23 */ /* 0x100fe2000801080a */
[--C-:B------:R-:W-:Y:S01]  /*4080*/  FFMA.FTZ R30, R30, UR11, -R10.reuse ;  /* 0x0000000b1e1e7c23 */ /* 0x100fe2000801080a */
[--C-:B------:R-:W-:Y:S01]  /*4090*/  FFMA.FTZ R31, R31, UR11, -R10.reuse ;  /* 0x0000000b1f1f7c23 */ /* 0x100fe2000801080a */
[--C-:B------:R-:W-:Y:S01]  /*40a0*/  FFMA.FTZ R34, R34, UR11, -R10.reuse ;  /* 0x0000000b22227c23 */ /* 0x100fe2000801080a */
[----:B------:R-:W-:Y:S01]  /*40b0*/  IMAD.IADD R7, R16, 0x1, -R7 ;  /* 0x0000000110077824 */ /* 0x000fe200078e0a07 */
[----:B------:R-:W-:Y:S01]  /*40c0*/  MUFU.EX2 R26, R26 ;  /* 0x0000001a001a7308 */ /* 0x000fe20000000800 */
[----:B------:R-:W-:Y:S01]  /*40d0*/  LEA.HI R16, R17, R16, RZ, 0x5 ;  /* 0x0000001011107211 */ /* 0x000fe200078f28ff */
[--C-:B------:R-:W-:Y:S01]  /*40e0*/  FFMA.FTZ R35, R35, UR11, -R10.reuse ;  /* 0x0000000b23237c23 */ /* 0x100fe2000801080a */
[--C-:B------:R-:W-:Y:S01]  /*40f0*/  FFMA.FTZ R38, R38, UR11, -R10.reuse ;  /* 0x0000000b26267c23 */ /* 0x100fe2000801080a */
[----:B------:R-:W-:Y:S01]  /*4100*/  SHF.R.S32.HI R6, RZ, 0x1f, R7 ;  /* 0x0000001fff067819 */ /* 0x000fe20000011407 */
[----:B------:R-:W-:Y:S01]  /*4110*/  FFMA.FTZ R39, R39, UR11, -R10 ;  /* 0x0000000b27277c23 */ /* 0x000fe2000801080a */
[----:B------:R-:W-:-:S02]  /*4120*/  IMAD.SHL.U32 R16, R16, 0x20, RZ ;  /* 0x0000002010107824 */ /* 0x000fc400078e00ff */
[--C-:B------:R-:W-:Y:S01]  /*4130*/  FFMA.FTZ R42, R42, UR11, -R10.reuse ;  /* 0x0000000b2a2a7c23 */ /* 0x100fe2000801080a */
[----:B------:R-:W-:Y:S01]  /*4140*/  LEA.HI R6, R6, R7, RZ, 0x3 ;  /* 0x0000000706067211 */ /* 0x000fe200078f18ff */
[----:B------:R-:W1:Y:S01]  /*4150*/  MUFU.EX2 R27, R27 ;  /* 0x0000001b001b7308 */ /* 0x000e620000000800 */
[--C-:B------:R-:W-:Y:S01]  /*4160*/  FFMA.FTZ R43, R43, UR11, -R10.reuse ;  /* 0x0000000b2b2b7c23 */ /* 0x100fe2000801080a */
[----:B------:R-:W-:Y:S01]  /*4170*/  LOP3.LUT R13, R16, 0x7ffffc00, RZ, 0xc0, !PT ;  /* 0x7ffffc00100d7812 */ /* 0x000fe200078ec0ff */
[--C-:B------:R-:W-:Y:S01]  /*4180*/  FFMA.FTZ R46, R46, UR11, -R10.reuse ;  /* 0x0000000b2e2e7c23 */ /* 0x100fe2000801080a */
[C---:B------:R-:W-:Y:S01]  /*4190*/  LOP3.LUT R8, R6.reuse, 0xfffffff8, RZ, 0xc0, !PT ;  /* 0xfffffff806087812 */ /* 0x040fe200078ec0ff */
[--C-:B------:R-:W-:Y:S01]  /*41a0*/  FFMA.FTZ R47, R47, UR11, -R10.reuse ;  /* 0x0000000b2f2f7c23 */ /* 0x100fe2000801080a */
[----:B------:R-:W-:Y:S01]  /*41b0*/  SHF.L.U32 R6, R6, 0x6, RZ ;  /* 0x0000000606067819 */ /* 0x000fe200000006ff */
[----:B------:R-:W-:Y:S01]  /*41c0*/  FFMA.FTZ R50, R50, UR11, -R10 ;  /* 0x0000000b32327c23 */ /* 0x000fe2000801080a */
[----:B------:R-:W-:Y:S01]  /*41d0*/  IADD3 R8, R7, -R8, RZ ;  /* 0x8000000807087210 */ /* 0x000fe20007ffe0ff */
[----:B------:R-:W-:Y:S01]  /*41e0*/  MUFU.EX2 R30, R30 ;  /* 0x0000001e001e7308 */ /* 0x000fe20000000800 */
[----:B------:R-:W-:Y:S01]  /*41f0*/  SHF.R.S32.HI R7, RZ, 0x4, R4 ;  /* 0x00000004ff077819 */ /* 0x000fe20000011404 */
[--C-:B------:R-:W-:Y:S01]  /*4200*/  FFMA.FTZ R51, R51, UR11, -R10.reuse ;  /* 0x0000000b33337c23 */ /* 0x100fe2000801080a */
[----:B------:R-:W-:Y:S01]  /*4210*/  LOP3.LUT R6, R6, 0x7ffffe00, RZ, 0xc0, !PT ;  /* 0x7ffffe0006067812 */ /* 0x000fe200078ec0ff */
[C---:B------:R-:W-:Y:S01]  /*4220*/  IMAD.SHL.U32 R4, R8.reuse, 0x40, RZ ;  /* 0x0000004008047824 */ /* 0x040fe200078e00ff */
[C---:B------:R-:W-:Y:S01]  /*4230*/  LOP3.LUT P1, RZ, R8.reuse, 0x4, RZ, 0xc0, !PT ;  /* 0x0000000408ff7812 */ /* 0x040fe2000782c0ff */
[----:B------:R-:W-:Y:S01]  /*4240*/  IMAD.SHL.U32 R7, R7, 0x8, RZ ;  /* 0x0000000807077824 */ /* 0x000fe200078e00ff */
[----:B------:R-:W-:Y:S01]  /*4250*/  LOP3.LUT P2, RZ, R8, 0x2, RZ, 0xc0, !PT ;  /* 0x0000000208ff7812 */ /* 0x000fe2000784c0ff */
[----:B------:R-:W2:Y:S01]  /*4260*/  MUFU.EX2 R31, R31 ;  /* 0x0000001f001f7308 */ /* 0x000ea20000000800 */
[----:B------:R-:W-:Y:S01]  /*4270*/  LOP3.LUT R4, R4, 0x1c0, RZ, 0xc0, !PT ;  /* 0x000001c004047812 */ /* 0x000fe200078ec0ff */
[--C-:B------:R-:W-:Y:S01]  /*4280*/  FFMA.FTZ R54, R54, UR11, -R10.reuse ;  /* 0x0000000b36367c23 */ /* 0x100fe2000801080a */
[----:B------:R-:W-:Y:S01]  /*4290*/  FFMA.FTZ R10, R55, UR11, -R10 ;  /* 0x0000000b370a7c23 */ /* 0x000fe2000801080a */
[----:B-1----:R-:W-:-:S02]  /*42a0*/  F2FP.F16.F32.PACK_AB R153, R27, R26 ;  /* 0x0000001a1b99723e */ /* 0x002fc400000000ff */
[----:B------:R-:W-:Y:S02]  /*42b0*/  LOP3.LUT R7, R4, 0x8, R7, 0xf8, !PT ;  /* 0x0000000804077812 */ /* 0x000fe400078ef807 */
[----:B------:R-:W-:Y:S01]  /*42c0*/  SHF.R.U32.HI R4, RZ, 0x3, R4 ;  /* 0x00000003ff047819 */ /* 0x000fe20000011604 */
[----:B------:R-:W-:Y:S01]  /*42d0*/  MUFU.EX2 R34, R34 ;  /* 0x0000002200227308 */ /* 0x000fe20000000800 */
[----:B------:R-:W-:Y:S02]  /*42e0*/  F2FP.F16.F32.PACK_AB R156, R33, R32 ;  /* 0x00000020219c723e */ /* 0x000fe400000000ff */
[----:B------:R-:W-:Y:S01]  /*42f0*/  LOP3.LUT R12, R7, R4, RZ, 0x3c, !PT ;  /* 0x00000004070c7212 */ /* 0x000fe200078e3cff */
[----:B------:R-:W-:Y:S01]  /*4300*/  FADD.FTZ R7, R24, R25 ;  /* 0x0000001918077221 */ /* 0x000fe20000010000 */
[----:B------:R-:W-:Y:S02]  /*4310*/  F2FP.F16.F32.PACK_AB R158, R37, R36 ;  /* 0x00000024259e723e */ /* 0x000fe400000000ff */
[----:B------:R-:W-:Y:S01]  /*4320*/  IADD3 R8, R12, R6, R13 ;  /* 0x000000060c087210 */ /* 0x000fe20007ffe00d */
[----:B------:R-:W-:Y:S01]  /*4330*/  FADD.FTZ R4, R28, R7 ;  /* 0x000000071c047221 */ /* 0x000fe20000010000 */
[----:B------:R-:W1:Y:S01]  /*4340*/  MUFU.EX2 R35, R35 ;  /* 0x0000002300237308 */ /* 0x000e620000000800 */
[----:B------:R-:W-:Y:S01]  /*4350*/  IMAD.MOV.U32 R12, RZ, RZ, 0x40 ;  /* 0x00000040ff0c7424 */ /* 0x000fe200078e00ff */
[----:B------:R-:W-:Y:S01]  /*4360*/  LEA R8, R8, UR41, 0x1 ;  /* 0x0000002908087c11 */ /* 0x000fe2000f8e08ff */
[----:B------:R-:W-:Y:S01]  /*4370*/  FADD.FTZ R7, R29, R4 ;  /* 0x000000041d077221 */ /* 0x000fe20000010000 */
[----:B--2---:R-:W-:-:S02]  /*4380*/  F2FP.F16.F32.PACK_AB R155, R31, R30 ;  /* 0x0000001e1f9b723e */ /* 0x004fc400000000ff */
[----:B------:R-:W-:Y:S01]  /*4390*/  SEL R12, R12, 0xffffffc0, !P1 ;  /* 0xffffffc00c0c7807 */ /* 0x000fe20004800000 */
[----:B------:R-:W-:Y:S01]  /*43a0*/  FADD.FTZ R4, R32, R7 ;  /* 0x0000000720047221 */ /* 0x000fe20000010000 */
[----:B------:R-:W-:Y:S01]  /*43b0*/  FADD.FTZ R7, R26, R27 ;  /* 0x0000001b1a077221 */ /* 0x000fe20000010000 */
[----:B------:R-:W2:Y:S01]  /*43c0*/  MUFU.EX2 R40, R40 ;  /* 0x0000002800287308 */ /* 0x000ea20000000800 */
[----:B------:R3:W-:Y:S01]  /*43d0*/  STSM.16.M88.4 [R8+0x26800], R152 ;  /* 0x0268009808007844 */ /* 0x0007e20000000200 */
[----:B------:R-:W-:Y:S01]  /*43e0*/  FADD.FTZ R13, R33, R4 ;  /* 0x00000004210d7221 */ /* 0x000fe20000010000 */
[----:B------:R-:W-:-:S03]  /*43f0*/  FADD.FTZ R4, R30, R7 ;  /* 0x000000071e047221 */ /* 0x000fc60000010000 */
[----:B------:R-:W-:Y:S01]  /*4400*/  FADD.FTZ R6, R36, R13 ;  /* 0x0000000d24067221 */ /* 0x000fe20000010000 */
[----:B------:R-:W-:Y:S01]  /*4410*/  FADD.FTZ R7, R31, R4 ;  /* 0x000000041f077221 */ /* 0x000fe20000010000 */
[----:B------:R-:W4:Y:S01]  /*4420*/  MUFU.EX2 R38, R38 ;  /* 0x0000002600267308 */ /* 0x000f220000000800 */
[----:B-1----:R-:W-:Y:S01]  /*4430*/  F2FP.F16.F32.PACK_AB R157, R35, R34 ;  /* 0x00000022239d723e */ /* 0x002fe200000000ff */
[----:B------:R-:W-:Y:S01]  /*4440*/  FADD.FTZ R13, R37, R6 ;  /* 0x00000006250d7221 */ /* 0x000fe20000010000 */
[----:B------:R-:W-:-:S04]  /*4450*/  FADD.FTZ R4, R34, R7 ;  /* 0x0000000722047221 */ /* 0x000fc80000010000 */
[----:B------:R-:W-:Y:S01]  /*4460*/  FADD.FTZ R7, R35, R4 ;  /* 0x0000000423077221 */ /* 0x000fe20000010000 */
[----:B------:R-:W1:Y:S01]  /*4470*/  MUFU.EX2 R41, R41 ;  /* 0x0000002900297308 */ /* 0x000e620000000800 */
[----:B--2---:R-:W-:-:S07]  /*4480*/  FADD.FTZ R6, R40, R13 ;  /* 0x0000000d28067221 */ /* 0x004fce0000010000 */
[----:B------:R-:W2:Y:S01]  /*4490*/  MUFU.EX2 R39, R39 ;  /* 0x0000002700277308 */ /* 0x000ea20000000800 */
[----:B----4-:R-:W-:Y:S01]  /*44a0*/  FADD.FTZ R4, R38, R7 ;  /* 0x0000000726047221 */ /* 0x010fe20000010000 */
[----:B------:R-:W-:-:S06]  /*44b0*/  VIADD R7, R8, 0x26820 ;  /* 0x0002682008077836 */ /* 0x000fcc0000000000 */
[----:B------:R-:W4:Y:S01]  /*44c0*/  MUFU.EX2 R42, R42 ;  /* 0x0000002a002a7308 */ /* 0x000f220000000800 */
[C---:B-1----:R-:W-:Y:S01]  /*44d0*/  FADD.FTZ R17, R41.reuse, R6 ;  /* 0x0000000629117221 */ /* 0x042fe20000010000 */
[----:B------:R-:W-:Y:S01]  /*44e0*/  VIADD R6, R8, 0x26800 ;  /* 0x0002680008067836 */ /* 0x000fe20000000000 */
[----:B------:R-:W-:-:S04]  /*44f0*/  F2FP.F16.F32.PACK_AB R160, R41, R40 ;  /* 0x0000002829a0723e */ /* 0x000fc800000000ff */
[C---:B------:R-:W-:Y:S01]  /*4500*/  @P2 IADD3 R7, R6.reuse, -0x20, RZ ;  /* 0xffffffe006072810 */ /* 0x040fe20007ffe0ff */
[----:B------:R-:W1:Y:S01]  /*4510*/  MUFU.EX2 R43, R43 ;  /* 0x0000002b002b7308 */ /* 0x000e620000000800 */
[C---:B--2---:R-:W-:Y:S01]  /*4520*/  FADD.FTZ R15, R39.reuse, R4 ;  /* 0x00000004270f7221 */ /* 0x044fe20000010000 */
[----:B------:R-:W-:Y:S01]  /*4530*/  IMAD.IADD R6, R6, 0x1, R12 ;  /* 0x0000000106067824 */ /* 0x000fe200078e020c */
[----:B------:R-:W-:-:S05]  /*4540*/  F2FP.F16.F32.PACK_AB R159, R39, R38 ;  /* 0x00000026279f723e */ /* 0x000fca00000000ff */
[----:B------:R-:W2:Y:S01]  /*4550*/  MUFU.EX2 R44, R44 ;  /* 0x0000002c002c7308 */ /* 0x000ea20000000800 */
[----:B----4-:R-:W-:Y:S01]  /*4560*/  FADD.FTZ R4, R42, R15 ;  /* 0x0000000f2a047221 */ /* 0x010fe20000010000 */
[----:B------:R3:W-:Y:S06]  /*4570*/  STSM.16.M88.4 [R7], R156 ;  /* 0x0000009c07007844 */ /* 0x0007ec0000000200 */
[----:B------:R-:W-:Y:S01]  /*4580*/  MUFU.EX2 R46, R46 ;  /* 0x0000002e002e7308 */ /* 0x000fe20000000800 */
[C---:B-1----:R-:W-:Y:S01]  /*4590*/  FADD.FTZ R15, R43.reuse, R4 ;  /* 0x000000042b0f7221 */ /* 0x042fe20000010000 */
[----:B------:R-:W-:Y:S01]  /*45a0*/  IMAD.IADD R4, R12, 0x1, R7 ;  /* 0x000000010c047824 */ /* 0x000fe200078e0207 */
[----:B------:R-:W-:-:S05]  /*45b0*/  F2FP.F16.F32.PACK_AB R161, R43, R42 ;  /* 0x0000002a2ba1723e */ /* 0x000fca00000000ff */
[----:B------:R-:W1:Y:S01]  /*45c0*/  MUFU.EX2 R45, R45 ;  /* 0x0000002d002d7308 */ /* 0x000e620000000800 */
[----:B--2---:R-:W-:-:S07]  /*45d0*/  FADD.FTZ R12, R44, R17 ;  /* 0x000000112c0c7221 */ /* 0x004fce0000010000 */
[----:B------:R-:W2:Y:S08]  /*45e0*/  MUFU.EX2 R47, R47 ;  /* 0x0000002f002f7308 */ /* 0x000eb00000000800 */
[----:B------:R-:W-:Y:S01]  /*45f0*/  MUFU.EX2 R48, R48 ;  /* 0x0000003000307308 */ /* 0x000fe20000000800 */
[C---:B-1----:R-:W-:Y:S01]  /*4600*/  F2FP.F16.F32.PACK_AB R162, R45.reuse, R44 ;  /* 0x0000002c2da2723e */ /* 0x042fe200000000ff */
[----:B------:R-:W-:-:S06]  /*4610*/  FADD.FTZ R45, R45, R12 ;  /* 0x0000000c2d2d7221 */ /* 0x000fcc0000010000 */
[----:B------:R-:W1:Y:S01]  /*4620*/  MUFU.EX2 R49, R49 ;  /* 0x0000003100317308 */ /* 0x000e620000000800 */
[----:B--2---:R-:W-:-:S05]  /*4630*/  F2FP.F16.F32.PACK_AB R163, R47, R46 ;  /* 0x0000002e2fa3723e */ /* 0x004fca00000000ff */
[----:B------:R3:W-:Y:S02]  /*4640*/  STSM.16.M88.4 [R6], R160 ;  /* 0x000000a006007844 */ /* 0x0007e40000000200 */
[----:B------:R-:W-:Y:S08]  /*4650*/  MUFU.EX2 R50, R50 ;  /* 0x0000003200327308 */ /* 0x000ff00000000800 */
[----:B------:R-:W2:Y:S01]  /*4660*/  MUFU.EX2 R51, R51 ;  /* 0x0000003300337308 */ /* 0x000ea20000000800 */
[----:B-1----:R-:W-:Y:S01]  /*4670*/  F2FP.F16.F32.PACK_AB R164, R49, R48 ;  /* 0x0000003031a4723e */ /* 0x002fe200000000ff */
[----:B------:R-:W-:-:S04]  /*4680*/  FADD.FTZ R48, R48, R45 ;  /* 0x0000002d30307221 */ /* 0x000fc80000010000 */
[----:B------:R-:W-:Y:S02]  /*4690*/  FADD.FTZ R49, R49, R48 ;  /* 0x0000003031317221 */ /* 0x000fe40000010000 */
[----:B------:R-:W1:Y:S08]  /*46a0*/  MUFU.EX2 R52, R52 ;  /* 0x0000003400347308 */ /* 0x000e700000000800 */
[----:B------:R-:W-:Y:S01]  /*46b0*/  MUFU.EX2 R54, R54 ;  /* 0x0000003600367308 */ /* 0x000fe20000000800 */
[----:B--2---:R-:W-:-:S07]  /*46c0*/  F2FP.F16.F32.PACK_AB R165, R51, R50 ;  /* 0x0000003233a5723e */ /* 0x004fce00000000ff */
[----:B------:R2:W4:Y:S01]  /*46d0*/  MUFU.EX2 R13, R10 ;  /* 0x0000000a000d7308 */ /* 0x0005220000000800 */
[----:B-1----:R-:W-:Y:S01]  /*46e0*/  F2FP.F16.F32.PACK_AB R166, R11, R52 ;  /* 0x000000340ba6723e */ /* 0x002fe200000000ff */
[----:B--2---:R-:W-:-:S04]  /*46f0*/  FADD.FTZ R10, R46, R15 ;  /* 0x0000000f2e0a7221 */ /* 0x004fc80000010000 */
[----:B------:R-:W-:Y:S01]  /*4700*/  FADD.FTZ R47, R47, R10 ;  /* 0x0000000a2f2f7221 */ /* 0x000fe20000010000 */
[----:B------:R-:W-:-:S03]  /*4710*/  FADD.FTZ R10, R52, R49 ;  /* 0x00000031340a7221 */ /* 0x000fc60000010000 */
[----:B------:R-:W-:Y:S01]  /*4720*/  FADD.FTZ R50, R50, R47 ;  /* 0x0000002f32327221 */ /* 0x000fe20000010000 */
[----:B----4-:R-:W-:Y:S01]  /*4730*/  F2FP.F16.F32.PACK_AB R167, R13, R54 ;  /* 0x000000360da7723e */ /* 0x010fe200000000ff */
[----:B------:R-:W-:Y:S02]  /*4740*/  FADD.FTZ R10, R11, R10 ;  /* 0x0000000a0b0a7221 */ /* 0x000fe40000010000 */
[----:B------:R-:W-:Y:S02]  /*4750*/  FADD.FTZ R51, R51, R50 ;  /* 0x0000003233337221 */ /* 0x000fe40000010000 */
[----:B------:R3:W-:Y:S02]  /*4760*/  STSM.16.M88.4 [R4], R164 ;  /* 0x000000a404007844 */ /* 0x0007e40000000200 */
[----:B------:R-:W-:-:S04]  /*4770*/  FADD.FTZ R54, R54, R51 ;  /* 0x0000003336367221 */ /* 0x000fc80000010000 */
[----:B------:R-:W-:Y:S01]  /*4780*/  FADD.FTZ R11, R13, R54 ;  /* 0x000000360d0b7221 */ /* 0x000fe20000010000 */
[----:B------:R-:W-:Y:S06]  /*4790*/  @!P0 BRA `(.L_x_30) ;  /* 0x0000000000048947 */ /* 0x000fec0003800000 */
[----:B------:R-:W-:Y:S01]  /*47a0*/  BPT.TRAP 0x1 ;  /* 0x000000040000795c */ /* 0x000fe20000300000 */
.L_x_30:
[----:B------:R1:W2:Y:S01]  /*47b0*/  SYNCS.PHASECHK.TRANS64.TRYWAIT P1, [UR41+0x28c50], R9 ;  /* 0x028c5009ff0075a7 */ /* 0x0002a20008020169 */
[----:B------:R-:W-:Y:S05]  /*47c0*/  @!P0 BRA `(.L_x_31) ;  /* 0x0000000000048947 */ /* 0x000fea0003800000 */
[----:B------:R-:W-:Y:S01]  /*47d0*/  BPT.TRAP 0x1 ;  /* 0x000000040000795c */ /* 0x000fe20000300000 */
.L_x_31:
[----:B------:R-:W-:Y:S01]  /*47e0*/  ULOP3.LUT UR24, UR45, 0x2000000, URZ, 0xfc, !UPT ;  /* 0x020000002d187892 */ /* 0x000fe2000f8efc3f */
[----:B--2---:R-:W-:Y:S11]  /*47f0*/  @P1 BRA `(.L_x_32) ;  /* 0x0000000000081947 */ /* 0x004ff60003800000 */
[----:B------:R-:W2:Y:S02]  /*4800*/  SYNCS.PHASECHK.TRANS64.TRYWAIT P1, [UR41+0x28c50], R9 ;  /* 0x028c5009ff0075a7 */ /* 0x000ea40008020169 */
[----:B--2---:R-:W-:Y:S05]  /*4810*/  @!P1 BRA `(.L_x_33) ;  /* 0x0000008400989947 */ /* 0x004fea0003800000 */
.L_x_32:
[----:B------:R-:W-:Y:S01]  /*4820*/  WARPGROUP.ARRIVE ;  /* 0x00000000000079c5 */ /* 0x000fe20000000000 */
[----:B------:R-:W-:Y:S01]  /*4830*/  UMOV UR14, UR24 ;  /* 0x00000018000e7c82 */ /* 0x000fe20008000000 */
[----:B------:R-:W-:Y:S01]  /*4840*/  UMOV UR15, 0x40000040 ;  /* 0x40000040000f7882 */ /* 0x000fe20000000000 */
[----:B------:R-:W-:-:S03]  /*4850*/  UIADD3 UR4, UR24, 0x80, URZ ;  /* 0x0000008018047890 */ /* 0x000fc6000fffe03f */
[----:B------:R-:W-:Y:S01]  /*4860*/  HGMMA.64x256x16.F32 R24, R152, gdesc[UR12].tnspB, RZ, !UPT, gsb0 ;  /* 0x43e0000c98187df0 */ /* 0x000fe2000c0008ff */
[----:B------:R-:W-:-:S03]  /*4870*/  UMOV UR15, 0x40000040 ;  /* 0x40000040000f7882 */ /* 0x000fc60000000000 */
[----:B------:R-:W-:Y:S01]  /*4880*/  UMOV UR14, UR4 ;  /* 0x00000004000e7c82 */ /* 0x000fe20008000000 */
[----:B------:R-:W-:Y:S01]  /*4890*/  UIADD3 UR4, UR24, 0x100, URZ ;  /* 0x0000010018047890 */ /* 0x000fe2000fffe03f */
[----:B------:R-:W-:Y:S02]  /*48a0*/  WARPGROUP.DEPBAR.LE gsb0, 0x0 ;  /* 0x00008000000079c5 */ /* 0x000fe40000010000 */
[----:B------:R-:W-:-:S15]  /*48b0*/  WARPGROUP.ARRIVE ;  /* 0x00000000000079c5 */ /* 0x000fde0000000000 */
[----:B------:R-:W-:-:S05]  /*48c0*/  NOP ;  /* 0x0000000000007918 */ /* 0x000fca0000000000 */
[----:B------:R-:W-:Y:S01]  /*48d0*/  HGMMA.64x256x16.F32 R24, R156, gdesc[UR12].tnspB, R24, gsb0 ;  /* 0x43e0000c9c187df0 */ /* 0x000fe20008000818 */
[----:B------:R-:W-:Y:S01]  /*48e0*/  UMOV UR14, UR4 ;  /* 0x00000004000e7c82 */ /* 0x000fe20008000000 */
[----:B------:R-:W-:Y:S01]  /*48f0*/  UMOV UR15, 0x40000040 ;  /* 0x40000040000f7882 */ /* 0x000fe20000000000 */
[----:B------:R-:W-:Y:S01]  /*4900*/  UIADD3 UR4, UR24, 0x180, URZ ;  /* 0x0000018018047890 */ /* 0x000fe2000fffe03f */
[----:B------:R-:W-:Y:S02]  /*4910*/  WARPGROUP.DEPBAR.LE gsb0, 0x0 ;  /* 0x00008000000079c5 */ /* 0x000fe40000010000 */
[----:B------:R-:W-:-:S15]  /*4920*/  WARPGROUP.ARRIVE ;  /* 0x00000000000079c5 */ /* 0x000fde0000000000 */
[----:B------:R-:W-:-:S07]  /*4930*/  NOP ;  /* 0x0000000000007918 */ /* 0x000fce0000000000 */
[----:B------:R-:W-:Y:S01]  /*4940*/  HGMMA.64x256x16.F32 R24, R160, gdesc[UR12].tnspB, R24, gsb0 ;  /* 0x43e0000ca0187df0 */ /* 0x000fe20008000818 */
[----:B------:R-:W-:Y:S01]  /*4950*/  UMOV UR14, UR4 ;  /* 0x00000004000e7c82 */ /* 0x000fe20008000000 */
[----:B------:R-:W-:Y:S01]  /*4960*/  UMOV UR15, 0x40000040 ;  /* 0x40000040000f7882 */ /* 0x000fe20000000000 */
[----:B------:R-:W-:Y:S01]  /*4970*/  UMOV UR4, URZ ;  /* 0x0000003f00047c82 */ /* 0x000fe20008000000 */
[----:B------:R-:W-:Y:S02]  /*4980*/  WARPGROUP.DEPBAR.LE gsb0, 0x0 ;  /* 0x00008000000079c5 */ /* 0x000fe40000010000 */
[----:B------:R-:W-:-:S15]  /*4990*/  WARPGROUP.ARRIVE ;  /* 0x00000000000079c5 */ /* 0x000fde0000000000 */
[----:B------:R-:W-:-:S07]  /*49a0*/  NOP ;  /* 0x0000000000007918 */ /* 0x000fce0000000000 */
[----:B------:R-:W-:Y:S03]  /*49b0*/  HGMMA.64x256x16.F32 R24, R164, gdesc[UR12].tnspB, R24, gsb0 ;  /* 0x43e0000ca4187df0 */ /* 0x000fe60008000818 */
[----:B------:R-:W-:Y:S02]  /*49c0*/  WARPGROUP.DEPBAR.LE gsb0, 0x0 ;  /* 0x00008000000079c5 */ /* 0x000fe40000010000 */
[----:B------:R-:W-:Y:S01]  /*49d0*/  @!PT LDS RZ, [RZ] ;  /* 0x00000000fffff984 */ /* 0x000fe20000000800 */
[----:B------:R-:W-:Y:S01]  /*49e0*/  @!PT LDS RZ, [RZ] ;  /* 0x00000000fffff984 */ /* 0x000fe20000000800 */
[----:B------:R-:W-:Y:S01]  /*49f0*/  @!PT LDS RZ, [RZ] ;  /* 0x00000000fffff984 */ /* 0x000fe20000000800 */
[----:B------:R-:W-:Y:S01]  /*4a00*/  @!PT LDS RZ, [RZ] ;  /* 0x00000000fffff984 */ /* 0x000fe20000000800 */
[----:B------:R4:W-:Y:S06]  /*4a10*/  MEMBAR.ALL.CTA ;  /* 0x0000000000007992 */ /* 0x0009ec0000008000 */
[----:B----4-:R-:W4:Y:S02]  /*4a20*/  FENCE.VIEW.ASYNC.S ;  /* 0x00000000000073c6 */ /* 0x010f240000000000 */
[----:B----4-:R-:W-:Y:S01]  /*4a30*/  NOP ;  /* 0x0000000000007918 */ /* 0x010fe20000000000 */
[----:B------:R-:W-:Y:S06]  /*4a40*/  BAR.ARV 0xe, 0x100 ;  /* 0x0384000000007b1d */ /* 0x000fec0000002000 */
[----:B------:R-:W-:Y:S05]  /*4a50*/  @!P0 BRA `(.L_x_34) ;  /* 0x0000000000048947 */ /* 0x000fea0003800000 */
[----:B------:R-:W-:Y:S01]  /*4a60*/  BPT.TRAP 0x1 ;  /* 0x000000040000795c */ /* 0x000fe20000300000 */
.L_x_34:
[----:B------:R-:W-:Y:S02]  /*4a70*/  UIADD3 UR44, UR44, -0x2, URZ ;  /* 0xfffffffe2c2c7890 */ /* 0x000fe4000fffe03f */
[----:B------:R-:W-:Y:S02]  /*4a80*/  UIADD3 UR5, UR41, 0x28c60, URZ ;  /* 0x00028c6029057890 */ /* 0x000fe4000fffe03f */
[----:B------:R-:W-:Y:S02]  /*4a90*/  UISETP.GE.AND UP0, UPT, UR44, UR40, UPT ;  /* 0x000000282c00728c */ /* 0x000fe4000bf06270 */
[----:B------:R-:W-:-:S04]  /*4aa0*/  UPRMT UR5, UR42, 0x654, UR5 ;  /* 0x000006542a057896 */ /* 0x000fc80008000005 */
[----:B------:R-:W-:-:S05]  /*4ab0*/  PLOP3.LUT P1, PT, PT, PT, UP0, 0x80, 0x0 ;  /* 0x000000000000781c */ /* 0x000fca0003f2f008 */
[----:B------:R-:W-:Y:S08]  /*4ac0*/  SYNCS.ARRIVE.TRANS64.RED.A1T0 RZ, [UR5], RZ ;  /* 0x000000ffffff79a7 */ /* 0x000ff00008100405 */
[----:B------:R-:W-:Y:S05]  /*4ad0*/  @!P1 BRA `(.L_x_35) ;  /* 0x0000001800409947 */ /* 0x000fea0003800000 */
[----:B------:R-:W-:Y:S01]  /*4ae0*/  UMOV UR4, URZ ;  /* 0x0000003f00047c82 */ /* 0x000fe20008000000 */
[----:B------:R-:W-:Y:S01]  /*4af0*/  UMOV UR5, URZ ;  /* 0x0000003f00057c82 */ /* 0x000fe20008000000 */
[----:B------:R-:W-:-:S05]  /*4b00*/  ULDC UR27, c[0x0][0x988] ;  /* 0x00026200001b7ab9 */ /* 0x000fca0000000800 */
.L_x_46:
[----:B------:R-:W-:Y:S01]  /*4b10*/  UIADD3 UR7, UR5, 0x1, URZ ;  /* 0x0000000105077890 */ /* 0x000fe2000fffe03f */
[----:B012---:R-:W-:Y:S01]  /*4b20*/  IMAD.U32 R9, RZ, RZ, UR44 ;  /* 0x0000002cff097e24 */ /* 0x007fe2000f8e00ff */
[----:B------:R-:W-:Y:S02]  /*4b30*/  UIADD3 UR44, UR44, -0x1, URZ ;  /* 0xffffffff2c2c7890 */ /* 0x000fe4000fffe03f */
[----:B------:R-:W-:Y:S02]  /*4b40*/  UISETP.NE.AND UP0, UPT, UR7, 0x2, UPT ;  /* 0x000000020700788c */ /* 0x000fe4000bf05270 */
[----:B------:R-:W-:Y:S02]  /*4b50*/  ISETP.GT.AND P1, PT, R9, UR40, PT ;  /* 0x0000002809007c0c */ /* 0x000fe4000bf24270 */
[----:B------:R-:W-:Y:S02]  /*4b60*/  USEL UR10, URZ, 0x1, UP0 ;  /* 0x000000013f0a7887 */ /* 0x000fe40008000000 */
[----:B------:R-:W-:-:S02]  /*4b70*/  USEL UR25, UR7, URZ, UP0 ;  /* 0x0000003f07197287 */ /* 0x000fc40008000000 */
[----:B------:R-:W-:Y:S01]  /*4b80*/  ULOP3.LUT UR4, UR4, UR10, URZ, 0x3c, !UPT ;  /* 0x0000000a04047292 */ /* 0x000fe2000f8e3c3f */
[----:B------:R-:W-:Y:S11]  /*4b90*/  @!P0 BRA `(.L_x_36) ;  /* 0x0000000000048947 */ /* 0x000ff60003800000 */
[----:B------:R-:W-:Y:S01]  /*4ba0*/  BPT.TRAP 0x1 ;  /* 0x000000040000795c */ /* 0x000fe20000300000 */
.L_x_36:
[----:B------:R-:W-:Y:S01]  /*4bb0*/  ULEA UR26, UR25, UR41, 0x3 ;  /* 0x00000029191a7291 */ /* 0x000fe2000f8e183f */
[----:B------:R-:W-:-:S04]  /*4bc0*/  MOV R9, UR4 ;  /* 0x0000000400097c02 */ /* 0x000fc80008000f00 */
[----:B------:R-:W-:-:S04]  /*4bd0*/  SHF.L.U32 R9, R9, 0x1f, RZ ;  /* 0x0000001f09097819 */ /* 0x000fc800000006ff */
[----:B------:R0:W1:Y:S01]  /*4be0*/  SYNCS.PHASECHK.TRANS64.TRYWAIT P2, [UR26+0x28c30], R9 ;  /* 0x028c3009ff0075a7 */ /* 0x000062000804015a */
[----:B------:R-:W-:Y:S05]  /*4bf0*/  @!P0 BRA `(.L_x_37) ;  /* 0x0000000000048947 */ /* 0x000fea0003800000 */
[----:B------:R-:W-:Y:S01]  /*4c00*/  BPT.TRAP 0x1 ;  /* 0x000000040000795c */ /* 0x000fe20000300000 */
.L_x_37:
[----:B-1----:R-:W-:Y:S05]  /*4c10*/  @P2 BRA `(.L_x_38) ;  /* 0x0000000000082947 */ /* 0x002fea0003800000 */
[----:B------:R-:W1:Y:S02]  /*4c20*/  SYNCS.PHASECHK.TRANS64.TRYWAIT P2, [UR26+0x28c30], R9 ;  /* 0x028c3009ff0075a7 */ /* 0x000e64000804015a */
[----:B-1----:R-:W-:Y:S05]  /*4c30*/  @!P2 BRA `(.L_x_39) ;  /* 0x0000008000a8a947 */ /* 0x002fea0003800000 */
.L_x_38:
[----:B------:R-:W-:Y:S01]  /*4c40*/  ULEA UR10, UR25, UR6, 0x9 ;  /* 0x00000006190a7291 */ /* 0x000fe2000f8e483f */
[----:B---3--:R-:W-:Y:S01]  /*4c50*/  WARPGROUP.ARRIVE ;  /* 0x00000000000079c5 */ /* 0x008fe20000000000 */
[----:B------:R-:W-:Y:S01]  /*4c60*/  UMOV UR11, 0x40000040 ;  /* 0x40000040000b7882 */ /* 0x000fe20000000000 */
[----:B------:R-:W-:Y:S01]  /*4c70*/  UMOV UR15, 0x40000040 ;  /* 0x40000040000f7882 */ /* 0x000fe20000000000 */
[----:B------:R-:W-:Y:S02]  /*4c80*/  UIADD3 UR14, UR10, 0x2, URZ ;  /* 0x000000020a0e7890 */ /* 0x000fe4000fffe03f */
[----:B------:R-:W-:Y:S01]  /*4c90*/  UIADD3 UR18, UR10, 0x4, URZ ;  /* 0x000000040a127890 */ /* 0x000fe2000fffe03f */
[----:B------:R-:W-:Y:S02]  /*4ca0*/  UMOV UR19, 0x40000040 ;  /* 0x4000004000137882 */ /* 0x000fe40000000000 */
[----:B------:R-:W-:Y:S01]  /*4cb0*/  HGMMA.64x64x16.F32 R152, gdesc[UR8], RZ, !UPT, gsb0 ;  /* 0x00e00000089879f0 */ /* 0x000fe2000c0008ff */
[----:B------:R-:W-:Y:S01]  /*4cc0*/  UIADD3 UR22, UR10, 0x6, URZ ;  /* 0x000000060a167890 */ /* 0x000fe2000fffe03f */
[----:B------:R-:W-:Y:S01]  /*4cd0*/  UMOV UR23, 0x40000040 ;  /* 0x4000004000177882 */ /* 0x000fe20000000000 */
[----:B------:R-:W-:-:S02]  /*4ce0*/  WARPGROUP.DEPBAR.LE gsb0, 0x0 ;  /* 0x00008000000079c5 */ /* 0x000fc40000010000 */
        /* <DEDUP_REMOVED lines=11> */
.L_x_40:
[----:B-1----:R-:W-:Y:S01]  /*4da0*/  FMNMX.FTZ R12, R152, R3, !PT ;  /* 0x00000003980c7209 */ /* 0x002fe20007810000 */
[----:B------:R-:W-:Y:S01]  /*4db0*/  UMOV UR11, UR27 ;  /* 0x0000001b000b7c82 */ /* 0x000fe20008000000 */
[----:B------:R-:W-:Y:S01]  /*4dc0*/  ISETP.NE.AND P2, PT, R0, RZ, PT ;  /* 0x000000ff0000720c */ /* 0x000fe20003f45270 */
[----:B------:R-:W-:Y:S01]  /*4dd0*/  UIADD3 UR7, UR26, 0x28c40, URZ ;  /* 0x00028c401a077890 */ /* 0x000fe2000fffe03f */
[----:B------:R-:W-:-:S03]  /*4de0*/  FMNMX.FTZ R13, R153, R12, !PT ;  /* 0x0000000c990d7209 */ /* 0x000fc60007810000 */
[----:B------:R-:W-:Y:S01]  /*4df0*/  UPRMT UR7, UR42, 0x654, UR7 ;  /* 0x000006542a077896 */ /* 0x000fe20008000007 */
[----:B------:R-:W-:-:S04]  /*4e00*/  FMNMX.FTZ R12, R156, R13, !PT ;  /* 0x0000000d9c0c7209 */ /* 0x000fc80007810000 */
[----:B------:R-:W-:-:S04]  /*4e10*/  FMNMX.FTZ R13, R157, R12, !PT ;  /* 0x0000000c9d0d7209 */ /* 0x000fc80007810000 */
[----:B------:R-:W-:Y:S01]  /*4e20*/  FMNMX.FTZ R12, R160, R13, !PT ;  /* 0x0000000da00c7209 */ /* 0x000fe20007810000 */
[----:B------:R-:W-:Y:S03]  /*4e30*/  SYNCS.ARRIVE.TRANS64.RED.A1T0 RZ, [UR7], RZ ;  /* 0x000000ffffff79a7 */ /* 0x000fe60008100407 */
[----:B------:R-:W-:-:S04]  /*4e40*/  FMNMX.FTZ R13, R161, R12, !PT ;  /* 0x0000000ca10d7209 */ /* 0x000fc80007810000 */
        /* <DEDUP_REMOVED lines=9> */
[----:B------:R-:W-:-:S05]  /*4ee0*/  FMNMX.FTZ R15, R181, R12, !PT ;  /* 0x0000000cb50f7209 */ /* 0x000fca0007810000 */
[----:B------:R-:W1:Y:S02]  /*4ef0*/  SHFL.BFLY PT, R12, R15, 0x2, 0x1f ;  /* 0x0c401f000f0c7f89 */ /* 0x000e6400000e0000 */
        /* <DEDUP_REMOVED lines=10> */
[----:B------:R-:W-:-:S03]  /*4fa0*/  FMNMX.FTZ R13, R167, R14, !PT ;  /* 0x0000000ea70d7209 */ /* 0x000fc60007810000 */
[----:B------:R-:W-:Y:S01]  /*4fb0*/  FMUL.FTZ R184, R12, UR11 ;  /* 0x0000000b0cb87c20 */ /* 0x000fe20008410000 */
[----:B------:R-:W-:Y:S01]  /*4fc0*/  FMNMX.FTZ R14, R170, R13, !PT ;  /* 0x0000000daa0e7209 */ /* 0x000fe20007810000 */
[----:B------:R-:W-:Y:S02]  /*4fd0*/  FADD.FTZ R3, -R12, R3 ;  /* 0x000000030c037221 */ /* 0x000fe40000010100 */
[--C-:B------:R-:W-:Y:S01]  /*4fe0*/  FFMA.FTZ R152, R152, UR11, -R184.reuse ;  /* 0x0000000b98987c23 */ /* 0x100fe200080108b8 */
[----:B------:R-:W-:Y:S01]  /*4ff0*/  FMNMX.FTZ R13, R171, R14, !PT ;  /* 0x0000000eab0d7209 */ /* 0x000fe20007810000 */
[----:B------:R-:W-:Y:S01]  /*5000*/  FMUL.FTZ R3, R3, UR11 ;  /* 0x0000000b03037c20 */ /* 0x000fe20008410000 */
[--C-:B------:R-:W-:Y:S01]  /*5010*/  FFMA.FTZ R19, R156, UR11, -R184.reuse ;  /* 0x0000000b9c137c23 */ /* 0x100fe200080108b8 */
[--C-:B------:R-:W-:Y:S01]  /*5020*/  FFMA.FTZ R156, R160, UR11, -R184.reuse ;  /* 0x0000000ba09c7c23 */ /* 0x100fe200080108b8 */
[----:B------:R-:W-:Y:S01]  /*5030*/  FMNMX.FTZ R14, R174, R13, !PT ;  /* 0x0000000dae0e7209 */ /* 0x000fe20007810000 */
[--C-:B------:R-:W-:Y:S01]  /*5040*/  FFMA.FTZ R13, R153, UR11, -R184.reuse ;  /* 0x0000000b990d7c23 */ /* 0x100fe200080108b8 */
[----:B------:R-:W-:Y:S01]  /*5050*/  MUFU.EX2 R152, R152 ;  /* 0x0000009800987308 */ /* 0x000fe20000000800 */
[--C-:B------:R-:W-:Y:S01]  /*5060*/  FFMA.FTZ R17, R161, UR11, -R184.reuse ;  /* 0x0000000ba1117c23 */ /* 0x100fe200080108b8 */
[----:B------:R-:W-:Y:S01]  /*5070*/  FMNMX.FTZ R15, R175, R14, !PT ;  /* 0x0000000eaf0f7209 */ /* 0x000fe20007810000 */
[--C-:B------:R-:W-:Y:S01]  /*5080*/  FFMA.FTZ R160, R168, UR11, -R184.reuse ;  /* 0x0000000ba8a07c23 */ /* 0x100fe200080108b8 */
[--C-:B------:R-:W-:Y:S01]  /*5090*/  FFMA.FTZ R23, R173, UR11, -R184.reuse ;  /* 0x0000000bad177c23 */ /* 0x100fe200080108b8 */
[--C-:B------:R-:W-:Y:S01]  /*50a0*/  FFMA.FTZ R180, R180, UR11, -R184.reuse ;  /* 0x0000000bb4b47c23 */ /* 0x100fe200080108b8 */
[----:B------:R-:W-:Y:S01]  /*50b0*/  FMNMX.FTZ R14, R178, R15, !PT ;  /* 0x0000000fb20e7209 */ /* 0x000fe20007810000 */
[----:B------:R-:W-:Y:S01]  /*50c0*/  FFMA.FTZ R181, R181, UR11, -R184 ;  /* 0x0000000bb5b57c23 */ /* 0x000fe200080108b8 */
[----:B------:R-:W1:Y:S02]  /*50d0*/  MUFU.EX2 R3, R3 ;  /* 0x0000000300037308 */ /* 0x000e640000000800 */
[----:B------:R-:W-:-:S04]  /*50e0*/  FMNMX.FTZ R15, R179, R14, !PT ;  /* 0x0000000eb30f7209 */ /* 0x000fc80007810000 */
[----:B------:R-:W-:Y:S01]  /*50f0*/  FMNMX.FTZ R16, R182, R15, !PT ;  /* 0x0000000fb6107209 */ /* 0x000fe20007810000 */
[--C-:B------:R-:W-:Y:S01]  /*5100*/  FFMA.FTZ R15, R157, UR11, -R184.reuse ;  /* 0x0000000b9d0f7c23 */ /* 0x100fe200080108b8 */
[----:B------:R-:W2:Y:S02]  /*5110*/  MUFU.EX2 R13, R13 ;  /* 0x0000000d000d7308 */ /* 0x000ea40000000800 */
[----:B------:R-:W-:Y:S01]  /*5120*/  FMNMX.FTZ R18, R183, R16, !PT ;  /* 0x00000010b7127209 */ /* 0x000fe20007810000 */
[--C-:B------:R-:W-:Y:S01]  /*5130*/  FFMA.FTZ R16, R164, UR11, -R184.reuse ;  /* 0x0000000ba4107c23 */ /* 0x100fe200080108b8 */
[----:B------:R-:W-:-:S03]  /*5140*/  FFMA.FTZ R164, R176, UR11, -R184 ;  /* 0x0000000bb0a47c23 */ /* 0x000fc600080108b8 */
[----:B------:R-:W3:Y:S01]  /*5150*/  SHFL.BFLY PT, R21, R18, 0x2, 0x1f ;  /* 0x0c401f0012157f89 */ /* 0x000ee200000e0000 */
[----:B------:R4:W-:Y:S01]  /*5160*/  MUFU.EX2 R14, R19 ;  /* 0x00000013000e7308 */ /* 0x0009e20000000800 */
[----:B-1----:R-:W-:Y:S01]  /*5170*/  FFMA.FTZ R10, R3, R10, R152 ;  /* 0x0000000a030a7223 */ /* 0x002fe20000010098 */
[-C--:B------:R-:W-:Y:S01]  /*5180*/  FMUL.FTZ R24, R24, R3.reuse ;  /* 0x0000000318187220 */ /* 0x080fe20000410000 */
[-C--:B------:R-:W-:Y:S01]  /*5190*/  FMUL.FTZ R25, R25, R3.reuse ;  /* 0x0000000319197220 */ /* 0x080fe20000410000 */
[-C--:B------:R-:W-:Y:S01]  /*51a0*/  FMUL.FTZ R28, R28, R3.reuse ;  /* 0x000000031c1c7220 */ /* 0x080fe20000410000 */
[-C--:B------:R-:W-:Y:S01]  /*51b0*/  FMUL.FTZ R29, R29, R3.reuse ;  /* 0x000000031d1d7220 */ /* 0x080fe20000410000 */
[-C--:B------:R-:W-:Y:S01]  /*51c0*/  FMUL.FTZ R32, R32, R3.reuse ;  /* 0x0000000320207220 */ /* 0x080fe20000410000 */
[-C--:B------:R-:W-:Y:S01]  /*51d0*/  FMUL.FTZ R33, R33, R3.reuse ;  /* 0x0000000321217220 */ /* 0x080fe20000410000 */
[----:B------:R-:W-:Y:S01]  /*51e0*/  MUFU.EX2 R15, R15 ;  /* 0x0000000f000f7308 */ /* 0x000fe20000000800 */
[--C-:B----4-:R-:W-:Y:S01]  /*51f0*/  FFMA.FTZ R19, R165, UR11, -R184.reuse ;  /* 0x0000000ba5137c23 */ /* 0x110fe200080108b8 */
[----:B--2---:R-:W-:Y:S01]  /*5200*/  F2FP.F16.F32.PACK_AB R152, R13, R152 ;  /* 0x000000980d98723e */ /* 0x004fe200000000ff */
[--C-:B------:R-:W-:Y:S01]  /*5210*/  FFMA.FTZ R165, R177, UR11, -R184.reuse ;  /* 0x0000000bb1a57c23 */ /* 0x100fe200080108b8 */
[-C--:B------:R-:W-:Y:S01]  /*5220*/  FMUL.FTZ R36, R36, R3.reuse ;  /* 0x0000000324247220 */ /* 0x080fe20000410000 */
[-C--:B------:R-:W-:Y:S01]  /*5230*/  FMUL.FTZ R37, R37, R3.reuse ;  /* 0x0000000325257220 */ /* 0x080fe20000410000 */
[-C--:B------:R-:W-:Y:S01]  /*5240*/  FMUL.FTZ R40, R40, R3.reuse ;  /* 0x0000000328287220 */ /* 0x080fe20000410000 */
[-C--:B------:R-:W-:Y:S01]  /*5250*/  FMUL.FTZ R41, R41, R3.reuse ;  /* 0x0000000329297220 */ /* 0x080fe20000410000 */
[----:B------:R-:W-:Y:S01]  /*5260*/  MUFU.EX2 R156, R156 ;  /* 0x0000009c009c7308 */ /* 0x000fe20000000800 */
[-C--:B------:R-:W-:Y:S01]  /*5270*/  FMUL.FTZ R44, R44, R3.reuse ;  /* 0x000000032c2c7220 */ /* 0x080fe20000410000 */
[-C--:B------:R-:W-:Y:S01]  /*5280*/  FMUL.FTZ R45, R45, R3.reuse ;  /* 0x000000032d2d7220 */ /* 0x080fe20000410000 */
[-C--:B------:R-:W-:Y:S01]  /*5290*/  FMUL.FTZ R48, R48, R3.reuse ;  /* 0x0000000330307220 */ /* 0x080fe20000410000 */
[-C--:B------:R-:W-:Y:S01]  /*52a0*/  FMUL.FTZ R49, R49, R3.reuse ;  /* 0x0000000331317220 */ /* 0x080fe20000410000 */
[-C--:B------:R-:W-:Y:S01]  /*52b0*/  FMUL.FTZ R52, R52, R3.reuse ;  /* 0x0000000334347220 */ /* 0x080fe20000410000 */
[----:B------:R-:W-:Y:S01]  /*52c0*/  FMUL.FTZ R53, R53, R3 ;  /* 0x0000000335357220 */ /* 0x000fe20000410000 */
[----:B---3--:R-:W-:Y:S01]  /*52d0*/  FMNMX.FTZ R22, R18, R21, !PT ;  /* 0x0000001512167209 */ /* 0x008fe20007810000 */
[--C-:B------:R-:W-:Y:S01]  /*52e0*/  FFMA.FTZ R18, R172, UR11, -R184.reuse ;  /* 0x0000000bac127c23 */ /* 0x100fe200080108b8 */
[----:B------:R-:W-:Y:S01]  /*52f0*/  MUFU.EX2 R17, R17 ;  /* 0x0000001100117308 */ /* 0x000fe20000000800 */
[----:B------:R-:W-:Y:S01]  /*5300*/  FFMA.FTZ R21, R169, UR11, -R184 ;  /* 0x0000000ba9157c23 */ /* 0x000fe200080108b8 */
[-C--:B------:R-:W-:Y:S01]  /*5310*/  FMUL.FTZ R56, R56, R3.reuse ;  /* 0x0000000338387220 */ /* 0x080fe20000410000 */
[----:B------:R-:W1:Y:S01]  /*5320*/  SHFL.BFLY PT, R153, R22, 0x1, 0x1f ;  /* 0x0c201f0016997f89 */ /* 0x000e6200000e0000 */
        /* <DEDUP_REMOVED lines=22> */
[----:B------:R-:W-:Y:S01]  /*5490*/  FMUL.FTZ R96, R96, R3 ;  /* 0x0000000360607220 */ /* 0x000fe20000410000 */
[----:B-1----:R-:W-:Y:S01]  /*54a0*/  FMNMX.FTZ R20, R22, R153, !PT ;  /* 0x0000009916147209 */ /* 0x002fe20007810000 */
[-C--:B------:R-:W-:Y:S01]  /*54b0*/  FMUL.FTZ R97, R97, R3.reuse ;  /* 0x0000000361617220 */ /* 0x080fe20000410000 */
[-C--:B------:R-:W-:Y:S01]  /*54c0*/  FMUL.FTZ R100, R100, R3.reuse ;  /* 0x0000000364647220 */ /* 0x080fe20000410000 */
[-C--:B------:R-:W-:Y:S01]  /*54d0*/  FMUL.FTZ R101, R101, R3.reuse ;  /* 0x0000000365657220 */ /* 0x080fe20000410000 */
[-C--:B------:R-:W-:Y:S01]  /*54e0*/  FMUL.FTZ R104, R104, R3.reuse ;  /* 0x0000000368687220 */ /* 0x080fe20000410000 */
[C---:B------:R-:W-:Y:S01]  /*54f0*/  FADD.FTZ R153, -R20.reuse, R5 ;  /* 0x0000000514997221 */ /* 0x040fe20000010100 */
[----:B------:R-:W-:Y:S01]  /*5500*/  FMUL.FTZ R157, R20, UR11 ;  /* 0x0000000b149d7c20 */ /* 0x000fe20008410000 */
[----:B------:R-:W-:Y:S01]  /*5510*/  MUFU.EX2 R21, R21 ;  /* 0x0000001500157308 */ /* 0x000fe20000000800 */
[----:B------:R-:W-:Y:S01]  /*5520*/  FMUL.FTZ R105, R105, R3 ;  /* 0x0000000369697220 */ /* 0x000fe20000410000 */
[----:B------:R-:W-:Y:S01]  /*5530*/  FMUL.FTZ R153, R153, UR11 ;  /* 0x0000000b99997c20 */ /* 0x000fe20008410000 */
[--C-:B------:R-:W-:Y:S01]  /*5540*/  FFMA.FTZ R154, R154, UR11, -R157.reuse ;  /* 0x0000000b9a9a7c23 */ /* 0x100fe2000801089d */
[--C-:B------:R-:W-:Y:S01]  /*5550*/  FFMA.FTZ R155, R155, UR11, -R157.reuse ;  /* 0x0000000b9b9b7c23 */ /* 0x100fe2000801089d */
[--C-:B------:R-:W-:Y:S01]  /*5560*/  FFMA.FTZ R158, R158, UR11, -R157.reuse ;  /* 0x0000000b9e9e7c23 */ /* 0x100fe2000801089d */
[--C-:B------:R-:W-:Y:S01]  /*5570*/  FFMA.FTZ R159, R159, UR11, -R157.reuse ;  /* 0x0000000b9f9f7c23 */ /* 0x100fe2000801089d */
[--C-:B------:R-:W-:Y:S01]  /*5580*/  FFMA.FTZ R162, R162, UR11, -R157.reuse ;  /* 0x0000000ba2a27c23 */ /* 0x100fe2000801089d */
[----:B------:R1:W-:Y:S01]  /*5590*/  MUFU.EX2 R168, R153 ;  /* 0x0000009900a87308 */ /* 0x0003e20000000800 */
[--C-:B------:R-:W-:Y:S01]  /*55a0*/  FFMA.FTZ R163, R163, UR11, -R157.reuse ;  /* 0x0000000ba3a37c23 */ /* 0x100fe2000801089d */
[--C-:B------:R-:W-:Y:S01]  /*55b0*/  FFMA.FTZ R166, R166, UR11, -R157.reuse ;  /* 0x0000000ba6a67c23 */ /* 0x100fe2000801089d */
[--C-:B------:R-:W-:Y:S01]  /*55c0*/  FFMA.FTZ R167, R167, UR11, -R157.reuse ;  /* 0x0000000ba7a77c23 */ /* 0x100fe2000801089d */
[--C-:B------:R-:W-:Y:S01]  /*55d0*/  FFMA.FTZ R170, R170, UR11, -R157.reuse ;  /* 0x0000000baaaa7c23 */ /* 0x100fe2000801089d */
[--C-:B------:R-:W-:Y:S01]  /*55e0*/  FFMA.FTZ R171, R171, UR11, -R157.reuse ;  /* 0x0000000babab7c23 */ /* 0x100fe2000801089d */
[--C-:B------:R-:W-:Y:S01]  /*55f0*/  FFMA.FTZ R174, R174, UR11, -R157.reuse ;  /* 0x0000000baeae7c23 */ /* 0x100fe2000801089d */
[----:B------:R-:W-:Y:S01]  /*5600*/  FFMA.FTZ R175, R175, UR11, -R157 ;  /* 0x0000000bafaf7c23 */ /* 0x000fe2000801089d */
[----:B------:R-:W2:Y:S01]  /*5610*/  MUFU.EX2 R161, R154 ;  /* 0x0000009a00a17308 */ /* 0x000ea20000000800 */
[----:B-1----:R-:W-:-:S02]  /*5620*/  IMAD.U32 R153, RZ, RZ, UR5 ;  /* 0x00000005ff997e24 */ /* 0x002fc4000f8e00ff */
[--C-:B------:R-:W-:Y:S01]  /*5630*/  FFMA.FTZ R178, R178, UR11, -R157.reuse ;  /* 0x0000000bb2b27c23 */ /* 0x100fe2000801089d */
[--C-:B------:R-:W-:Y:S01]  /*5640*/  FFMA.FTZ R179, R179, UR11, -R157.reuse ;  /* 0x0000000bb3b37c23 */ /* 0x100fe2000801089d */
[--C-:B------:R-:W-:Y:S01]  /*5650*/  FFMA.FTZ R182, R182, UR11, -R157.reuse ;  /* 0x0000000bb6b67c23 */ /* 0x100fe2000801089d */
[----:B------:R-:W-:Y:S02]  /*5660*/  @!P2 IMAD R153, R153, 0x40, R2 ;  /* 0x000000409999a824 */ /* 0x000fe400078e0202 */
[----:B------:R-:W-:Y:S01]  /*5670*/  FFMA.FTZ R183, R183, UR11, -R157 ;  /* 0x0000000bb7b77c23 */ /* 0x000fe2000801089d */
[-C--:B------:R-:W-:Y:S01]  /*5680*/  FMUL.FTZ R108, R108, R3.reuse ;  /* 0x000000036c6c7220 */ /* 0x080fe20000410000 */
[----:B------:R1:W3:Y:S01]  /*5690*/  MUFU.EX2 R172, R155 ;  /* 0x0000009b00ac7308 */ /* 0x0002e20000000800 */
[-C--:B------:R-:W-:Y:S01]  /*56a0*/  FMUL.FTZ R109, R109, R3.reuse ;  /* 0x000000036d6d7220 */ /* 0x080fe20000410000 */
[-C--:B------:R-:W-:Y:S01]  /*56b0*/  FMUL.FTZ R112, R112, R3.reuse ;  /* 0x0000000370707220 */ /* 0x080fe20000410000 */
[-C--:B------:R-:W-:Y:S01]  /*56c0*/  FMUL.FTZ R113, R113, R3.reuse ;  /* 0x0000000371717220 */ /* 0x080fe20000410000 */
[-C--:B------:R-:W-:Y:S01]  /*56d0*/  FMUL.FTZ R116, R116, R3.reuse ;  /* 0x0000000374747220 */ /* 0x080fe20000410000 */
[-C--:B------:R-:W-:Y:S01]  /*56e0*/  FMUL.FTZ R117, R117, R3.reuse ;  /* 0x0000000375757220 */ /* 0x080fe20000410000 */
[-C--:B------:R-:W-:Y:S01]  /*56f0*/  FMUL.FTZ R120, R120, R3.reuse ;  /* 0x0000000378787220 */ /* 0x080fe20000410000 */
[----:B------:R-:W-:Y:S01]  /*5700*/  FMUL.FTZ R121, R121, R3 ;  /* 0x0000000379797220 */ /* 0x000fe20000410000 */
[----:B------:R-:W4:Y:S01]  /*5710*/  MUFU.EX2 R158, R158 ;  /* 0x0000009e009e7308 */ /* 0x000f220000000800 */
[----:B--2---:R-:W-:Y:S01]  /*5720*/  FFMA.FTZ R11, R168, R11, R161 ;  /* 0x0000000ba80b7223 */ /* 0x004fe200000100a1 */
[----:B-1----:R-:W-:Y:S01]  /*5730*/  FADD.FTZ R155, R13, R10 ;  /* 0x0000000a0d9b7221 */ /* 0x002fe20000010000 */
[-C--:B------:R-:W-:Y:S01]  /*5740*/  FMUL.FTZ R124, R124, R3.reuse ;  /* 0x000000037c7c7220 */ /* 0x080fe20000410000 */
[-C--:B------:R-:W-:Y:S01]  /*5750*/  FMUL.FTZ R125, R125, R3.reuse ;  /* 0x000000037d7d7220 */ /* 0x080fe20000410000 */
[-C--:B------:R-:W-:Y:S01]  /*5760*/  FMUL.FTZ R128, R128, R3.reuse ;  /* 0x0000000380807220 */ /* 0x080fe20000410000 */
[----:B------:R-:W-:Y:S01]  /*5770*/  FADD.FTZ R10, R14, R155 ;  /* 0x0000009b0e0a7221 */ /* 0x000fe20000010000 */
[-C--:B------:R-:W-:Y:S01]  /*5780*/  FMUL.FTZ R129, R129, R3.reuse ;  /* 0x0000000381817220 */ /* 0x080fe20000410000 */
[----:B------:R-:W1:Y:S01]  /*5790*/  MUFU.EX2 R159, R159 ;  /* 0x0000009f009f7308 */ /* 0x000e620000000800 */
[----:B---3--:R-:W-:Y:S01]  /*57a0*/  FADD.FTZ R11, R172, R11 ;  /* 0x0000000bac0b7221 */ /* 0x008fe20000010000 */
[-C--:B------:R-:W-:Y:S01]  /*57b0*/  FMUL.FTZ R132, R132, R3.reuse ;  /* 0x0000000384847220 */ /* 0x080fe20000410000 */
[-C--:B------:R-:W-:Y:S01]  /*57c0*/  FMUL.FTZ R133, R133, R3.reuse ;  /* 0x0000000385857220 */ /* 0x080fe20000410000 */
[-C--:B------:R-:W-:Y:S01]  /*57d0*/  FMUL.FTZ R136, R136, R3.reuse ;  /* 0x0000000388887220 */ /* 0x080fe20000410000 */
[-C--:B------:R-:W-:Y:S01]  /*57e0*/  FMUL.FTZ R137, R137, R3.reuse ;  /* 0x0000000389897220 */ /* 0x080fe20000410000 */
[-C--:B------:R-:W-:Y:S01]  /*57f0*/  FMUL.FTZ R140, R140, R3.reuse ;  /* 0x000000038c8c7220 */ /* 0x080fe20000410000 */
[-C--:B------:R-:W-:Y:S01]  /*5800*/  FMUL.FTZ R141, R141, R3.reuse ;  /* 0x000000038d8d7220 */ /* 0x080fe20000410000 */
[----:B------:R-:W2:Y:S01]  /*5810*/  MUFU.EX2 R162, R162 ;  /* 0x000000a200a27308 */ /* 0x000ea20000000800 */
[----:B----4-:R-:W-:Y:S01]  /*5820*/  FADD.FTZ R154, R158, R11 ;  /* 0x0000000b9e9a7221 */ /* 0x010fe20000010000 */
[----:B------:R-:W-:Y:S01]  /*5830*/  FADD.FTZ R11, R15, R10 ;  /* 0x0000000a0f0b7221 */ /* 0x000fe20000010000 */
[----:B------:R-:W-:Y:S01]  /*5840*/  @!P2 LEA R10, R153, UR41, 0x2 ;  /* 0x00000029990aac11 */ /* 0x000fe2000f8e10ff */
[-C--:B------:R-:W-:Y:S01]  /*5850*/  FMUL.FTZ R144, R144, R3.reuse ;  /* 0x0000000390907220 */ /* 0x080fe20000410000 */
[-C--:B------:R-:W-:Y:S01]  /*5860*/  FMUL.FTZ R145, R145, R3.reuse ;  /* 0x0000000391917220 */ /* 0x080fe20000410000 */
[-C--:B------:R-:W-:Y:S01]  /*5870*/  FMUL.FTZ R148, R148, R3.reuse ;  /* 0x0000000394947220 */ /* 0x080fe20000410000 */
[----:B------:R-:W-:Y:S01]  /*5880*/  FMUL.FTZ R149, R149, R3 ;  /* 0x0000000395957220 */ /* 0x000fe20000410000 */
[----:B------:R-:W3:Y:S01]  /*5890*/  MUFU.EX2 R163, R163 ;  /* 0x000000a300a37308 */ /* 0x000ee20000000800 */
[----:B-1----:R-:W-:Y:S01]  /*58a0*/  FADD.FTZ R155, R159, R154 ;  /* 0x0000009a9f9b7221 */ /* 0x002fe20000010000 */
[----:B------:R-:W-:Y:S01]  /*58b0*/  FADD.FTZ R154, R156, R11 ;  /* 0x0000000b9c9a7221 */ /* 0x000fe20000010000 */
[----:B------:R-:W-:Y:S01]  /*58c0*/  @!P2 STS [R10+0x28800], R3 ;  /* 0x028800030a00a388 */ /* 0x000fe20000000800 */
[C---:B------:R-:W-:Y:S01]  /*58d0*/  F2FP.F16.F32.PACK_AB R156, R17.reuse, R156 ;  /* 0x0000009c119c723e */ /* 0x040fe200000000ff */
[----:B------:R-:W-:Y:S01]  /*58e0*/  FMUL.FTZ R26, R26, R168 ;  /* 0x000000a81a1a7220 */ /* 0x000fe20000410000 */
[----:B------:R-:W-:Y:S01]  /*58f0*/  FADD.FTZ R11, R17, R154 ;  /* 0x0000009a110b7221 */ /* 0x000fe20000010000 */
[----:B------:R1:W-:Y:S01]  /*5900*/  @!P2 STS [R10+0x28820], R168 ;  /* 0x028820a80a00a388 */ /* 0x0003e20000000800 */
[----:B------:R-:W4:Y:S01]  /*5910*/  MUFU.EX2 R166, R166 ;  /* 0x000000a600a67308 */ /* 0x000f220000000800 */
[----:B--2---:R-:W-:Y:S01]  /*5920*/  FADD.FTZ R176, R162, R155 ;  /* 0x0000009ba2b07221 */ /* 0x004fe20000010000 */
[----:B------:R-:W-:Y:S01]  /*5930*/  FADD.FTZ R154, R16, R11 ;  /* 0x0000000b109a7221 */ /* 0x000fe20000010000 */
[----:B------:R-:W-:Y:S01]  /*5940*/  F2FP.F16.F32.PACK_AB R155, R159, R158 ;  /* 0x0000009e9f9b723e */ /* 0x000fe200000000ff */
[----:B------:R-:W-:Y:S01]  /*5950*/  FMUL.FTZ R27, R27, R168 ;  /* 0x000000a81b1b7220 */ /* 0x000fe20000410000 */
[C---:B------:R-:W-:Y:S01]  /*5960*/  F2FP.F16.F32.PACK_AB R158, R19.reuse, R16 ;  /* 0x00000010139e723e */ /* 0x040fe200000000ff */
[----:B------:R-:W-:Y:S01]  /*5970*/  FADD.FTZ R11, R19, R154 ;  /* 0x0000009a130b7221 */ /* 0x000fe20000010000 */
[----:B------:R-:W-:Y:S01]  /*5980*/  F2FP.F16.F32.PACK_AB R154, R15, R14 ;  /* 0x0000000e0f9a723e */ /* 0x000fe200000000ff */
[----:B------:R-:W2:Y:S01]  /*5990*/  MUFU.EX2 R167, R167 ;  /* 0x000000a700a77308 */ /* 0x000ea20000000800 */
[C---:B---3--:R-:W-:Y:S01]  /*59a0*/  FADD.FTZ R153, R163.reuse, R176 ;  /* 0x000000b0a3997221 */ /* 0x048fe20000010000 */
[----:B------:R-:W-:Y:S01]  /*59b0*/  FADD.FTZ R14, R160, R11 ;  /* 0x0000000ba00e7221 */ /* 0x000fe20000010000 */
[----:B------:R-:W-:Y:S01]  /*59c0*/  F2FP.F16.F32.PACK_AB R157, R163, R162 ;  /* 0x000000a2a39d723e */ /* 0x000fe200000000ff */
[----:B------:R-:W-:Y:S01]  /*59d0*/  FMUL.FTZ R30, R30, R168 ;  /* 0x000000a81e1e7220 */ /* 0x000fe20000410000 */
[C---:B------:R-:W-:Y:S01]  /*59e0*/  F2FP.F16.F32.PACK_AB R160, R21.reuse, R160 ;  /* 0x000000a015a0723e */ /* 0x040fe200000000ff */
[----:B------:R-:W-:Y:S01]  /*59f0*/  FADD.FTZ R11, R21, R14 ;  /* 0x0000000e150b7221 */ /* 0x000fe20000010000 */
[-C--:B------:R-:W-:Y:S01]  /*5a00*/  FMUL.FTZ R31, R31, R168.reuse ;  /* 0x000000a81f1f7220 */ /* 0x080fe20000410000 */
[----:B------:R-:W3:Y:S01]  /*5a10*/  MUFU.EX2 R170, R170 ;  /* 0x000000aa00aa7308 */ /* 0x000ee20000000800 */
[----:B----4-:R-:W-:Y:S01]  /*5a20*/  FADD.FTZ R176, R166, R153 ;  /* 0x00000099a6b07221 */ /* 0x010fe20000010000 */
[----:B------:R-:W-:Y:S01]  /*5a30*/  F2FP.F16.F32.PACK_AB R153, R172, R161 ;  /* 0x000000a1ac99723e */ /* 0x000fe200000000ff */
[----:B------:R-:W-:Y:S01]  /*5a40*/  BAR.SYNC.DEFER_BLOCKING 0xf, 0x100 ;  /* 0x03c4000000007b1d */ /* 0x000fe20000010000 */
[-C--:B------:R-:W-:Y:S01]  /*5a50*/  FMUL.FTZ R34, R34, R168.reuse ;  /* 0x000000a822227220 */ /* 0x080fe20000410000 */
[-C--:B------:R-:W-:Y:S01]  /*5a60*/  FMUL.FTZ R35, R35, R168.reuse ;  /* 0x000000a823237220 */ /* 0x080fe20000410000 */
[-C--:B------:R-:W-:Y:S01]  /*5a70*/  FMUL.FTZ R38, R38, R168.reuse ;  /* 0x000000a826267220 */ /* 0x080fe20000410000 */
[-C--:B------:R-:W-:Y:S01]  /*5a80*/  FMUL.FTZ R39, R39, R168.reuse ;  /* 0x000000a827277220 */ /* 0x080fe20000410000 */
[----:B------:R-:W-:Y:S01]  /*5a90*/  FMUL.FTZ R42, R42, R168 ;  /* 0x000000a82a2a7220 */ /* 0x000fe20000410000 */
[----:B------:R-:W4:Y:S01]  /*5aa0*/  MUFU.EX2 R171, R171 ;  /* 0x000000ab00ab7308 */ /* 0x000f220000000800 */
[C---:B--2---:R-:W-:Y:S01]  /*5ab0*/  FADD.FTZ R13, R167.reuse, R176 ;  /* 0x000000b0a70d7221 */ /* 0x044fe20000010000 */
[----:B------:R-:W-:Y:S01]  /*5ac0*/  F2FP.F16.F32.PACK_AB R159, R167, R166 ;  /* 0x000000a6a79f723e */ /* 0x000fe200000000ff */
[-C--:B------:R-:W-:Y:S01]  /*5ad0*/  FMUL.FTZ R43, R43, R168.reuse ;  /* 0x000000a82b2b7220 */ /* 0x080fe20000410000 */
[-C--:B------:R-:W-:Y:S01]  /*5ae0*/  FMUL.FTZ R46, R46, R168.reuse ;  /* 0x000000a82e2e7220 */ /* 0x080fe20000410000 */
[-C--:B------:R-:W-:Y:S01]  /*5af0*/  FMUL.FTZ R47, R47, R168.reuse ;  /* 0x000000a82f2f7220 */ /* 0x080fe20000410000 */
[-C--:B------:R-:W-:Y:S01]  /*5b00*/  FMUL.FTZ R50, R50, R168.reuse ;  /* 0x000000a832327220 */ /* 0x080fe20000410000 */
        /* <DEDUP_REMOVED lines=8> */
[----:B------:R-:W-:Y:S01]  /*5b90*/  FMUL.FTZ R63, R63, R168 ;  /* 0x000000a83f3f7220 */ /* 0x000fe20000410000 */
[----:B------:R-:W2:Y:S01]  /*5ba0*/  MUFU.EX2 R174, R174 ;  /* 0x000000ae00ae7308 */ /* 0x000ea20000000800 */
[C---:B----4-:R-:W-:Y:S01]  /*5bb0*/  FADD.FTZ R13, R171.reuse, R172 ;  /* 0x000000acab0d7221 */ /* 0x050fe20000010000 */
[----:B------:R-:W-:Y:S01]  /*5bc0*/  F2FP.F16.F32.PACK_AB R161, R171, R170 ;  /* 0x000000aaaba1723e */ /* 0x000fe200000000ff */
[----:B------:R3:W-:Y:S01]  /*5bd0*/  STSM.16.M88.4 [R8+0x26800], R152 ;  /* 0x0268009808007844 */ /* 0x0007e20000000200 */
[-C--:B------:R-:W-:Y:S01]  /*5be0*/  FMUL.FTZ R66, R66, R168.reuse ;  /* 0x000000a842427220 */ /* 0x080fe20000410000 */
[-C--:B------:R-:W-:Y:S01]  /*5bf0*/  FMUL.FTZ R67, R67, R168.reuse ;  /* 0x000000a843437220 */ /* 0x080fe20000410000 */
[-C--:B------:R-:W-:Y:S01]  /*5c00*/  FMUL.FTZ R70, R70, R168.reuse ;  /* 0x000000a846467220 */ /* 0x080fe20000410000 */
[----:B------:R3:W-:Y:S01]  /*5c10*/  STSM.16.M88.4 [R7], R156 ;  /* 0x0000009c07007844 */ /* 0x0007e20000000200 */
[----:B------:R-:W4:Y:S01]  /*5c20*/  MUFU.EX2 R23, R23 ;  /* 0x0000001700177308 */ /* 0x000f220000000800 */
[----:B-1----:R-:W-:Y:S01]  /*5c30*/  FADD.FTZ R10, R18, R11 ;  /* 0x0000000b120a7221 */ /* 0x002fe20000010000 */
[-C--:B------:R-:W-:Y:S01]  /*5c40*/  FMUL.FTZ R71, R71, R168.reuse ;  /* 0x000000a847477220 */ /* 0x080fe20000410000 */
[-C--:B------:R-:W-:Y:S01]  /*5c50*/  FMUL.FTZ R74, R74, R168.reuse ;  /* 0x000000a84a4a7220 */ /* 0x080fe20000410000 */
[-C--:B------:R-:W-:Y:S01]  /*5c60*/  FMUL.FTZ R75, R75, R168.reuse ;  /* 0x000000a84b4b7220 */ /* 0x080fe20000410000 */
[-C--:B------:R-:W-:Y:S01]  /*5c70*/  FMUL.FTZ R78, R78, R168.reuse ;  /* 0x000000a84e4e7220 */ /* 0x080fe20000410000 */
[-C--:B------:R-:W-:Y:S01]  /*5c80*/  FMUL.FTZ R79, R79, R168.reuse ;  /* 0x000000a84f4f7220 */ /* 0x080fe20000410000 */
[-C--:B------:R-:W-:Y:S01]  /*5c90*/  FMUL.FTZ R82, R82, R168.reuse ;  /* 0x000000a852527220 */ /* 0x080fe20000410000 */
[----:B------:R-:W1:Y:S01]  /*5ca0*/  MUFU.EX2 R175, R175 ;  /* 0x000000af00af7308 */ /* 0x000e620000000800 */
[----:B--2---:R-:W-:Y:S01]  /*5cb0*/  FADD.FTZ R14, R174, R13 ;  /* 0x0000000dae0e7221 */ /* 0x004fe20000010000 */
        /* <DEDUP_REMOVED lines=9> */
[-C--:B------:R-:W-:Y:S01]  /*5d50*/  FMUL.FTZ R95, R95, R168.reuse ;  /* 0x000000a85f5f7220 */ /* 0x080fe20000410000 */
[-C--:B------:R-:W-:Y:S01]  /*5d60*/  FMUL.FTZ R98, R98, R168.reuse ;  /* 0x000000a862627220 */ /* 0x080fe20000410000 */
[-C--:B------:R-:W-:Y:S01]  /*5d70*/  FMUL.FTZ R99, R99, R168.reuse ;  /* 0x000000a863637220 */ /* 0x080fe20000410000 */
[-C--:B------:R-:W-:Y:S01]  /*5d80*/  FMUL.FTZ R102, R102, R168.reuse ;  /* 0x000000a866667220 */ /* 0x080fe20000410000 */
[----:B------:R-:W-:Y:S01]  /*5d90*/  FMUL.FTZ R103, R103, R168 ;  /* 0x000000a867677220 */ /* 0x000fe20000410000 */
[----:B------:R-:W4:Y:S01]  /*5da0*/  MUFU.EX2 R178, R178 ;  /* 0x000000b200b27308 */ /* 0x000f220000000800 */
[C---:B-1----:R-:W-:Y:S01]  /*5db0*/  FADD.FTZ R13, R175.reuse, R14 ;  /* 0x0000000eaf0d7221 */ /* 0x042fe20000010000 */
[----:B------:R-:W-:Y:S01]  /*5dc0*/  F2FP.F16.F32.PACK_AB R163, R175, R174 ;  /* 0x000000aeafa3723e */ /* 0x000fe200000000ff */
[-C--:B------:R-:W-:Y:S01]  /*5dd0*/  FMUL.FTZ R106, R106, R168.reuse ;  /* 0x000000a86a6a7220 */ /* 0x080fe20000410000 */
[-C--:B------:R-:W-:Y:S01]  /*5de0*/  FMUL.FTZ R107, R107, R168.reuse ;  /* 0x000000a86b6b7220 */ /* 0x080fe20000410000 */
[-C--:B------:R-:W-:Y:S01]  /*5df0*/  FMUL.FTZ R110, R110, R168.reuse ;  /* 0x000000a86e6e7220 */ /* 0x080fe20000410000 */
[-C--:B------:R-:W-:Y:S01]  /*5e00*/  FMUL.FTZ R111, R111, R168.reuse ;  /* 0x000000a86f6f7220 */ /* 0x080fe20000410000 */
[----:B------:R3:W-:Y:S01]  /*5e10*/  STSM.16.M88.4 [R6], R160 ;  /* 0x000000a006007844 */ /* 0x0007e20000000200 */
[----:B------:R-:W1:Y:S01]  /*5e20*/  MUFU.EX2 R165, R165 ;  /* 0x000000a500a57308 */ /* 0x000e620000000800 */
[----:B--2---:R-:W-:Y:S01]  /*5e30*/  FADD.FTZ R10, R164, R11 ;  /* 0x0000000ba40a7221 */ /* 0x004fe20000010000 */
        /* <DEDUP_REMOVED lines=8> */
[-C--:B------:R-:W-:Y:S01]  /*5ec0*/  FMUL.FTZ R126, R126, R168.reuse ;  /* 0x000000a87e7e7220 */ /* 0x080fe20000410000 */
        /* <DEDUP_REMOVED lines=17> */
[----:B------:R-:W-:-:S04]  /*5fe0*/  FMUL.FTZ R151, R151, R168 ;  /* 0x000000a897977220 */ /* 0x000fc80000410000 */
[----:B------:R-:W2:Y:S01]  /*5ff0*/  MUFU.EX2 R182, R182 ;  /* 0x000000b600b67308 */ /* 0x000ea20000000800 */
[C---:B----4-:R-:W-:Y:S01]  /*6000*/  F2FP.F16.F32.PACK_AB R166, R5.reuse, R22 ;  /* 0x0000001605a6723e */ /* 0x050fe200000000ff */
[----:B------:R-:W-:-:S06]  /*6010*/  FADD.FTZ R10, R5, R10 ;  /* 0x0000000a050a7221 */ /* 0x000fcc0000010000 */
[----:B------:R-:W4:Y:S01]  /*6020*/  MUFU.EX2 R183, R183 ;  /* 0x000000b700b77308 */ /* 0x000f220000000800 */
[C---:B-1----:R-:W-:Y:S01]  /*6030*/  FADD.FTZ R13, R179.reuse, R14 ;  /* 0x0000000eb30d7221 */ /* 0x042fe20000010000 */
[----:B------:R-:W-:-:S03]  /*6040*/  F2FP.F16.F32.PACK_AB R165, R179, R178 ;  /* 0x000000b2b3a5723e */ /* 0x000fc600000000ff */
[----:B--2---:R-:W-:Y:S01]  /*6050*/  FADD.FTZ R14, R182, R13 ;  /* 0x0000000db60e7221 */ /* 0x004fe20000010000 */
[----:B----4-:R-:W-:-:S03]  /*6060*/  F2FP.F16.F32.PACK_AB R167, R183, R182 ;  /* 0x000000b6b7a7723e */ /* 0x010fc600000000ff */
[----:B------:R-:W-:Y:S02]  /*6070*/  FADD.FTZ R11, R183, R14 ;  /* 0x0000000eb70b7221 */ /* 0x000fe40000010000 */
[----:B------:R3:W-:Y:S01]  /*6080*/  STSM.16.M88.4 [R4], R164 ;  /* 0x000000a404007844 */ /* 0x0007e20000000200 */
[----:B------:R-:W-:Y:S05]  /*6090*/  @!P0 BRA `(.L_x_41) ;  /* 0x0000000000048947 */ /* 0x000fea0003800000 */
[----:B------:R-:W-:Y:S01]  /*60a0*/  BPT.TRAP 0x1 ;  /* 0x000000040000795c */ /* 0x000fe20000300000 */
.L_x_41:
[----:B------:R1:W2:Y:S01]  /*60b0*/  SYNCS.PHASECHK.TRANS64.TRYWAIT P2, [UR26+0x28c50], R9 ;  /* 0x028c5009ff0075a7 */ /* 0x0002a2000804015a */
[----:B------:R-:W-:Y:S05]  /*60c0*/  @!P0 BRA `(.L_x_42) ;  /* 0x0000000000048947 */ /* 0x000fea0003800000 */
[----:B------:R-:W-:Y:S01]  /*60d0*/  BPT.TRAP 0x1 ;  /* 0x000000040000795c */ /* 0x000fe20000300000 */
.L_x_42:
[----:B--2---:R-:W-:Y:S05]  /*60e0*/  @P2 BRA `(.L_x_43) ;  /* 0x0000000000082947 */ /* 0x004fea0003800000 */
[----:B------:R-:W2:Y:S02]  /*60f0*/  SYNCS.PHASECHK.TRANS64.TRYWAIT P2, [UR26+0x28c50], R9 ;  /* 0x028c5009ff0075a7 */ /* 0x000ea4000804015a */
[----:B--2---:R-:W-:Y:S05]  /*6100*/  @!P2 BRA `(.L_x_44) ;  /* 0x0000006c008ca947 */ /* 0x004fea0003800000 */
.L_x_43:
[----:B------:R-:W-:Y:S01]  /*6110*/  ULEA UR10, UR25, UR24, 0xc ;  /* 0x00000018190a7291 */ /* 0x000fe2000f8e603f */
[----:B------:R-:W-:Y:S01]  /*6120*/  WARPGROUP.ARRIVE ;  /* 0x00000000000079c5 */ /* 0x000fe20000000000 */
[----:B------:R-:W-:-:S05]  /*6130*/  UMOV UR15, 0x40000040 ;  /* 0x40000040000f7882 */ /* 0x000fca0000000000 */
[----:B------:R-:W-:Y:S02]  /*6140*/  UMOV UR14, UR10 ;  /* 0x0000000a000e7c82 */ /* 0x000fe40008000000 */
[----:B------:R-:W-:Y:S01]  /*6150*/  HGMMA.64x256x16.F32 R24, R152, gdesc[UR12].tnspB, R24, gsb0 ;  /* 0x43e0000c98187df0 */ /* 0x000fe20008000818 */
[----:B------:R-:W-:Y:S01]  /*6160*/  UIADD3 UR14, UR10, 0x80, URZ ;  /* 0x000000800a0e7890 */ /* 0x000fe2000fffe03f */
[----:B------:R-:W-:Y:S01]  /*6170*/  UMOV UR15, 0x40000040 ;  /* 0x40000040000f7882 */ /* 0x000fe20000000000 */
[----:B------:R-:W-:Y:S02]  /*6180*/  WARPGROUP.DEPBAR.LE gsb0, 0x0 ;  /* 0x00008000000079c5 */ /* 0x000fe40000010000 */
[----:B------:R-:W-:-:S15]  /*6190*/  WARPGROUP.ARRIVE ;  /* 0x00000000000079c5 */ /* 0x000fde0000000000 */
[----:B------:R-:W-:-:S08]  /*61a0*/  NOP ;  /* 0x0000000000007918 */ /* 0x000fd00000000000 */
[----:B------:R-:W-:Y:S01]  /*61b0*/  HGMMA.64x256x16.F32 R24, R156, gdesc[UR12].tnspB, R24, gsb0 ;  /* 0x43e0000c9c187df0 */ /* 0x000fe20008000818 */
[----:B------:R-:W-:Y:S01]  /*61c0*/  UIADD3 UR14, UR10, 0x100, URZ ;  /* 0x000001000a0e7890 */ /* 0x000fe2000fffe03f */
        /* <DEDUP_REMOVED lines=8> */
[----:B------:R-:W-:Y:S02]  /*6250*/  WARPGROUP.DEPBAR.LE gsb0, 0x0 ;  /* 0x00008000000079c5 */ /* 0x000fe40000010000 */
[----:B------:R-:W-:-:S15]  /*6260*/  WARPGROUP.ARRIVE ;  /* 0x00000000000079c5 */ /* 0x000fde0000000000 */
[----:B------:R-:W-:-:S08]  /*6270*/  NOP ;  /* 0x0000000000007918 */ /* 0x000fd00000000000 */
        /* <DEDUP_REMOVED lines=12> */
.L_x_45:
[----:B------:R-:W-:Y:S01]  /*6340*/  UIADD3 UR5, UR26, 0x28c60, URZ ;  /* 0x00028c601a057890 */ /* 0x000fe2000fffe03f */
[----:B------:R-:W-:Y:S01]  /*6350*/  IMAD.MOV.U32 R5, RZ, RZ, R20 ;  /* 0x000000ffff057224 */ /* 0x000fe200078e0014 */
[----:B------:R-:W-:Y:S02]  /*6360*/  MOV R3, R12 ;  /* 0x0000000c00037202 */ /* 0x000fe40000000f00 */
[----:B------:R-:W-:-:S09]  /*6370*/  UPRMT UR5, UR42, 0x654, UR5 ;  /* 0x000006542a057896 */ /* 0x000fd20008000005 */
[----:B------:R-:W-:Y:S01]  /*6380*/  SYNCS.ARRIVE.TRANS64.RED.A1T0 RZ, [UR5], RZ ;  /* 0x000000ffffff79a7 */ /* 0x000fe20008100405 */
[----:B------:R-:W-:Y:S01]  /*6390*/  UMOV UR5, UR25 ;  /* 0x0000001900057c82 */ /* 0x000fe20008000000 */
[----:B------:R-:W-:Y:S05]  /*63a0*/  @P1 BRA `(.L_x_46) ;  /* 0xffffffe400d81947 */ /* 0x000fea000383ffff */
[----:B------:R-:W-:Y:S01]  /*63b0*/  IMAD.MOV.U32 R5, RZ, RZ, R20 ;  /* 0x000000ffff057224 */ /* 0x000fe200078e0014 */
[----:B------:R-:W-:Y:S01]  /*63c0*/  USHF.L.U32 UR4, UR25, 0x6, URZ ;  /* 0x0000000619047899 */ /* 0x000fe2000800063f */
[----:B------:R-:W-:-:S11]  /*63d0*/  IMAD.MOV.U32 R3, RZ, RZ, R12 ;  /* 0x000000ffff037224 */ /* 0x000fd600078e000c */
.L_x_35:
[----:B---3--:R-:W3:Y:S01]  /*63e0*/  SHFL.BFLY PT, R7, R10, 0x2, 0x1f ;  /* 0x0c401f000a077f89 */ /* 0x008ee200000e0000 */
[----:B------:R-:W-:Y:S08]  /*63f0*/  BAR.ARV 0x8, 0x100 ;  /* 0x0204000000007b1d */ /* 0x000ff00000002000 */
[----:B------:R-:W-:Y:S01]  /*6400*/  BAR.SYNC.DEFER_BLOCKING 0xf, 0x100 ;  /* 0x03c4000000007b1d */ /* 0x000fe20000010000 */
[----:B------:R-:W-:-:S02]  /*6410*/  ISETP.NE.AND P0, PT, R0, RZ, PT ;  /* 0x000000ff0000720c */ /* 0x000fc40003f05270 */
[----:B------:R-:W-:-:S03]  /*6420*/  MOV R0, RZ ;  /* 0x000000ff00007202 */ /* 0x000fc60000000f00 */
[----:B------:R-:W4:Y:S01]  /*6430*/  SHFL.BFLY PT, R6, R11, 0x2, 0x1f ;  /* 0x0c401f000b067f89 */ /* 0x000f2200000e0000 */
[----:B---3--:R-:W-:-:S05]  /*6440*/  FADD.FTZ R7, R7, R10 ;  /* 0x0000000a07077221 */ /* 0x008fca0000010000 */
[----:B------:R-:W3:Y:S01]  /*6450*/  SHFL.BFLY PT, R4, R7, 0x1, 0x1f ;  /* 0x0c201f0007047f89 */ /* 0x000ee200000e0000 */
[----:B----4-:R-:W-:-:S05]  /*6460*/  FADD.FTZ R6, R6, R11 ;  /* 0x0000000b06067221 */ /* 0x010fca0000010000 */
[----:B012---:R-:W0:Y:S01]  /*6470*/  SHFL.BFLY PT, R9, R6, 0x1, 0x1f ;  /* 0x0c201f0006097f89 */ /* 0x007e2200000e0000 */
[----:B---3--:R-:W-:Y:S01]  /*6480*/  FADD.FTZ R12, R7, R4 ;  /* 0x00000004070c7221 */ /* 0x008fe20000010000 */
[----:B------:R-:W-:-:S04]  /*6490*/  IMAD.MOV.U32 R4, RZ, RZ, RZ ;  /* 0x000000ffff047224 */ /* 0x000fc800078e00ff */
[----:B------:R-:W-:-:S13]  /*64a0*/  FSETP.NE.FTZ.AND P1, PT, R12, RZ, PT ;  /* 0x000000ff0c00720b */ /* 0x000fda0003f35000 */
[----:B------:R-:W1:Y:S01]  /*64b0*/  @P1 MUFU.RCP R4, R12 ;  /* 0x0000000c00041308 */ /* 0x000e620000001000 */
[----:B0-----:R-:W-:Y:S01]  /*64c0*/  FADD.FTZ R13, R6, R9 ;  /* 0x00000009060d7221 */ /* 0x001fe20000010000 */
[----:B------:R-:W-:Y:S02]  /*64d0*/  VIADD R9, R2, UR4 ;  /* 0x0000000402097c36 */ /* 0x000fe40008000000 */
[----:B------:R-:W-:Y:S02]  /*64e0*/  IMAD.U32 R6, RZ, RZ, UR11 ;  /* 0x0000000bff067e24 */ /* 0x000fe4000f8e00ff */
[----:B------:R-:W-:Y:S02]  /*64f0*/  FSETP.NE.FTZ.AND P2, PT, R13, RZ, PT ;  /* 0x000000ff0d00720b */ /* 0x000fe40003f55000 */
[----:B------:R-:W0:Y:S01]  /*6500*/  @P1 MUFU.LG2 R7, R12 ;  /* 0x0000000c00071308 */ /* 0x000e220000000c00 */
[----:B------:R-:W-:Y:S01]  /*6510*/  @!P0 LEA R9, R9, UR41, 0x2 ;  /* 0x0000002909098c11 */ /* 0x000fe2000f8e10ff */
[----:B------:R-:W-:Y:S01]  /*6520*/  @P1 FMUL.FTZ R6, R6, 0.69314718246459960938 ;  /* 0x3f31721806061820 */ /* 0x000fe20000410000 */
[----:B------:R-:W-:-:S03]  /*6530*/  IMAD.MOV.U32 R2, RZ, RZ, -0x800000 ;  /* 0xff800000ff027424 */ /* 0x000fc600078e00ff */
[----:B-1----:R-:W-:Y:S01]  /*6540*/  @!P0 STS [R9+0x28800], R4 ;  /* 0x0288000409008388 */ /* 0x002fe20000000800 */
[-C--:B------:R-:W-:Y:S01]  /*6550*/  FMUL.FTZ R24, R24, R4.reuse ;  /* 0x0000000418187220 */ /* 0x080fe20000410000 */
[----:B------:R-:W-:-:S03]  /*6560*/  FMUL.FTZ R25, R25, R4 ;  /* 0x0000000419197220 */ /* 0x000fc60000410000 */
[----:B------:R-:W1:Y:S01]  /*6570*/  @P2 MUFU.RCP R0, R13 ;  /* 0x0000000d00002308 */ /* 0x000e620000001000 */
[-C--:B------:R-:W-:Y:S01]  /*6580*/  FMUL.FTZ R28, R28, R4.reuse ;  /* 0x000000041c1c7220 */ /* 0x080fe20000410000 */
[-C--:B------:R-:W-:Y:S01]  /*6590*/  FMUL.FTZ R29, R29, R4.reuse ;  /* 0x000000041d1d7220 */ /* 0x080fe20000410000 */
[-C--:B------:R-:W-:Y:S01]  /*65a0*/  FMUL.FTZ R32, R32, R4.reuse ;  /* 0x0000000420207220 */ /* 0x080fe20000410000 */
[-C--:B------:R-:W-:Y:S01]  /*65b0*/  FMUL.FTZ R33, R33, R4.reuse ;  /* 0x0000000421217220 */ /* 0x080fe20000410000 */
[----:B0-----:R-:W-:Y:S01]  /*65c0*/  @P1 FMUL.FTZ R7, R7, 0.69314718246459960938 ;  /* 0x3f31721807071820 */ /* 0x001fe20000410000 */
[-C--:B------:R-:W-:Y:S01]  /*65d0*/  FMUL.FTZ R36, R36, R4.reuse ;  /* 0x0000000424247220 */ /* 0x080fe20000410000 */
[-C--:B------:R-:W-:Y:S01]  /*65e0*/  FMUL.FTZ R37, R37, R4.reuse ;  /* 0x0000000425257220 */ /* 0x080fe20000410000 */
[----:B------:R-:W0:Y:S01]  /*65f0*/  @P2 MUFU.LG2 R8, R13 ;  /* 0x0000000d00082308 */ /* 0x000e220000000c00 */
        /* <DEDUP_REMOVED lines=8> */
[----:B-1----:R1:W-:Y:S01]  /*6680*/  @!P0 STS [R9+0x28820], R0 ;  /* 0x0288200009008388 */ /* 0x0023e20000000800 */
[-C--:B------:R-:W-:Y:S01]  /*6690*/  FMUL.FTZ R56, R56, R4.reuse ;  /* 0x0000000438387220 */ /* 0x080fe20000410000 */
[-C--:B------:R-:W-:Y:S01]  /*66a0*/  FMUL.FTZ R57, R57, R4.reuse ;  /* 0x0000000439397220 */ /* 0x080fe20000410000 */
[-C--:B------:R-:W-:Y:S01]  /*66b0*/  FMUL.FTZ R60, R60, R4.reuse ;  /* 0x000000043c3c7220 */ /* 0x080fe20000410000 */
[-C--:B------:R-:W-:Y:S01]  /*66c0*/  FMUL.FTZ R61, R61, R4.reuse ;  /* 0x000000043d3d7220 */ /* 0x080fe20000410000 */
[-C--:B------:R-:W-:Y:S01]  /*66d0*/  FMUL.FTZ R64, R64, R4.reuse ;  /* 0x0000000440407220 */ /* 0x080fe20000410000 */
[-C--:B------:R-:W-:Y:S01]  /*66e0*/  FMUL.FTZ R65, R65, R4.reuse ;  /* 0x0000000441417220 */ /* 0x080fe20000410000 */
[-C--:B------:R-:W-:Y:S01]  /*66f0*/  FMUL.FTZ R68, R68, R4.reuse ;  /* 0x0000000444447220 */ /* 0x080fe20000410000 */
[----:B0-----:R-:W-:Y:S01]  /*6700*/  @P2 FMUL.FTZ R8, R8, 0.69314718246459960938 ;  /* 0x3f31721808082820 */ /* 0x001fe20000410000 */
[----:B------:R-:W-:Y:S01]  /*6710*/  FMUL.FTZ R69, R69, R4 ;  /* 0x0000000445457220 */ /* 0x000fe20000410000 */
[----:B-1----:R-:W-:-:S02]  /*6720*/  IMAD.U32 R9, RZ, RZ, UR11 ;  /* 0x0000000bff097e24 */ /* 0x002fc4000f8e00ff */
[-C--:B------:R-:W-:Y:S01]  /*6730*/  FMUL.FTZ R72, R72, R4.reuse ;  /* 0x0000000448487220 */ /* 0x080fe20000410000 */
[-C--:B------:R-:W-:Y:S01]  /*6740*/  FMUL.FTZ R73, R73, R4.reuse ;  /* 0x0000000449497220 */ /* 0x080fe20000410000 */
[-C--:B------:R-:W-:Y:S01]  /*6750*/  FMUL.FTZ R76, R76, R4.reuse ;  /* 0x000000044c4c7220 */ /* 0x080fe20000410000 */
[----:B------:R-:W-:Y:S01]  /*6760*/  @P2 FMUL.FTZ R9, R9, 0.69314718246459960938 ;  /* 0x3f31721809092820 */ /* 0x000fe20000410000 */
        /* <DEDUP_REMOVED lines=37> */
[----:B------:R-:W-:Y:S01]  /*69c0*/  MOV R4, 0xff800000 ;  /* 0xff80000000047802 */ /* 0x000fe20000000f00 */
[-C--:B------:R-:W-:Y:S01]  /*69d0*/  FMUL.FTZ R26, R26, R0.reuse ;  /* 0x000000001a1a7220 */ /* 0x080fe20000410000 */
[----:B------:R-:W-:Y:S01]  /*69e0*/  PLOP3.LUT P0, PT, PT, PT, PT, 0x8, 0x0 ;  /* 0x000000000000781c */ /* 0x000fe20003f0e170 */
        /* <DEDUP_REMOVED lines=63> */
[----:B------:R-:W-:Y:S01]  /*6de0*/  @P1 FFMA.FTZ R4, R6, R3, R7 ;  /* 0x0000000306041223 */ /* 0x000fe20000010007 */
[----:B------:R-:W-:Y:S01]  /*6df0*/  @P2 FFMA.FTZ R2, R9, R5, R8 ;  /* 0x0000000509022223 */ /* 0x000fe20000010008 */
[----:B------:R-:W-:Y:S06]  /*6e00*/  BAR.ARV 0xe, 0x100 ;  /* 0x0384000000007b1d */ /* 0x000fec0000002000 */
.L_x_11:
[----:B------:R-:W-:Y:S05]  /*6e10*/  @P0 BRA `(.L_x_47) ;  /* 0x0000002000f80947 */ /* 0x000fea0003800000 */
[----:B------:R-:W0:Y:S01]  /*6e20*/  S2R R0, SR_TID.X ;  /* 0x0000000000007919 */ /* 0x000e220000002100 */
[----:B------:R-:W1:Y:S01]  /*6e30*/  S2UR UR5, SR_CgaCtaId ;  /* 0x00000000000579c3 */ /* 0x000e620000008800 */
[----:B------:R-:W-:Y:S01]  /*6e40*/  UMOV UR4, 0x400 ;  /* 0x0000040000047882 */ /* 0x000fe20000000000 */
[----:B------:R-:W-:-:S06]  /*6e50*/  IMAD R3, RZ, RZ, -UR38 ;  /* 0x80000026ff037e24 */ /* 0x000fcc000f8e02ff */
[----:B------:R-:W-:Y:S08]  /*6e60*/  BAR.SYNC.DEFER_BLOCKING 0x1, 0x100 ;  /* 0x0044000000007b1d */ /* 0x000ff00000010000 */
[----:B------:R-:W2:Y:S08]  /*6e70*/  S2UR UR6, SR_CTAID.Y ;  /* 0x00000000000679c3 */ /* 0x000eb00000002600 */
[----:B------:R-:W2:Y:S01]  /*6e80*/  LDC R10, c[0x0][0xc50] ;  /* 0x00031400ff0a7b82 */ /* 0x000ea20000000800 */
[----:B-1----:R-:W-:-:S07]  /*6e90*/  ULEA UR4, UR5, UR4, 0x18 ;  /* 0x0000000405047291 */ /* 0x002fce000f8ec03f */
[----:B------:R-:W1:Y:S01]  /*6ea0*/  LDC R6, c[0x0][0xbe8] ;  /* 0x0002fa00ff067b82 */ /* 0x000e620000000800 */
[----:B------:R-:W-:Y:S01]  /*6eb0*/  UIADD3 UR4, UR4, 0x28c20, URZ ;  /* 0x00028c2004047890 */ /* 0x000fe2000fffe03f */
[----:B0-----:R-:W-:-:S03]  /*6ec0*/  VIADD R22, R0, 0xffffff80 ;  /* 0xffffff8000167836 */ /* 0x001fc60000000000 */
[----:B------:R-:W-:Y:S02]  /*6ed0*/  UPRMT UR4, URZ, 0x654, UR4 ;  /* 0x000006543f047896 */ /* 0x000fe40008000004 */
[----:B------:R-:W-:-:S04]  /*6ee0*/  SHF.R.S32.HI R19, RZ, 0x1f, R22 ;  /* 0x0000001fff137819 */ /* 0x000fc80000011416 */
[----:B------:R-:W-:Y:S01]  /*6ef0*/  LEA.HI R9, R19, R22, RZ, 0x7 ;  /* 0x0000001613097211 */ /* 0x000fe200078f38ff */
[----:B--2---:R-:W-:Y:S01]  /*6f00*/  IMAD R3, R10, R3, UR6 ;  /* 0x000000060a037e24 */ /* 0x004fe2000f8e0203 */
[----:B------:R-:W-:Y:S01]  /*6f10*/  USHF.R.S32.HI UR6, URZ, 0x1f, UR38 ;  /* 0x0000001f3f067899 */ /* 0x000fe20008011426 */
[----:B------:R-:W-:Y:S01]  /*6f20*/  SYNCS.ARRIVE.TRANS64.RED.A1T0 RZ, [UR4], RZ ;  /* 0x000000ffffff79a7 */ /* 0x000fe20008100404 */
[----:B------:R-:W-:Y:S02]  /*6f30*/  SHF.R.S32.HI R0, RZ, 0x7, R9 ;  /* 0x00000007ff007819 */ /* 0x000fe40000011409 */
[----:B------:R-:W-:-:S03]  /*6f40*/  LOP3.LUT R5, R9, 0xffffff80, RZ, 0xc0, !PT ;  /* 0xffffff8009057812 */ /* 0x000fc600078ec0ff */
[----:B------:R-:W0:Y:S01]  /*6f50*/  SHFL.IDX PT, R7, R0, RZ, 0x1f ;  /* 0x00001fff00077589 */ /* 0x000e2200000e0000 */
[----:B------:R-:W-:Y:S02]  /*6f60*/  IADD3 R8, R22, -R5, RZ ;  /* 0x8000000516087210 */ /* 0x000fe40007ffe0ff */
[----:B-1----:R-:W-:Y:S02]  /*6f70*/  ISETP.NE.AND P1, PT, R6, 0x1, PT ;  /* 0x000000010600780c */ /* 0x002fe40003f25270 */
[----:B------:R-:W-:Y:S02]  /*6f80*/  SHF.R.S32.HI R155, RZ, 0x1f, R8 ;  /* 0x0000001fff9b7819 */ /* 0x000fe40000011408 */
[----:B------:R-:W-:Y:S02]  /*6f90*/  SHF.R.S32.HI R5, RZ, 0x1f, R3 ;  /* 0x0000001fff057819 */ /* 0x000fe40000011403 */
[----:B0-----:R-:W-:Y:S02]  /*6fa0*/  ISETP.NE.AND P0, PT, R7, RZ, PT ;  /* 0x000000ff0700720c */ /* 0x001fe40003f05270 */
[----:B------:R-:W-:-:S04]  /*6fb0*/  LEA.HI R7, R155, R8, RZ, 0x2 ;  /* 0x000000089b077211 */ /* 0x000fc800078f10ff */
[----:B------:R-:W-:-:S07]  /*6fc0*/  SHF.R.S32.HI R154, RZ, 0x2, R7 ;  /* 0x00000002ff9a7819 */ /* 0x000fce0000011407 */
[----:B------:R-:W-:Y:S05]  /*6fd0*/  @P0 BRA `(.L_x_48) ;  /* 0x0000000400440947 */ /* 0x000fea0003800000 */
[----:B------:R-:W0:Y:S01]  /*6fe0*/  LDC R18, c[0x0][0xbe8] ;  /* 0x0002fa00ff127b82 */ /* 0x000e220000000800 */
[----:B------:R-:W-:Y:S01]  /*6ff0*/  LOP3.LUT R9, R9, 0xffffff80, RZ, 0xc0, !PT ;  /* 0xffffff8009097812 */ /* 0x000fe200078ec0ff */
[----:B------:R-:W1:Y:S01]  /*7000*/  S2R R14, SR_CTAID.X ;  /* 0x00000000000e7919 */ /* 0x000e620000002500 */
[----:B------:R-:W-:Y:S02]  /*7010*/  ULDC.64 UR4, c[0x0][0xbd0] ;  /* 0x0002f40000047ab9 */ /* 0x000fe40000000a00 */
[----:B------:R-:W-:Y:S01]  /*7020*/  UIMAD.WIDE.U32 UR8, UR38, UR4, URZ ;  /* 0x00000004260872a5 */ /* 0x000fe2000f8e003f */
[----:B------:R-:W-:Y:S01]  /*7030*/  IMAD.IADD R23, R22, 0x1, -R9 ;  /* 0x0000000116177824 */ /* 0x000fe200078e0a09 */
[----:B------:R-:W-:Y:S01]  /*7040*/  LEA.HI R9, R19, R22, RZ, 0x2 ;  /* 0x0000001613097211 */ /* 0x000fe200078f10ff */
[----:B------:R-:W2:Y:S01]  /*7050*/  S2UR UR7, SR_CTAID.Z ;  /* 0x00000000000779c3 */ /* 0x000ea20000002700 */
[----:B------:R-:W-:Y:S02]  /*7060*/  UIMAD UR4, UR6, UR4, URZ ;  /* 0x00000004060472a4 */ /* 0x000fe4000f8e023f */
[----:B------:R-:W-:-:S02]  /*7070*/  SHF.R.S32.HI R12, RZ, 0x1f, R23 ;  /* 0x0000001fff0c7819 */ /* 0x000fc40000011417 */
[----:B------:R-:W-:Y:S01]  /*7080*/  LOP3.LUT R9, R9, 0xfffffffc, RZ, 0xc0, !PT ;  /* 0xfffffffc09097812 */ /* 0x000fe200078ec0ff */
[----:B------:R-:W-:Y:S01]  /*7090*/  UIMAD UR4, UR38, UR5, UR4 ;  /* 0x00000005260472a4 */ /* 0x000fe2000f8e0204 */
[CC--:B------:R-:W-:Y:S01]  /*70a0*/  LEA.HI R152, R12.reuse, R23.reuse, RZ, 0x2 ;  /* 0x000000170c987211 */ /* 0x0c0fe200078f10ff */
[----:B------:R-:W3:Y:S01]  /*70b0*/  LDC.64 R20, c[0x0][0xbd8] ;  /* 0x0002f600ff147b82 */ /* 0x000ee20000000a00 */
[----:B------:R-:W-:Y:S01]  /*70c0*/  LEA.HI R12, R12, R23, RZ, 0x5 ;  /* 0x000000170c0c7211 */ /* 0x000fe200078f28ff */
[----:B------:R-:W-:Y:S01]  /*70d0*/  IMAD.IADD R9, R22, 0x1, -R9 ;  /* 0x0000000116097824 */ /* 0x000fe200078e0a09 */
[--C-:B------:R-:W-:Y:S01]  /*70e0*/  SHF.R.S32.HI R10, RZ, 0x2, R152.reuse ;  /* 0x00000002ff0a7819 */ /* 0x100fe20000011498 */
[----:B------:R-:W-:Y:S01]  /*70f0*/  UIADD3 UR4, UR9, UR4, URZ ;  /* 0x0000000409047290 */ /* 0x000fe2000fffe03f */
[----:B------:R-:W-:Y:S02]  /*7100*/  SHF.R.S32.HI R11, RZ, 0x1f, R152 ;  /* 0x0000001fff0b7819 */ /* 0x000fe40000011498 */
[----:B------:R-:W-:-:S02]  /*7110*/  SHF.R.S32.HI R12, RZ, 0x5, R12 ;  /* 0x00000005ff0c7819 */ /* 0x000fc4000001140c */
[----:B0-----:R-:W-:Y:S02]  /*7120*/  ISETP.NE.AND P0, PT, R18, 0x1, PT ;  /* 0x000000011200780c */ /* 0x001fe40003f05270 */
[----:B------:R-:W-:Y:S02]  /*7130*/  LEA.HI R11, R11, R10, RZ, 0x3 ;  /* 0x0000000a0b0b7211 */ /* 0x000fe400078f18ff */
[----:B------:R-:W-:Y:S02]  /*7140*/  LOP3.LUT R152, R152, 0x7ffffffc, RZ, 0xc0, !PT ;  /* 0x7ffffffc98987812 */ /* 0x000fe400078ec0ff */
[----:B------:R-:W-:Y:S01]  /*7150*/  LOP3.LUT R11, R11, 0xfffffff8, RZ, 0xc0, !PT ;  /* 0xfffffff80b0b7812 */ /* 0x000fe200078ec0ff */
[----:B--2---:R-:W-:Y:S01]  /*7160*/  USHF.R.S32.HI UR5, URZ, 0x1f, UR7 ;  /* 0x0000001f3f057899 */ /* 0x004fe20008011407 */
[----:B------:R-:W-:-:S03]  /*7170*/  IADD3 R152, -R152, R23, RZ ;  /* 0x0000001798987210 */ /* 0x000fc60007ffe1ff */
[----:B------:R-:W-:Y:S01]  /*7180*/  IMAD.IADD R11, R10, 0x1, -R11 ;  /* 0x000000010a0b7824 */ /* 0x000fe200078e0a0b */
[C---:B------:R-:W-:Y:S01]  /*7190*/  LEA.HI R10, R9.reuse, R9, RZ, 0x1 ;  /* 0x00000009090a7211 */ /* 0x040fe200078f08ff */
[----:B------:R-:W0:Y:S01]  /*71a0*/  @P0 LDC R16, c[0x0][0xbec] ;  /* 0x0002fb00ff100b82 */ /* 0x000e220000000800 */
[----:B------:R-:W-:Y:S02]  /*71b0*/  IMAD.SHL.U32 R152, R152, 0x2, RZ ;  /* 0x0000000298987824 */ /* 0x000fe400078e00ff */
[----:B------:R-:W-:Y:S01]  /*71c0*/  LOP3.LUT R10, R10, 0x1ffffffe, RZ, 0xc0, !PT ;  /* 0x1ffffffe0a0a7812 */ /* 0x000fe200078ec0ff */
[----:B------:R-:W-:Y:S02]  /*71d0*/  IMAD R153, R12, 0x10, R11 ;  /* 0x000000100c997824 */ /* 0x000fe400078e020b */
[----:B---3--:R-:W-:Y:S01]  /*71e0*/  IMAD R12, R20, UR5, RZ ;  /* 0x00000005140c7c24 */ /* 0x008fe2000f8e02ff */
[----:B------:R-:W-:Y:S01]  /*71f0*/  IADD3 R9, R9, -R10, RZ ;  /* 0x8000000a09097210 */ /* 0x000fe20007ffe0ff */
[----:B------:R-:W2:Y:S01]  /*7200*/  @P0 LDC R17, c[0x0][0xbf0] ;  /* 0x0002fc00ff110b82 */ /* 0x000ea20000000800 */
[----:B------:R-:W-:-:S02]  /*7210*/  IMAD.U32 R11, RZ, RZ, UR9 ;  /* 0x00000009ff0b7e24 */ /* 0x000fc4000f8e00ff */
[----:B------:R-:W-:Y:S01]  /*7220*/  LEA R9, R9, R153, 0x3 ;  /* 0x0000009909097211 */ /* 0x000fe200078e18ff */
[----:B------:R-:W-:Y:S02]  /*7230*/  IMAD.U32 R10, RZ, RZ, UR8 ;  /* 0x00000008ff0a7e24 */ /* 0x000fe4000f8e00ff */
[----:B------:R-:W-:Y:S01]  /*7240*/  IMAD.U32 R11, RZ, RZ, UR4 ;  /* 0x00000004ff0b7e24 */ /* 0x000fe2000f8e00ff */
[----:B------:R-:W-:Y:S01]  /*7250*/  ULDC.64 UR4, c[0x0][0xbe0] ;  /* 0x0002f80000047ab9 */ /* 0x000fe20000000a00 */
[----:B-1----:R-:W-:Y:S02]  /*7260*/  IMAD R9, R14, 0x40, R9 ;  /* 0x000000400e097824 */ /* 0x002fe400078e0209 */
[----:B------:R-:W-:Y:S02]  /*7270*/  IMAD R15, R21, UR7, R12 ;  /* 0x00000007150f7c24 */ /* 0x000fe4000f8e020c */
[----:B------:R-:W-:-:S04]  /*7280*/  IMAD.WIDE.U32 R10, R20, UR7, R10 ;  /* 0x00000007140a7c25 */ /* 0x000fc8000f8e000a */
[----:B0-----:R-:W-:Y:S01]  /*7290*/  @P0 IMAD.HI.U32 R12, R9, R16, RZ ;  /* 0x00000010090c0227 */ /* 0x001fe200078e00ff */
[----:B------:R-:W-:-:S03]  /*72a0*/  IADD3 R11, R11, R15, RZ ;  /* 0x0000000f0b0b7210 */ /* 0x000fc60007ffe0ff */
[----:B------:R-:W-:Y:S02]  /*72b0*/  IMAD.MOV.U32 R13, RZ, RZ, R9 ;  /* 0x000000ffff0d7224 */ /* 0x000fe400078e0009 */
[----:B------:R-:W-:Y:S01]  /*72c0*/  IMAD.WIDE.U32 R10, R3, UR4, R10 ;  /* 0x00000004030a7c25 */ /* 0x000fe2000f8e000a */
[----:B--2---:R-:W-:-:S03]  /*72d0*/  @P0 SHF.R.U32.HI R13, RZ, R17, R12 ;  /* 0x00000011ff0d0219 */ /* 0x004fc6000001160c */
[----:B------:R-:W-:Y:S01]  /*72e0*/  IMAD R12, R5, UR4, RZ ;  /* 0x00000004050c7c24 */ /* 0x000fe2000f8e02ff */
[----:B------:R-:W-:Y:S01]  /*72f0*/  IADD3 R10, P0, R13, R10, RZ ;  /* 0x0000000a0d0a7210 */ /* 0x000fe20007f1e0ff */
[----:B------:R-:W-:Y:S02]  /*7300*/  IMAD.MOV R15, RZ, RZ, -R13 ;  /* 0x000000ffff0f7224 */ /* 0x000fe400078e0a0d */
[----:B------:R-:W-:Y:S01]  /*7310*/  IMAD R16, R3, UR5, R12 ;  /* 0x0000000503107c24 */ /* 0x000fe2000f8e020c */
[----:B------:R-:W-:Y:S01]  /*7320*/  ULDC.64 UR4, c[0x0][0xbc8] ;  /* 0x0002f20000047ab9 */ /* 0x000fe20000000a00 */
[----:B------:R-:W-:Y:S01]  /*7330*/  IMAD R9, R18, R15, R9 ;  /* 0x0000000f12097224 */ /* 0x000fe200078e0209 */
[----:B------:R-:W-:-:S04]  /*7340*/  SHF.R.S32.HI R15, RZ, 0x1f, R13 ;  /* 0x0000001fff0f7819 */ /* 0x000fc8000001140d */
[----:B------:R-:W-:Y:S02]  /*7350*/  SHF.R.S32.HI R12, RZ, 0x1f, R9 ;  /* 0x0000001fff0c7819 */ /* 0x000fe40000011409 */
[----:B------:R-:W-:-:S03]  /*7360*/  IADD3.X R11, R15, R11, R16, P0, !PT ;  /* 0x0000000b0f0b7210 */ /* 0x000fc600007fe410 */
[----:B------:R-:W-:Y:S02]  /*7370*/  IMAD R12, R12, UR4, RZ ;  /* 0x000000040c0c7c24 */ /* 0x000fe4000f8e02ff */
[----:B------:R-:W-:-:S04]  /*7380*/  IMAD.WIDE.U32 R10, R9, UR4, R10 ;  /* 0x00000004090a7c25 */ /* 0x000fc8000f8e000a */
[----:B------:R-:W-:Y:S01]  /*7390*/  IMAD R9, R9, UR5, R12 ;  /* 0x0000000509097c24 */ /* 0x000fe2000f8e020c */
[----:B------:R-:W-:Y:S01]  /*73a0*/  LEA.HI R12, R0, R0, RZ, 0x1 ;  /* 0x00000000000c7211 */ /* 0x000fe200078f08ff */
[----:B------:R-:W-:Y:S02]  /*73b0*/  ULDC.64 UR4, c[0x0][0xba8] ;  /* 0x0002ea0000047ab9 */ /* 0x000fe40000000a00 */
[----:B------:R-:W-:Y:S01]  /*73c0*/  IMAD.IADD R9, R11, 0x1, R9 ;  /* 0x000000010b097824 */ /* 0x000fe200078e0209 */
[----:B------:R-:W-:Y:S01]  /*73d0*/  LEA R16, P0, R10, UR4, 0x2 ;  /* 0x000000040a107c11 */ /* 0x000fe2000f8010ff */
[----:B------:R-:W-:Y:S01]  /*73e0*/  ULDC UR4, c[0x0][0xa88] ;  /* 0x0002a20000047ab9 */ /* 0x000fe20000000800 */
[----:B------:R-:W-:Y:S02]  /*73f0*/  LOP3.LUT R11, R12, 0xfffffe, RZ, 0xc0, !PT ;  /* 0x00fffffe0c0b7812 */ /* 0x000fe400078ec0ff */
[----:B------:R-:W-:Y:S01]  /*7400*/  LEA.HI.X R17, R10, UR5, R9, 0x2, P0 ;  /* 0x000000050a117c11 */ /* 0x000fe200080f1409 */
[----:B------:R-:W-:Y:S01]  /*7410*/  SHFL.IDX PT, R12, R16, 0x1, 0x1c1f ;  /* 0x003c1f00100c7f89 */ /* 0x000fe200000e0000 */
[----:B------:R-:W-:-:S02]  /*7420*/  IMAD R9, R14, 0x40, R153 ;  /* 0x000000400e097824 */ /* 0x000fc400078e0299 */
[----:B------:R-:W-:Y:S01]  /*7430*/  IMAD.IADD R15, R0, 0x1, -R11 ;  /* 0x00000001000f7824 */ /* 0x000fe200078e0a0b */
[----:B------:R-:W-:Y:S01]  /*7440*/  SHFL.IDX PT, R10, R16, RZ, 0x1c1f ;  /* 0x001c1fff100a7589 */ /* 0x000fe200000e0000 */
[----:B------:R-:W-:Y:S02]  /*7450*/  IMAD R14, R18, UR4, RZ ;  /* 0x00000004120e7c24 */ /* 0x000fe4000f8e02ff */
[----:B------:R-:W-:Y:S01]  /*7460*/  IMAD.U32 R15, R15, -0x100, RZ ;  /* 0xffffff000f0f7824 */ /* 0x000fe200078e00ff */
[----:B------:R-:W0:Y:S04]  /*7470*/  SHFL.IDX PT, R11, R17, RZ, 0x1c1f ;  /* 0x001c1fff110b7589 */ /* 0x000e2800000e0000 */
[----:B------:R-:W1:Y:S01]  /*7480*/  SHFL.IDX PT, R13, R17, 0x1, 0x1c1f ;  /* 0x003c1f00110d7f89 */ /* 0x000e6200000e0000 */
[----:B------:R-:W-:-:S02]  /*7490*/  ISETP.NE.AND P0, PT, R152, R15, PT ;  /* 0x0000000f9800720c */ /* 0x000fc40003f05270 */
[C---:B------:R-:W-:Y:S02]  /*74a0*/  IADD3 R15, R9.reuse, 0x8, RZ ;  /* 0x00000008090f7810 */ /* 0x040fe40007ffe0ff */
[-C--:B------:R-:W-:Y:S02]  /*74b0*/  ISETP.GE.OR P2, PT, R9, R14.reuse, P0 ;  /* 0x0000000e0900720c */ /* 0x080fe40000746670 */
[----:B------:R-:W-:-:S11]  /*74c0*/  ISETP.GE.OR P0, PT, R15, R14, P0 ;  /* 0x0000000e0f00720c */ /* 0x000fd60000706670 */
[----:B0-----:R0:W-:Y:S04]  /*74d0*/  @!P2 ST.E desc[UR36][R10.64], R4 ;  /* 0x000000040a00a985 */ /* 0x0011e8000c101924 */
[----:B-1----:R0:W-:Y:S02]  /*74e0*/  @!P0 ST.E desc[UR36][R12.64], R2 ;  /* 0x000000020c008985 */ /* 0x0021e4000c101924 */
.L_x_48:
[----:B------:R-:W1:Y:S01]  /*74f0*/  S2R R14, SR_CTAID.X ;  /* 0x00000000000e7919 */ /* 0x000e620000002500 */
[----:B------:R-:W-:Y:S01]  /*7500*/  LEA.HI R19, R19, R22, RZ, 0x2 ;  /* 0x0000001613137211 */ /* 0x000fe200078f10ff */
[----:B------:R-:W2:Y:S01]  /*7510*/  S2UR UR7, SR_CTAID.Z ;  /* 0x00000000000779c3 */ /* 0x000ea20000002700 */
[----:B------:R-:W-:Y:S01]  /*7520*/  SHF.R.S32.HI R9, RZ, 0x1f, R7 ;  /* 0x0000001fff097819 */ /* 0x000fe20000011407 */
[----:B------:R-:W-:Y:S01]  /*7530*/  ULDC.64 UR8, c[0x0][0xb38] ;  /* 0x0002ce0000087ab9 */ /* 0x000fe20000000a00 */
[----:B------:R-:W-:Y:S01]  /*7540*/  LOP3.LUT R19, R19, 0xfffffffc, RZ, 0xc0, !PT ;  /* 0xfffffffc13137812 */ /* 0x000fe200078ec0ff */
[----:B------:R-:W-:Y:S01]  /*7550*/  UIMAD UR6, UR6, UR8, URZ ;  /* 0x00000008060672a4 */ /* 0x000fe2000f8e023f */
[----:B------:R-:W-:Y:S01]  /*7560*/  LEA.HI R9, R9, R154, RZ, 0x3 ;  /* 0x0000009a09097211 */ /* 0x000fe200078f18ff */
[----:B------:R-:W-:Y:S01]  /*7570*/  UIMAD.WIDE.U32 UR4, UR38, UR8, URZ ;  /* 0x00000008260472a5 */ /* 0x000fe2000f8e003f */
[----:B------:R-:W-:Y:S01]  /*7580*/  LEA.HI R155, R155, R8, RZ, 0x5 ;  /* 0x000000089b9b7211 */ /* 0x000fe200078f28ff */
[----:B------:R-:W-:Y:S01]  /*7590*/  IMAD.IADD R19, R22, 0x1, -R19 ;  /* 0x0000000116137824 */ /* 0x000fe200078e0a13 */
[----:B0-----:R-:W0:Y:S01]  /*75a0*/  LDC.64 R12, c[0x0][0xb40] ;  /* 0x0002d000ff0c7b82 */ /* 0x001e220000000a00 */
[----:B------:R-:W-:Y:S01]  /*75b0*/  LOP3.LUT R9, R9, 0xfffffff8, RZ, 0xc0, !PT ;  /* 0xfffffff809097812 */ /* 0x000fe200078ec0ff */
[----:B------:R-:W-:Y:S01]  /*75c0*/  UIMAD UR6, UR38, UR9, UR6 ;  /* 0x00000009260672a4 */ /* 0x000fe2000f8e0206 */
[----:B------:R-:W-:Y:S01]  /*75d0*/  SHF.R.S32.HI R155, RZ, 0x5, R155 ;  /* 0x00000005ff9b7819 */ /* 0x000fe2000001149b */
[----:B------:R-:W-:Y:S01]  /*75e0*/  IMAD.U32 R11, RZ, RZ, UR5 ;  /* 0x00000005ff0b7e24 */ /* 0x000fe2000f8e00ff */
[----:B------:R-:W-:Y:S01]  /*75f0*/  LEA.HI R2, R19, R19, RZ, 0x1 ;  /* 0x0000001313027211 */ /* 0x000fe200078f08ff */
[----:B------:R-:W-:Y:S01]  /*7600*/  IMAD.IADD R154, R154, 0x1, -R9 ;  /* 0x000000019a9a7824 */ /* 0x000fe200078e0a09 */
[----:B------:R-:W-:Y:S01]  /*7610*/  UIADD3 UR6, UR5, UR6, URZ ;  /* 0x0000000605067290 */ /* 0x000fe2000fffe03f */
[----:B------:R-:W3:Y:S01]  /*7620*/  @P1 LDC R16, c[0x0][0xbec] ;  /* 0x0002fb00ff101b82 */ /* 0x000ee20000000800 */
[----:B------:R-:W-:Y:S01]  /*7630*/  LOP3.LUT R2, R2, 0x1ffffffe, RZ, 0xc0, !PT ;  /* 0x1ffffffe02027812 */ /* 0x000fe200078ec0ff */
[----:B------:R-:W-:Y:S01]  /*7640*/  IMAD.U32 R10, RZ, RZ, UR4 ;  /* 0x00000004ff0a7e24 */ /* 0x000fe2000f8e00ff */
[----:B------:R-:W-:Y:S01]  /*7650*/  LEA R155, R155, R154, 0x4 ;  /* 0x0000009a9b9b7211 */ /* 0x000fe200078e20ff */
[----:B------:R-:W-:Y:S01]  /*7660*/  ULDC.64 UR4, c[0x0][0xb48] ;  /* 0x0002d20000047ab9 */ /* 0x000fe20000000a00 */
[----:B------:R-:W-:Y:S01]  /*7670*/  MOV R11, UR6 ;  /* 0x00000006000b7c02 */ /* 0x000fe20008000f00 */
[----:B------:R-:W-:Y:S01]  /*7680*/  IMAD.IADD R2, R19, 0x1, -R2 ;  /* 0x0000000113027824 */ /* 0x000fe200078e0a02 */
[----:B--2---:R-:W-:Y:S01]  /*7690*/  USHF.R.S32.HI UR8, URZ, 0x1f, UR7 ;  /* 0x0000001f3f087899 */ /* 0x004fe20008011407 */
[----:B------:R-:W2:Y:S01]  /*76a0*/  @P1 LDC R17, c[0x0][0xbf0] ;  /* 0x0002fc00ff111b82 */ /* 0x000ea20000000800 */
[----:B------:R-:W-:Y:S01]  /*76b0*/  BSSY B0, `(.L_x_49) ;  /* 0x00000ed000007945 */ /* 0x000fe20003800000 */
[----:B------:R-:W-:-:S04]  /*76c0*/  IMAD R4, R2, 0x8, R155 ;  /* 0x0000000802047824 */ /* 0x000fc800078e029b */
[----:B-1----:R-:W-:Y:S02]  /*76d0*/  IMAD R15, R14, 0x40, R4 ;  /* 0x000000400e0f7824 */ /* 0x002fe400078e0204 */
[C---:B0-----:R-:W-:Y:S02]  /*76e0*/  IMAD R2, R12.reuse, UR8, RZ ;  /* 0x000000080c027c24 */ /* 0x041fe4000f8e02ff */
[----:B------:R-:W-:-:S04]  /*76f0*/  IMAD.WIDE.U32 R10, R12, UR7, R10 ;  /* 0x000000070c0a7c25 */ /* 0x000fc8000f8e000a */
[----:B------:R-:W-:Y:S02]  /*7700*/  IMAD R13, R13, UR7, R2 ;  /* 0x000000070d0d7c24 */ /* 0x000fe4000f8e0202 */
[----:B---3--:R-:W-:-:S04]  /*7710*/  @P1 IMAD.HI.U32 R16, R15, R16, RZ ;  /* 0x000000100f101227 */ /* 0x008fc800078e00ff */
[----:B------:R-:W-:Y:S02]  /*7720*/  IMAD.MOV.U32 R9, RZ, RZ, R15 ;  /* 0x000000ffff097224 */ /* 0x000fe400078e000f */
[----:B------:R-:W-:Y:S01]  /*7730*/  IMAD R2, R5, UR4, RZ ;  /* 0x0000000405027c24 */ /* 0x000fe2000f8e02ff */
[----:B--2---:R-:W-:Y:S01]  /*7740*/  @P1 SHF.R.U32.HI R9, RZ, R17, R16 ;  /* 0x00000011ff091219 */ /* 0x004fe20000011610 */
[----:B------:R-:W-:Y:S02]  /*7750*/  IMAD.IADD R11, R11, 0x1, R13 ;  /* 0x000000010b0b7824 */ /* 0x000fe400078e020d */
[----:B------:R-:W-:Y:S01]  /*7760*/  IMAD R13, R3, UR5, R2 ;  /* 0x00000005030d7c24 */ /* 0x000fe2000f8e0202 */
[----:B------:R-:W-:Y:S01]  /*7770*/  IADD3 R5, -R9, RZ, RZ ;  /* 0x000000ff09057210 */ /* 0x000fe20007ffe1ff */
[----:B------:R-:W-:Y:S01]  /*7780*/  IMAD.WIDE.U32 R2, R3, UR4, R10 ;  /* 0x0000000403027c25 */ /* 0x000fe2000f8e000a */
[----:B------:R-:W-:Y:S01]  /*7790*/  SHF.R.S32.HI R4, RZ, 0x1f, R9 ;  /* 0x0000001fff047819 */ /* 0x000fe20000011409 */
[----:B------:R-:W-:-:S02]  /*77a0*/  ULDC.64 UR4, c[0x0][0xb30] ;  /* 0x0002cc0000047ab9 */ /* 0x000fc40000000a00 */
[----:B------:R-:W-:Y:S02]  /*77b0*/  IMAD R5, R6, R5, R15 ;  /* 0x0000000506057224 */ /* 0x000fe400078e020f */
[----:B------:R-:W-:Y:S02]  /*77c0*/  IMAD R4, R4, UR4, RZ ;  /* 0x0000000404047c24 */ /* 0x000fe4000f8e02ff */
[----:B------:R-:W-:Y:S02]  /*77d0*/  IMAD.IADD R3, R3, 0x1, R13 ;  /* 0x0000000103037824 */ /* 0x000fe400078e020d */
[C---:B------:R-:W-:Y:S01]  /*77e0*/  IMAD R11, R9.reuse, UR5, R4 ;  /* 0x00000005090b7c24 */ /* 0x040fe2000f8e0204 */
[----:B------:R-:W-:Y:S01]  /*77f0*/  SHF.R.S32.HI R4, RZ, 0x1f, R5 ;  /* 0x0000001fff047819 */ /* 0x000fe20000011405 */
[----:B------:R-:W-:Y:S01]  /*7800*/  IMAD.WIDE.U32 R2, R9, UR4, R2 ;  /* 0x0000000409027c25 */ /* 0x000fe2000f8e0002 */
[----:B------:R-:W-:-:S03]  /*7810*/  ULDC.64 UR4, c[0x0][0xb28] ;  /* 0x0002ca0000047ab9 */ /* 0x000fc60000000a00 */
[----:B------:R-:W-:Y:S02]  /*7820*/  IMAD R4, R4, UR4, RZ ;  /* 0x0000000404047c24 */ /* 0x000fe4000f8e02ff */
[----:B------:R-:W-:Y:S02]  /*7830*/  IMAD.IADD R3, R3, 0x1, R11 ;  /* 0x0000000103037824 */ /* 0x000fe400078e020b */
[C---:B------:R-:W-:Y:S02]  /*7840*/  IMAD R9, R5.reuse, UR5, R4 ;  /* 0x0000000505097c24 */ /* 0x040fe4000f8e0204 */
[----:B------:R-:W-:Y:S01]  /*7850*/  IMAD.WIDE.U32 R2, R5, UR4, R2 ;  /* 0x0000000405027c25 */ /* 0x000fe2000f8e0002 */
[----:B------:R-:W-:-:S03]  /*7860*/  ULDC.64 UR4, c[0x0][0xb00] ;  /* 0x0002c00000047ab9 */ /* 0x000fc60000000a00 */
[----:B------:R-:W-:Y:S01]  /*7870*/  IMAD.IADD R5, R3, 0x1, R9 ;  /* 0x0000000103057824 */ /* 0x000fe200078e0209 */
[----:B------:R-:W-:Y:S02]  /*7880*/  LEA.HI R9, R0, R0, RZ, 0x1 ;  /* 0x0000000000097211 */ /* 0x000fe400078f08ff */
[----:B------:R-:W-:Y:S01]  /*7890*/  LEA R4, P0, R2, UR4, 0x2 ;  /* 0x0000000402047c11 */ /* 0x000fe2000f8010ff */
[----:B------:R-:W-:Y:S01]  /*78a0*/  ULDC UR4, c[0x0][0xa88] ;  /* 0x0002a20000047ab9 */ /* 0x000fe20000000800 */
[----:B------:R-:W-:Y:S01]  /*78b0*/  LOP3.LUT R11, R9, 0xfffffe, RZ, 0xc0, !PT ;  /* 0x00fffffe090b7812 */ /* 0x000fe200078ec0ff */
[----:B------:R-:W-:Y:S01]  /*78c0*/  IMAD R6, R6, UR4, RZ ;  /* 0x0000000406067c24 */ /* 0x000fe2000f8e02ff */
[----:B------:R-:W-:Y:S02]  /*78d0*/  LOP3.LUT R9, R7, 0x7ffffffc, RZ, 0xc0, !PT ;  /* 0x7ffffffc07097812 */ /* 0x000fe400078ec0ff */
[----:B------:R-:W-:Y:S01]  /*78e0*/  LEA R7, R14, R155, 0x6 ;  /* 0x0000009b0e077211 */ /* 0x000fe200078e30ff */
[----:B------:R-:W-:Y:S01]  /*78f0*/  IMAD.IADD R11, R0, 0x1, -R11 ;  /* 0x00000001000b7824 */ /* 0x000fe200078e0a0b */
[----:B------:R-:W-:Y:S01]  /*7900*/  LEA.HI.X R5, R2, UR5, R5, 0x2, P0 ;  /* 0x0000000502057c11 */ /* 0x000fe200080f1405 */
[----:B------:R-:W-:Y:S01]  /*7910*/  IMAD.IADD R0, R8, 0x1, -R9 ;  /* 0x0000000108007824 */ /* 0x000fe200078e0a09 */
[----:B------:R-:W-:Y:S01]  /*7920*/  ISETP.GE.AND P0, PT, R7, R6, PT ;  /* 0x000000060700720c */ /* 0x000fe20003f06270 */
[----:B------:R0:W1:Y:S02]  /*7930*/  SHFL.IDX PT, R2, R4, RZ, 0x1c1f ;  /* 0x001c1fff04027589 */ /* 0x00006400000e0000 */
[----:B------:R-:W-:-:S02]  /*7940*/  IMAD R0, R11, 0x80, R0 ;  /* 0x000000800b007824 */ /* 0x000fc400078e0200 */
[----:B------:R0:W2:Y:S03]  /*7950*/  SHFL.IDX PT, R3, R5, RZ, 0x1c1f ;  /* 0x001c1fff05037589 */ /* 0x0000a600000e0000 */
[----:B------:R-:W-:-:S05]  /*7960*/  SHF.L.U32 R0, R0, 0x1, RZ ;  /* 0x0000000100007819 */ /* 0x000fca00000006ff */
[----:B0-----:R-:W-:Y:S05]  /*7970*/  @P0 BRA `(.L_x_50) ;  /* 0x0000000c00000947 */ /* 0x001fea0003800000 */
[C---:B------:R-:W-:Y:S01]  /*7980*/  VIADD R9, R0.reuse, 0x8 ;  /* 0x0000000800097836 */ /* 0x040fe20000000000 */
[----:B------:R-:W-:Y:S01]  /*7990*/  ULDC UR4, c[0x0][0xac8] ;  /* 0x0002b20000047ab9 */ /* 0x000fe20000000800 */
[C---:B------:R-:W-:Y:S01]  /*79a0*/  VIADD R11, R0.reuse, 0x10 ;  /* 0x00000010000b7836 */ /* 0x040fe20000000000 */
[C---:B------:R-:W-:Y:S01]  /*79b0*/  ISETP.GE.AND P2, PT, R0.reuse, UR4, PT ;  /* 0x0000000400007c0c */ /* 0x040fe2000bf46270 */
[C---:B------:R-:W-:Y:S01]  /*79c0*/  VIADD R13, R0.reuse, 0x18 ;  /* 0x00000018000d7836 */ /* 0x040fe20000000000 */
[----:B------:R-:W-:Y:S01]  /*79d0*/  ISETP.GE.AND P3, PT, R9, UR4, PT ;  /* 0x0000000409007c0c */ /* 0x000fe2000bf66270 */
[C---:B------:R-:W-:Y:S01]  /*79e0*/  VIADD R17, R0.reuse, 0x28 ;  /* 0x0000002800117836 */ /* 0x040fe20000000000 */
[----:B------:R-:W-:Y:S01]  /*79f0*/  ISETP.GE.AND P4, PT, R11, UR4, PT ;  /* 0x000000040b007c0c */ /* 0x000fe2000bf86270 */
[C---:B------:R-:W-:Y:S01]  /*7a00*/  VIADD R18, R0.reuse, 0x30 ;  /* 0x0000003000127836 */ /* 0x040fe20000000000 */
[----:B------:R-:W-:Y:S01]  /*7a10*/  ISETP.GE.AND P5, PT, R13, UR4, PT ;  /* 0x000000040d007c0c */ /* 0x000fe2000bfa6270 */
[C---:B------:R-:W-:Y:S01]  /*7a20*/  VIADD R19, R0.reuse, 0x38 ;  /* 0x0000003800137836 */ /* 0x040fe20000000000 */
[C---:B------:R-:W-:Y:S01]  /*7a30*/  IADD3 R16, R0.reuse, 0x20, RZ ;  /* 0x0000002000107810 */ /* 0x040fe20007ffe0ff */
[C---:B------:R-:W-:Y:S01]  /*7a40*/  VIADD R21, R0.reuse, 0x48 ;  /* 0x0000004800157836 */ /* 0x040fe20000000000 */
[----:B------:R-:W-:Y:S01]  /*7a50*/  ISETP.GE.AND P1, PT, R17, UR4, PT ;  /* 0x0000000411007c0c */ /* 0x000fe2000bf26270 */
[----:B------:R-:W-:Y:S01]  /*7a60*/  VIADD R22, R0, 0x50 ;  /* 0x0000005000167836 */ /* 0x000fe20000000000 */
[----:B------:R-:W-:Y:S01]  /*7a70*/  ISETP.GE.AND P0, PT, R16, UR4, PT ;  /* 0x0000000410007c0c */ /* 0x000fe2000bf06270 */
[C---:B------:R-:W-:Y:S01]  /*7a80*/  VIADD R23, R0.reuse, 0x58 ;  /* 0x0000005800177836 */ /* 0x040fe20000000000 */
[----:B------:R-:W-:-:S02]  /*7a90*/  @!P2 LEA.HI R8, R0, R0, RZ, 0x1 ;  /* 0x000000000008a211 */ /* 0x000fc400078f08ff */
[----:B------:R-:W-:Y:S02]  /*7aa0*/  @!P3 LEA.HI R10, R9, R9, RZ, 0x1 ;  /* 0x00000009090ab211 */ /* 0x000fe400078f08ff */
[----:B------:R-:W-:Y:S02]  /*7ab0*/  @!P4 LEA.HI R12, R11, R11, RZ, 0x1 ;  /* 0x0000000b0b0cc211 */ /* 0x000fe400078f08ff */
[----:B------:R-:W-:Y:S02]  /*7ac0*/  @!P5 LEA.HI R14, R13, R13, RZ, 0x1 ;  /* 0x0000000d0d0ed211 */ /* 0x000fe400078f08ff */
[----:B------:R-:W-:Y:S02]  /*7ad0*/  @!P2 LOP3.LUT R9, R8, 0xfffffffe, RZ, 0xc0, !PT ;  /* 0xfffffffe0809a812 */ /* 0x000fe400078ec0ff */
[----:B------:R-:W-:Y:S02]  /*7ae0*/  @!P3 LOP3.LUT R11, R10, 0xfffffffe, RZ, 0xc0, !PT ;  /* 0xfffffffe0a0bb812 */ /* 0x000fe400078ec0ff */
[----:B------:R-:W-:Y:S01]  /*7af0*/  @!P4 LOP3.LUT R13, R12, 0xfffffffe, RZ, 0xc0, !PT ;  /* 0xfffffffe0c0dc812 */ /* 0x000fe200078ec0ff */
[----:B-12---:R-:W-:Y:S01]  /*7b00*/  @!P2 IMAD.WIDE R8, R9, 0x4, R2 ;  /* 0x000000040908a825 */ /* 0x006fe200078e0202 */
[----:B------:R-:W-:-:S02]  /*7b10*/  @!P5 LOP3.LUT R15, R14, 0xfffffffe, RZ, 0xc0, !PT ;  /* 0xfffffffe0e0fd812 */ /* 0x000fc400078ec0ff */
[----:B------:R-:W-:Y:S01]  /*7b20*/  IADD3 R20, R0, 0x40, RZ ;  /* 0x0000004000147810 */ /* 0x000fe20007ffe0ff */
[--C-:B------:R-:W-:Y:S01]  /*7b30*/  @!P3 IMAD.WIDE R10, R11, 0x4, R2.reuse ;  /* 0x000000040b0ab825 */ /* 0x100fe200078e0202 */
[----:B------:R0:W-:Y:S01]  /*7b40*/  @!P2 ST.E.64 desc[UR36][R8.64], R24 ;  /* 0x000000180800a985 */ /* 0x0001e2000c101b24 */
[----:B------:R-:W-:Y:S02]  /*7b50*/  ISETP.GE.AND P2, PT, R18, UR4, PT ;  /* 0x0000000412007c0c */ /* 0x000fe4000bf46270 */
[--C-:B------:R-:W-:Y:S01]  /*7b60*/  @!P4 IMAD.WIDE R12, R13, 0x4, R2.reuse ;  /* 0x000000040d0cc825 */ /* 0x100fe200078e0202 */
[----:B------:R1:W-:Y:S01]  /*7b70*/  @!P3 ST.E.64 desc[UR36][R10.64], R28 ;  /* 0x0000001c0a00b985 */ /* 0x0003e2000c101b24 */
[----:B------:R-:W-:Y:S02]  /*7b80*/  ISETP.GE.AND P3, PT, R19, UR4, PT ;  /* 0x0000000413007c0c */ /* 0x000fe4000bf66270 */
[----:B------:R-:W-:Y:S01]  /*7b90*/  @!P5 IMAD.WIDE R14, R15, 0x4, R2 ;  /* 0x000000040f0ed825 */ /* 0x000fe200078e0202 */
[----:B------:R2:W-:Y:S01]  /*7ba0*/  @!P4 ST.E.64 desc[UR36][R12.64], R32 ;  /* 0x000000200c00c985 */ /* 0x0005e2000c101b24 */
[----:B------:R-:W-:-:S02]  /*7bb0*/  ISETP.GE.AND P4, PT, R20, UR4, PT ;  /* 0x0000000414007c0c */ /* 0x000fc4000bf86270 */
[----:B------:R-:W-:Y:S01]  /*7bc0*/  ISETP.GE.AND P6, PT, R22, UR4, PT ;  /* 0x0000000416007c0c */ /* 0x000fe2000bfc6270 */
[----:B------:R3:W-:Y:S01]  /*7bd0*/  @!P5 ST.E.64 desc[UR36][R14.64], R36 ;  /* 0x000000240e00d985 */ /* 0x0007e2000c101b24 */
[----:B------:R-:W-:Y:S02]  /*7be0*/  ISETP.GE.AND P5, PT, R21, UR4, PT ;  /* 0x0000000415007c0c */ /* 0x000fe4000bfa6270 */
[----:B------:R-:W-:Y:S02]  /*7bf0*/  @!P0 LEA.HI R16, R16, R16, RZ, 0x1 ;  /* 0x0000001010108211 */ /* 0x000fe400078f08ff */
[----:B------:R-:W-:Y:S02]  /*7c00*/  @!P1 LEA.HI R17, R17, R17, RZ, 0x1 ;  /* 0x0000001111119211 */ /* 0x000fe400078f08ff */
[----:B0-----:R-:W-:Y:S02]  /*7c10*/  @!P0 LOP3.LUT R9, R16, 0xfffffffe, RZ, 0xc0, !PT ;  /* 0xfffffffe10098812 */ /* 0x001fe400078ec0ff */
[----:B-1----:R-:W-:-:S02]  /*7c20*/  @!P1 LOP3.LUT R11, R17, 0xfffffffe, RZ, 0xc0, !PT ;  /* 0xfffffffe110b9812 */ /* 0x002fc400078ec0ff */
[----:B------:R-:W-:Y:S01]  /*7c30*/  @!P2 LEA.HI R18, R18, R18, RZ, 0x1 ;  /* 0x000000121212a211 */ /* 0x000fe200078f08ff */
[--C-:B------:R-:W-:Y:S01]  /*7c40*/  @!P0 IMAD.WIDE R8, R9, 0x4, R2.reuse ;  /* 0x0000000409088825 */ /* 0x100fe200078e0202 */
[----:B------:R-:W-:Y:S02]  /*7c50*/  @!P3 LEA.HI R19, R19, R19, RZ, 0x1 ;  /* 0x000000131313b211 */ /* 0x000fe400078f08ff */
[----:B------:R-:W-:Y:S01]  /*7c60*/  @!P4 LEA.HI R20, R20, R20, RZ, 0x1 ;  /* 0x000000141414c211 */ /* 0x000fe200078f08ff */
[----:B------:R-:W-:Y:S01]  /*7c70*/  @!P1 IMAD.WIDE R10, R11, 0x4, R2 ;  /* 0x000000040b0a9825 */ /* 0x000fe200078e0202 */
[----:B------:R-:W-:Y:S01]  /*7c80*/  @!P5 LEA.HI R21, R21, R21, RZ, 0x1 ;  /* 0x000000151515d211 */ /* 0x000fe200078f08ff */
[----:B------:R0:W-:Y:S01]  /*7c90*/  @!P0 ST.E.64 desc[UR36][R8.64], R40 ;  /* 0x0000002808008985 */ /* 0x0001e2000c101b24 */
[----:B------:R-:W-:Y:S02]  /*7ca0*/  @!P6 LEA.HI R22, R22, R22, RZ, 0x1 ;  /* 0x000000161616e211 */ /* 0x000fe400078f08ff */
[----:B--2---:R-:W-:Y:S01]  /*7cb0*/  @!P2 LOP3.LUT R13, R18, 0xfffffffe, RZ, 0xc0, !PT ;  /* 0xfffffffe120da812 */ /* 0x004fe200078ec0ff */
[----:B------:R1:W-:Y:S01]  /*7cc0*/  @!P1 ST.E.64 desc[UR36][R10.64], R44 ;  /* 0x0000002c0a009985 */ /* 0x0003e2000c101b24 */
[----:B------:R-:W-:Y:S01]  /*7cd0*/  @!P3 LOP3.LUT R19, R19, 0xfffffffe, RZ, 0xc0, !PT ;  /* 0xfffffffe1313b812 */ /* 0x000fe200078ec0ff */
[----:B------:R-:W-:Y:S01]  /*7ce0*/  VIADD R18, R0, 0x68 ;  /* 0x0000006800127836 */ /* 0x000fe20000000000 */
[----:B---3--:R-:W-:Y:S01]  /*7cf0*/  @!P4 LOP3.LUT R15, R20, 0xfffffffe, RZ, 0xc0, !PT ;  /* 0xfffffffe140fc812 */ /* 0x008fe200078ec0ff */
[----:B------:R-:W-:Y:S01]  /*7d00*/  VIADD R20, R0, 0x78 ;  /* 0x0000007800147836 */ /* 0x000fe20000000000 */
[----:B------:R-:W-:-:S02]  /*7d10*/  @!P5 LOP3.LUT R21, R21, 0xfffffffe, RZ, 0xc0, !PT ;  /* 0xfffffffe1515d812 */ /* 0x000fc400078ec0ff */
[----:B------:R-:W-:Y:S01]  /*7d20*/  @!P6 LOP3.LUT R17, R22, 0xfffffffe, RZ, 0xc0, !PT ;  /* 0xfffffffe1611e812 */ /* 0x000fe200078ec0ff */
[C---:B------:R-:W-:Y:S01]  /*7d30*/  VIADD R22, R0.reuse, 0x88 ;  /* 0x0000008800167836 */ /* 0x040fe20000000000 */
[----:B------:R-:W-:Y:S01]  /*7d40*/  IADD3 R24, R0, 0x60, RZ ;  /* 0x0000006000187810 */ /* 0x000fe20007ffe0ff */
[--C-:B0-----:R-:W-:Y:S01]  /*7d50*/  @!P2 IMAD.WIDE R8, R13, 0x4, R2.reuse ;  /* 0x000000040d08a825 */ /* 0x101fe200078e0202 */
[----:B------:R-:W-:Y:S02]  /*7d60*/  ISETP.GE.AND P1, PT, R23, UR4, PT ;  /* 0x0000000417007c0c */ /* 0x000fe4000bf26270 */
[----:B------:R-:W-:Y:S01]  /*7d70*/  ISETP.GE.AND P0, PT, R24, UR4, PT ;  /* 0x0000000418007c0c */ /* 0x000fe2000bf06270 */
[--C-:B-1----:R-:W-:Y:S01]  /*7d80*/  @!P3 IMAD.WIDE R10, R19, 0x4, R2.reuse ;  /* 0x00000004130ab825 */ /* 0x102fe200078e0202 */
[----:B------:R0:W-:Y:S01]  /*7d90*/  @!P2 ST.E.64 desc[UR36][R8.64], R48 ;  /* 0x000000300800a985 */ /* 0x0001e2000c101b24 */
[----:B------:R-:W-:Y:S02]  /*7da0*/  ISETP.GE.AND P2, PT, R18, UR4, PT ;  /* 0x0000000412007c0c */ /* 0x000fe4000bf46270 */
[----:B------:R-:W-:Y:S01]  /*7db0*/  @!P4 IMAD.WIDE R12, R15, 0x4, R2 ;  /* 0x000000040f0cc825 */ /* 0x000fe200078e0202 */
[----:B------:R1:W-:Y:S01]  /*7dc0*/  @!P3 ST.E.64 desc[UR36][R10.64], R52 ;  /* 0x000000340a00b985 */ /* 0x0003e2000c101b24 */
[----:B------:R-:W-:-:S02]  /*7dd0*/  ISETP.GE.AND P3, PT, R22, UR4, PT ;  /* 0x0000000416007c0c */ /* 0x000fc4000bf66270 */
[--C-:B------:R-:W-:Y:S01]  /*7de0*/  @!P5 IMAD.WIDE R14, R21, 0x4, R2.reuse ;  /* 0x00000004150ed825 */ /* 0x100fe200078e0202 */
[----:B------:R2:W-:Y:S01]  /*7df0*/  @!P4 ST.E.64 desc[UR36][R12.64], R56 ;  /* 0x000000380c00c985 */ /* 0x0005e2000c101b24 */
[----:B------:R-:W-:Y:S02]  /*7e00*/  IADD3 R21, R0, 0x80, RZ ;  /* 0x0000008000157810 */ /* 0x000fe40007ffe0ff */
[----:B------:R-:W-:Y:S01]  /*7e10*/  @!P6 IMAD.WIDE R16, R17, 0x4, R2 ;  /* 0x000000041110e825 */ /* 0x000fe200078e0202 */
[----:B------:R3:W-:Y:S01]  /*7e20*/  @!P5 ST.E.64 desc[UR36][R14.64], R60 ;  /* 0x0000003c0e00d985 */ /* 0x0007e2000c101b24 */
[----:B------:R-:W-:Y:S02]  /*7e30*/  ISETP.GE.AND P5, PT, R20, UR4, PT ;  /* 0x0000000414007c0c */ /* 0x000fe4000bfa6270 */
[----:B------:R-:W-:Y:S01]  /*7e40*/  VIADD R19, R0, 0x70 ;  /* 0x0000007000137836 */ /* 0x000fe20000000000 */
[----:B------:R4:W-:Y:S01]  /*7e50*/  @!P6 ST.E.64 desc[UR36][R16.64], R64 ;  /* 0x000000401000e985 */ /* 0x0009e2000c101b24 */
[----:B------:R-:W-:-:S02]  /*7e60*/  ISETP.GE.AND P4, PT, R21, UR4, PT ;  /* 0x0000000415007c0c */ /* 0x000fc4000bf86270 */
[----:B------:R-:W-:Y:S02]  /*7e70*/  @!P1 LEA.HI R23, R23, R23, RZ, 0x1 ;  /* 0x0000001717179211 */ /* 0x000fe400078f08ff */
[----:B------:R-:W-:Y:S02]  /*7e80*/  ISETP.GE.AND P6, PT, R19, UR4, PT ;  /* 0x0000000413007c0c */ /* 0x000fe4000bfc6270 */
[----:B------:R-:W-:Y:S02]  /*7e90*/  @!P0 LEA.HI R24, R24, R24, RZ, 0x1 ;  /* 0x0000001818188211 */ /* 0x000fe400078f08ff */
[----:B0-----:R-:W-:Y:S01]  /*7ea0*/  @!P1 LOP3.LUT R9, R23, 0xfffffffe, RZ, 0xc0, !PT ;  /* 0xfffffffe17099812 */ /* 0x001fe200078ec0ff */
[----:B------:R-:W-:Y:S01]  /*7eb0*/  VIADD R23, R0, 0x90 ;  /* 0x0000009000177836 */ /* 0x000fe20000000000 */
[----:B-1----:R-:W-:Y:S01]  /*7ec0*/  @!P0 LOP3.LUT R11, R24, 0xfffffffe, RZ, 0xc0, !PT ;  /* 0xfffffffe180b8812 */ /* 0x002fe200078ec0ff */
[----:B------:R-:W-:Y:S01]  /*7ed0*/  VIADD R24, R0, 0x98 ;  /* 0x0000009800187836 */ /* 0x000fe20000000000 */
[----:B------:R-:W-:Y:S01]  /*7ee0*/  @!P2 LEA.HI R18, R18, R18, RZ, 0x1 ;  /* 0x000000121212a211 */ /* 0x000fe200078f08ff */
[----:B------:R-:W-:Y:S01]  /*7ef0*/  @!P1 IMAD.WIDE R8, R9, 0x4, R2 ;  /* 0x0000000409089825 */ /* 0x000fe200078e0202 */
[----:B------:R-:W-:-:S02]  /*7f00*/  @!P5 LEA.HI R20, R20, R20, RZ, 0x1 ;  /* 0x000000141414d211 */ /* 0x000fc400078f08ff */
[----:B------:R-:W-:Y:S01]  /*7f10*/  @!P4 LEA.HI R21, R21, R21, RZ, 0x1 ;  /* 0x000000151515c211 */ /* 0x000fe200078f08ff */
[----:B------:R-:W-:Y:S01]  /*7f20*/  @!P0 IMAD.WIDE R10, R11, 0x4, R2 ;  /* 0x000000040b0a8825 */ /* 0x000fe200078e0202 */
[----:B------:R-:W-:Y:S01]  /*7f30*/  @!P6 LEA.HI R19, R19, R19, RZ, 0x1 ;  /* 0x000000131313e211 */ /* 0x000fe200078f08ff */
[----:B------:R0:W-:Y:S01]  /*7f40*/  @!P1 ST.E.64 desc[UR36][R8.64], R68 ;  /* 0x0000004408009985 */ /* 0x0001e2000c101b24 */
[----:B------:R-:W-:Y:S02]  /*7f50*/  @!P3 LEA.HI R22, R22, R22, RZ, 0x1 ;  /* 0x000000161616b211 */ /* 0x000fe400078f08ff */
[----:B--2---:R-:W-:Y:S01]  /*7f60*/  @!P2 LOP3.LUT R13, R18, 0xfffffffe, RZ, 0xc0, !PT ;  /* 0xfffffffe120da812 */ /* 0x004fe200078ec0ff */
[----:B------:R1:W-:Y:S01]  /*7f70*/  @!P0 ST.E.64 desc[UR36][R10.64], R72 ;  /* 0x000000480a008985 */ /* 0x0003e2000c101b24 */
[----:B------:R-:W-:Y:S02]  /*7f80*/  @!P6 LOP3.LUT R19, R19, 0xfffffffe, RZ, 0xc0, !PT ;  /* 0xfffffffe1313e812 */ /* 0x000fe400078ec0ff */
[----:B---3--:R-:W-:Y:S01]  /*7f90*/  @!P5 LOP3.LUT R15, R20, 0xfffffffe, RZ, 0xc0, !PT ;  /* 0xfffffffe140fd812 */ /* 0x008fe200078ec0ff */
[----:B------:R-:W-:Y:S01]  /*7fa0*/  VIADD R20, R0, 0xb0 ;  /* 0x000000b000147836 */ /* 0x000fe20000000000 */
[----:B------:R-:W-:-:S02]  /*7fb0*/  @!P4 LOP3.LUT R21, R21, 0xfffffffe, RZ, 0xc0, !PT ;  /* 0xfffffffe1515c812 */ /* 0x000fc400078ec0ff */
[----:B----4-:R-:W-:Y:S02]  /*7fc0*/  @!P3 LOP3.LUT R17, R22, 0xfffffffe, RZ, 0xc0, !PT ;  /* 0xfffffffe1611b812 */ /* 0x010fe400078ec0ff */
[----:B------:R-:W-:Y:S01]  /*7fd0*/  ISETP.GE.AND P0, PT, R23, UR4, PT ;  /* 0x0000000417007c0c */ /* 0x000fe2000bf06270 */
[--C-:B0-----:R-:W-:Y:S01]  /*7fe0*/  @!P2 IMAD.WIDE R8, R13, 0x4, R2.reuse ;  /* 0x000000040d08a825 */ /* 0x101fe200078e0202 */
[----:B------:R-:W-:Y:S02]  /*7ff0*/  IADD3 R18, R0, 0xa0, RZ ;  /* 0x000000a000127810 */ /* 0x000fe40007ffe0ff */
[----:B------:R-:W-:Y:S01]  /*8000*/  ISETP.GE.AND P1, PT, R24, UR4, PT ;  /* 0x0000000418007c0c */ /* 0x000fe2000bf26270 */
[--C-:B-1----:R-:W-:Y:S01]  /*8010*/  @!P6 IMAD.WIDE R10, R19, 0x4, R2.reuse ;  /* 0x00000004130ae825 */ /* 0x102fe200078e0202 */
[----:B------:R0:W-:Y:S01]  /*8020*/  @!P2 ST.E.64 desc[UR36][R8.64], R76 ;  /* 0x0000004c0800a985 */ /* 0x0001e2000c101b24 */
[----:B------:R-:W-:Y:S02]  /*8030*/  ISETP.GE.AND P2, PT, R18, UR4, PT ;  /* 0x0000000412007c0c */ /* 0x000fe4000bf46270 */
[----:B------:R-:W-:Y:S01]  /*8040*/  @!P5 IMAD.WIDE R12, R15, 0x4, R2 ;  /* 0x000000040f0cd825 */ /* 0x000fe200078e0202 */
[----:B------:R1:W-:Y:S01]  /*8050*/  @!P6 ST.E.64 desc[UR36][R10.64], R80 ;  /* 0x000000500a00e985 */ /* 0x0003e2000c101b24 */
[----:B------:R-:W-:-:S02]  /*8060*/  IADD3 R22, R0, 0xc0, RZ ;  /* 0x000000c000167810 */ /* 0x000fc40007ffe0ff */
[--C-:B------:R-:W-:Y:S01]  /*8070*/  @!P4 IMAD.WIDE R14, R21, 0x4, R2.reuse ;  /* 0x00000004150ec825 */ /* 0x100fe200078e0202 */
[----:B------:R2:W-:Y:S01]  /*8080*/  @!P5 ST.E.64 desc[UR36][R12.64], R84 ;  /* 0x000000540c00d985 */ /* 0x0005e2000c101b24 */
[----:B------:R-:W-:Y:S02]  /*8090*/  ISETP.GE.AND P6, PT, R22, UR4, PT ;  /* 0x0000000416007c0c */ /* 0x000fe4000bfc6270 */
[----:B------:R-:W-:Y:S01]  /*80a0*/  @!P3 IMAD.WIDE R16, R17, 0x4, R2 ;  /* 0x000000041110b825 */ /* 0x000fe200078e0202 */
[----:B------:R3:W-:Y:S01]  /*80b0*/  @!P4 ST.E.64 desc[UR36][R14.64], R88 ;  /* 0x000000580e00c985 */ /* 0x0007e2000c101b24 */
[----:B------:R-:W-:Y:S02]  /*80c0*/  ISETP.GE.AND P4, PT, R20, UR4, PT ;  /* 0x0000000414007c0c */ /* 0x000fe4000bf86270 */
[C---:B------:R-:W-:Y:S01]  /*80d0*/  VIADD R19, R0.reuse, 0xa8 ;  /* 0x000000a800137836 */ /* 0x040fe20000000000 */
[----:B------:R4:W-:Y:S01]  /*80e0*/  @!P3 ST.E.64 desc[UR36][R16.64], R92 ;  /* 0x0000005c1000b985 */ /* 0x0009e2000c101b24 */
[----:B------:R-:W-:Y:S01]  /*80f0*/  VIADD R21, R0, 0xb8 ;  /* 0x000000b800157836 */ /* 0x000fe20000000000 */
[----:B------:R-:W-:-:S02]  /*8100*/  @!P0 LEA.HI R23, R23, R23, RZ, 0x1 ;  /* 0x0000001717178211 */ /* 0x000fc400078f08ff */
[----:B------:R-:W-:Y:S02]  /*8110*/  ISETP.GE.AND P3, PT, R19, UR4, PT ;  /* 0x0000000413007c0c */ /* 0x000fe4000bf66270 */
[----:B------:R-:W-:Y:S02]  /*8120*/  ISETP.GE.AND P5, PT, R21, UR4, PT ;  /* 0x0000000415007c0c */ /* 0x000fe4000bfa6270 */
[----:B------:R-:W-:Y:S02]  /*8130*/  @!P1 LEA.HI R24, R24, R24, RZ, 0x1 ;  /* 0x0000001818189211 */ /* 0x000fe400078f08ff */
[----:B0-----:R-:W-:Y:S02]  /*8140*/  @!P0 LOP3.LUT R9, R23, 0xfffffffe, RZ, 0xc0, !PT ;  /* 0xfffffffe17098812 */ /* 0x001fe400078ec0ff */
[----:B------:R-:W-:Y:S02]  /*8150*/  @!P2 LEA.HI R18, R18, R18, RZ, 0x1 ;  /* 0x000000121212a211 */ /* 0x000fe400078f08ff */
[----:B-1----:R-:W-:Y:S01]  /*8160*/  @!P1 LOP3.LUT R11, R24, 0xfffffffe, RZ, 0xc0, !PT ;  /* 0xfffffffe180b9812 */ /* 0x002fe200078ec0ff */
[----:B------:R-:W-:Y:S01]  /*8170*/  @!P0 IMAD.WIDE R8, R9, 0x4, R2 ;  /* 0x0000000409088825 */ /* 0x000fe200078e0202 */
[----:B------:R-:W-:-:S02]  /*8180*/  @!P4 LEA.HI R20, R20, R20, RZ, 0x1 ;  /* 0x000000141414c211 */ /* 0x000fc400078f08ff */
[----:B------:R-:W-:Y:S01]  /*8190*/  @!P3 LEA.HI R19, R19, R19, RZ, 0x1 ;  /* 0x000000131313b211 */ /* 0x000fe200078f08ff */
[--C-:B------:R-:W-:Y:S01]  /*81a0*/  @!P1 IMAD.WIDE R10, R11, 0x4, R2.reuse ;  /* 0x000000040b0a9825 */ /* 0x100fe200078e0202 */
[----:B--2---:R-:W-:Y:S01]  /*81b0*/  @!P2 LOP3.LUT R13, R18, 0xfffffffe, RZ, 0xc0, !PT ;  /* 0xfffffffe120da812 */ /* 0x004fe200078ec0ff */
[----:B------:R0:W-:Y:S01]  /*81c0*/  @!P0 ST.E.64 desc[UR36][R8.64], R96 ;  /* 0x0000006008008985 */ /* 0x0001e2000c101b24 */
[----:B------:R-:W-:Y:S01]  /*81d0*/  @!P5 LEA.HI R21, R21, R21, RZ, 0x1 ;  /* 0x000000151515d211 */ /* 0x000fe200078f08ff */
[----:B------:R-:W-:Y:S01]  /*81e0*/  VIADD R18, R0, 0xc8 ;  /* 0x000000c800127836 */ /* 0x000fe20000000000 */
[----:B------:R-:W-:Y:S01]  /*81f0*/  @!P3 LOP3.LUT R19, R19, 0xfffffffe, RZ, 0xc0, !PT ;  /* 0xfffffffe1313b812 */ /* 0x000fe200078ec0ff */
[----:B------:R-:W-:Y:S01]  /*8200*/  @!P2 IMAD.WIDE R12, R13, 0x4, R2 ;  /* 0x000000040d0ca825 */ /* 0x000fe200078e0202 */
[----:B------:R-:W-:Y:S01]  /*8210*/  @!P6 LEA.HI R22, R22, R22, RZ, 0x1 ;  /* 0x000000161616e211 */ /* 0x000fe200078f08ff */
[----:B------:R1:W-:Y:S01]  /*8220*/  @!P1 ST.E.64 desc[UR36][R10.64], R100 ;  /* 0x000000640a009985 */ /* 0x0003e2000c101b24 */
[----:B---3--:R-:W-:Y:S01]  /*8230*/  @!P4 LOP3.LUT R15, R20, 0xfffffffe, RZ, 0xc0, !PT ;  /* 0xfffffffe140fc812 */ /* 0x008fe200078ec0ff */
[----:B------:R-:W-:Y:S01]  /*8240*/  VIADD R20, R0, 0xd8 ;  /* 0x000000d800147836 */ /* 0x000fe20000000000 */
[----:B------:R-:W-:Y:S01]  /*8250*/  @!P5 LOP3.LUT R21, R21, 0xfffffffe, RZ, 0xc0, !PT ;  /* 0xfffffffe1515d812 */ /* 0x000fe200078ec0ff */
[----:B------:R2:W-:Y:S01]  /*8260*/  @!P2 ST.E.64 desc[UR36][R12.64], R104 ;  /* 0x000000680c00a985 */ /* 0x0005e2000c101b24 */
[----:B----4-:R-:W-:-:S02]  /*8270*/  @!P6 LOP3.LUT R17, R22, 0xfffffffe, RZ, 0xc0, !PT ;  /* 0xfffffffe1611e812 */ /* 0x010fc400078ec0ff */
[----:B------:R-:W-:Y:S01]  /*8280*/  ISETP.GE.AND P0, PT, R18, UR4, PT ;  /* 0x0000000412007c0c */ /* 0x000fe2000bf06270 */
[----:B0-----:R-:W-:Y:S01]  /*8290*/  @!P3 IMAD.WIDE R8, R19, 0x4, R2 ;  /* 0x000000041308b825 */ /* 0x001fe200078e0202 */
[----:B------:R-:W-:-:S03]  /*82a0*/  ISETP.GE.AND P2, PT, R20, UR4, PT ;  /* 0x0000000414007c0c */ /* 0x000fc6000bf46270 */
[----:B------:R-:W-:Y:S01]  /*82b0*/  VIADD R19, R0, 0xd0 ;  /* 0x000000d000137836 */ /* 0x000fe20000000000 */
[----:B------:R0:W-:Y:S01]  /*82c0*/  @!P3 ST.E.64 desc[UR36][R8.64], R108 ;  /* 0x0000006c0800b985 */ /* 0x0001e2000c101b24 */
[----:B-1----:R-:W-:-:S03]  /*82d0*/  @!P4 IMAD.WIDE R10, R15, 0x4, R2 ;  /* 0x000000040f0ac825 */ /* 0x002fc600078e0202 */
[----:B------:R-:W-:Y:S01]  /*82e0*/  ISETP.GE.AND P1, PT, R19, UR4, PT ;  /* 0x0000000413007c0c */ /* 0x000fe2000bf26270 */
[--C-:B------:R-:W-:Y:S01]  /*82f0*/  @!P5 IMAD.WIDE R14, R21, 0x4, R2.reuse ;  /* 0x00000004150ed825 */ /* 0x100fe200078e0202 */
[----:B------:R-:W-:Y:S01]  /*8300*/  IADD3 R21, R0, 0xe0, RZ ;  /* 0x000000e000157810 */ /* 0x000fe20007ffe0ff */
[----:B------:R1:W-:Y:S01]  /*8310*/  @!P4 ST.E.64 desc[UR36][R10.64], R112 ;  /* 0x000000700a00c985 */ /* 0x0003e2000c101b24 */
[----:B------:R-:W-:Y:S01]  /*8320*/  @!P0 LEA.HI R18, R18, R18, RZ, 0x1 ;  /* 0x0000001212128211 */ /* 0x000fe200078f08ff */
[----:B------:R-:W-:Y:S01]  /*8330*/  @!P6 IMAD.WIDE R16, R17, 0x4, R2 ;  /* 0x000000041110e825 */ /* 0x000fe200078e0202 */
[----:B------:R-:W-:Y:S01]  /*8340*/  ISETP.GE.AND P3, PT, R21, UR4, PT ;  /* 0x0000000415007c0c */ /* 0x000fe2000bf66270 */
[----:B------:R3:W-:Y:S01]  /*8350*/  @!P5 ST.E.64 desc[UR36][R14.64], R116 ;  /* 0x000000740e00d985 */ /* 0x0007e2000c101b24 */
[----:B------:R-:W-:Y:S01]  /*8360*/  @!P2 LEA.HI R20, R20, R20, RZ, 0x1 ;  /* 0x000000141414a211 */ /* 0x000fe200078f08ff */
[C---:B--2---:R-:W-:Y:S02]  /*8370*/  VIADD R12, R0.reuse, 0xe8 ;  /* 0x000000e8000c7836 */ /* 0x044fe40000000000 */
[C---:B0-----:R-:W-:Y:S01]  /*8380*/  VIADD R9, R0.reuse, 0xf8 ;  /* 0x000000f800097836 */ /* 0x041fe20000000000 */
[----:B------:R0:W-:Y:S01]  /*8390*/  @!P6 ST.E.64 desc[UR36][R16.64], R120 ;  /* 0x000000781000e985 */ /* 0x0001e2000c101b24 */
[----:B------:R-:W-:Y:S01]  /*83a0*/  VIADD R13, R0, 0xf0 ;  /* 0x000000f0000d7836 */ /* 0x000fe20000000000 */
[----:B------:R-:W-:-:S02]  /*83b0*/  ISETP.GE.AND P4, PT, R12, UR4, PT ;  /* 0x000000040c007c0c */ /* 0x000fc4000bf86270 */
[----:B------:R-:W-:Y:S02]  /*83c0*/  ISETP.GE.AND P6, PT, R9, UR4, PT ;  /* 0x0000000409007c0c */ /* 0x000fe4000bfc6270 */
[----:B------:R-:W-:Y:S02]  /*83d0*/  ISETP.GE.AND P5, PT, R13, UR4, PT ;  /* 0x000000040d007c0c */ /* 0x000fe4000bfa6270 */
[----:B------:R-:W-:Y:S02]  /*83e0*/  @!P1 LEA.HI R19, R19, R19, RZ, 0x1 ;  /* 0x0000001313139211 */ /* 0x000fe400078f08ff */
[----:B------:R-:W-:Y:S02]  /*83f0*/  @!P3 LEA.HI R21, R21, R21, RZ, 0x1 ;  /* 0x000000151515b211 */ /* 0x000fe400078f08ff */
[----:B-1----:R-:W-:Y:S02]  /*8400*/  @!P1 LOP3.LUT R11, R19, 0xfffffffe, RZ, 0xc0, !PT ;  /* 0xfffffffe130b9812 */ /* 0x002fe400078ec0ff */
[----:B---3--:R-:W-:-:S02]  /*8410*/  @!P3 LOP3.LUT R15, R21, 0xfffffffe, RZ, 0xc0, !PT ;  /* 0xfffffffe150fb812 */ /* 0x008fc400078ec0ff */
[----:B------:R-:W-:Y:S02]  /*8420*/  @!P4 LEA.HI R12, R12, R12, RZ, 0x1 ;  /* 0x0000000c0c0cc211 */ /* 0x000fe400078f08ff */
[----:B------:R-:W-:Y:S01]  /*8430*/  @!P6 LEA.HI R10, R9, R9, RZ, 0x1 ;  /* 0x00000009090ae211 */ /* 0x000fe200078f08ff */
[----:B------:R-:W-:Y:S01]  /*8440*/  @!P3 IMAD.WIDE R14, R15, 0x4, R2 ;  /* 0x000000040f0eb825 */ /* 0x000fe200078e0202 */
[----:B------:R-:W-:Y:S02]  /*8450*/  @!P5 LEA.HI R8, R13, R13, RZ, 0x1 ;  /* 0x0000000d0d08d211 */ /* 0x000fe400078f08ff */
[----:B------:R-:W-:Y:S02]  /*8460*/  @!P0 LOP3.LUT R9, R18, 0xfffffffe, RZ, 0xc0, !PT ;  /* 0xfffffffe12098812 */ /* 0x000fe400078ec0ff */
[----:B------:R-:W-:Y:S02]  /*8470*/  @!P2 LOP3.LUT R13, R20, 0xfffffffe, RZ, 0xc0, !PT ;  /* 0xfffffffe140da812 */ /* 0x000fe400078ec0ff */
[----:B0-----:R-:W-:-:S02]  /*8480*/  @!P4 LOP3.LUT R17, R12, 0xfffffffe, RZ, 0xc0, !PT ;  /* 0xfffffffe0c11c812 */ /* 0x001fc400078ec0ff */
[----:B------:R-:W-:Y:S01]  /*8490*/  @!P5 LOP3.LUT R19, R8, 0xfffffffe, RZ, 0xc0, !PT ;  /* 0xfffffffe0813d812 */ /* 0x000fe200078ec0ff */
[----:B------:R-:W-:Y:S01]  /*84a0*/  @!P0 IMAD.WIDE R8, R9, 0x4, R2 ;  /* 0x0000000409088825 */ /* 0x000fe200078e0202 */
[----:B------:R-:W-:-:S03]  /*84b0*/  @!P6 LOP3.LUT R21, R10, 0xfffffffe, RZ, 0xc0, !PT ;  /* 0xfffffffe0a15e812 */ /* 0x000fc600078ec0ff */
[--C-:B------:R-:W-:Y:S01]  /*84c0*/  @!P1 IMAD.WIDE R10, R11, 0x4, R2.reuse ;  /* 0x000000040b0a9825 */ /* 0x100fe200078e0202 */
[----:B------:R0:W-:Y:S03]  /*84d0*/  @!P0 ST.E.64 desc[UR36][R8.64], R124 ;  /* 0x0000007c08008985 */ /* 0x0001e6000c101b24 */
[--C-:B------:R-:W-:Y:S01]  /*84e0*/  @!P2 IMAD.WIDE R12, R13, 0x4, R2.reuse ;  /* 0x000000040d0ca825 */ /* 0x100fe200078e0202 */
[----:B------:R0:W-:Y:S03]  /*84f0*/  @!P1 ST.E.64 desc[UR36][R10.64], R128 ;  /* 0x000000800a009985 */ /* 0x0001e6000c101b24 */
[--C-:B------:R-:W-:Y:S01]  /*8500*/  @!P4 IMAD.WIDE R16, R17, 0x4, R2.reuse ;  /* 0x000000041110c825 */ /* 0x100fe200078e0202 */
[----:B------:R0:W-:Y:S03]  /*8510*/  @!P2 ST.E.64 desc[UR36][R12.64], R132 ;  /* 0x000000840c00a985 */ /* 0x0001e6000c101b24 */
[--C-:B------:R-:W-:Y:S01]  /*8520*/  @!P5 IMAD.WIDE R18, R19, 0x4, R2.reuse ;  /* 0x000000041312d825 */ /* 0x100fe200078e0202 */
[----:B------:R0:W-:Y:S03]  /*8530*/  @!P3 ST.E.64 desc[UR36][R14.64], R136 ;  /* 0x000000880e00b985 */ /* 0x0001e6000c101b24 */
[----:B------:R-:W-:Y:S01]  /*8540*/  @!P6 IMAD.WIDE R2, R21, 0x4, R2 ;  /* 0x000000041502e825 */ /* 0x000fe200078e0202 */
[----:B------:R0:W-:Y:S04]  /*8550*/  @!P4 ST.E.64 desc[UR36][R16.64], R140 ;  /* 0x0000008c1000c985 */ /* 0x0001e8000c101b24 */
[----:B------:R0:W-:Y:S04]  /*8560*/  @!P5 ST.E.64 desc[UR36][R18.64], R144 ;  /* 0x000000901200d985 */ /* 0x0001e8000c101b24 */
[----:B------:R0:W-:Y:S02]  /*8570*/  @!P6 ST.E.64 desc[UR36][R2.64], R148 ;  /* 0x000000940200e985 */ /* 0x0001e4000c101b24 */
.L_x_50:
[----:B------:R-:W-:Y:S05]  /*8580*/  BSYNC B0 ;  /* 0x0000000000007941 */ /* 0x000fea0003800000 */
.L_x_49:
[----:B------:R-:W-:Y:S01]  /*8590*/  IADD3 R7, R7, 0x8, RZ ;  /* 0x0000000807077810 */ /* 0x000fe20007ffe0ff */
[----:B0-2---:R2:W3:Y:S03]  /*85a0*/  SHFL.IDX PT, R3, R5, 0x1, 0x1c1f ;  /* 0x003c1f0005037f89 */ /* 0x0054e600000e0000 */
[----:B------:R-:W-:Y:S01]  /*85b0*/  ISETP.GE.AND P0, PT, R7, R6, PT ;  /* 0x000000060700720c */ /* 0x000fe20003f06270 */
[----:B-1----:R2:W1:-:S12]  /*85c0*/  SHFL.IDX PT, R2, R4, 0x1, 0x1c1f ;  /* 0x003c1f0004027f89 */ /* 0x00245800000e0000 */
[----:B--2---:R-:W-:Y:S05]  /*85d0*/  @P0 BRA `(.L_x_8) ;  /* 0x0000004400c00947 */ /* 0x004fea0003800000 */
        /* <DEDUP_REMOVED lines=9> */
[C---:B------:R-:W-:Y:S01]  /*8670*/  IADD3 R11, R0.reuse, 0x20, RZ ;  /* 0x00000020000b7810 */ /* 0x040fe20007ffe0ff */
[----:B------:R-:W-:Y:S01]  /*8680*/  VIADD R14, R0, 0x38 ;  /* 0x00000038000e7836 */ /* 0x000fe20000000000 */
[----:B------:R-:W-:Y:S01]  /*8690*/  ISETP.GE.AND P5, PT, R10, UR4, PT ;  /* 0x000000040a007c0c */ /* 0x000fe2000bfa6270 */
[C---:B------:R-:W-:Y:S01]  /*86a0*/  VIADD R16, R0.reuse, 0x48 ;  /* 0x0000004800107836 */ /* 0x040fe20000000000 */
[----:B------:R-:W-:Y:S01]  /*86b0*/  ISETP.GE.AND P6, PT, R11, UR4, PT ;  /* 0x000000040b007c0c */ /* 0x000fe2000bfc6270 */
[C---:B------:R-:W-:Y:S01]  /*86c0*/  VIADD R18, R0.reuse, 0x50 ;  /* 0x0000005000127836 */ /* 0x040fe20000000000 */
[C---:B------:R-:W-:Y:S01]  /*86d0*/  IADD3 R15, R0.reuse, 0x40, RZ ;  /* 0x00000040000f7810 */ /* 0x040fe20007ffe0ff */
[C---:B------:R-:W-:Y:S01]  /*86e0*/  VIADD R19, R0.reuse, 0x58 ;  /* 0x0000005800137836 */ /* 0x040fe20000000000 */
[----:B------:R-:W-:-:S02]  /*86f0*/  @!P0 LEA.HI R4, R0, R0, RZ, 0x1 ;  /* 0x0000000000048211 */ /* 0x000fc400078f08ff */
[----:B------:R-:W-:Y:S02]  /*8700*/  @!P1 LEA.HI R6, R5, R5, RZ, 0x1 ;  /* 0x0000000505069211 */ /* 0x000fe400078f08ff */
[----:B------:R-:W-:Y:S02]  /*8710*/  @!P2 LEA.HI R8, R7, R7, RZ, 0x1 ;  /* 0x000000070708a211 */ /* 0x000fe400078f08ff */
[----:B------:R-:W-:Y:S02]  /*8720*/  @!P0 LOP3.LUT R5, R4, 0xfffffffe, RZ, 0xc0, !PT ;  /* 0xfffffffe04058812 */ /* 0x000fe400078ec0ff */
[----:B------:R-:W-:Y:S02]  /*8730*/  @!P1 LOP3.LUT R7, R6, 0xfffffffe, RZ, 0xc0, !PT ;  /* 0xfffffffe06079812 */ /* 0x000fe400078ec0ff */
[----:B------:R-:W-:Y:S01]  /*8740*/  @!P2 LOP3.LUT R9, R8, 0xfffffffe, RZ, 0xc0, !PT ;  /* 0xfffffffe0809a812 */ /* 0x000fe200078ec0ff */
[----:B-1-3--:R-:W-:Y:S01]  /*8750*/  @!P0 IMAD.WIDE R4, R5, 0x4, R2 ;  /* 0x0000000405048825 */ /* 0x00afe200078e0202 */
[----:B------:R-:W-:-:S02]  /*8760*/  ISETP.GE.AND P3, PT, R15, UR4, PT ;  /* 0x000000040f007c0c */ /* 0x000fc4000bf66270 */
[----:B------:R-:W-:Y:S01]  /*8770*/  ISETP.GE.AND P4, PT, R16, UR4, PT ;  /* 0x0000000410007c0c */ /* 0x000fe2000bf86270 */
[--C-:B------:R-:W-:Y:S01]  /*8780*/  @!P1 IMAD.WIDE R6, R7, 0x4, R2.reuse ;  /* 0x0000000407069825 */ /* 0x100fe200078e0202 */
[----:B------:R0:W-:Y:S01]  /*8790*/  @!P0 ST.E.64 desc[UR36][R4.64], R26 ;  /* 0x0000001a04008985 */ /* 0x0001e2000c101b24 */
[----:B------:R-:W-:Y:S02]  /*87a0*/  ISETP.GE.AND P0, PT, R12, UR4, PT ;  /* 0x000000040c007c0c */ /* 0x000fe4000bf06270 */
[----:B------:R-:W-:Y:S01]  /*87b0*/  @!P2 IMAD.WIDE R8, R9, 0x4, R2 ;  /* 0x000000040908a825 */ /* 0x000fe200078e0202 */
[----:B------:R1:W-:Y:S01]  /*87c0*/  @!P1 ST.E.64 desc[UR36][R6.64], R30 ;  /* 0x0000001e06009985 */ /* 0x0003e2000c101b24 */
[----:B------:R-:W-:Y:S02]  /*87d0*/  ISETP.GE.AND P1, PT, R13, UR4, PT ;  /* 0x000000040d007c0c */ /* 0x000fe4000bf26270 */
[----:B------:R-:W-:Y:S01]  /*87e0*/  @!P5 LEA.HI R10, R10, R10, RZ, 0x1 ;  /* 0x0000000a0a0ad211 */ /* 0x000fe200078f08ff */
[----:B------:R2:W-:Y:S01]  /*87f0*/  @!P2 ST.E.64 desc[UR36][R8.64], R34 ;  /* 0x000000220800a985 */ /* 0x0005e2000c101b24 */
[----:B------:R-:W-:-:S02]  /*8800*/  ISETP.GE.AND P2, PT, R14, UR4, PT ;  /* 0x000000040e007c0c */ /* 0x000fc4000bf46270 */
[----:B------:R-:W-:Y:S02]  /*8810*/  @!P6 LEA.HI R11, R11, R11, RZ, 0x1 ;  /* 0x0000000b0b0be211 */ /* 0x000fe400078f08ff */
[----:B------:R-:W-:Y:S02]  /*8820*/  @!P3 LEA.HI R15, R15, R15, RZ, 0x1 ;  /* 0x0000000f0f0fb211 */ /* 0x000fe400078f08ff */
[----:B0-----:R-:W-:Y:S02]  /*8830*/  @!P5 LOP3.LUT R5, R10, 0xfffffffe, RZ, 0xc0, !PT ;  /* 0xfffffffe0a05d812 */ /* 0x001fe400078ec0ff */
[----:B------:R-:W-:Y:S02]  /*8840*/  @!P0 LEA.HI R12, R12, R12, RZ, 0x1 ;  /* 0x0000000c0c0c8211 */ /* 0x000fe400078f08ff */
[----:B-1----:R-:W-:Y:S01]  /*8850*/  @!P6 LOP3.LUT R7, R11, 0xfffffffe, RZ, 0xc0, !PT ;  /* 0xfffffffe0b07e812 */ /* 0x002fe200078ec0ff */
[----:B------:R-:W-:Y:S01]  /*8860*/  @!P5 IMAD.WIDE R4, R5, 0x4, R2 ;  /* 0x000000040504d825 */ /* 0x000fe200078e0202 */
[----:B------:R-:W-:-:S02]  /*8870*/  @!P1 LEA.HI R13, R13, R13, RZ, 0x1 ;  /* 0x0000000d0d0d9211 */ /* 0x000fc400078f08ff */
[----:B------:R-:W-:Y:S01]  /*8880*/  @!P2 LEA.HI R14, R14, R14, RZ, 0x1 ;  /* 0x0000000e0e0ea211 */ /* 0x000fe200078f08ff */
[----:B------:R-:W-:Y:S01]  /*8890*/  @!P6 IMAD.WIDE R6, R7, 0x4, R2 ;  /* 0x000000040706e825 */ /* 0x000fe200078e0202 */
[----:B------:R-:W-:Y:S01]  /*88a0*/  @!P4 LEA.HI R16, R16, R16, RZ, 0x1 ;  /* 0x000000101010c211 */ /* 0x000fe200078f08ff */
[----:B------:R0:W-:Y:S01]  /*88b0*/  @!P5 ST.E.64 desc[UR36][R4.64], R38 ;  /* 0x000000260400d985 */ /* 0x0001e2000c101b24 */
[----:B--2---:R-:W-:Y:S02]  /*88c0*/  @!P0 LOP3.LUT R9, R12, 0xfffffffe, RZ, 0xc0, !PT ;  /* 0xfffffffe0c098812 */ /* 0x004fe400078ec0ff */
[----:B------:R-:W-:Y:S01]  /*88d0*/  @!P1 LOP3.LUT R13, R13, 0xfffffffe, RZ, 0xc0, !PT ;  /* 0xfffffffe0d0d9812 */ /* 0x000fe200078ec0ff */
[----:B------:R1:W-:Y:S01]  /*88e0*/  @!P6 ST.E.64 desc[UR36][R6.64], R42 ;  /* 0x0000002a0600e985 */ /* 0x0003e2000c101b24 */
[----:B------:R-:W-:Y:S02]  /*88f0*/  @!P2 LOP3.LUT R11, R14, 0xfffffffe, RZ, 0xc0, !PT ;  /* 0xfffffffe0e0ba812 */ /* 0x000fe400078ec0ff */
[----:B------:R-:W-:-:S02]  /*8900*/  @!P3 LOP3.LUT R15, R15, 0xfffffffe, RZ, 0xc0, !PT ;  /* 0xfffffffe0f0fb812 */ /* 0x000fc400078ec0ff */
[----:B------:R-:W-:Y:S01]  /*8910*/  @!P4 LOP3.LUT R17, R16, 0xfffffffe, RZ, 0xc0, !PT ;  /* 0xfffffffe1011c812 */ /* 0x000fe200078ec0ff */
[----:B------:R-:W-:Y:S01]  /*8920*/  VIADD R16, R0, 0x70 ;  /* 0x0000007000107836 */ /* 0x000fe20000000000 */
[----:B------:R-:W-:Y:S02]  /*8930*/  ISETP.GE.AND P5, PT, R18, UR4, PT ;  /* 0x0000000412007c0c */ /* 0x000fe4000bfa6270 */
[----:B------:R-:W-:Y:S01]  /*8940*/  ISETP.GE.AND P6, PT, R19, UR4, PT ;  /* 0x0000000413007c0c */ /* 0x000fe2000bfc6270 */
[--C-:B0-----:R-:W-:Y:S01]  /*8950*/  @!P0 IMAD.WIDE R4, R9, 0x4, R2.reuse ;  /* 0x0000000409048825 */ /* 0x101fe200078e0202 */
[C---:B------:R-:W-:Y:S02]  /*8960*/  IADD3 R14, R0.reuse, 0x60, RZ ;  /* 0x00000060000e7810 */ /* 0x040fe40007ffe0ff */
[----:B------:R-:W-:Y:S01]  /*8970*/  IADD3 R20, R0, 0x80, RZ ;  /* 0x0000008000147810 */ /* 0x000fe20007ffe0ff */
[--C-:B-1----:R-:W-:Y:S01]  /*8980*/  @!P1 IMAD.WIDE R6, R13, 0x4, R2.reuse ;  /* 0x000000040d069825 */ /* 0x102fe200078e0202 */
[----:B------:R0:W-:Y:S02]  /*8990*/  @!P0 ST.E.64 desc[UR36][R4.64], R46 ;  /* 0x0000002e04008985 */ /* 0x0001e4000c101b24 */
[----:B------:R-:W-:Y:S01]  /*89a0*/  ISETP.GE.AND P0, PT, R20, UR4, PT ;  /* 0x0000000414007c0c */ /* 0x000fe2000bf06270 */
[----:B------:R-:W-:Y:S01]  /*89b0*/  @!P2 IMAD.WIDE R8, R11, 0x4, R2 ;  /* 0x000000040b08a825 */ /* 0x000fe200078e0202 */
[----:B------:R1:W-:Y:S01]  /*89c0*/  @!P1 ST.E.64 desc[UR36][R6.64], R50 ;  /* 0x0000003206009985 */ /* 0x0003e2000c101b24 */
[----:B------:R-:W-:-:S02]  /*89d0*/  @!P5 LEA.HI R18, R18, R18, RZ, 0x1 ;  /* 0x000000121212d211 */ /* 0x000fc400078f08ff */
[--C-:B------:R-:W-:Y:S01]  /*89e0*/  @!P3 IMAD.WIDE R10, R15, 0x4, R2.reuse ;  /* 0x000000040f0ab825 */ /* 0x100fe200078e0202 */
[----:B------:R2:W-:Y:S01]  /*89f0*/  @!P2 ST.E.64 desc[UR36][R8.64], R54 ;  /* 0x000000360800a985 */ /* 0x0005e2000c101b24 */
[----:B------:R-:W-:Y:S02]  /*8a00*/  ISETP.GE.AND P2, PT, R16, UR4, PT ;  /* 0x0000000410007c0c */ /* 0x000fe4000bf46270 */
[----:B------:R-:W-:Y:S01]  /*8a10*/  @!P4 IMAD.WIDE R12, R17, 0x4, R2 ;  /* 0x00000004110cc825 */ /* 0x000fe200078e0202 */
[----:B------:R3:W-:Y:S01]  /*8a20*/  @!P3 ST.E.64 desc[UR36][R10.64], R58 ;  /* 0x0000003a0a00b985 */ /* 0x0007e2000c101b24 */
[----:B------:R-:W-:Y:S02]  /*8a30*/  @!P6 LEA.HI R19, R19, R19, RZ, 0x1 ;  /* 0x000000131313e211 */ /* 0x000fe400078f08ff */
[C---:B------:R-:W-:Y:S01]  /*8a40*/  VIADD R15, R0.reuse, 0x68 ;  /* 0x00000068000f7836 */ /* 0x040fe20000000000 */
[----:B------:R4:W-:Y:S01]  /*8a50*/  @!P4 ST.E.64 desc[UR36][R12.64], R62 ;  /* 0x0000003e0c00c985 */ /* 0x0009e2000c101b24 */
[----:B------:R-:W-:Y:S01]  /*8a60*/  VIADD R17, R0, 0x78 ;  /* 0x0000007800117836 */ /* 0x000fe20000000000 */
[----:B------:R-:W-:-:S02]  /*8a70*/  ISETP.GE.AND P4, PT, R14, UR4, PT ;  /* 0x000000040e007c0c */ /* 0x000fc4000bf86270 */
[----:B------:R-:W-:Y:S02]  /*8a80*/  ISETP.GE.AND P3, PT, R15, UR4, PT ;  /* 0x000000040f007c0c */ /* 0x000fe4000bf66270 */
[----:B------:R-:W-:Y:S02]  /*8a90*/  ISETP.GE.AND P1, PT, R17, UR4, PT ;  /* 0x0000000411007c0c */ /* 0x000fe4000bf26270 */
[----:B0-----:R-:W-:Y:S01]  /*8aa0*/  @!P5 LOP3.LUT R5, R18, 0xfffffffe, RZ, 0xc0, !PT ;  /* 0xfffffffe1205d812 */ /* 0x001fe200078ec0ff */
[C---:B------:R-:W-:Y:S01]  /*8ab0*/  VIADD R18, R0.reuse, 0x88 ;  /* 0x0000008800127836 */ /* 0x040fe20000000000 */
        /* <DEDUP_REMOVED lines=17> */
[----:B----4-:R-:W-:Y:S01]  /*8bd0*/  @!P0 LOP3.LUT R13, R20, 0xfffffffe, RZ, 0xc0, !PT ;  /* 0xfffffffe140d8812 */ /* 0x010fe200078ec0ff */
[----:B------:R-:W-:Y:S01]  /*8be0*/  VIADD R20, R0, 0xb8 ;  /* 0x000000b800147836 */ /* 0x000fe20000000000 */
[----:B------:R-:W-:Y:S01]  /*8bf0*/  ISETP.GE.AND P6, PT, R18, UR4, PT ;  /* 0x0000000412007c0c */ /* 0x000fe2000bfc6270 */
[----:B0-----:R-:W-:Y:S01]  /*8c00*/  @!P4 IMAD.WIDE R4, R9, 0x4, R2 ;  /* 0x000000040904c825 */ /* 0x001fe200078e0202 */
[----:B------:R-:W-:-:S03]  /*8c10*/  ISETP.GE.AND P5, PT, R19, UR4, PT ;  /* 0x0000000413007c0c */ /* 0x000fc6000bfa6270 */
[--C-:B-1----:R-:W-:Y:S01]  /*8c20*/  @!P3 IMAD.WIDE R6, R15, 0x4, R2.reuse ;  /* 0x000000040f06b825 */ /* 0x102fe200078e0202 */
[----:B------:R0:W-:Y:S01]  /*8c30*/  @!P4 ST.E.64 desc[UR36][R4.64], R74 ;  /* 0x0000004a0400c985 */ /* 0x0001e2000c101b24 */
[----:B------:R-:W-:Y:S02]  /*8c40*/  IADD3 R15, R0, 0xa0, RZ ;  /* 0x000000a0000f7810 */ /* 0x000fe40007ffe0ff */
[--C-:B------:R-:W-:Y:S01]  /*8c50*/  @!P2 IMAD.WIDE R8, R11, 0x4, R2.reuse ;  /* 0x000000040b08a825 */ /* 0x100fe200078e0202 */
[----:B------:R1:W-:Y:S01]  /*8c60*/  @!P3 ST.E.64 desc[UR36][R6.64], R78 ;  /* 0x0000004e0600b985 */ /* 0x0003e2000c101b24 */
[----:B------:R-:W-:Y:S02]  /*8c70*/  ISETP.GE.AND P4, PT, R15, UR4, PT ;  /* 0x000000040f007c0c */ /* 0x000fe4000bf86270 */
[----:B------:R-:W-:Y:S01]  /*8c80*/  @!P1 IMAD.WIDE R10, R17, 0x4, R2 ;  /* 0x00000004110a9825 */ /* 0x000fe200078e0202 */
[----:B------:R2:W-:Y:S01]  /*8c90*/  @!P2 ST.E.64 desc[UR36][R8.64], R82 ;  /* 0x000000520800a985 */ /* 0x0005e2000c101b24 */
[----:B------:R-:W-:-:S02]  /*8ca0*/  ISETP.GE.AND P3, PT, R16, UR4, PT ;  /* 0x0000000410007c0c */ /* 0x000fc4000bf66270 */
[----:B------:R-:W-:Y:S01]  /*8cb0*/  @!P0 IMAD.WIDE R12, R13, 0x4, R2 ;  /* 0x000000040d0c8825 */ /* 0x000fe200078e0202 */
[----:B------:R3:W-:Y:S01]  /*8cc0*/  @!P1 ST.E.64 desc[UR36][R10.64], R86 ;  /* 0x000000560a009985 */ /* 0x0007e2000c101b24 */
[----:B------:R-:W-:Y:S02]  /*8cd0*/  ISETP.GE.AND P1, PT, R20, UR4, PT ;  /* 0x0000000414007c0c */ /* 0x000fe4000bf26270 */
[----:B------:R-:W-:Y:S01]  /*8ce0*/  VIADD R17, R0, 0xb0 ;  /* 0x000000b000117836 */ /* 0x000fe20000000000 */
[----:B------:R4:W-:Y:S01]  /*8cf0*/  @!P0 ST.E.64 desc[UR36][R12.64], R90 ;  /* 0x0000005a0c008985 */ /* 0x0009e2000c101b24 */
[----:B------:R-:W-:Y:S02]  /*8d00*/  ISETP.GE.AND P0, PT, R14, UR4, PT ;  /* 0x000000040e007c0c */ /* 0x000fe4000bf06270 */
[----:B------:R-:W-:Y:S02]  /*8d10*/  @!P6 LEA.HI R18, R18, R18, RZ, 0x1 ;  /* 0x000000121212e211 */ /* 0x000fe400078f08ff */
[----:B------:R-:W-:-:S02]  /*8d20*/  ISETP.GE.AND P2, PT, R17, UR4, PT ;  /* 0x0000000411007c0c */ /* 0x000fc4000bf46270 */
[----:B------:R-:W-:Y:S02]  /*8d30*/  @!P5 LEA.HI R19, R19, R19, RZ, 0x1 ;  /* 0x000000131313d211 */ /* 0x000fe400078f08ff */
[----:B0-----:R-:W-:Y:S02]  /*8d40*/  @!P6 LOP3.LUT R5, R18, 0xfffffffe, RZ, 0xc0, !PT ;  /* 0xfffffffe1205e812 */ /* 0x001fe400078ec0ff */
[----:B-1----:R-:W-:Y:S01]  /*8d50*/  @!P5 LOP3.LUT R7, R19, 0xfffffffe, RZ, 0xc0, !PT ;  /* 0xfffffffe1307d812 */ /* 0x002fe200078ec0ff */
[----:B------:R-:W-:Y:S01]  /*8d60*/  VIADD R19, R0, 0xc8 ;  /* 0x000000c800137836 */ /* 0x000fe20000000000 */
[----:B------:R-:W-:Y:S01]  /*8d70*/  @!P4 LEA.HI R15, R15, R15, RZ, 0x1 ;  /* 0x0000000f0f0fc211 */ /* 0x000fe200078f08ff */
[--C-:B------:R-:W-:Y:S01]  /*8d80*/  @!P6 IMAD.WIDE R4, R5, 0x4, R2.reuse ;  /* 0x000000040504e825 */ /* 0x100fe200078e0202 */
[----:B------:R-:W-:Y:S02]  /*8d90*/  @!P0 LEA.HI R14, R14, R14, RZ, 0x1 ;  /* 0x0000000e0e0e8211 */ /* 0x000fe400078f08ff */
[----:B------:R-:W-:Y:S01]  /*8da0*/  @!P3 LEA.HI R16, R16, R16, RZ, 0x1 ;  /* 0x000000101010b211 */ /* 0x000fe200078f08ff */
[----:B------:R-:W-:Y:S01]  /*8db0*/  @!P5 IMAD.WIDE R6, R7, 0x4, R2 ;  /* 0x000000040706d825 */ /* 0x000fe200078e0202 */
[----:B------:R-:W-:Y:S01]  /*8dc0*/  @!P2 LEA.HI R17, R17, R17, RZ, 0x1 ;  /* 0x000000111111a211 */ /* 0x000fe200078f08ff */
[----:B------:R0:W-:Y:S01]  /*8dd0*/  @!P6 ST.E.64 desc[UR36][R4.64], R94 ;  /* 0x0000005e0400e985 */ /* 0x0001e2000c101b24 */
[----:B------:R-:W-:-:S02]  /*8de0*/  @!P1 LEA.HI R20, R20, R20, RZ, 0x1 ;  /* 0x0000001414149211 */ /* 0x000fc400078f08ff */
[----:B--2---:R-:W-:Y:S01]  /*8df0*/  @!P0 LOP3.LUT R9, R14, 0xfffffffe, RZ, 0xc0, !PT ;  /* 0xfffffffe0e098812 */ /* 0x004fe200078ec0ff */
[----:B------:R1:W-:Y:S01]  /*8e00*/  @!P5 ST.E.64 desc[UR36][R6.64], R98 ;  /* 0x000000620600d985 */ /* 0x0003e2000c101b24 */
[----:B------:R-:W-:Y:S01]  /*8e10*/  @!P4 LOP3.LUT R15, R15, 0xfffffffe, RZ, 0xc0, !PT ;  /* 0xfffffffe0f0fc812 */ /* 0x000fe200078ec0ff */
[----:B------:R-:W-:Y:S01]  /*8e20*/  VIADD R14, R0, 0xd0 ;  /* 0x000000d0000e7836 */ /* 0x000fe20000000000 */
[----:B---3--:R-:W-:Y:S02]  /*8e30*/  @!P3 LOP3.LUT R11, R16, 0xfffffffe, RZ, 0xc0, !PT ;  /* 0xfffffffe100bb812 */ /* 0x008fe400078ec0ff */
[----:B------:R-:W-:Y:S02]  /*8e40*/  @!P2 LOP3.LUT R17, R17, 0xfffffffe, RZ, 0xc0, !PT ;  /* 0xfffffffe1111a812 */ /* 0x000fe400078ec0ff */
[----:B------:R-:W-:Y:S02]  /*8e50*/  IADD3 R18, R0, 0xc0, RZ ;  /* 0x000000c000127810 */ /* 0x000fe40007ffe0ff */
[----:B----4-:R-:W-:Y:S01]  /*8e60*/  @!P1 LOP3.LUT R13, R20, 0xfffffffe, RZ, 0xc0, !PT ;  /* 0xfffffffe140d9812 */ /* 0x010fe200078ec0ff */
[----:B0-----:R-:W-:Y:S01]  /*8e70*/  @!P0 IMAD.WIDE R4, R9, 0x4, R2 ;  /* 0x0000000409048825 */ /* 0x001fe200078e0202 */
[----:B------:R-:W-:-:S02]  /*8e80*/  ISETP.GE.AND P5, PT, R18, UR4, PT ;  /* 0x0000000412007c0c */ /* 0x000fc4000bfa6270 */
[----:B------:R-:W-:Y:S01]  /*8e90*/  ISETP.GE.AND P6, PT, R19, UR4, PT ;  /* 0x0000000413007c0c */ /* 0x000fe2000bfc6270 */
        /* <DEDUP_REMOVED lines=8> */
[----:B------:R-:W-:-:S02]  /*8f20*/  @!P5 LEA.HI R18, R18, R18, RZ, 0x1 ;  /* 0x000000121212d211 */ /* 0x000fc400078f08ff */
[----:B------:R-:W-:Y:S01]  /*8f30*/  @!P1 IMAD.WIDE R12, R13, 0x4, R2 ;  /* 0x000000040d0c9825 */ /* 0x000fe200078e0202 */
[----:B------:R3:W-:Y:S01]  /*8f40*/  @!P2 ST.E.64 desc[UR36][R10.64], R114 ;  /* 0x000000720a00a985 */ /* 0x0007e2000c101b24 */
[----:B------:R-:W-:Y:S02]  /*8f50*/  ISETP.GE.AND P2, PT, R16, UR4, PT ;  /* 0x0000000410007c0c */ /* 0x000fe4000bf46270 */
[C---:B------:R-:W-:Y:S01]  /*8f60*/  VIADD R15, R0.reuse, 0xd8 ;  /* 0x000000d8000f7836 */ /* 0x040fe20000000000 */
[----:B------:R4:W-:Y:S01]  /*8f70*/  @!P1 ST.E.64 desc[UR36][R12.64], R118 ;  /* 0x000000760c009985 */ /* 0x0009e2000c101b24 */
[C---:B------:R-:W-:Y:S01]  /*8f80*/  VIADD R17, R0.reuse, 0xe8 ;  /* 0x000000e800117836 */ /* 0x040fe20000000000 */
[----:B------:R-:W-:Y:S01]  /*8f90*/  @!P6 LEA.HI R19, R19, R19, RZ, 0x1 ;  /* 0x000000131313e211 */ /* 0x000fe200078f08ff */
[C---:B------:R-:W-:Y:S01]  /*8fa0*/  VIADD R20, R0.reuse, 0xf0 ;  /* 0x000000f000147836 */ /* 0x040fe20000000000 */
[----:B------:R-:W-:Y:S01]  /*8fb0*/  ISETP.GE.AND P1, PT, R15, UR4, PT ;  /* 0x000000040f007c0c */ /* 0x000fe2000bf26270 */
[----:B------:R-:W-:Y:S01]  /*8fc0*/  VIADD R0, R0, 0xf8 ;  /* 0x000000f800007836 */ /* 0x000fe20000000000 */
[----:B------:R-:W-:-:S02]  /*8fd0*/  ISETP.GE.AND P3, PT, R17, UR4, PT ;  /* 0x0000000411007c0c */ /* 0x000fc4000bf66270 */
[----:B------:R-:W-:Y:S02]  /*8fe0*/  ISETP.GE.AND P4, PT, R20, UR4, PT ;  /* 0x0000000414007c0c */ /* 0x000fe4000bf86270 */
[----:B0-----:R-:W-:Y:S02]  /*8ff0*/  @!P5 LOP3.LUT R5, R18, 0xfffffffe, RZ, 0xc0, !PT ;  /* 0xfffffffe1205d812 */ /* 0x001fe400078ec0ff */
[----:B-1----:R-:W-:Y:S02]  /*9000*/  @!P6 LOP3.LUT R7, R19, 0xfffffffe, RZ, 0xc0, !PT ;  /* 0xfffffffe1307e812 */ /* 0x002fe400078ec0ff */
        /* <DEDUP_REMOVED lines=10> */
[----:B------:R-:W-:Y:S02]  /*90b0*/  @!P1 LOP3.LUT R15, R15, 0xfffffffe, RZ, 0xc0, !PT ;  /* 0xfffffffe0f0f9812 */ /* 0x000fe400078ec0ff */
[----:B---3--:R-:W-:Y:S02]  /*90c0*/  @!P2 LOP3.LUT R11, R16, 0xfffffffe, RZ, 0xc0, !PT ;  /* 0xfffffffe100ba812 */ /* 0x008fe400078ec0ff */
[----:B------:R-:W-:Y:S02]  /*90d0*/  @!P3 LOP3.LUT R17, R17, 0xfffffffe, RZ, 0xc0, !PT ;  /* 0xfffffffe1111b812 */ /* 0x000fe400078ec0ff */
[----:B----4-:R-:W-:Y:S01]  /*90e0*/  @!P4 LOP3.LUT R13, R20, 0xfffffffe, RZ, 0xc0, !PT ;  /* 0xfffffffe140dc812 */ /* 0x010fe200078ec0ff */
[----:B0-----:R-:W-:-:S04]  /*90f0*/  @!P0 IMAD.WIDE R4, R9, 0x4, R2 ;  /* 0x0000000409048825 */ /* 0x001fc800078e0202 */
[--C-:B-1----:R-:W-:Y:S01]  /*9100*/  @!P1 IMAD.WIDE R6, R15, 0x4, R2.reuse ;  /* 0x000000040f069825 */ /* 0x102fe200078e0202 */
[----:B------:R2:W-:Y:S01]  /*9110*/  @!P0 ST.E.64 desc[UR36][R4.64], R130 ;  /* 0x0000008204008985 */ /* 0x0005e2000c101b24 */
[----:B------:R-:W-:Y:S02]  /*9120*/  ISETP.GE.AND P0, PT, R0, UR4, PT ;  /* 0x0000000400007c0c */ /* 0x000fe4000bf06270 */
[--C-:B------:R-:W-:Y:S01]  /*9130*/  @!P2 IMAD.WIDE R8, R11, 0x4, R2.reuse ;  /* 0x000000040b08a825 */ /* 0x100fe200078e0202 */
[----:B------:R2:W-:Y:S03]  /*9140*/  @!P1 ST.E.64 desc[UR36][R6.64], R134 ;  /* 0x0000008606009985 */ /* 0x0005e6000c101b24 */
[--C-:B------:R-:W-:Y:S01]  /*9150*/  @!P3 IMAD.WIDE R10, R17, 0x4, R2.reuse ;  /* 0x00000004110ab825 */ /* 0x100fe200078e0202 */
[----:B------:R2:W-:Y:S03]  /*9160*/  @!P2 ST.E.64 desc[UR36][R8.64], R138 ;  /* 0x0000008a0800a985 */ /* 0x0005e6000c101b24 */
[----:B------:R-:W-:Y:S01]  /*9170*/  @!P4 IMAD.WIDE R12, R13, 0x4, R2 ;  /* 0x000000040d0cc825 */ /* 0x000fe200078e0202 */
[----:B------:R2:W-:Y:S04]  /*9180*/  @!P3 ST.E.64 desc[UR36][R10.64], R142 ;  /* 0x0000008e0a00b985 */ /* 0x0005e8000c101b24 */
[----:B------:R2:W-:Y:S01]  /*9190*/  @!P4 ST.E.64 desc[UR36][R12.64], R146 ;  /* 0x000000920c00c985 */ /* 0x0005e2000c101b24 */
[----:B------:R-:W-:Y:S05]  /*91a0*/  @P0 BRA `(.L_x_8) ;  /* 0x0000003800cc0947 */ /* 0x000fea0003800000 */
[----:B------:R-:W-:-:S04]  /*91b0*/  LEA.HI R0, R0, R0, RZ, 0x1 ;  /* 0x0000000000007211 */ /* 0x000fc800078f08ff */
[----:B--2---:R-:W-:-:S05]  /*91c0*/  LOP3.LUT R5, R0, 0xfffffffe, RZ, 0xc0, !PT ;  /* 0xfffffffe00057812 */ /* 0x004fca00078ec0ff */
[----:B------:R-:W-:-:S05]  /*91d0*/  IMAD.WIDE R2, R5, 0x4, R2 ;  /* 0x0000000405027825 */ /* 0x000fca00078e0202 */
[----:B------:R4:W-:Y:S01]  /*91e0*/  ST.E.64 desc[UR36][R2.64], R150 ;  /* 0x0000009602007985 */ /* 0x0009e2000c101b24 */
[----:B------:R-:W-:Y:S05]  /*91f0*/  BRA `(.L_x_8) ;  /* 0x0000003800b87947 */ /* 0x000fea0003800000 */
.L_x_47:
[----:B------:R-:W0:Y:S02]  /*9200*/  S2R R0, SR_TID.X ;  /* 0x0000000000007919 */ /* 0x000e240000002100 */
[----:B0-----:R-:W-:-:S04]  /*9210*/  IADD3 R2, R0, -0x80, RZ ;  /* 0xffffff8000027810 */ /* 0x001fc80007ffe0ff */
[----:B------:R-:W-:-:S13]  /*9220*/  ISETP.GT.AND P0, PT, R2, 0x3f, PT ;  /* 0x0000003f0200780c */ /* 0x000fda0003f04270 */
[----:B------:R-:W-:Y:S05]  /*9230*/  @P0 BRA `(.L_x_8) ;  /* 0x0000003800a80947 */ /* 0x000fea0003800000 */
[----:B------:R-:W0:Y:S01]  /*9240*/  S2R R3, SR_CTAID.X ;  /* 0x0000000000037919 */ /* 0x000e220000002500 */
[----:B------:R-:W1:Y:S01]  /*9250*/  LDC R6, c[0x0][0xbe8] ;  /* 0x0002fa00ff067b82 */ /* 0x000e620000000800 */
[----:B------:R-:W-:Y:S01]  /*9260*/  ULDC UR4, c[0x0][0xa88] ;  /* 0x0002a20000047ab9 */ /* 0x000fe20000000800 */
[----:B0-----:R-:W-:Y:S02]  /*9270*/  IMAD R0, R3, 0x40, R0 ;  /* 0x0000004003007824 */ /* 0x001fe400078e0200 */
[----:B-1----:R-:W-:Y:S02]  /*9280*/  IMAD R3, R6, UR4, RZ ;  /* 0x0000000406037c24 */ /* 0x002fe4000f8e02ff */
[----:B------:R-:W-:-:S05]  /*9290*/  VIADD R0, R0, 0xffffff80 ;  /* 0xffffff8000007836 */ /* 0x000fca0000000000 */
[----:B------:R-:W-:-:S13]  /*92a0*/  ISETP.GE.AND P0, PT, R0, R3, PT ;  /* 0x000000030000720c */ /* 0x000fda0003f06270 */
[----:B------:R-:W-:Y:S05]  /*92b0*/  @P0 BRA `(.L_x_8) ;  /* 0x0000003800880947 */ /* 0x000fea0003800000 */
[----:B------:R-:W-:Y:S01]  /*92c0*/  ISETP.NE.AND P0, PT, R6, 0x1, PT ;  /* 0x000000010600780c */ /* 0x000fe20003f05270 */
[----:B------:R-:W0:Y:S01]  /*92d0*/  S2UR UR7, SR_CTAID.Z ;  /* 0x00000000000779c3 */ /* 0x000e220000002700 */
[----:B------:R-:W-:Y:S01]  /*92e0*/  USHF.R.S32.HI UR6, URZ, 0x1f, UR38 ;  /* 0x0000001f3f067899 */ /* 0x000fe20008011426 */
[----:B------:R-:W-:Y:S01]  /*92f0*/  IMAD.MOV.U32 R5, RZ, RZ, R0 ;  /* 0x000000ffff057224 */ /* 0x000fe200078e0000 */
[----:B------:R-:W-:Y:S02]  /*9300*/  ULDC.64 UR8, c[0x0][0xbd0] ;  /* 0x0002f40000087ab9 */ /* 0x000fe40000000a00 */
[----:B------:R-:W-:Y:S02]  /*9310*/  UIMAD UR6, UR6, UR8, URZ ;  /* 0x00000008060672a4 */ /* 0x000fe4000f8e023f */
[----:B------:R-:W-:Y:S01]  /*9320*/  UIMAD.WIDE.U32 UR4, UR38, UR8, URZ ;  /* 0x00000008260472a5 */ /* 0x000fe2000f8e003f */
[----:B------:R-:W1:Y:S01]  /*9330*/  LDC.64 R10, c[0x0][0xbd8] ;  /* 0x0002f600ff0a7b82 */ /* 0x000e620000000a00 */
[----:B------:R-:W-:-:S04]  /*9340*/  UIMAD UR6, UR38, UR9, UR6 ;  /* 0x00000009260672a4 */ /* 0x000fc8000f8e0206 */
[----:B------:R-:W-:Y:S01]  /*9350*/  UIADD3 UR6, UR5, UR6, URZ ;  /* 0x0000000605067290 */ /* 0x000fe2000fffe03f */
[----:B------:R-:W-:Y:S01]  /*9360*/  MOV R2, UR4 ;  /* 0x0000000400027c02 */ /* 0x000fe20008000f00 */
[----:B------:R-:W-:Y:S01]  /*9370*/  IMAD.U32 R3, RZ, RZ, UR5 ;  /* 0x00000005ff037e24 */ /* 0x000fe2000f8e00ff */
[----:B------:R-:W2:Y:S01]  /*9380*/  @P0 LDC R7, c[0x0][0xbec] ;  /* 0x0002fb00ff070b82 */ /* 0x000ea20000000800 */
[----:B------:R-:W-:Y:S02]  /*9390*/  ULDC.64 UR4, c[0x0][0xbe0] ;  /* 0x0002f80000047ab9 */ /* 0x000fe40000000a00 */
[----:B------:R-:W-:-:S05]  /*93a0*/  IMAD.U32 R3, RZ, RZ, UR6 ;  /* 0x00000006ff037e24 */ /* 0x000fca000f8e00ff */
[----:B------:R-:W3:Y:S01]  /*93b0*/  @P0 LDC R9, c[0x0][0xbf0] ;  /* 0x0002fc00ff090b82 */ /* 0x000ee20000000800 */
[----:B0-----:R-:W-:-:S07]  /*93c0*/  USHF.R.S32.HI UR8, URZ, 0x1f, UR7 ;  /* 0x0000001f3f087899 */ /* 0x001fce0008011407 */
[----:B------:R-:W0:Y:S01]  /*93d0*/  S2UR UR10, SR_CTAID.Y ;  /* 0x00000000000a79c3 */ /* 0x000e220000002600 */
[C---:B-1----:R-:W-:Y:S02]  /*93e0*/  IMAD R12, R10.reuse, UR8, RZ ;  /* 0x000000080a0c7c24 */ /* 0x042fe4000f8e02ff */
[----:B------:R-:W-:-:S04]  /*93f0*/  IMAD.WIDE.U32 R2, R10, UR7, R2 ;  /* 0x000000070a027c25 */ /* 0x000fc8000f8e0002 */
[----:B------:R-:W-:Y:S01]  /*9400*/  IMAD R11, R11, UR7, R12 ;  /* 0x000000070b0b7c24 */ /* 0x000fe2000f8e020c */
[----:B------:R-:W0:Y:S01]  /*9410*/  LDC R8, c[0x0][0xc50] ;  /* 0x00031400ff087b82 */ /* 0x000e220000000800 */
[----:B--2---:R-:W-:-:S04]  /*9420*/  @P0 IMAD.HI.U32 R4, R0, R7, RZ ;  /* 0x0000000700040227 */ /* 0x004fc800078e00ff */
[----:B------:R-:W-:Y:S02]  /*9430*/  IMAD R7, RZ, RZ, -UR38 ;  /* 0x80000026ff077e24 */ /* 0x000fe4000f8e02ff */
[----:B------:R-:W-:Y:S01]  /*9440*/  IMAD.IADD R3, R11, 0x1, R3 ;  /* 0x000000010b037824 */ /* 0x000fe200078e0203 */
[----:B---3--:R-:W-:Y:S01]  /*9450*/  @P0 SHF.R.U32.HI R5, RZ, R9, R4 ;  /* 0x00000009ff050219 */ /* 0x008fe20000011604 */
[----:B0-----:R-:W-:-:S03]  /*9460*/  IMAD R9, R8, R7, UR10 ;  /* 0x0000000a08097e24 */ /* 0x001fc6000f8e0207 */
[----:B------:R-:W-:Y:S01]  /*9470*/  IADD3 R7, -R5, RZ, RZ ;  /* 0x000000ff05077210 */ /* 0x000fe20007ffe1ff */
[----:B------:R-:W-:Y:S01]  /*9480*/  IMAD.WIDE.U32 R2, R9, UR4, R2 ;  /* 0x0000000409027c25 */ /* 0x000fe2000f8e0002 */
[----:B------:R-:W-:-:S03]  /*9490*/  SHF.R.S32.HI R4, RZ, 0x1f, R9 ;  /* 0x0000001fff047819 */ /* 0x000fc60000011409 */
[----:B------:R-:W-:Y:S01]  /*94a0*/  IMAD R7, R6, R7, R0 ;  /* 0x0000000706077224 */ /* 0x000fe200078e0200 */
[----:B------:R-:W-:Y:S01]  /*94b0*/  IADD3 R2, P0, R5, R2, RZ ;  /* 0x0000000205027210 */ /* 0x000fe20007f1e0ff */
[----:B------:R-:W-:-:S03]  /*94c0*/  IMAD R4, R4, UR4, RZ ;  /* 0x0000000404047c24 */ /* 0x000fc6000f8e02ff */
[----:B------:R-:W-:Y:S01]  /*94d0*/  SHF.R.S32.HI R0, RZ, 0x1f, R7 ;  /* 0x0000001fff007819 */ /* 0x000fe20000011407 */
[----:B------:R-:W-:Y:S01]  /*94e0*/  IMAD R4, R9, UR5, R4 ;  /* 0x0000000509047c24 */ /* 0x000fe2000f8e0204 */
[----:B------:R-:W-:Y:S01]  /*94f0*/  SHF.R.S32.HI R9, RZ, 0x1f, R5 ;  /* 0x0000001fff097819 */ /* 0x000fe20000011405 */
[----:B------:R-:W-:Y:S02]  /*9500*/  ULDC.64 UR4, c[0x0][0xbc8] ;  /* 0x0002f20000047ab9 */ /* 0x000fe40000000a00 */
[----:B------:R-:W-:Y:S01]  /*9510*/  IMAD R0, R0, UR4, RZ ;  /* 0x0000000400007c24 */ /* 0x000fe2000f8e02ff */
[----:B------:R-:W-:-:S03]  /*9520*/  IADD3.X R3, R9, R3, R4, P0, !PT ;  /* 0x0000000309037210 */ /* 0x000fc600007fe404 */
[C---:B------:R-:W-:Y:S02]  /*9530*/  IMAD R5, R7.reuse, UR5, R0 ;  /* 0x0000000507057c24 */ /* 0x040fe4000f8e0200 */
[----:B------:R-:W-:Y:S01]  /*9540*/  IMAD.WIDE.U32 R2, R7, UR4, R2 ;  /* 0x0000000407027c25 */ /* 0x000fe2000f8e0002 */
[----:B------:R-:W-:-:S03]  /*9550*/  ULDC.64 UR4, c[0x0][0xba8] ;  /* 0x0002ea0000047ab9 */ /* 0x000fc60000000a00 */
[----:B------:R-:W-:Y:S01]  /*9560*/  IMAD.IADD R3, R3, 0x1, R5 ;  /* 0x0000000103037824 */ /* 0x000fe200078e0205 */
[----:B------:R-:W-:-:S04]  /*9570*/  LEA R4, P0, R2, UR4, 0x2 ;  /* 0x0000000402047c11 */ /* 0x000fc8000f8010ff */
[----:B------:R-:W-:Y:S01]  /*9580*/  LEA.HI.X R5, R2, UR5, R3, 0x2, P0 ;  /* 0x0000000502057c11 */ /* 0x000fe200080f1403 */
[----:B------:R-:W-:-:S05]  /*9590*/  IMAD.MOV.U32 R3, RZ, RZ, -0x800000 ;  /* 0xff800000ff037424 */ /* 0x000fca00078e00ff */
[----:B------:R0:W-:Y:S01]  /*95a0*/  STG.E desc[UR36][R4.64], R3 ;  /* 0x0000000304007986 */ /* 0x0001e2000c101924 */
[----:B------:R-:W-:Y:S05]  /*95b0*/  BRA `(.L_x_8) ;  /* 0x0000003400c87947 */ /* 0x000fea0003800000 */
.L_x_6:
[----:B------:R-:W-:-:S08]  /*95c0*/  NOP ;  /* 0x0000000000007918 */ /* 0x000fd00000000000 */
[----:B------:R-:W0:-:S00]  /*95d0*/  USETMAXREG.DEALLOC.CTAPOOL 0x28 ;  /* 0x00000028000079c8 */ /* 0x000e0000080e0500 */
[----:B0-----:R-:W-:Y:S01]  /*95e0*/  LOP3.LUT R23, R0, 0x3, RZ, 0xc0, !PT ;  /* 0x0000000300177812 */ /* 0x001fe200078ec0ff */
[----:B------:R-:W0:Y:S05]  /*95f0*/  S2R R17, SR_CTAID.Z ;  /* 0x0000000000117919 */ /* 0x000e2a0000002700 */
[----:B------:R-:W1:Y:S01]  /*9600*/  S2UR UR6, SR_CTAID.Y ;  /* 0x00000000000679c3 */ /* 0x000e620000002600 */
[----:B------:R-:W2:Y:S02]  /*9610*/  SHFL.IDX PT, R0, R23, RZ, 0x1f ;  /* 0x00001fff17007589 */ /* 0x000ea400000e0000 */
[----:B--2---:R-:W-:-:S13]  /*9620*/  ISETP.NE.AND P0, PT, R0, RZ, PT ;  /* 0x000000ff0000720c */ /* 0x004fda0003f05270 */
[----:B01----:R-:W-:Y:S05]  /*9630*/  @!P0 BRA `(.L_x_51) ;  /* 0x0000000000288947 */ /* 0x003fea0003800000 */
[----:B------:R-:W-:Y:S01]  /*9640*/  ULDC UR7, c[0x0][0xc50] ;  /* 0x0003140000077ab9 */ /* 0x000fe20000000800 */
[----:B------:R-:W-:Y:S01]  /*9650*/  UMOV UR40, UR6 ;  /* 0x0000000600287c82 */ /* 0x000fe20008000000 */
[----:B------:R-:W-:-:S06]  /*9660*/  UISETP.NE.AND UP0, UPT, UR7, 0x1, UPT ;  /* 0x000000010700788c */ /* 0x000fcc000bf05270 */
[----:B------:R-:W-:-:S13]  /*9670*/  PLOP3.LUT P0, PT, PT, PT, UP0, 0x80, 0x0 ;  /* 0x000000000000781c */ /* 0x000fda0003f0f008 */
[----:B------:R-:W-:Y:S05]  /*9680*/  @!P0 BRA `(.L_x_52) ;  /* 0x0000000000308947 */ /* 0x000fea0003800000 */
[----:B------:R-:W-:Y:S01]  /*9690*/  ULDC UR4, c[0x0][0xc54] ;  /* 0x0003150000047ab9 */ /* 0x000fe20000000800 */
[----:B------:R-:W-:Y:S01]  /*96a0*/  ULDC UR40, c[0x0][0xc58] ;  /* 0x0003160000287ab9 */ /* 0x000fe20000000800 */
[----:B------:R-:W-:-:S04]  /*96b0*/  UIMAD.WIDE.U32 UR4, UR6, UR4, URZ ;  /* 0x00000004060472a5 */ /* 0x000fc8000f8e003f */
[----:B------:R-:W-:Y:S01]  /*96c0*/  USHF.R.U32.HI UR40, URZ, UR40, UR5 ;  /* 0x000000283f287299 */ /* 0x000fe20008011605 */
[----:B------:R-:W-:Y:S11]  /*96d0*/  BRA `(.L_x_52) ;  /* 0x00000000001c7947 */ /* 0x000ff60003800000 */
.L_x_51:
[----:B------:R-:W-:Y:S01]  /*96e0*/  ULDC UR7, c[0x0][0xc50] ;  /* 0x0003140000077ab9 */ /* 0x000fe20000000800 */
[----:B------:R-:W-:Y:S01]  /*96f0*/  UMOV UR40, UR6 ;  /* 0x0000000600287c82 */ /* 0x000fe20008000000 */
[----:B------:R-:W-:-:S11]  /*9700*/  UISETP.NE.AND UP0, UPT, UR7, 0x1, UPT ;  /* 0x000000010700788c */ /* 0x000fd6000bf05270 */
[----:B------:R-:W-:Y:S01]  /*9710*/  @UP0 ULDC UR4, c[0x0][0xc54] ;  /* 0x0003150000040ab9 */ /* 0x000fe20000000800 */
[----:B------:R-:W-:Y:S01]  /*9720*/  @UP0 ULDC UR8, c[0x0][0xc58] ;  /* 0x0003160000080ab9 */ /* 0x000fe20000000800 */
[----:B------:R-:W-:-:S04]  /*9730*/  UIMAD.WIDE.U32 UR4, UR6, UR4, URZ ;  /* 0x00000004060472a5 */ /* 0x000fc8000f8e003f */
[----:B------:R-:W-:-:S12]  /*9740*/  @UP0 USHF.R.U32.HI UR40, URZ, UR8, UR5 ;  /* 0x000000083f280299 */ /* 0x000fd80008011605 */
.L_x_52:
[----:B------:R-:W-:Y:S01]  /*9750*/  ISETP.GE.AND P0, PT, R17, RZ, PT ;  /* 0x000000ff1100720c */ /* 0x000fe20003f06270 */
[----:B------:R-:W-:Y:S01]  /*9760*/  UIADD3 UR4, -UR40, URZ, URZ ;  /* 0x0000003f28047290 */ /* 0x000fe2000fffe13f */
[----:B------:R-:W-:Y:S01]  /*9770*/  MOV R21, 0x1 ;  /* 0x0000000100157802 */ /* 0x000fe20000000f00 */
[----:B------:R-:W-:Y:S02]  /*9780*/  IMAD.MOV.U32 R0, RZ, RZ, RZ ;  /* 0x000000ffff007224 */ /* 0x000fe400078e00ff */
[----:B------:R-:W-:Y:S01]  /*9790*/  UIMAD UR4, UR7, UR4, UR6 ;  /* 0x00000004070472a4 */ /* 0x000fe2000f8e0206 */
[----:B------:R-:W-:-:S07]  /*97a0*/  IMAD.MOV.U32 R4, RZ, RZ, 0x1 ;  /* 0x00000001ff047424 */ /* 0x000fce00078e00ff */
[----:B------:R-:W-:Y:S05]  /*97b0*/  @!P0 BRA `(.L_x_53) ;  /* 0x0000003000808947 */ /* 0x000fea0003800000 */
[----:B------:R-:W0:Y:S01]  /*97c0*/  LDC.64 R2, c[0x0][0xa28] ;  /* 0x00028a00ff027b82 */ /* 0x000e220000000a00 */
[----:B------:R-:W-:Y:S01]  /*97d0*/  ULDC.64 UR6, c[0x0][0x418] ;  /* 0x0001060000067ab9 */ /* 0x000fe20000000a00 */
[----:B------:R-:W-:Y:S01]  /*97e0*/  ULDC UR5, c[0x0][0x424] ;  /* 0x0001090000057ab9 */ /* 0x000fe20000000800 */
[----:B------:R-:W-:Y:S01]  /*97f0*/  ULDC UR41, c[0x0][0x2f0] ;  /* 0x0000bc0000297ab9 */ /* 0x000fe20000000800 */
[----:B------:R-:W-:Y:S01]  /*9800*/  IMAD.MOV.U32 R28, RZ, RZ, RZ ;  /* 0x000000ffff1c7224 */ /* 0x000fe200078e00ff */
[----:B0-----:R-:W-:-:S04]  /*9810*/  ISETP.NE.U32.AND P0, PT, R2, RZ, PT ;  /* 0x000000ff0200720c */ /* 0x001fc80003f05070 */
[----:B------:R-:W-:Y:S01]  /*9820*/  ISETP.NE.AND.EX P0, PT, R3, RZ, PT, P0 ;  /* 0x000000ff0300720c */ /* 0x000fe20003f05300 */
[----:B------:R-:W-:-:S12]  /*9830*/  UISETP.NE.U32.AND UP0, UPT, UR6, URZ, UPT ;  /* 0x0000003f0600728c */ /* 0x000fd8000bf05070 */
[----:B------:R-:W0:Y:S01]  /*9840*/  @P0 LDC.64 R2, c[0x0][0xa28] ;  /* 0x00028a00ff020b82 */ /* 0x000e220000000a00 */
[----:B------:R-:W-:-:S04]  /*9850*/  UISETP.NE.AND.EX UP0, UPT, UR7, URZ, UPT, UP0 ;  /* 0x0000003f0700728c */ /* 0x000fc8000bf05300 */
[----:B------:R-:W-:-:S04]  /*9860*/  USEL UR5, UR5, 0x1, UP0 ;  /* 0x0000000105057887 */ /* 0x000fc80008000000 */
[----:B------:R-:W-:Y:S01]  /*9870*/  UIMAD UR41, UR5, UR41, URZ ;  /* 0x00000029052972a4 */ /* 0x000fe2000f8e023f */
[----:B------:R-:W1:Y:S03]  /*9880*/  S2R R35, SR_CTAID.X ;  /* 0x0000000000237919 */ /* 0x000e660000002500 */
[----:B------:R-:W-:Y:S02]  /*9890*/  UISETP.GE.AND UP0, UPT, UR41, 0x1, UPT ;  /* 0x000000012900788c */ /* 0x000fe4000bf06270 */
[----:B------:R-:W-:Y:S01]  /*98a0*/  UIADD3 UR5, UR41, 0x3f, URZ ;  /* 0x0000003f29057890 */ /* 0x000fe2000fffe03f */
[----:B0-----:R-:W-:-:S05]  /*98b0*/  @P0 IMAD.WIDE R2, R17, 0x4, R2 ;  /* 0x0000000411020825 */ /* 0x001fca00078e0202 */
[----:B------:R0:W5:Y:S01]  /*98c0*/  @P0 LDG.E R28, desc[UR36][R2.64] ;  /* 0x00000024021c0981 */ /* 0x000162000c1e1900 */
[----:B------:R-:W-:Y:S01]  /*98d0*/  PLOP3.LUT P0, PT, PT, PT, UP0, 0x80, 0x0 ;  /* 0x000000000000781c */ /* 0x000fe20003f0f008 */
[----:B------:R-:W-:Y:S02]  /*98e0*/  USHF.R.S32.HI UR6, URZ, 0x1f, UR5 ;  /* 0x0000001f3f067899 */ /* 0x000fe40008011405 */
[----:B------:R-:W-:Y:S02]  /*98f0*/  ULOP3.LUT UR44, UR4, 0xffff, URZ, 0xc0, !UPT ;  /* 0x0000ffff042c7892 */ /* 0x000fe4000f8ec03f */
[----:B------:R-:W-:Y:S01]  /*9900*/  ULEA.HI UR6, UR6, UR5, URZ, 0x6 ;  /* 0x0000000506067291 */ /* 0x000fe2000f8f303f */
[----:B------:R-:W-:-:S03]  /*9910*/  UMOV UR38, URZ ;  /* 0x0000003f00267c82 */ /* 0x000fc60008000000 */
[----:B------:R-:W-:-:S04]  /*9920*/  USHF.R.S32.HI UR42, URZ, 0x6, UR6 ;  /* 0x000000063f2a7899 */ /* 0x000fc80008011406 */
[----:B01----:R-:W-:Y:S08]  /*9930*/  @!P0 BRA `(.L_x_54) ;  /* 0x0000000000848947 */ /* 0x003ff00003800000 */
[----:B------:R-:W-:-:S03]  /*9940*/  USHF.R.U32.HI UR6, URZ, 0x10, UR4 ;  /* 0x000000103f067899 */ /* 0x000fc60008011604 */
[----:B------:R-:W-:Y:S01]  /*9950*/  UMOV UR4, URZ ;  /* 0x0000003f00047c82 */ /* 0x000fe20008000000 */
[----:B------:R-:W-:-:S11]  /*9960*/  UISETP.NE.AND UP0, UPT, UR6, URZ, UPT ;  /* 0x0000003f0600728c */ /* 0x000fd6000bf05270 */
[----:B------:R-:W-:Y:S02]  /*9970*/  @!UP0 ULDC UR6, c[0x0][0x9f0] ;  /* 0x00027c0000068ab9 */ /* 0x000fe40000000800 */
[----:B------:R-:W-:Y:S01]  /*9980*/  IABS R0, UR6 ;  /* 0x0000000600007c13 */ /* 0x000fe20008000000 */
[----:B------:R-:W-:Y:S02]  /*9990*/  UIADD3 UR7, UR42, -0x1, UR6 ;  /* 0xffffffff2a077890 */ /* 0x000fe4000fffe006 */
[----:B------:R-:W-:Y:S02]  /*99a0*/  IABS R4, UR6 ;  /* 0x0000000600047c13 */ /* 0x000fe40008000000 */
[----:B------:R-:W-:Y:S02]  /*99b0*/  R2UR UR10, R0 ;  /* 0x00000000000a72ca */ /* 0x000fe400000e0000 */
[----:B------:R-:W-:Y:S01]  /*99c0*/  IABS R3, UR7 ;  /* 0x0000000700037c13 */ /* 0x000fe20008000000 */
[----:B------:R-:W-:-:S03]  /*99d0*/  ULOP3.LUT UR7, UR7, UR6, URZ, 0x3c, !UPT ;  /* 0x0000000607077292 */ /* 0x000fc6000f8e3c3f */
[----:B------:R-:W-:-:S07]  /*99e0*/  R2UR UR9, R3 ;  /* 0x00000000030972ca */ /* 0x000fce00000e0000 */
[----:B------:R-:W0:Y:S08]  /*99f0*/  I2F.RP R0, UR10 ;  /* 0x0000000a00007d06 */ /* 0x000e300008209400 */
[----:B0-----:R-:W0:Y:S02]  /*9a00*/  MUFU.RCP R0, R0 ;  /* 0x0000000000007308 */ /* 0x001e240000001000 */
[----:B0-----:R-:W-:Y:S01]  /*9a10*/  IADD3 R2, R0, 0xffffffe, RZ ;  /* 0x0ffffffe00027810 */ /* 0x001fe20007ffe0ff */
[----:B------:R-:W-:-:S05]  /*9a20*/  IMAD.MOV R0, RZ, RZ, -R4 ;  /* 0x000000ffff007224 */ /* 0x000fca00078e0a04 */
        /* <DEDUP_REMOVED lines=14> */
[----:B------:R-:W-:Y:S02]  /*9b10*/  UISETP.NE.AND UP1, UPT, UR6, URZ, UPT ;  /* 0x0000003f0600728c */ /* 0x000fe4000bf25270 */
[----:B------:R-:W-:-:S09]  /*9b20*/  @!UP0 UIADD3 UR5, -UR5, URZ, URZ ;  /* 0x0000003f05058290 */ /* 0x000fd2000fffe13f */
[----:B------:R-:W-:-:S07]  /*9b30*/  @!UP1 ULOP3.LUT UR5, URZ, UR6, URZ, 0x33, !UPT ;  /* 0x000000063f059292 */ /* 0x000fce000f8e333f */
[----:B------:R-:W-:-:S05]  /*9b40*/  UMOV UR38, UR5 ;  /* 0x0000000500267c82 */ /* 0x000fca0008000000 */
.L_x_54:
[----:B------:R-:W-:Y:S02]  /*9b50*/  UIMAD UR45, UR44, UR38, URZ ;  /* 0x000000262c2d72a4 */ /* 0x000fe4000f8e023f */
[----:B------:R-:W-:Y:S02]  /*9b60*/  IMAD.U32 R0, RZ, RZ, UR38 ;  /* 0x00000026ff007e24 */ /* 0x000fe4000f8e00ff */
[----:B------:R-:W-:Y:S02]  /*9b70*/  IMAD.MOV.U32 R4, RZ, RZ, 0x1 ;  /* 0x00000001ff047424 */ /* 0x000fe400078e00ff */
[----:B------:R-:W-:-:S05]  /*9b80*/  IMAD.U32 R25, RZ, RZ, UR45 ;  /* 0x0000002dff197e24 */ /* 0x000fca000f8e00ff */
[----:B------:R-:W-:Y:S02]  /*9b90*/  VIADDMNMX R25, R25, R0, UR42, PT ;  /* 0x0000002a19197e46 */ /* 0x000fe4000b800100 */
[----:B------:R-:W-:Y:S02]  /*9ba0*/  MOV R0, RZ ;  /* 0x000000ff00007202 */ /* 0x000fe40000000f00 */
[----:B------:R-:W-:-:S13]  /*9bb0*/  ISETP.GT.AND P0, PT, R25, UR45, PT ;  /* 0x0000002d19007c0c */ /* 0x000fda000bf04270 */
[----:B------:R-:W-:Y:S05]  /*9bc0*/  @!P0 BRA `(.L_x_53) ;  /* 0x0000002c007c8947 */ /* 0x000fea0003800000 */
[----:B------:R-:W0:Y:S01]  /*9bd0*/  S2UR UR4, SR_CgaCtaId ;  /* 0x00000000000479c3 */ /* 0x000e220000008800 */
[----:B------:R-:W-:Y:S02]  /*9be0*/  UMOV UR43, 0x400 ;  /* 0x00000400002b7882 */ /* 0x000fe40000000000 */
[----:B0-----:R-:W-:-:S04]  /*9bf0*/  ULEA UR43, UR4, UR43, 0x18 ;  /* 0x0000002b042b7291 */ /* 0x001fc8000f8ec03f */
[----:B------:R-:W-:-:S04]  /*9c00*/  UIADD3 UR4, UR43, 0x22400, URZ ;  /* 0x000224002b047890 */ /* 0x000fc8000fffe03f */
[----:B------:R-:W-:-:S06]  /*9c10*/  ULOP3.LUT UP0, URZ, UR4, 0x3ff, URZ, 0xc0, !UPT ;  /* 0x000003ff043f7892 */ /* 0x000fcc000f80c03f */
[----:B------:R-:W-:-:S13]  /*9c20*/  PLOP3.LUT P0, PT, PT, PT, UP0, 0x80, 0x0 ;  /* 0x000000000000781c */ /* 0x000fda0003f0f008 */
[----:B------:R-:W-:Y:S05]  /*9c30*/  @!P0 BRA `(.L_x_55) ;  /* 0x0000000000408947 */ /* 0x000fea0003800000 */
[----:B------:R-:W-:Y:S01]  /*9c40*/  MOV R2, 0x0 ;  /* 0x0000000000027802 */ /* 0x000fe20000000f00 */
[----:B------:R-:W-:Y:S01]  /*9c50*/  ULDC.64 UR4, c[0x4][0x90] ;  /* 0x0100240000047ab9 */ /* 0x000fe20000000a00 */
[----:B------:R-:W-:Y:S01]  /*9c60*/  ULDC.64 UR6, c[0x4][0x98] ;  /* 0x0100260000067ab9 */ /* 0x000fe20000000a00 */
[----:B------:R-:W-:Y:S01]  /*9c70*/  IMAD.U32 R4, RZ, RZ, UR4 ;  /* 0x00000004ff047e24 */ /* 0x000fe2000f8e00ff */
[----:B------:R-:W-:Y:S01]  /*9c80*/  MOV R6, UR6 ;  /* 0x0000000600067c02 */ /* 0x000fe20008000f00 */
[----:B------:R-:W-:Y:S01]  /*9c90*/  IMAD.U32 R5, RZ, RZ, UR5 ;  /* 0x00000005ff057e24 */ /* 0x000fe2000f8e00ff */
[----:B------:R-:W0:Y:S01]  /*9ca0*/  LDC.64 R2, c[0x4][R2] ;  /* 0x0100000002027b82 */ /* 0x000e220000000a00 */
[----:B------:R-:W-:Y:S01]  /*9cb0*/  ULDC.64 UR4, c[0x4][0x8] ;  /* 0x0100020000047ab9 */ /* 0x000fe20000000a00 */
[----:B------:R-:W-:Y:S01]  /*9cc0*/  IMAD.U32 R7, RZ, RZ, UR7 ;  /* 0x00000007ff077e24 */ /* 0x000fe2000f8e00ff */
[----:B------:R-:W-:Y:S01]  /*9cd0*/  MOV R8, 0x70 ;  /* 0x0000007000087802 */ /* 0x000fe20000000f00 */
[----:B------:R-:W-:-:S02]  /*9ce0*/  IMAD.U32 R10, RZ, RZ, UR4 ;  /* 0x00000004ff0a7e24 */ /* 0x000fc4000f8e00ff */
[----:B------:R-:W-:Y:S02]  /*9cf0*/  IMAD.U32 R11, RZ, RZ, UR5 ;  /* 0x00000005ff0b7e24 */ /* 0x000fe4000f8e00ff */
[----:B------:R-:W-:Y:S02]  /*9d00*/  IMAD.MOV.U32 R12, RZ, RZ, 0x1 ;  /* 0x00000001ff0c7424 */ /* 0x000fe400078e00ff */
[----:B------:R-:W-:-:S07]  /*9d10*/  IMAD.MOV.U32 R13, RZ, RZ, RZ ;  /* 0x000000ffff0d7224 */ /* 0x000fce00078e00ff */
[----:B------:R-:W-:-:S07]  /*9d20*/  LEPC R20, `(.L_x_55) ;  /* 0x000000001014794e */ /* 0x000fce0000000000 */
[----:B0----5:R-:W-:Y:S05]  /*9d30*/  CALL.ABS.NOINC R2 ;  /* 0x0000000002007343 */ /* 0x021fea0003c00000 */
.L_x_55:
        /* <DEDUP_REMOVED lines=8> */
[----:B------:R0:W1:Y:S01]  /*9dc0*/  LDC.64 R2, c[0x4][R16] ;  /* 0x0100000010027b82 */ /* 0x0000620000000a00 */
[----:B------:R-:W-:Y:S01]  /*9dd0*/  MOV R5, UR5 ;  /* 0x0000000500057c02 */ /* 0x000fe20008000f00 */
[----:B------:R-:W-:Y:S01]  /*9de0*/  ULDC.64 UR4, c[0x4][0x10] ;  /* 0x0100040000047ab9 */ /* 0x000fe20000000a00 */
[----:B------:R-:W-:Y:S01]  /*9df0*/  IMAD.U32 R6, RZ, RZ, UR6 ;  /* 0x00000006ff067e24 */ /* 0x000fe2000f8e00ff */
[----:B------:R-:W-:Y:S01]  /*9e00*/  MOV R11, UR5 ;  /* 0x00000005000b7c02 */ /* 0x000fe20008000f00 */
[----:B------:R-:W-:Y:S02]  /*9e10*/  IMAD.U32 R7, RZ, RZ, UR7 ;  /* 0x00000007ff077e24 */ /* 0x000fe4000f8e00ff */
[----:B------:R-:W-:-:S02]  /*9e20*/  IMAD.U32 R10, RZ, RZ, UR4 ;  /* 0x00000004ff0a7e24 */ /* 0x000fc4000f8e00ff */
[----:B------:R-:W-:Y:S02]  /*9e30*/  IMAD.MOV.U32 R8, RZ, RZ, 0x70 ;  /* 0x00000070ff087424 */ /* 0x000fe400078e00ff */
[----:B------:R-:W-:Y:S02]  /*9e40*/  IMAD.MOV.U32 R12, RZ, RZ, 0x1 ;  /* 0x00000001ff0c7424 */ /* 0x000fe400078e00ff */
[----:B0-----:R-:W-:-:S07]  /*9e50*/  IMAD.MOV.U32 R13, RZ, RZ, RZ ;  /* 0x000000ffff0d7224 */ /* 0x001fce00078e00ff */
[----:B------:R-:W-:-:S07]  /*9e60*/  LEPC R20, `(.L_x_57) ;  /* 0x000000001014794e */ /* 0x000fce0000000000 */
[----:B-1---5:R-:W-:Y:S05]  /*9e70*/  CALL.ABS.NOINC R2 ;  /* 0x0000000002007343 */ /* 0x022fea0003c00000 */
.L_x_57:
[----:B------:R0:W1:Y:S01]  /*9e80*/  LDC.64 R2, c[0x4][R16] ;  /* 0x0100000010027b82 */ /* 0x0000620000000a00 */
[----:B------:R-:W-:Y:S01]  /*9e90*/  ULDC.64 UR4, c[0x4][0x90] ;  /* 0x0100240000047ab9 */ /* 0x000fe20000000a00 */
[----:B------:R-:W-:Y:S01]  /*9ea0*/  ULDC.64 UR6, c[0x4][0x98] ;  /* 0x0100260000067ab9 */ /* 0x000fe20000000a00 */
[----:B------:R-:W-:Y:S01]  /*9eb0*/  MOV R4, UR4 ;  /* 0x0000000400047c02 */ /* 0x000fe20008000f00 */
[----:B------:R-:W-:Y:S01]  /*9ec0*/  IMAD.U32 R5, RZ, RZ, UR5 ;  /* 0x00000005ff057e24 */ /* 0x000fe2000f8e00ff */
[----:B------:R-:W-:Y:S01]  /*9ed0*/  ULDC.64 UR4, c[0x4][0x18] ;  /* 0x0100060000047ab9 */ /* 0x000fe20000000a00 */
[----:B------:R-:W-:Y:S01]  /*9ee0*/  IMAD.U32 R6, RZ, RZ, UR6 ;  /* 0x00000006ff067e24 */ /* 0x000fe2000f8e00ff */
[----:B------:R-:W-:Y:S01]  /*9ef0*/  MOV R10, UR4 ;  /* 0x00000004000a7c02 */ /* 0x000fe20008000f00 */
[----:B------:R-:W-:Y:S01]  /*9f00*/  IMAD.U32 R7, RZ, RZ, UR7 ;  /* 0x00000007ff077e24 */ /* 0x000fe2000f8e00ff */
[----:B------:R-:W-:Y:S01]  /*9f10*/  MOV R13, RZ ;  /* 0x000000ff000d7202 */ /* 0x000fe20000000f00 */
[----:B------:R-:W-:-:S02]  /*9f20*/  IMAD.U32 R11, RZ, RZ, UR5 ;  /* 0x00000005ff0b7e24 */ /* 0x000fc4000f8e00ff */
[----:B------:R-:W-:Y:S02]  /*9f30*/  IMAD.MOV.U32 R8, RZ, RZ, 0x70 ;  /* 0x00000070ff087424 */ /* 0x000fe400078e00ff */
[----:B0-----:R-:W-:-:S07]  /*9f40*/  IMAD.MOV.U32 R12, RZ, RZ, 0x1 ;  /* 0x00000001ff0c7424 */ /* 0x001fce00078e00ff */
[----:B------:R-:W-:-:S07]  /*9f50*/  LEPC R20, `(.L_x_56) ;  /* 0x000000001014794e */ /* 0x000fce0000000000 */
[----:B-1----:R-:W-:Y:S05]  /*9f60*/  CALL.ABS.NOINC R2 ;  /* 0x0000000002007343 */ /* 0x002fea0003c00000 */
.L_x_56:
[----:B------:R-:W0:Y:S01]  /*9f70*/  LDC.64 R2, c[0x0][0x9f8] ;  /* 0x00027e00ff027b82 */ /* 0x000e220000000a00 */
[----:B------:R-:W-:-:S07]  /*9f80*/  IMAD.MOV.U32 R24, RZ, RZ, R17 ;  /* 0x000000ffff187224 */ /* 0x000fce00078e0011 */
[----:B------:R-:W1:Y:S01]  /*9f90*/  LDC R11, c[0x0][0x430] ;  /* 0x00010c00ff0b7b82 */ /* 0x000e620000000800 */
[C---:B------:R-:W-:Y:S01]  /*9fa0*/  IMAD.SHL.U32 R37, R30.reuse, 0x10, RZ ;  /* 0x000000101e257824 */ /* 0x040fe200078e00ff */
[----:B------:R-:W-:Y:S01]  /*9fb0*/  LOP3.LUT R6, R30, 0x7f, RZ, 0xc0, !PT ;  /* 0x0000007f1e067812 */ /* 0x000fe200078ec0ff */
[----:B------:R-:W-:Y:S01]  /*9fc0*/  ULDC UR4, c[0x0][0x320] ;  /* 0x0000c80000047ab9 */ /* 0x000fe20000000800 */
[----:B0-----:R-:W-:-:S04]  /*9fd0*/  ISETP.NE.U32.AND P0, PT, R2, RZ, PT ;  /* 0x000000ff0200720c */ /* 0x001fc80003f05070 */
[----:B------:R-:W-:-:S13]  /*9fe0*/  ISETP.NE.AND.EX P0, PT, R3, RZ, PT, P0 ;  /* 0x000000ff0300720c */ /* 0x000fda0003f05300 */
[----:B------:R-:W0:Y:S02]  /*9ff0*/  @P0 LDC.64 R2, c[0x0][0x9f8] ;  /* 0x00027e00ff020b82 */ /* 0x000e240000000a00 */
[----:B0-----:R-:W-:-:S05]  /*a000*/  @P0 IMAD.WIDE R2, R17, 0x4, R2 ;  /* 0x0000000411020825 */ /* 0x001fca00078e0202 */
[----:B------:R0:W2:Y:S01]  /*a010*/  @P0 LDG.E R24, desc[UR36][R2.64] ;  /* 0x0000002402180981 */ /* 0x0000a2000c1e1900 */
[----:B------:R-:W-:Y:S02]  /*a020*/  LOP3.LUT R37, R37, 0x70, RZ, 0xc0, !PT ;  /* 0x0000007025257812 */ /* 0x000fe400078ec0ff */
[----:B------:R-:W-:Y:S02]  /*a030*/  SHF.R.U32.HI R36, RZ, 0x3, R6 ;  /* 0x00000003ff247819 */ /* 0x000fe40000011606 */
[----:B------:R-:W-:Y:S02]  /*a040*/  LEA R18, R25, 0xffffffc0, 0x6 ;  /* 0xffffffc019127811 */ /* 0x000fe400078e30ff */
[----:B------:R-:W-:Y:S02]  /*a050*/  LOP3.LUT R31, R37, R36, RZ, 0xfc, !PT ;  /* 0x00000024251f7212 */ /* 0x000fe400078efcff */
[----:B-1----:R-:W-:Y:S02]  /*a060*/  ISETP.NE.AND P1, PT, R11, 0x1, PT ;  /* 0x000000010b00780c */ /* 0x002fe40003f25270 */
[----:B------:R-:W-:Y:S01]  /*a070*/  LOP3.LUT R16, R16, 0xfffffbff, RZ, 0xc0, !PT ;  /* 0xfffffbff10107812 */ /* 0x000fe200078ec0ff */
[----:B------:R-:W-:-:S05]  /*a080*/  IMAD.IADD R5, R31, 0x1, R18 ;  /* 0x000000011f057824 */ /* 0x000fca00078e0212 */
[C---:B------:R-:W-:Y:S02]  /*a090*/  ISETP.GE.AND P0, PT, R5.reuse, UR41, PT ;  /* 0x0000002905007c0c */ /* 0x040fe4000bf06270 */
[----:B-----5:R-:W-:Y:S02]  /*a0a0*/  IADD3 R10, R5, R28, RZ ;  /* 0x0000001c050a7210 */ /* 0x020fe40007ffe0ff */
[----:B------:R-:W-:Y:S01]  /*a0b0*/  ISETP.GT.U32.OR P0, PT, R31, 0x3f, P0 ;  /* 0x0000003f1f00780c */ /* 0x000fe20000704470 */
[----:B------:R-:W1:Y:S01]  /*a0c0*/  @P1 LDC R0, c[0x0][0x434] ;  /* 0x00010d00ff001b82 */ /* 0x000e620000000800 */
[----:B------:R-:W-:Y:S01]  /*a0d0*/  @P1 LOP3.LUT R16, R16, 0x400, RZ, 0xfc, !PT ;  /* 0x0000040010101812 */ /* 0x000fe200078efcff */
[----:B------:R-:W-:-:S06]  /*a0e0*/  IMAD.MOV.U32 R7, RZ, RZ, R10 ;  /* 0x000000ffff077224 */ /* 0x000fcc00078e000a */
[----:B0-----:R-:W0:Y:S08]  /*a0f0*/  @P1 LDC R3, c[0x0][0x438] ;  /* 0x00010e00ff031b82 */ /* 0x001e300000000800 */
[----:B------:R-:W3:Y:S08]  /*a100*/  @!P0 LDC.64 R8, c[0x0][0x428] ;  /* 0x00010a00ff088b82 */ /* 0x000ef00000000a00 */
[----:B------:R-:W4:Y:S01]  /*a110*/  @!P0 LDC.64 R4, c[0x0][0x418] ;  /* 0x00010600ff048b82 */ /* 0x000f220000000a00 */
[----:B-1----:R-:W-:-:S05]  /*a120*/  @P1 IMAD.HI.U32 R0, R10, R0, RZ ;  /* 0x000000000a001227 */ /* 0x002fca00078e00ff */
[----:B0-----:R-:W-:-:S04]  /*a130*/  @P1 SHF.R.U32.HI R7, RZ, R3, R0 ;  /* 0x00000003ff071219 */ /* 0x001fc80000011600 */
[--C-:B------:R-:W-:Y:S01]  /*a140*/  @!P0 SHF.R.S32.HI R3, RZ, 0x1f, R7.reuse ;  /* 0x0000001fff038819 */ /* 0x100fe20000011407 */
[----:B------:R-:W-:Y:S01]  /*a150*/  @!P0 IMAD.MOV.U32 R2, RZ, RZ, R7 ;  /* 0x000000ffff028224 */ /* 0x000fe200078e0007 */
[----:B--2---:R-:W-:-:S03]  /*a160*/  SHF.R.S32.HI R32, RZ, 0x1f, R24 ;  /* 0x0000001fff207819 */ /* 0x004fc60000011418 */
[----:B---3--:R-:W-:-:S04]  /*a170*/  @!P0 IMAD.WIDE.U32 R2, R24, R8, R2 ;  /* 0x0000000818028225 */ /* 0x008fc800078e0002 */
[----:B------:R-:W-:Y:S01]  /*a180*/  @!P0 IMAD R0, R32, R8, RZ ;  /* 0x0000000820008224 */ /* 0x000fe200078e02ff */
[----:B----4-:R-:W-:-:S03]  /*a190*/  @!P0 LEA R4, P1, R2, R4, 0x2 ;  /* 0x0000000402048211 */ /* 0x010fc600078210ff */
[----:B------:R-:W-:-:S04]  /*a1a0*/  @!P0 IMAD R9, R24, R9, R0 ;  /* 0x0000000918098224 */ /* 0x000fc800078e0200 */
[----:B------:R-:W-:-:S05]  /*a1b0*/  @!P0 IMAD.IADD R0, R3, 0x1, R9 ;  /* 0x0000000103008824 */ /* 0x000fca00078e0209 */
[----:B------:R-:W-:-:S06]  /*a1c0*/  @!P0 LEA.HI.X R5, R2, R5, R0, 0x2, P1 ;  /* 0x0000000502058211 */ /* 0x000fcc00008f1400 */
[----:B------:R0:W2:Y:S01]  /*a1d0*/  @!P0 LDG.E R5, desc[UR36][R4.64] ;  /* 0x0000002404058981 */ /* 0x0000a2000c1e1900 */
[----:B------:R-:W-:Y:S02]  /*a1e0*/  LOP3.LUT R16, R16, 0xffffffdf, RZ, 0xc0, !PT ;  /* 0xffffffdf10107812 */ /* 0x000fe400078ec0ff */
[----:B------:R-:W-:Y:S02]  /*a1f0*/  CS2R R26, SRZ ;  /* 0x00000000001a7805 */ /* 0x000fe4000001ff00 */
[----:B------:R-:W-:-:S05]  /*a200*/  IADD3 R19, -R7, RZ, RZ ;  /* 0x000000ff07137210 */ /* 0x000fca0007ffe1ff */
[----:B------:R-:W-:Y:S02]  /*a210*/  IMAD R19, R11, R19, R10 ;  /* 0x000000130b137224 */ /* 0x000fe400078e020a */
[----:B0-----:R-:W-:-:S05]  /*a220*/  IMAD.SHL.U32 R4, R30, 0x8, RZ ;  /* 0x000000081e047824 */ /* 0x001fca00078e00ff */
[----:B------:R-:W-:-:S04]  /*a230*/  LOP3.LUT R22, R4, 0x38, RZ, 0xc0, !PT ;  /* 0x0000003804167812 */ /* 0x000fc800078ec0ff */
[C---:B------:R-:W-:Y:S02]  /*a240*/  LOP3.LUT R0, R22.reuse, 0x40, RZ, 0xfc, !PT ;  /* 0x0000004016007812 */ /* 0x040fe400078efcff */
[----:B------:R-:W-:Y:S02]  /*a250*/  LOP3.LUT R2, R22, 0x80, RZ, 0xfc, !PT ;  /* 0x0000008016027812 */ /* 0x000fe400078efcff */
[----:B------:R-:W-:Y:S02]  /*a260*/  ISETP.GE.AND P1, PT, R0, UR4, PT ;  /* 0x0000000400007c0c */ /* 0x000fe4000bf26270 */
[----:B------:R-:W-:Y:S02]  /*a270*/  ISETP.GE.AND P5, PT, R2, UR4, PT ;  /* 0x0000000402007c0c */ /* 0x000fe4000bfa6270 */
[C---:B------:R-:W-:Y:S02]  /*a280*/  LOP3.LUT R0, R22.reuse, 0xc0, RZ, 0xfc, !PT ;  /* 0x000000c016007812 */ /* 0x040fe400078efcff */
[----:B------:R-:W-:-:S02]  /*a290*/  LOP3.LUT R2, R22, 0x180, RZ, 0xfc, !PT ;  /* 0x0000018016027812 */ /* 0x000fc400078efcff */
[----:B------:R-:W-:Y:S02]  /*a2a0*/  ISETP.GE.AND P4, PT, R0, UR4, PT ;  /* 0x0000000400007c0c */ /* 0x000fe4000bf86270 */
[C---:B------:R-:W-:Y:S02]  /*a2b0*/  LOP3.LUT R0, R22.reuse, 0x100, RZ, 0xfc, !PT ;  /* 0x0000010016007812 */ /* 0x040fe400078efcff */
[----:B------:R-:W-:Y:S02]  /*a2c0*/  ISETP.GE.AND P6, PT, R22, UR4, PT ;  /* 0x0000000416007c0c */ /* 0x000fe4000bfc6270 */
[----:B------:R-:W-:Y:S02]  /*a2d0*/  @P1 LOP3.LUT R16, R16, 0x20, RZ, 0xfc, !PT ;  /* 0x0000002010101812 */ /* 0x000fe400078efcff */
[----:B------:R-:W-:Y:S02]  /*a2e0*/  ISETP.GE.AND P3, PT, R0, UR4, PT ;  /* 0x0000000400007c0c */ /* 0x000fe4000bf66270 */
[----:B------:R-:W-:-:S02]  /*a2f0*/  LOP3.LUT R16, R16, 0xffffffef, RZ, 0xc0, !PT ;  /* 0xffffffef10107812 */ /* 0x000fc400078ec0ff */
[----:B------:R-:W-:Y:S02]  /*a300*/  LOP3.LUT R0, R22, 0x140, RZ, 0xfc, !PT ;  /* 0x0000014016007812 */ /* 0x000fe400078efcff */
[----:B------:R-:W-:Y:S02]  /*a310*/  @P5 LOP3.LUT R16, R16, 0x10, RZ, 0xfc, !PT ;  /* 0x0000001010105812 */ /* 0x000fe400078efcff */
[----:B------:R-:W-:Y:S02]  /*a320*/  ISETP.GE.AND P2, PT, R0, UR4, PT ;  /* 0x0000000400007c0c */ /* 0x000fe4000bf46270 */
[----:B------:R-:W-:Y:S02]  /*a330*/  LOP3.LUT R16, R16, 0xfffffff7, RZ, 0xc0, !PT ;  /* 0xfffffff710107812 */ /* 0x000fe400078ec0ff */
[----:B------:R-:W-:Y:S02]  /*a340*/  SEL R0, RZ, 0xffffffff, P1 ;  /* 0xffffffffff007807 */ /* 0x000fe40000800000 */
[----:B------:R-:W-:-:S03]  /*a350*/  @P4 LOP3.LUT R16, R16, 0x8, RZ, 0xfc, !PT ;  /* 0x0000000810104812 */ /* 0x000fc600078efcff */
[----:B------:R-:W-:Y:S01]  /*a360*/  IMAD.SHL.U32 R3, R0, 0x2, RZ ;  /* 0x0000000200037824 */ /* 0x000fe200078e00ff */
[----:B------:R-:W-:Y:S02]  /*a370*/  LOP3.LUT R16, R16, 0xfffffffb, RZ, 0xc0, !PT ;  /* 0xfffffffb10107812 */ /* 0x000fe400078ec0ff */
[----:B------:R-:W-:Y:S02]  /*a380*/  SEL R0, RZ, 0x1, P6 ;  /* 0x00000001ff007807 */ /* 0x000fe40003000000 */
[----:B------:R-:W-:Y:S02]  /*a390*/  @P3 LOP3.LUT R16, R16, 0x4, RZ, 0xfc, !PT ;  /* 0x0000000410103812 */ /* 0x000fe400078efcff */
[----:B------:R-:W-:Y:S02]  /*a3a0*/  LOP3.LUT R0, R3, 0x2, R0, 0xe2, !PT ;  /* 0x0000000203007812 */ /* 0x000fe400078ee200 */
[----:B------:R-:W-:Y:S02]  /*a3b0*/  LOP3.LUT R16, R16, 0xfffffffd, RZ, 0xc0, !PT ;  /* 0xfffffffd10107812 */ /* 0x000fe400078ec0ff */
[----:B------:R-:W-:-:S02]  /*a3c0*/  SEL R3, RZ, 0x4, P5 ;  /* 0x00000004ff037807 */ /* 0x000fc40002800000 */
[----:B------:R-:W-:-:S04]  /*a3d0*/  LOP3.LUT R16, R16, 0xffffffbf, RZ, 0xc0, !PT ;  /* 0xffffffbf10107812 */ /* 0x000fc800078ec0ff */
[----:B------:R-:W-:-:S04]  /*a3e0*/  @P6 LOP3.LUT R16, R16, 0x40, RZ, 0xfc, !PT ;  /* 0x0000004010106812 */ /* 0x000fc800078efcff */
[----:B------:R-:W-:Y:S02]  /*a3f0*/  @P2 LOP3.LUT R16, R16, 0x2, RZ, 0xfc, !PT ;  /* 0x0000000210102812 */ /* 0x000fe400078efcff */
[--C-:B--2---:R-:W-:Y:S01]  /*a400*/  @!P0 SHF.R.S32.HI R27, RZ, 0x1f, R5.reuse ;  /* 0x0000001fff1b8819 */ /* 0x104fe20000011405 */
[----:B------:R-:W-:Y:S01]  /*a410*/  @!P0 IMAD.MOV.U32 R26, RZ, RZ, R5 ;  /* 0x000000ffff1a8224 */ /* 0x000fe200078e0005 */
[----:B------:R-:W-:Y:S02]  /*a420*/  ISETP.GE.AND P0, PT, R2, UR4, PT ;  /* 0x0000000402007c0c */ /* 0x000fe4000bf06270 */
[----:B------:R-:W-:Y:S02]  /*a430*/  LOP3.LUT R2, R22, 0x1c0, RZ, 0xfc, !PT ;  /* 0x000001c016027812 */ /* 0x000fe400078efcff */
[----:B------:R-:W-:Y:S02]  /*a440*/  SEL R34, RZ, 0x40, P0 ;  /* 0x00000040ff227807 */ /* 0x000fe40000000000 */
[----:B------:R-:W-:Y:S01]  /*a450*/  ISETP.GE.AND P0, PT, R2, UR4, PT ;  /* 0x0000000402007c0c */ /* 0x000fe2000bf06270 */
[----:B------:R-:W-:Y:S01]  /*a460*/  UMOV UR4, 0xffffffff ;  /* 0xffffffff00047882 */ /* 0x000fe20000000000 */
[----:B------:R-:W-:-:S02]  /*a470*/  SEL R2, RZ, 0x8, P4 ;  /* 0x00000008ff027807 */ /* 0x000fc40002000000 */
[----:B------:R-:W-:Y:S02]  /*a480*/  SEL R17, RZ, 0x80, P0 ;  /* 0x00000080ff117807 */ /* 0x000fe40000000000 */
[----:B------:R-:W-:Y:S02]  /*a490*/  LOP3.LUT R0, R2, R0, R3, 0xfe, !PT ;  /* 0x0000000002007212 */ /* 0x000fe400078efe03 */
[----:B------:R-:W-:Y:S02]  /*a4a0*/  SEL R3, RZ, 0x10, P3 ;  /* 0x00000010ff037807 */ /* 0x000fe40001800000 */
[----:B------:R-:W-:-:S04]  /*a4b0*/  SEL R2, RZ, 0x20, P2 ;  /* 0x00000020ff027807 */ /* 0x000fc80001000000 */
[----:B------:R-:W-:Y:S01]  /*a4c0*/  LOP3.LUT R3, R2, R0, R3, 0xfe, !PT ;  /* 0x0000000002037212 */ /* 0x000fe200078efe03 */
[----:B------:R-:W-:Y:S06]  /*a4d0*/  BRA.DIV UR4, `(.L_x_58) ;  /* 0x0000002a04b07947 */ /* 0x000fec000b800000 */
.L_x_100:
[----:B------:R-:W-:Y:S01]  /*a4e0*/  ULOP3.LUT UR4, UR39, 0x2, URZ, 0xfc, !UPT ;  /* 0x0000000227047892 */ /* 0x000fe2000f8efc3f */
[----:B------:R-:W-:Y:S02]  /*a4f0*/  ISETP.GT.U32.AND P1, PT, R31, 0x3f, PT ;  /* 0x0000003f1f00780c */ /* 0x000fe40003f24070 */
[----:B------:R-:W-:Y:S02]  /*a500*/  LOP3.LUT R16, R16, 0xffffff7f, RZ, 0xc0, !PT ;  /* 0xffffff7f10107812 */ /* 0x000fe400078ec0ff */
[----:B------:R-:W-:Y:S01]  /*a510*/  LOP3.LUT R34, R3, R34, RZ, 0xfc, !PT ;  /* 0x0000002203227212 */ /* 0x000fe200078efcff */
[----:B------:R-:W-:Y:S01]  /*a520*/  IMAD.U32 R33, RZ, RZ, UR4 ;  /* 0x00000004ff217e24 */ /* 0x000fe2000f8e00ff */
[----:B------:R-:W-:Y:S02]  /*a530*/  MOV R23, UR40 ;  /* 0x0000002800177c02 */ /* 0x000fe40008000f00 */
[----:B------:R-:W-:Y:S02]  /*a540*/  LOP3.LUT R17, R34, R17, RZ, 0xfc, !PT ;  /* 0x0000001122117212 */ /* 0x000fe400078efcff */
[----:B------:R-:W-:-:S02]  /*a550*/  ISETP.NE.AND P0, PT, R33, 0x3, PT ;  /* 0x000000032100780c */ /* 0x000fc40003f05270 */
[----:B------:R-:W-:-:S11]  /*a560*/  SHF.R.S32.HI R23, RZ, 0x1f, R23 ;  /* 0x0000001fff177819 */ /* 0x000fd60000011417 */
[----:B------:R-:W-:-:S04]  /*a570*/  @P0 LOP3.LUT R16, R16, 0x80, RZ, 0xfc, !PT ;  /* 0x0000008010100812 */ /* 0x000fc800078efcff */
[----:B------:R-:W-:-:S04]  /*a580*/  LOP3.LUT R16, R16, 0xfffff7ff, RZ, 0xc0, !PT ;  /* 0xfffff7ff10107812 */ /* 0x000fc800078ec0ff */
[----:B------:R-:W-:Y:S01]  /*a590*/  @P1 LOP3.LUT R16, R16, 0x800, RZ, 0xfc, !PT ;  /* 0x0000080010101812 */ /* 0x000fe200078efcff */
[----:B------:R-:W-:Y:S06]  /*a5a0*/  @!P0 BRA `(.L_x_59) ;  /* 0x0000000000048947 */ /* 0x000fec0003800000 */
[----:B------:R-:W-:Y:S01]  /*a5b0*/  BPT.TRAP 0x1 ;  /* 0x000000040000795c */ /* 0x000fe20000300000 */
.L_x_59:
[----:B------:R-:W-:-:S05]  /*a5c0*/  IMAD.MOV.U32 R0, RZ, RZ, 0x1 ;  /* 0x00000001ff007424 */ /* 0x000fca00078e00ff */
[----:B------:R-:W-:-:S04]  /*a5d0*/  SHF.L.U32 R0, R0, 0x1f, RZ ;  /* 0x0000001f00007819 */ /* 0x000fc800000006ff */
[----:B------:R-:W0:Y:S02]  /*a5e0*/  SYNCS.PHASECHK.TRANS64.TRYWAIT P0, [UR43+0x28c40], R0 ;  /* 0x028c4000ff0075a7 */ /* 0x000e24000800016b */
[----:B0-----:R-:W-:Y:S05]  /*a5f0*/  @!P0 BRA `(.L_x_60) ;  /* 0x0000002800888947 */ /* 0x001fea0003800000 */
.L_x_101:
[----:B------:R-:W-:Y:S01]  /*a600*/  SHF.R.S32.HI R29, RZ, 0x1f, R19 ;  /* 0x0000001fff1d7819 */ /* 0x000fe20000011413 */
[----:B------:R-:W-:Y:S01]  /*a610*/  ULDC.64 UR4, c[0x0][0x300] ;  /* 0x0000c00000047ab9 */ /* 0x000fe20000000a00 */
[----:B------:R-:W-:Y:S01]  /*a620*/  R2UR UR6, R23 ;  /* 0x00000000170672ca */ /* 0x000fe200000e0000 */
[----:B0-----:R-:W-:Y:S01]  /*a630*/  IMAD.WIDE.U32 R2, R19, UR4, RZ ;  /* 0x0000000413027c25 */ /* 0x001fe2000f8e00ff */
[----:B------:R-:W-:Y:S02]  /*a640*/  IADD3 R18, -R36, UR41, -R18 ;  /* 0x0000002924127c10 */ /* 0x000fe4000fffe912 */
[----:B------:R-:W-:Y:S01]  /*a650*/  LOP3.LUT R16, R16, 0xfffffffe, RZ, 0xc0, !PT ;  /* 0xfffffffe10107812 */ /* 0x000fe200078ec0ff */
[----:B------:R-:W-:-:S04]  /*a660*/  IMAD R0, R29, UR4, RZ ;  /* 0x000000041d007c24 */ /* 0x000fc8000f8e02ff */
[----:B------:R-:W-:Y:S01]  /*a670*/  IMAD R5, R19, UR5, R0 ;  /* 0x0000000513057c24 */ /* 0x000fe2000f8e0200 */
[----:B------:R-:W-:-:S03]  /*a680*/  ULDC.64 UR4, c[0x0][0x310] ;  /* 0x0000c40000047ab9 */ /* 0x000fc60000000a00 */
[----:B------:R-:W-:Y:S02]  /*a690*/  IMAD.IADD R3, R3, 0x1, R5 ;  /* 0x0000000103037824 */ /* 0x000fe400078e0205 */
[----:B------:R-:W-:Y:S02]  /*a6a0*/  IMAD R5, R27, UR4, RZ ;  /* 0x000000041b057c24 */ /* 0x000fe4000f8e02ff */
[----:B------:R-:W-:-:S04]  /*a6b0*/  IMAD.WIDE.U32 R2, R26, UR4, R2 ;  /* 0x000000041a027c25 */ /* 0x000fc8000f8e0002 */
[----:B------:R-:W-:Y:S01]  /*a6c0*/  IMAD R5, R26, UR5, R5 ;  /* 0x000000051a057c24 */ /* 0x000fe2000f8e0205 */
[----:B------:R-:W-:-:S04]  /*a6d0*/  ULDC.64 UR4, c[0x0][0x308] ;  /* 0x0000c20000047ab9 */ /* 0x000fc80000000a00 */
[----:B------:R-:W-:Y:S01]  /*a6e0*/  IADD3 R3, R3, R5, RZ ;  /* 0x0000000503037210 */ /* 0x000fe20007ffe0ff */
[----:B------:R-:W-:Y:S01]  /*a6f0*/  IMAD.U32 R5, RZ, RZ, UR4 ;  /* 0x00000004ff057e24 */ /* 0x000fe2000f8e00ff */
[----:B------:R-:W-:-:S03]  /*a700*/  UIMAD UR4, UR6, UR4, URZ ;  /* 0x00000004060472a4 */ /* 0x000fc6000f8e023f */
[----:B------:R-:W-:Y:S01]  /*a710*/  IMAD.WIDE.U32 R2, R5, UR40, R2 ;  /* 0x0000002805027c25 */ /* 0x000fe2000f8e0002 */
[----:B------:R-:W-:Y:S01]  /*a720*/  UIMAD UR4, UR40, UR5, UR4 ;  /* 0x00000005280472a4 */ /* 0x000fe2000f8e0204 */
[----:B------:R-:W-:Y:S02]  /*a730*/  ULDC.64 UR6, c[0x0][0x2e8] ;  /* 0x0000ba0000067ab9 */ /* 0x000fe40000000a00 */
[----:B------:R-:W-:Y:S01]  /*a740*/  UMOV UR5, 0xffffffff ;  /* 0xffffffff00057882 */ /* 0x000fe20000000000 */
[----:B------:R-:W-:Y:S02]  /*a750*/  LEA R0, P0, R2, UR6, 0x1 ;  /* 0x0000000602007c11 */ /* 0x000fe4000f8008ff */
[----:B------:R-:W-:Y:S01]  /*a760*/  VIADD R5, R3, UR4 ;  /* 0x0000000403057c36 */ /* 0x000fe20008000000 */
[----:B------:R-:W-:Y:S01]  /*a770*/  ULDC UR4, c[0x0][0x2f4] ;  /* 0x0000bd0000047ab9 */ /* 0x000fe20000000800 */
[----:B------:R-:W-:Y:S02]  /*a780*/  LOP3.LUT R3, R4, 0x1c0, RZ, 0xc0, !PT ;  /* 0x000001c004037812 */ /* 0x000fe400078ec0ff */
[----:B------:R-:W-:-:S02]  /*a790*/  ISETP.GE.AND P2, PT, R22, UR4, PT ;  /* 0x0000000416007c0c */ /* 0x000fc4000bf46270 */
[----:B------:R-:W-:Y:S02]  /*a7a0*/  LOP3.LUT R3, R3, 0x38, R4, 0xf8, !PT ;  /* 0x0000003803037812 */ /* 0x000fe400078ef804 */
[----:B------:R-:W-:Y:S02]  /*a7b0*/  LEA.HI.X R5, R2, UR7, R5, 0x1, P0 ;  /* 0x0000000702057c11 */ /* 0x000fe400080f0c05 */
[----:B------:R-:W-:Y:S01]  /*a7c0*/  LOP3.LUT R3, R3, 0x38, R30, 0x78, !PT ;  /* 0x0000003803037812 */ /* 0x000fe200078e781e */
[----:B------:R-:W-:Y:S01]  /*a7d0*/  IMAD.SHL.U32 R30, R6, 0x8, RZ ;  /* 0x00000008061e7824 */ /* 0x000fe200078e00ff */
[----:B------:R-:W-:-:S04]  /*a7e0*/  ISETP.GE.AND P0, PT, R18, 0x1, PT ;  /* 0x000000011200780c */ /* 0x000fc80003f06270 */
[----:B------:R-:W-:Y:S02]  /*a7f0*/  LOP3.LUT R30, R3, 0x200, R30, 0xf8, !PT ;  /* 0x00000200031e7812 */ /* 0x000fe400078ef81e */
[----:B------:R-:W-:Y:S01]  /*a800*/  @P2 LOP3.LUT R16, R16, 0x1, RZ, 0xfc, !PT ;  /* 0x0000000110102812 */ /* 0x000fe200078efcff */
[----:B------:R-:W-:Y:S06]  /*a810*/  BRA.DIV UR5, `(.L_x_61) ;  /* 0x0000002a05187947 */ /* 0x000fec000b800000 */
[----:B------:R-:W0:Y:S01]  /*a820*/  SHFL.IDX PT, R14, R0, RZ, 0x181f ;  /* 0x00181fff000e7589 */ /* 0x000e2200000e0000 */
[----:B------:R-:W-:-:S03]  /*a830*/  @P0 LEA R7, R30, UR43, 0x1 ;  /* 0x0000002b1e070c11 */ /* 0x000fc6000f8e08ff */
[----:B------:R-:W1:Y:S04]  /*a840*/  SHFL.IDX PT, R2, R5, RZ, 0x181f ;  /* 0x00181fff05027589 */ /* 0x000e6800000e0000 */
[----:B------:R-:W-:Y:S01]  /*a850*/  SHFL.IDX PT, R4, R5, 0x1, 0x181f ;  /* 0x00381f0005047f89 */ /* 0x000fe200000e0000 */
[----:B0-----:R-:W-:-:S04]  /*a860*/  @P0 LEA R14, P1, R22, R14, 0x1 ;  /* 0x0000000e160e0211 */ /* 0x001fc800078208ff */
[----:B-1----:R-:W-:Y:S01]  /*a870*/  @P0 IADD3.X R3, RZ, R2, RZ, P1, !PT ;  /* 0x00000002ff030210 */ /* 0x002fe20000ffe4ff */
[----:B------:R-:W-:Y:S02]  /*a880*/  @P0 IMAD.MOV.U32 R2, RZ, RZ, R14 ;  /* 0x000000ffff020224 */ /* 0x000fe400078e000e */
[----:B------:R-:W0:Y:S04]  /*a890*/  SHFL.IDX PT, R14, R0, 0x1, 0x181f ;  /* 0x00381f00000e7f89 */ /* 0x000e2800000e0000 */
[----:B------:R0:W-:Y:S01]  /*a8a0*/  @P0 LDGSTS.E.BYPASS.LTC128B.128 [R7+0x22400], desc[UR36][R2.64], !P2 ;  /* 0x2240000002070fae */ /* 0x0001e2000d101d64 */
[----:B------:R-:W-:-:S13]  /*a8b0*/  ISETP.GE.AND P0, PT, R18, 0x11, PT ;  /* 0x000000111200780c */ /* 0x000fda0003f06270 */
[----:B------:R-:W-:Y:S02]  /*a8c0*/  @P0 LEA R9, R30, UR43, 0x1 ;  /* 0x0000002b1e090c11 */ /* 0x000fe4000f8e08ff */
[----:B0-----:R-:W-:Y:S02]  /*a8d0*/  @P0 LEA R2, P1, R22, R14, 0x1 ;  /* 0x0000000e16020211 */ /* 0x001fe400078208ff */
[----:B------:R-:W0:Y:S03]  /*a8e0*/  SHFL.IDX PT, R14, R0, 0x2, 0x181f ;  /* 0x00581f00000e7f89 */ /* 0x000e2600000e0000 */
[----:B------:R-:W-:Y:S02]  /*a8f0*/  @P0 IMAD.X R3, RZ, RZ, R4, P1 ;  /* 0x000000ffff030224 */ /* 0x000fe400008e0604 */
[----:B------:R-:W1:Y:S04]  /*a900*/  SHFL.IDX PT, R4, R5, 0x2, 0x181f ;  /* 0x00581f0005047f89 */ /* 0x000e6800000e0000 */
[----:B------:R0:W-:Y:S01]  /*a910*/  @P0 LDGSTS.E.BYPASS.LTC128B.128 [R9+0x22c00], desc[UR36][R2.64], !P2 ;  /* 0x22c0000002090fae */ /* 0x0001e2000d101d64 */
[----:B------:R-:W-:-:S13]  /*a920*/  ISETP.GE.AND P0, PT, R18, 0x21, PT ;  /* 0x000000211200780c */ /* 0x000fda0003f06270 */
[----:B------:R-:W-:Y:S02]  /*a930*/  @P0 LEA R7, R30, UR43, 0x1 ;  /* 0x0000002b1e070c11 */ /* 0x000fe4000f8e08ff */
[----:B0-----:R-:W-:Y:S02]  /*a940*/  @P0 LEA R2, P1, R22, R14, 0x1 ;  /* 0x0000000e16020211 */ /* 0x001fe400078208ff */
[----:B------:R0:W2:Y:S03]  /*a950*/  SHFL.IDX PT, R14, R0, 0x3, 0x181f ;  /* 0x00781f00000e7f89 */ /* 0x0000a600000e0000 */
[----:B-1----:R-:W-:Y:S02]  /*a960*/  @P0 IMAD.X R3, RZ, RZ, R4, P1 ;  /* 0x000000ffff030224 */ /* 0x002fe400008e0604 */
[----:B------:R0:W1:Y:S04]  /*a970*/  SHFL.IDX PT, R4, R5, 0x3, 0x181f ;  /* 0x00781f0005047f89 */ /* 0x00006800000e0000 */
[----:B------:R0:W-:Y:S02]  /*a980*/  @P0 LDGSTS.E.BYPASS.LTC128B.128 [R7+0x23400], desc[UR36][R2.64], !P2 ;  /* 0x2340000002070fae */ /* 0x0001e4000d101d64 */
.L_x_111:
[----:B------:R-:W-:-:S13]  /*a990*/  ISETP.GE.AND P0, PT, R18, 0x31, PT ;  /* 0x000000311200780c */ /* 0x000fda0003f06270 */
[----:B0-2---:R-:W-:Y:S02]  /*a9a0*/  @P0 LEA R2, P1, R22, R14, 0x1 ;  /* 0x0000000e16020211 */ /* 0x005fe400078208ff */
[----:B------:R-:W-:Y:S02]  /*a9b0*/  @P0 LEA R5, R30, UR43, 0x1 ;  /* 0x0000002b1e050c11 */ /* 0x000fe4000f8e08ff */
[----:B-1----:R-:W-:-:S05]  /*a9c0*/  @P0 IADD3.X R3, RZ, R4, RZ, P1, !PT ;  /* 0x00000004ff030210 */ /* 0x002fca0000ffe4ff */
[----:B------:R-:W-:Y:S01]  /*a9d0*/  @!PT LDS RZ, [RZ] ;  /* 0x00000000fffff984 */ /* 0x000fe20000000800 */
[----:B------:R-:W-:Y:S01]  /*a9e0*/  @!PT LDS RZ, [RZ] ;  /* 0x00000000fffff984 */ /* 0x000fe20000000800 */
[----:B------:R-:W-:Y:S01]  /*a9f0*/  @!PT LDS RZ, [RZ] ;  /* 0x00000000fffff984 */ /* 0x000fe20000000800 */
[----:B------:R0:W-:Y:S01]  /*aa00*/  @P0 LDGSTS.E.BYPASS.LTC128B.128 [R5+0x23c00], desc[UR36][R2.64], !P2 ;  /* 0x23c0000002050fae */ /* 0x0001e2000d101d64 */
[----:B------:R-:W-:Y:S01]  /*aa10*/  NOP ;  /* 0x0000000000007918 */ /* 0x000fe20000000000 */
[----:B------:R-:W-:Y:S02]  /*aa20*/  SYNCS.ARRIVE.TRANS64.RED.A0T1 RZ, [UR43+0x28c30], RZ ;  /* 0x028c30ffffff79a7 */ /* 0x000fe4000820042b */
[----:B------:R-:W-:Y:S01]  /*aa30*/  ARRIVES.LDGSTSBAR.64.TRANSCNT [UR43+0x28c30] ;  /* 0x028c3000ff0079b0 */ /* 0x000fe20008000aab */
[----:B------:R-:W-:Y:S01]  /*aa40*/  NOP ;  /* 0x0000000000007918 */ /* 0x000fe20000000000 */
[----:B------:R-:W-:-:S13]  /*aa50*/  ISETP.NE.AND P2, PT, R33, 0x3, PT ;  /* 0x000000032100780c */ /* 0x000fda0003f45270 */
[----:B0-----:R-:W-:Y:S05]  /*aa60*/  @!P2 BRA `(.L_x_62) ;  /* 0x000000000004a947 */ /* 0x001fea0003800000 */
[----:B------:R-:W-:Y:S01]  /*aa70*/  BPT.TRAP 0x1 ;  /* 0x000000040000795c */ /* 0x000fe20000300000 */
.L_x_62:
[----:B------:R-:W-:Y:S01]  /*aa80*/  SYNCS.ARRIVE.TRANS64.A1T0 RZ, [UR43+0x28c30], RZ ;  /* 0x028c30ffffff79a7 */ /* 0x000fe2000810002b */
[----:B------:R-:W-:Y:S05]  /*aa90*/  WARPSYNC.ALL ;  /* 0x0000000000007948 */ /* 0x000fea0003800000 */
[----:B------:R-:W-:-:S04]  /*aaa0*/  UIADD3 UR4, UR43, 0x20400, URZ ;  /* 0x000204002b047890 */ /* 0x000fc8000fffe03f */
[----:B------:R-:W-:Y:S01]  /*aab0*/  ULOP3.LUT UP0, URZ, UR4, 0x3ff, URZ, 0xc0, !UPT ;  /* 0x000003ff043f7892 */ /* 0x000fe2000f80c03f */
[----:B------:R-:W-:Y:S05]  /*aac0*/  BAR.SYNC.DEFER_BLOCKING 0x8, 0x100 ;  /* 0x0204000000007b1d */ /* 0x000fea0000010000 */
[----:B------:R-:W-:-:S13]  /*aad0*/  PLOP3.LUT P0, PT, PT, PT, UP0, 0x80, 0x0 ;  /* 0x000000000000781c */ /* 0x000fda0003f0f008 */
[----:B------:R-:W-:Y:S05]  /*aae0*/  @!P0 BRA `(.L_x_63) ;  /* 0x0000000000408947 */ /* 0x000fea0003800000 */
[----:B------:R-:W-:Y:S01]  /*aaf0*/  MOV R2, 0x0 ;  /* 0x0000000000027802 */ /* 0x000fe20000000f00 */
[----:B------:R-:W-:Y:S01]  /*ab00*/  ULDC.64 UR4, c[0x4][0x90] ;  /* 0x0100240000047ab9 */ /* 0x000fe20000000a00 */
[----:B------:R-:W-:Y:S01]  /*ab10*/  ULDC.64 UR6, c[0x4][0x98] ;  /* 0x0100260000067ab9 */ /* 0x000fe20000000a00 */
[----:B------:R-:W-:Y:S01]  /*ab20*/  ULDC.64 UR8, c[0x4][0x20] ;  /* 0x0100080000087ab9 */ /* 0x000fe20000000a00 */
[----:B------:R-:W-:Y:S01]  /*ab30*/  IMAD.U32 R4, RZ, RZ, UR4 ;  /* 0x00000004ff047e24 */ /* 0x000fe2000f8e00ff */
[----:B------:R-:W-:Y:S01]  /*ab40*/  MOV R7, UR7 ;  /* 0x0000000700077c02 */ /* 0x000fe20008000f00 */
[----:B------:R-:W0:Y:S01]  /*ab50*/  LDC.64 R2, c[0x4][R2] ;  /* 0x0100000002027b82 */ /* 0x000e220000000a00 */
[----:B------:R-:W-:Y:S01]  /*ab60*/  IMAD.U32 R5, RZ, RZ, UR5 ;  /* 0x00000005ff057e24 */ /* 0x000fe2000f8e00ff */
[----:B------:R-:W-:Y:S01]  /*ab70*/  MOV R12, 0x1 ;  /* 0x00000001000c7802 */ /* 0x000fe20000000f00 */
[----:B------:R-:W-:Y:S02]  /*ab80*/  IMAD.U32 R6, RZ, RZ, UR6 ;  /* 0x00000006ff067e24 */ /* 0x000fe4000f8e00ff */
[----:B------:R-:W-:-:S02]  /*ab90*/  IMAD.U32 R10, RZ, RZ, UR8 ;  /* 0x00000008ff0a7e24 */ /* 0x000fc4000f8e00ff */
[----:B------:R-:W-:Y:S02]  /*aba0*/  IMAD.U32 R11, RZ, RZ, UR9 ;  /* 0x00000009ff0b7e24 */ /* 0x000fe4000f8e00ff */
[----:B------:R-:W-:Y:S02]  /*abb0*/  IMAD.MOV.U32 R8, RZ, RZ, 0x70 ;  /* 0x00000070ff087424 */ /* 0x000fe400078e00ff */
[----:B------:R-:W-:-:S07]  /*abc0*/  IMAD.MOV.U32 R13, RZ, RZ, RZ ;  /* 0x000000ffff0d7224 */ /* 0x000fce00078e00ff */
[----:B------:R-:W-:-:S07]  /*abd0*/  LEPC R20, `(.L_x_63) ;  /* 0x000000001014794e */ /* 0x000fce0000000000 */
[----:B0-----:R-:W-:Y:S05]  /*abe0*/  CALL.ABS.NOINC R2 ;  /* 0x0000000002007343 */ /* 0x001fea0003c00000 */
.L_x_63:
[----:B------:R-:W0:Y:S01]  /*abf0*/  LDC R0, c[0x0][0x448] ;  /* 0x00011200ff007b82 */ /* 0x000e220000000800 */
[----:B------:R-:W1:Y:S01]  /*ac00*/  S2R R20, SR_CTAID.Z ;  /* 0x0000000000147919 */ /* 0x000e620000002700 */
[----:B------:R-:W-:Y:S01]  /*ac10*/  R2UR UR6, R23 ;  /* 0x00000000170672ca */ /* 0x000fe200000e0000 */
[----:B------:R-:W-:Y:S01]  /*ac20*/  ULDC.64 UR8, c[0x0][0x2d8] ;  /* 0x0000b60000087ab9 */ /* 0x000fe20000000a00 */
[----:B------:R-:W-:Y:S01]  /*ac30*/  IMAD R9, R35, 0x40, R31 ;  /* 0x0000004023097824 */ /* 0x000fe200078e021f */
[----:B------:R-:W-:-:S03]  /*ac40*/  UIMAD.WIDE.U32 UR4, UR40, UR8, URZ ;  /* 0x00000008280472a5 */ /* 0x000fc6000f8e003f */
[----:B------:R-:W-:-:S03]  /*ac50*/  IMAD.MOV.U32 R7, RZ, RZ, R9 ;  /* 0x000000ffff077224 */ /* 0x000fc600078e0009 */
[----:B------:R-:W-:Y:S02]  /*ac60*/  IMAD.U32 R4, RZ, RZ, UR4 ;  /* 0x00000004ff047e24 */ /* 0x000fe4000f8e00ff */
[----:B------:R-:W-:Y:S02]  /*ac70*/  IMAD.U32 R5, RZ, RZ, UR5 ;  /* 0x00000005ff057e24 */ /* 0x000fe4000f8e00ff */
[----:B------:R-:W-:-:S04]  /*ac80*/  UIMAD UR6, UR6, UR8, URZ ;  /* 0x00000008060672a4 */ /* 0x000fc8000f8e023f */
[----:B------:R-:W-:-:S03]  /*ac90*/  UIMAD UR6, UR40, UR9, UR6 ;  /* 0x00000009280672a4 */ /* 0x000fc6000f8e0206 */
[----:B------:R-:W-:Y:S01]  /*aca0*/  ULDC.64 UR8, c[0x0][0x2e0] ;  /* 0x0000b80000087ab9 */ /* 0x000fe20000000a00 */
[----:B------:R-:W-:Y:S01]  /*acb0*/  UIADD3 UR6, UR5, UR6, URZ ;  /* 0x0000000605067290 */ /* 0x000fe2000fffe03f */
[----:B0-----:R-:W-:Y:S02]  /*acc0*/  ISETP.NE.AND P0, PT, R0, 0x1, PT ;  /* 0x000000010000780c */ /* 0x001fe40003f05270 */
[----:B------:R-:W-:Y:S01]  /*acd0*/  ULDC.64 UR4, c[0x0][0x2d0] ;  /* 0x0000b40000047ab9 */ /* 0x000fe20000000a00 */
[----:B-1----:R-:W-:-:S10]  /*ace0*/  SHF.R.S32.HI R6, RZ, 0x1f, R20 ;  /* 0x0000001fff067819 */ /* 0x002fd40000011414 */
[----:B------:R-:W0:Y:S01]  /*acf0*/  @P0 LDC R2, c[0x0][0x44c] ;  /* 0x00011300ff020b82 */ /* 0x000e220000000800 */
[----:B------:R-:W-:-:S04]  /*ad00*/  IMAD R6, R6, UR8, RZ ;  /* 0x0000000806067c24 */ /* 0x000fc8000f8e02ff */
[----:B------:R-:W-:-:S03]  /*ad10*/  IMAD R5, R20, UR9, R6 ;  /* 0x0000000914057c24 */ /* 0x000fc6000f8e0206 */
[----:B------:R-:W1:Y:S01]  /*ad20*/  @P0 LDC R3, c[0x0][0x450] ;  /* 0x00011400ff030b82 */ /* 0x000e620000000800 */
[----:B0-----:R-:W-:-:S05]  /*ad30*/  @P0 IMAD.HI.U32 R2, R9, R2, RZ ;  /* 0x0000000209020227 */ /* 0x001fca00078e00ff */
[----:B-1----:R-:W-:Y:S01]  /*ad40*/  @P0 SHF.R.U32.HI R7, RZ, R3, R2 ;  /* 0x00000003ff070219 */ /* 0x002fe20000011602 */
[----:B------:R-:W-:Y:S01]  /*ad50*/  IMAD.MOV.U32 R2, RZ, RZ, R4 ;  /* 0x000000ffff027224 */ /* 0x000fe200078e0004 */
[----:B------:R-:W-:Y:S02]  /*ad60*/  MOV R3, UR6 ;  /* 0x0000000600037c02 */ /* 0x000fe40008000f00 */
[----:B------:R-:W-:Y:S01]  /*ad70*/  SHF.R.S32.HI R4, RZ, 0x1f, R7 ;  /* 0x0000001fff047819 */ /* 0x000fe20000011407 */
[----:B------:R-:W-:-:S04]  /*ad80*/  IMAD.WIDE.U32 R2, R20, UR8, R2 ;  /* 0x0000000814027c25 */ /* 0x000fc8000f8e0002 */
[----:B------:R-:W-:Y:S01]  /*ad90*/  IMAD R4, R4, UR4, RZ ;  /* 0x0000000404047c24 */ /* 0x000fe2000f8e02ff */
[----:B------:R-:W-:Y:S01]  /*ada0*/  IADD3 R3, R3, R5, RZ ;  /* 0x0000000503037210 */ /* 0x000fe20007ffe0ff */
[----:B------:R-:W-:-:S04]  /*adb0*/  IMAD.MOV R5, RZ, RZ, -R7 ;  /* 0x000000ffff057224 */ /* 0x000fc800078e0a07 */
[----:B------:R-:W-:Y:S02]  /*adc0*/  IMAD R5, R0, R5, R9 ;  /* 0x0000000500057224 */ /* 0x000fe400078e0209 */
[C---:B------:R-:W-:Y:S02]  /*add0*/  IMAD R9, R7.reuse, UR5, R4 ;  /* 0x0000000507097c24 */ /* 0x040fe4000f8e0204 */
[----:B------:R-:W-:Y:S01]  /*ade0*/  IMAD.WIDE.U32 R2, R7, UR4, R2 ;  /* 0x0000000407027c25 */ /* 0x000fe2000f8e0002 */
[----:B------:R-:W-:Y:S01]  /*adf0*/  SHF.R.S32.HI R4, RZ, 0x1f, R5 ;  /* 0x0000001fff047819 */ /* 0x000fe20000011405 */
[----:B------:R-:W-:Y:S02]  /*ae00*/  ULDC.64 UR4, c[0x0][0x2c8] ;  /* 0x0000b20000047ab9 */ /* 0x000fe40000000a00 */
[----:B------:R-:W-:Y:S02]  /*ae10*/  IMAD.IADD R3, R3, 0x1, R9 ;  /* 0x0000000103037824 */ /* 0x000fe400078e0209 */
[----:B------:R-:W-:-:S02]  /*ae20*/  IMAD R4, R4, UR4, RZ ;  /* 0x0000000404047c24 */ /* 0x000fc4000f8e02ff */
[----:B------:R-:W-:-:S04]  /*ae30*/  IMAD.WIDE.U32 R2, R5, UR4, R2 ;  /* 0x0000000405027c25 */ /* 0x000fc8000f8e0002 */
[----:B------:R-:W-:Y:S01]  /*ae40*/  IMAD R7, R5, UR5, R4 ;  /* 0x0000000505077c24 */ /* 0x000fe2000f8e0204 */
[----:B------:R-:W-:Y:S02]  /*ae50*/  ULDC.64 UR4, c[0x0][0x280] ;  /* 0x0000a00000047ab9 */ /* 0x000fe40000000a00 */
[----:B------:R-:W-:Y:S01]  /*ae60*/  LEA R4, P0, R2, UR4, 0x1 ;  /* 0x0000000402047c11 */ /* 0x000fe2000f8008ff */
[----:B------:R-:W-:Y:S01]  /*ae70*/  IMAD.IADD R5, R3, 0x1, R7 ;  /* 0x0000000103057824 */ /* 0x000fe200078e0207 */
[----:B------:R-:W-:Y:S02]  /*ae80*/  ULDC UR4, c[0x0][0x2b8] ;  /* 0x0000ae0000047ab9 */ /* 0x000fe40000000800 */
[----:B------:R-:W-:Y:S02]  /*ae90*/  ISETP.GE.AND P1, PT, R22, UR4, PT ;  /* 0x0000000416007c0c */ /* 0x000fe4000bf26270 */
[----:B------:R-:W-:Y:S01]  /*aea0*/  LEA.HI.X R5, R2, UR5, R5, 0x1, P0 ;  /* 0x0000000502057c11 */ /* 0x000fe200080f0c05 */
[----:B------:R-:W-:-:S03]  /*aeb0*/  UMOV UR5, 0xffffffff ;  /* 0xffffffff00057882 */ /* 0x000fc60000000000 */
[----:B------:R-:W-:Y:S07]  /*aec0*/  BRA.DIV UR5, `(.L_x_64) ;  /* 0x00000026058c7947 */ /* 0x000fee000b800000 */
[----:B------:R-:W0:Y:S01]  /*aed0*/  SHFL.IDX PT, R14, R4, RZ, 0x181f ;  /* 0x00181fff040e7589 */ /* 0x000e2200000e0000 */
[----:B------:R-:W-:Y:S01]  /*aee0*/  ULDC UR4, c[0x0][0x288] ;  /* 0x0000a20000047ab9 */ /* 0x000fe20000000800 */
[----:B------:R-:W-:Y:S01]  /*aef0*/  LEA R35, R35, R36, 0x6 ;  /* 0x0000002423237211 */ /* 0x000fe200078e30ff */
[----:B------:R-:W-:Y:S01]  /*af00*/  IMAD R0, R0, UR4, RZ ;  /* 0x0000000400007c24 */ /* 0x000fe2000f8e02ff */
[----:B------:R-:W1:Y:S03]  /*af10*/  SHFL.IDX PT, R2, R5, RZ, 0x181f ;  /* 0x00181fff05027589 */ /* 0x000e6600000e0000 */
[C---:B------:R-:W-:Y:S01]  /*af20*/  VIADD R9, R35.reuse, 0x10 ;  /* 0x0000001023097836 */ /* 0x040fe20000000000 */
[----:B------:R-:W-:Y:S01]  /*af30*/  ISETP.GE.AND P0, PT, R35, R0, PT ;  /* 0x000000002300720c */ /* 0x000fe20003f06270 */
[----:B------:R-:W-:-:S12]  /*af40*/  SHFL.IDX PT, R6, R5, 0x1, 0x181f ;  /* 0x00381f0005067f89 */ /* 0x000fd800000e0000 */
[----:B------:R-:W-:Y:S02]  /*af50*/  @!P0 LEA R7, R30, UR43, 0x1 ;  /* 0x0000002b1e078c11 */ /* 0x000fe4000f8e08ff */
[----:B0-----:R-:W-:-:S05]  /*af60*/  @!P0 LEA R14, P2, R22, R14, 0x1 ;  /* 0x0000000e160e8211 */ /* 0x001fca00078408ff */
[----:B-1----:R-:W-:Y:S02]  /*af70*/  @!P0 IMAD.X R3, RZ, RZ, R2, P2 ;  /* 0x000000ffff038224 */ /* 0x002fe400010e0602 */
[----:B------:R-:W-:Y:S02]  /*af80*/  @!P0 IMAD.MOV.U32 R2, RZ, RZ, R14 ;  /* 0x000000ffff028224 */ /* 0x000fe400078e000e */
[----:B------:R-:W0:Y:S04]  /*af90*/  SHFL.IDX PT, R14, R4, 0x1, 0x181f ;  /* 0x00381f00040e7f89 */ /* 0x000e2800000e0000 */
[----:B------:R1:W-:Y:S01]  /*afa0*/  @!P0 LDGSTS.E.BYPASS.LTC128B.128 [R7+0x20400], desc[UR36][R2.64], !P1 ;  /* 0x2040000002078fae */ /* 0x0003e2000c901d64 */
[----:B------:R-:W-:Y:S01]  /*afb0*/  ISETP.GE.AND P0, PT, R9, R0, PT ;  /* 0x000000000900720c */ /* 0x000fe20003f06270 */
[----:B-1----:R-:W-:-:S12]  /*afc0*/  VIADD R7, R35, 0x20 ;  /* 0x0000002023077836 */ /* 0x002fd80000000000 */
[----:B------:R-:W-:Y:S02]  /*afd0*/  @!P0 LEA R9, R30, UR43, 0x1 ;  /* 0x0000002b1e098c11 */ /* 0x000fe4000f8e08ff */
[----:B0-----:R-:W-:Y:S02]  /*afe0*/  @!P0 LEA R2, P2, R22, R14, 0x1 ;  /* 0x0000000e16028211 */ /* 0x001fe400078408ff */
[----:B------:R-:W0:Y:S02]  /*aff0*/  SHFL.IDX PT, R14, R4, 0x2, 0x181f ;  /* 0x00581f00040e7f89 */ /* 0x000e2400000e0000 */
[----:B------:R-:W-:Y:S02]  /*b000*/  @!P0 IADD3.X R3, RZ, R6, RZ, P2, !PT ;  /* 0x00000006ff038210 */ /* 0x000fe400017fe4ff */
[----:B------:R-:W1:Y:S04]  /*b010*/  SHFL.IDX PT, R6, R5, 0x2, 0x181f ;  /* 0x00581f0005067f89 */ /* 0x000e6800000e0000 */
[----:B------:R0:W-:Y:S01]  /*b020*/  @!P0 LDGSTS.E.BYPASS.LTC128B.128 [R9+0x20c00], desc[UR36][R2.64], !P1 ;  /* 0x20c0000002098fae */ /* 0x0001e2000c901d64 */
[----:B------:R-:W-:-:S13]  /*b030*/  ISETP.GE.AND P0, PT, R7, R0, PT ;  /* 0x000000000700720c */ /* 0x000fda0003f06270 */
[----:B------:R-:W-:Y:S02]  /*b040*/  @!P0 LEA R7, R30, UR43, 0x1 ;  /* 0x0000002b1e078c11 */ /* 0x000fe4000f8e08ff */
[----:B0-----:R-:W-:Y:S02]  /*b050*/  @!P0 LEA R2, P2, R22, R14, 0x1 ;  /* 0x0000000e16028211 */ /* 0x001fe400078408ff */
[----:B------:R0:W2:Y:S03]  /*b060*/  SHFL.IDX PT, R14, R4, 0x3, 0x181f ;  /* 0x00781f00040e7f89 */ /* 0x0000a600000e0000 */
[----:B-1----:R-:W-:Y:S02]  /*b070*/  @!P0 IMAD.X R3, RZ, RZ, R6, P2 ;  /* 0x000000ffff038224 */ /* 0x002fe400010e0606 */
[----:B------:R0:W1:Y:S04]  /*b080*/  SHFL.IDX PT, R6, R5, 0x3, 0x181f ;  /* 0x00781f0005067f89 */ /* 0x00006800000e0000 */
[----:B------:R0:W-:Y:S02]  /*b090*/  @!P0 LDGSTS.E.BYPASS.LTC128B.128 [R7+0x21400], desc[UR36][R2.64], !P1 ;  /* 0x2140000002078fae */ /* 0x0001e4000c901d64 */
.L_x_120:
[----:B------:R-:W-:-:S05]  /*b0a0*/  VIADD R35, R35, 0x30 ;  /* 0x0000003023237836 */ /* 0x000fca0000000000 */
[----:B------:R-:W-:Y:S01]  /*b0b0*/  ISETP.GE.AND P0, PT, R35, R0, PT ;  /* 0x000000002300720c */ /* 0x000fe20003f06270 */
[----:B------:R-:W-:-:S05]  /*b0c0*/  IMAD.MOV.U32 R0, RZ, RZ, 0x1 ;  /* 0x00000001ff007424 */ /* 0x000fca00078e00ff */
[----:B------:R-:W-:-:S07]  /*b0d0*/  SHF.L.U32 R0, R0, 0x1f, RZ ;  /* 0x0000001f00007819 */ /* 0x000fce00000006ff */
[----:B0-2---:R-:W-:Y:S02]  /*b0e0*/  @!P0 LEA R2, P2, R22, R14, 0x1 ;  /* 0x0000000e16028211 */ /* 0x005fe400078408ff */
[----:B------:R-:W-:Y:S02]  /*b0f0*/  @!P0 LEA R5, R30, UR43, 0x1 ;  /* 0x0000002b1e058c11 */ /* 0x000fe4000f8e08ff */
[----:B-1----:R-:W-:-:S05]  /*b100*/  @!P0 IADD3.X R3, RZ, R6, RZ, P2, !PT ;  /* 0x00000006ff038210 */ /* 0x002fca00017fe4ff */
[----:B------:R-:W-:Y:S01]  /*b110*/  @!PT LDS RZ, [RZ] ;  /* 0x00000000fffff984 */ /* 0x000fe20000000800 */
[----:B------:R-:W-:Y:S01]  /*b120*/  @!PT LDS RZ, [RZ] ;  /* 0x00000000fffff984 */ /* 0x000fe20000000800 */
[----:B------:R-:W-:Y:S01]  /*b130*/  @!PT LDS RZ, [RZ] ;  /* 0x00000000fffff984 */ /* 0x000fe20000000800 */
[----:B------:R0:W-:Y:S01]  /*b140*/  @!P0 LDGSTS.E.BYPASS.LTC128B.128 [R5+0x21c00], desc[UR36][R2.64], !P1 ;  /* 0x21c0000002058fae */ /* 0x0001e2000c901d64 */
[----:B------:R-:W-:Y:S01]  /*b150*/  NOP ;  /* 0x0000000000007918 */ /* 0x000fe20000000000 */
[----:B------:R-:W-:Y:S02]  /*b160*/  SYNCS.ARRIVE.TRANS64.RED.A0T1 RZ, [UR43+0x28c00], RZ ;  /* 0x028c00ffffff79a7 */ /* 0x000fe4000820042b */
[----:B------:R-:W-:Y:S01]  /*b170*/  ARRIVES.LDGSTSBAR.64.TRANSCNT [UR43+0x28c00] ;  /* 0x028c0000ff0079b0 */ /* 0x000fe20008000aab */
[----:B------:R-:W-:Y:S01]  /*b180*/  NOP ;  /* 0x0000000000007918 */ /* 0x000fe20000000000 */
[----:B------:R-:W-:Y:S01]  /*b190*/  SYNCS.ARRIVE.TRANS64.A1T0 RZ, [UR43+0x28c00], RZ ;  /* 0x028c00ffffff79a7 */ /* 0x000fe2000810002b */
[----:B------:R-:W1:Y:S02]  /*b1a0*/  SYNCS.PHASECHK.TRANS64.TRYWAIT P0, [UR43+0x28c20], R0 ;  /* 0x028c2000ff0075a7 */ /* 0x000e64000800016b */
[----:B01----:R-:W-:Y:S05]  /*b1b0*/  @!P0 BRA `(.L_x_65) ;  /* 0x0000002400f48947 */ /* 0x003fea0003800000 */
.L_x_121:
[----:B------:R-:W-:-:S13]  /*b1c0*/  ISETP.NE.AND P0, PT, R33, 0x3, PT ;  /* 0x000000032100780c */ /* 0x000fda0003f05270 */
[----:B------:R-:W-:Y:S05]  /*b1d0*/  @!P0 BRA `(.L_x_66) ;  /* 0x0000000000048947 */ /* 0x000fea0003800000 */
[----:B------:R-:W-:Y:S01]  /*b1e0*/  BPT.TRAP 0x1 ;  /* 0x000000040000795c */ /* 0x000fe20000300000 */
.L_x_66:
[----:B------:R-:W1:Y:S02]  /*b1f0*/  SYNCS.PHASECHK.TRANS64.TRYWAIT P0, [UR43+0x28c60], R0 ;  /* 0x028c6000ff0075a7 */ /* 0x000e64000800016b */
[----:B-1----:R-:W-:Y:S05]  /*b200*/  @!P0 BRA `(.L_x_67) ;  /* 0x0000002400f88947 */ /* 0x002fea0003800000 */
.L_x_122:
[----:B------:R-:W-:Y:S01]  /*b210*/  ULDC.64 UR4, c[0x0][0x328] ;  /* 0x0000ca0000047ab9 */ /* 0x000fe20000000a00 */
[----:B------:R-:W-:Y:S01]  /*b220*/  ULDC.64 UR6, c[0x0][0x338] ;  /* 0x0000ce0000067ab9 */ /* 0x000fe20000000a00 */
[----:B0-----:R-:W-:Y:S02]  /*b230*/  IMAD R0, R29, UR4, RZ ;  /* 0x000000041d007c24 */ /* 0x001fe4000f8e02ff */
[----:B------:R-:W-:Y:S01]  /*b240*/  IMAD.WIDE.U32 R2, R19, UR4, RZ ;  /* 0x0000000413027c25 */ /* 0x000fe2000f8e00ff */
[----:B------:R-:W-:-:S03]  /*b250*/  R2UR UR4, R23 ;  /* 0x00000000170472ca */ /* 0x000fc600000e0000 */
[----:B------:R-:W-:Y:S02]  /*b260*/  IMAD R19, R19, UR5, R0 ;  /* 0x0000000513137c24 */ /* 0x000fe4000f8e0200 */
[----:B------:R-:W-:Y:S02]  /*b270*/  IMAD R5, R27, UR6, RZ ;  /* 0x000000061b057c24 */ /* 0x000fe4000f8e02ff */
[----:B------:R-:W-:Y:S02]  /*b280*/  IMAD.IADD R3, R3, 0x1, R19 ;  /* 0x0000000103037824 */ /* 0x000fe400078e0213 */
[C---:B------:R-:W-:Y:S02]  /*b290*/  IMAD R5, R26.reuse, UR7, R5 ;  /* 0x000000071a057c24 */ /* 0x040fe4000f8e0205 */
[----:B------:R-:W-:Y:S01]  /*b2a0*/  IMAD.WIDE.U32 R2, R26, UR6, R2 ;  /* 0x000000061a027c25 */ /* 0x000fe2000f8e0002 */
[----:B------:R-:W-:Y:S02]  /*b2b0*/  ULDC.64 UR6, c[0x0][0x330] ;  /* 0x0000cc0000067ab9 */ /* 0x000fe40000000a00 */
[----:B------:R-:W-:Y:S01]  /*b2c0*/  UIMAD UR4, UR4, UR6, URZ ;  /* 0x00000006040472a4 */ /* 0x000fe2000f8e023f */
[----:B------:R-:W-:Y:S01]  /*b2d0*/  IMAD.IADD R3, R3, 0x1, R5 ;  /* 0x0000000103037824 */ /* 0x000fe200078e0205 */
[----:B------:R-:W-:-:S02]  /*b2e0*/  MOV R5, UR6 ;  /* 0x0000000600057c02 */ /* 0x000fc40008000f00 */
[----:B------:R-:W-:-:S03]  /*b2f0*/  UIMAD UR4, UR40, UR7, UR4 ;  /* 0x00000007280472a4 */ /* 0x000fc6000f8e0204 */
[----:B------:R-:W-:Y:S01]  /*b300*/  IMAD.WIDE.U32 R2, R5, UR40, R2 ;  /* 0x0000002805027c25 */ /* 0x000fe2000f8e0002 */
[----:B------:R-:W-:-:S03]  /*b310*/  ULDC.64 UR6, c[0x0][0x318] ;  /* 0x0000c60000067ab9 */ /* 0x000fc60000000a00 */
[----:B------:R-:W-:Y:S01]  /*b320*/  VIADD R3, R3, UR4 ;  /* 0x0000000403037c36 */ /* 0x000fe20008000000 */
[----:B------:R-:W-:Y:S01]  /*b330*/  LEA R0, P0, R2, UR6, 0x1 ;  /* 0x0000000602007c11 */ /* 0x000fe2000f8008ff */
[----:B------:R-:W-:-:S03]  /*b340*/  UMOV UR4, 0xffffffff ;  /* 0xffffffff00047882 */ /* 0x000fc60000000000 */
[----:B------:R-:W-:Y:S01]  /*b350*/  LEA.HI.X R6, R2, UR7, R3, 0x1, P0 ;  /* 0x0000000702067c11 */ /* 0x000fe200080f0c03 */
[----:B------:R-:W-:Y:S08]  /*b360*/  BRA.DIV UR4, `(.L_x_68) ;  /* 0x0000002604b87947 */ /* 0x000ff0000b800000 */
[----:B------:R-:W0:Y:S01]  /*b370*/  SHFL.IDX PT, R14, R0, RZ, 0x181f ;  /* 0x00181fff000e7589 */ /* 0x000e2200000e0000 */
[----:B------:R-:W-:Y:S01]  /*b380*/  IMAD.SHL.U32 R8, R22, 0x2, RZ ;  /* 0x0000000216087824 */ /* 0x000fe200078e00ff */
[C---:B------:R-:W-:Y:S02]  /*b390*/  LOP3.LUT R4, R17.reuse, 0x1, RZ, 0xc0, !PT ;  /* 0x0000000111047812 */ /* 0x040fe400078ec0ff */
[----:B------:R-:W1:Y:S01]  /*b3a0*/  SHFL.IDX PT, R3, R6, RZ, 0x181f ;  /* 0x00181fff06037589 */ /* 0x000e6200000e0000 */
[----:B------:R-:W-:Y:S02]  /*b3b0*/  LEA R7, R30, UR43, 0x1 ;  /* 0x0000002b1e077c11 */ /* 0x000fe4000f8e08ff */
[----:B------:R-:W-:Y:S01]  /*b3c0*/  ISETP.NE.U32.AND P1, PT, R4, 0x1, PT ;  /* 0x000000010400780c */ /* 0x000fe20003f25070 */
[----:B------:R-:W-:Y:S01]  /*b3d0*/  SHFL.IDX PT, R5, R6, 0x1, 0x181f ;  /* 0x00381f0006057f89 */ /* 0x000fe200000e0000 */
[C---:B------:R-:W-:Y:S02]  /*b3e0*/  LOP3.LUT P5, RZ, R17.reuse, 0x2, RZ, 0xc0, !PT ;  /* 0x0000000211ff7812 */ /* 0x040fe400078ac0ff */
[C---:B------:R-:W-:Y:S01]  /*b3f0*/  LOP3.LUT P4, RZ, R17.reuse, 0x4, RZ, 0xc0, !PT ;  /* 0x0000000411ff7812 */ /* 0x040fe2000788c0ff */
[----:B------:R-:W-:Y:S01]  /*b400*/  SHFL.IDX PT, R9, R6, 0x2, 0x181f ;  /* 0x00581f0006097f89 */ /* 0x000fe200000e0000 */
[----:B------:R-:W-:-:S02]  /*b410*/  LOP3.LUT P3, RZ, R17, 0x8, RZ, 0xc0, !PT ;  /* 0x0000000811ff7812 */ /* 0x000fc4000786c0ff */
[C---:B------:R-:W-:Y:S01]  /*b420*/  LOP3.LUT P2, RZ, R17.reuse, 0x10, RZ, 0xc0, !PT ;  /* 0x0000001011ff7812 */ /* 0x040fe2000784c0ff */
[----:B------:R-:W-:Y:S01]  /*b430*/  SHFL.IDX PT, R6, R6, 0x3, 0x181f ;  /* 0x00781f0006067f89 */ /* 0x000fe200000e0000 */
[----:B------:R-:W-:Y:S02]  /*b440*/  LOP3.LUT R16, R16, 0xfffffeff, RZ, 0xc0, !PT ;  /* 0xfffffeff10107812 */ /* 0x000fe400078ec0ff */
[----:B------:R-:W-:Y:S02]  /*b450*/  PRMT R4, R17, 0x8880, RZ ;  /* 0x0000888011047816 */ /* 0x000fe400000000ff */
[----:B------:R-:W-:Y:S02]  /*b460*/  @P1 LOP3.LUT R16, R16, 0x100, RZ, 0xfc, !PT ;  /* 0x0000010010101812 */ /* 0x000fe400078efcff */
[----:B0-----:R-:W-:Y:S02]  /*b470*/  IADD3 R2, P0, R14, R8, RZ ;  /* 0x000000080e027210 */ /* 0x001fe40007f1e0ff */
[----:B------:R-:W0:Y:S01]  /*b480*/  SHFL.IDX PT, R14, R0, 0x1, 0x181f ;  /* 0x00381f00000e7f89 */ /* 0x000e2200000e0000 */
[----:B------:R-:W-:-:S02]  /*b490*/  LOP3.LUT R16, R16, 0xfffffdff, RZ, 0xc0, !PT ;  /* 0xfffffdff10107812 */ /* 0x000fc400078ec0ff */
[----:B-1----:R-:W-:Y:S01]  /*b4a0*/  IMAD.X R3, RZ, RZ, R3, P0 ;  /* 0x000000ffff037224 */ /* 0x002fe200000e0603 */
[----:B------:R-:W-:Y:S02]  /*b4b0*/  ISETP.LT.OR P0, PT, R18, 0x1, P1 ;  /* 0x000000011200780c */ /* 0x000fe40000f01670 */
[----:B------:R-:W-:-:S11]  /*b4c0*/  LOP3.LUT P1, RZ, R17, 0x20, RZ, 0xc0, !PT ;  /* 0x0000002011ff7812 */ /* 0x000fd6000782c0ff */
[----:B------:R-:W-:Y:S01]  /*b4d0*/  LDGSTS.E.BYPASS.LTC128B.128 [R7+0x400], desc[UR36][R2.64], !P0 ;  /* 0x0040000002077fae */ /* 0x000fe2000c101d64 */
[----:B------:R-:W-:-:S13]  /*b4e0*/  ISETP.LT.OR P0, PT, R18, 0x1, !P5 ;  /* 0x000000011200780c */ /* 0x000fda0006f01670 */
        /* <DEDUP_REMOVED lines=9> */
[----:B------:R-:W-:-:S04]  /*b580*/  LOP3.LUT P0, RZ, R17, 0x40, RZ, 0xc0, !PT ;  /* 0x0000004011ff7812 */ /* 0x000fc8000780c0ff */
[----:B------:R-:W-:-:S13]  /*b590*/  ISETP.LT.OR P6, PT, R18, 0x1, !P0 ;  /* 0x000000011200780c */ /* 0x000fda00047c1670 */
[----:B------:R-:W-:Y:S01]  /*b5a0*/  LDGSTS.E.BYPASS.LTC128B.128 [R7+0xc400], desc[UR36][R2.64+0x300], !P6 ;  /* 0x0c40030002077fae */ /* 0x000fe2000f101d64 */
[----:B------:R-:W-:-:S13]  /*b5b0*/  ISETP.GT.AND P6, PT, R4, -0x1, PT ;  /* 0xffffffff0400780c */ /* 0x000fda0003fc4270 */
[----:B------:R-:W-:Y:S02]  /*b5c0*/  @P6 LOP3.LUT R16, R16, 0x200, RZ, 0xfc, !PT ;  /* 0x0000020010106812 */ /* 0x000fe400078efcff */
[----:B------:R-:W-:-:S13]  /*b5d0*/  ISETP.LT.OR P6, PT, R18, 0x1, P6 ;  /* 0x000000011200780c */ /* 0x000fda00037c1670 */
[----:B------:R1:W-:Y:S01]  /*b5e0*/  LDGSTS.E.BYPASS.LTC128B.128 [R7+0xe400], desc[UR36][R2.64+0x380], !P6 ;  /* 0x0e40038002077fae */ /* 0x0003e2000f101d64 */
[----:B0-----:R-:W-:-:S03]  /*b5f0*/  IADD3 R4, P6, R14, R8, RZ ;  /* 0x000000080e047210 */ /* 0x001fc60007fde0ff */
[----:B------:R-:W1:Y:S01]  /*b600*/  SHFL.IDX PT, R14, R0, 0x2, 0x181f ;  /* 0x00581f00000e7f89 */ /* 0x000e6200000e0000 */
[----:B------:R-:W-:Y:S02]  /*b610*/  IADD3.X R5, RZ, R5, RZ, P6, !PT ;  /* 0x00000005ff057210 */ /* 0x000fe400037fe4ff */
[----:B-1----:R-:W-:Y:S02]  /*b620*/  IADD3 R2, P6, R14, R8, RZ ;  /* 0x000000080e027210 */ /* 0x002fe40007fde0ff */
[----:B------:R0:W1:Y:S03]  /*b630*/  SHFL.IDX PT, R14, R0, 0x3, 0x181f ;  /* 0x00781f00000e7f89 */ /* 0x00006600000e0000 */
[----:B------:R-:W-:Y:S01]  /*b640*/  IMAD.X R3, RZ, RZ, R9, P6 ;  /* 0x000000ffff037224 */ /* 0x000fe200030e0609 */
[----:B------:R-:W-:-:S04]  /*b650*/  LOP3.LUT P6, RZ, R16, 0x100, RZ, 0xc0, !PT ;  /* 0x0000010010ff7812 */ /* 0x000fc800078cc0ff */
[----:B------:R-:W-:-:S13]  /*b660*/  ISETP.LT.OR P6, PT, R18, 0x11, P6 ;  /* 0x000000111200780c */ /* 0x000fda00037c1670 */
        /* <DEDUP_REMOVED lines=14> */
[----:B------:R-:W-:-:S13]  /*b750*/  ISETP.LT.OR P6, PT, R18, 0x11, P6 ;  /* 0x000000111200780c */ /* 0x000fda00037c1670 */
[----:B------:R2:W-:Y:S01]  /*b760*/  LDGSTS.E.BYPASS.LTC128B.128 [R7+0xec00], desc[UR36][R4.64+0x380], !P6 ;  /* 0x0ec0038004077fae */ /* 0x0005e2000f101d64 */
[----:B------:R-:W-:-:S04]  /*b770*/  LOP3.LUT P6, RZ, R16, 0x100, RZ, 0xc0, !PT ;  /* 0x0000010010ff7812 */ /* 0x000fc800078cc0ff */
[----:B------:R-:W-:Y:S01]  /*b780*/  ISETP.LT.OR P6, PT, R18, 0x21, P6 ;  /* 0x000000211200780c */ /* 0x000fe200037c1670 */
[----:B--2---:R-:W-:-:S12]  /*b790*/  IMAD.MOV.U32 R4, RZ, RZ, RZ ;  /* 0x000000ffff047224 */ /* 0x004fd800078e00ff */
[----:B------:R0:W-:Y:S01]  /*b7a0*/  LDGSTS.E.BYPASS.LTC128B.128 [R7+0x1400], desc[UR36][R2.64], !P6 ;  /* 0x0140000002077fae */ /* 0x0001e2000f101d64 */
[----:B------:R-:W-:-:S13]  /*b7b0*/  ISETP.LT.OR P6, PT, R18, 0x21, !P5 ;  /* 0x000000211200780c */ /* 0x000fda0006fc1670 */
        /* <DEDUP_REMOVED lines=11> */
[----:B------:R-:W-:-:S04]  /*b870*/  LOP3.LUT P6, RZ, R16, 0x200, RZ, 0xc0, !PT ;  /* 0x0000020010ff7812 */ /* 0x000fc800078cc0ff */
[----:B------:R-:W-:-:S13]  /*b880*/  ISETP.LT.OR P6, PT, R18, 0x21, P6 ;  /* 0x000000211200780c */ /* 0x000fda00037c1670 */
[----:B-1----:R0:W-:Y:S02]  /*b890*/  LDGSTS.E.BYPASS.LTC128B.128 [R7+0xf400], desc[UR36][R2.64+0x380], !P6 ;  /* 0x0f40038002077fae */ /* 0x0021e4000f101d64 */
.L_x_132:
[----:B0-----:R-:W-:Y:S02]  /*b8a0*/  IADD3 R2, P6, R14, R8, RZ ;  /* 0x000000080e027210 */ /* 0x001fe40007fde0ff */
[C---:B------:R-:W-:Y:S02]  /*b8b0*/  ISETP.LT.OR P5, PT, R18.reuse, 0x31, !P5 ;  /* 0x000000311200780c */ /* 0x040fe40006fa1670 */
[----:B------:R-:W-:Y:S01]  /*b8c0*/  ISETP.LT.OR P4, PT, R18, 0x31, !P4 ;  /* 0x000000311200780c */ /* 0x000fe20006781670 */
[----:B------:R-:W-:Y:S01]  /*b8d0*/  IMAD.X R3, RZ, RZ, R6, P6 ;  /* 0x000000ffff037224 */ /* 0x000fe200030e0606 */
[----:B------:R-:W-:Y:S02]  /*b8e0*/  LOP3.LUT P6, RZ, R16, 0x100, RZ, 0xc0, !PT ;  /* 0x0000010010ff7812 */ /* 0x000fe400078cc0ff */
[C---:B------:R-:W-:Y:S02]  /*b8f0*/  ISETP.LT.OR P3, PT, R18.reuse, 0x31, !P3 ;  /* 0x000000311200780c */ /* 0x040fe40005f61670 */
[----:B------:R-:W-:-:S02]  /*b900*/  ISETP.LT.OR P6, PT, R18, 0x31, P6 ;  /* 0x000000311200780c */ /* 0x000fc400037c1670 */
[C---:B------:R-:W-:Y:S02]  /*b910*/  ISETP.LT.OR P2, PT, R18.reuse, 0x31, !P2 ;  /* 0x000000311200780c */ /* 0x040fe40005741670 */
[C---:B------:R-:W-:Y:S02]  /*b920*/  ISETP.LT.OR P1, PT, R18.reuse, 0x31, !P1 ;  /* 0x000000311200780c */ /* 0x040fe40004f21670 */
[----:B------:R-:W-:-:S07]  /*b930*/  ISETP.LT.OR P0, PT, R18, 0x31, !P0 ;  /* 0x000000311200780c */ /* 0x000fce0004701670 */
[----:B------:R-:W-:Y:S01]  /*b940*/  @!PT LDS RZ, [RZ] ;  /* 0x00000000fffff984 */ /* 0x000fe20000000800 */
[----:B------:R-:W-:Y:S01]  /*b950*/  @!PT LDS RZ, [RZ] ;  /* 0x00000000fffff984 */ /* 0x000fe20000000800 */
[----:B------:R-:W-:Y:S01]  /*b960*/  @!PT LDS RZ, [RZ] ;  /* 0x00000000fffff984 */ /* 0x000fe20000000800 */
[----:B------:R0:W-:Y:S01]  /*b970*/  LDGSTS.E.BYPASS.LTC128B.128 [R7+0x1c00], desc[UR36][R2.64], !P6 ;  /* 0x01c0000002077fae */ /* 0x0001e2000f101d64 */
[----:B------:R-:W-:-:S03]  /*b980*/  LOP3.LUT P6, RZ, R16, 0x200, RZ, 0xc0, !PT ;  /* 0x0000020010ff7812 */ /* 0x000fc600078cc0ff */
[----:B------:R0:W-:Y:S04]  /*b990*/  LDGSTS.E.BYPASS.LTC128B.128 [R7+0x3c00], desc[UR36][R2.64+0x80], !P5 ;  /* 0x03c0008002077fae */ /* 0x0001e8000e901d64 */
[----:B------:R0:W-:Y:S04]  /*b9a0*/  LDGSTS.E.BYPASS.LTC128B.128 [R7+0x5c00], desc[UR36][R2.64+0x100], !P4 ;  /* 0x05c0010002077fae */ /* 0x0001e8000e101d64 */
[----:B------:R0:W-:Y:S04]  /*b9b0*/  LDGSTS.E.BYPASS.LTC128B.128 [R7+0x7c00], desc[UR36][R2.64+0x180], !P3 ;  /* 0x07c0018002077fae */ /* 0x0001e8000d901d64 */
[----:B------:R0:W-:Y:S04]  /*b9c0*/  LDGSTS.E.BYPASS.LTC128B.128 [R7+0x9c00], desc[UR36][R2.64+0x200], !P2 ;  /* 0x09c0020002077fae */ /* 0x0001e8000d101d64 */
[----:B------:R0:W-:Y:S04]  /*b9d0*/  LDGSTS.E.BYPASS.LTC128B.128 [R7+0xbc00], desc[UR36][R2.64+0x280], !P1 ;  /* 0x0bc0028002077fae */ /* 0x0001e8000c901d64 */
[----:B------:R0:W-:Y:S01]  /*b9e0*/  LDGSTS.E.BYPASS.LTC128B.128 [R7+0xdc00], desc[UR36][R2.64+0x300], !P0 ;  /* 0x0dc0030002077fae */ /* 0x0001e2000c101d64 */
[----:B------:R-:W-:-:S13]  /*b9f0*/  ISETP.LT.OR P0, PT, R18, 0x31, P6 ;  /* 0x000000311200780c */ /* 0x000fda0003701670 */
[----:B------:R0:W-:Y:S01]  /*ba00*/  LDGSTS.E.BYPASS.LTC128B.128 [R7+0xfc00], desc[UR36][R2.64+0x380], !P0 ;  /* 0x0fc0038002077fae */ /* 0x0001e2000c101d64 */
[----:B------:R-:W-:Y:S01]  /*ba10*/  NOP ;  /* 0x0000000000007918 */ /* 0x000fe20000000000 */
[----:B------:R-:W-:Y:S02]  /*ba20*/  SYNCS.ARRIVE.TRANS64.RED.A0T1 RZ, [UR43+0x28c50], RZ ;  /* 0x028c50ffffff79a7 */ /* 0x000fe4000820042b */
[----:B------:R-:W-:Y:S01]  /*ba30*/  ARRIVES.LDGSTSBAR.64.TRANSCNT [UR43+0x28c50] ;  /* 0x028c5000ff0079b0 */ /* 0x000fe20008000aab */
[----:B------:R-:W-:Y:S01]  /*ba40*/  NOP ;  /* 0x0000000000007918 */ /* 0x000fe20000000000 */
[----:B------:R-:W-:-:S13]  /*ba50*/  ISETP.NE.AND P6, PT, R33, 0x3, PT ;  /* 0x000000032100780c */ /* 0x000fda0003fc5270 */
[----:B0-----:R-:W-:Y:S05]  /*ba60*/  @!P6 BRA `(.L_x_69) ;  /* 0x000000000004e947 */ /* 0x001fea0003800000 */
[----:B------:R-:W-:Y:S01]  /*ba70*/  BPT.TRAP 0x1 ;  /* 0x000000040000795c */ /* 0x000fe20000300000 */
.L_x_69:
[----:B------:R-:W-:Y:S01]  /*ba80*/  IADD3 R25, R25, -0x2, RZ ;  /* 0xfffffffe19197810 */ /* 0x000fe20007ffe0ff */
[----:B------:R-:W-:Y:S01]  /*ba90*/  SYNCS.ARRIVE.TRANS64.A1T0 RZ, [UR43+0x28c50], RZ ;  /* 0x028c50ffffff79a7 */ /* 0x000fe2000810002b */
[----:B------:R-:W-:Y:S01]  /*baa0*/  BSSY B0, `(.L_x_53) ;  /* 0x00000f1000007945 */ /* 0x000fe20003800000 */
[----:B------:R-:W-:Y:S01]  /*bab0*/  IMAD.MOV.U32 R21, RZ, RZ, 0x1 ;  /* 0x00000001ff157424 */ /* 0x000fe200078e00ff */
[----:B------:R-:W-:Y:S01]  /*bac0*/  ISETP.GE.AND P0, PT, R25, UR45, PT ;  /* 0x0000002d19007c0c */ /* 0x000fe2000bf06270 */
[----:B------:R-:W-:-:S12]  /*bad0*/  IMAD.MOV.U32 R0, RZ, RZ, 0x1 ;  /* 0x00000001ff007424 */ /* 0x000fd800078e00ff */
[----:B------:R-:W-:Y:S05]  /*bae0*/  @!P0 BRA `(.L_x_70) ;  /* 0x0000000c00b08947 */ /* 0x000fea0003800000 */
[----:B------:R-:W-:Y:S01]  /*baf0*/  UIADD3 UR4, UR44, 0x1, URZ ;  /* 0x000000012c047890 */ /* 0x000fe2000fffe03f */
[----:B------:R-:W-:Y:S01]  /*bb00*/  LOP3.LUT R3, RZ, UR42, RZ, 0x33, !PT ;  /* 0x0000002aff037c12 */ /* 0x000fe2000f8e33ff */
[----:B------:R-:W-:Y:S01]  /*bb10*/  IMAD.MOV.U32 R21, RZ, RZ, 0x1 ;  /* 0x00000001ff157424 */ /* 0x000fe200078e00ff */
[----:B------:R-:W-:Y:S01]  /*bb20*/  IADD3 R36, R37, R28, R36 ;  /* 0x0000001c25247210 */ /* 0x000fe20007ffe024 */
[----:B------:R-:W-:Y:S01]  /*bb30*/  UIMAD UR4, UR4, UR38, URZ ;  /* 0x00000026040472a4 */ /* 0x000fe2000f8e023f */
[----:B------:R-:W-:Y:S02]  /*bb40*/  LOP3.LUT R28, R34, 0x40, RZ, 0xc0, !PT ;  /* 0x00000040221c7812 */ /* 0x000fe400078ec0ff */
[----:B------:R-:W-:Y:S01]  /*bb50*/  LOP3.LUT R25, R17, 0x80, RZ, 0xc0, !PT ;  /* 0x0000008011197812 */ /* 0x000fe200078ec0ff */
[----:B------:R-:W-:Y:S01]  /*bb60*/  VIADD R36, R36, 0xffffff40 ;  /* 0xffffff4024247836 */ /* 0x000fe20000000000 */
[----:B------:R-:W-:Y:S02]  /*bb70*/  SHF.R.U32.HI R28, RZ, 0x2, R28 ;  /* 0x00000002ff1c7819 */ /* 0x000fe4000001161c */
[----:B------:R-:W-:-:S02]  /*bb80*/  LOP3.LUT R0, RZ, UR4, RZ, 0x33, !PT ;  /* 0x00000004ff007c12 */ /* 0x000fc4000f8e33ff */
[----:B------:R-:W-:Y:S02]  /*bb90*/  SHF.R.U32.HI R25, RZ, 0x3, R25 ;  /* 0x00000003ff197819 */ /* 0x000fe40000011619 */
[----:B------:R-:W-:Y:S02]  /*bba0*/  VIMNMX R3, R0, R3, !PT ;  /* 0x0000000300037248 */ /* 0x000fe40007fe0100 */
[----:B------:R-:W-:Y:S02]  /*bbb0*/  MOV R0, 0x1 ;  /* 0x0000000100007802 */ /* 0x000fe40000000f00 */
[C---:B------:R-:W-:Y:S01]  /*bbc0*/  IADD3 R22, -R3.reuse, -0x2, RZ ;  /* 0xfffffffe03167810 */ /* 0x040fe20007ffe1ff */
[----:B------:R-:W-:-:S07]  /*bbd0*/  IMAD R9, R3, -0x40, R36 ;  /* 0xffffffc003097824 */ /* 0x000fce00078e0224 */
.L_x_85:
[----:B------:R-:W0:Y:S01]  /*bbe0*/  LDC R2, c[0x0][0x430] ;  /* 0x00010c00ff027b82 */ /* 0x000e220000000800 */
[----:B------:R-:W-:Y:S01]  /*bbf0*/  ISETP.GT.U32.AND P0, PT, R31, 0x3f, PT ;  /* 0x0000003f1f00780c */ /* 0x000fe20003f04070 */
[----:B------:R-:W-:Y:S01]  /*bc00*/  BSSY B1, `(.L_x_71) ;  /* 0x0000014000017945 */ /* 0x000fe20003800000 */
[----:B------:R-:W-:Y:S02]  /*bc10*/  IMAD.MOV.U32 R7, RZ, RZ, R9 ;  /* 0x000000ffff077224 */ /* 0x000fe400078e0009 */
[----:B------:R-:W-:Y:S01]  /*bc20*/  IMAD.MOV.U32 R6, RZ, RZ, RZ ;  /* 0x000000ffff067224 */ /* 0x000fe200078e00ff */
[----:B0-----:R-:W-:-:S13]  /*bc30*/  ISETP.NE.AND P1, PT, R2, 0x1, PT ;  /* 0x000000010200780c */ /* 0x001fda0003f25270 */
[----:B------:R-:W0:Y:S08]  /*bc40*/  @P1 LDC R2, c[0x0][0x434] ;  /* 0x00010d00ff021b82 */ /* 0x000e300000000800 */
[----:B------:R-:W1:Y:S01]  /*bc50*/  @P1 LDC R3, c[0x0][0x438] ;  /* 0x00010e00ff031b82 */ /* 0x000e620000000800 */
[----:B0-----:R-:W-:-:S05]  /*bc60*/  @P1 IMAD.HI.U32 R2, R9, R2, RZ ;  /* 0x0000000209021227 */ /* 0x001fca00078e00ff */
[----:B-1----:R-:W-:Y:S01]  /*bc70*/  @P1 SHF.R.U32.HI R7, RZ, R3, R2 ;  /* 0x00000003ff071219 */ /* 0x002fe20000011602 */
[----:B--2---:R-:W-:Y:S06]  /*bc80*/  @P0 BRA `(.L_x_72) ;  /* 0x00000000002c0947 */ /* 0x004fec0003800000 */
[----:B------:R-:W-:Y:S01]  /*bc90*/  ULDC.64 UR4, c[0x0][0x428] ;  /* 0x00010a0000047ab9 */ /* 0x000fe20000000a00 */
[----:B------:R-:W-:Y:S01]  /*bca0*/  SHF.R.S32.HI R3, RZ, 0x1f, R7 ;  /* 0x0000001fff037819 */ /* 0x000fe20000011407 */
[----:B------:R-:W-:Y:S01]  /*bcb0*/  IMAD R5, R32, UR4, RZ ;  /* 0x0000000420057c24 */ /* 0x000fe2000f8e02ff */
[----:B------:R-:W-:-:S03]  /*bcc0*/  MOV R2, R7 ;  /* 0x0000000700027202 */ /* 0x000fc60000000f00 */
[C---:B------:R-:W-:Y:S02]  /*bcd0*/  IMAD R5, R24.reuse, UR5, R5 ;  /* 0x0000000518057c24 */ /* 0x040fe4000f8e0205 */
[----:B------:R-:W-:Y:S01]  /*bce0*/  IMAD.WIDE.U32 R2, R24, UR4, R2 ;  /* 0x0000000418027c25 */ /* 0x000fe2000f8e0002 */
[----:B------:R-:W-:-:S03]  /*bcf0*/  ULDC.64 UR4, c[0x0][0x418] ;  /* 0x0001060000047ab9 */ /* 0x000fc60000000a00 */
[----:B------:R-:W-:Y:S01]  /*bd00*/  IMAD.IADD R3, R5, 0x1, R3 ;  /* 0x0000000105037824 */ /* 0x000fe200078e0203 */
[----:B------:R-:W-:-:S04]  /*bd10*/  LEA R4, P0, R2, UR4, 0x2 ;  /* 0x0000000402047c11 */ /* 0x000fc8000f8010ff */
[----:B------:R-:W-:-:S05]  /*bd20*/  LEA.HI.X R5, R2, UR5, R3, 0x2, P0 ;  /* 0x0000000502057c11 */ /* 0x000fca00080f1403 */
[----:B------:R0:W5:Y:S04]  /*bd30*/  LDG.E R6, desc[UR36][R4.64] ;  /* 0x0000002404067981 */ /* 0x000168000c1e1900 */
.L_x_72:
[----:B------:R-:W-:Y:S05]  /*bd40*/  BSYNC B1 ;  /* 0x0000000000017941 */ /* 0x000fea0003800000 */
.L_x_71:
[----:B------:R-:W-:-:S13]  /*bd50*/  ISETP.NE.AND P0, PT, R33, 0x3, PT ;  /* 0x000000032100780c */ /* 0x000fda0003f05270 */
[----:B------:R-:W-:Y:S05]  /*bd60*/  @!P0 BRA `(.L_x_73) ;  /* 0x0000000000048947 */ /* 0x000fea0003800000 */
[----:B------:R-:W-:Y:S01]  /*bd70*/  BPT.TRAP 0x1 ;  /* 0x000000040000795c */ /* 0x000fe20000300000 */
.L_x_73:
[----:B------:R-:W-:Y:S01]  /*bd80*/  LEA R10, R0, UR43, 0x3 ;  /* 0x0000002b000a7c11 */ /* 0x000fe2000f8e18ff */
[----:B------:R-:W-:Y:S01]  /*bd90*/  BSSY B1, `(.L_x_74) ;  /* 0x0000004000017945 */ /* 0x000fe20003800000 */
[----:B------:R-:W-:-:S04]  /*bda0*/  SHF.L.U32 R20, R21, 0x1f, RZ ;  /* 0x0000001f15147819 */ /* 0x000fc800000006ff */
[----:B------:R-:W1:Y:S02]  /*bdb0*/  SYNCS.PHASECHK.TRANS64.TRYWAIT P0, [R10+URZ+0x28c40], R20 ;  /* 0x028c40140a0075a7 */ /* 0x000e64000800017f */
[----:B-1----:R-:W-:Y:S05]  /*bdc0*/  @!P0 BRA `(.L_x_75) ;  /* 0x0000002400308947 */ /* 0x002fea0003800000 */
.L_x_133:
[----:B------:R-:W-:Y:S05]  /*bdd0*/  BSYNC B1 ;  /* 0x0000000000017941 */ /* 0x000fea0003800000 */
.L_x_74:
[----:B------:R-:W-:Y:S01]  /*bde0*/  ULDC UR4, c[0x0][0x430] ;  /* 0x00010c0000047ab9 */ /* 0x000fe20000000800 */
[----:B-----5:R-:W-:Y:S01]  /*bdf0*/  SHF.R.S32.HI R18, RZ, 0x1f, R6 ;  /* 0x0000001fff127819 */ /* 0x020fe20000011406 */
[----:B------:R-:W-:Y:S01]  /*be00*/  UIADD3 UR4, -UR4, URZ, URZ ;  /* 0x0000003f04047290 */ /* 0x000fe2000fffe13f */
[----:B------:R-:W-:Y:S01]  /*be10*/  R2UR UR6, R23 ;  /* 0x00000000170672ca */ /* 0x000fe200000e0000 */
[----:B------:R-:W-:Y:S01]  /*be20*/  IMAD R17, R0, 0x1000, R30 ;  /* 0x0000100000117824 */ /* 0x000fe200078e021e */
[----:B------:R-:W-:-:S03]  /*be30*/  LOP3.LUT P1, RZ, R16, 0x1, RZ, 0xc0, !PT ;  /* 0x0000000110ff7812 */ /* 0x000fc6000782c0ff */
[----:B------:R-:W-:Y:S01]  /*be40*/  IMAD R7, R7, UR4, R9 ;  /* 0x0000000407077c24 */ /* 0x000fe2000f8e0209 */
[----:B------:R-:W-:-:S04]  /*be50*/  ULDC.64 UR4, c[0x0][0x300] ;  /* 0x0000c00000047ab9 */ /* 0x000fc80000000a00 */
[----:B------:R-:W-:-:S05]  /*be60*/  SHF.R.S32.HI R19, RZ, 0x1f, R7 ;  /* 0x0000001fff137819 */ /* 0x000fca0000011407 */
[----:B------:R-:W-:-:S04]  /*be70*/  IMAD R2, R19, UR4, RZ ;  /* 0x0000000413027c24 */ /* 0x000fc8000f8e02ff */
[C---:B0-----:R-:W-:Y:S02]  /*be80*/  IMAD R5, R7.reuse, UR5, R2 ;  /* 0x0000000507057c24 */ /* 0x041fe4000f8e0202 */
[----:B------:R-:W-:Y:S01]  /*be90*/  IMAD.WIDE.U32 R2, R7, UR4, RZ ;  /* 0x0000000407027c25 */ /* 0x000fe2000f8e00ff */
[----:B------:R-:W-:-:S03]  /*bea0*/  ULDC.64 UR4, c[0x0][0x310] ;  /* 0x0000c40000047ab9 */ /* 0x000fc60000000a00 */
[----:B------:R-:W-:Y:S02]  /*beb0*/  IMAD.IADD R3, R3, 0x1, R5 ;  /* 0x0000000103037824 */ /* 0x000fe400078e0205 */
[----:B------:R-:W-:Y:S02]  /*bec0*/  IMAD R5, R18, UR4, RZ ;  /* 0x0000000412057c24 */ /* 0x000fe4000f8e02ff */
[----:B------:R-:W-:-:S04]  /*bed0*/  IMAD.WIDE.U32 R2, R6, UR4, R2 ;  /* 0x0000000406027c25 */ /* 0x000fc8000f8e0002 */
[----:B------:R-:W-:Y:S01]  /*bee0*/  IMAD R5, R6, UR5, R5 ;  /* 0x0000000506057c24 */ /* 0x000fe2000f8e0205 */
[----:B------:R-:W-:-:S03]  /*bef0*/  ULDC.64 UR4, c[0x0][0x308] ;  /* 0x0000c20000047ab9 */ /* 0x000fc60000000a00 */
[----:B------:R-:W-:Y:S01]  /*bf00*/  IMAD.IADD R3, R3, 0x1, R5 ;  /* 0x0000000103037824 */ /* 0x000fe200078e0205 */
[----:B------:R-:W-:Y:S01]  /*bf10*/  MOV R5, UR4 ;  /* 0x0000000400057c02 */ /* 0x000fe20008000f00 */
[----:B------:R-:W-:-:S03]  /*bf20*/  UIMAD UR4, UR6, UR4, URZ ;  /* 0x00000004060472a4 */ /* 0x000fc6000f8e023f */
[----:B------:R-:W-:Y:S01]  /*bf30*/  ULDC.64 UR6, c[0x0][0x2e8] ;  /* 0x0000ba0000067ab9 */ /* 0x000fe20000000a00 */
[----:B------:R-:W-:Y:S02]  /*bf40*/  UIMAD UR4, UR40, UR5, UR4 ;  /* 0x00000005280472a4 */ /* 0x000fe4000f8e0204 */
[----:B------:R-:W-:-:S04]  /*bf50*/  IMAD.WIDE.U32 R2, R5, UR40, R2 ;  /* 0x0000002805027c25 */ /* 0x000fc8000f8e0002 */
[----:B------:R-:W-:Y:S01]  /*bf60*/  VIADD R29, R3, UR4 ;  /* 0x00000004031d7c36 */ /* 0x000fe20008000000 */
[----:B------:R-:W-:Y:S01]  /*bf70*/  LEA R26, P0, R2, UR6, 0x1 ;  /* 0x00000006021a7c11 */ /* 0x000fe2000f8008ff */
[----:B------:R-:W-:-:S03]  /*bf80*/  UMOV UR4, 0xffffffff ;  /* 0xffffffff00047882 */ /* 0x000fc60000000000 */
[----:B------:R-:W-:Y:S01]  /*bf90*/  LEA.HI.X R29, R2, UR7, R29, 0x1, P0 ;  /* 0x00000007021d7c11 */ /* 0x000fe200080f0c1d */
[----:B------:R-:W-:Y:S08]  /*bfa0*/  BRA.DIV UR4, `(.L_x_76) ;  /* 0x0000002204cc7947 */ /* 0x000ff0000b800000 */
[----:B------:R-:W0:Y:S01]  /*bfb0*/  SHFL.IDX PT, R14, R26, RZ, 0x181f ;  /* 0x00181fff1a0e7589 */ /* 0x000e2200000e0000 */
[----:B------:R-:W-:-:S03]  /*bfc0*/  LEA R27, R17, UR43, 0x1 ;  /* 0x0000002b111b7c11 */ /* 0x000fc6000f8e08ff */
[----:B------:R-:W2:Y:S04]  /*bfd0*/  SHFL.IDX PT, R3, R29, RZ, 0x181f ;  /* 0x00181fff1d037589 */ /* 0x000ea800000e0000 */
[----:B------:R-:W-:Y:S01]  /*bfe0*/  SHFL.IDX PT, R34, R29, 0x3, 0x181f ;  /* 0x00781f001d227f89 */ /* 0x000fe200000e0000 */
[----:B0-----:R-:W-:-:S03]  /*bff0*/  IADD3 R12, P0, R14, R8, RZ ;  /* 0x000000080e0c7210 */ /* 0x001fc60007f1e0ff */
[----:B------:R-:W0:Y:S01]  /*c000*/  SHFL.IDX PT, R14, R26, 0x1, 0x181f ;  /* 0x00381f001a0e7f89 */ /* 0x000e2200000e0000 */
[----:B--2---:R-:W-:-:S03]  /*c010*/  IADD3.X R13, RZ, R3, RZ, P0, !PT ;  /* 0x00000003ff0d7210 */ /* 0x004fc600007fe4ff */
[----:B------:R-:W2:Y:S04]  /*c020*/  SHFL.IDX PT, R3, R29, 0x1, 0x181f ;  /* 0x00381f001d037f89 */ /* 0x000ea800000e0000 */
[----:B------:R3:W-:Y:S01]  /*c030*/  LDGSTS.E.BYPASS.LTC128B.128 [R27+0x22400], desc[UR36][R12.64], !P1 ;  /* 0x224000000c1b7fae */ /* 0x0007e2000c901d64 */
[----:B0-----:R-:W-:-:S03]  /*c040*/  IADD3 R4, P0, R14, R8, RZ ;  /* 0x000000080e047210 */ /* 0x001fc60007f1e0ff */
[----:B------:R-:W0:Y:S02]  /*c050*/  SHFL.IDX PT, R14, R26, 0x2, 0x181f ;  /* 0x00581f001a0e7f89 */ /* 0x000e2400000e0000 */
[----:B--2---:R-:W-:Y:S02]  /*c060*/  IMAD.X R5, RZ, RZ, R3, P0 ;  /* 0x000000ffff057224 */ /* 0x004fe400000e0603 */
[----:B------:R-:W2:Y:S04]  /*c070*/  SHFL.IDX PT, R3, R29, 0x2, 0x181f ;  /* 0x00581f001d037f89 */ /* 0x000ea800000e0000 */
[----:B------:R3:W-:Y:S01]  /*c080*/  LDGSTS.E.BYPASS.LTC128B.128 [R27+0x22c00], desc[UR36][R4.64], !P1 ;  /* 0x22c00000041b7fae */ /* 0x0007e2000c901d64 */
[----:B0-----:R-:W-:-:S03]  /*c090*/  IADD3 R2, P0, R14, R8, RZ ;  /* 0x000000080e027210 */ /* 0x001fc60007f1e0ff */
[----:B------:R3:W0:Y:S02]  /*c0a0*/  SHFL.IDX PT, R14, R26, 0x3, 0x181f ;  /* 0x00781f001a0e7f89 */ /* 0x00062400000e0000 */
[----:B--2---:R-:W-:-:S05]  /*c0b0*/  IMAD.X R3, RZ, RZ, R3, P0 ;  /* 0x000000ffff037224 */ /* 0x004fca00000e0603 */
[----:B------:R3:W-:Y:S03]  /*c0c0*/  LDGSTS.E.BYPASS.LTC128B.128 [R27+0x23400], desc[UR36][R2.64], !P1 ;  /* 0x23400000021b7fae */ /* 0x0007e6000c901d64 */
.L_x_143:
[----:B0--3--:R-:W-:-:S04]  /*c0d0*/  IADD3 R2, P0, R14, R8, RZ ;  /* 0x000000080e027210 */ /* 0x009fc80007f1e0ff */
[----:B------:R-:W-:Y:S02]  /*c0e0*/  IADD3.X R3, RZ, R34, RZ, P0, !PT ;  /* 0x00000022ff037210 */ /* 0x000fe400007fe4ff */
[----:B------:R-:W-:-:S03]  /*c0f0*/  PLOP3.LUT P0, PT, PT, PT, PT, 0x80, 0x0 ;  /* 0x000000000000781c */ /* 0x000fc60003f0f070 */
[----:B------:R-:W-:Y:S01]  /*c100*/  @!PT LDS RZ, [RZ] ;  /* 0x00000000fffff984 */ /* 0x000fe20000000800 */
[----:B------:R-:W-:Y:S01]  /*c110*/  @!PT LDS RZ, [RZ] ;  /* 0x00000000fffff984 */ /* 0x000fe20000000800 */
[----:B------:R-:W-:Y:S01]  /*c120*/  @!PT LDS RZ, [RZ] ;  /* 0x00000000fffff984 */ /* 0x000fe20000000800 */
[----:B------:R0:W-:Y:S01]  /*c130*/  LDGSTS.E.BYPASS.LTC128B.128 [R27+0x23c00], desc[UR36][R2.64], !P1 ;  /* 0x23c00000021b7fae */ /* 0x0001e2000c901d64 */
[----:B------:R-:W-:-:S09]  /*c140*/  NOP ;  /* 0x0000000000007918 */ /* 0x000fd20000000000 */
.L_x_77:
[----:B------:R-:W-:Y:S02]  /*c150*/  PLOP3.LUT P1, PT, P1, P0, PT, 0xa2, 0x0 ;  /* 0x000000000000781c */ /* 0x000fe40000f21472 */
[----:B------:R-:W-:-:S08]  /*c160*/  @P0 R2UR P1, UR4, R10 ;  /* 0x000000000a0402ca */ /* 0x000fd00000020000 */
[----:B------:R-:W-:-:S05]  /*c170*/  @P0 PLOP3.LUT P0, PT, P1, PT, PT, 0x80, 0x0 ;  /* 0x000000000000081c */ /* 0x000fca0000f0f070 */
[----:B------:R-:W-:Y:S01]  /*c180*/  @!P1 SYNCS.ARRIVE.TRANS64.RED.A0T1 RZ, [UR4+0x28c30], RZ ;  /* 0x028c30ffffff99a7 */ /* 0x000fe20008200404 */
[----:B------:R-:W-:Y:S07]  /*c190*/  @!P1 ARRIVES.LDGSTSBAR.64.TRANSCNT [UR4+0x28c30] ;  /* 0x028c3000ff0099b0 */ /* 0x000fee0008000a84 */
[----:B------:R-:W-:Y:S05]  /*c1a0*/  @P0 BRA.U.ANY `(.L_x_77) ;  /* 0xfffffffd00e80947 */ /* 0x000fea000393ffff */
[----:B------:R-:W-:Y:S01]  /*c1b0*/  NOP ;  /* 0x0000000000007918 */ /* 0x000fe20000000000 */
[----:B------:R-:W-:-:S13]  /*c1c0*/  ISETP.NE.AND P2, PT, R33, 0x3, PT ;  /* 0x000000032100780c */ /* 0x000fda0003f45270 */
[----:B------:R-:W-:Y:S05]  /*c1d0*/  @!P2 BRA `(.L_x_78) ;  /* 0x000000000004a947 */ /* 0x000fea0003800000 */
[----:B------:R-:W-:Y:S01]  /*c1e0*/  BPT.TRAP 0x1 ;  /* 0x000000040000795c */ /* 0x000fe20000300000 */
.L_x_78:
[----:B------:R2:W-:Y:S01]  /*c1f0*/  SYNCS.ARRIVE.TRANS64.A1T0 RZ, [R10+URZ+0x28c30], RZ ;  /* 0x028c30ff0aff79a7 */ /* 0x0005e2000810003f */
[----:B------:R-:W-:Y:S05]  /*c200*/  @!P2 BRA `(.L_x_79) ;  /* 0x000000000004a947 */ /* 0x000fea0003800000 */
[----:B------:R-:W-:Y:S01]  /*c210*/  BPT.TRAP 0x1 ;  /* 0x000000040000795c */ /* 0x000fe20000300000 */
.L_x_79:
[----:B------:R-:W3:Y:S01]  /*c220*/  SYNCS.PHASECHK.TRANS64.TRYWAIT P0, [R10+URZ+0x28c60], R20 ;  /* 0x028c60140a0075a7 */ /* 0x000ee2000800017f */
[----:B------:R-:W-:Y:S04]  /*c230*/  BSSY B1, `(.L_x_80) ;  /* 0x0000002000017945 */ /* 0x000fe80003800000 */
[----:B---3--:R-:W-:Y:S05]  /*c240*/  @!P0 BRA `(.L_x_81) ;  /* 0x0000002400308947 */ /* 0x008fea0003800000 */
.L_x_144:
[----:B------:R-:W-:Y:S05]  /*c250*/  BSYNC B1 ;  /* 0x0000000000017941 */ /* 0x000fea0003800000 */
.L_x_80:
[----:B------:R-:W-:Y:S01]  /*c260*/  ULDC.64 UR4, c[0x0][0x328] ;  /* 0x0000ca0000047ab9 */ /* 0x000fe20000000a00 */
[----:B------:R-:W-:Y:S01]  /*c270*/  ULDC.64 UR6, c[0x0][0x338] ;  /* 0x0000ce0000067ab9 */ /* 0x000fe20000000a00 */
[----:B0-----:R-:W-:Y:S01]  /*c280*/  IMAD R2, R19, UR4, RZ ;  /* 0x0000000413027c24 */ /* 0x001fe2000f8e02ff */
[----:B------:R-:W-:Y:S01]  /*c290*/  LOP3.LUT P5, RZ, R16, 0x8, RZ, 0xc0, !PT ;  /* 0x0000000810ff7812 */ /* 0x000fe200078ac0ff */
[----:B------:R-:W-:Y:S01]  /*c2a0*/  IMAD R17, R0, 0x7000, R17 ;  /* 0x0000700000117824 */ /* 0x000fe200078e0211 */
[C---:B------:R-:W-:Y:S01]  /*c2b0*/  LOP3.LUT P4, RZ, R16.reuse, 0x4, RZ, 0xc0, !PT ;  /* 0x0000000410ff7812 */ /* 0x040fe2000788c0ff */
[C---:B------:R-:W-:Y:S01]  /*c2c0*/  IMAD R5, R7.reuse, UR5, R2 ;  /* 0x0000000507057c24 */ /* 0x040fe2000f8e0202 */
[----:B------:R-:W-:Y:S01]  /*c2d0*/  LOP3.LUT P3, RZ, R16, 0x2, RZ, 0xc0, !PT ;  /* 0x0000000210ff7812 */ /* 0x000fe2000786c0ff */
[----:B------:R-:W-:Y:S01]  /*c2e0*/  IMAD.WIDE.U32 R2, R7, UR4, RZ ;  /* 0x0000000407027c25 */ /* 0x000fe2000f8e00ff */
[----:B------:R-:W-:-:S03]  /*c2f0*/  R2UR UR4, R23 ;  /* 0x00000000170472ca */ /* 0x000fc600000e0000 */
[----:B------:R-:W-:Y:S02]  /*c300*/  IMAD R7, R18, UR6, RZ ;  /* 0x0000000612077c24 */ /* 0x000fe4000f8e02ff */
[----:B------:R-:W-:Y:S02]  /*c310*/  IMAD.IADD R3, R3, 0x1, R5 ;  /* 0x0000000103037824 */ /* 0x000fe400078e0205 */
[C---:B------:R-:W-:Y:S02]  /*c320*/  IMAD R7, R6.reuse, UR7, R7 ;  /* 0x0000000706077c24 */ /* 0x040fe4000f8e0207 */
[----:B------:R-:W-:Y:S01]  /*c330*/  IMAD.WIDE.U32 R2, R6, UR6, R2 ;  /* 0x0000000606027c25 */ /* 0x000fe2000f8e0002 */
[----:B------:R-:W-:Y:S02]  /*c340*/  ULDC.64 UR6, c[0x0][0x330] ;  /* 0x0000cc0000067ab9 */ /* 0x000fe40000000a00 */
[----:B------:R-:W-:Y:S01]  /*c350*/  MOV R5, UR6 ;  /* 0x0000000600057c02 */ /* 0x000fe20008000f00 */
[----:B------:R-:W-:Y:S01]  /*c360*/  UIMAD UR4, UR4, UR6, URZ ;  /* 0x00000006040472a4 */ /* 0x000fe2000f8e023f */
[----:B------:R-:W-:-:S03]  /*c370*/  IMAD.IADD R3, R3, 0x1, R7 ;  /* 0x0000000103037824 */ /* 0x000fc600078e0207 */
[----:B------:R-:W-:Y:S02]  /*c380*/  UIMAD UR4, UR40, UR7, UR4 ;  /* 0x00000007280472a4 */ /* 0x000fe4000f8e0204 */
        /* <DEDUP_REMOVED lines=8> */
[C---:B------:R-:W-:Y:S02]  /*c410*/  LOP3.LUT P1, RZ, R16.reuse, 0x40, RZ, 0xc0, !PT ;  /* 0x0000004010ff7812 */ /* 0x040fe4000782c0ff */
[C---:B------:R-:W-:Y:S01]  /*c420*/  LOP3.LUT P6, RZ, R16.reuse, 0x20, RZ, 0xc0, !PT ;  /* 0x0000002010ff7812 */ /* 0x040fe200078cc0ff */
[----:B------:R-:W4:Y:S01]  /*c430*/  SHFL.IDX PT, R3, R19, RZ, 0x181f ;  /* 0x00181fff13037589 */ /* 0x000f2200000e0000 */
[----:B------:R-:W-:Y:S02]  /*c440*/  LEA R17, R17, UR43, 0x1 ;  /* 0x0000002b11117c11 */ /* 0x000fe4000f8e08ff */
[----:B------:R-:W-:Y:S01]  /*c450*/  LOP3.LUT P2, RZ, R16, 0x10, RZ, 0xc0, !PT ;  /* 0x0000001010ff7812 */ /* 0x000fe2000784c0ff */
[----:B------:R-:W-:Y:S01]  /*c460*/  SHFL.IDX PT, R5, R19, 0x1, 0x181f ;  /* 0x00381f0013057f89 */ /* 0x000fe200000e0000 */
[----:B------:R-:W-:-:S03]  /*c470*/  P2R R11, PR, RZ, 0x40 ;  /* 0x00000040ff0b7803 */ /* 0x000fc60000000000 */
[----:B-1-3--:R-:W-:Y:S04]  /*c480*/  SHFL.IDX PT, R20, R19, 0x2, 0x181f ;  /* 0x00581f0013147f89 */ /* 0x00afe800000e0000 */
[----:B------:R-:W-:Y:S01]  /*c490*/  SHFL.IDX PT, R19, R19, 0x3, 0x181f ;  /* 0x00781f0013137f89 */ /* 0x000fe200000e0000 */
[----:B0-----:R-:W-:-:S03]  /*c4a0*/  IADD3 R6, P0, R14, R8, RZ ;  /* 0x000000080e067210 */ /* 0x001fc60007f1e0ff */
[----:B------:R-:W0:Y:S02]  /*c4b0*/  SHFL.IDX PT, R14, R18, 0x1, 0x181f ;  /* 0x00381f00120e7f89 */ /* 0x000e2400000e0000 */
[----:B----4-:R-:W-:-:S05]  /*c4c0*/  IMAD.X R7, RZ, RZ, R3, P0 ;  /* 0x000000ffff077224 */ /* 0x010fca00000e0603 */
[----:B------:R-:W-:Y:S01]  /*c4d0*/  LDGSTS.E.BYPASS.LTC128B.128 [R17+0x400], desc[UR36][R6.64], !P1 ;  /* 0x0040000006117fae */ /* 0x000fe2000c901d64 */
[----:B------:R-:W-:-:S03]  /*c4e0*/  ISETP.NE.U32.AND P1, PT, R25, RZ, PT ;  /* 0x000000ff1900720c */ /* 0x000fc60003f25070 */
[----:B------:R-:W-:Y:S01]  /*c4f0*/  LDGSTS.E.BYPASS.LTC128B.128 [R17+0x2400], desc[UR36][R6.64+0x80], !P6 ;  /* 0x0240008006117fae */ /* 0x000fe2000f101d64 */
[----:B------:R-:W-:-:S03]  /*c500*/  LOP3.LUT P6, RZ, R16, 0x40, RZ, 0xc0, !PT ;  /* 0x0000004010ff7812 */ /* 0x000fc600078cc0ff */
[----:B------:R-:W-:Y:S04]  /*c510*/  LDGSTS.E.BYPASS.LTC128B.128 [R17+0x4400], desc[UR36][R6.64+0x100], !P2 ;  /* 0x0440010006117fae */ /* 0x000fe8000d101d64 */
[----:B------:R-:W-:Y:S01]  /*c520*/  LDGSTS.E.BYPASS.LTC128B.128 [R17+0x6400], desc[UR36][R6.64+0x180], !P5 ;  /* 0x0640018006117fae */ /* 0x000fe2000e901d64 */
[----:B0-----:R-:W-:-:S03]  /*c530*/  IADD3 R4, P0, R14, R8, RZ ;  /* 0x000000080e047210 */ /* 0x001fc60007f1e0ff */
[----:B------:R-:W-:Y:S01]  /*c540*/  LDGSTS.E.BYPASS.LTC128B.128 [R17+0x8400], desc[UR36][R6.64+0x200], !P4 ;  /* 0x0840020006117fae */ /* 0x000fe2000e101d64 */
[----:B------:R-:W-:-:S03]  /*c550*/  IADD3.X R5, RZ, R5, RZ, P0, !PT ;  /* 0x00000005ff057210 */ /* 0x000fc600007fe4ff */
[----:B------:R-:W0:Y:S04]  /*c560*/  SHFL.IDX PT, R14, R18, 0x2, 0x181f ;  /* 0x00581f00120e7f89 */ /* 0x000e2800000e0000 */
[----:B------:R-:W-:Y:S01]  /*c570*/  LDGSTS.E.BYPASS.LTC128B.128 [R17+0xa400], desc[UR36][R6.64+0x280], !P3 ;  /* 0x0a40028006117fae */ /* 0x000fe2000d901d64 */
[----:B0-----:R-:W-:-:S03]  /*c580*/  IADD3 R2, P0, R14, R8, RZ ;  /* 0x000000080e027210 */ /* 0x001fc60007f1e0ff */
[----:B------:R0:W1:Y:S02]  /*c590*/  SHFL.IDX PT, R14, R18, 0x3, 0x181f ;  /* 0x00781f00120e7f89 */ /* 0x00006400000e0000 */
[----:B------:R-:W-:Y:S01]  /*c5a0*/  IMAD.X R3, RZ, RZ, R20, P0 ;  /* 0x000000ffff037224 */ /* 0x000fe200000e0614 */
[----:B------:R-:W-:-:S13]  /*c5b0*/  ISETP.NE.U32.AND P0, PT, R28, RZ, PT ;  /* 0x000000ff1c00720c */ /* 0x000fda0003f05070 */
[----:B------:R-:W-:Y:S04]  /*c5c0*/  LDGSTS.E.BYPASS.LTC128B.128 [R17+0xc400], desc[UR36][R6.64+0x300], P0 ;  /* 0x0c40030006117fae */ /* 0x000fe80008101d64 */
[----:B------:R3:W-:Y:S04]  /*c5d0*/  LDGSTS.E.BYPASS.LTC128B.128 [R17+0xe400], desc[UR36][R6.64+0x380], P1 ;  /* 0x0e40038006117fae */ /* 0x0007e80008901d64 */
[----:B------:R-:W-:Y:S01]  /*c5e0*/  LDGSTS.E.BYPASS.LTC128B.128 [R17+0xc00], desc[UR36][R4.64], !P6 ;  /* 0x00c0000004117fae */ /* 0x000fe2000f101d64 */
[----:B------:R-:W-:-:S04]  /*c5f0*/  ISETP.NE.AND P6, PT, R11, RZ, PT ;  /* 0x000000ff0b00720c */ /* 0x000fc80003fc5270 */
[----:B---3--:R-:W-:-:S09]  /*c600*/  P2R R6, PR, RZ, 0x40 ;  /* 0x00000040ff067803 */ /* 0x008fd20000000000 */
[----:B------:R-:W-:Y:S01]  /*c610*/  LDGSTS.E.BYPASS.LTC128B.128 [R17+0x2c00], desc[UR36][R4.64+0x80], !P6 ;  /* 0x02c0008004117fae */ /* 0x000fe2000f101d64 */
[----:B------:R-:W-:-:S03]  /*c620*/  LOP3.LUT P6, RZ, R16, 0x40, RZ, 0xc0, !PT ;  /* 0x0000004010ff7812 */ /* 0x000fc600078cc0ff */
[----:B------:R-:W-:Y:S04]  /*c630*/  LDGSTS.E.BYPASS.LTC128B.128 [R17+0x4c00], desc[UR36][R4.64+0x100], !P2 ;  /* 0x04c0010004117fae */ /* 0x000fe8000d101d64 */
[----:B------:R-:W-:Y:S04]  /*c640*/  LDGSTS.E.BYPASS.LTC128B.128 [R17+0x6c00], desc[UR36][R4.64+0x180], !P5 ;  /* 0x06c0018004117fae */ /* 0x000fe8000e901d64 */
[----:B------:R-:W-:Y:S04]  /*c650*/  LDGSTS.E.BYPASS.LTC128B.128 [R17+0x8c00], desc[UR36][R4.64+0x200], !P4 ;  /* 0x08c0020004117fae */ /* 0x000fe8000e101d64 */
[----:B------:R-:W-:Y:S04]  /*c660*/  LDGSTS.E.BYPASS.LTC128B.128 [R17+0xac00], desc[UR36][R4.64+0x280], !P3 ;  /* 0x0ac0028004117fae */ /* 0x000fe8000d901d64 */
[----:B------:R-:W-:Y:S04]  /*c670*/  LDGSTS.E.BYPASS.LTC128B.128 [R17+0xcc00], desc[UR36][R4.64+0x300], P0 ;  /* 0x0cc0030004117fae */ /* 0x000fe80008101d64 */
[----:B------:R3:W-:Y:S04]  /*c680*/  LDGSTS.E.BYPASS.LTC128B.128 [R17+0xec00], desc[UR36][R4.64+0x380], P1 ;  /* 0x0ec0038004117fae */ /* 0x0007e80008901d64 */
[----:B------:R0:W-:Y:S01]  /*c690*/  LDGSTS.E.BYPASS.LTC128B.128 [R17+0x1400], desc[UR36][R2.64], !P6 ;  /* 0x0140000002117fae */ /* 0x0001e2000f101d64 */
[----:B------:R-:W-:Y:S01]  /*c6a0*/  ISETP.NE.AND P6, PT, R6, RZ, PT ;  /* 0x000000ff0600720c */ /* 0x000fe20003fc5270 */
[----:B---3--:R-:W-:-:S12]  /*c6b0*/  IMAD.MOV.U32 R4, RZ, RZ, RZ ;  /* 0x000000ffff047224 */ /* 0x008fd800078e00ff */
[----:B------:R0:W-:Y:S04]  /*c6c0*/  LDGSTS.E.BYPASS.LTC128B.128 [R17+0x3400], desc[UR36][R2.64+0x80], !P6 ;  /* 0x0340008002117fae */ /* 0x0001e8000f101d64 */
[----:B------:R0:W-:Y:S04]  /*c6d0*/  LDGSTS.E.BYPASS.LTC128B.128 [R17+0x5400], desc[UR36][R2.64+0x100], !P2 ;  /* 0x0540010002117fae */ /* 0x0001e8000d101d64 */
[----:B------:R0:W-:Y:S04]  /*c6e0*/  LDGSTS.E.BYPASS.LTC128B.128 [R17+0x7400], desc[UR36][R2.64+0x180], !P5 ;  /* 0x0740018002117fae */ /* 0x0001e8000e901d64 */
[----:B------:R0:W-:Y:S04]  /*c6f0*/  LDGSTS.E.BYPASS.LTC128B.128 [R17+0x9400], desc[UR36][R2.64+0x200], !P4 ;  /* 0x0940020002117fae */ /* 0x0001e8000e101d64 */
[----:B------:R0:W-:Y:S04]  /*c700*/  LDGSTS.E.BYPASS.LTC128B.128 [R17+0xb400], desc[UR36][R2.64+0x280], !P3 ;  /* 0x0b40028002117fae */ /* 0x0001e8000d901d64 */
[----:B------:R0:W-:Y:S04]  /*c710*/  LDGSTS.E.BYPASS.LTC128B.128 [R17+0xd400], desc[UR36][R2.64+0x300], P0 ;  /* 0x0d40030002117fae */ /* 0x0001e80008101d64 */
[----:B-1----:R0:W-:Y:S02]  /*c720*/  LDGSTS.E.BYPASS.LTC128B.128 [R17+0xf400], desc[UR36][R2.64+0x380], P1 ;  /* 0x0f40038002117fae */ /* 0x0021e40008901d64 */
.L_x_154:
[----:B------:R-:W-:Y:S02]  /*c730*/  P2R R5, PR, RZ, 0x2 ;  /* 0x00000002ff057803 */ /* 0x000fe40000000000 */
[----:B------:R-:W-:Y:S02]  /*c740*/  LOP3.LUT P1, RZ, R16, 0x40, RZ, 0xc0, !PT ;  /* 0x0000004010ff7812 */ /* 0x000fe4000782c0ff */
[----:B0-----:R-:W-:Y:S02]  /*c750*/  IADD3 R2, P2, R14, R8, RZ ;  /* 0x000000080e027210 */ /* 0x001fe40007f5e0ff */
[C---:B------:R-:W-:Y:S02]  /*c760*/  LOP3.LUT P6, RZ, R16.reuse, 0x10, RZ, 0xc0, !PT ;  /* 0x0000001010ff7812 */ /* 0x040fe400078cc0ff */
[----:B------:R-:W-:Y:S02]  /*c770*/  IADD3.X R3, RZ, R19, RZ, P2, !PT ;  /* 0x00000013ff037210 */ /* 0x000fe400017fe4ff */
[----:B------:R-:W-:-:S05]  /*c780*/  LOP3.LUT P2, RZ, R16, 0x20, RZ, 0xc0, !PT ;  /* 0x0000002010ff7812 */ /* 0x000fca000784c0ff */
[----:B------:R-:W-:Y:S01]  /*c790*/  @!PT LDS RZ, [RZ] ;  /* 0x00000000fffff984 */ /* 0x000fe20000000800 */
[----:B------:R-:W-:Y:S01]  /*c7a0*/  @!PT LDS RZ, [RZ] ;  /* 0x00000000fffff984 */ /* 0x000fe20000000800 */
[----:B------:R-:W-:Y:S01]  /*c7b0*/  @!PT LDS RZ, [RZ] ;  /* 0x00000000fffff984 */ /* 0x000fe20000000800 */
[----:B------:R0:W-:Y:S01]  /*c7c0*/  LDGSTS.E.BYPASS.LTC128B.128 [R17+0x1c00], desc[UR36][R2.64], !P1 ;  /* 0x01c0000002117fae */ /* 0x0001e2000c901d64 */
[----:B------:R-:W-:-:S07]  /*c7d0*/  ISETP.NE.AND P1, PT, R5, RZ, PT ;  /* 0x000000ff0500720c */ /* 0x000fce0003f25270 */
[----:B------:R0:W-:Y:S04]  /*c7e0*/  LDGSTS.E.BYPASS.LTC128B.128 [R17+0x3c00], desc[UR36][R2.64+0x80], !P2 ;  /* 0x03c0008002117fae */ /* 0x0001e8000d101d64 */
[----:B------:R0:W-:Y:S04]  /*c7f0*/  LDGSTS.E.BYPASS.LTC128B.128 [R17+0x5c00], desc[UR36][R2.64+0x100], !P6 ;  /* 0x05c0010002117fae */ /* 0x0001e8000f101d64 */
[----:B------:R0:W-:Y:S04]  /*c800*/  LDGSTS.E.BYPASS.LTC128B.128 [R17+0x7c00], desc[UR36][R2.64+0x180], !P5 ;  /* 0x07c0018002117fae */ /* 0x0001e8000e901d64 */
[----:B------:R0:W-:Y:S04]  /*c810*/  LDGSTS.E.BYPASS.LTC128B.128 [R17+0x9c00], desc[UR36][R2.64+0x200], !P4 ;  /* 0x09c0020002117fae */ /* 0x0001e8000e101d64 */
[----:B------:R0:W-:Y:S04]  /*c820*/  LDGSTS.E.BYPASS.LTC128B.128 [R17+0xbc00], desc[UR36][R2.64+0x280], !P3 ;  /* 0x0bc0028002117fae */ /* 0x0001e8000d901d64 */
[----:B------:R0:W-:Y:S01]  /*c830*/  LDGSTS.E.BYPASS.LTC128B.128 [R17+0xdc00], desc[UR36][R2.64+0x300], P0 ;  /* 0x0dc0030002117fae */ /* 0x0001e20008101d64 */
[----:B------:R-:W-:-:S03]  /*c840*/  PLOP3.LUT P0, PT, PT, PT, PT, 0x80, 0x0 ;  /* 0x000000000000781c */ /* 0x000fc60003f0f070 */
[----:B------:R0:W-:Y:S01]  /*c850*/  LDGSTS.E.BYPASS.LTC128B.128 [R17+0xfc00], desc[UR36][R2.64+0x380], P1 ;  /* 0x0fc0038002117fae */ /* 0x0001e20008901d64 */
[----:B------:R-:W-:-:S09]  /*c860*/  NOP ;  /* 0x0000000000007918 */ /* 0x000fd20000000000 */
.L_x_83:
        /* <DEDUP_REMOVED lines=10> */
.L_x_84:
[----:B------:R-:W-:Y:S01]  /*c910*/  VIADD R0, R0, 0x1 ;  /* 0x0000000100007836 */ /* 0x000fe20000000000 */
[----:B------:R1:W-:Y:S01]  /*c920*/  SYNCS.ARRIVE.TRANS64.A1T0 RZ, [R10+URZ+0x28c50], RZ ;  /* 0x028c50ff0aff79a7 */ /* 0x0003e2000810003f */
[----:B------:R-:W-:Y:S01]  /*c930*/  VIADD R22, R22, 0xffffffff ;  /* 0xffffffff16167836 */ /* 0x000fe20000000000 */
[----:B------:R-:W-:Y:S02]  /*c940*/  IADD3 R9, R9, -0x40, RZ ;  /* 0xffffffc009097810 */ /* 0x000fe40007ffe0ff */
[----:B------:R-:W-:-:S04]  /*c950*/  ISETP.NE.AND P0, PT, R0, 0x2, PT ;  /* 0x000000020000780c */ /* 0x000fc80003f05270 */
[----:B------:R-:W-:Y:S02]  /*c960*/  SEL R0, R0, RZ, P0 ;  /* 0x000000ff00007207 */ /* 0x000fe40000000000 */
[----:B0-----:R-:W-:Y:S02]  /*c970*/  SEL R2, RZ, 0x1, P0 ;  /* 0x00000001ff027807 */ /* 0x001fe40000000000 */
[----:B------:R-:W-:Y:S02]  /*c980*/  ISETP.GT.AND P0, PT, R22, UR45, PT ;  /* 0x0000002d16007c0c */ /* 0x000fe4000bf04270 */
[----:B------:R-:W-:-:S11]  /*c990*/  LOP3.LUT R21, R21, R2, RZ, 0x3c, !PT ;  /* 0x0000000215157212 */ /* 0x000fd600078e3cff */
[----:B-1----:R-:W-:Y:S05]  /*c9a0*/  @P0 BRA `(.L_x_85) ;  /* 0xfffffff0008c0947 */ /* 0x002fea000383ffff */
.L_x_70:
[----:B------:R-:W-:Y:S05]  /*c9b0*/  BSYNC B0 ;  /* 0x0000000000007941 */ /* 0x000fea0003800000 */
.L_x_53:
[----:B------:R-:W0:Y:S01]  /*c9c0*/  S2R R3, SR_CgaCtaId ;  /* 0x0000000000037919 */ /* 0x000e220000008800 */
[----:B------:R-:W-:Y:S01]  /*c9d0*/  MOV R2, 0x400 ;  /* 0x0000040000027802 */ /* 0x000fe20000000f00 */
[----:B------:R-:W-:Y:S01]  /*c9e0*/  BSSY B0, `(.L_x_86) ;  /* 0x0000005000007945 */ /* 0x000fe20003800000 */
[----:B------:R-:W-:Y:S02]  /*c9f0*/  SHF.L.U32 R4, R4, 0x1f, RZ ;  /* 0x0000001f04047819 */ /* 0x000fe400000006ff */
[----:B0-----:R-:W-:-:S04]  /*ca00*/  LEA R5, R3, R2, 0x18 ;  /* 0x0000000203057211 */ /* 0x001fc800078ec0ff */
[----:B------:R-:W0:Y:S02]  /*ca10*/  SYNCS.PHASECHK.TRANS64.TRYWAIT P0, [R5+URZ+0x28c20], R4 ;  /* 0x028c2004050075a7 */ /* 0x000e24000800017f */
[----:B0-----:R-:W-:Y:S05]  /*ca20*/  @!P0 BRA `(.L_x_87) ;  /* 0x0000002400108947 */ /* 0x001fea0003800000 */
.L_x_155:
[----:B------:R-:W-:Y:S05]  /*ca30*/  BSYNC B0 ;  /* 0x0000000000007941 */ /* 0x000fea0003800000 */
.L_x_86:
[----:B------:R-:W-:-:S03]  /*ca40*/  UMOV UR4, 0xffffffff ;  /* 0xffffffff00047882 */ /* 0x000fc60000000000 */
[----:B------:R-:W-:Y:S05]  /*ca50*/  BRA.DIV UR4, `(.L_x_88) ;  /* 0x0000002604187947 */ /* 0x000fea000b800000 */
[----:B------:R-:W1:Y:S02]  /*ca60*/  S2R R2, SR_TID.X ;  /* 0x0000000000027919 */ /* 0x000e640000002100 */
[----:B-1----:R-:W-:-:S04]  /*ca70*/  SHF.R.U32.HI R2, RZ, 0x5, R2 ;  /* 0x00000005ff027819 */ /* 0x002fc80000011602 */
[----:B------:R-:W-:-:S05]  /*ca80*/  LOP3.LUT R2, R2, 0x3, RZ, 0xc0, !PT ;  /* 0x0000000302027812 */ /* 0x000fca00078ec0ff */
[----:B------:R1:W3:Y:S02]  /*ca90*/  SHFL.IDX PT, R14, R2, RZ, 0x1f ;  /* 0x00001fff020e7589 */ /* 0x0002e400000e0000 */
.L_x_158:
[----:B---3--:R-:W-:-:S13]  /*caa0*/  ISETP.NE.AND P0, PT, R14, RZ, PT ;  /* 0x000000ff0e00720c */ /* 0x008fda0003f05270 */
[----:B------:R-:W-:Y:S05]  /*cab0*/  @P0 BRA `(.L_x_8) ;  /* 0x0000000000880947 */ /* 0x000fea0003800000 */
[----:B------:R-:W-:-:S03]  /*cac0*/  UMOV UR4, 0xffffffff ;  /* 0xffffffff00047882 */ /* 0x000fc60000000000 */
[----:B------:R-:W-:Y:S05]  /*cad0*/  BRA.DIV UR4, `(.L_x_89) ;  /* 0x00000026042c7947 */ /* 0x000fea000b800000 */
[----:B------:R-:W-:-:S13]  /*cae0*/  ELECT P6, URZ, PT ;  /* 0x00000000003f782f */ /* 0x000fda00038c0000 */
.L_x_161:
[----:B------:R-:W-:Y:S05]  /*caf0*/  @!P6 BRA `(.L_x_8) ;  /* 0x000000000078e947 */ /* 0x000fea0003800000 */
[----:B------:R-:W-:-:S06]  /*cb00*/  ULOP3.LUT UR4, UR39, 0x2, URZ, 0xfc, !UPT ;  /* 0x0000000227047892 */ /* 0x000fcc000f8efc3f */
[----:B-1----:R-:W-:-:S05]  /*cb10*/  IMAD.U32 R2, RZ, RZ, UR4 ;  /* 0x00000004ff027e24 */ /* 0x002fca000f8e00ff */
[----:B------:R-:W-:-:S13]  /*cb20*/  ISETP.NE.AND P0, PT, R2, 0x3, PT ;  /* 0x000000030200780c */ /* 0x000fda0003f05270 */
[----:B------:R-:W-:Y:S05]  /*cb30*/  @!P0 BRA `(.L_x_90) ;  /* 0x0000000000048947 */ /* 0x000fea0003800000 */
[----:B------:R-:W-:Y:S01]  /*cb40*/  BPT.TRAP 0x1 ;  /* 0x000000040000795c */ /* 0x000fe20000300000 */
.L_x_90:
[C---:B0-----:R-:W-:Y:S01]  /*cb50*/  IMAD R4, R0.reuse, 0x8, R5 ;  /* 0x0000000800047824 */ /* 0x041fe200078e0205 */
[----:B------:R-:W-:Y:S02]  /*cb60*/  SHF.L.U32 R3, R21, 0x1f, RZ ;  /* 0x0000001f15037819 */ /* 0x000fe400000006ff */
[----:B------:R-:W-:Y:S02]  /*cb70*/  IADD3 R0, R0, 0x1, RZ ;  /* 0x0000000100007810 */ /* 0x000fe40007ffe0ff */
[----:B------:R-:W0:Y:S02]  /*cb80*/  SYNCS.PHASECHK.TRANS64.TRYWAIT P1, [R4+URZ+0x28c40], R3 ;  /* 0x028c4003040075a7 */ /* 0x000e24000802017f */
[----:B------:R-:W-:-:S04]  /*cb90*/  ISETP.NE.AND P2, PT, R0, 0x2, PT ;  /* 0x000000020000780c */ /* 0x000fc80003f45270 */
[----:B------:R-:W-:Y:S01]  /*cba0*/  SEL R2, RZ, 0x1, P2 ;  /* 0x00000001ff027807 */ /* 0x000fe20001000000 */
[----:B0-----:R-:W-:Y:S08]  /*cbb0*/  @!P1 BRA `(.L_x_91) ;  /* 0x0000002400149947 */ /* 0x001ff00003800000 */
.L_x_162:
[----:B------:R-:W-:Y:S02]  /*cbc0*/  SEL R0, R0, RZ, P2 ;  /* 0x000000ff00007207 */ /* 0x000fe40001000000 */
[----:B------:R-:W-:Y:S01]  /*cbd0*/  LOP3.LUT R2, R21, R2, RZ, 0x3c, !PT ;  /* 0x0000000215027212 */ /* 0x000fe200078e3cff */
[----:B------:R-:W-:Y:S06]  /*cbe0*/  @!P0 BRA `(.L_x_92) ;  /* 0x0000000000048947 */ /* 0x000fec0003800000 */
[----:B------:R-:W-:Y:S01]  /*cbf0*/  BPT.TRAP 0x1 ;  /* 0x000000040000795c */ /* 0x000fe20000300000 */
.L_x_92:
[----:B------:R-:W-:Y:S01]  /*cc00*/  IMAD R5, R0, 0x8, R5 ;  /* 0x0000000800057824 */ /* 0x000fe200078e0205 */
[----:B------:R-:W-:-:S04]  /*cc10*/  SHF.L.U32 R0, R2, 0x1f, RZ ;  /* 0x0000001f02007819 */ /* 0x000fc800000006ff */
[----:B------:R-:W1:Y:S02]  /*cc20*/  SYNCS.PHASECHK.TRANS64.TRYWAIT P1, [R5+URZ+0x28c40], R0 ;  /* 0x028c4000050075a7 */ /* 0x000e64000802017f */
[----:B-1----:R-:W-:Y:S05]  /*cc30*/  @!P1 BRA `(.L_x_93) ;  /* 0x0000002400089947 */ /* 0x002fea0003800000 */
.L_x_163:
[----:B------:R-:W-:Y:S05]  /*cc40*/  @!P0 BRA `(.L_x_94) ;  /* 0x0000000000048947 */ /* 0x000fea0003800000 */
[----:B------:R-:W-:Y:S01]  /*cc50*/  BPT.TRAP 0x1 ;  /* 0x000000040000795c */ /* 0x000fe20000300000 */
.L_x_94:
[----:B------:R-:W3:Y:S02]  /*cc60*/  SYNCS.PHASECHK.TRANS64.TRYWAIT P1, [R4+URZ+0x28c60], R3 ;  /* 0x028c6003040075a7 */ /* 0x000ee4000802017f */
[----:B---3--:R-:W-:Y:S05]  /*cc70*/  @!P1 BRA `(.L_x_95) ;  /* 0x00000024000c9947 */ /* 0x008fea0003800000 */
.L_x_164:
[----:B------:R-:W-:Y:S05]  /*cc80*/  @!P0 BRA `(.L_x_96) ;  /* 0x0000000000048947 */ /* 0x000fea0003800000 */
[----:B------:R-:W-:Y:S01]  /*cc90*/  BPT.TRAP 0x1 ;  /* 0x000000040000795c */ /* 0x000fe20000300000 */
.L_x_96:
[----:B----4-:R4:W0:Y:S02]  /*cca0*/  SYNCS.PHASECHK.TRANS64.TRYWAIT P0, [R5+URZ+0x28c60], R0 ;  /* 0x028c6000050075a7 */ /* 0x010824000800017f */
[----:B0-----:R-:W-:Y:S05]  /*ccb0*/  @!P0 NANOSLEEP.SYNCS 0x989680 ;  /* 0x009896800000895d */ /* 0x001fea0003900000 */
[----:B------:R-:W0:Y:S02]  /*ccc0*/  @!P0 SYNCS.PHASECHK.TRANS64 P0, [R5+URZ+0x28c60], R0 ;  /* 0x028c6000050085a7 */ /* 0x000e24000800007f */
[----:B0-----:R-:W-:Y:S05]  /*ccd0*/  @!P0 BRA `(.L_x_96) ;  /* 0xfffffffc00f08947 */ /* 0x001fea000383ffff */
.L_x_8:
[----:B------:R-:W-:Y:S05]  /*cce0*/  BSYNC B6 ;  /* 0x0000000000067941 */ /* 0x000fea0003800000 */
.L_x_5:
[----:B------:R-:W-:Y:S05]  /*ccf0*/  EXIT ;  /* 0x000000000000794d */ /* 0x000fea0003800000 */
.L_x_13:
[----:B0-----:R-:W-:-:S04]  /*cd00*/  IMAD.U32 R5, RZ, RZ, UR5 ;  /* 0x00000005ff057e24 */ /* 0x001fc8000f8e00ff */
[----:B------:R0:W1:Y:S03]  /*cd10*/  SYNCS.PHASECHK.TRANS64.TRYWAIT P1, [R5+URZ+0x28c50], R2 ;  /* 0x028c5002050075a7 */ /* 0x000066000802017f */
[----:B-1----:R-:W-:Y:S05]  /*cd20*/  @!P1 NANOSLEEP.SYNCS 0x989680 ;  /* 0x009896800000995d */ /* 0x002fea0003900000 */
[----:B------:R-:W1:Y:S02]  /*cd30*/  @!P1 SYNCS.PHASECHK.TRANS64 P1, [R5+URZ+0x28c50], R2 ;  /* 0x028c5002050095a7 */ /* 0x000e64000802007f */
[----:B-1----:R-:W-:Y:S05]  /*cd40*/  @!P1 BRA `(.L_x_13) ;  /* 0xfffffffc00ec9947 */ /* 0x002fea000383ffff */
[----:B------:R-:W-:Y:S05]  /*cd50*/  BRA `(.L_x_97) ;  /* 0xffffff4400947947 */ /* 0x000fea000383ffff */
.L_x_19:
[----:B-1----:R-:W-:-:S04]  /*cd60*/  MOV R5, UR7 ;  /* 0x0000000700057c02 */ /* 0x002fc80008000f00 */
[----:B------:R1:W2:Y:S03]  /*cd70*/  SYNCS.PHASECHK.TRANS64.TRYWAIT P1, [R5+URZ+0x28c50], R2 ;  /* 0x028c5002050075a7 */ /* 0x0002a6000802017f */
[----:B--2---:R-:W-:Y:S05]  /*cd80*/  @!P1 NANOSLEEP.SYNCS 0x989680 ;  /* 0x009896800000995d */ /* 0x004fea0003900000 */
[----:B------:R-:W2:Y:S02]  /*cd90*/  @!P1 SYNCS.PHASECHK.TRANS64 P1, [R5+URZ+0x28c50], R2 ;  /* 0x028c5002050095a7 */ /* 0x000ea4000802007f */
[----:B--2---:R-:W-:Y:S05]  /*cda0*/  @!P1 BRA `(.L_x_19) ;  /* 0xfffffffc00ec9947 */ /* 0x004fea000383ffff */
[----:B------:R-:W-:Y:S05]  /*cdb0*/  BRA `(.L_x_18) ;  /* 0xffffff5000987947 */ /* 0x000fea000383ffff */
.L_x_24:
[----:B0-----:R-:W-:-:S04]  /*cdc0*/  IMAD.U32 R0, RZ, RZ, UR41 ;  /* 0x00000029ff007e24 */ /* 0x001fc8000f8e00ff */
[----:B------:R0:W1:Y:S03]  /*cdd0*/  SYNCS.PHASECHK.TRANS64.TRYWAIT P0, [R0+URZ+0x28c00], R9 ;  /* 0x028c0009000075a7 */ /* 0x000066000800017f */
[----:B-1----:R-:W-:Y:S05]  /*cde0*/  @!P0 NANOSLEEP.SYNCS 0x989680 ;  /* 0x009896800000895d */ /* 0x002fea0003900000 */
[----:B------:R-:W1:Y:S02]  /*cdf0*/  @!P0 SYNCS.PHASECHK.TRANS64 P0, [R0+URZ+0x28c00], R9 ;  /* 0x028c0009000085a7 */ /* 0x000e64000800007f */
[----:B-1----:R-:W-:Y:S05]  /*ce00*/  @!P0 BRA `(.L_x_24) ;  /* 0xfffffffc00ec8947 */ /* 0x002fea000383ffff */
[----:B------:R-:W-:Y:S05]  /*ce10*/  BRA `(.L_x_98) ;  /* 0xffffff6400987947 */ /* 0x000fea000383ffff */
.L_x_28:
[----:B-1----:R-:W-:-:S04]  /*ce20*/  IMAD.U32 R4, RZ, RZ, UR41 ;  /* 0x00000029ff047e24 */ /* 0x002fc8000f8e00ff */
[----:B------:R1:W2:Y:S03]  /*ce30*/  SYNCS.PHASECHK.TRANS64.TRYWAIT P1, [R4+URZ+0x28c30], R9 ;  /* 0x028c3009040075a7 */ /* 0x0002a6000802017f */
[----:B--2---:R-:W-:Y:S05]  /*ce40*/  @!P1 NANOSLEEP.SYNCS 0x989680 ;  /* 0x009896800000995d */ /* 0x004fea0003900000 */
[----:B------:R-:W2:Y:S02]  /*ce50*/  @!P1 SYNCS.PHASECHK.TRANS64 P1, [R4+URZ+0x28c30], R9 ;  /* 0x028c3009040095a7 */ /* 0x000ea4000802007f */
[----:B--2---:R-:W-:Y:S05]  /*ce60*/  @!P1 BRA `(.L_x_28) ;  /* 0xfffffffc00ec9947 */ /* 0x004fea000383ffff */
[----:B------:R-:W-:Y:S05]  /*ce70*/  BRA `(.L_x_27) ;  /* 0xffffff6400d87947 */ /* 0x000fea000383ffff */
.L_x_33:
[----:B--2---:R-:W-:-:S04]  /*ce80*/  MOV R12, UR41 ;  /* 0x00000029000c7c02 */ /* 0x004fc80008000f00 */
[----:B------:R2:W4:Y:S03]  /*ce90*/  SYNCS.PHASECHK.TRANS64.TRYWAIT P1, [R12+URZ+0x28c50], R9 ;  /* 0x028c50090c0075a7 */ /* 0x000526000802017f */
[----:B----4-:R-:W-:Y:S05]  /*cea0*/  @!P1 NANOSLEEP.SYNCS 0x989680 ;  /* 0x009896800000995d */ /* 0x010fea0003900000 */
[----:B------:R-:W4:Y:S02]  /*ceb0*/  @!P1 SYNCS.PHASECHK.TRANS64 P1, [R12+URZ+0x28c50], R9 ;  /* 0x028c50090c0095a7 */ /* 0x000f24000802007f */
[----:B----4-:R-:W-:Y:S05]  /*cec0*/  @!P1 BRA `(.L_x_33) ;  /* 0xfffffffc00ec9947 */ /* 0x010fea000383ffff */
[----:B------:R-:W-:Y:S05]  /*ced0*/  BRA `(.L_x_32) ;  /* 0xffffff7800507947 */ /* 0x000fea000383ffff */
.L_x_39:
[----:B-1----:R-:W-:-:S04]  /*cee0*/  IMAD.U32 R12, RZ, RZ, UR26 ;  /* 0x0000001aff0c7e24 */ /* 0x002fc8000f8e00ff */
[----:B------:R1:W2:Y:S03]  /*cef0*/  SYNCS.PHASECHK.TRANS64.TRYWAIT P2, [R12+URZ+0x28c30], R9 ;  /* 0x028c30090c0075a7 */ /* 0x0002a6000804017f */
[----:B--2---:R-:W-:Y:S05]  /*cf00*/  @!P2 NANOSLEEP.SYNCS 0x989680 ;  /* 0x009896800000a95d */ /* 0x004fea0003900000 */
[----:B------:R-:W2:Y:S02]  /*cf10*/  @!P2 SYNCS.PHASECHK.TRANS64 P2, [R12+URZ+0x28c30], R9 ;  /* 0x028c30090c00a5a7 */ /* 0x000ea4000804007f */
[----:B--2---:R-:W-:Y:S05]  /*cf20*/  @!P2 BRA `(.L_x_39) ;  /* 0xfffffffc00eca947 */ /* 0x004fea000383ffff */
[----:B------:R-:W-:Y:S05]  /*cf30*/  BRA `(.L_x_38) ;  /* 0xffffff7c00407947 */ /* 0x000fea000383ffff */
.L_x_44:
[----:B--2---:R-:W-:-:S04]  /*cf40*/  IMAD.U32 R14, RZ, RZ, UR26 ;  /* 0x0000001aff0e7e24 */ /* 0x004fc8000f8e00ff */
[----:B------:R2:W4:Y:S03]  /*cf50*/  SYNCS.PHASECHK.TRANS64.TRYWAIT P2, [R14+URZ+0x28c50], R9 ;  /* 0x028c50090e0075a7 */ /* 0x000526000804017f */
[----:B----4-:R-:W-:Y:S05]  /*cf60*/  @!P2 NANOSLEEP.SYNCS 0x989680 ;  /* 0x009896800000a95d */ /* 0x010fea0003900000 */
[----:B------:R-:W4:Y:S02]  /*cf70*/  @!P2 SYNCS.PHASECHK.TRANS64 P2, [R14+URZ+0x28c50], R9 ;  /* 0x028c50090e00a5a7 */ /* 0x000f24000804007f */
[----:B----4-:R-:W-:Y:S05]  /*cf80*/  @!P2 BRA `(.L_x_44) ;  /* 0xfffffffc00eca947 */ /* 0x010fea000383ffff */
[----:B------:R-:W-:Y:S05]  /*cf90*/  BRA `(.L_x_43) ;  /* 0xffffff90005c7947 */ /* 0x000fea000383ffff */
.L_x_58:
[----:B------:R-:W-:Y:S01]  /*cfa0*/  MOV R13, R23 ;  /* 0x00000017000d7202 */ /* 0x000fe20000000f00 */
[----:B------:R-:W-:Y:S01]  /*cfb0*/  IMAD.MOV.U32 R12, RZ, RZ, RZ ;  /* 0x000000ffff0c7224 */ /* 0x000fe200078e00ff */
[----:B------:R-:W-:Y:S01]  /*cfc0*/  MOV R15, 0xffffffff ;  /* 0xffffffff000f7802 */ /* 0x000fe20000000f00 */
[----:B------:R-:W-:-:S07]  /*cfd0*/  IMAD.MOV.U32 R11, RZ, RZ, 0x1f ;  /* 0x0000001fff0b7424 */ /* 0x000fce00078e00ff */
[----:B------:R-:W-:Y:S05]  /*cfe0*/  WARPSYNC.COLLECTIVE R15, `(.L_x_99) ;  /* 0x000000000f087348 */ /* 0x000fea0003c00000 */
[----:B------:R0:W1:Y:S02]  /*cff0*/  SHFL.IDX P6, R14, R13, R12, R11 ;  /* 0x0000000c0d0e7389 */ /* 0x00006400000c000b */
[----:B01----:R-:W-:Y:S01]  /*d000*/  ENDCOLLECTIVE ;  /* 0x000000000000791b */ /* 0x003fe20003800000 */
.L_x_99:
[----:B------:R-:W-:Y:S05]  /*d010*/  BRA `(.L_x_100) ;  /* 0xffffffd400307947 */ /* 0x000fea000383ffff */
.L_x_60:
[----:B0-----:R-:W-:-:S04]  /*d020*/  IMAD.U32 R3, RZ, RZ, UR43 ;  /* 0x0000002bff037e24 */ /* 0x001fc8000f8e00ff */
[----:B------:R0:W1:Y:S03]  /*d030*/  SYNCS.PHASECHK.TRANS64.TRYWAIT P0, [R3+URZ+0x28c40], R0 ;  /* 0x028c4000030075a7 */ /* 0x000066000800017f */
[----:B-1----:R-:W-:Y:S05]  /*d040*/  @!P0 NANOSLEEP.SYNCS 0x989680 ;  /* 0x009896800000895d */ /* 0x002fea0003900000 */
[----:B------:R-:W1:Y:S02]  /*d050*/  @!P0 SYNCS.PHASECHK.TRANS64 P0, [R3+URZ+0x28c40], R0 ;  /* 0x028c4000030085a7 */ /* 0x000e64000800007f */
[----:B-1----:R-:W-:Y:S05]  /*d060*/  @!P0 BRA `(.L_x_60) ;  /* 0xfffffffc00ec8947 */ /* 0x002fea000383ffff */
[----:B------:R-:W-:Y:S05]  /*d070*/  BRA `(.L_x_101) ;  /* 0xffffffd400607947 */ /* 0x000fea000383ffff */
.L_x_61:
[----:B------:R-:W-:Y:S01]  /*d080*/  BSSY B0, `(.L_x_102) ;  /* 0x0000008000007945 */ /* 0x000fe20003800000 */
[----:B------:R-:W-:Y:S01]  /*d090*/  IMAD.MOV.U32 R13, RZ, RZ, R5 ;  /* 0x000000ffff0d7224 */ /* 0x000fe200078e0005 */
[----:B------:R-:W-:Y:S01]  /*d0a0*/  MOV R12, RZ ;  /* 0x000000ff000c7202 */ /* 0x000fe20000000f00 */
[----:B------:R-:W-:Y:S02]  /*d0b0*/  IMAD.MOV.U32 R11, RZ, RZ, 0x181f ;  /* 0x0000181fff0b7424 */ /* 0x000fe400078e00ff */
[----:B------:R-:W-:-:S07]  /*d0c0*/  IMAD.MOV.U32 R15, RZ, RZ, -0x1 ;  /* 0xffffffffff0f7424 */ /* 0x000fce00078e00ff */
[----:B------:R-:W-:Y:S05]  /*d0d0*/  WARPSYNC.COLLECTIVE R15, `(.L_x_103) ;  /* 0x000000000f087348 */ /* 0x000fea0003c00000 */
[----:B------:R0:W1:Y:S02]  /*d0e0*/  SHFL.IDX P6, R14, R13, R12, R11 ;  /* 0x0000000c0d0e7389 */ /* 0x00006400000c000b */
[----:B01----:R-:W-:Y:S01]  /*d0f0*/  ENDCOLLECTIVE ;  /* 0x000000000000791b */ /* 0x003fe20003800000 */
.L_x_103:
[----:B------:R-:W-:Y:S05]  /*d100*/  BSYNC B0 ;  /* 0x0000000000007941 */ /* 0x000fea0003800000 */
.L_x_102:
[----:B------:R-:W-:Y:S01]  /*d110*/  IMAD.MOV.U32 R13, RZ, RZ, R0 ;  /* 0x000000ffff0d7224 */ /* 0x000fe200078e0000 */
[----:B------:R-:W-:Y:S01]  /*d120*/  MOV R11, 0x181f ;  /* 0x0000181f000b7802 */ /* 0x000fe20000000f00 */
[----:B------:R-:W-:Y:S01]  /*d130*/  IMAD.MOV.U32 R12, RZ, RZ, RZ ;  /* 0x000000ffff0c7224 */ /* 0x000fe200078e00ff */
[----:B------:R-:W-:Y:S01]  /*d140*/  MOV R2, R14 ;  /* 0x0000000e00027202 */ /* 0x000fe20000000f00 */
[----:B------:R-:W-:Y:S01]  /*d150*/  IMAD.MOV.U32 R15, RZ, RZ, -0x1 ;  /* 0xffffffffff0f7424 */ /* 0x000fe200078e00ff */
[----:B------:R-:W-:-:S07]  /*d160*/  @P0 LEA R7, R30, UR43, 0x1 ;  /* 0x0000002b1e070c11 */ /* 0x000fce000f8e08ff */
[----:B------:R-:W-:Y:S05]  /*d170*/  WARPSYNC.COLLECTIVE R15, `(.L_x_104) ;  /* 0x000000000f087348 */ /* 0x000fea0003c00000 */
[----:B------:R0:W1:Y:S02]  /*d180*/  SHFL.IDX P6, R14, R13, R12, R11 ;  /* 0x0000000c0d0e7389 */ /* 0x00006400000c000b */
[----:B01----:R-:W-:Y:S01]  /*d190*/  ENDCOLLECTIVE ;  /* 0x000000000000791b */ /* 0x003fe20003800000 */
.L_x_104:
[----:B------:R-:W-:Y:S02]  /*d1a0*/  IMAD.MOV.U32 R13, RZ, RZ, R5 ;  /* 0x000000ffff0d7224 */ /* 0x000fe400078e0005 */
[----:B------:R-:W-:Y:S01]  /*d1b0*/  IMAD.MOV.U32 R12, RZ, RZ, 0x1 ;  /* 0x00000001ff0c7424 */ /* 0x000fe200078e00ff */
[----:B------:R-:W-:-:S05]  /*d1c0*/  @P0 LEA R14, P1, R22, R14, 0x1 ;  /* 0x0000000e160e0211 */ /* 0x000fca00078208ff */
[----:B------:R-:W-:Y:S01]  /*d1d0*/  @P0 IMAD.X R3, RZ, RZ, R2, P1 ;  /* 0x000000ffff030224 */ /* 0x000fe200008e0602 */
[----:B------:R-:W-:-:S07]  /*d1e0*/  @P0 MOV R2, R14 ;  /* 0x0000000e00020202 */ /* 0x000fce0000000f00 */
[----:B------:R-:W-:Y:S05]  /*d1f0*/  WARPSYNC.COLLECTIVE R15, `(.L_x_105) ;  /* 0x000000000f087348 */ /* 0x000fea0003c00000 */
[----:B------:R0:W1:Y:S02]  /*d200*/  SHFL.IDX P6, R14, R13, R12, R11 ;  /* 0x0000000c0d0e7389 */ /* 0x00006400000c000b */
[----:B01----:R-:W-:Y:S01]  /*d210*/  ENDCOLLECTIVE ;  /* 0x000000000000791b */ /* 0x003fe20003800000 */
.L_x_105:
[----:B------:R-:W-:Y:S01]  /*d220*/  @!PT LDS RZ, [RZ] ;  /* 0x00000000fffff984 */ /* 0x000fe20000000800 */
[----:B------:R-:W-:Y:S01]  /*d230*/  @!PT LDS RZ, [RZ] ;  /* 0x00000000fffff984 */ /* 0x000fe20000000800 */
[----:B------:R-:W-:Y:S01]  /*d240*/  @!PT LDS RZ, [RZ] ;  /* 0x00000000fffff984 */ /* 0x000fe20000000800 */
[----:B------:R0:W-:Y:S01]  /*d250*/  @P0 LDGSTS.E.BYPASS.LTC128B.128 [R7+0x22400], desc[UR36][R2.64], !P2 ;  /* 0x2240000002070fae */ /* 0x0001e2000d101d64 */
[----:B------:R-:W-:Y:S01]  /*d260*/  ISETP.GE.AND P0, PT, R18, 0x11, PT ;  /* 0x000000111200780c */ /* 0x000fe20003f06270 */
[----:B------:R-:W-:-:S12]  /*d270*/  IMAD.MOV.U32 R13, RZ, RZ, R0 ;  /* 0x000000ffff0d7224 */ /* 0x000fd800078e0000 */
[----:B------:R-:W-:Y:S02]  /*d280*/  @P0 LEA R9, R30, UR43, 0x1 ;  /* 0x0000002b1e090c11 */ /* 0x000fe4000f8e08ff */
[----:B0-----:R-:W-:-:S07]  /*d290*/  MOV R4, R14 ;  /* 0x0000000e00047202 */ /* 0x001fce0000000f00 */
[----:B------:R-:W-:Y:S05]  /*d2a0*/  WARPSYNC.COLLECTIVE R15, `(.L_x_106) ;  /* 0x000000000f087348 */ /* 0x000fea0003c00000 */
[----:B------:R0:W1:Y:S02]  /*d2b0*/  SHFL.IDX P6, R14, R13, R12, R11 ;  /* 0x0000000c0d0e7389 */ /* 0x00006400000c000b */
[----:B01----:R-:W-:Y:S01]  /*d2c0*/  ENDCOLLECTIVE ;  /* 0x000000000000791b */ /* 0x003fe20003800000 */
.L_x_106:
[----:B------:R-:W-:Y:S01]  /*d2d0*/  MOV R13, R5 ;  /* 0x00000005000d7202 */ /* 0x000fe20000000f00 */
[----:B------:R-:W-:Y:S01]  /*d2e0*/  IMAD.MOV.U32 R12, RZ, RZ, 0x2 ;  /* 0x00000002ff0c7424 */ /* 0x000fe200078e00ff */
[----:B------:R-:W-:-:S13]  /*d2f0*/  @P0 LEA R2, P1, R22, R14, 0x1 ;  /* 0x0000000e16020211 */ /* 0x000fda00078208ff */
[----:B------:R-:W-:Y:S05]  /*d300*/  WARPSYNC.COLLECTIVE R15, `(.L_x_107) ;  /* 0x000000000f087348 */ /* 0x000fea0003c00000 */
[----:B------:R0:W1:Y:S02]  /*d310*/  SHFL.IDX P6, R14, R13, R12, R11 ;  /* 0x0000000c0d0e7389 */ /* 0x00006400000c000b */
[----:B01----:R-:W-:Y:S01]  /*d320*/  ENDCOLLECTIVE ;  /* 0x000000000000791b */ /* 0x003fe20003800000 */
.L_x_107:
[----:B------:R-:W-:-:S05]  /*d330*/  @P0 IMAD.X R3, RZ, RZ, R4, P1 ;  /* 0x000000ffff030224 */ /* 0x000fca00008e0604 */
[----:B------:R-:W-:Y:S01]  /*d340*/  @!PT LDS RZ, [RZ] ;  /* 0x00000000fffff984 */ /* 0x000fe20000000800 */
[----:B------:R-:W-:Y:S01]  /*d350*/  @!PT LDS RZ, [RZ] ;  /* 0x00000000fffff984 */ /* 0x000fe20000000800 */
[----:B------:R-:W-:Y:S01]  /*d360*/  @!PT LDS RZ, [RZ] ;  /* 0x00000000fffff984 */ /* 0x000fe20000000800 */
[----:B------:R0:W-:Y:S01]  /*d370*/  @P0 LDGSTS.E.BYPASS.LTC128B.128 [R9+0x22c00], desc[UR36][R2.64], !P2 ;  /* 0x22c0000002090fae */ /* 0x0001e2000d101d64 */
[----:B------:R-:W-:Y:S02]  /*d380*/  ISETP.GE.AND P0, PT, R18, 0x21, PT ;  /* 0x000000211200780c */ /* 0x000fe40003f06270 */
[----:B------:R-:W-:-:S11]  /*d390*/  MOV R13, R0 ;  /* 0x00000000000d7202 */ /* 0x000fd60000000f00 */
[----:B------:R-:W-:Y:S01]  /*d3a0*/  @P0 LEA R7, R30, UR43, 0x1 ;  /* 0x0000002b1e070c11 */ /* 0x000fe2000f8e08ff */
[----:B0-----:R-:W-:-:S07]  /*d3b0*/  IMAD.MOV.U32 R4, RZ, RZ, R14 ;  /* 0x000000ffff047224 */ /* 0x001fce00078e000e */
[----:B------:R-:W-:Y:S05]  /*d3c0*/  WARPSYNC.COLLECTIVE R15, `(.L_x_108) ;  /* 0x000000000f087348 */ /* 0x000fea0003c00000 */
[----:B------:R0:W1:Y:S02]  /*d3d0*/  SHFL.IDX P6, R14, R13, R12, R11 ;  /* 0x0000000c0d0e7389 */ /* 0x00006400000c000b */
[----:B01----:R-:W-:Y:S01]  /*d3e0*/  ENDCOLLECTIVE ;  /* 0x000000000000791b */ /* 0x003fe20003800000 */
.L_x_108:
[----:B------:R-:W-:Y:S01]  /*d3f0*/  IMAD.MOV.U32 R13, RZ, RZ, R5 ;  /* 0x000000ffff0d7224 */ /* 0x000fe200078e0005 */
[----:B------:R-:W-:Y:S02]  /*d400*/  MOV R12, 0x3 ;  /* 0x00000003000c7802 */ /* 0x000fe40000000f00 */
[----:B------:R-:W-:-:S13]  /*d410*/  @P0 LEA R2, P1, R22, R14, 0x1 ;  /* 0x0000000e16020211 */ /* 0x000fda00078208ff */
[----:B------:R-:W-:Y:S05]  /*d420*/  WARPSYNC.COLLECTIVE R15, `(.L_x_109) ;  /* 0x000000000f087348 */ /* 0x000fea0003c00000 */
[----:B------:R0:W1:Y:S02]  /*d430*/  SHFL.IDX P6, R14, R13, R12, R11 ;  /* 0x0000000c0d0e7389 */ /* 0x00006400000c000b */
[----:B01----:R-:W-:Y:S01]  /*d440*/  ENDCOLLECTIVE ;  /* 0x000000000000791b */ /* 0x003fe20003800000 */
.L_x_109:
[----:B------:R-:W-:-:S05]  /*d450*/  @P0 IMAD.X R3, RZ, RZ, R4, P1 ;  /* 0x000000ffff030224 */ /* 0x000fca00008e0604 */
[----:B------:R-:W-:Y:S01]  /*d460*/  @!PT LDS RZ, [RZ] ;  /* 0x00000000fffff984 */ /* 0x000fe20000000800 */
[----:B------:R-:W-:Y:S01]  /*d470*/  @!PT LDS RZ, [RZ] ;  /* 0x00000000fffff984 */ /* 0x000fe20000000800 */
[----:B------:R-:W-:Y:S01]  /*d480*/  @!PT LDS RZ, [RZ] ;  /* 0x00000000fffff984 */ /* 0x000fe20000000800 */
[----:B------:R0:W-:Y:S01]  /*d490*/  @P0 LDGSTS.E.BYPASS.LTC128B.128 [R7+0x23400], desc[UR36][R2.64], !P2 ;  /* 0x2340000002070fae */ /* 0x0001e2000d101d64 */
[----:B------:R-:W-:Y:S02]  /*d4a0*/  IMAD.MOV.U32 R13, RZ, RZ, R0 ;  /* 0x000000ffff0d7224 */ /* 0x000fe400078e0000 */
[----:B------:R-:W-:-:S07]  /*d4b0*/  IMAD.MOV.U32 R4, RZ, RZ, R14 ;  /* 0x000000ffff047224 */ /* 0x000fce00078e000e */
[----:B0-----:R-:W-:Y:S05]  /*d4c0*/  WARPSYNC.COLLECTIVE R15, `(.L_x_110) ;  /* 0x000000000f087348 */ /* 0x001fea0003c00000 */
[----:B------:R1:W2:Y:S02]  /*d4d0*/  SHFL.IDX P6, R14, R13, R12, R11 ;  /* 0x0000000c0d0e7389 */ /* 0x0002a400000c000b */
[----:B012---:R-:W-:Y:S01]  /*d4e0*/  ENDCOLLECTIVE ;  /* 0x000000000000791b */ /* 0x007fe20003800000 */
.L_x_110:
[----:B------:R-:W-:Y:S05]  /*d4f0*/  BRA `(.L_x_111) ;  /* 0xffffffd400247947 */ /* 0x000fea000383ffff */
.L_x_64:
[----:B------:R-:W-:Y:S01]  /*d500*/  MOV R13, R5 ;  /* 0x00000005000d7202 */ /* 0x000fe20000000f00 */
[----:B------:R-:W-:Y:S01]  /*d510*/  IMAD.MOV.U32 R12, RZ, RZ, RZ ;  /* 0x000000ffff0c7224 */ /* 0x000fe200078e00ff */
[----:B------:R-:W-:Y:S01]  /*d520*/  MOV R15, 0xffffffff ;  /* 0xffffffff000f7802 */ /* 0x000fe20000000f00 */
[----:B------:R-:W-:Y:S01]  /*d530*/  IMAD.MOV.U32 R11, RZ, RZ, 0x181f ;  /* 0x0000181fff0b7424 */ /* 0x000fe200078e00ff */
[----:B------:R-:W-:-:S07]  /*d540*/  LEA R35, R35, R36, 0x6 ;  /* 0x0000002423237211 */ /* 0x000fce00078e30ff */
[----:B------:R-:W-:Y:S05]  /*d550*/  WARPSYNC.COLLECTIVE R15, `(.L_x_112) ;  /* 0x000000000f087348 */ /* 0x000fea0003c00000 */
[----:B------:R0:W1:Y:S02]  /*d560*/  SHFL.IDX P6, R14, R13, R12, R11 ;  /* 0x0000000c0d0e7389 */ /* 0x00006400000c000b */
[----:B01----:R-:W-:Y:S01]  /*d570*/  ENDCOLLECTIVE ;  /* 0x000000000000791b */ /* 0x003fe20003800000 */
.L_x_112:
[----:B------:R-:W-:Y:S01]  /*d580*/  IADD3 R9, R35, 0x10, RZ ;  /* 0x0000001023097810 */ /* 0x000fe20007ffe0ff */
[----:B------:R-:W-:Y:S02]  /*d590*/  IMAD.MOV.U32 R13, RZ, RZ, R4 ;  /* 0x000000ffff0d7224 */ /* 0x000fe400078e0004 */
[----:B------:R-:W-:-:S07]  /*d5a0*/  IMAD.MOV.U32 R2, RZ, RZ, R14 ;  /* 0x000000ffff027224 */ /* 0x000fce00078e000e */
[----:B------:R-:W-:Y:S05]  /*d5b0*/  WARPSYNC.COLLECTIVE R15, `(.L_x_113) ;  /* 0x000000000f087348 */ /* 0x000fea0003c00000 */
[----:B------:R0:W1:Y:S02]  /*d5c0*/  SHFL.IDX P6, R14, R13, R12, R11 ;  /* 0x0000000c0d0e7389 */ /* 0x00006400000c000b */
[----:B01----:R-:W-:Y:S01]  /*d5d0*/  ENDCOLLECTIVE ;  /* 0x000000000000791b */ /* 0x003fe20003800000 */
.L_x_113:
[----:B------:R-:W-:Y:S02]  /*d5e0*/  ULDC UR4, c[0x0][0x288] ;  /* 0x0000a20000047ab9 */ /* 0x000fe40000000800 */
[----:B------:R-:W-:-:S05]  /*d5f0*/  IMAD R0, R0, UR4, RZ ;  /* 0x0000000400007c24 */ /* 0x000fca000f8e02ff */
[----:B------:R-:W-:Y:S01]  /*d600*/  ISETP.GE.AND P0, PT, R35, R0, PT ;  /* 0x000000002300720c */ /* 0x000fe20003f06270 */
[----:B------:R-:W-:Y:S02]  /*d610*/  IMAD.MOV.U32 R13, RZ, RZ, R5 ;  /* 0x000000ffff0d7224 */ /* 0x000fe400078e0005 */
[----:B------:R-:W-:-:S10]  /*d620*/  IMAD.MOV.U32 R12, RZ, RZ, 0x1 ;  /* 0x00000001ff0c7424 */ /* 0x000fd400078e00ff */
[----:B------:R-:W-:Y:S02]  /*d630*/  @!P0 LEA R7, R30, UR43, 0x1 ;  /* 0x0000002b1e078c11 */ /* 0x000fe4000f8e08ff */
[----:B------:R-:W-:-:S05]  /*d640*/  @!P0 LEA R14, P2, R22, R14, 0x1 ;  /* 0x0000000e160e8211 */ /* 0x000fca00078408ff */
[----:B------:R-:W-:Y:S02]  /*d650*/  @!P0 IMAD.X R3, RZ, RZ, R2, P2 ;  /* 0x000000ffff038224 */ /* 0x000fe400010e0602 */
[----:B------:R-:W-:-:S07]  /*d660*/  @!P0 IMAD.MOV.U32 R2, RZ, RZ, R14 ;  /* 0x000000ffff028224 */ /* 0x000fce00078e000e */
[----:B------:R-:W-:Y:S05]  /*d670*/  WARPSYNC.COLLECTIVE R15, `(.L_x_114) ;  /* 0x000000000f087348 */ /* 0x000fea0003c00000 */
[----:B------:R0:W1:Y:S02]  /*d680*/  SHFL.IDX P6, R14, R13, R12, R11 ;  /* 0x0000000c0d0e7389 */ /* 0x00006400000c000b */
[----:B01----:R-:W-:Y:S01]  /*d690*/  ENDCOLLECTIVE ;  /* 0x000000000000791b */ /* 0x003fe20003800000 */
.L_x_114:
[----:B------:R-:W-:Y:S01]  /*d6a0*/  @!PT LDS RZ, [RZ] ;  /* 0x00000000fffff984 */ /* 0x000fe20000000800 */
[----:B------:R-:W-:Y:S01]  /*d6b0*/  @!PT LDS RZ, [RZ] ;  /* 0x00000000fffff984 */ /* 0x000fe20000000800 */
[----:B------:R-:W-:Y:S01]  /*d6c0*/  @!PT LDS RZ, [RZ] ;  /* 0x00000000fffff984 */ /* 0x000fe20000000800 */
[----:B------:R0:W-:Y:S01]  /*d6d0*/  @!P0 LDGSTS.E.BYPASS.LTC128B.128 [R7+0x20400], desc[UR36][R2.64], !P1 ;  /* 0x2040000002078fae */ /* 0x0001e2000c901d64 */
[----:B------:R-:W-:Y:S01]  /*d6e0*/  ISETP.GE.AND P0, PT, R9, R0, PT ;  /* 0x000000000900720c */ /* 0x000fe20003f06270 */
[----:B------:R-:W-:Y:S01]  /*d6f0*/  IMAD.MOV.U32 R13, RZ, RZ, R4 ;  /* 0x000000ffff0d7224 */ /* 0x000fe200078e0004 */
[----:B0-----:R-:W-:-:S11]  /*d700*/  IADD3 R7, R35, 0x20, RZ ;  /* 0x0000002023077810 */ /* 0x001fd60007ffe0ff */
[----:B------:R-:W-:Y:S02]  /*d710*/  @!P0 LEA R9, R30, UR43, 0x1 ;  /* 0x0000002b1e098c11 */ /* 0x000fe4000f8e08ff */
[----:B------:R-:W-:-:S07]  /*d720*/  MOV R6, R14 ;  /* 0x0000000e00067202 */ /* 0x000fce0000000f00 */
[----:B------:R-:W-:Y:S05]  /*d730*/  WARPSYNC.COLLECTIVE R15, `(.L_x_115) ;  /* 0x000000000f087348 */ /* 0x000fea0003c00000 */
[----:B------:R0:W1:Y:S02]  /*d740*/  SHFL.IDX P6, R14, R13, R12, R11 ;  /* 0x0000000c0d0e7389 */ /* 0x00006400000c000b */
[----:B01----:R-:W-:Y:S01]  /*d750*/  ENDCOLLECTIVE ;  /* 0x000000000000791b */ /* 0x003fe20003800000 */
.L_x_115:
[----:B------:R-:W-:Y:S02]  /*d760*/  IMAD.MOV.U32 R13, RZ, RZ, R5 ;  /* 0x000000ffff0d7224 */ /* 0x000fe400078e0005 */
[----:B------:R-:W-:Y:S01]  /*d770*/  IMAD.MOV.U32 R12, RZ, RZ, 0x2 ;  /* 0x00000002ff0c7424 */ /* 0x000fe200078e00ff */
[----:B------:R-:W-:-:S13]  /*d780*/  @!P0 LEA R2, P2, R22, R14, 0x1 ;  /* 0x0000000e16028211 */ /* 0x000fda00078408ff */
[----:B------:R-:W-:Y:S05]  /*d790*/  WARPSYNC.COLLECTIVE R15, `(.L_x_116) ;  /* 0x000000000f087348 */ /* 0x000fea0003c00000 */
[----:B------:R0:W1:Y:S02]  /*d7a0*/  SHFL.IDX P6, R14, R13, R12, R11 ;  /* 0x0000000c0d0e7389 */ /* 0x00006400000c000b */
[----:B01----:R-:W-:Y:S01]  /*d7b0*/  ENDCOLLECTIVE ;  /* 0x000000000000791b */ /* 0x003fe20003800000 */
.L_x_116:
[----:B------:R-:W-:-:S05]  /*d7c0*/  @!P0 IMAD.X R3, RZ, RZ, R6, P2 ;  /* 0x000000ffff038224 */ /* 0x000fca00010e0606 */
[----:B------:R-:W-:Y:S01]  /*d7d0*/  @!PT LDS RZ, [RZ] ;  /* 0x00000000fffff984 */ /* 0x000fe20000000800 */
[----:B------:R-:W-:Y:S01]  /*d7e0*/  @!PT LDS RZ, [RZ] ;  /* 0x00000000fffff984 */ /* 0x000fe20000000800 */
[----:B------:R-:W-:Y:S01]  /*d7f0*/  @!PT LDS RZ, [RZ] ;  /* 0x00000000fffff984 */ /* 0x000fe20000000800 */
[----:B------:R0:W-:Y:S01]  /*d800*/  @!P0 LDGSTS.E.BYPASS.LTC128B.128 [R9+0x20c00], desc[UR36][R2.64], !P1 ;  /* 0x20c0000002098fae */ /* 0x0001e2000c901d64 */
[----:B------:R-:W-:Y:S01]  /*d810*/  ISETP.GE.AND P0, PT, R7, R0, PT ;  /* 0x000000000700720c */ /* 0x000fe20003f06270 */
[----:B------:R-:W-:-:S12]  /*d820*/  IMAD.MOV.U32 R13, RZ, RZ, R4 ;  /* 0x000000ffff0d7224 */ /* 0x000fd800078e0004 */
[----:B------:R-:W-:Y:S02]  /*d830*/  @!P0 LEA R7, R30, UR43, 0x1 ;  /* 0x0000002b1e078c11 */ /* 0x000fe4000f8e08ff */
[----:B0-----:R-:W-:-:S07]  /*d840*/  MOV R6, R14 ;  /* 0x0000000e00067202 */ /* 0x001fce0000000f00 */
[----:B------:R-:W-:Y:S05]  /*d850*/  WARPSYNC.COLLECTIVE R15, `(.L_x_117) ;  /* 0x000000000f087348 */ /* 0x000fea0003c00000 */
[----:B------:R0:W1:Y:S02]  /*d860*/  SHFL.IDX P6, R14, R13, R12, R11 ;  /* 0x0000000c0d0e7389 */ /* 0x00006400000c000b */
[----:B01----:R-:W-:Y:S01]  /*d870*/  ENDCOLLECTIVE ;  /* 0x000000000000791b */ /* 0x003fe20003800000 */
.L_x_117:
[----:B------:R-:W-:Y:S01]  /*d880*/  MOV R13, R5 ;  /* 0x00000005000d7202 */ /* 0x000fe20000000f00 */
[----:B------:R-:W-:Y:S01]  /*d890*/  IMAD.MOV.U32 R12, RZ, RZ, 0x3 ;  /* 0x00000003ff0c7424 */ /* 0x000fe200078e00ff */
[----:B------:R-:W-:-:S13]  /*d8a0*/  @!P0 LEA R2, P2, R22, R14, 0x1 ;  /* 0x0000000e16028211 */ /* 0x000fda00078408ff */
[----:B------:R-:W-:Y:S05]  /*d8b0*/  WARPSYNC.COLLECTIVE R15, `(.L_x_118) ;  /* 0x000000000f087348 */ /* 0x000fea0003c00000 */
[----:B------:R0:W1:Y:S02]  /*d8c0*/  SHFL.IDX P6, R14, R13, R12, R11 ;  /* 0x0000000c0d0e7389 */ /* 0x00006400000c000b */
[----:B01----:R-:W-:Y:S01]  /*d8d0*/  ENDCOLLECTIVE ;  /* 0x000000000000791b */ /* 0x003fe20003800000 */
.L_x_118:
[----:B------:R-:W-:-:S05]  /*d8e0*/  @!P0 IMAD.X R3, RZ, RZ, R6, P2 ;  /* 0x000000ffff038224 */ /* 0x000fca00010e0606 */
[----:B------:R-:W-:Y:S01]  /*d8f0*/  @!PT LDS RZ, [RZ] ;  /* 0x00000000fffff984 */ /* 0x000fe20000000800 */
[----:B------:R-:W-:Y:S01]  /*d900*/  @!PT LDS RZ, [RZ] ;  /* 0x00000000fffff984 */ /* 0x000fe20000000800 */
[----:B------:R-:W-:Y:S01]  /*d910*/  @!PT LDS RZ, [RZ] ;  /* 0x00000000fffff984 */ /* 0x000fe20000000800 */
[----:B------:R0:W-:Y:S01]  /*d920*/  @!P0 LDGSTS.E.BYPASS.LTC128B.128 [R7+0x21400], desc[UR36][R2.64], !P1 ;  /* 0x2140000002078fae */ /* 0x0001e2000c901d64 */
[----:B------:R-:W-:Y:S01]  /*d930*/  MOV R13, R4 ;  /* 0x00000004000d7202 */ /* 0x000fe20000000f00 */
[----:B------:R-:W-:-:S07]  /*d940*/  IMAD.MOV.U32 R6, RZ, RZ, R14 ;  /* 0x000000ffff067224 */ /* 0x000fce00078e000e */
[----:B0-----:R-:W-:Y:S05]  /*d950*/  WARPSYNC.COLLECTIVE R15, `(.L_x_119) ;  /* 0x000000000f087348 */ /* 0x001fea0003c00000 */
[----:B------:R1:W2:Y:S02]  /*d960*/  SHFL.IDX P6, R14, R13, R12, R11 ;  /* 0x0000000c0d0e7389 */ /* 0x0002a400000c000b */
[----:B012---:R-:W-:Y:S01]  /*d970*/  ENDCOLLECTIVE ;  /* 0x000000000000791b */ /* 0x007fe20003800000 */
.L_x_119:
[----:B------:R-:W-:Y:S05]  /*d980*/  BRA `(.L_x_120) ;  /* 0xffffffd400c47947 */ /* 0x000fea000383ffff */
.L_x_65:
[----:B0-----:R-:W-:-:S04]  /*d990*/  IMAD.U32 R3, RZ, RZ, UR43 ;  /* 0x0000002bff037e24 */ /* 0x001fc8000f8e00ff */
[----:B------:R0:W1:Y:S03]  /*d9a0*/  SYNCS.PHASECHK.TRANS64.TRYWAIT P0, [R3+URZ+0x28c20], R0 ;  /* 0x028c2000030075a7 */ /* 0x000066000800017f */
[----:B-1----:R-:W-:Y:S05]  /*d9b0*/  @!P0 NANOSLEEP.SYNCS 0x989680 ;  /* 0x009896800000895d */ /* 0x002fea0003900000 */
[----:B------:R-:W1:Y:S02]  /*d9c0*/  @!P0 SYNCS.PHASECHK.TRANS64 P0, [R3+URZ+0x28c20], R0 ;  /* 0x028c2000030085a7 */ /* 0x000e64000800007f */
[----:B-1----:R-:W-:Y:S05]  /*d9d0*/  @!P0 BRA `(.L_x_65) ;  /* 0xfffffffc00ec8947 */ /* 0x002fea000383ffff */
[----:B------:R-:W-:Y:S05]  /*d9e0*/  BRA `(.L_x_121) ;  /* 0xffffffd400f47947 */ /* 0x000fea000383ffff */
.L_x_67:
[----:B0-----:R-:W-:-:S04]  /*d9f0*/  IMAD.U32 R3, RZ, RZ, UR43 ;  /* 0x0000002bff037e24 */ /* 0x001fc8000f8e00ff */
[----:B------:R0:W1:Y:S03]  /*da00*/  SYNCS.PHASECHK.TRANS64.TRYWAIT P0, [R3+URZ+0x28c60], R0 ;  /* 0x028c6000030075a7 */ /* 0x000066000800017f */
[----:B-1----:R-:W-:Y:S05]  /*da10*/  @!P0 NANOSLEEP.SYNCS 0x989680 ;  /* 0x009896800000895d */ /* 0x002fea0003900000 */
[----:B------:R-:W1:Y:S02]  /*da20*/  @!P0 SYNCS.PHASECHK.TRANS64 P0, [R3+URZ+0x28c60], R0 ;  /* 0x028c6000030085a7 */ /* 0x000e64000800007f */
[----:B-1----:R-:W-:Y:S05]  /*da30*/  @!P0 BRA `(.L_x_67) ;  /* 0xfffffffc00ec8947 */ /* 0x002fea000383ffff */
[----:B------:R-:W-:Y:S05]  /*da40*/  BRA `(.L_x_122) ;  /* 0xffffffd400f07947 */ /* 0x000fea000383ffff */
.L_x_68:
[----:B------:R-:W-:Y:S01]  /*da50*/  BSSY B0, `(.L_x_123) ;  /* 0x0000008000007945 */ /* 0x000fe20003800000 */
[----:B------:R-:W-:Y:S01]  /*da60*/  MOV R13, R6 ;  /* 0x00000006000d7202 */ /* 0x000fe20000000f00 */
[----:B------:R-:W-:Y:S01]  /*da70*/  IMAD.MOV.U32 R12, RZ, RZ, RZ ;  /* 0x000000ffff0c7224 */ /* 0x000fe200078e00ff */
[----:B------:R-:W-:Y:S01]  /*da80*/  MOV R15, 0xffffffff ;  /* 0xffffffff000f7802 */ /* 0x000fe20000000f00 */
[----:B------:R-:W-:-:S07]  /*da90*/  IMAD.MOV.U32 R11, RZ, RZ, 0x181f ;  /* 0x0000181fff0b7424 */ /* 0x000fce00078e00ff */
[----:B------:R-:W-:Y:S05]  /*daa0*/  WARPSYNC.COLLECTIVE R15, `(.L_x_124) ;  /* 0x000000000f087348 */ /* 0x000fea0003c00000 */
[----:B------:R0:W1:Y:S02]  /*dab0*/  SHFL.IDX P6, R14, R13, R12, R11 ;  /* 0x0000000c0d0e7389 */ /* 0x00006400000c000b */
[----:B01----:R-:W-:Y:S01]  /*dac0*/  ENDCOLLECTIVE ;  /* 0x000000000000791b */ /* 0x003fe20003800000 */
.L_x_124:
[----:B------:R-:W-:Y:S05]  /*dad0*/  BSYNC B0 ;  /* 0x0000000000007941 */ /* 0x000fea0003800000 */
.L_x_123:
[----:B------:R-:W-:Y:S01]  /*dae0*/  IMAD.MOV.U32 R13, RZ, RZ, R0 ;  /* 0x000000ffff0d7224 */ /* 0x000fe200078e0000 */
[----:B------:R-:W-:Y:S01]  /*daf0*/  MOV R12, RZ ;  /* 0x000000ff000c7202 */ /* 0x000fe20000000f00 */
[----:B------:R-:W-:Y:S01]  /*db00*/  IMAD.MOV.U32 R11, RZ, RZ, 0x181f ;  /* 0x0000181fff0b7424 */ /* 0x000fe200078e00ff */
[----:B------:R-:W-:Y:S01]  /*db10*/  SHF.L.U32 R8, R22, 0x1, RZ ;  /* 0x0000000116087819 */ /* 0x000fe200000006ff */
[----:B------:R-:W-:Y:S01]  /*db20*/  IMAD.MOV.U32 R15, RZ, RZ, -0x1 ;  /* 0xffffffffff0f7424 */ /* 0x000fe200078e00ff */
[----:B------:R-:W-:Y:S01]  /*db30*/  LOP3.LUT R4, R17, 0x1, RZ, 0xc0, !PT ;  /* 0x0000000111047812 */ /* 0x000fe200078ec0ff */
[----:B------:R-:W-:Y:S01]  /*db40*/  IMAD.MOV.U32 R3, RZ, RZ, R14 ;  /* 0x000000ffff037224 */ /* 0x000fe200078e000e */
[----:B------:R-:W-:-:S07]  /*db50*/  LEA R7, R30, UR43, 0x1 ;  /* 0x0000002b1e077c11 */ /* 0x000fce000f8e08ff */
[----:B------:R-:W-:Y:S05]  /*db60*/  WARPSYNC.COLLECTIVE R15, `(.L_x_125) ;  /* 0x000000000f087348 */ /* 0x000fea0003c00000 */
[----:B------:R0:W1:Y:S02]  /*db70*/  SHFL.IDX P6, R14, R13, R12, R11 ;  /* 0x0000000c0d0e7389 */ /* 0x00006400000c000b */
[----:B01----:R-:W-:Y:S01]  /*db80*/  ENDCOLLECTIVE ;  /* 0x000000000000791b */ /* 0x003fe20003800000 */
.L_x_125:
[----:B------:R-:W-:Y:S02]  /*db90*/  ISETP.NE.U32.AND P1, PT, R4, 0x1, PT ;  /* 0x000000010400780c */ /* 0x000fe40003f25070 */
[C---:B------:R-:W-:Y:S02]  /*dba0*/  LOP3.LUT P5, RZ, R17.reuse, 0x2, RZ, 0xc0, !PT ;  /* 0x0000000211ff7812 */ /* 0x040fe400078ac0ff */
[C---:B------:R-:W-:Y:S02]  /*dbb0*/  LOP3.LUT P4, RZ, R17.reuse, 0x4, RZ, 0xc0, !PT ;  /* 0x0000000411ff7812 */ /* 0x040fe4000788c0ff */
[C---:B------:R-:W-:Y:S02]  /*dbc0*/  LOP3.LUT P3, RZ, R17.reuse, 0x8, RZ, 0xc0, !PT ;  /* 0x0000000811ff7812 */ /* 0x040fe4000786c0ff */
[----:B------:R-:W-:Y:S02]  /*dbd0*/  LOP3.LUT P2, RZ, R17, 0x10, RZ, 0xc0, !PT ;  /* 0x0000001011ff7812 */ /* 0x000fe4000784c0ff */
[----:B------:R-:W-:-:S02]  /*dbe0*/  LOP3.LUT R16, R16, 0xfffffeff, RZ, 0xc0, !PT ;  /* 0xfffffeff10107812 */ /* 0x000fc400078ec0ff */
[----:B------:R-:W-:Y:S01]  /*dbf0*/  PRMT R4, R17, 0x8880, RZ ;  /* 0x0000888011047816 */ /* 0x000fe200000000ff */
[----:B------:R-:W-:Y:S01]  /*dc00*/  IMAD.MOV.U32 R13, RZ, RZ, R6 ;  /* 0x000000ffff0d7224 */ /* 0x000fe200078e0006 */
[----:B------:R-:W-:Y:S02]  /*dc10*/  @P1 LOP3.LUT R16, R16, 0x100, RZ, 0xfc, !PT ;  /* 0x0000010010101812 */ /* 0x000fe400078efcff */
[----:B------:R-:W-:Y:S02]  /*dc20*/  MOV R12, 0x1 ;  /* 0x00000001000c7802 */ /* 0x000fe40000000f00 */
[----:B------:R-:W-:Y:S02]  /*dc30*/  LOP3.LUT R16, R16, 0xfffffdff, RZ, 0xc0, !PT ;  /* 0xfffffdff10107812 */ /* 0x000fe400078ec0ff */
[----:B------:R-:W-:-:S05]  /*dc40*/  IADD3 R2, P0, R14, R8, RZ ;  /* 0x000000080e027210 */ /* 0x000fca0007f1e0ff */
[----:B------:R-:W-:Y:S01]  /*dc50*/  IMAD.X R3, RZ, RZ, R3, P0 ;  /* 0x000000ffff037224 */ /* 0x000fe200000e0603 */
[----:B------:R-:W-:Y:S02]  /*dc60*/  ISETP.LT.OR P0, PT, R18, 0x1, P1 ;  /* 0x000000011200780c */ /* 0x000fe40000f01670 */
[----:B------:R-:W-:-:S11]  /*dc70*/  LOP3.LUT P1, RZ, R17, 0x20, RZ, 0xc0, !PT ;  /* 0x0000002011ff7812 */ /* 0x000fd6000782c0ff */
[----:B------:R-:W-:Y:S01]  /*dc80*/  @!PT LDS RZ, [RZ] ;  /* 0x00000000fffff984 */ /* 0x000fe20000000800 */
[----:B------:R-:W-:Y:S01]  /*dc90*/  @!PT LDS RZ, [RZ] ;  /* 0x00000000fffff984 */ /* 0x000fe20000000800 */
[----:B------:R-:W-:Y:S01]  /*dca0*/  @!PT LDS RZ, [RZ] ;  /* 0x00000000fffff984 */ /* 0x000fe20000000800 */
        /* <DEDUP_REMOVED lines=12> */
[----:B------:R-:W-:-:S13]  /*dd70*/  ISETP.LT.OR P6, PT, R18, 0x1, !P0 ;  /* 0x000000011200780c */ /* 0x000fda00047c1670 */
[----:B------:R0:W-:Y:S01]  /*dd80*/  LDGSTS.E.BYPASS.LTC128B.128 [R7+0xc400], desc[UR36][R2.64+0x300], !P6 ;  /* 0x0c40030002077fae */ /* 0x0001e2000f101d64 */
[----:B------:R-:W-:Y:S01]  /*dd90*/  ISETP.GT.AND P6, PT, R4, -0x1, PT ;  /* 0xffffffff0400780c */ /* 0x000fe20003fc4270 */
[----:B------:R-:W-:-:S12]  /*dda0*/  IMAD.MOV.U32 R4, RZ, RZ, RZ ;  /* 0x000000ffff047224 */ /* 0x000fd800078e00ff */
[----:B------:R-:W-:Y:S02]  /*ddb0*/  @P6 LOP3.LUT R16, R16, 0x200, RZ, 0xfc, !PT ;  /* 0x0000020010106812 */ /* 0x000fe400078efcff */
[----:B------:R-:W-:-:S13]  /*ddc0*/  ISETP.LT.OR P6, PT, R18, 0x1, P6 ;  /* 0x000000011200780c */ /* 0x000fda00037c1670 */
[----:B------:R0:W-:Y:S02]  /*ddd0*/  LDGSTS.E.BYPASS.LTC128B.128 [R7+0xe400], desc[UR36][R2.64+0x380], !P6 ;  /* 0x0e40038002077fae */ /* 0x0001e4000f101d64 */
[----:B0-----:R-:W-:Y:S05]  /*dde0*/  WARPSYNC.COLLECTIVE R15, `(.L_x_126) ;  /* 0x000000000f087348 */ /* 0x001fea0003c00000 */
[----:B------:R1:W2:Y:S02]  /*ddf0*/  SHFL.IDX P6, R14, R13, R12, R11 ;  /* 0x0000000c0d0e7389 */ /* 0x0002a400000c000b */
[----:B012---:R-:W-:Y:S01]  /*de00*/  ENDCOLLECTIVE ;  /* 0x000000000000791b */ /* 0x007fe20003800000 */
.L_x_126:
[----:B------:R-:W-:Y:S02]  /*de10*/  IMAD.MOV.U32 R13, RZ, RZ, R0 ;  /* 0x000000ffff0d7224 */ /* 0x000fe400078e0000 */
[----:B------:R-:W-:-:S07]  /*de20*/  IMAD.MOV.U32 R5, RZ, RZ, R14 ;  /* 0x000000ffff057224 */ /* 0x000fce00078e000e */
[----:B------:R-:W-:Y:S05]  /*de30*/  WARPSYNC.COLLECTIVE R15, `(.L_x_127) ;  /* 0x000000000f087348 */ /* 0x000fea0003c00000 */
[----:B------:R0:W1:Y:S02]  /*de40*/  SHFL.IDX P6, R14, R13, R12, R11 ;  /* 0x0000000c0d0e7389 */ /* 0x00006400000c000b */
[----:B01----:R-:W-:Y:S01]  /*de50*/  ENDCOLLECTIVE ;  /* 0x000000000000791b */ /* 0x003fe20003800000 */
.L_x_127:
[----:B------:R-:W-:Y:S02]  /*de60*/  IMAD.MOV.U32 R13, RZ, RZ, R6 ;  /* 0x000000ffff0d7224 */ /* 0x000fe400078e0006 */
[----:B------:R-:W-:Y:S01]  /*de70*/  IMAD.MOV.U32 R12, RZ, RZ, 0x2 ;  /* 0x00000002ff0c7424 */ /* 0x000fe200078e00ff */
[----:B------:R-:W-:-:S04]  /*de80*/  IADD3 R2, P6, R14, R8, RZ ;  /* 0x000000080e027210 */ /* 0x000fc80007fde0ff */
[----:B------:R-:W-:Y:S02]  /*de90*/  IADD3.X R3, RZ, R5, RZ, P6, !PT ;  /* 0x00000005ff037210 */ /* 0x000fe400037fe4ff */
[----:B------:R-:W-:-:S04]  /*dea0*/  LOP3.LUT P6, RZ, R16, 0x100, RZ, 0xc0, !PT ;  /* 0x0000010010ff7812 */ /* 0x000fc800078cc0ff */
[----:B------:R-:W-:-:S13]  /*deb0*/  ISETP.LT.OR P6, PT, R18, 0x11, P6 ;  /* 0x000000111200780c */ /* 0x000fda00037c1670 */
        /* <DEDUP_REMOVED lines=18> */
[----:B------:R0:W-:Y:S02]  /*dfe0*/  LDGSTS.E.BYPASS.LTC128B.128 [R7+0xec00], desc[UR36][R2.64+0x380], !P6 ;  /* 0x0ec0038002077fae */ /* 0x0001e4000f101d64 */
[----:B0-----:R-:W-:Y:S05]  /*dff0*/  WARPSYNC.COLLECTIVE R15, `(.L_x_128) ;  /* 0x000000000f087348 */ /* 0x001fea0003c00000 */
[----:B------:R1:W2:Y:S02]  /*e000*/  SHFL.IDX P6, R14, R13, R12, R11 ;  /* 0x0000000c0d0e7389 */ /* 0x0002a400000c000b */
[----:B012---:R-:W-:Y:S01]  /*e010*/  ENDCOLLECTIVE ;  /* 0x000000000000791b */ /* 0x007fe20003800000 */
.L_x_128:
[----:B------:R-:W-:Y:S01]  /*e020*/  IMAD.MOV.U32 R13, RZ, RZ, R0 ;  /* 0x000000ffff0d7224 */ /* 0x000fe200078e0000 */
[----:B------:R-:W-:-:S07]  /*e030*/  MOV R9, R14 ;  /* 0x0000000e00097202 */ /* 0x000fce0000000f00 */
[----:B------:R-:W-:Y:S05]  /*e040*/  WARPSYNC.COLLECTIVE R15, `(.L_x_129) ;  /* 0x000000000f087348 */ /* 0x000fea0003c00000 */
[----:B------:R0:W1:Y:S02]  /*e050*/  SHFL.IDX P6, R14, R13, R12, R11 ;  /* 0x0000000c0d0e7389 */ /* 0x00006400000c000b */
[----:B01----:R-:W-:Y:S01]  /*e060*/  ENDCOLLECTIVE ;  /* 0x000000000000791b */ /* 0x003fe20003800000 */
.L_x_129:
[----:B------:R-:W-:Y:S01]  /*e070*/  MOV R13, R6 ;  /* 0x00000006000d7202 */ /* 0x000fe20000000f00 */
[----:B------:R-:W-:Y:S01]  /*e080*/  IMAD.MOV.U32 R12, RZ, RZ, 0x3 ;  /* 0x00000003ff0c7424 */ /* 0x000fe200078e00ff */
[----:B------:R-:W-:-:S05]  /*e090*/  IADD3 R2, P6, R14, R8, RZ ;  /* 0x000000080e027210 */ /* 0x000fca0007fde0ff */
[----:B------:R-:W-:Y:S01]  /*e0a0*/  IMAD.X R3, RZ, RZ, R9, P6 ;  /* 0x000000ffff037224 */ /* 0x000fe200030e0609 */
        /* <DEDUP_REMOVED lines=24> */
.L_x_130:
[----:B------:R-:W-:Y:S01]  /*e230*/  MOV R13, R0 ;  /* 0x00000000000d7202 */ /* 0x000fe20000000f00 */
[----:B------:R-:W-:-:S07]  /*e240*/  IMAD.MOV.U32 R6, RZ, RZ, R14 ;  /* 0x000000ffff067224 */ /* 0x000fce00078e000e */
[----:B------:R-:W-:Y:S05]  /*e250*/  WARPSYNC.COLLECTIVE R15, `(.L_x_131) ;  /* 0x000000000f087348 */ /* 0x000fea0003c00000 */
[----:B------:R0:W1:Y:S02]  /*e260*/  SHFL.IDX P6, R14, R13, R12, R11 ;  /* 0x0000000c0d0e7389 */ /* 0x00006400000c000b */
[----:B01----:R-:W-:Y:S01]  /*e270*/  ENDCOLLECTIVE ;  /* 0x000000000000791b */ /* 0x003fe20003800000 */
.L_x_131:
[----:B------:R-:W-:Y:S05]  /*e280*/  BRA `(.L_x_132) ;  /* 0xffffffd400847947 */ /* 0x000fea000383ffff */
.L_x_75:
[----:B-1----:R1:W2:Y:S02]  /*e290*/  SYNCS.PHASECHK.TRANS64.TRYWAIT P0, [R10+URZ+0x28c40], R20 ;  /* 0x028c40140a0075a7 */ /* 0x0022a4000800017f */
[----:B--2---:R-:W-:Y:S05]  /*e2a0*/  @!P0 NANOSLEEP.SYNCS 0x989680 ;  /* 0x009896800000895d */ /* 0x004fea0003900000 */
[----:B------:R-:W2:Y:S02]  /*e2b0*/  @!P0 SYNCS.PHASECHK.TRANS64 P0, [R10+URZ+0x28c40], R20 ;  /* 0x028c40140a0085a7 */ /* 0x000ea4000800007f */
[----:B--2---:R-:W-:Y:S05]  /*e2c0*/  @!P0 BRA `(.L_x_75) ;  /* 0xfffffffc00f08947 */ /* 0x004fea000383ffff */
[----:B------:R-:W-:Y:S05]  /*e2d0*/  BRA `(.L_x_133) ;  /* 0xffffffd800bc7947 */ /* 0x000fea000383ffff */
.L_x_76:
[----:B------:R-:W-:Y:S01]  /*e2e0*/  BSSY B1, `(.L_x_134) ;  /* 0x0000008000017945 */ /* 0x000fe20003800000 */
[----:B------:R-:W-:Y:S01]  /*e2f0*/  IMAD.MOV.U32 R13, RZ, RZ, R29 ;  /* 0x000000ffff0d7224 */ /* 0x000fe200078e001d */
[----:B------:R-:W-:Y:S01]  /*e300*/  MOV R12, RZ ;  /* 0x000000ff000c7202 */ /* 0x000fe20000000f00 */
[----:B------:R-:W-:Y:S02]  /*e310*/  IMAD.MOV.U32 R11, RZ, RZ, 0x181f ;  /* 0x0000181fff0b7424 */ /* 0x000fe400078e00ff */
[----:B------:R-:W-:-:S07]  /*e320*/  IMAD.MOV.U32 R15, RZ, RZ, -0x1 ;  /* 0xffffffffff0f7424 */ /* 0x000fce00078e00ff */
[----:B-1----:R-:W-:Y:S05]  /*e330*/  WARPSYNC.COLLECTIVE R15, `(.L_x_135) ;  /* 0x000000000f087348 */ /* 0x002fea0003c00000 */
[----:B------:R0:W2:Y:S02]  /*e340*/  SHFL.IDX P6, R14, R13, R12, R11 ;  /* 0x0000000c0d0e7389 */ /* 0x0000a400000c000b */
[----:B012---:R-:W-:Y:S01]  /*e350*/  ENDCOLLECTIVE ;  /* 0x000000000000791b */ /* 0x007fe20003800000 */
.L_x_135:
[----:B------:R-:W-:Y:S05]  /*e360*/  BSYNC B1 ;  /* 0x0000000000017941 */ /* 0x000fea0003800000 */
.L_x_134:
[----:B------:R-:W-:Y:S01]  /*e370*/  IMAD.MOV.U32 R13, RZ, RZ, R26 ;  /* 0x000000ffff0d7224 */ /* 0x000fe200078e001a */
[----:B------:R-:W-:Y:S01]  /*e380*/  MOV R11, 0x181f ;  /* 0x0000181f000b7802 */ /* 0x000fe20000000f00 */
[----:B------:R-:W-:Y:S01]  /*e390*/  IMAD.MOV.U32 R12, RZ, RZ, RZ ;  /* 0x000000ffff0c7224 */ /* 0x000fe200078e00ff */
[----:B------:R-:W-:Y:S01]  /*e3a0*/  MOV R3, R14 ;  /* 0x0000000e00037202 */ /* 0x000fe20000000f00 */
[----:B------:R-:W-:Y:S01]  /*e3b0*/  IMAD.MOV.U32 R15, RZ, RZ, -0x1 ;  /* 0xffffffffff0f7424 */ /* 0x000fe200078e00ff */
[----:B------:R-:W-:-:S07]  /*e3c0*/  LEA R27, R17, UR43, 0x1 ;  /* 0x0000002b111b7c11 */ /* 0x000fce000f8e08ff */
[----:B------:R-:W-:Y:S05]  /*e3d0*/  WARPSYNC.COLLECTIVE R15, `(.L_x_136) ;  /* 0x000000000f087348 */ /* 0x000fea0003c00000 */
[----:B------:R0:W1:Y:S02]  /*e3e0*/  SHFL.IDX P6, R14, R13, R12, R11 ;  /* 0x0000000c0d0e7389 */ /* 0x00006400000c000b */
[----:B01----:R-:W-:Y:S01]  /*e3f0*/  ENDCOLLECTIVE ;  /* 0x000000000000791b */ /* 0x003fe20003800000 */
.L_x_136:
[----:B------:R-:W-:Y:S01]  /*e400*/  MOV R13, R29 ;  /* 0x0000001d000d7202 */ /* 0x000fe20000000f00 */
[----:B------:R-:W-:Y:S01]  /*e410*/  IMAD.MOV.U32 R12, RZ, RZ, 0x1 ;  /* 0x00000001ff0c7424 */ /* 0x000fe200078e00ff */
[----:B------:R-:W-:-:S13]  /*e420*/  IADD3 R2, P0, R14, R8, RZ ;  /* 0x000000080e027210 */ /* 0x000fda0007f1e0ff */
[----:B------:R-:W-:Y:S05]  /*e430*/  WARPSYNC.COLLECTIVE R15, `(.L_x_137) ;  /* 0x000000000f087348 */ /* 0x000fea0003c00000 */
[----:B------:R0:W1:Y:S02]  /*e440*/  SHFL.IDX P6, R14, R13, R12, R11 ;  /* 0x0000000c0d0e7389 */ /* 0x00006400000c000b */
[----:B01----:R-:W-:Y:S01]  /*e450*/  ENDCOLLECTIVE ;  /* 0x000000000000791b */ /* 0x003fe20003800000 */
.L_x_137:
[----:B------:R-:W-:-:S05]  /*e460*/  IMAD.X R3, RZ, RZ, R3, P0 ;  /* 0x000000ffff037224 */ /* 0x000fca00000e0603 */
[----:B------:R-:W-:Y:S01]  /*e470*/  @!PT LDS RZ, [RZ] ;  /* 0x00000000fffff984 */ /* 0x000fe20000000800 */
[----:B------:R-:W-:Y:S01]  /*e480*/  @!PT LDS RZ, [RZ] ;  /* 0x00000000fffff984 */ /* 0x000fe20000000800 */
[----:B------:R-:W-:Y:S01]  /*e490*/  @!PT LDS RZ, [RZ] ;  /* 0x00000000fffff984 */ /* 0x000fe20000000800 */
[----:B------:R0:W-:Y:S01]  /*e4a0*/  LDGSTS.E.BYPASS.LTC128B.128 [R27+0x22400], desc[UR36][R2.64], !P1 ;  /* 0x22400000021b7fae */ /* 0x0001e2000c901d64 */
[----:B------:R-:W-:Y:S01]  /*e4b0*/  MOV R13, R26 ;  /* 0x0000001a000d7202 */ /* 0x000fe20000000f00 */
[----:B0-----:R-:W-:-:S07]  /*e4c0*/  IMAD.MOV.U32 R3, RZ, RZ, R14 ;  /* 0x000000ffff037224 */ /* 0x001fce00078e000e */
[----:B------:R-:W-:Y:S05]  /*e4d0*/  WARPSYNC.COLLECTIVE R15, `(.L_x_138) ;  /* 0x000000000f087348 */ /* 0x000fea0003c00000 */
[----:B------:R0:W1:Y:S02]  /*e4e0*/  SHFL.IDX P6, R14, R13, R12, R11 ;  /* 0x0000000c0d0e7389 */ /* 0x00006400000c000b */
[----:B01----:R-:W-:Y:S01]  /*e4f0*/  ENDCOLLECTIVE ;  /* 0x000000000000791b */ /* 0x003fe20003800000 */
.L_x_138:
[----:B------:R-:W-:Y:S01]  /*e500*/  IMAD.MOV.U32 R13, RZ, RZ, R29 ;  /* 0x000000ffff0d7224 */ /* 0x000fe200078e001d */
[----:B------:R-:W-:Y:S02]  /*e510*/  MOV R12, 0x2 ;  /* 0x00000002000c7802 */ /* 0x000fe40000000f00 */
[----:B------:R-:W-:-:S13]  /*e520*/  IADD3 R2, P0, R14, R8, RZ ;  /* 0x000000080e027210 */ /* 0x000fda0007f1e0ff */
[----:B------:R-:W-:Y:S05]  /*e530*/  WARPSYNC.COLLECTIVE R15, `(.L_x_139) ;  /* 0x000000000f087348 */ /* 0x000fea0003c00000 */
[----:B------:R0:W1:Y:S02]  /*e540*/  SHFL.IDX P6, R14, R13, R12, R11 ;  /* 0x0000000c0d0e7389 */ /* 0x00006400000c000b */
[----:B01----:R-:W-:Y:S01]  /*e550*/  ENDCOLLECTIVE ;  /* 0x000000000000791b */ /* 0x003fe20003800000 */
.L_x_139:
[----:B------:R-:W-:-:S05]  /*e560*/  IMAD.X R3, RZ, RZ, R3, P0 ;  /* 0x000000ffff037224 */ /* 0x000fca00000e0603 */
[----:B------:R-:W-:Y:S01]  /*e570*/  @!PT LDS RZ, [RZ] ;  /* 0x00000000fffff984 */ /* 0x000fe20000000800 */
[----:B------:R-:W-:Y:S01]  /*e580*/  @!PT LDS RZ, [RZ] ;  /* 0x00000000fffff984 */ /* 0x000fe20000000800 */
[----:B------:R-:W-:Y:S01]  /*e590*/  @!PT LDS RZ, [RZ] ;  /* 0x00000000fffff984 */ /* 0x000fe20000000800 */
[----:B------:R0:W-:Y:S01]  /*e5a0*/  LDGSTS.E.BYPASS.LTC128B.128 [R27+0x22c00], desc[UR36][R2.64], !P1 ;  /* 0x22c00000021b7fae */ /* 0x0001e2000c901d64 */
[----:B------:R-:W-:Y:S02]  /*e5b0*/  IMAD.MOV.U32 R13, RZ, RZ, R26 ;  /* 0x000000ffff0d7224 */ /* 0x000fe400078e001a */
[----:B0-----:R-:W-:-:S07]  /*e5c0*/  IMAD.MOV.U32 R3, RZ, RZ, R14 ;  /* 0x000000ffff037224 */ /* 0x001fce00078e000e */
[----:B------:R-:W-:Y:S05]  /*e5d0*/  WARPSYNC.COLLECTIVE R15, `(.L_x_140) ;  /* 0x000000000f087348 */ /* 0x000fea0003c00000 */
[----:B------:R0:W1:Y:S02]  /*e5e0*/  SHFL.IDX P6, R14, R13, R12, R11 ;  /* 0x0000000c0d0e7389 */ /* 0x00006400000c000b */
[----:B01----:R-:W-:Y:S01]  /*e5f0*/  ENDCOLLECTIVE ;  /* 0x000000000000791b */ /* 0x003fe20003800000 */
.L_x_140:
[----:B------:R-:W-:Y:S02]  /*e600*/  IMAD.MOV.U32 R13, RZ, RZ, R29 ;  /* 0x000000ffff0d7224 */ /* 0x000fe400078e001d */
[----:B------:R-:W-:Y:S01]  /*e610*/  IMAD.MOV.U32 R12, RZ, RZ, 0x3 ;  /* 0x00000003ff0c7424 */ /* 0x000fe200078e00ff */
[----:B------:R-:W-:-:S13]  /*e620*/  IADD3 R2, P0, R14, R8, RZ ;  /* 0x000000080e027210 */ /* 0x000fda0007f1e0ff */
[----:B------:R-:W-:Y:S05]  /*e630*/  WARPSYNC.COLLECTIVE R15, `(.L_x_141) ;  /* 0x000000000f087348 */ /* 0x000fea0003c00000 */
[----:B------:R0:W1:Y:S02]  /*e640*/  SHFL.IDX P6, R14, R13, R12, R11 ;  /* 0x0000000c0d0e7389 */ /* 0x00006400000c000b */
[----:B01----:R-:W-:Y:S01]  /*e650*/  ENDCOLLECTIVE ;  /* 0x000000000000791b */ /* 0x003fe20003800000 */
.L_x_141:
[----:B------:R-:W-:-:S05]  /*e660*/  IADD3.X R3, RZ, R3, RZ, P0, !PT ;  /* 0x00000003ff037210 */ /* 0x000fca00007fe4ff */
[----:B------:R-:W-:Y:S01]  /*e670*/  @!PT LDS RZ, [RZ] ;  /* 0x00000000fffff984 */ /* 0x000fe20000000800 */
[----:B------:R-:W-:Y:S01]  /*e680*/  @!PT LDS RZ, [RZ] ;  /* 0x00000000fffff984 */ /* 0x000fe20000000800 */
[----:B------:R-:W-:Y:S01]  /*e690*/  @!PT LDS RZ, [RZ] ;  /* 0x00000000fffff984 */ /* 0x000fe20000000800 */
[----:B------:R0:W-:Y:S01]  /*e6a0*/  LDGSTS.E.BYPASS.LTC128B.128 [R27+0x23400], desc[UR36][R2.64], !P1 ;  /* 0x23400000021b7fae */ /* 0x0001e2000c901d64 */
[----:B------:R-:W-:Y:S01]  /*e6b0*/  IMAD.MOV.U32 R13, RZ, RZ, R26 ;  /* 0x000000ffff0d7224 */ /* 0x000fe200078e001a */
[----:B------:R-:W-:-:S07]  /*e6c0*/  MOV R34, R14 ;  /* 0x0000000e00227202 */ /* 0x000fce0000000f00 */
[----:B0-----:R-:W-:Y:S05]  /*e6d0*/  WARPSYNC.COLLECTIVE R15, `(.L_x_142) ;  /* 0x000000000f087348 */ /* 0x001fea0003c00000 */
[----:B------:R1:W2:Y:S02]  /*e6e0*/  SHFL.IDX P6, R14, R13, R12, R11 ;  /* 0x0000000c0d0e7389 */ /* 0x0002a400000c000b */
[----:B012---:R-:W-:Y:S01]  /*e6f0*/  ENDCOLLECTIVE ;  /* 0x000000000000791b */ /* 0x007fe20003800000 */
.L_x_142:
[----:B------:R-:W-:Y:S05]  /*e700*/  BRA `(.L_x_143) ;  /* 0xffffffd800707947 */ /* 0x000fea000383ffff */
.L_x_81:
[----:B---3--:R3:W4:Y:S02]  /*e710*/  SYNCS.PHASECHK.TRANS64.TRYWAIT P0, [R10+URZ+0x28c60], R20 ;  /* 0x028c60140a0075a7 */ /* 0x008724000800017f */
[----:B----4-:R-:W-:Y:S05]  /*e720*/  @!P0 NANOSLEEP.SYNCS 0x989680 ;  /* 0x009896800000895d */ /* 0x010fea0003900000 */
[----:B------:R-:W4:Y:S02]  /*e730*/  @!P0 SYNCS.PHASECHK.TRANS64 P0, [R10+URZ+0x28c60], R20 ;  /* 0x028c60140a0085a7 */ /* 0x000f24000800007f */
[----:B----4-:R-:W-:Y:S05]  /*e740*/  @!P0 BRA `(.L_x_81) ;  /* 0xfffffffc00f08947 */ /* 0x010fea000383ffff */
[----:B------:R-:W-:Y:S05]  /*e750*/  BRA `(.L_x_144) ;  /* 0xffffffd800bc7947 */ /* 0x000fea000383ffff */
.L_x_82:
[----:B------:R-:W-:Y:S01]  /*e760*/  BSSY B1, `(.L_x_145) ;  /* 0x0000008000017945 */ /* 0x000fe20003800000 */
[----:B------:R-:W-:Y:S01]  /*e770*/  IMAD.MOV.U32 R13, RZ, RZ, R19 ;  /* 0x000000ffff0d7224 */ /* 0x000fe200078e0013 */
[----:B------:R-:W-:Y:S01]  /*e780*/  MOV R12, RZ ;  /* 0x000000ff000c7202 */ /* 0x000fe20000000f00 */
[----:B------:R-:W-:Y:S02]  /*e790*/  IMAD.MOV.U32 R11, RZ, RZ, 0x181f ;  /* 0x0000181fff0b7424 */ /* 0x000fe400078e00ff */
[----:B------:R-:W-:-:S07]  /*e7a0*/  IMAD.MOV.U32 R15, RZ, RZ, -0x1 ;  /* 0xffffffffff0f7424 */ /* 0x000fce00078e00ff */
[----:B-123--:R-:W-:Y:S05]  /*e7b0*/  WARPSYNC.COLLECTIVE R15, `(.L_x_146) ;  /* 0x000000000f087348 */ /* 0x00efea0003c00000 */
[----:B------:R0:W4:Y:S02]  /*e7c0*/  SHFL.IDX P6, R14, R13, R12, R11 ;  /* 0x0000000c0d0e7389 */ /* 0x00012400000c000b */
[----:B01234-:R-:W-:Y:S01]  /*e7d0*/  ENDCOLLECTIVE ;  /* 0x000000000000791b */ /* 0x01ffe20003800000 */
.L_x_146:
[----:B------:R-:W-:Y:S05]  /*e7e0*/  BSYNC B1 ;  /* 0x0000000000017941 */ /* 0x000fea0003800000 */
.L_x_145:
[----:B------:R-:W-:Y:S01]  /*e7f0*/  IMAD.MOV.U32 R13, RZ, RZ, R18 ;  /* 0x000000ffff0d7224 */ /* 0x000fe200078e0012 */
[----:B------:R-:W-:Y:S01]  /*e800*/  MOV R11, 0x181f ;  /* 0x0000181f000b7802 */ /* 0x000fe20000000f00 */
[----:B------:R-:W-:Y:S01]  /*e810*/  IMAD.MOV.U32 R12, RZ, RZ, RZ ;  /* 0x000000ffff0c7224 */ /* 0x000fe200078e00ff */
[----:B------:R-:W-:Y:S01]  /*e820*/  MOV R3, R14 ;  /* 0x0000000e00037202 */ /* 0x000fe20000000f00 */
[----:B------:R-:W-:Y:S01]  /*e830*/  IMAD.MOV.U32 R15, RZ, RZ, -0x1 ;  /* 0xffffffffff0f7424 */ /* 0x000fe200078e00ff */
[----:B------:R-:W-:Y:S02]  /*e840*/  LEA R17, R17, UR43, 0x1 ;  /* 0x0000002b11117c11 */ /* 0x000fe4000f8e08ff */
[----:B------:R-:W-:-:S13]  /*e850*/  LOP3.LUT P2, RZ, R16, 0x20, RZ, 0xc0, !PT ;  /* 0x0000002010ff7812 */ /* 0x000fda000784c0ff */
[----:B------:R-:W-:Y:S05]  /*e860*/  WARPSYNC.COLLECTIVE R15, `(.L_x_147) ;  /* 0x000000000f087348 */ /* 0x000fea0003c00000 */
[----:B------:R0:W1:Y:S02]  /*e870*/  SHFL.IDX P6, R14, R13, R12, R11 ;  /* 0x0000000c0d0e7389 */ /* 0x00006400000c000b */
[----:B01----:R-:W-:Y:S01]  /*e880*/  ENDCOLLECTIVE ;  /* 0x000000000000791b */ /* 0x003fe20003800000 */
.L_x_147:
[C---:B------:R-:W-:Y:S02]  /*e890*/  LOP3.LUT P1, RZ, R16.reuse, 0x10, RZ, 0xc0, !PT ;  /* 0x0000001010ff7812 */ /* 0x040fe4000782c0ff */
[----:B------:R-:W-:Y:S02]  /*e8a0*/  P2R R4, PR, RZ, 0x20 ;  /* 0x00000020ff047803 */ /* 0x000fe40000000000 */
[----:B------:R-:W-:Y:S01]  /*e8b0*/  MOV R13, R19 ;  /* 0x00000013000d7202 */ /* 0x000fe20000000f00 */
[----:B------:R-:W-:Y:S01]  /*e8c0*/  IMAD.MOV.U32 R12, RZ, RZ, 0x1 ;  /* 0x00000001ff0c7424 */ /* 0x000fe200078e00ff */
[----:B------:R-:W-:Y:S02]  /*e8d0*/  LOP3.LUT P6, RZ, R16, 0x40, RZ, 0xc0, !PT ;  /* 0x0000004010ff7812 */ /* 0x000fe400078cc0ff */
[----:B------:R-:W-:-:S05]  /*e8e0*/  IADD3 R2, P0, R14, R8, RZ ;  /* 0x000000080e027210 */ /* 0x000fca0007f1e0ff */
[----:B------:R-:W-:Y:S01]  /*e8f0*/  IMAD.X R3, RZ, RZ, R3, P0 ;  /* 0x000000ffff037224 */ /* 0x000fe200000e0603 */
[----:B------:R-:W-:-:S05]  /*e900*/  ISETP.NE.U32.AND P0, PT, R28, RZ, PT ;  /* 0x000000ff1c00720c */ /* 0x000fca0003f05070 */
[----:B------:R-:W-:Y:S01]  /*e910*/  @!PT LDS RZ, [RZ] ;  /* 0x00000000fffff984 */ /* 0x000fe20000000800 */
[----:B------:R-:W-:Y:S01]  /*e920*/  @!PT LDS RZ, [RZ] ;  /* 0x00000000fffff984 */ /* 0x000fe20000000800 */
[----:B------:R-:W-:Y:S01]  /*e930*/  @!PT LDS RZ, [RZ] ;  /* 0x00000000fffff984 */ /* 0x000fe20000000800 */
[----:B------:R0:W-:Y:S08]  /*e940*/  LDGSTS.E.BYPASS.LTC128B.128 [R17+0x400], desc[UR36][R2.64], !P6 ;  /* 0x0040000002117fae */ /* 0x0001f0000f101d64 */
[----:B0-----:R-:W-:Y:S05]  /*e950*/  WARPSYNC.COLLECTIVE R15, `(.L_x_148) ;  /* 0x000000000f087348 */ /* 0x001fea0003c00000 */
[----:B------:R1:W2:Y:S02]  /*e960*/  SHFL.IDX P6, R14, R13, R12, R11 ;  /* 0x0000000c0d0e7389 */ /* 0x0002a400000c000b */
[----:B012---:R-:W-:Y:S01]  /*e970*/  ENDCOLLECTIVE ;  /* 0x000000000000791b */ /* 0x007fe20003800000 */
.L_x_148:
[----:B------:R-:W-:Y:S01]  /*e980*/  @!PT LDS RZ, [RZ] ;  /* 0x00000000fffff984 */ /* 0x000fe20000000800 */
[----:B------:R-:W-:Y:S01]  /*e990*/  @!PT LDS RZ, [RZ] ;  /* 0x00000000fffff984 */ /* 0x000fe20000000800 */
[----:B------:R-:W-:Y:S01]  /*e9a0*/  @!PT LDS RZ, [RZ] ;  /* 0x00000000fffff984 */ /* 0x000fe20000000800 */
[----:B------:R0:W-:Y:S04]  /*e9b0*/  LDGSTS.E.BYPASS.LTC128B.128 [R17+0x2400], desc[UR36][R2.64+0x80], !P2 ;  /* 0x0240008002117fae */ /* 0x0001e8000d101d64 */
[----:B------:R0:W-:Y:S01]  /*e9c0*/  LDGSTS.E.BYPASS.LTC128B.128 [R17+0x4400], desc[UR36][R2.64+0x100], !P1 ;  /* 0x0440010002117fae */ /* 0x0001e2000c901d64 */
[----:B------:R-:W-:-:S03]  /*e9d0*/  ISETP.NE.U32.AND P1, PT, R25, RZ, PT ;  /* 0x000000ff1900720c */ /* 0x000fc60003f25070 */
[----:B------:R0:W-:Y:S01]  /*e9e0*/  LDGSTS.E.BYPASS.LTC128B.128 [R17+0x6400], desc[UR36][R2.64+0x180], !P5 ;  /* 0x0640018002117fae */ /* 0x0001e2000e901d64 */
[----:B------:R-:W-:Y:S02]  /*e9f0*/  LOP3.LUT P5, RZ, R16, 0x40, RZ, 0xc0, !PT ;  /* 0x0000004010ff7812 */ /* 0x000fe400078ac0ff */
[----:B------:R-:W-:Y:S01]  /*ea00*/  MOV R13, R18 ;  /* 0x00000012000d7202 */ /* 0x000fe20000000f00 */
[----:B------:R0:W-:Y:S04]  /*ea10*/  LDGSTS.E.BYPASS.LTC128B.128 [R17+0x8400], desc[UR36][R2.64+0x200], !P4 ;  /* 0x0840020002117fae */ /* 0x0001e8000e101d64 */
[----:B------:R0:W-:Y:S01]  /*ea20*/  LDGSTS.E.BYPASS.LTC128B.128 [R17+0xa400], desc[UR36][R2.64+0x280], !P3 ;  /* 0x0a40028002117fae */ /* 0x0001e2000d901d64 */
[----:B------:R-:W-:-:S03]  /*ea30*/  IMAD.MOV.U32 R5, RZ, RZ, R14 ;  /* 0x000000ffff057224 */ /* 0x000fc600078e000e */
[----:B------:R0:W-:Y:S04]  /*ea40*/  LDGSTS.E.BYPASS.LTC128B.128 [R17+0xc400], desc[UR36][R2.64+0x300], P0 ;  /* 0x0c40030002117fae */ /* 0x0001e80008101d64 */
[----:B0-----:R-:W-:Y:S05]  /*ea50*/  WARPSYNC.COLLECTIVE R15, `(.L_x_149) ;  /* 0x000000000f087348 */ /* 0x001fea0003c00000 */
[----:B------:R1:W2:Y:S02]  /*ea60*/  SHFL.IDX P6, R14, R13, R12, R11 ;  /* 0x0000000c0d0e7389 */ /* 0x0002a400000c000b */
[----:B012---:R-:W-:Y:S01]  /*ea70*/  ENDCOLLECTIVE ;  /* 0x000000000000791b */ /* 0x007fe20003800000 */
.L_x_149:
[----:B------:R-:W-:Y:S01]  /*ea80*/  @!PT LDS RZ, [RZ] ;  /* 0x00000000fffff984 */ /* 0x000fe20000000800 */
[----:B------:R-:W-:Y:S01]  /*ea90*/  @!PT LDS RZ, [RZ] ;  /* 0x00000000fffff984 */ /* 0x000fe20000000800 */
[----:B------:R-:W-:Y:S01]  /*eaa0*/  @!PT LDS RZ, [RZ] ;  /* 0x00000000fffff984 */ /* 0x000fe20000000800 */
[----:B------:R0:W-:Y:S01]  /*eab0*/  LDGSTS.E.BYPASS.LTC128B.128 [R17+0xe400], desc[UR36][R2.64+0x380], P1 ;  /* 0x0e40038002117fae */ /* 0x0001e20008901d64 */
[----:B------:R-:W-:Y:S01]  /*eac0*/  IMAD.MOV.U32 R13, RZ, RZ, R19 ;  /* 0x000000ffff0d7224 */ /* 0x000fe200078e0013 */
[----:B------:R-:W-:Y:S02]  /*ead0*/  MOV R12, 0x2 ;  /* 0x00000002000c7802 */ /* 0x000fe40000000f00 */
[----:B0-----:R-:W-:Y:S02]  /*eae0*/  IADD3 R2, P2, R14, R8, RZ ;  /* 0x000000080e027210 */ /* 0x001fe40007f5e0ff */
[----:B------:R-:W-:-:S03]  /*eaf0*/  LOP3.LUT P6, RZ, R16, 0x10, RZ, 0xc0, !PT ;  /* 0x0000001010ff7812 */ /* 0x000fc600078cc0ff */
[----:B------:R-:W-:Y:S01]  /*eb00*/  IMAD.X R3, RZ, RZ, R5, P2 ;  /* 0x000000ffff037224 */ /* 0x000fe200010e0605 */
[----:B------:R-:W-:-:S04]  /*eb10*/  LOP3.LUT P2, RZ, R16, 0x20, RZ, 0xc0, !PT ;  /* 0x0000002010ff7812 */ /* 0x000fc8000784c0ff */
[----:B------:R0:W-:Y:S01]  /*eb20*/  LDGSTS.E.BYPASS.LTC128B.128 [R17+0xc00], desc[UR36][R2.64], !P5 ;  /* 0x00c0000002117fae */ /* 0x0001e2000e901d64 */
[----:B------:R-:W-:-:S04]  /*eb30*/  ISETP.NE.AND P5, PT, R4, RZ, PT ;  /* 0x000000ff0400720c */ /* 0x000fc80003fa5270 */
[----:B------:R-:W-:-:S04]  /*eb40*/  P2R R4, PR, RZ, 0x20 ;  /* 0x00000020ff047803 */ /* 0x000fc80000000000 */
[----:B------:R0:W-:Y:S04]  /*eb50*/  LDGSTS.E.BYPASS.LTC128B.128 [R17+0x2c00], desc[UR36][R2.64+0x80], !P2 ;  /* 0x02c0008002117fae */ /* 0x0001e8000d101d64 */
[----:B------:R0:W-:Y:S02]  /*eb60*/  LDGSTS.E.BYPASS.LTC128B.128 [R17+0x4c00], desc[UR36][R2.64+0x100], !P6 ;  /* 0x04c0010002117fae */ /* 0x0001e4000f101d64 */
[----:B0-----:R-:W-:Y:S05]  /*eb70*/  WARPSYNC.COLLECTIVE R15, `(.L_x_150) ;  /* 0x000000000f087348 */ /* 0x001fea0003c00000 */
[----:B------:R1:W2:Y:S02]  /*eb80*/  SHFL.IDX P6, R14, R13, R12, R11 ;  /* 0x0000000c0d0e7389 */ /* 0x0002a400000c000b */
[----:B012---:R-:W-:Y:S01]  /*eb90*/  ENDCOLLECTIVE ;  /* 0x000000000000791b */ /* 0x007fe20003800000 */
.L_x_150:
[----:B------:R-:W-:Y:S01]  /*eba0*/  @!PT LDS RZ, [RZ] ;  /* 0x00000000fffff984 */ /* 0x000fe20000000800 */
[----:B------:R-:W-:Y:S01]  /*ebb0*/  @!PT LDS RZ, [RZ] ;  /* 0x00000000fffff984 */ /* 0x000fe20000000800 */
[----:B------:R-:W-:Y:S01]  /*ebc0*/  @!PT LDS RZ, [RZ] ;  /* 0x00000000fffff984 */ /* 0x000fe20000000800 */
[----:B------:R0:W-:Y:S01]  /*ebd0*/  LDGSTS.E.BYPASS.LTC128B.128 [R17+0x6c00], desc[UR36][R2.64+0x180], !P5 ;  /* 0x06c0018002117fae */ /* 0x0001e2000e901d64 */
[----:B------:R-:W-:-:S03]  /*ebe0*/  LOP3.LUT P5, RZ, R16, 0x40, RZ, 0xc0, !PT ;  /* 0x0000004010ff7812 */ /* 0x000fc600078ac0ff */
[----:B------:R0:W-:Y:S04]  /*ebf0*/  LDGSTS.E.BYPASS.LTC128B.128 [R17+0x8c00], desc[UR36][R2.64+0x200], !P4 ;  /* 0x08c0020002117fae */ /* 0x0001e8000e101d64 */
[----:B------:R0:W-:Y:S01]  /*ec00*/  LDGSTS.E.BYPASS.LTC128B.128 [R17+0xac00], desc[UR36][R2.64+0x280], !P3 ;  /* 0x0ac0028002117fae */ /* 0x0001e2000d901d64 */
[----:B------:R-:W-:-:S03]  /*ec10*/  IMAD.MOV.U32 R13, RZ, RZ, R18 ;  /* 0x000000ffff0d7224 */ /* 0x000fc600078e0012 */
[----:B------:R0:W-:Y:S04]  /*ec20*/  LDGSTS.E.BYPASS.LTC128B.128 [R17+0xcc00], desc[UR36][R2.64+0x300], P0 ;  /* 0x0cc0030002117fae */ /* 0x0001e80008101d64 */
[----:B------:R0:W-:Y:S01]  /*ec30*/  LDGSTS.E.BYPASS.LTC128B.128 [R17+0xec00], desc[UR36][R2.64+0x380], P1 ;  /* 0x0ec0038002117fae */ /* 0x0001e20008901d64 */
[----:B------:R-:W-:-:S07]  /*ec40*/  IMAD.MOV.U32 R20, RZ, RZ, R14 ;  /* 0x000000ffff147224 */ /* 0x000fce00078e000e */
[----:B0-----:R-:W-:Y:S05]  /*ec50*/  WARPSYNC.COLLECTIVE R15, `(.L_x_151) ;  /* 0x000000000f087348 */ /* 0x001fea0003c00000 */
[----:B------:R1:W2:Y:S02]  /*ec60*/  SHFL.IDX P6, R14, R13, R12, R11 ;  /* 0x0000000c0d0e7389 */ /* 0x0002a400000c000b */
[----:B012---:R-:W-:Y:S01]  /*ec70*/  ENDCOLLECTIVE ;  /* 0x000000000000791b */ /* 0x007fe20003800000 */
.L_x_151:
[----:B------:R-:W-:Y:S02]  /*ec80*/  IMAD.MOV.U32 R13, RZ, RZ, R19 ;  /* 0x000000ffff0d7224 */ /* 0x000fe400078e0013 */
[----:B------:R-:W-:Y:S01]  /*ec90*/  IMAD.MOV.U32 R12, RZ, RZ, 0x3 ;  /* 0x00000003ff0c7424 */ /* 0x000fe200078e00ff */
[----:B------:R-:W-:Y:S02]  /*eca0*/  IADD3 R2, P2, R14, R8, RZ ;  /* 0x000000080e027210 */ /* 0x000fe40007f5e0ff */
[C---:B------:R-:W-:Y:S02]  /*ecb0*/  LOP3.LUT P6, RZ, R16.reuse, 0x10, RZ, 0xc0, !PT ;  /* 0x0000001010ff7812 */ /* 0x040fe400078cc0ff */
[----:B------:R-:W-:Y:S02]  /*ecc0*/  IADD3.X R3, RZ, R20, RZ, P2, !PT ;  /* 0x00000014ff037210 */ /* 0x000fe400017fe4ff */
[----:B------:R-:W-:-:S03]  /*ecd0*/  LOP3.LUT P2, RZ, R16, 0x20, RZ, 0xc0, !PT ;  /* 0x0000002010ff7812 */ /* 0x000fc6000784c0ff */
[----:B------:R-:W-:Y:S01]  /*ece0*/  @!PT LDS RZ, [RZ] ;  /* 0x00000000fffff984 */ /* 0x000fe20000000800 */
[----:B------:R-:W-:Y:S01]  /*ecf0*/  @!PT LDS RZ, [RZ] ;  /* 0x00000000fffff984 */ /* 0x000fe20000000800 */
[----:B------:R-:W-:Y:S01]  /*ed00*/  @!PT LDS RZ, [RZ] ;  /* 0x00000000fffff984 */ /* 0x000fe20000000800 */
[----:B------:R0:W-:Y:S01]  /*ed10*/  LDGSTS.E.BYPASS.LTC128B.128 [R17+0x1400], desc[UR36][R2.64], !P5 ;  /* 0x0140000002117fae */ /* 0x0001e2000e901d64 */
[----:B------:R-:W-:Y:S01]  /*ed20*/  ISETP.NE.AND P5, PT, R4, RZ, PT ;  /* 0x000000ff0400720c */ /* 0x000fe20003fa5270 */
[----:B------:R-:W-:-:S08]  /*ed30*/  IMAD.MOV.U32 R4, RZ, RZ, RZ ;  /* 0x000000ffff047224 */ /* 0x000fd000078e00ff */
[----:B------:R0:W-:Y:S04]  /*ed40*/  LDGSTS.E.BYPASS.LTC128B.128 [R17+0x3400], desc[UR36][R2.64+0x80], !P2 ;  /* 0x0340008002117fae */ /* 0x0001e8000d101d64 */
[----:B------:R0:W-:Y:S02]  /*ed50*/  LDGSTS.E.BYPASS.LTC128B.128 [R17+0x5400], desc[UR36][R2.64+0x100], !P6 ;  /* 0x0540010002117fae */ /* 0x0001e4000f101d64 */
[----:B0-----:R-:W-:Y:S05]  /*ed60*/  WARPSYNC.COLLECTIVE R15, `(.L_x_152) ;  /* 0x000000000f087348 */ /* 0x001fea0003c00000 */
[----:B------:R1:W2:Y:S02]  /*ed70*/  SHFL.IDX P6, R14, R13, R12, R11 ;  /* 0x0000000c0d0e7389 */ /* 0x0002a400000c000b */
[----:B012---:R-:W-:Y:S01]  /*ed80*/  ENDCOLLECTIVE ;  /* 0x000000000000791b */ /* 0x007fe20003800000 */
.L_x_152:
[----:B------:R-:W-:Y:S01]  /*ed90*/  @!PT LDS RZ, [RZ] ;  /* 0x00000000fffff984 */ /* 0x000fe20000000800 */
[----:B------:R-:W-:Y:S01]  /*eda0*/  @!PT LDS RZ, [RZ] ;  /* 0x00000000fffff984 */ /* 0x000fe20000000800 */
[----:B------:R-:W-:Y:S01]  /*edb0*/  @!PT LDS RZ, [RZ] ;  /* 0x00000000fffff984 */ /* 0x000fe20000000800 */
[----:B------:R0:W-:Y:S04]  /*edc0*/  LDGSTS.E.BYPASS.LTC128B.128 [R17+0x7400], desc[UR36][R2.64+0x180], !P5 ;  /* 0x0740018002117fae */ /* 0x0001e8000e901d64 */
[----:B------:R0:W-:Y:S04]  /*edd0*/  LDGSTS.E.BYPASS.LTC128B.128 [R17+0x9400], desc[UR36][R2.64+0x200], !P4 ;  /* 0x0940020002117fae */ /* 0x0001e8000e101d64 */
[----:B------:R0:W-:Y:S01]  /*ede0*/  LDGSTS.E.BYPASS.LTC128B.128 [R17+0xb400], desc[UR36][R2.64+0x280], !P3 ;  /* 0x0b40028002117fae */ /* 0x0001e2000d901d64 */
[----:B------:R-:W-:-:S03]  /*edf0*/  IMAD.MOV.U32 R13, RZ, RZ, R18 ;  /* 0x000000ffff0d7224 */ /* 0x000fc600078e0012 */
[----:B------:R0:W-:Y:S04]  /*ee00*/  LDGSTS.E.BYPASS.LTC128B.128 [R17+0xd400], desc[UR36][R2.64+0x300], P0 ;  /* 0x0d40030002117fae */ /* 0x0001e80008101d64 */
[----:B------:R0:W-:Y:S01]  /*ee10*/  LDGSTS.E.BYPASS.LTC128B.128 [R17+0xf400], desc[UR36][R2.64+0x380], P1 ;  /* 0x0f40038002117fae */ /* 0x0001e20008901d64 */
[----:B------:R-:W-:-:S07]  /*ee20*/  MOV R19, R14 ;  /* 0x0000000e00137202 */ /* 0x000fce0000000f00 */
[----:B0-----:R-:W-:Y:S05]  /*ee30*/  WARPSYNC.COLLECTIVE R15, `(.L_x_153) ;  /* 0x000000000f087348 */ /* 0x001fea0003c00000 */
[----:B------:R1:W2:Y:S02]  /*ee40*/  SHFL.IDX P6, R14, R13, R12, R11 ;  /* 0x0000000c0d0e7389 */ /* 0x0002a400000c000b */
[----:B012---:R-:W-:Y:S01]  /*ee50*/  ENDCOLLECTIVE ;  /* 0x000000000000791b */ /* 0x007fe20003800000 */
.L_x_153:
[----:B------:R-:W-:Y:S05]  /*ee60*/  BRA `(.L_x_154) ;  /* 0xffffffd800307947 */ /* 0x000fea000383ffff */
.L_x_87:
[----:B0-----:R0:W1:Y:S02]  /*ee70*/  SYNCS.PHASECHK.TRANS64.TRYWAIT P0, [R5+URZ+0x28c20], R4 ;  /* 0x028c2004050075a7 */ /* 0x001064000800017f */
[----:B-1----:R-:W-:Y:S05]  /*ee80*/  @!P0 NANOSLEEP.SYNCS 0x989680 ;  /* 0x009896800000895d */ /* 0x002fea0003900000 */
[----:B------:R-:W1:Y:S02]  /*ee90*/  @!P0 SYNCS.PHASECHK.TRANS64 P0, [R5+URZ+0x28c20], R4 ;  /* 0x028c2004050085a7 */ /* 0x000e64000800007f */
[----:B-1----:R-:W-:Y:S05]  /*eea0*/  @!P0 BRA `(.L_x_87) ;  /* 0xfffffffc00f08947 */ /* 0x002fea000383ffff */
[----:B------:R-:W-:Y:S05]  /*eeb0*/  BRA `(.L_x_155) ;  /* 0xffffffd800dc7947 */ /* 0x000fea000383ffff */
.L_x_88:
[----:B------:R-:W1:Y:S01]  /*eec0*/  S2R R2, SR_TID.X ;  /* 0x0000000000027919 */ /* 0x000e620000002100 */
[----:B------:R-:W-:Y:S01]  /*eed0*/  BSSY B0, `(.L_x_156) ;  /* 0x000000a000007945 */ /* 0x000fe20003800000 */
[----:B------:R-:W-:Y:S01]  /*eee0*/  IMAD.MOV.U32 R12, RZ, RZ, RZ ;  /* 0x000000ffff0c7224 */ /* 0x000fe200078e00ff */
[----:B------:R-:W-:Y:S01]  /*eef0*/  MOV R15, 0xffffffff ;  /* 0xffffffff000f7802 */ /* 0x000fe20000000f00 */
[----:B------:R-:W-:Y:S01]  /*ef00*/  IMAD.MOV.U32 R11, RZ, RZ, 0x1f ;  /* 0x0000001fff0b7424 */ /* 0x000fe200078e00ff */
[----:B-1----:R-:W-:-:S04]  /*ef10*/  SHF.R.U32.HI R2, RZ, 0x5, R2 ;  /* 0x00000005ff027819 */ /* 0x002fc80000011602 */
[----:B------:R-:W-:-:S04]  /*ef20*/  LOP3.LUT R2, R2, 0x3, RZ, 0xc0, !PT ;  /* 0x0000000302027812 */ /* 0x000fc800078ec0ff */
[----:B------:R-:W-:-:S07]  /*ef30*/  MOV R13, R2 ;  /* 0x00000002000d7202 */ /* 0x000fce0000000f00 */
[----:B0-2--5:R-:W-:Y:S05]  /*ef40*/  WARPSYNC.COLLECTIVE R15, `(.L_x_157) ;  /* 0x000000000f087348 */ /* 0x025fea0003c00000 */
[----:B------:R1:W3:Y:S02]  /*ef50*/  SHFL.IDX P6, R14, R13, R12, R11 ;  /* 0x0000000c0d0e7389 */ /* 0x0002e400000c000b */
[----:B0123-5:R-:W-:Y:S01]  /*ef60*/  ENDCOLLECTIVE ;  /* 0x000000000000791b */ /* 0x02ffe20003800000 */
.L_x_157:
[----:B------:R-:W-:Y:S05]  /*ef70*/  BSYNC B0 ;  /* 0x0000000000007941 */ /* 0x000fea0003800000 */
.L_x_156:
[----:B------:R-:W-:Y:S05]  /*ef80*/  BRA `(.L_x_158) ;  /* 0xffffffd800c47947 */ /* 0x000fea000383ffff */
.L_x_89:
[----:B------:R-:W-:Y:S01]  /*ef90*/  BSSY B0, `(.L_x_159) ;  /* 0x0000006000007945 */ /* 0x000fe20003800000 */
[----:B------:R-:W-:-:S07]  /*efa0*/  IMAD.MOV.U32 R15, RZ, RZ, -0x1 ;  /* 0xffffffffff0f7424 */ /* 0x000fce00078e00ff */
[----:B012--5:R-:W-:Y:S05]  /*efb0*/  WARPSYNC.COLLECTIVE R15, `(.L_x_160) ;  /* 0x000000000f0c7348 */ /* 0x027fea0003c00000 */
[----:B------:R-:W-:Y:S02]  /*efc0*/  ELECT P6, UR62, PT ;  /* 0x00000000003e782f */ /* 0x000fe400038c0000 */
[----:B------:R-:W-:Y:S01]  /*efd0*/  MOV R14, UR62 ;  /* 0x0000003e000e7c02 */ /* 0x000fe20008000f00 */
[----:B012--5:R-:W-:Y:S10]  /*efe0*/  ENDCOLLECTIVE ;  /* 0x000000000000791b */ /* 0x027ff40003800000 */
.L_x_160:
[----:B------:R-:W-:Y:S05]  /*eff0*/  BSYNC B0 ;  /* 0x0000000000007941 */ /* 0x000fea0003800000 */
.L_x_159:
[----:B------:R-:W-:Y:S05]  /*f000*/  BRA `(.L_x_161) ;  /* 0xffffffd800b87947 */ /* 0x000fea000383ffff */
.L_x_91:
[----:B0-----:R0:W1:Y:S02]  /*f010*/  SYNCS.PHASECHK.TRANS64.TRYWAIT P1, [R4+URZ+0x28c40], R3 ;  /* 0x028c4003040075a7 */ /* 0x001064000802017f */
[----:B-1----:R-:W-:Y:S05]  /*f020*/  @!P1 NANOSLEEP.SYNCS 0x989680 ;  /* 0x009896800000995d */ /* 0x002fea0003900000 */
[----:B------:R-:W1:Y:S02]  /*f030*/  @!P1 SYNCS.PHASECHK.TRANS64 P1, [R4+URZ+0x28c40], R3 ;  /* 0x028c4003040095a7 */ /* 0x000e64000802007f */
[----:B-1----:R-:W-:Y:S05]  /*f040*/  @!P1 BRA `(.L_x_91) ;  /* 0xfffffffc00f09947 */ /* 0x002fea000383ffff */
[----:B------:R-:W-:Y:S05]  /*f050*/  BRA `(.L_x_162) ;  /* 0xffffffd800d87947 */ /* 0x000fea000383ffff */
.L_x_93:
[----:B-1----:R1:W3:Y:S02]  /*f060*/  SYNCS.PHASECHK.TRANS64.TRYWAIT P1, [R5+URZ+0x28c40], R0 ;  /* 0x028c4000050075a7 */ /* 0x0022e4000802017f */
[----:B---3--:R-:W-:Y:S05]  /*f070*/  @!P1 NANOSLEEP.SYNCS 0x989680 ;  /* 0x009896800000995d */ /* 0x008fea0003900000 */
[----:B------:R-:W3:Y:S02]  /*f080*/  @!P1 SYNCS.PHASECHK.TRANS64 P1, [R5+URZ+0x28c40], R0 ;  /* 0x028c4000050095a7 */ /* 0x000ee4000802007f */
[----:B---3--:R-:W-:Y:S05]  /*f090*/  @!P1 BRA `(.L_x_93) ;  /* 0xfffffffc00f09947 */ /* 0x008fea000383ffff */
[----:B------:R-:W-:Y:S05]  /*f0a0*/  BRA `(.L_x_163) ;  /* 0xffffffd800e47947 */ /* 0x000fea000383ffff */
.L_x_95:
[----:B---3--:R3:W4:Y:S02]  /*f0b0*/  SYNCS.PHASECHK.TRANS64.TRYWAIT P1, [R4+URZ+0x28c60], R3 ;  /* 0x028c6003040075a7 */ /* 0x008724000802017f */
[----:B----4-:R-:W-:Y:S05]  /*f0c0*/  @!P1 NANOSLEEP.SYNCS 0x989680 ;  /* 0x009896800000995d */ /* 0x010fea0003900000 */
[----:B------:R-:W4:Y:S02]  /*f0d0*/  @!P1 SYNCS.PHASECHK.TRANS64 P1, [R4+URZ+0x28c60], R3 ;  /* 0x028c6003040095a7 */ /* 0x000f24000802007f */
[----:B----4-:R-:W-:Y:S05]  /*f0e0*/  @!P1 BRA `(.L_x_95) ;  /* 0xfffffffc00f09947 */ /* 0x010fea000383ffff */
[----:B------:R-:W-:Y:S05]  /*f0f0*/  BRA `(.L_x_164) ;  /* 0xffffffd800e07947 */ /* 0x000fea000383ffff */
.L_x_165:
[----:B------:R-:W-:-:S00]  /*f100*/  BRA `(.L_x_165) ;  /* 0xfffffffc00fc7947 */ /* 0x000fc0000383ffff */
[----:B------:R-:W-:-:S00]  /*f110*/  NOP ;  /* 0x0000000000007918 */ /* 0x000fc00000000000 */
        /* <DEDUP_REMOVED lines=14> */
.L_x_5646:


//--------------------- .text._ZN7cutlass13device_kernelIN5flash11enable_sm90INS1_16FlashAttnFwdSm90INS1_25CollectiveMainloopFwdSm90ILi2EN4cute5tupleIJNS5_1CILi1EEES8_S8_EEENS6_IJNS7_ILi64EEESA_SA_EEELi512ENS_6half_tEfNS_4arch4Sm90ELb0ELb0ELb0ELb0ELb1ELb0ELb1ELb0ELb0ELb1ELb1ELb0EEENS1_21CollectiveEpilogueFwdINS6_IJSA_NS7_ILi512EEESA_EEES9_SC_SE_Li256ELb0ELb1ELb1ELb0EEENS1_19SingleTileSchedulerILb0ELb1ELb1ELi64EEEEEEEEEvNT_6ParamsE --------------------------
	.section	.text._ZN7cutlass13device_kernelIN5flash11enable_sm90INS1_16FlashAttnFwdSm90INS1_25CollectiveMainloopFwdSm90ILi2EN4cute5tupleIJNS5_1CILi1EEES8_S8_EEENS6_IJNS7_ILi64EEESA_SA_EEELi512ENS_6half_tEfNS_4arch4Sm90ELb0ELb0ELb0ELb0ELb1ELb0ELb1ELb0ELb0ELb1ELb1ELb0EEENS1_21CollectiveEpilogueFwdINS6_IJSA_NS7_ILi512EEESA_EEES9_SC_SE_Li256ELb0ELb1ELb1ELb0EEENS1_19SingleTileSchedulerILb0ELb1ELb1ELi64EEEEEEEEEvNT_6ParamsE,"ax",@progbits
	.align	128
.text._ZN7cutlass13device_kernelIN5flash11enable_sm90INS1_16FlashAttnFwdSm90INS1_25CollectiveMainloopFwdSm90ILi2EN4cute5tupleIJNS5_1CILi1EEES8_S8_EEENS6_IJNS7_ILi64EEESA_SA_EEELi512ENS_6half_tEfNS_4arch4Sm90ELb0ELb0ELb0ELb0ELb1ELb0ELb1ELb0ELb0ELb1ELb1ELb0EEENS1_21CollectiveEpilogueFwdINS6_IJSA_NS7_ILi512EEESA_EEES9_SC_SE_Li256ELb0ELb1ELb1ELb0EEENS1_19SingleTileSchedulerILb0ELb1ELb1ELi64EEEEEEEEEvNT_6ParamsE:
        .type           _ZN7cutlass13device_kernelIN5flash11enable_sm90INS1_16FlashAttnFwdSm90INS1_25CollectiveMainloopFwdSm90ILi2EN4cute5tupleIJNS5_1CILi1EEES8_S8_EEENS6_IJNS7_ILi64EEESA_SA_EEELi512ENS_6half_tEfNS_4arch4Sm90ELb0ELb0ELb0ELb0ELb1ELb0ELb1ELb0ELb0ELb1ELb1ELb0EEENS1_21CollectiveEpilogueFwdINS6_IJSA_NS7_ILi512EEESA_EEES9_SC_SE_Li256ELb0ELb1ELb1ELb0EEENS1_19SingleTileSchedulerILb0ELb1ELb1ELi64EEEEEEEEEvNT_6ParamsE,@function
        .size           _ZN7cutlass13device_kernelIN5flash11enable_sm90INS1_16FlashAttnFwdSm90INS1_25CollectiveMainloopFwdSm90ILi2EN4cute5tupleIJNS5_1CILi1EEES8_S8_EEENS6_IJNS7_ILi64EEESA_SA_EEELi512ENS_6half_tEfNS_4arch4Sm90ELb0ELb0ELb0ELb0ELb1ELb0ELb1ELb0ELb0ELb1ELb1ELb0EEENS1_21CollectiveEpilogueFwdINS6_IJSA_NS7_ILi512EEESA_EEES9_SC_SE_Li256ELb0ELb1ELb1ELb0EEENS1_19SingleTileSchedulerILb0ELb1ELb1ELi64EEEEEEEEEvNT_6ParamsE,(.L_x_5647 - _ZN7cutlass13device_kernelIN5flash11enable_sm90INS1_16FlashAttnFwdSm90INS1_25CollectiveMainloopFwdSm90ILi2EN4cute5tupleIJNS5_1CILi1EEES8_S8_EEENS6_IJNS7_ILi64EEESA_SA_EEELi512ENS_6half_tEfNS_4arch4Sm90ELb0ELb0ELb0ELb0ELb1ELb0ELb1ELb0ELb0ELb1ELb1ELb0EEENS1_21CollectiveEpilogueFwdINS6_IJSA_NS7_ILi512EEESA_EEES9_SC_SE_Li256ELb0ELb1ELb1ELb0EEENS1_19SingleTileSchedulerILb0ELb1ELb1ELi64EEEEEEEEEvNT_6ParamsE)
        .other          _ZN7cutlass13device_kernelIN5flash11enable_sm90INS1_16FlashAttnFwdSm90INS1_25CollectiveMainloopFwdSm90ILi2EN4cute5tupleIJNS5_1CILi1EEES8_S8_EEENS6_IJNS7_ILi64EEESA_SA_EEELi512ENS_6half_tEfNS_4arch4Sm90ELb0ELb0ELb0ELb0ELb1ELb0ELb1ELb0ELb0ELb1ELb1ELb0EEENS1_21CollectiveEpilogueFwdINS6_IJSA_NS7_ILi512EEESA_EEES9_SC_SE_Li256ELb0ELb1ELb1ELb0EEENS1_19SingleTileSchedulerILb0ELb1ELb1ELi64EEEEEEEEEvNT_6ParamsE,@"STO_CUDA_ENTRY STV_DEFAULT"
_ZN7cutlass13device_kernelIN5flash11enable_sm90INS1_16FlashAttnFwdSm90INS1_25CollectiveMainloopFwdSm90ILi2EN4cute5tupleIJNS5_1CILi1EEES8_S8_EEENS6_IJNS7_ILi64EEESA_SA_EEELi512ENS_6half_tEfNS_4arch4Sm90ELb0ELb0ELb0ELb0ELb1ELb0ELb1ELb0ELb0ELb1ELb1ELb0EEENS1_21CollectiveEpilogueFwdINS6_IJSA_NS7_ILi512EEESA_EEES9_SC_SE_Li256ELb0ELb1ELb1ELb0EEENS1_19SingleTileSchedulerILb0ELb1ELb1ELi64EEEEEEEEEvNT_6ParamsE:
[----:B------:R-:W0:Y:S02]  /*0000*/  LDC R1, c[0x0][0x28] ;  /* 0x00000a00ff017b82 */ /* 0x000e240000000800 */
[----:B0-----:R-:W-:Y:S01]  /*0010*/  VIADD R1, R1, 0xfffffff8 ;  /* 0xfffffff801017836 */ /* 0x001fe20000000000 */
[----:B------:R-:W0:Y:S01]  /*0020*/  S2R R24, SR_TID.X ;  /* 0x0000000000187919 */ /* 0x000e220000002100 */
[----:B------:R-:W-:Y:S01]  /*0030*/  ELECT P0, URZ, PT ;  /* 0x00000000003f782f */ /* 0x000fe20003800000 */
[----:B------:R-:W-:Y:S01]  /*0040*/  UMOV UR4, 0x80 ;  /* 0x0000008000047882 */ /* 0x000fe20000000000 */
[----:B------:R-:W-:Y:S01]  /*0050*/  UMOV UR7, 0x100 ;  /* 0x0000010000077882 */ /* 0x000fe20000000000 */
[--C-:B0-----:R-:W-:Y:S02]  /*0060*/  SHF.R.U32.HI R0, RZ, 0x5, R24.reuse ;  /* 0x00000005ff007819 */ /* 0x101fe40000011618 */
[----:B------:R-:W-:-:S03]  /*0070*/  SHF.R.U32.HI R3, RZ, 0x7, R24 ;  /* 0x00000007ff037819 */ /* 0x000fc60000011618 */
[----:B------:R-:W0:Y:S04]  /*0080*/  SHFL.IDX PT, R2, R0, RZ, 0x1f ;  /* 0x00001fff00027589 */ /* 0x000e2800000e0000 */
[----:B------:R-:W1:Y:S01]  /*0090*/  SHFL.IDX PT, R3, R3, RZ, 0x1f ;  /* 0x00001fff03037589 */ /* 0x000e6200000e0000 */
[C---:B0-----:R-:W-:Y:S02]  /*00a0*/  ISETP.NE.OR P0, PT, R2.reuse, RZ, !P0 ;  /* 0x000000ff0200720c */ /* 0x041fe40004705670 */
[----:B------:R-:W-:-:S11]  /*00b0*/  ISETP.NE.AND P1, PT, R2, RZ, PT ;  /* 0x000000ff0200720c */ /* 0x000fd60003f25270 */
[----:B------:R-:W-:Y:S01]  /*00c0*/  VOTEU.ALL UP0, P0 ;  /* 0x00000000003f7886 */ /* 0x000fe20000000000 */
[----:B------:R-:W-:Y:S01]  /*00d0*/  VOTEU.ALL UP1, P0 ;  /* 0x00000000003f7886 */ /* 0x000fe20000020000 */
[----:B------:R-:W-:-:S03]  /*00e0*/  VOTEU.ALL UP2, P0 ;  /* 0x00000000003f7886 */ /* 0x000fc60000040000 */
[----:B------:R-:W0:Y:S01]  /*00f0*/  @!UP0 S2UR UR8, SR_CgaCtaId ;  /* 0x00000000000889c3 */ /* 0x000e220000008800 */
[----:B------:R-:W-:Y:S01]  /*0100*/  @!UP0 UMOV UR6, 0x400 ;  /* 0x0000040000068882 */ /* 0x000fe20000000000 */
[----:B------:R-:W-:-:S04]  /*0110*/  @!UP0 UIADD3 UR4, -UR4, 0x100000, URZ ;  /* 0x0010000004048890 */ /* 0x000fc8000fffe13f */
[----:B------:R-:W-:Y:S02]  /*0120*/  @!UP0 USHF.L.U32 UR5, UR4, 0xb, URZ ;  /* 0x0000000b04058899 */ /* 0x000fe4000800063f */
[----:B------:R-:W-:Y:S02]  /*0130*/  @!UP0 USHF.L.U32 UR4, UR4, 0x1, URZ ;  /* 0x0000000104048899 */ /* 0x000fe4000800063f */
[----:B0-----:R-:W-:Y:S02]  /*0140*/  @!UP0 ULEA UR8, UR8, UR6, 0x18 ;  /* 0x0000000608088291 */ /* 0x001fe4000f8ec03f */
[----:B------:R-:W-:-:S04]  /*0150*/  @!UP0 UIADD3 UR6, -UR7, 0x100000, URZ ;  /* 0x0010000007068890 */ /* 0x000fc8000fffe13f */
[----:B------:R-:W-:Y:S02]  /*0160*/  @!UP0 USHF.L.U32 UR7, UR6, 0xb, URZ ;  /* 0x0000000b06078899 */ /* 0x000fe4000800063f */
[----:B------:R-:W-:Y:S01]  /*0170*/  @!UP0 USHF.L.U32 UR6, UR6, 0x1, URZ ;  /* 0x0000000106068899 */ /* 0x000fe2000800063f */
[----:B------:R-:W-:-:S05]  /*0180*/  VOTEU.ALL UP0, P0 ;  /* 0x00000000003f7886 */ /* 0x000fca0000000000 */
[----:B------:R0:W2:Y:S01]  /*0190*/  @!UP0 SYNCS.EXCH.64 URZ, [UR8+0x38800], UR4 ;  /* 0x03880004083f85b2 */ /* 0x0000a20008000100 */
[----:B------:R0:W3:Y:S05]  /*01a0*/  @!UP1 SYNCS.EXCH.64 URZ, [UR8+0x38810], UR4 ;  /* 0x03881004083f95b2 */ /* 0x0000ea0008000100 */
[----:B------:R0:W4:Y:S02]  /*01b0*/  @!UP2 SYNCS.EXCH.64 URZ, [UR8+0x38820], UR6 ;  /* 0x03882006083fa5b2 */ /* 0x0001240008000100 */
[----:B01----:R-:W-:Y:S05]  /*01c0*/  @P1 BRA `(.L_x_166) ;  /* 0x0000000000381947 */ /* 0x003fea0003800000 */
        /* <DEDUP_REMOVED lines=10> */
[----:B------:R0:W0:Y:S01]  /*0270*/  SYNCS.EXCH.64 URZ, [UR6+0x38840], UR4 ;  /* 0x03884004063f75b2 */ /* 0x0000220008000100 */
[----:B------:R0:W0:Y:S01]  /*0280*/  SYNCS.EXCH.64 URZ, [UR6+0x38838], UR4 ;  /* 0x03883804063f75b2 */ /* 0x0000220008000100 */
[----:B------:R0:W0:Y:S01]  /*0290*/  SYNCS.EXCH.64 URZ, [UR6+0x38848], UR4 ;  /* 0x03884804063f75b2 */ /* 0x0000220008000100 */
[----:B------:R-:W-:Y:S01]  /*02a0*/  NOP ;  /* 0x0000000000007918 */ /* 0x000fe20000000000 */
.L_x_166:
        /* <DEDUP_REMOVED lines=22> */
.L_x_167:
        /* <DEDUP_REMOVED lines=18> */
.L_x_168:
        /* <DEDUP_REMOVED lines=22> */
.L_x_169:
        /* <DEDUP_REMOVED lines=23> */
.L_x_170:
[----:B------:R-:W-:Y:S01]  /*0800*/  UISETP.NE.AND UP0, UPT, UR9, URZ, UPT ;  /* 0x0000003f0900728c */ /* 0x000fe2000bf05270 */
[----:B------:R-:W-:Y:S01]  /*0810*/  NOP ;  /* 0x0000000000007918 */ /* 0x000fe20000000000 */
[----:B0-----:R-:W-:Y:S01]  /*0820*/  UMOV UR4, 0x1 ;  /* 0x0000000100047882 */ /* 0x001fe20000000000 */
[----:B------:R-:W-:Y:S01]  /*0830*/  ULDC.64 UR36, c[0x0][0x208] ;  /* 0x0000820000247ab9 */ /* 0x000fe20000000a00 */
[----:B------:R-:W-:Y:S01]  /*0840*/  USEL UR4, UR4, 0x2, !UP0 ;  /* 0x0000000204047887 */ /* 0x000fe2000c000000 */
[----:B------:R-:W-:Y:S01]  /*0850*/  BSSY B6, `(.L_x_171) ;  /* 0x0000ff2000067945 */ /* 0x000fe20003800000 */
[----:B-1234-:R-:W-:Y:S01]  /*0860*/  BAR.SYNC.DEFER_BLOCKING 0x0 ;  /* 0x0000000000007b1d */ /* 0x01efe20000010000 */
[----:B------:R-:W-:-:S03]  /*0870*/  PLOP3.LUT P0, PT, PT, PT, UP0, 0x80, 0x0 ;  /* 0x000000000000781c */ /* 0x000fc60003f0f008 */
[----:B------:R-:W-:-:S05]  /*0880*/  IMAD.U32 R2, RZ, RZ, UR4 ;  /* 0x00000004ff027e24 */ /* 0x000fca000f8e00ff */
[----:B------:R0:W-:Y:S05]  /*0890*/  STL [R1], R2 ;  /* 0x0000000201007387 */ /* 0x0001ea0000100800 */
[----:B------:R-:W-:Y:S05]  /*08a0*/  @!P0 BRA `(.L_x_172) ;  /* 0x000000b800448947 */ /* 0x000fea0003800000 */
.L_x_173:
[----:B------:R-:W-:-:S08]  /*08b0*/  NOP ;  /* 0x0000000000007918 */ /* 0x000fd00000000000 */
[----:B------:R-:W1:Y:S02]  /*08c0*/  USETMAXREG.TRY_ALLOC.CTAPOOL UP0, 0xe8 ;  /* 0x000000e8000079c8 */ /* 0x000e640008000600 */
[----:B-1----:R-:W-:-:S13]  /*08d0*/  PLOP3.LUT P0, PT, PT, PT, UP0, 0x80, 0x0 ;  /* 0x000000000000781c */ /* 0x002fda0003f0f008 */
[----:B------:R-:W-:Y:S05]  /*08e0*/  @!P0 BRA `(.L_x_173) ;  /* 0xfffffffc00f08947 */ /* 0x000fea000383ffff */
[----:B------:R-:W-:Y:S01]  /*08f0*/  LOP3.LUT R0, R24, 0xffffff80, RZ, 0xc0, !PT ;  /* 0xffffff8018007812 */ /* 0x000fe200078ec0ff */
[----:B------:R-:W1:Y:S01]  /*0900*/  S2UR UR6, SR_CTAID.Y ;  /* 0x00000000000679c3 */ /* 0x000e620000002600 */
[----:B------:R-:W-:Y:S02]  /*0910*/  ULDC UR7, c[0x0][0xd50] ;  /* 0x0003540000077ab9 */ /* 0x000fe40000000800 */
[----:B------:R-:W-:Y:S01]  /*0920*/  ISETP.NE.AND P0, PT, R0, 0x80, PT ;  /* 0x000000800000780c */ /* 0x000fe20003f05270 */
[----:B------:R-:W-:-:S04]  /*0930*/  UISETP.NE.AND UP0, UPT, UR7, 0x1, UPT ;  /* 0x000000010700788c */ /* 0x000fc8000bf05270 */
[----:B------:R-:W2:Y:S07]  /*0940*/  S2UR UR8, SR_CTAID.Z ;  /* 0x00000000000879c3 */ /* 0x000eae0000002700 */
[----:B------:R-:W-:Y:S01]  /*0950*/  @UP0 ULDC UR4, c[0x0][0xd54] ;  /* 0x0003550000040ab9 */ /* 0x000fe20000000800 */
[----:B------:R-:W-:Y:S06]  /*0960*/  @!P0 BAR.ARV 0x8, 0x100 ;  /* 0x0204000000008b1d */ /* 0x000fec0000002000 */
[----:B------:R-:W-:Y:S01]  /*0970*/  ISETP.GE.U32.AND P0, PT, R24, 0x100, PT ;  /* 0x000001001800780c */ /* 0x000fe20003f06070 */
[----:B------:R-:W-:Y:S01]  /*0980*/  @UP0 ULDC UR10, c[0x0][0xd58] ;  /* 0x00035600000a0ab9 */ /* 0x000fe20000000800 */
[----:B-1----:R-:W-:-:S02]  /*0990*/  UIMAD.WIDE.U32 UR4, UR6, UR4, URZ ;  /* 0x00000004060472a5 */ /* 0x002fc4000f8e003f */
[----:B------:R-:W-:Y:S02]  /*09a0*/  UMOV UR60, UR6 ;  /* 0x00000006003c7c82 */ /* 0x000fe40008000000 */
[----:B------:R-:W-:-:S04]  /*09b0*/  @UP0 USHF.R.U32.HI UR60, URZ, UR10, UR5 ;  /* 0x0000000a3f3c0299 */ /* 0x000fc80008011605 */
[----:B------:R-:W-:-:S03]  /*09c0*/  UIADD3 UR4, -UR60, URZ, URZ ;  /* 0x0000003f3c047290 */ /* 0x000fc6000fffe13f */
[----:B------:R-:W-:Y:S06]  /*09d0*/  @P0 BAR.ARV 0xf, 0x100 ;  /* 0x03c4000000000b1d */ /* 0x000fec0000002000 */
[----:B--2---:R-:W-:Y:S01]  /*09e0*/  ISETP.LE.AND P0, PT, RZ, UR8, PT ;  /* 0x00000008ff007c0c */ /* 0x004fe2000bf03270 */
[----:B------:R-:W-:-:S12]  /*09f0*/  UIMAD UR7, UR7, UR4, UR6 ;  /* 0x00000004070772a4 */ /* 0x000fd8000f8e0206 */
[----:B------:R-:W-:Y:S05]  /*0a00*/  @!P0 BRA `(.L_x_174) ;  /* 0x000000fc00588947 */ /* 0x000fea0003800000 */
[----:B------:R-:W-:Y:S01]  /*0a10*/  ULDC.64 UR4, c[0x0][0x418] ;  /* 0x0001060000047ab9 */ /* 0x000fe20000000a00 */
[----:B------:R-:W-:Y:S01]  /*0a20*/  ULDC UR38, c[0x0][0x424] ;  /* 0x0001090000267ab9 */ /* 0x000fe20000000800 */
[----:B------:R-:W-:Y:S01]  /*0a30*/  UISETP.NE.U32.AND UP0, UPT, UR4, URZ, UPT ;  /* 0x0000003f0400728c */ /* 0x000fe2000bf05070 */
[----:B------:R-:W1:Y:S01]  /*0a40*/  S2UR UR61, SR_CgaCtaId ;  /* 0x00000000003d79c3 */ /* 0x000e620000008800 */
        /* <DEDUP_REMOVED lines=15> */
[----:B-1----:R-:W-:Y:S11]  /*0b40*/  @!P0 BRA `(.L_x_175) ;  /* 0x0000001c00ac8947 */ /* 0x002ff60003800000 */
[----:B------:R-:W-:Y:S01]  /*0b50*/  UISETP.GE.AND UP0, UPT, UR38, 0x1, UPT ;  /* 0x000000012600788c */ /* 0x000fe2000bf06270 */
[----:B------:R-:W-:Y:S02]  /*0b60*/  PLOP3.LUT P0, PT, PT, PT, PT, 0x80, 0x0 ;  /* 0x000000000000781c */ /* 0x000fe40003f0f070 */
[----:B0-----:R-:W-:Y:S01]  /*0b70*/  CS2R R2, SRZ ;  /* 0x0000000000027805 */ /* 0x001fe2000001ff00 */
        /* <DEDUP_REMOVED lines=61> */
[----:B------:R-:W-:Y:S01]  /*0f50*/  IMAD.U32 R5, RZ, RZ, UR11 ;  /* 0x0000000bff057e24 */ /* 0x000fe2000f8e00ff */
[----:B------:R-:W-:-:S04]  /*0f60*/  UIADD3 UR4, UR6, -0x1, UR11 ;  /* 0xffffffff06047890 */ /* 0x000fc8000fffe00b */
[-C--:B------:R-:W-:Y:S02]  /*0f70*/  IABS R3, R5.reuse ;  /* 0x0000000500037213 */ /* 0x080fe40000000000 */
[----:B------:R-:W-:Y:S01]  /*0f80*/  IABS R9, R5 ;  /* 0x0000000500097213 */ /* 0x000fe20000000000 */
[----:B------:R-:W-:Y:S01]  /*0f90*/  IMAD.U32 R8, RZ, RZ, UR4 ;  /* 0x00000004ff087e24 */ /* 0x000fe2000f8e00ff */
[----:B------:R-:W0:Y:S01]  /*0fa0*/  I2F.RP R0, R3 ;  /* 0x0000000300007306 */ /* 0x000e220000209400 */
[----:B------:R-:W-:Y:S02]  /*0fb0*/  ULOP3.LUT UR4, UR4, UR11, URZ, 0x3c, !UPT ;  /* 0x0000000b04047292 */ /* 0x000fe4000f8e3c3f */
[----:B------:R-:W-:-:S04]  /*0fc0*/  IMAD.MOV R9, RZ, RZ, -R9 ;  /* 0x000000ffff097224 */ /* 0x000fc800078e0a09 */
        /* <DEDUP_REMOVED lines=13> */
[----:B------:R-:W-:Y:S02]  /*10a0*/  @!P2 IMAD.IADD R0, R0, 0x1, -R3 ;  /* 0x000000010000a824 */ /* 0x000fe400078e0a03 */
[----:B------:R-:W-:Y:S01]  /*10b0*/  @!P2 VIADD R7, R7, 0x1 ;  /* 0x000000010707a836 */ /* 0x000fe20000000000 */
[----:B------:R-:W-:Y:S02]  /*10c0*/  ISETP.NE.AND P2, PT, RZ, UR11, PT ;  /* 0x0000000bff007c0c */ /* 0x000fe4000bf45270 */
[----:B------:R-:W-:-:S13]  /*10d0*/  ISETP.GE.U32.AND P1, PT, R0, R3, PT ;  /* 0x000000030000720c */ /* 0x000fda0003f26070 */
[----:B------:R-:W-:-:S04]  /*10e0*/  @P1 VIADD R7, R7, 0x1 ;  /* 0x0000000107071836 */ /* 0x000fc80000000000 */
[----:B------:R-:W-:-:S04]  /*10f0*/  IMAD.MOV.U32 R3, RZ, RZ, R7 ;  /* 0x000000ffff037224 */ /* 0x000fc800078e0007 */
[----:B------:R-:W-:Y:S01]  /*1100*/  @!P3 IMAD.MOV R3, RZ, RZ, -R3 ;  /* 0x000000ffff03b224 */ /* 0x000fe200078e0a03 */
[----:B------:R-:W-:-:S07]  /*1110*/  @!P2 LOP3.LUT R3, RZ, UR11, RZ, 0x33, !PT ;  /* 0x0000000bff03ac12 */ /* 0x000fce000f8e33ff */
.L_x_176:
        /* <DEDUP_REMOVED lines=11> */
[----:B------:R-:W2:Y:S01]  /*11d0*/  LDL R5, [R1] ;  /* 0x0000000001057983 */ /* 0x000ea20000100800 */
[----:B------:R-:W-:Y:S01]  /*11e0*/  UMOV UR9, 0x40000040 ;  /* 0x4000004000097882 */ /* 0x000fe20000000000 */
[----:B------:R-:W-:Y:S01]  /*11f0*/  UMOV UR11, 0x40000040 ;  /* 0x40000040000b7882 */ /* 0x000fe20000000000 */
[----:B------:R-:W-:Y:S01]  /*1200*/  UMOV UR13, 0x40000040 ;  /* 0x40000040000d7882 */ /* 0x000fe20000000000 */
[----:B------:R-:W-:Y:S06]  /*1210*/  BAR.SYNC.DEFER_BLOCKING 0xe, 0x100 ;  /* 0x0384000000007b1d */ /* 0x000fec0000010000 */
[----:B------:R-:W-:Y:S01]  /*1220*/  UMOV UR15, 0x40000040 ;  /* 0x40000040000f7882 */ /* 0x000fe20000000000 */
[----:B------:R-:W-:Y:S01]  /*1230*/  UMOV UR17, 0x40000040 ;  /* 0x4000004000117882 */ /* 0x000fe20000000000 */
[----:B------:R-:W-:Y:S01]  /*1240*/  UMOV UR19, 0x40000040 ;  /* 0x4000004000137882 */ /* 0x000fe20000000000 */
[----:B------:R-:W-:Y:S01]  /*1250*/  UMOV UR21, 0x40000040 ;  /* 0x4000004000157882 */ /* 0x000fe20000000000 */
[----:B------:R-:W-:Y:S01]  /*1260*/  UMOV UR23, 0x40000040 ;  /* 0x4000004000177882 */ /* 0x000fe20000000000 */
[----:B------:R-:W-:Y:S01]  /*1270*/  WARPGROUP.ARRIVE ;  /* 0x00000000000079c5 */ /* 0x000fe20000000000 */
[----:B--2---:R-:W-:-:S02]  /*1280*/  R2UR UR7, R5 ;  /* 0x00000000050772ca */ /* 0x004fc400000e0000 */
[----:B------:R-:W-:-:S04]  /*1290*/  SHF.R.S32.HI R5, RZ, 0x1f, R152 ;  /* 0x0000001fff057819 */ /* 0x000fc80000011498 */
[----:B------:R-:W-:-:S04]  /*12a0*/  LEA.HI R5, R5, R152, RZ, 0x7 ;  /* 0x0000009805057211 */ /* 0x000fc800078f38ff */
[----:B------:R-:W-:Y:S02]  /*12b0*/  SHF.R.S32.HI R2, RZ, 0x7, R5 ;  /* 0x00000007ff027819 */ /* 0x000fe40000011405 */
[----:B------:R-:W-:-:S04]  /*12c0*/  LOP3.LUT R5, R5, 0xffffff80, RZ, 0xc0, !PT ;  /* 0xffffff8005057812 */ /* 0x000fc800078ec0ff */
[----:B------:R-:W0:Y:S01]  /*12d0*/  SHFL.IDX PT, R2, R2, RZ, 0x1f ;  /* 0x00001fff02027589 */ /* 0x000e2200000e0000 */
[----:B------:R-:W-:Y:S01]  /*12e0*/  IMAD.IADD R5, R152, 0x1, -R5 ;  /* 0x0000000198057824 */ /* 0x000fe200078e0a05 */
[----:B0-----:R-:W-:-:S04]  /*12f0*/  R2UR UR4, R2 ;  /* 0x00000000020472ca */ /* 0x001fc800000e0000 */
[----:B------:R-:W-:-:S04]  /*1300*/  SHF.R.S32.HI R2, RZ, 0x1f, R5 ;  /* 0x0000001fff027819 */ /* 0x000fc80000011405 */
[CC--:B------:R-:W-:Y:S02]  /*1310*/  LEA.HI R4, R2.reuse, R5.reuse, RZ, 0x2 ;  /* 0x0000000502047211 */ /* 0x0c0fe400078f10ff */
[----:B------:R-:W-:Y:S02]  /*1320*/  LEA.HI R2, R2, R5, RZ, 0x5 ;  /* 0x0000000502027211 */ /* 0x000fe400078f28ff */
[--C-:B------:R-:W-:Y:S02]  /*1330*/  SHF.R.S32.HI R6, RZ, 0x2, R4.reuse ;  /* 0x00000002ff067819 */ /* 0x100fe40000011404 */
[----:B------:R-:W-:Y:S01]  /*1340*/  SHF.R.S32.HI R7, RZ, 0x1f, R4 ;  /* 0x0000001fff077819 */ /* 0x000fe20000011404 */
[----:B------:R-:W-:Y:S01]  /*1350*/  ULEA.HI UR5, UR4, UR4, URZ, 0x1 ;  /* 0x0000000404057291 */ /* 0x000fe2000f8f083f */
[----:B------:R-:W-:Y:S02]  /*1360*/  SHF.R.S32.HI R2, RZ, 0x5, R2 ;  /* 0x00000005ff027819 */ /* 0x000fe40000011402 */
[----:B------:R-:W-:Y:S01]  /*1370*/  LEA.HI R7, R7, R6, RZ, 0x3 ;  /* 0x0000000607077211 */ /* 0x000fe200078f18ff */
[----:B------:R-:W-:-:S03]  /*1380*/  ULOP3.LUT UR6, UR5, 0x1fffe, URZ, 0xc0, !UPT ;  /* 0x0001fffe05067892 */ /* 0x000fc6000f8ec03f */
[----:B------:R-:W-:Y:S01]  /*1390*/  UMOV UR5, 0x400 ;  /* 0x0000040000057882 */ /* 0x000fe20000000000 */
[----:B------:R-:W-:Y:S01]  /*13a0*/  UIADD3 UR6, UR4, -UR6, URZ ;  /* 0x8000000604067290 */ /* 0x000fe2000fffe03f */
[----:B------:R-:W-:Y:S01]  /*13b0*/  LOP3.LUT R7, R7, 0xfffffff8, RZ, 0xc0, !PT ;  /* 0xfffffff807077812 */ /* 0x000fe200078ec0ff */
[----:B------:R-:W-:-:S04]  /*13c0*/  ULEA UR5, UR61, UR5, 0x18 ;  /* 0x000000053d057291 */ /* 0x000fc8000f8ec03f */
[----:B------:R-:W-:Y:S01]  /*13d0*/  ULEA UR6, UR6, UR5, 0xf ;  /* 0x0000000506067291 */ /* 0x000fe2000f8e783f */
[----:B------:R-:W-:Y:S01]  /*13e0*/  IMAD.IADD R7, R6, 0x1, -R7 ;  /* 0x0000000106077824 */ /* 0x000fe200078e0a07 */
[----:B------:R-:W-:Y:S02]  /*13f0*/  UIADD3 UR4, UR5, 0x36400, URZ ;  /* 0x0003640005047890 */ /* 0x000fe4000fffe03f */
[----:B------:R-:W-:Y:S01]  /*1400*/  UIADD3 UR6, UR6, 0x400, URZ ;  /* 0x0000040006067890 */ /* 0x000fe2000fffe03f */
[----:B------:R-:W-:Y:S01]  /*1410*/  IMAD R2, R2, 0x10, R7 ;  /* 0x0000001002027824 */ /* 0x000fe200078e0207 */
[----:B------:R-:W-:Y:S02]  /*1420*/  USHF.R.U32.HI UR4, URZ, 0x4, UR4 ;  /* 0x000000043f047899 */ /* 0x000fe40008011604 */
[----:B------:R-:W-:Y:S02]  /*1430*/  USHF.R.U32.HI UR6, URZ, 0x4, UR6 ;  /* 0x000000043f067899 */ /* 0x000fe40008011606 */
[----:B------:R-:W-:-:S02]  /*1440*/  ULOP3.LUT UR4, UR4, 0x3fff, URZ, 0xc0, !UPT ;  /* 0x00003fff04047892 */ /* 0x000fc4000f8ec03f */
[----:B------:R-:W-:Y:S02]  /*1450*/  ULOP3.LUT UR6, UR6, 0x3fff, URZ, 0xc0, !UPT ;  /* 0x00003fff06067892 */ /* 0x000fe4000f8ec03f */
[----:B------:R-:W-:Y:S02]  /*1460*/  ULOP3.LUT UR4, UR4, 0x10000, URZ, 0xfc, !UPT ;  /* 0x0001000004047892 */ /* 0x000fe4000f8efc3f */
[----:B------:R-:W-:Y:S02]  /*1470*/  ULOP3.LUT UR6, UR6, 0x2000000, URZ, 0xfc, !UPT ;  /* 0x0200000006067892 */ /* 0x000fe4000f8efc3f */
[----:B------:R-:W-:Y:S02]  /*1480*/  UIADD3 UR12, UR4, 0x2, URZ ;  /* 0x00000002040c7890 */ /* 0x000fe4000fffe03f */
[----:B------:R-:W-:Y:S01]  /*1490*/  UIADD3 UR14, UR6, 0x80, URZ ;  /* 0x00000080060e7890 */ /* 0x000fe2000fffe03f */
[----:B------:R-:W-:Y:S02]  /*14a0*/  UMOV UR8, UR4 ;  /* 0x0000000400087c82 */ /* 0x000fe40008000000 */
[----:B------:R-:W-:Y:S01]  /*14b0*/  UMOV UR10, UR6 ;  /* 0x00000006000a7c82 */ /* 0x000fe20008000000 */
[----:B------:R-:W-:Y:S01]  /*14c0*/  UIADD3 UR16, UR4, 0x4, URZ ;  /* 0x0000000404107890 */ /* 0x000fe2000fffe03f */
[----:B------:R-:W-:Y:S01]  /*14d0*/  HGMMA.64x256x16.F32 R24, gdesc[UR8].tnspB, RZ, !UPT, gsb0 ;  /* 0x43e00000081879f0 */ /* 0x000fe2000c0008ff */
[----:B------:R-:W-:-:S02]  /*14e0*/  UIADD3 UR18, UR6, 0x100, URZ ;  /* 0x0000010006127890 */ /* 0x000fc4000fffe03f */
[----:B------:R-:W-:Y:S02]  /*14f0*/  UIADD3 UR20, UR4, 0x6, URZ ;  /* 0x0000000604147890 */ /* 0x000fe4000fffe03f */
[----:B------:R-:W-:Y:S02]  /*1500*/  UIADD3 UR22, UR6, 0x180, URZ ;  /* 0x0000018006167890 */ /* 0x000fe4000fffe03f */
[----:B------:R-:W-:-:S04]  /*1510*/  ULOP3.LUT UR4, UR7, 0x1, URZ, 0xfc, !UPT ;  /* 0x0000000107047892 */ /* 0x000fc8000f8efc3f */
[----:B------:R-:W-:-:S03]  /*1520*/  UISETP.NE.AND UP0, UPT, UR4, 0x3, UPT ;  /* 0x000000030400788c */ /* 0x000fc6000bf05270 */
[----:B------:R-:W-:-:S03]  /*1530*/  UMOV UR4, URZ ;  /* 0x0000003f00047c82 */ /* 0x000fc60008000000 */
[----:B------:R-:W-:Y:S01]  /*1540*/  PLOP3.LUT P1, PT, PT, PT, UP0, 0x80, 0x0 ;  /* 0x000000000000781c */ /* 0x000fe20003f2f008 */
[----:B------:R-:W-:Y:S02]  /*1550*/  WARPGROUP.DEPBAR.LE gsb0, 0x0 ;  /* 0x00008000000079c5 */ /* 0x000fe40000010000 */
[----:B------:R-:W-:-:S08]  /*1560*/  WARPGROUP.ARRIVE ;  /* 0x00000000000079c5 */ /* 0x000fd00000000000 */
        /* <DEDUP_REMOVED lines=13> */
.L_x_178:
[----:B------:R-:W-:Y:S01]  /*1640*/  VIADD R3, R3, 0xfffffffe ;  /* 0xfffffffe03037836 */ /* 0x000fe20000000000 */
[----:B------:R-:W-:-:S04]  /*1650*/  UIADD3 UR7, UR5, 0x38860, URZ ;  /* 0x0003886005077890 */ /* 0x000fc8000fffe03f */
[----:B------:R-:W-:Y:S01]  /*1660*/  ISETP.GE.AND P0, PT, R3, R0, PT ;  /* 0x000000000300720c */ /* 0x000fe20003f06270 */
[----:B------:R-:W-:-:S09]  /*1670*/  UPRMT UR7, UR61, 0x654, UR7 ;  /* 0x000006543d077896 */ /* 0x000fd20008000007 */
[----:B------:R-:W-:Y:S03]  /*1680*/  SYNCS.ARRIVE.TRANS64.RED.A1T0 RZ, [UR7], RZ ;  /* 0x000000ffffff79a7 */ /* 0x000fe60008100407 */
[----:B------:R-:W-:Y:S05]  /*1690*/  @!P0 BRA `(.L_x_179) ;  /* 0x0000000800b08947 */ /* 0x000fea0003800000 */
[----:B------:R-:W-:-:S05]  /*16a0*/  UMOV UR4, URZ ;  /* 0x0000003f00047c82 */ /* 0x000fca0008000000 */
.L_x_181:
[----:B------:R-:W-:Y:S01]  /*16b0*/  BAR.SYNC.DEFER_BLOCKING 0xe, 0x100 ;  /* 0x0384000000007b1d */ /* 0x000fe20000010000 */
[----:B------:R-:W-:Y:S01]  /*16c0*/  IMAD.U32 R5, RZ, RZ, UR4 ;  /* 0x00000004ff057e24 */ /* 0x000fe2000f8e00ff */
[----:B------:R-:W-:Y:S01]  /*16d0*/  UIADD3 UR4, UR4, 0x1, URZ ;  /* 0x0000000104047890 */ /* 0x000fe2000fffe03f */
[C---:B------:R-:W-:Y:S01]  /*16e0*/  ISETP.GT.AND P0, PT, R3.reuse, R0, PT ;  /* 0x000000000300720c */ /* 0x040fe20003f04270 */
[----:B------:R-:W-:Y:S02]  /*16f0*/  VIADD R3, R3, 0xffffffff ;  /* 0xffffffff03037836 */ /* 0x000fe40000000000 */
[----:B------:R-:W-:Y:S01]  /*1700*/  IMAD R4, R5, 0x40, R2 ;  /* 0x0000004005047824 */ /* 0x000fe200078e0202 */
[----:B------:R-:W-:Y:S01]  /*1710*/  UISETP.NE.AND UP0, UPT, UR4, 0x2, UPT ;  /* 0x000000020400788c */ /* 0x000fe2000bf05270 */
[----:B------:R-:W-:Y:S01]  /*1720*/  UMOV UR11, 0x40000040 ;  /* 0x40000040000b7882 */ /* 0x000fe20000000000 */
[----:B------:R-:W-:Y:S02]  /*1730*/  UMOV UR15, 0x40000040 ;  /* 0x40000040000f7882 */ /* 0x000fe40000000000 */
[----:B------:R-:W-:Y:S01]  /*1740*/  LEA R4, R4, UR5, 0x2 ;  /* 0x0000000504047c11 */ /* 0x000fe2000f8e10ff */
[----:B------:R-:W-:Y:S01]  /*1750*/  USEL UR4, UR4, URZ, UP0 ;  /* 0x0000003f04047287 */ /* 0x000fe20008000000 */
[----:B------:R-:W-:Y:S01]  /*1760*/  UMOV UR19, 0x40000040 ;  /* 0x4000004000137882 */ /* 0x000fe20000000000 */
[----:B------:R-:W-:-:S02]  /*1770*/  UMOV UR23, 0x40000040 ;  /* 0x4000004000177882 */ /* 0x000fc40000000000 */
[----:B------:R-:W-:-:S04]  /*1780*/  ULEA UR10, UR4, UR6, 0xc ;  /* 0x00000006040a7291 */ /* 0x000fc8000f8e603f */
[----:B------:R-:W-:Y:S02]  /*1790*/  UIADD3 UR14, UR10, 0x80, URZ ;  /* 0x000000800a0e7890 */ /* 0x000fe4000fffe03f */
[----:B------:R-:W-:Y:S01]  /*17a0*/  UIADD3 UR18, UR10, 0x100, URZ ;  /* 0x000001000a127890 */ /* 0x000fe2000fffe03f */
[----:B------:R-:W0:Y:S01]  /*17b0*/  LDS R5, [R4+0x38400] ;  /* 0x0384000004057984 */ /* 0x000e220000000800 */
[----:B------:R-:W-:-:S03]  /*17c0*/  UIADD3 UR22, UR10, 0x180, URZ ;  /* 0x000001800a167890 */ /* 0x000fc6000fffe03f */
        /* <DEDUP_REMOVED lines=128> */
[----:B------:R-:W-:-:S06]  /*1fd0*/  FMUL.FTZ R151, R151, R6 ;  /* 0x0000000697977220 */ /* 0x000fcc0000410000 */
[----:B------:R-:W-:-:S06]  /*1fe0*/  WARPGROUP.ARRIVE ;  /* 0x00000000000079c5 */ /* 0x000fcc0000000000 */
        /* <DEDUP_REMOVED lines=17> */
.L_x_180:
[----:B------:R-:W-:-:S04]  /*2100*/  ULEA UR7, UR4, UR5, 0x3 ;  /* 0x0000000504077291 */ /* 0x000fc8000f8e183f */
[----:B------:R-:W-:-:S04]  /*2110*/  UIADD3 UR7, UR7, 0x38860, URZ ;  /* 0x0003886007077890 */ /* 0x000fc8000fffe03f */
[----:B------:R-:W-:-:S09]  /*2120*/  UPRMT UR7, UR61, 0x654, UR7 ;  /* 0x000006543d077896 */ /* 0x000fd20008000007 */
[----:B------:R-:W-:Y:S01]  /*2130*/  SYNCS.ARRIVE.TRANS64.RED.A1T0 RZ, [UR7], RZ ;  /* 0x000000ffffff79a7 */ /* 0x000fe20008100407 */
[----:B------:R-:W-:Y:S05]  /*2140*/  @P0 BRA `(.L_x_181) ;  /* 0xfffffff400580947 */ /* 0x000fea000383ffff */
[----:B------:R-:W-:-:S12]  /*2150*/  USHF.L.U32 UR4, UR4, 0x6, URZ ;  /* 0x0000000604047899 */ /* 0x000fd8000800063f */
.L_x_179:
[----:B------:R-:W-:Y:S01]  /*2160*/  BAR.SYNC.DEFER_BLOCKING 0xe, 0x100 ;  /* 0x0384000000007b1d */ /* 0x000fe20000010000 */
[----:B------:R-:W-:Y:S01]  /*2170*/  VIADD R2, R2, UR4 ;  /* 0x0000000402027c36 */ /* 0x000fe20008000000 */
[----:B------:R-:W-:Y:S01]  /*2180*/  PLOP3.LUT P0, PT, PT, PT, PT, 0x8, 0x0 ;  /* 0x000000000000781c */ /* 0x000fe20003f0e170 */
[----:B------:R-:W-:-:S03]  /*2190*/  IMAD.MOV.U32 R4, RZ, RZ, RZ ;  /* 0x000000ffff047224 */ /* 0x000fc600078e00ff */
[----:B------:R-:W-:-:S05]  /*21a0*/  LEA R2, R2, UR5, 0x2 ;  /* 0x0000000502027c11 */ /* 0x000fca000f8e10ff */
[----:B------:R-:W0:Y:S04]  /*21b0*/  LDS R3, [R2+0x38400] ;  /* 0x0384000002037984 */ /* 0x000e280000000800 */
        /* <DEDUP_REMOVED lines=130> */
[----:B------:R-:W-:Y:S06]  /*29e0*/  BAR.ARV 0xf, 0x100 ;  /* 0x03c4000000007b1d */ /* 0x000fec0000002000 */
[----:B------:R-:W-:Y:S05]  /*29f0*/  BRA `(.L_x_177) ;  /* 0x0000007000047947 */ /* 0x000fea0003800000 */
.L_x_175:
[----:B------:R-:W-:Y:S01]  /*2a00*/  UISETP.GE.AND UP0, UPT, UR38, 0x1, UPT ;  /* 0x000000012600788c */ /* 0x000fe2000bf06270 */
[----:B------:R-:W-:-:S05]  /*2a10*/  UMOV UR4, URZ ;  /* 0x0000003f00047c82 */ /* 0x000fca0008000000 */
[----:B------:R-:W-:-:S13]  /*2a20*/  PLOP3.LUT P0, PT, PT, PT, UP0, 0x80, 0x0 ;  /* 0x000000000000781c */ /* 0x000fda0003f0f008 */
[----:B------:R-:W-:Y:S05]  /*2a30*/  @!P0 BRA `(.L_x_182) ;  /* 0x0000000000848947 */ /* 0x000fea0003800000 */
[----:B------:R-:W-:Y:S01]  /*2a40*/  IMAD.U32 R3, RZ, RZ, UR11 ;  /* 0x0000000bff037e24 */ /* 0x000fe2000f8e00ff */
[----:B------:R-:W-:Y:S01]  /*2a50*/  UIADD3 UR8, UR6, -0x1, UR11 ;  /* 0xffffffff06087890 */ /* 0x000fe2000fffe00b */
[----:B------:R-:W-:-:S03]  /*2a60*/  UMOV UR4, URZ ;  /* 0x0000003f00047c82 */ /* 0x000fc60008000000 */
[-C--:B------:R-:W-:Y:S02]  /*2a70*/  IABS R0, R3.reuse ;  /* 0x0000000300007213 */ /* 0x080fe40000000000 */
[----:B------:R-:W-:Y:S01]  /*2a80*/  IMAD.U32 R4, RZ, RZ, UR8 ;  /* 0x00000008ff047e24 */ /* 0x000fe2000f8e00ff */
[----:B------:R-:W-:Y:S01]  /*2a90*/  IABS R5, R3 ;  /* 0x0000000300057213 */ /* 0x000fe20000000000 */
[----:B------:R-:W-:Y:S01]  /*2aa0*/  ULOP3.LUT UR8, UR8, UR11, URZ, 0x3c, !UPT ;  /* 0x0000000b08087292 */ /* 0x000fe2000f8e3c3f */
[----:B------:R-:W-:Y:S02]  /*2ab0*/  R2UR UR12, R0 ;  /* 0x00000000000c72ca */ /* 0x000fe400000e0000 */
[----:B------:R-:W-:-:S05]  /*2ac0*/  IABS R4, R4 ;  /* 0x0000000400047213 */ /* 0x000fca0000000000 */
[----:B------:R-:W-:-:S05]  /*2ad0*/  IMAD.MOV.U32 R3, RZ, RZ, R4 ;  /* 0x000000ffff037224 */ /* 0x000fca00078e0004 */
[----:B------:R-:W-:Y:S01]  /*2ae0*/  R2UR UR10, R3 ;  /* 0x00000000030a72ca */ /* 0x000fe200000e0000 */
[----:B------:R-:W1:Y:S08]  /*2af0*/  I2F.RP R0, UR12 ;  /* 0x0000000c00007d06 */ /* 0x000e700008209400 */
[----:B-1----:R-:W0:Y:S02]  /*2b00*/  MUFU.RCP R0, R0 ;  /* 0x0000000000007308 */ /* 0x002e240000001000 */
[----:B0-----:R-:W-:-:S02]  /*2b10*/  VIADD R2, R0, 0xffffffe ;  /* 0x0ffffffe00027836 */ /* 0x001fc40000000000 */
[----:B------:R-:W-:-:S04]  /*2b20*/  IMAD.MOV R0, RZ, RZ, -R5 ;  /* 0x000000ffff007224 */ /* 0x000fc800078e0a05 */
        /* <DEDUP_REMOVED lines=18> */
.L_x_182:
[----:B------:R-:W-:Y:S01]  /*2c50*/  UIMAD UR39, UR7, UR4, URZ ;  /* 0x00000004072772a4 */ /* 0x000fe2000f8e023f */
[----:B------:R-:W-:Y:S01]  /*2c60*/  IMAD.U32 R0, RZ, RZ, UR6 ;  /* 0x00000006ff007e24 */ /* 0x000fe2000f8e00ff */
[----:B------:R-:W-:Y:S01]  /*2c70*/  PLOP3.LUT P0, PT, PT, PT, PT, 0x80, 0x0 ;  /* 0x000000000000781c */ /* 0x000fe20003f0f070 */
[----:B------:R-:W-:Y:S01]  /*2c80*/  IMAD.U32 R3, RZ, RZ, UR4 ;  /* 0x00000004ff037e24 */ /* 0x000fe2000f8e00ff */
[----:B0-----:R-:W-:Y:S01]  /*2c90*/  MOV R2, RZ ;  /* 0x000000ff00027202 */ /* 0x001fe20000000f00 */
        /* <DEDUP_REMOVED lines=20> */
[----:B------:R-:W-:Y:S02]  /*2de0*/  UISETP.GT.AND UP0, UPT, UR5, UR39, UPT ;  /* 0x000000270500728c */ /* 0x000fe4000bf04270 */
[----:B------:R-:W-:Y:S01]  /*2df0*/  IMAD.U32 R168, RZ, RZ, UR5 ;  /* 0x00000005ffa87e24 */ /* 0x000fe2000f8e00ff */
        /* <DEDUP_REMOVED lines=47> */
[----:B------:R-:W-:Y:S01]  /*30f0*/  CS2R R24, SRZ ;  /* 0x0000000000187805 */ /* 0x000fe2000001ff00 */
[----:B------:R-:W-:Y:S06]  /*3100*/  @!P1 BRA `(.L_x_177) ;  /* 0x0000006800409947 */ /* 0x000fec0003800000 */
[----:B------:R-:W-:Y:S01]  /*3110*/  SHF.R.S32.HI R57, RZ, 0x1f, R152 ;  /* 0x0000001fff397819 */ /* 0x000fe20000011498 */
[----:B------:R-:W-:Y:S01]  /*3120*/  IMAD.U32 R5, RZ, RZ, UR61 ;  /* 0x0000003dff057e24 */ /* 0x000fe2000f8e00ff */
[----:B------:R-:W-:Y:S02]  /*3130*/  MOV R4, 0x400 ;  /* 0x0000040000047802 */ /* 0x000fe40000000f00 */
[----:B------:R-:W-:-:S04]  /*3140*/  LEA.HI R16, R57, R152, RZ, 0x7 ;  /* 0x0000009839107211 */ /* 0x000fc800078f38ff */
[----:B------:R-:W-:-:S05]  /*3150*/  SHF.R.S32.HI R18, RZ, 0x7, R16 ;  /* 0x00000007ff127819 */ /* 0x000fca0000011410 */
[----:B------:R-:W0:Y:S02]  /*3160*/  SHFL.IDX PT, R0, R18, RZ, 0x1f ;  /* 0x00001fff12007589 */ /* 0x000e2400000e0000 */
[----:B0-----:R-:W-:-:S04]  /*3170*/  LEA.HI R2, R0, R0, RZ, 0x1 ;  /* 0x0000000000027211 */ /* 0x001fc800078f08ff */
[----:B------:R-:W-:Y:S02]  /*3180*/  LOP3.LUT R3, R2, 0x1fffe, RZ, 0xc0, !PT ;  /* 0x0001fffe02037812 */ /* 0x000fe400078ec0ff */
[----:B------:R-:W-:-:S03]  /*3190*/  LEA R2, R5, R4, 0x18 ;  /* 0x0000000405027211 */ /* 0x000fc600078ec0ff */
[----:B------:R-:W-:Y:S02]  /*31a0*/  IMAD.IADD R3, R0, 0x1, -R3 ;  /* 0x0000000100037824 */ /* 0x000fe400078e0a03 */
[----:B------:R-:W-:Y:S02]  /*31b0*/  VIADD R0, R2, 0x36400 ;  /* 0x0003640002007836 */ /* 0x000fe40000000000 */
[----:B------:R-:W-:-:S03]  /*31c0*/  IMAD R3, R3, 0x8000, R2 ;  /* 0x0000800003037824 */ /* 0x000fc600078e0202 */
[----:B------:R-:W-:Y:S01]  /*31d0*/  LOP3.LUT P0, RZ, R0, 0x3ff, RZ, 0xc0, !PT ;  /* 0x000003ff00ff7812 */ /* 0x000fe2000780c0ff */
[----:B------:R-:W-:-:S05]  /*31e0*/  VIADD R3, R3, 0x400 ;  /* 0x0000040003037836 */ /* 0x000fca0000000000 */
[----:B------:R-:W-:-:S04]  /*31f0*/  SHF.R.U32.HI R3, RZ, 0x4, R3 ;  /* 0x00000004ff037819 */ /* 0x000fc80000011603 */
[----:B------:R-:W-:-:S03]  /*3200*/  LOP3.LUT R193, R3, 0x3fff, RZ, 0xc0, !PT ;  /* 0x00003fff03c17812 */ /* 0x000fc600078ec0ff */
        /* <DEDUP_REMOVED lines=8> */
[----:B------:R-:W-:Y:S02]  /*3290*/  IMAD.U32 R10, RZ, RZ, UR6 ;  /* 0x00000006ff0a7e24 */ /* 0x000fe4000f8e00ff */
[----:B------:R-:W-:Y:S02]  /*32a0*/  IMAD.U32 R6, RZ, RZ, UR4 ;  /* 0x00000004ff067e24 */ /* 0x000fe4000f8e00ff */
[----:B------:R-:W-:-:S02]  /*32b0*/  IMAD.U32 R7, RZ, RZ, UR5 ;  /* 0x00000005ff077e24 */ /* 0x000fc4000f8e00ff */
[----:B------:R-:W-:Y:S02]  /*32c0*/  IMAD.U32 R11, RZ, RZ, UR7 ;  /* 0x00000007ff0b7e24 */ /* 0x000fe4000f8e00ff */
[----:B------:R-:W-:Y:S02]  /*32d0*/  IMAD.MOV.U32 R8, RZ, RZ, 0x70 ;  /* 0x00000070ff087424 */ /* 0x000fe400078e00ff */
[----:B------:R-:W-:Y:S02]  /*32e0*/  IMAD.MOV.U32 R12, RZ, RZ, 0x1 ;  /* 0x00000001ff0c7424 */ /* 0x000fe400078e00ff */
[----:B0-----:R-:W-:-:S07]  /*32f0*/  IMAD.MOV.U32 R13, RZ, RZ, RZ ;  /* 0x000000ffff0d7224 */ /* 0x001fce00078e00ff */
[----:B------:R-:W-:-:S07]  /*3300*/  LEPC R20, `(.L_x_183) ;  /* 0x000000001014794e */ /* 0x000fce0000000000 */
[----:B-1----:R-:W-:Y:S05]  /*3310*/  CALL.ABS.NOINC R14 ;  /* 0x000000000e007343 */ /* 0x002fea0003c00000 */
.L_x_183:
[----:B------:R-:W-:Y:S02]  /*3320*/  SHF.L.U32 R5, RZ, 0x1f, RZ ;  /* 0x0000001fff057819 */ /* 0x000fe400000006ff */
[----:B------:R-:W-:Y:S02]  /*3330*/  LOP3.LUT R3, R16, 0xffffff80, RZ, 0xc0, !PT ;  /* 0xffffff8010037812 */ /* 0x000fe400078ec0ff */
[----:B------:R-:W0:Y:S01]  /*3340*/  SYNCS.PHASECHK.TRANS64.TRYWAIT P0, [R2+URZ+0x38800], R5 ;  /* 0x03880005020075a7 */ /* 0x000e22000800017f */
        /* <DEDUP_REMOVED lines=8> */
.L_x_262:
[----:B------:R-:W2:Y:S01]  /*33d0*/  LDL R0, [R1] ;  /* 0x0000000001007983 */ /* 0x000ea20000100800 */
[----:B------:R-:W-:Y:S02]  /*33e0*/  LEA.HI R9, R9, R8, RZ, 0x3 ;  /* 0x0000000809097211 */ /* 0x000fe400078f18ff */
[----:B------:R-:W-:Y:S02]  /*33f0*/  LEA.HI R4, R4, R7, RZ, 0x5 ;  /* 0x0000000704047211 */ /* 0x000fe400078f28ff */
[----:B------:R-:W-:Y:S02]  /*3400*/  LOP3.LUT R9, R9, 0xfffffff8, RZ, 0xc0, !PT ;  /* 0xfffffff809097812 */ /* 0x000fe400078ec0ff */
[----:B------:R-:W-:Y:S02]  /*3410*/  IADD3 R3, -R3, R18, RZ ;  /* 0x0000001203037210 */ /* 0x000fe40007ffe1ff */
[----:B------:R-:W-:Y:S01]  /*3420*/  SHF.R.S32.HI R4, RZ, 0x5, R4 ;  /* 0x00000005ff047819 */ /* 0x000fe20000011404 */
[----:B------:R-:W-:-:S04]  /*3430*/  IMAD.IADD R9, R8, 0x1, -R9 ;  /* 0x0000000108097824 */ /* 0x000fc800078e0a09 */
[----:B------:R-:W-:Y:S01]  /*3440*/  IMAD R184, R4, 0x10, R9 ;  /* 0x0000001004b87824 */ /* 0x000fe200078e0209 */
[----:B--2---:R-:W-:Y:S02]  /*3450*/  R2UR UR4, R0 ;  /* 0x00000000000472ca */ /* 0x004fe400000e0000 */
[----:B------:R-:W-:-:S05]  /*3460*/  LOP3.LUT R0, R6, 0x7ffffffc, RZ, 0xc0, !PT ;  /* 0x7ffffffc06007812 */ /* 0x000fca00078ec0ff */
[----:B------:R-:W-:-:S04]  /*3470*/  IMAD.IADD R0, R7, 0x1, -R0 ;  /* 0x0000000107007824 */ /* 0x000fc800078e0a00 */
[----:B------:R-:W-:Y:S02]  /*3480*/  IMAD.SHL.U32 R58, R0, 0x2, RZ ;  /* 0x00000002003a7824 */ /* 0x000fe400078e00ff */
[----:B------:R-:W-:Y:S02]  /*3490*/  ULOP3.LUT UR4, UR4, 0x1, URZ, 0xfc, !UPT ;  /* 0x0000000104047892 */ /* 0x000fe4000f8efc3f */
[----:B------:R-:W-:-:S04]  /*34a0*/  IMAD R185, R3, 0x100, R58 ;  /* 0x0000010003b97824 */ /* 0x000fc800078e023a */
[----:B------:R-:W-:-:S05]  /*34b0*/  IMAD.U32 R6, RZ, RZ, UR4 ;  /* 0x00000004ff067e24 */ /* 0x000fca000f8e00ff */
[----:B------:R-:W-:-:S13]  /*34c0*/  ISETP.NE.AND P0, PT, R6, 0x3, PT ;  /* 0x000000030600780c */ /* 0x000fda0003f05270 */
[----:B------:R-:W-:Y:S05]  /*34d0*/  @!P0 BRA `(.L_x_185) ;  /* 0x0000000000048947 */ /* 0x000fea0003800000 */
[----:B------:R-:W-:Y:S01]  /*34e0*/  BPT.TRAP 0x1 ;  /* 0x000000040000795c */ /* 0x000fe20000300000 */
.L_x_185:
[----:B------:R1:W2:Y:S01]  /*34f0*/  SYNCS.PHASECHK.TRANS64.TRYWAIT P1, [R2+URZ+0x38830], R5 ;  /* 0x03883005020075a7 */ /* 0x0002a2000802017f */
[----:B------:R-:W-:Y:S05]  /*3500*/  @!P0 BRA `(.L_x_186) ;  /* 0x0000000000048947 */ /* 0x000fea0003800000 */
[----:B------:R-:W-:Y:S01]  /*3510*/  BPT.TRAP 0x1 ;  /* 0x000000040000795c */ /* 0x000fe20000300000 */
.L_x_186:
[----:B--2---:R-:W-:Y:S05]  /*3520*/  @P1 BRA `(.L_x_187) ;  /* 0x0000000000081947 */ /* 0x004fea0003800000 */
[----:B------:R-:W2:Y:S02]  /*3530*/  SYNCS.PHASECHK.TRANS64.TRYWAIT P1, [R2+URZ+0x38830], R5 ;  /* 0x03883005020075a7 */ /* 0x000ea4000802017f */
[----:B--2---:R-:W-:Y:S05]  /*3540*/  @!P1 BRA `(.L_x_188) ;  /* 0x000000d000a49947 */ /* 0x004fea0003800000 */
.L_x_187:
[----:B------:R-:W-:Y:S05]  /*3550*/  WARPSYNC.ALL ;  /* 0x0000000000007948 */ /* 0x000fea0003800000 */
[C---:B------:R-:W-:Y:S01]  /*3560*/  VIADD R0, R2.reuse, 0x20400 ;  /* 0x0002040002007836 */ /* 0x040fe20000000000 */
[----:B------:R-:W-:Y:S01]  /*3570*/  WARPGROUP.ARRIVE ;  /* 0x00000000000079c5 */ /* 0x000fe20000000000 */
[----:B------:R-:W-:Y:S01]  /*3580*/  VIADD R3, R2, 0x22400 ;  /* 0x0002240002037836 */ /* 0x000fe20000000000 */
[----:B------:R-:W-:Y:S01]  /*3590*/  UMOV UR9, 0x40000040 ;  /* 0x4000004000097882 */ /* 0x000fe20000000000 */
[----:B------:R-:W-:Y:S01]  /*35a0*/  UMOV UR7, 0x40000040 ;  /* 0x4000004000077882 */ /* 0x000fe20000000000 */
[----:B------:R-:W-:Y:S01]  /*35b0*/  SHF.R.U32.HI R0, RZ, 0x4, R0 ;  /* 0x00000004ff007819 */ /* 0x000fe20000011600 */
[----:B------:R-:W-:Y:S01]  /*35c0*/  UMOV UR5, UR9 ;  /* 0x0000000900057c82 */ /* 0x000fe20008000000 */
[----:B------:R-:W-:Y:S01]  /*35d0*/  SHF.R.U32.HI R3, RZ, 0x4, R3 ;  /* 0x00000004ff037819 */ /* 0x000fe20000011603 */
[----:B------:R-:W-:Y:S01]  /*35e0*/  IMAD.U32 R9, RZ, RZ, UR9 ;  /* 0x00000009ff097e24 */ /* 0x000fe2000f8e00ff */
[----:B------:R-:W-:Y:S01]  /*35f0*/  LOP3.LUT R0, R0, 0x3fff, RZ, 0xc0, !PT ;  /* 0x00003fff00007812 */ /* 0x000fe200078ec0ff */
[----:B------:R-:W-:Y:S01]  /*3600*/  UMOV UR9, 0x40000040 ;  /* 0x4000004000097882 */ /* 0x000fe20000000000 */
[----:B------:R-:W-:Y:S01]  /*3610*/  LOP3.LUT R3, R3, 0x3fff, RZ, 0xc0, !PT ;  /* 0x00003fff03037812 */ /* 0x000fe200078ec0ff */
[----:B------:R-:W-:Y:S01]  /*3620*/  IMAD.U32 R11, RZ, RZ, UR9 ;  /* 0x00000009ff0b7e24 */ /* 0x000fe2000f8e00ff */
[----:B------:R-:W-:-:S02]  /*3630*/  LOP3.LUT R0, R0, 0x10000, RZ, 0xfc, !PT ;  /* 0x0001000000007812 */ /* 0x000fc400078efcff */
[----:B------:R-:W-:Y:S02]  /*3640*/  LOP3.LUT R7, R3, 0x10000, RZ, 0xfc, !PT ;  /* 0x0001000003077812 */ /* 0x000fe400078efcff */
[C---:B------:R-:W-:Y:S01]  /*3650*/  R2UR UR4, R0.reuse ;  /* 0x00000000000472ca */ /* 0x040fe200000e0000 */
[----:B------:R-:W-:Y:S01]  /*3660*/  VIADD R3, R0, 0x2 ;  /* 0x0000000200037836 */ /* 0x000fe20000000000 */
[C---:B------:R-:W-:Y:S01]  /*3670*/  R2UR UR6, R7.reuse ;  /* 0x00000000070672ca */ /* 0x040fe200000e0000 */
[----:B------:R-:W-:-:S10]  /*3680*/  VIADD R4, R7, 0x2 ;  /* 0x0000000207047836 */ /* 0x000fd40000000000 */
[----:B------:R-:W-:Y:S02]  /*3690*/  UMOV UR8, UR4 ;  /* 0x0000000400087c82 */ /* 0x000fe40008000000 */
[----:B------:R-:W-:Y:S01]  /*36a0*/  UMOV UR4, UR8 ;  /* 0x0000000800047c82 */ /* 0x000fe20008000000 */
[----:B------:R-:W-:Y:S01]  /*36b0*/  IMAD.U32 R8, RZ, RZ, UR8 ;  /* 0x00000008ff087e24 */ /* 0x000fe2000f8e00ff */
[----:B------:R-:W-:Y:S01]  /*36c0*/  HGMMA.64x64x16.F32 R24, gdesc[UR4], RZ, !UPT, gsb0 ;  /* 0x00e00000041879f0 */ /* 0x000fe2000c0008ff */
[----:B------:R-:W-:Y:S01]  /*36d0*/  R2UR UR4, R3 ;  /* 0x00000000030472ca */ /* 0x000fe200000e0000 */
[----:B------:R-:W-:Y:S01]  /*36e0*/  UMOV UR5, UR9 ;  /* 0x0000000900057c82 */ /* 0x000fe20008000000 */
[----:B------:R-:W-:Y:S01]  /*36f0*/  R2UR UR6, R4 ;  /* 0x00000000040672ca */ /* 0x000fe200000e0000 */
[----:B------:R-:W-:Y:S01]  /*3700*/  UMOV UR7, 0x40000040 ;  /* 0x4000004000077882 */ /* 0x000fe20000000000 */
[C---:B------:R-:W-:Y:S01]  /*3710*/  VIADD R3, R0.reuse, 0x4 ;  /* 0x0000000400037836 */ /* 0x040fe20000000000 */
[----:B------:R-:W-:Y:S01]  /*3720*/  UMOV UR9, 0x40000040 ;  /* 0x4000004000097882 */ /* 0x000fe20000000000 */
[----:B------:R-:W-:Y:S01]  /*3730*/  VIADD R4, R7, 0x4 ;  /* 0x0000000407047836 */ /* 0x000fe20000000000 */
[----:B------:R-:W-:Y:S01]  /*3740*/  MOV R13, UR9 ;  /* 0x00000009000d7c02 */ /* 0x000fe20008000f00 */
[----:B------:R-:W-:-:S05]  /*3750*/  VIADD R0, R0, 0x6 ;  /* 0x0000000600007836 */ /* 0x000fca0000000000 */
[----:B------:R-:W-:Y:S02]  /*3760*/  UMOV UR8, UR4 ;  /* 0x0000000400087c82 */ /* 0x000fe40008000000 */
[----:B------:R-:W-:Y:S01]  /*3770*/  UMOV UR4, UR8 ;  /* 0x0000000800047c82 */ /* 0x000fe20008000000 */
[----:B------:R-:W-:Y:S01]  /*3780*/  IMAD.U32 R10, RZ, RZ, UR8 ;  /* 0x00000008ff0a7e24 */ /* 0x000fe2000f8e00ff */
[----:B------:R-:W-:Y:S02]  /*3790*/  WARPGROUP.DEPBAR.LE gsb0, 0x0 ;  /* 0x00008000000079c5 */ /* 0x000fe40000010000 */
[----:B------:R-:W-:-:S06]  /*37a0*/  WARPGROUP.ARRIVE ;  /* 0x00000000000079c5 */ /* 0x000fcc0000000000 */
[----:B------:R-:W-:Y:S01]  /*37b0*/  HGMMA.64x64x16.F32 R24, gdesc[UR4], R24, gsb0 ;  /* 0x00e00000041879f0 */ /* 0x000fe20008000818 */
[----:B------:R-:W-:Y:S01]  /*37c0*/  R2UR UR4, R3 ;  /* 0x00000000030472ca */ /* 0x000fe200000e0000 */
[----:B------:R-:W-:Y:S01]  /*37d0*/  UMOV UR5, UR9 ;  /* 0x0000000900057c82 */ /* 0x000fe20008000000 */
[----:B------:R-:W-:Y:S01]  /*37e0*/  R2UR UR6, R4 ;  /* 0x00000000040672ca */ /* 0x000fe200000e0000 */
[----:B------:R-:W-:Y:S01]  /*37f0*/  UMOV UR7, 0x40000040 ;  /* 0x4000004000077882 */ /* 0x000fe20000000000 */
[----:B------:R-:W-:Y:S01]  /*3800*/  VIADD R3, R7, 0x6 ;  /* 0x0000000607037836 */ /* 0x000fe20000000000 */
[----:B------:R-:W-:Y:S02]  /*3810*/  UMOV UR9, 0x40000040 ;  /* 0x4000004000097882 */ /* 0x000fe40000000000 */
[----:B------:R-:W-:-:S06]  /*3820*/  IMAD.U32 R15, RZ, RZ, UR9 ;  /* 0x00000009ff0f7e24 */ /* 0x000fcc000f8e00ff */
        /* <DEDUP_REMOVED lines=9> */
[----:B------:R-:W-:-:S10]  /*38c0*/  UMOV UR7, 0x40000040 ;  /* 0x4000004000077882 */ /* 0x000fd40000000000 */
[----:B------:R-:W-:Y:S02]  /*38d0*/  UMOV UR8, UR4 ;  /* 0x0000000400087c82 */ /* 0x000fe40008000000 */
[----:B------:R-:W-:Y:S01]  /*38e0*/  UMOV UR4, UR8 ;  /* 0x0000000800047c82 */ /* 0x000fe20008000000 */
[----:B------:R-:W-:Y:S01]  /*38f0*/  IMAD.U32 R14, RZ, RZ, UR8 ;  /* 0x00000008ff0e7e24 */ /* 0x000fe2000f8e00ff */
[----:B------:R-:W-:Y:S02]  /*3900*/  WARPGROUP.DEPBAR.LE gsb0, 0x0 ;  /* 0x00008000000079c5 */ /* 0x000fe40000010000 */
[----:B------:R-:W-:-:S06]  /*3910*/  WARPGROUP.ARRIVE ;  /* 0x00000000000079c5 */ /* 0x000fcc0000000000 */
[----:B------:R-:W-:Y:S03]  /*3920*/  HGMMA.64x64x16.F32 R24, gdesc[UR4], R24, gsb0 ;  /* 0x00e00000041879f0 */ /* 0x000fe60008000818 */
[----:B------:R-:W-:Y:S02]  /*3930*/  WARPGROUP.DEPBAR.LE gsb0, 0x0 ;  /* 0x00008000000079c5 */ /* 0x000fe40000010000 */
[----:B------:R-:W3:Y:S02]  /*3940*/  SYNCS.PHASECHK.TRANS64.TRYWAIT P1, [R2+URZ+0x38810], R5 ;  /* 0x03881005020075a7 */ /* 0x000ee4000802017f */
[----:B---3--:R-:W-:Y:S05]  /*3950*/  @!P1 BRA `(.L_x_189) ;  /* 0x000000cc00b49947 */ /* 0x008fea0003800000 */
.L_x_263:
[----:B------:R-:W-:Y:S05]  /*3960*/  @!P0 BRA `(.L_x_190) ;  /* 0x0000000000048947 */ /* 0x000fea0003800000 */
[----:B------:R-:W-:Y:S01]  /*3970*/  BPT.TRAP 0x1 ;  /* 0x000000040000795c */ /* 0x000fe20000300000 */
.L_x_190:
[----:B------:R4:W0:Y:S01]  /*3980*/  SYNCS.PHASECHK.TRANS64.TRYWAIT P1, [R2+URZ+0x38850], R5 ;  /* 0x03885005020075a7 */ /* 0x000822000802017f */
[----:B------:R-:W-:Y:S05]  /*3990*/  @!P0 BRA `(.L_x_191) ;  /* 0x0000000000048947 */ /* 0x000fea0003800000 */
[----:B------:R-:W-:Y:S01]  /*39a0*/  BPT.TRAP 0x1 ;  /* 0x000000040000795c */ /* 0x000fe20000300000 */
.L_x_191:
[C---:B------:R-:W-:Y:S02]  /*39b0*/  VIADD R0, R2.reuse, 0x26400 ;  /* 0x0002640002007836 */ /* 0x040fe40000000000 */
[----:B------:R-:W-:-:S03]  /*39c0*/  VIADD R3, R2, 0x400 ;  /* 0x0000040002037836 */ /* 0x000fc60000000000 */
[----:B------:R-:W-:Y:S02]  /*39d0*/  SHF.R.U32.HI R0, RZ, 0x4, R0 ;  /* 0x00000004ff007819 */ /* 0x000fe40000011600 */
[----:B------:R-:W-:Y:S02]  /*39e0*/  SHF.R.U32.HI R3, RZ, 0x4, R3 ;  /* 0x00000004ff037819 */ /* 0x000fe40000011603 */
[----:B------:R-:W-:Y:S02]  /*39f0*/  LOP3.LUT R0, R0, 0x3fff, RZ, 0xc0, !PT ;  /* 0x00003fff00007812 */ /* 0x000fe400078ec0ff */
[----:B------:R-:W-:Y:S02]  /*3a00*/  LOP3.LUT R3, R3, 0x3fff, RZ, 0xc0, !PT ;  /* 0x00003fff03037812 */ /* 0x000fe400078ec0ff */
[----:B------:R-:W-:Y:S02]  /*3a10*/  LOP3.LUT R0, R0, 0x10000, RZ, 0xfc, !PT ;  /* 0x0001000000007812 */ /* 0x000fe400078efcff */
[----:B------:R-:W-:Y:S01]  /*3a20*/  LOP3.LUT R3, R3, 0x10000, RZ, 0xfc, !PT ;  /* 0x0001000003037812 */ /* 0x000fe200078efcff */
[----:B0-----:R-:W-:Y:S06]  /*3a30*/  @P1 BRA `(.L_x_192) ;  /* 0x0000000000081947 */ /* 0x001fec0003800000 */
[----:B------:R-:W0:Y:S02]  /*3a40*/  SYNCS.PHASECHK.TRANS64.TRYWAIT P1, [R2+URZ+0x38850], R5 ;  /* 0x03885005020075a7 */ /* 0x000e24000802017f */
[----:B0-----:R-:W-:Y:S05]  /*3a50*/  @!P1 BRA `(.L_x_193) ;  /* 0x000000cc00889947 */ /* 0x001fea0003800000 */
.L_x_192:
[C---:B------:R-:W-:Y:S01]  /*3a60*/  R2UR UR4, R0.reuse ;  /* 0x00000000000472ca */ /* 0x040fe200000e0000 */
[----:B------:R-:W-:Y:S01]  /*3a70*/  WARPGROUP.ARRIVE ;  /* 0x00000000000079c5 */ /* 0x000fe20000000000 */
[C---:B------:R-:W-:Y:S01]  /*3a80*/  R2UR UR6, R3.reuse ;  /* 0x00000000030672ca */ /* 0x040fe200000e0000 */
[----:B------:R-:W-:Y:S01]  /*3a90*/  UMOV UR9, 0x40000040 ;  /* 0x4000004000097882 */ /* 0x000fe20000000000 */
[----:B------:R-:W-:Y:S01]  /*3aa0*/  UMOV UR7, 0x40000040 ;  /* 0x4000004000077882 */ /* 0x000fe20000000000 */
[----:B------:R-:W-:Y:S01]  /*3ab0*/  UMOV UR5, UR9 ;  /* 0x0000000900057c82 */ /* 0x000fe20008000000 */
[----:B------:R-:W-:Y:S01]  /*3ac0*/  VIADD R4, R0, 0x2 ;  /* 0x0000000200047836 */ /* 0x000fe20000000000 */
[----:B------:R-:W-:Y:S01]  /*3ad0*/  UMOV UR11, 0x40000040 ;  /* 0x40000040000b7882 */ /* 0x000fe20000000000 */
[----:B-1234-:R-:W-:Y:S01]  /*3ae0*/  VIADD R5, R3, 0x2 ;  /* 0x0000000203057836 */ /* 0x01efe20000000000 */
[----:B------:R-:W-:Y:S01]  /*3af0*/  UMOV UR13, 0x40000040 ;  /* 0x40000040000d7882 */ /* 0x000fe20000000000 */
[----:B------:R-:W-:Y:S01]  /*3b00*/  IMAD.U32 R17, RZ, RZ, UR9 ;  /* 0x00000009ff117e24 */ /* 0x000fe2000f8e00ff */
[----:B------:R-:W-:Y:S01]  /*3b10*/  UMOV UR9, 0x40000040 ;  /* 0x4000004000097882 */ /* 0x000fe20000000000 */
[----:B------:R-:W-:Y:S01]  /*3b20*/  UMOV UR15, 0x40000040 ;  /* 0x40000040000f7882 */ /* 0x000fe20000000000 */
[----:B------:R-:W-:Y:S01]  /*3b30*/  UMOV UR8, UR4 ;  /* 0x0000000400087c82 */ /* 0x000fe20008000000 */
[----:B------:R-:W-:Y:S01]  /*3b40*/  IMAD.U32 R19, RZ, RZ, UR9 ;  /* 0x00000009ff137e24 */ /* 0x000fe2000f8e00ff */
[----:B------:R-:W-:Y:S01]  /*3b50*/  UMOV UR4, UR8 ;  /* 0x0000000800047c82 */ /* 0x000fe20008000000 */
[----:B------:R-:W-:Y:S01]  /*3b60*/  IMAD.U32 R16, RZ, RZ, UR8 ;  /* 0x00000008ff107e24 */ /* 0x000fe2000f8e00ff */
[----:B------:R-:W-:Y:S01]  /*3b70*/  HGMMA.64x64x16.F32 R24, gdesc[UR4], R24, gsb0 ;  /* 0x00e00000041879f0 */ /* 0x000fe20008000818 */
[----:B------:R-:W-:Y:S01]  /*3b80*/  R2UR UR4, R4 ;  /* 0x00000000040472ca */ /* 0x000fe200000e0000 */
[----:B------:R-:W-:Y:S01]  /*3b90*/  UMOV UR5, UR9 ;  /* 0x0000000900057c82 */ /* 0x000fe20008000000 */
[----:B------:R-:W-:Y:S01]  /*3ba0*/  R2UR UR6, R5 ;  /* 0x00000000050672ca */ /* 0x000fe200000e0000 */
[----:B------:R-:W-:Y:S01]  /*3bb0*/  UMOV UR7, 0x40000040 ;  /* 0x4000004000077882 */ /* 0x000fe20000000000 */
[----:B------:R-:W-:Y:S01]  /*3bc0*/  VIADD R4, R0, 0x4 ;  /* 0x0000000400047836 */ /* 0x000fe20000000000 */
[----:B------:R-:W-:Y:S01]  /*3bd0*/  UMOV UR9, 0x40000040 ;  /* 0x4000004000097882 */ /* 0x000fe20000000000 */
[----:B------:R-:W-:Y:S01]  /*3be0*/  VIADD R5, R3, 0x4 ;  /* 0x0000000403057836 */ /* 0x000fe20000000000 */
[----:B------:R-:W-:Y:S01]  /*3bf0*/  UMOV UR17, 0x40000040 ;  /* 0x4000004000117882 */ /* 0x000fe20000000000 */
[----:B------:R-:W-:Y:S01]  /*3c00*/  IMAD.U32 R21, RZ, RZ, UR9 ;  /* 0x00000009ff157e24 */ /* 0x000fe2000f8e00ff */
[----:B------:R-:W-:Y:S01]  /*3c10*/  UMOV UR19, 0x40000040 ;  /* 0x4000004000137882 */ /* 0x000fe20000000000 */
[----:B------:R-:W-:Y:S01]  /*3c20*/  UMOV UR21, 0x40000040 ;  /* 0x4000004000157882 */ /* 0x000fe20000000000 */
[----:B------:R-:W-:Y:S01]  /*3c30*/  UMOV UR23, 0x40000040 ;  /* 0x4000004000177882 */ /* 0x000fe20000000000 */
[----:B------:R-:W-:Y:S01]  /*3c40*/  UMOV UR25, 0x40000040 ;  /* 0x4000004000197882 */ /* 0x000fe20000000000 */
[----:B------:R-:W-:Y:S01]  /*3c50*/  UMOV UR8, UR4 ;  /* 0x0000000400087c82 */ /* 0x000fe20008000000 */
[----:B------:R-:W-:Y:S01]  /*3c60*/  UMOV UR27, 0x40000040 ;  /* 0x40000040001b7882 */ /* 0x000fe20000000000 */
[----:B------:R-:W-:Y:S01]  /*3c70*/  UMOV UR4, UR8 ;  /* 0x0000000800047c82 */ /* 0x000fe20008000000 */
[----:B------:R-:W-:Y:S01]  /*3c80*/  IMAD.U32 R18, RZ, RZ, UR8 ;  /* 0x00000008ff127e24 */ /* 0x000fe2000f8e00ff */
[----:B------:R-:W-:Y:S01]  /*3c90*/  UMOV UR29, 0x40000040 ;  /* 0x40000040001d7882 */ /* 0x000fe20000000000 */
        /* <DEDUP_REMOVED lines=9> */
[----:B------:R-:W0:Y:S01]  /*3d30*/  S2R R6, SR_TID.X ;  /* 0x0000000000067919 */ /* 0x000e220000002100 */
[----:B------:R-:W-:Y:S01]  /*3d40*/  UMOV UR53, 0x40000040 ;  /* 0x4000004000357882 */ /* 0x000fe20000000000 */
[----:B------:R-:W-:Y:S01]  /*3d50*/  UMOV UR55, 0x40000040 ;  /* 0x4000004000377882 */ /* 0x000fe20000000000 */
[----:B------:R-:W-:Y:S01]  /*3d60*/  UMOV UR57, 0x40000040 ;  /* 0x4000004000397882 */ /* 0x000fe20000000000 */
[----:B------:R-:W-:Y:S01]  /*3d70*/  UMOV UR59, 0x40000040 ;  /* 0x40000040003b7882 */ /* 0x000fe20000000000 */
[----:B------:R-:W-:-:S02]  /*3d80*/  IMAD.MOV.U32 R63, RZ, RZ, 0x4 ;  /* 0x00000004ff3f7424 */ /* 0x000fc400078e00ff */
[----:B------:R-:W-:Y:S01]  /*3d90*/  VIADD R188, R0, 0xe00 ;  /* 0x00000e0000bc7836 */ /* 0x000fe20000000000 */
[----:B0-----:R-:W-:Y:S01]  /*3da0*/  SHF.R.U32.HI R6, RZ, 0x7, R6 ;  /* 0x00000007ff067819 */ /* 0x001fe20000011606 */
        /* <DEDUP_REMOVED lines=8> */
[----:B------:R-:W-:Y:S01]  /*3e30*/  IADD3 R5, R3, 0x6, RZ ;  /* 0x0000000603057810 */ /* 0x000fe20007ffe0ff */
[----:B------:R-:W-:Y:S02]  /*3e40*/  UMOV UR9, 0x40000040 ;  /* 0x4000004000097882 */ /* 0x000fe40000000000 */
[----:B------:R-:W-:-:S05]  /*3e50*/  IMAD.U32 R23, RZ, RZ, UR9 ;  /* 0x00000009ff177e24 */ /* 0x000fca000f8e00ff */
        /* <DEDUP_REMOVED lines=11> */
[----:B------:R-:W-:Y:S01]  /*3f10*/  UMOV UR9, 0x40000040 ;  /* 0x4000004000097882 */ /* 0x000fe20000000000 */
[----:B------:R-:W-:-:S07]  /*3f20*/  VIADD R5, R3, 0x200 ;  /* 0x0000020003057836 */ /* 0x000fce0000000000 */
[----:B------:R-:W-:Y:S02]  /*3f30*/  UMOV UR8, UR4 ;  /* 0x0000000400087c82 */ /* 0x000fe40008000000 */
[----:B------:R-:W-:Y:S01]  /*3f40*/  UMOV UR4, UR8 ;  /* 0x0000000800047c82 */ /* 0x000fe20008000000 */
[----:B------:R-:W-:Y:S01]  /*3f50*/  IMAD.U32 R22, RZ, RZ, UR8 ;  /* 0x00000008ff167e24 */ /* 0x000fe2000f8e00ff */
[----:B------:R-:W-:Y:S02]  /*3f60*/  WARPGROUP.DEPBAR.LE gsb0, 0x0 ;  /* 0x00008000000079c5 */ /* 0x000fe40000010000 */
[----:B------:R-:W-:-:S06]  /*3f70*/  WARPGROUP.ARRIVE ;  /* 0x00000000000079c5 */ /* 0x000fcc0000000000 */
[----:B------:R-:W-:Y:S01]  /*3f80*/  HGMMA.64x64x16.F32 R24, gdesc[UR4], R24, gsb0 ;  /* 0x00e00000041879f0 */ /* 0x000fe20008000818 */
[----:B------:R-:W-:Y:S01]  /*3f90*/  R2UR UR4, R4 ;  /* 0x00000000040472ca */ /* 0x000fe200000e0000 */
[----:B------:R-:W-:Y:S01]  /*3fa0*/  UMOV UR5, 0x40000040 ;  /* 0x4000004000057882 */ /* 0x000fe20000000000 */
[----:B------:R-:W-:Y:S01]  /*3fb0*/  R2UR UR6, R5 ;  /* 0x00000000050672ca */ /* 0x000fe200000e0000 */
[----:B------:R-:W-:Y:S01]  /*3fc0*/  UMOV UR7, 0x40000040 ;  /* 0x4000004000077882 */ /* 0x000fe20000000000 */
[----:B------:R-:W-:Y:S02]  /*3fd0*/  VIADD R4, R0, 0x202 ;  /* 0x0000020200047836 */ /* 0x000fe40000000000 */
[----:B------:R-:W-:-:S03]  /*3fe0*/  VIADD R5, R3, 0x202 ;  /* 0x0000020203057836 */ /* 0x000fc60000000000 */
[----:B------:R-:W-:Y:S01]  /*3ff0*/  R2UR UR8, R4 ;  /* 0x00000000040872ca */ /* 0x000fe200000e0000 */
[----:B------:R-:W-:Y:S01]  /*4000*/  VIADD R4, R0, 0x204 ;  /* 0x0000020400047836 */ /* 0x000fe20000000000 */
[----:B------:R-:W-:Y:S01]  /*4010*/  R2UR UR10, R5 ;  /* 0x00000000050a72ca */ /* 0x000fe200000e0000 */
        /* <DEDUP_REMOVED lines=19> */
[----:B------:R-:W-:Y:S02]  /*4150*/  R2UR UR30, R5 ;  /* 0x00000000051e72ca */ /* 0x000fe400000e0000 */
[----:B------:R-:W-:Y:S02]  /*4160*/  IADD3 R5, R3, 0x406, RZ ;  /* 0x0000040603057810 */ /* 0x000fe40007ffe0ff */
        /* <DEDUP_REMOVED lines=16> */
[----:B------:R-:W-:Y:S02]  /*4270*/  R2UR UR52, R4 ;  /* 0x00000000043472ca */ /* 0x000fe400000e0000 */
[----:B------:R-:W-:Y:S01]  /*4280*/  R2UR UR54, R5 ;  /* 0x00000000053672ca */ /* 0x000fe200000e0000 */
[----:B------:R0:W1:Y:S01]  /*4290*/  SHFL.IDX PT, R4, R6, RZ, 0x1f ;  /* 0x00001fff06047589 */ /* 0x00006200000e0000 */
[----:B------:R-:W-:Y:S02]  /*42a0*/  WARPGROUP.DEPBAR.LE gsb0, 0x0 ;  /* 0x00008000000079c5 */ /* 0x000fe40000010000 */
[----:B------:R-:W-:Y:S01]  /*42b0*/  WARPGROUP.ARRIVE ;  /* 0x00000000000079c5 */ /* 0x000fe20000000000 */
[----:B0-----:R-:W-:-:S05]  /*42c0*/  VIADD R6, R3, 0x800 ;  /* 0x0000080003067836 */ /* 0x001fca0000000000 */
[----:B------:R-:W-:Y:S01]  /*42d0*/  HGMMA.64x64x16.F32 R24, gdesc[UR4], R24, gsb0 ;  /* 0x00e00000041879f0 */ /* 0x000fe20008000818 */
[----:B-1----:R-:W-:Y:S01]  /*42e0*/  ISETP.GT.AND P1, PT, R4, 0x7f, PT ;  /* 0x0000007f0400780c */ /* 0x002fe20003f24270 */
[----:B------:R-:W-:-:S03]  /*42f0*/  VIADD R4, R0, 0x800 ;  /* 0x0000080000047836 */ /* 0x000fc60000000000 */
[----:B------:R-:W-:Y:S02]  /*4300*/  SEL R59, RZ, 0x2, !P1 ;  /* 0x00000002ff3b7807 */ /* 0x000fe40004800000 */
[C---:B------:R-:W-:Y:S02]  /*4310*/  SEL R61, R63.reuse, 0x2, P1 ;  /* 0x000000023f3d7807 */ /* 0x040fe40000800000 */
[----:B------:R-:W-:Y:S01]  /*4320*/  SEL R63, R63, 0x6, !P1 ;  /* 0x000000063f3f7807 */ /* 0x000fe20004800000 */
[C---:B------:R-:W-:Y:S02]  /*4330*/  IMAD.IADD R5, R59.reuse, 0x1, R4 ;  /* 0x000000013b057824 */ /* 0x040fe400078e0204 */
[----:B------:R-:W-:-:S03]  /*4340*/  IMAD.IADD R56, R59, 0x1, R6 ;  /* 0x000000013b387824 */ /* 0x000fc600078e0206 */
[----:B------:R-:W-:Y:S01]  /*4350*/  R2UR UR56, R5 ;  /* 0x00000000053872ca */ /* 0x000fe200000e0000 */
[--C-:B------:R-:W-:Y:S01]  /*4360*/  IMAD.IADD R5, R4, 0x1, R61.reuse ;  /* 0x0000000104057824 */ /* 0x100fe200078e023d */
[----:B------:R-:W-:Y:S01]  /*4370*/  R2UR UR58, R56 ;  /* 0x00000000383a72ca */ /* 0x000fe200000e0000 */
[C---:B------:R-:W-:Y:S02]  /*4380*/  IMAD.IADD R56, R6.reuse, 0x1, R61 ;  /* 0x0000000106387824 */ /* 0x040fe400078e023d */
[----:B------:R-:W-:Y:S01]  /*4390*/  IMAD.IADD R6, R6, 0x1, R63 ;  /* 0x0000000106067824 */ /* 0x000fe200078e023f */
        /* <DEDUP_REMOVED lines=35> */
[----:B------:R-:W-:Y:S01]  /*45d0*/  HGMMA.64x64x16.F32 R24, gdesc[UR56], R24, gsb0 ;  /* 0x00e00000381879f0 */ /* 0x000fe20008000818 */
[----:B------:R-:W-:Y:S01]  /*45e0*/  R2UR UR56, R5 ;  /* 0x00000000053872ca */ /* 0x000fe200000e0000 */
[----:B------:R-:W-:Y:S01]  /*45f0*/  UMOV UR57, 0x40000040 ;  /* 0x4000004000397882 */ /* 0x000fe20000000000 */
[----:B------:R-:W-:Y:S01]  /*4600*/  R2UR UR58, R56 ;  /* 0x00000000383a72ca */ /* 0x000fe200000e0000 */
[----:B------:R-:W-:Y:S01]  /*4610*/  UMOV UR59, 0x40000040 ;  /* 0x40000040003b7882 */ /* 0x000fe20000000000 */
[----:B------:R-:W-:Y:S01]  /*4620*/  IMAD.IADD R5, R4, 0x1, R63 ;  /* 0x0000000104057824 */ /* 0x000fe200078e023f */
[----:B------:R-:W-:Y:S02]  /*4630*/  WARPGROUP.DEPBAR.LE gsb0, 0x0 ;  /* 0x00008000000079c5 */ /* 0x000fe40000010000 */
[----:B------:R-:W-:-:S08]  /*4640*/  WARPGROUP.ARRIVE ;  /* 0x00000000000079c5 */ /* 0x000fd00000000000 */
[----:B------:R-:W-:Y:S01]  /*4650*/  HGMMA.64x64x16.F32 R24, gdesc[UR56], R24, gsb0 ;  /* 0x00e00000381879f0 */ /* 0x000fe20008000818 */
[----:B------:R-:W-:Y:S01]  /*4660*/  R2UR UR58, R6 ;  /* 0x00000000063a72ca */ /* 0x000fe200000e0000 */
[----:B------:R-:W-:Y:S01]  /*4670*/  UMOV UR59, 0x40000040 ;  /* 0x40000040003b7882 */ /* 0x000fe20000000000 */
[----:B------:R-:W-:Y:S01]  /*4680*/  R2UR UR56, R5 ;  /* 0x00000000053872ca */ /* 0x000fe200000e0000 */
[----:B------:R-:W-:Y:S01]  /*4690*/  UMOV UR57, 0x40000040 ;  /* 0x4000004000397882 */ /* 0x000fe20000000000 */
[----:B------:R-:W-:Y:S01]  /*46a0*/  IMAD.MOV.U32 R6, RZ, RZ, 0xa00 ;  /* 0x00000a00ff067424 */ /* 0x000fe200078e00ff */
[----:B------:R-:W-:-:S04]  /*46b0*/  MOV R5, 0x28 ;  /* 0x0000002800057802 */ /* 0x000fc80000000f00 */
[----:B------:R-:W-:Y:S02]  /*46c0*/  SEL R5, R5, 0x26, P1 ;  /* 0x0000002605057807 */ /* 0x000fe40000800000 */
[----:B------:R-:W-:Y:S02]  /*46d0*/  SEL R6, R6, 0x980, P1 ;  /* 0x0000098006067807 */ /* 0x000fe40000800000 */
[----:B------:R-:W-:Y:S02]  /*46e0*/  LOP3.LUT R5, R5, 0x6, RZ, 0xc0, !PT ;  /* 0x0000000605057812 */ /* 0x000fe400078ec0ff */
[----:B------:R-:W-:-:S04]  /*46f0*/  LOP3.LUT R6, R6, 0xa00, RZ, 0xc0, !PT ;  /* 0x00000a0006067812 */ /* 0x000fc800078ec0ff */
[CC--:B------:R-:W-:Y:S02]  /*4700*/  IADD3 R56, R5.reuse, R6.reuse, R0 ;  /* 0x0000000605387210 */ /* 0x0c0fe40007ffe000 */
[----:B------:R-:W-:Y:S01]  /*4710*/  IADD3 R5, R5, R6, R3 ;  /* 0x0000000605057210 */ /* 0x000fe20007ffe003 */
[----:B------:R-:W-:-:S04]  /*4720*/  VIADD R6, R3, 0xa00 ;  /* 0x00000a0003067836 */ /* 0x000fc80000000000 */
[----:B------:R-:W-:Y:S01]  /*4730*/  IMAD.IADD R60, R59, 0x1, R6 ;  /* 0x000000013b3c7824 */ /* 0x000fe200078e0206 */
[----:B------:R-:W-:Y:S02]  /*4740*/  WARPGROUP.DEPBAR.LE gsb0, 0x0 ;  /* 0x00008000000079c5 */ /* 0x000fe40000010000 */
[----:B------:R-:W-:-:S06]  /*4750*/  WARPGROUP.ARRIVE ;  /* 0x00000000000079c5 */ /* 0x000fcc0000000000 */
[----:B------:R-:W-:Y:S01]  /*4760*/  HGMMA.64x64x16.F32 R24, gdesc[UR56], R24, gsb0 ;  /* 0x00e00000381879f0 */ /* 0x000fe20008000818 */
[----:B------:R-:W-:Y:S01]  /*4770*/  R2UR UR56, R56 ;  /* 0x00000000383872ca */ /* 0x000fe200000e0000 */
[----:B------:R-:W-:Y:S01]  /*4780*/  UMOV UR57, 0x40000040 ;  /* 0x4000004000397882 */ /* 0x000fe20000000000 */
[----:B------:R-:W-:Y:S01]  /*4790*/  R2UR UR58, R5 ;  /* 0x00000000053a72ca */ /* 0x000fe200000e0000 */
[----:B------:R-:W-:Y:S01]  /*47a0*/  UMOV UR59, 0x40000040 ;  /* 0x40000040003b7882 */ /* 0x000fe20000000000 */
        /* <DEDUP_REMOVED lines=9> */
[C-C-:B------:R-:W-:Y:S02]  /*4840*/  IMAD.IADD R60, R61.reuse, 0x1, R6.reuse ;  /* 0x000000013d3c7824 */ /* 0x140fe400078e0206 */
[----:B------:R-:W-:Y:S02]  /*4850*/  IMAD.IADD R56, R61, 0x1, R5 ;  /* 0x000000013d387824 */ /* 0x000fe400078e0205 */
[----:B------:R-:W-:Y:S01]  /*4860*/  IMAD.IADD R6, R63, 0x1, R6 ;  /* 0x000000013f067824 */ /* 0x000fe200078e0206 */
[----:B------:R-:W-:-:S02]  /*4870*/  WARPGROUP.DEPBAR.LE gsb0, 0x0 ;  /* 0x00008000000079c5 */ /* 0x000fc40000010000 */
        /* <DEDUP_REMOVED lines=14> */
[----:B------:R-:W-:Y:S02]  /*4960*/  IMAD.MOV.U32 R6, RZ, RZ, 0x30 ;  /* 0x00000030ff067424 */ /* 0x000fe400078e00ff */
[----:B------:R-:W-:-:S03]  /*4970*/  IMAD.MOV.U32 R56, RZ, RZ, 0xc00 ;  /* 0x00000c00ff387424 */ /* 0x000fc600078e00ff */
[----:B------:R-:W-:Y:S02]  /*4980*/  SEL R6, R6, 0x2e, P1 ;  /* 0x0000002e06067807 */ /* 0x000fe40000800000 */
[----:B------:R-:W-:Y:S02]  /*4990*/  SEL R56, R56, 0xb80, P1 ;  /* 0x00000b8038387807 */ /* 0x000fe40000800000 */
[----:B------:R-:W-:Y:S02]  /*49a0*/  LOP3.LUT R6, R6, 0x6, RZ, 0xc0, !PT ;  /* 0x0000000606067812 */ /* 0x000fe400078ec0ff */
[----:B------:R-:W-:-:S04]  /*49b0*/  LOP3.LUT R65, R56, 0xe00, RZ, 0xc0, !PT ;  /* 0x00000e0038417812 */ /* 0x000fc800078ec0ff */
[CC--:B------:R-:W-:Y:S02]  /*49c0*/  IADD3 R56, R6.reuse, R65.reuse, R0 ;  /* 0x0000004106387210 */ /* 0x0c0fe40007ffe000 */
[----:B------:R-:W-:Y:S01]  /*49d0*/  IADD3 R6, R6, R65, R3 ;  /* 0x0000004106067210 */ /* 0x000fe20007ffe003 */
        /* <DEDUP_REMOVED lines=8> */
[----:B------:R-:W-:Y:S02]  /*4a60*/  VIADD R6, R0, 0xc00 ;  /* 0x00000c0000067836 */ /* 0x000fe40000000000 */
[C---:B------:R-:W-:Y:S02]  /*4a70*/  IMAD.IADD R62, R59.reuse, 0x1, R56 ;  /* 0x000000013b3e7824 */ /* 0x040fe400078e0238 */
        /* <DEDUP_REMOVED lines=8> */
[C---:B------:R-:W-:Y:S02]  /*4b00*/  IMAD.IADD R62, R61.reuse, 0x1, R56 ;  /* 0x000000013d3e7824 */ /* 0x040fe400078e0238 */
        /* <DEDUP_REMOVED lines=9> */
[----:B------:R-:W-:Y:S01]  /*4ba0*/  IADD3 R60, R63, R6, RZ ;  /* 0x000000063f3c7210 */ /* 0x000fe20007ffe0ff */
        /* <DEDUP_REMOVED lines=33> */
[--C-:B------:R-:W-:Y:S02]  /*4dc0*/  IMAD.IADD R61, R61, 0x1, R56.reuse ;  /* 0x000000013d3d7824 */ /* 0x100fe400078e0238 */
[----:B------:R-:W-:Y:S02]  /*4dd0*/  IMAD.IADD R56, R63, 0x1, R56 ;  /* 0x000000013f387824 */ /* 0x000fe400078e0238 */
[----:B------:R-:W-:-:S05]  /*4de0*/  IMAD.MOV.U32 R60, RZ, RZ, 0x1000 ;  /* 0x00001000ff3c7424 */ /* 0x000fca00078e00ff */
[----:B------:R-:W-:-:S04]  /*4df0*/  SEL R60, R60, 0xf80, P1 ;  /* 0x00000f803c3c7807 */ /* 0x000fc80000800000 */
[----:B------:R-:W-:Y:S01]  /*4e00*/  LOP3.LUT R60, R60, 0x1e00, RZ, 0xc0, !PT ;  /* 0x00001e003c3c7812 */ /* 0x000fe200078ec0ff */
        /* <DEDUP_REMOVED lines=15> */
[----:B------:R-:W-:-:S05]  /*4f00*/  IMAD.MOV.U32 R56, RZ, RZ, 0x40 ;  /* 0x00000040ff387424 */ /* 0x000fca00078e00ff */
[----:B------:R-:W-:-:S04]  /*4f10*/  SEL R59, R56, 0x3e, P1 ;  /* 0x0000003e383b7807 */ /* 0x000fc80000800000 */
        /* <DEDUP_REMOVED lines=10> */
[----:B------:R-:W-:Y:S02]  /*4fc0*/  WARPGROUP.DEPBAR.LE gsb0, 0x0 ;  /* 0x00008000000079c5 */ /* 0x000fe40000010000 */
[----:B------:R-:W-:-:S09]  /*4fd0*/  WARPGROUP.ARRIVE ;  /* 0x00000000000079c5 */ /* 0x000fd20000000000 */
[----:B------:R-:W-:Y:S03]  /*4fe0*/  HGMMA.64x64x16.F32 R24, gdesc[UR56], R24, gsb0 ;  /* 0x00e00000381879f0 */ /* 0x000fe60008000818 */
[----:B------:R-:W-:Y:S02]  /*4ff0*/  WARPGROUP.DEPBAR.LE gsb0, 0x0 ;  /* 0x00008000000079c5 */ /* 0x000fe40000010000 */
[----:B------:R-:W-:Y:S05]  /*5000*/  @!P0 BRA `(.L_x_194) ;  /* 0x0000000000048947 */ /* 0x000fea0003800000 */
[----:B------:R-:W-:Y:S01]  /*5010*/  BPT.TRAP 0x1 ;  /* 0x000000040000795c */ /* 0x000fe20000300000 */
.L_x_194:
[----:B------:R-:W-:Y:S01]  /*5020*/  R2UR UR6, R168 ;  /* 0x00000000a80672ca */ /* 0x000fe200000e0000 */
[----:B------:R-:W-:Y:S01]  /*5030*/  UMOV UR11, 0x40000040 ;  /* 0x40000040000b7882 */ /* 0x000fe20000000000 */
[----:B------:R-:W-:Y:S02]  /*5040*/  R2UR UR7, R2 ;  /* 0x00000000020772ca */ /* 0x000fe400000e0000 */
[----:B------:R-:W-:-:S04]  /*5050*/  LOP3.LUT R193, R193, 0x2000000, RZ, 0xfc, !PT ;  /* 0x02000000c1c17812 */ /* 0x000fc800078efcff */
[C---:B------:R-:W-:Y:S01]  /*5060*/  R2UR UR10, R193.reuse ;  /* 0x00000000c10a72ca */ /* 0x040fe200000e0000 */
[----:B------:R-:W-:-:S04]  /*5070*/  VIADD R211, R193, 0x80 ;  /* 0x00000080c1d37836 */ /* 0x000fc80000000000 */
[----:B------:R-:W-:Y:S02]  /*5080*/  UIMAD UR38, UR6, -0x40, UR38 ;  /* 0xffffffc0062678a4 */ /* 0x000fe4000f8e0226 */
[----:B------:R-:W-:Y:S01]  /*5090*/  UIADD3 UR7, UR7, 0x38840, URZ ;  /* 0x0003884007077890 */ /* 0x000fe2000fffe03f */
[----:B------:R-:W-:-:S03]  /*50a0*/  ULDC UR6, c[0x0][0xa80] ;  /* 0x0002a00000067ab9 */ /* 0x000fc60000000800 */
[----:B------:R-:W-:Y:S01]  /*50b0*/  IMAD.U32 R59, RZ, RZ, UR38 ;  /* 0x00000026ff3b7e24 */ /* 0x000fe2000f8e00ff */
        /* <DEDUP_REMOVED lines=64> */
[----:B------:R-:W0:Y:S01]  /*54c0*/  SHFL.BFLY PT, R59, R60, 0x2, 0x1f ;  /* 0x0c401f003c3b7f89 */ /* 0x000e2200000e0000 */
[----:B------:R-:W-:-:S02]  /*54d0*/  FSEL R51, R51, -INF , P4 ;  /* 0xff80000033337808 */ /* 0x000fc40002000000 */
[----:B------:R-:W-:Y:S02]  /*54e0*/  FSEL R54, R54, -INF , P3 ;  /* 0xff80000036367808 */ /* 0x000fe40001800000 */
[----:B------:R-:W-:Y:S02]  /*54f0*/  FSEL R55, R55, -INF , P2 ;  /* 0xff80000037377808 */ /* 0x000fe40001000000 */
[----:B0-----:R-:W-:Y:S02]  /*5500*/  FMNMX.FTZ R61, R60, R59, !PT ;  /* 0x0000003b3c3d7209 */ /* 0x001fe40007810000 */
[----:B------:R-:W-:-:S03]  /*5510*/  FMNMX.FTZ R59, R26, R27, !PT ;  /* 0x0000001b1a3b7209 */ /* 0x000fc60007810000 */
[----:B------:R-:W0:Y:S01]  /*5520*/  SHFL.BFLY PT, R186, R61, 0x1, 0x1f ;  /* 0x0c201f003dba7f89 */ /* 0x000e2200000e0000 */
[----:B------:R-:W-:-:S04]  /*5530*/  FMNMX.FTZ R58, R30, R59, !PT ;  /* 0x0000003b1e3a7209 */ /* 0x000fc80007810000 */
[----:B------:R-:W-:-:S04]  /*5540*/  FMNMX.FTZ R59, R31, R58, !PT ;  /* 0x0000003a1f3b7209 */ /* 0x000fc80007810000 */
[----:B------:R-:W-:-:S04]  /*5550*/  FMNMX.FTZ R58, R34, R59, !PT ;  /* 0x0000003b223a7209 */ /* 0x000fc80007810000 */
[----:B------:R-:W-:-:S04]  /*5560*/  FMNMX.FTZ R59, R35, R58, !PT ;  /* 0x0000003a233b7209 */ /* 0x000fc80007810000 */
[----:B------:R-:W-:-:S04]  /*5570*/  FMNMX.FTZ R58, R38, R59, !PT ;  /* 0x0000003b263a7209 */ /* 0x000fc80007810000 */
[----:B------:R-:W-:Y:S02]  /*5580*/  FMNMX.FTZ R59, R39, R58, !PT ;  /* 0x0000003a273b7209 */ /* 0x000fe40007810000 */
[----:B0-----:R-:W-:Y:S02]  /*5590*/  FMNMX.FTZ R186, R61, R186, !PT ;  /* 0x000000ba3dba7209 */ /* 0x001fe40007810000 */
        /* <DEDUP_REMOVED lines=25> */
[----:B------:R-:W0:Y:S01]  /*5730*/  SHFL.BFLY PT, R25, R24, 0x2, 0x1f ;  /* 0x0c401f0018197f89 */ /* 0x000e2200000e0000 */
[--C-:B------:R-:W-:Y:S01]  /*5740*/  FFMA.FTZ R183, R52, UR6, -R60.reuse ;  /* 0x0000000634b77c23 */ /* 0x100fe2000801083c */
[----:B------:R-:W-:Y:S01]  /*5750*/  FFMA.FTZ R194, R53, UR6, -R60 ;  /* 0x0000000635c27c23 */ /* 0x000fe2000801083c */
[----:B------:R-:W-:Y:S08]  /*5760*/  MUFU.EX2 R169, R169 ;  /* 0x000000a900a97308 */ /* 0x000ff00000000800 */
[----:B------:R-:W-:Y:S08]  /*5770*/  MUFU.EX2 R170, R170 ;  /* 0x000000aa00aa7308 */ /* 0x000ff00000000800 */
[----:B------:R-:W-:Y:S01]  /*5780*/  MUFU.EX2 R171, R171 ;  /* 0x000000ab00ab7308 */ /* 0x000fe20000000800 */
[----:B0-----:R-:W-:-:S07]  /*5790*/  FMNMX.FTZ R25, R24, R25, !PT ;  /* 0x0000001918197209 */ /* 0x001fce0007810000 */
[----:B------:R-:W0:Y:S01]  /*57a0*/  MUFU.EX2 R172, R172 ;  /* 0x000000ac00ac7308 */ /* 0x000e220000000800 */
[----:B------:R-:W1:Y:S07]  /*57b0*/  SHFL.BFLY PT, R24, R25, 0x1, 0x1f ;  /* 0x0c201f0019187f89 */ /* 0x000e6e00000e0000 */
[----:B------:R-:W-:Y:S08]  /*57c0*/  MUFU.EX2 R173, R173 ;  /* 0x000000ad00ad7308 */ /* 0x000ff00000000800 */
[----:B------:R-:W2:Y:S01]  /*57d0*/  MUFU.EX2 R174, R174 ;  /* 0x000000ae00ae7308 */ /* 0x000ea20000000800 */
[----:B0-----:R-:W-:-:S07]  /*57e0*/  F2FP.F16.F32.PACK_AB R154, R172, R171 ;  /* 0x000000abac9a723e */ /* 0x001fce00000000ff */
[----:B------:R-:W-:Y:S01]  /*57f0*/  MUFU.EX2 R175, R175 ;  /* 0x000000af00af7308 */ /* 0x000fe20000000800 */
[----:B-1----:R-:W-:-:S04]  /*5800*/  FMNMX.FTZ R187, R25, R24, !PT ;  /* 0x0000001819bb7209 */ /* 0x002fc80007810000 */
[C---:B------:R-:W-:Y:S01]  /*5810*/  FSETP.NEU.FTZ.AND P1, PT, R187.reuse, -INF , PT ;  /* 0xff800000bb00780b */ /* 0x040fe20003f3d000 */
[----:B------:R-:W-:Y:S02]  /*5820*/  FMUL.FTZ R24, R187, UR6 ;  /* 0x00000006bb187c20 */ /* 0x000fe40008410000 */
[----:B------:R-:W0:Y:S01]  /*5830*/  MUFU.EX2 R176, R176 ;  /* 0x000000b000b07308 */ /* 0x000e220000000800 */
[----:B--2---:R-:W-:Y:S02]  /*5840*/  F2FP.F16.F32.PACK_AB R156, R174, R173 ;  /* 0x000000adae9c723e */ /* 0x004fe400000000ff */
[----:B------:R-:W-:Y:S02]  /*5850*/  FSEL R29, R24, RZ, P1 ;  /* 0x000000ff181d7208 */ /* 0x000fe40000800000 */
[CC--:B------:R-:W-:Y:S02]  /*5860*/  LEA.HI R24, R57.reuse, R152.reuse, RZ, 0x4 ;  /* 0x0000009839187211 */ /* 0x0c0fe400078f20ff */
[----:B------:R-:W-:Y:S01]  /*5870*/  LEA.HI R57, R57, R152, RZ, 0x5 ;  /* 0x0000009839397211 */ /* 0x000fe200078f28ff */
[--C-:B------:R-:W-:Y:S01]  /*5880*/  FFMA.FTZ R195, R26, UR6, -R29.reuse ;  /* 0x000000061ac37c23 */ /* 0x100fe2000801081d */
[----:B------:R-:W-:Y:S01]  /*5890*/  LOP3.LUT R25, R24, 0xfffffff0, RZ, 0xc0, !PT ;  /* 0xfffffff018197812 */ /* 0x000fe200078ec0ff */
[--C-:B------:R-:W-:Y:S01]  /*58a0*/  FFMA.FTZ R196, R27, UR6, -R29.reuse ;  /* 0x000000061bc47c23 */ /* 0x100fe2000801081d */
[----:B------:R-:W-:Y:S01]  /*58b0*/  SHF.R.U32.HI R24, RZ, 0x1, R24 ;  /* 0x00000001ff187819 */ /* 0x000fe20000011618 */
[--C-:B------:R-:W-:Y:S01]  /*58c0*/  FFMA.FTZ R197, R30, UR6, -R29.reuse ;  /* 0x000000061ec57c23 */ /* 0x100fe2000801081d */
[----:B------:R-:W-:Y:S01]  /*58d0*/  FFMA.FTZ R198, R31, UR6, -R29 ;  /* 0x000000061fc67c23 */ /* 0x000fe2000801081d */
[----:B------:R-:W-:-:S02]  /*58e0*/  IMAD.IADD R25, R152, 0x1, -R25 ;  /* 0x0000000198197824 */ /* 0x000fc400078e0a19 */
[--C-:B------:R-:W-:Y:S01]  /*58f0*/  FFMA.FTZ R199, R34, UR6, -R29.reuse ;  /* 0x0000000622c77c23 */ /* 0x100fe2000801081d */
[--C-:B------:R-:W-:Y:S01]  /*5900*/  FFMA.FTZ R200, R35, UR6, -R29.reuse ;  /* 0x0000000623c87c23 */ /* 0x100fe2000801081d */
[--C-:B------:R-:W-:Y:S01]  /*5910*/  FFMA.FTZ R201, R38, UR6, -R29.reuse ;  /* 0x0000000626c97c23 */ /* 0x100fe2000801081d */
[----:B------:R-:W-:Y:S01]  /*5920*/  FFMA.FTZ R202, R39, UR6, -R29 ;  /* 0x0000000627ca7c23 */ /* 0x000fe2000801081d */
[----:B------:R-:W-:Y:S01]  /*5930*/  SHF.R.S32.HI R26, RZ, 0x1f, R25 ;  /* 0x0000001fff1a7819 */ /* 0x000fe20000011419 */
[--C-:B------:R-:W-:Y:S01]  /*5940*/  FFMA.FTZ R203, R42, UR6, -R29.reuse ;  /* 0x000000062acb7c23 */ /* 0x100fe2000801081d */
[----:B------:R-:W-:Y:S01]  /*5950*/  SHF.L.U32 R57, R57, 0x5, RZ ;  /* 0x0000000539397819 */ /* 0x000fe200000006ff */
[--C-:B------:R-:W-:Y:S01]  /*5960*/  FFMA.FTZ R204, R43, UR6, -R29.reuse ;  /* 0x000000062bcc7c23 */ /* 0x100fe2000801081d */
[----:B------:R-:W-:Y:S01]  /*5970*/  LEA.HI R26, R26, R25, RZ, 0x3 ;  /* 0x000000191a1a7211 */ /* 0x000fe200078f18ff */
[--C-:B------:R-:W-:Y:S01]  /*5980*/  FFMA.FTZ R205, R46, UR6, -R29.reuse ;  /* 0x000000062ecd7c23 */ /* 0x100fe2000801081d */
[--C-:B------:R-:W-:Y:S01]  /*5990*/  FFMA.FTZ R206, R47, UR6, -R29.reuse ;  /* 0x000000062fce7c23 */ /* 0x100fe2000801081d */
[----:B------:R-:W-:Y:S01]  /*59a0*/  FFMA.FTZ R207, R50, UR6, -R29 ;  /* 0x0000000632cf7c23 */ /* 0x000fe2000801081d */
[C---:B------:R-:W-:Y:S01]  /*59b0*/  LOP3.LUT R28, R26.reuse, 0xfffffff8, RZ, 0xc0, !PT ;  /* 0xfffffff81a1c7812 */ /* 0x040fe200078ec0ff */
[----:B------:R-:W-:-:S02]  /*59c0*/  IMAD.SHL.U32 R26, R26, 0x40, RZ ;  /* 0x000000401a1a7824 */ /* 0x000fc400078e00ff */
[--C-:B------:R-:W-:Y:S01]  /*59d0*/  FFMA.FTZ R208, R51, UR6, -R29.reuse ;  /* 0x0000000633d07c23 */ /* 0x100fe2000801081d */
[--C-:B------:R-:W-:Y:S01]  /*59e0*/  FFMA.FTZ R209, R54, UR6, -R29.reuse ;  /* 0x0000000636d17c23 */ /* 0x100fe2000801081d */
[----:B------:R-:W-:Y:S01]  /*59f0*/  FFMA.FTZ R210, R55, UR6, -R29 ;  /* 0x0000000637d27c23 */ /* 0x000fe2000801081d */
[----:B------:R-:W-:Y:S01]  /*5a00*/  IMAD.IADD R28, R25, 0x1, -R28 ;  /* 0x00000001191c7824 */ /* 0x000fe200078e0a1c */
[----:B------:R-:W-:Y:S01]  /*5a10*/  LOP3.LUT R57, R57, 0x7ffffc00, RZ, 0xc0, !PT ;  /* 0x7ffffc0039397812 */ /* 0x000fe200078ec0ff */
[----:B------:R-:W-:Y:S01]  /*5a20*/  MUFU.EX2 R195, R195 ;  /* 0x000000c300c37308 */ /* 0x000fe20000000800 */
[----:B------:R-:W-:Y:S01]  /*5a30*/  LOP3.LUT R26, R26, 0x7ffffe00, RZ, 0xc0, !PT ;  /* 0x7ffffe001a1a7812 */ /* 0x000fe200078ec0ff */
[C---:B------:R-:W-:Y:S01]  /*5a40*/  IMAD.SHL.U32 R25, R28.reuse, 0x40, RZ ;  /* 0x000000401c197824 */ /* 0x040fe200078e00ff */
[C---:B------:R-:W-:Y:S02]  /*5a50*/  LOP3.LUT P2, RZ, R28.reuse, 0x2, RZ, 0xc0, !PT ;  /* 0x000000021cff7812 */ /* 0x040fe4000784c0ff */
[----:B------:R-:W-:-:S02]  /*5a60*/  LOP3.LUT P1, RZ, R28, 0x4, RZ, 0xc0, !PT ;  /* 0x000000041cff7812 */ /* 0x000fc4000782c0ff */
[----:B------:R-:W-:Y:S01]  /*5a70*/  LOP3.LUT R25, R25, 0x1c0, RZ, 0xc0, !PT ;  /* 0x000001c019197812 */ /* 0x000fe200078ec0ff */
[----:B------:R-:W1:Y:S01]  /*5a80*/  MUFU.EX2 R196, R196 ;  /* 0x000000c400c47308 */ /* 0x000e620000000800 */
[----:B------:R-:W-:Y:S02]  /*5a90*/  SEL R56, R56, 0xffffffc0, !P1 ;  /* 0xffffffc038387807 */ /* 0x000fe40004800000 */
[----:B------:R-:W-:Y:S02]  /*5aa0*/  LOP3.LUT R24, R25, 0x8, R24, 0xf8, !PT ;  /* 0x0000000819187812 */ /* 0x000fe400078ef818 */
[----:B------:R-:W-:Y:S02]  /*5ab0*/  SHF.R.U32.HI R25, RZ, 0x3, R25 ;  /* 0x00000003ff197819 */ /* 0x000fe40000011619 */
[----:B------:R-:W-:Y:S01]  /*5ac0*/  F2FP.F16.F32.PACK_AB R152, R170, R169 ;  /* 0x000000a9aa98723e */ /* 0x000fe200000000ff */
[----:B------:R-:W-:Y:S01]  /*5ad0*/  MUFU.EX2 R197, R197 ;  /* 0x000000c500c57308 */ /* 0x000fe20000000800 */
[----:B------:R-:W-:Y:S01]  /*5ae0*/  LOP3.LUT R24, R24, R25, RZ, 0x3c, !PT ;  /* 0x0000001918187212 */ /* 0x000fe200078e3cff */
[----:B------:R-:W-:Y:S01]  /*5af0*/  FADD.FTZ R170, R169, R170 ;  /* 0x000000aaa9aa7221 */ /* 0x000fe20000010000 */
[----:B0-----:R-:W-:-:S02]  /*5b00*/  F2FP.F16.F32.PACK_AB R158, R176, R175 ;  /* 0x000000afb09e723e */ /* 0x001fc400000000ff */
[----:B------:R-:W-:Y:S01]  /*5b10*/  IADD3 R57, R24, R26, R57 ;  /* 0x0000001a18397210 */ /* 0x000fe20007ffe039 */
[----:B------:R-:W-:Y:S02]  /*5b20*/  FADD.FTZ R171, R171, R170 ;  /* 0x000000aaabab7221 */ /* 0x000fe40000010000 */
[----:B------:R-:W0:Y:S01]  /*5b30*/  MUFU.EX2 R198, R198 ;  /* 0x000000c600c67308 */ /* 0x000e220000000800 */
[----:B-1----:R-:W-:Y:S01]  /*5b40*/  F2FP.F16.F32.PACK_AB R153, R196, R195 ;  /* 0x000000c3c499723e */ /* 0x002fe200000000ff */
[----:B------:R-:W-:Y:S02]  /*5b50*/  IMAD R192, R57, 0x2, R2 ;  /* 0x0000000239c07824 */ /* 0x000fe400078e0202 */
[----:B------:R-:W-:Y:S01]  /*5b60*/  FADD.FTZ R196, R195, R196 ;  /* 0x000000c4c3c47221 */ /* 0x000fe20000010000 */
[----:B------:R-:W-:Y:S01]  /*5b70*/  FADD.FTZ R172, R172, R171 ;  /* 0x000000abacac7221 */ /* 0x000fe20000010000 */
[C---:B------:R-:W-:Y:S02]  /*5b80*/  VIADD R190, R192.reuse, 0x36400 ;  /* 0x00036400c0be7836 */ /* 0x040fe40000000000 */
[----:B------:R-:W-:Y:S01]  /*5b90*/  MUFU.EX2 R199, R199 ;  /* 0x000000c700c77308 */ /* 0x000fe20000000800 */
[----:B------:R-:W-:-:S02]  /*5ba0*/  VIADD R191, R192, 0x36420 ;  /* 0x00036420c0bf7836 */ /* 0x000fc40000000000 */
[----:B------:R-:W-:Y:S01]  /*5bb0*/  FADD.FTZ R173, R173, R172 ;  /* 0x000000acadad7221 */ /* 0x000fe20000010000 */
[C---:B------:R-:W-:Y:S02]  /*5bc0*/  @P2 VIADD R191, R190.reuse, 0xffffffe0 ;  /* 0xffffffe0bebf2836 */ /* 0x040fe40000000000 */
[----:B------:R-:W-:Y:S02]  /*5bd0*/  IMAD.IADD R190, R190, 0x1, R56 ;  /* 0x00000001bebe7824 */ /* 0x000fe400078e0238 */
[----:B------:R-:W-:Y:S01]  /*5be0*/  FADD.FTZ R174, R174, R173 ;  /* 0x000000adaeae7221 */ /* 0x000fe20000010000 */
[----:B------:R-:W-:Y:S01]  /*5bf0*/  IMAD.IADD R189, R56, 0x1, R191 ;  /* 0x0000000138bd7824 */ /* 0x000fe200078e02bf */
[----:B------:R-:W1:Y:S01]  /*5c00*/  MUFU.EX2 R200, R200 ;  /* 0x000000c800c87308 */ /* 0x000e620000000800 */
[----:B0-----:R-:W-:Y:S01]  /*5c10*/  F2FP.F16.F32.PACK_AB R155, R198, R197 ;  /* 0x000000c5c69b723e */ /* 0x001fe200000000ff */
[----:B------:R-:W-:Y:S01]  /*5c20*/  FADD.FTZ R197, R197, R196 ;  /* 0x000000c4c5c57221 */ /* 0x000fe20000010000 */
[----:B------:R-:W-:-:S03]  /*5c30*/  FADD.FTZ R175, R175, R174 ;  /* 0x000000aeafaf7221 */ /* 0x000fc60000010000 */
[----:B------:R0:W-:Y:S01]  /*5c40*/  STSM.16.M88.4 [R192+0x36400], R152 ;  /* 0x03640098c0007844 */ /* 0x0001e20000000200 */
[----:B------:R-:W-:Y:S01]  /*5c50*/  FADD.FTZ R198, R198, R197 ;  /* 0x000000c5c6c67221 */ /* 0x000fe20000010000 */
[----:B------:R-:W-:Y:S01]  /*5c60*/  MUFU.EX2 R201, R201 ;  /* 0x000000c900c97308 */ /* 0x000fe20000000800 */
[----:B------:R-:W-:-:S07]  /*5c70*/  FADD.FTZ R176, R176, R175 ;  /* 0x000000afb0b07221 */ /* 0x000fce0000010000 */
[----:B------:R-:W2:Y:S01]  /*5c80*/  MUFU.EX2 R202, R202 ;  /* 0x000000ca00ca7308 */ /* 0x000ea20000000800 */
[----:B-1----:R-:W-:Y:S01]  /*5c90*/  F2FP.F16.F32.PACK_AB R157, R200, R199 ;  /* 0x000000c7c89d723e */ /* 0x002fe200000000ff */
[----:B------:R-:W-:-:S04]  /*5ca0*/  FADD.FTZ R199, R199, R198 ;  /* 0x000000c6c7c77221 */ /* 0x000fc80000010000 */
[----:B------:R-:W-:Y:S02]  /*5cb0*/  FADD.FTZ R200, R200, R199 ;  /* 0x000000c7c8c87221 */ /* 0x000fe40000010000 */
[----:B------:R-:W-:Y:S08]  /*5cc0*/  MUFU.EX2 R177, R177 ;  /* 0x000000b100b17308 */ /* 0x000ff00000000800 */
[----:B------:R-:W1:Y:S01]  /*5cd0*/  MUFU.EX2 R178, R178 ;  /* 0x000000b200b27308 */ /* 0x000e620000000800 */
[----:B--2---:R-:W-:Y:S01]  /*5ce0*/  F2FP.F16.F32.PACK_AB R159, R202, R201 ;  /* 0x000000c9ca9f723e */ /* 0x004fe200000000ff */
[----:B------:R-:W-:-:S04]  /*5cf0*/  FADD.FTZ R201, R201, R200 ;  /* 0x000000c8c9c97221 */ /* 0x000fc80000010000 */
[----:B------:R2:W-:Y:S01]  /*5d00*/  STSM.16.M88.4 [R191], R156 ;  /* 0x0000009cbf007844 */ /* 0x0005e20000000200 */
[----:B------:R-:W-:Y:S01]  /*5d10*/  FADD.FTZ R202, R202, R201 ;  /* 0x000000c9caca7221 */ /* 0x000fe20000010000 */
[----:B------:R-:W-:Y:S08]  /*5d20*/  MUFU.EX2 R179, R179 ;  /* 0x000000b300b37308 */ /* 0x000ff00000000800 */
[----:B------:R-:W3:Y:S01]  /*5d30*/  MUFU.EX2 R180, R180 ;  /* 0x000000b400b47308 */ /* 0x000ee20000000800 */
[----:B-1----:R-:W-:Y:S01]  /*5d40*/  F2FP.F16.F32.PACK_AB R160, R178, R177 ;  /* 0x000000b1b2a0723e */ /* 0x002fe200000000ff */
[----:B------:R-:W-:-:S04]  /*5d50*/  FADD.FTZ R177, R177, R176 ;  /* 0x000000b0b1b17221 */ /* 0x000fc80000010000 */
[----:B------:R-:W-:Y:S02]  /*5d60*/  FADD.FTZ R178, R178, R177 ;  /* 0x000000b1b2b27221 */ /* 0x000fe40000010000 */
[----:B------:R-:W-:Y:S08]  /*5d70*/  MUFU.EX2 R203, R203 ;  /* 0x000000cb00cb7308 */ /* 0x000ff00000000800 */
[----:B------:R-:W1:Y:S01]  /*5d80*/  MUFU.EX2 R204, R204 ;  /* 0x000000cc00cc7308 */ /* 0x000e620000000800 */
[----:B---3--:R-:W-:Y:S01]  /*5d90*/  F2FP.F16.F32.PACK_AB R162, R180, R179 ;  /* 0x000000b3b4a2723e */ /* 0x008fe200000000ff */
[----:B------:R-:W-:-:S04]  /*5da0*/  FADD.FTZ R179, R179, R178 ;  /* 0x000000b2b3b37221 */ /* 0x000fc80000010000 */
[----:B------:R-:W-:Y:S02]  /*5db0*/  FADD.FTZ R180, R180, R179 ;  /* 0x000000b3b4b47221 */ /* 0x000fe40000010000 */
        /* <DEDUP_REMOVED lines=21> */
[----:B------:R-:W3:Y:S08]  /*5f10*/  MUFU.EX2 R209, R209 ;  /* 0x000000d100d17308 */ /* 0x000ef00000000800 */
[----:B------:R-:W4:Y:S01]  /*5f20*/  MUFU.EX2 R210, R210 ;  /* 0x000000d200d27308 */ /* 0x000f220000000800 */
[----:B-1----:R-:W-:Y:S01]  /*5f30*/  F2FP.F16.F32.PACK_AB R165, R208, R207 ;  /* 0x000000cfd0a5723e */ /* 0x002fe200000000ff */
[----:B------:R-:W-:-:S04]  /*5f40*/  FADD.FTZ R207, R207, R206 ;  /* 0x000000cecfcf7221 */ /* 0x000fc80000010000 */
[----:B------:R-:W-:-:S04]  /*5f50*/  FADD.FTZ R208, R208, R207 ;  /* 0x000000cfd0d07221 */ /* 0x000fc80000010000 */
[----:B---3--:R-:W-:Y:S01]  /*5f60*/  FADD.FTZ R195, R209, R208 ;  /* 0x000000d0d1c37221 */ /* 0x008fe20000010000 */
[----:B----4-:R-:W-:-:S03]  /*5f70*/  F2FP.F16.F32.PACK_AB R167, R210, R209 ;  /* 0x000000d1d2a7723e */ /* 0x010fc600000000ff */
[----:B------:R-:W-:Y:S02]  /*5f80*/  FADD.FTZ R195, R210, R195 ;  /* 0x000000c3d2c37221 */ /* 0x000fe40000010000 */
[----:B------:R2:W-:Y:S01]  /*5f90*/  STSM.16.M88.4 [R189], R164 ;  /* 0x000000a4bd007844 */ /* 0x0005e20000000200 */
[----:B------:R-:W-:-:S06]  /*5fa0*/  WARPGROUP.ARRIVE ;  /* 0x00000000000079c5 */ /* 0x000fcc0000000000 */
[----:B------:R-:W-:Y:S01]  /*5fb0*/  HGMMA.64x256x16.F32 R24, R152, gdesc[UR8].tnspB, RZ, !UPT, gsb0 ;  /* 0x43e0000898187df0 */ /* 0x000fe2000c0008ff */
[----:B------:R-:W-:Y:S01]  /*5fc0*/  R2UR UR10, R211 ;  /* 0x00000000d30a72ca */ /* 0x000fe200000e0000 */
[----:B------:R-:W-:Y:S01]  /*5fd0*/  UMOV UR11, 0x40000040 ;  /* 0x40000040000b7882 */ /* 0x000fe20000000000 */
[C---:B------:R-:W-:Y:S01]  /*5fe0*/  VIADD R211, R193.reuse, 0x100 ;  /* 0x00000100c1d37836 */ /* 0x040fe20000000000 */
[----:B------:R-:W-:Y:S02]  /*5ff0*/  WARPGROUP.DEPBAR.LE gsb0, 0x0 ;  /* 0x00008000000079c5 */ /* 0x000fe40000010000 */
[----:B------:R-:W-:Y:S01]  /*6000*/  WARPGROUP.ARRIVE ;  /* 0x00000000000079c5 */ /* 0x000fe20000000000 */
[----:B0-----:R-:W-:-:S15]  /*6010*/  VIADD R152, R193, 0x180 ;  /* 0x00000180c1987836 */ /* 0x001fde0000000000 */
[----:B------:R-:W-:-:S06]  /*6020*/  NOP ;  /* 0x0000000000007918 */ /* 0x000fcc0000000000 */
[----:B------:R-:W-:Y:S01]  /*6030*/  HGMMA.64x256x16.F32 R24, R156, gdesc[UR8].tnspB, R24, gsb0 ;  /* 0x43e000089c187df0 */ /* 0x000fe20008000818 */
[----:B------:R-:W-:Y:S01]  /*6040*/  R2UR UR10, R211 ;  /* 0x00000000d30a72ca */ /* 0x000fe200000e0000 */
[----:B------:R-:W-:Y:S01]  /*6050*/  UMOV UR11, 0x40000040 ;  /* 0x40000040000b7882 */ /* 0x000fe20000000000 */
[----:B------:R-:W-:Y:S02]  /*6060*/  WARPGROUP.DEPBAR.LE gsb0, 0x0 ;  /* 0x00008000000079c5 */ /* 0x000fe40000010000 */
[----:B------:R-:W-:-:S15]  /*6070*/  WARPGROUP.ARRIVE ;  /* 0x00000000000079c5 */ /* 0x000fde0000000000 */
[----:B------:R-:W-:-:S08]  /*6080*/  NOP ;  /* 0x0000000000007918 */ /* 0x000fd00000000000 */
[----:B------:R-:W-:Y:S01]  /*6090*/  HGMMA.64x256x16.F32 R24, R160, gdesc[UR8].tnspB, R24, gsb0 ;  /* 0x43e00008a0187df0 */ /* 0x000fe20008000818 */
[----:B------:R-:W-:Y:S01]  /*60a0*/  R2UR UR10, R152 ;  /* 0x00000000980a72ca */ /* 0x000fe200000e0000 */
[----:B------:R-:W-:Y:S01]  /*60b0*/  UMOV UR11, 0x40000040 ;  /* 0x40000040000b7882 */ /* 0x000fe20000000000 */
[----:B------:R-:W-:Y:S02]  /*60c0*/  WARPGROUP.DEPBAR.LE gsb0, 0x0 ;  /* 0x00008000000079c5 */ /* 0x000fe40000010000 */
[----:B------:R-:W-:-:S15]  /*60d0*/  WARPGROUP.ARRIVE ;  /* 0x00000000000079c5 */ /* 0x000fde0000000000 */
[----:B------:R-:W-:-:S08]  /*60e0*/  NOP ;  /* 0x0000000000007918 */ /* 0x000fd00000000000 */
[----:B------:R-:W-:Y:S03]  /*60f0*/  HGMMA.64x256x16.F32 R24, R164, gdesc[UR8].tnspB, R24, gsb0 ;  /* 0x43e00008a4187df0 */ /* 0x000fe60008000818 */
[----:B------:R-:W-:Y:S02]  /*6100*/  WARPGROUP.DEPBAR.LE gsb0, 0x0 ;  /* 0x00008000000079c5 */ /* 0x000fe40000010000 */
[----:B------:R0:W-:Y:S06]  /*6110*/  MEMBAR.ALL.CTA ;  /* 0x0000000000007992 */ /* 0x0001ec0000008000 */
[----:B0-----:R-:W0:Y:S02]  /*6120*/  FENCE.VIEW.ASYNC.S ;  /* 0x00000000000073c6 */ /* 0x001e240000000000 */
[----:B0-----:R-:W-:Y:S01]  /*6130*/  NOP ;  /* 0x0000000000007918 */ /* 0x001fe20000000000 */
[----:B------:R-:W-:Y:S06]  /*6140*/  BAR.ARV 0xe, 0x100 ;  /* 0x0384000000007b1d */ /* 0x000fec0000002000 */
[----:B--2---:R-:W-:Y:S05]  /*6150*/  @!P0 BRA `(.L_x_195) ;  /* 0x0000000000048947 */ /* 0x004fea0003800000 */
[----:B------:R-:W-:Y:S01]  /*6160*/  BPT.TRAP 0x1 ;  /* 0x000000040000795c */ /* 0x000fe20000300000 */
.L_x_195:
[----:B------:R-:W-:Y:S01]  /*6170*/  R2UR UR10, R168 ;  /* 0x00000000a80a72ca */ /* 0x000fe200000e0000 */
[----:B------:R-:W-:Y:S01]  /*6180*/  IMAD.MOV.U32 R153, RZ, RZ, RZ ;  /* 0x000000ffff997224 */ /* 0x000fe200078e00ff */
[----:B------:R-:W-:-:S11]  /*6190*/  R2UR UR7, R2 ;  /* 0x00000000020772ca */ /* 0x000fd600000e0000 */
[----:B------:R-:W-:Y:S02]  /*61a0*/  UIADD3 UR38, UR10, -0x2, URZ ;  /* 0xfffffffe0a267890 */ /* 0x000fe4000fffe03f */
[----:B------:R-:W-:Y:S02]  /*61b0*/  UIADD3 UR7, UR7, 0x38860, URZ ;  /* 0x0003886007077890 */ /* 0x000fe4000fffe03f */
[----:B------:R-:W-:Y:S02]  /*61c0*/  UISETP.GE.AND UP0, UPT, UR38, UR39, UPT ;  /* 0x000000272600728c */ /* 0x000fe4000bf06270 */
[----:B------:R-:W-:-:S04]  /*61d0*/  UPRMT UR7, UR61, 0x654, UR7 ;  /* 0x000006543d077896 */ /* 0x000fc80008000007 */
[----:B------:R-:W-:-:S05]  /*61e0*/  PLOP3.LUT P1, PT, PT, PT, UP0, 0x80, 0x0 ;  /* 0x000000000000781c */ /* 0x000fca0003f2f008 */
[----:B------:R-:W-:Y:S08]  /*61f0*/  SYNCS.ARRIVE.TRANS64.RED.A1T0 RZ, [UR7], RZ ;  /* 0x000000ffffff79a7 */ /* 0x000ff00008100407 */
[----:B------:R-:W-:Y:S05]  /*6200*/  @!P1 BRA `(.L_x_196) ;  /* 0x0000002c00749947 */ /* 0x000fea0003800000 */
[----:B------:R-:W-:Y:S02]  /*6210*/  IMAD.MOV.U32 R199, RZ, RZ, RZ ;  /* 0x000000ffffc77224 */ /* 0x000fe400078e00ff */
[----:B------:R-:W-:-:S07]  /*6220*/  IMAD.MOV.U32 R211, RZ, RZ, RZ ;  /* 0x000000ffffd37224 */ /* 0x000fce00078e00ff */
.L_x_207:
[----:B------:R-:W-:Y:S02]  /*6230*/  VIADD R198, R211, 0x1 ;  /* 0x00000001d3c67836 */ /* 0x000fe40000000000 */
[----:B------:R-:W-:Y:S01]  /*6240*/  IMAD.U32 R152, RZ, RZ, UR38 ;  /* 0x00000026ff987e24 */ /* 0x000fe2000f8e00ff */
[----:B------:R-:W-:Y:S02]  /*6250*/  UIADD3 UR38, UR38, -0x1, URZ ;  /* 0xffffffff26267890 */ /* 0x000fe4000fffe03f */
[----:B------:R-:W-:Y:S02]  /*6260*/  ISETP.NE.AND P2, PT, R198, 0x2, PT ;  /* 0x00000002c600780c */ /* 0x000fe40003f45270 */
[----:B------:R-:W-:Y:S02]  /*6270*/  ISETP.GT.AND P1, PT, R152, UR39, PT ;  /* 0x0000002798007c0c */ /* 0x000fe4000bf24270 */
[----:B------:R-:W-:Y:S02]  /*6280*/  SEL R152, RZ, 0x1, P2 ;  /* 0x00000001ff987807 */ /* 0x000fe40001000000 */
[----:B------:R-:W-:-:S02]  /*6290*/  SEL R198, R198, RZ, P2 ;  /* 0x000000ffc6c67207 */ /* 0x000fc40001000000 */
[----:B------:R-:W-:Y:S01]  /*62a0*/  LOP3.LUT R199, R199, R152, RZ, 0x3c, !PT ;  /* 0x00000098c7c77212 */ /* 0x000fe200078e3cff */
[----:B------:R-:W-:Y:S06]  /*62b0*/  @!P0 BRA `(.L_x_197) ;  /* 0x0000000000048947 */ /* 0x000fec0003800000 */
[----:B------:R-:W-:Y:S01]  /*62c0*/  BPT.TRAP 0x1 ;  /* 0x000000040000795c */ /* 0x000fe20000300000 */
.L_x_197:
[----:B------:R-:W-:Y:S01]  /*62d0*/  IMAD R196, R198, 0x8, R2 ;  /* 0x00000008c6c47824 */ /* 0x000fe200078e0202 */
[----:B------:R-:W-:-:S04]  /*62e0*/  SHF.L.U32 R201, R199, 0x1f, RZ ;  /* 0x0000001fc7c97819 */ /* 0x000fc800000006ff */
[----:B------:R0:W1:Y:S01]  /*62f0*/  SYNCS.PHASECHK.TRANS64.TRYWAIT P2, [R196+URZ+0x38830], R201 ;  /* 0x038830c9c40075a7 */ /* 0x000062000804017f */
[----:B------:R-:W-:Y:S05]  /*6300*/  @!P0 BRA `(.L_x_198) ;  /* 0x0000000000048947 */ /* 0x000fea0003800000 */
[----:B------:R-:W-:Y:S01]  /*6310*/  BPT.TRAP 0x1 ;  /* 0x000000040000795c */ /* 0x000fe20000300000 */
.L_x_198:
[----:B------:R-:W-:Y:S01]  /*6320*/  IMAD R197, R198, 0x200, R7 ;  /* 0x00000200c6c57824 */ /* 0x000fe200078e0207 */
[----:B-1----:R-:W-:Y:S06]  /*6330*/  @P2 BRA `(.L_x_199) ;  /* 0x0000000000082947 */ /* 0x002fec0003800000 */
[----:B------:R-:W1:Y:S02]  /*6340*/  SYNCS.PHASECHK.TRANS64.TRYWAIT P2, [R196+URZ+0x38830], R201 ;  /* 0x038830c9c40075a7 */ /* 0x000e64000804017f */
[----:B-1----:R-:W-:Y:S05]  /*6350*/  @!P2 BRA `(.L_x_200) ;  /* 0x000000a4005ca947 */ /* 0x002fea0003800000 */
.L_x_199:
[----:B------:R-:W-:Y:S01]  /*6360*/  R2UR UR6, R197 ;  /* 0x00000000c50672ca */ /* 0x000fe200000e0000 */
[----:B------:R-:W-:Y:S01]  /*6370*/  WARPGROUP.ARRIVE ;  /* 0x00000000000079c5 */ /* 0x000fe20000000000 */
[----:B------:R-:W-:Y:S01]  /*6380*/  MOV R200, UR17 ;  /* 0x0000001100c87c02 */ /* 0x000fe20008000f00 */
[----:B------:R-:W-:Y:S01]  /*6390*/  UMOV UR19, 0x40000040 ;  /* 0x4000004000137882 */ /* 0x000fe20000000000 */
[----:B------:R-:W-:Y:S01]  /*63a0*/  MOV R202, UR16 ;  /* 0x0000001000ca7c02 */ /* 0x000fe20008000f00 */
[----:B------:R-:W-:Y:S01]  /*63b0*/  UMOV UR15, 0x40000040 ;  /* 0x40000040000f7882 */ /* 0x000fe20000000000 */
[----:B------:R-:W-:Y:S01]  /*63c0*/  R2UR UR16, R8 ;  /* 0x00000000081072ca */ /* 0x000fe200000e0000 */
[----:B------:R-:W-:Y:S01]  /*63d0*/  UMOV UR11, 0x40000040 ;  /* 0x40000040000b7882 */ /* 0x000fe20000000000 */
[----:B------:R-:W-:Y:S01]  /*63e0*/  R2UR UR17, R9 ;  /* 0x00000000091172ca */ /* 0x000fe200000e0000 */
[----:B------:R-:W-:Y:S01]  /*63f0*/  UMOV UR59, 0x40000040 ;  /* 0x40000040003b7882 */ /* 0x000fe20000000000 */
[----:B------:R-:W-:-:S02]  /*6400*/  MOV R203, UR13 ;  /* 0x0000000d00cb7c02 */ /* 0x000fc40008000f00 */
[----:B------:R-:W-:Y:S01]  /*6410*/  MOV R204, UR12 ;  /* 0x0000000c00cc7c02 */ /* 0x000fe20008000f00 */
[----:B------:R-:W-:Y:S01]  /*6420*/  UMOV UR18, UR6 ;  /* 0x0000000600127c82 */ /* 0x000fe20008000000 */
[----:B------:R-:W-:Y:S02]  /*6430*/  R2UR UR12, R10 ;  /* 0x000000000a0c72ca */ /* 0x000fe400000e0000 */
[----:B------:R-:W-:Y:S02]  /*6440*/  R2UR UR13, R11 ;  /* 0x000000000b0d72ca */ /* 0x000fe400000e0000 */
[----:B------:R-:W-:Y:S02]  /*6450*/  MOV R205, UR9 ;  /* 0x0000000900cd7c02 */ /* 0x000fe40008000f00 */
[----:B------:R-:W-:Y:S01]  /*6460*/  MOV R206, UR8 ;  /* 0x0000000800ce7c02 */ /* 0x000fe20008000f00 */
[----:B------:R-:W-:Y:S01]  /*6470*/  HGMMA.64x64x16.F32 R152, gdesc[UR16], RZ, !UPT, gsb0 ;  /* 0x00e00000109879f0 */ /* 0x000fe2000c0008ff */
[----:B------:R-:W-:-:S02]  /*6480*/  R2UR UR17, R200 ;  /* 0x00000000c81172ca */ /* 0x000fc400000e0000 */
[C---:B------:R-:W-:Y:S02]  /*6490*/  IADD3 R200, R197.reuse, 0x2, RZ ;  /* 0x00000002c5c87810 */ /* 0x040fe40007ffe0ff */
[----:B------:R-:W-:Y:S02]  /*64a0*/  R2UR UR8, R12 ;  /* 0x000000000c0872ca */ /* 0x000fe400000e0000 */
[----:B------:R-:W-:Y:S01]  /*64b0*/  R2UR UR6, R200 ;  /* 0x00000000c80672ca */ /* 0x000fe200000e0000 */
[----:B------:R-:W-:Y:S01]  /*64c0*/  VIADD R200, R197, 0x4 ;  /* 0x00000004c5c87836 */ /* 0x000fe20000000000 */
[----:B------:R-:W-:Y:S01]  /*64d0*/  R2UR UR9, R13 ;  /* 0x000000000d0972ca */ /* 0x000fe200000e0000 */
[----:B------:R-:W-:Y:S01]  /*64e0*/  VIADD R197, R197, 0x6 ;  /* 0x00000006c5c57836 */ /* 0x000fe20000000000 */
[----:B------:R-:W-:Y:S02]  /*64f0*/  R2UR UR56, R14 ;  /* 0x000000000e3872ca */ /* 0x000fe400000e0000 */
[----:B------:R-:W-:-:S02]  /*6500*/  R2UR UR57, R15 ;  /* 0x000000000f3972ca */ /* 0x000fc400000e0000 */
[----:B------:R-:W-:-:S05]  /*6510*/  R2UR UR16, R202 ;  /* 0x00000000ca1072ca */ /* 0x000fca00000e0000 */
[----:B------:R-:W-:Y:S01]  /*6520*/  UMOV UR14, UR6 ;  /* 0x00000006000e7c82 */ /* 0x000fe20008000000 */
[----:B------:R-:W-:-:S13]  /*6530*/  R2UR UR6, R200 ;  /* 0x00000000c80672ca */ /* 0x000fda00000e0000 */
[----:B------:R-:W-:Y:S01]  /*6540*/  UMOV UR10, UR6 ;  /* 0x00000006000a7c82 */ /* 0x000fe20008000000 */
[----:B------:R-:W-:-:S13]  /*6550*/  R2UR UR6, R197 ;  /* 0x00000000c50672ca */ /* 0x000fda00000e0000 */
[----:B------:R-:W-:Y:S01]  /*6560*/  UMOV UR58, UR6 ;  /* 0x00000006003a7c82 */ /* 0x000fe20008000000 */
[----:B------:R-:W-:Y:S02]  /*6570*/  WARPGROUP.DEPBAR.LE gsb0, 0x0 ;  /* 0x00008000000079c5 */ /* 0x000fe40000010000 */
[----:B------:R-:W-:-:S06]  /*6580*/  WARPGROUP.ARRIVE ;  /* 0x00000000000079c5 */ /* 0x000fcc0000000000 */
[----:B------:R-:W-:Y:S01]  /*6590*/  HGMMA.64x64x16.F32 R152, gdesc[UR12], R152, gsb0 ;  /* 0x00e000000c9879f0 */ /* 0x000fe20008000898 */
[----:B------:R-:W-:Y:S02]  /*65a0*/  R2UR UR13, R203 ;  /* 0x00000000cb0d72ca */ /* 0x000fe400000e0000 */
[----:B------:R-:W-:Y:S01]  /*65b0*/  R2UR UR12, R204 ;  /* 0x00000000cc0c72ca */ /* 0x000fe200000e0000 */
[----:B------:R-:W-:Y:S02]  /*65c0*/  WARPGROUP.DEPBAR.LE gsb0, 0x0 ;  /* 0x00008000000079c5 */ /* 0x000fe40000010000 */
[----:B------:R-:W-:-:S06]  /*65d0*/  WARPGROUP.ARRIVE ;  /* 0x00000000000079c5 */ /* 0x000fcc0000000000 */
[----:B------:R-:W-:Y:S01]  /*65e0*/  HGMMA.64x64x16.F32 R152, gdesc[UR8], R152, gsb0 ;  /* 0x00e00000089879f0 */ /* 0x000fe20008000898 */
[----:B------:R-:W-:Y:S02]  /*65f0*/  R2UR UR9, R205 ;  /* 0x00000000cd0972ca */ /* 0x000fe400000e0000 */
[----:B------:R-:W-:Y:S01]  /*6600*/  R2UR UR8, R206 ;  /* 0x00000000ce0872ca */ /* 0x000fe200000e0000 */
[----:B------:R-:W-:Y:S02]  /*6610*/  WARPGROUP.DEPBAR.LE gsb0, 0x0 ;  /* 0x00008000000079c5 */ /* 0x000fe40000010000 */
[----:B------:R-:W-:-:S06]  /*6620*/  WARPGROUP.ARRIVE ;  /* 0x00000000000079c5 */ /* 0x000fcc0000000000 */
[----:B------:R-:W-:Y:S03]  /*6630*/  HGMMA.64x64x16.F32 R152, gdesc[UR56], R152, gsb0 ;  /* 0x00e00000389879f0 */ /* 0x000fe60008000898 */
[----:B------:R-:W-:Y:S02]  /*6640*/  WARPGROUP.DEPBAR.LE gsb0, 0x0 ;  /* 0x00008000000079c5 */ /* 0x000fe40000010000 */
[----:B------:R-:W-:Y:S05]  /*6650*/  @!P0 BRA `(.L_x_201) ;  /* 0x0000000000048947 */ /* 0x000fea0003800000 */
[----:B------:R-:W-:Y:S01]  /*6660*/  BPT.TRAP 0x1 ;  /* 0x000000040000795c */ /* 0x000fe20000300000 */
.L_x_201:
[----:B------:R2:W3:Y:S01]  /*6670*/  SYNCS.PHASECHK.TRANS64.TRYWAIT P2, [R196+URZ+0x38850], R201 ;  /* 0x038850c9c40075a7 */ /* 0x0004e2000804017f */
[----:B------:R-:W-:Y:S05]  /*6680*/  @!P0 BRA `(.L_x_202) ;  /* 0x0000000000048947 */ /* 0x000fea0003800000 */
[----:B------:R-:W-:Y:S01]  /*6690*/  BPT.TRAP 0x1 ;  /* 0x000000040000795c */ /* 0x000fe20000300000 */
.L_x_202:
[----:B------:R-:W-:Y:S01]  /*66a0*/  IMAD R197, R198, 0x1000, R3 ;  /* 0x00001000c6c57824 */ /* 0x000fe200078e0203 */
[----:B---3--:R-:W-:Y:S06]  /*66b0*/  @P2 BRA `(.L_x_203) ;  /* 0x0000000000082947 */ /* 0x008fec0003800000 */
[----:B------:R-:W3:Y:S02]  /*66c0*/  SYNCS.PHASECHK.TRANS64.TRYWAIT P2, [R196+URZ+0x38850], R201 ;  /* 0x038850c9c40075a7 */ /* 0x000ee4000804017f */
[----:B---3--:R-:W-:Y:S05]  /*66d0*/  @!P2 BRA `(.L_x_204) ;  /* 0x000000a00090a947 */ /* 0x008fea0003800000 */
.L_x_203:
[----:B------:R-:W-:Y:S01]  /*66e0*/  R2UR UR6, R197 ;  /* 0x00000000c50672ca */ /* 0x000fe200000e0000 */
[----:B------:R-:W-:Y:S01]  /*66f0*/  WARPGROUP.ARRIVE ;  /* 0x00000000000079c5 */ /* 0x000fe20000000000 */
[----:B------:R-:W-:Y:S01]  /*6700*/  MOV R200, UR49 ;  /* 0x0000003100c87c02 */ /* 0x000fe20008000f00 */
[----:B------:R-:W-:Y:S01]  /*6710*/  UMOV UR51, 0x40000040 ;  /* 0x4000004000337882 */ /* 0x000fe20000000000 */
[----:B0123--:R-:W-:Y:S01]  /*6720*/  MOV R201, UR48 ;  /* 0x0000003000c97c02 */ /* 0x00ffe20008000f00 */
[----:B------:R-:W-:Y:S01]  /*6730*/  UMOV UR55, 0x40000040 ;  /* 0x4000004000377882 */ /* 0x000fe20000000000 */
[----:B------:R-:W-:Y:S01]  /*6740*/  R2UR UR48, R16 ;  /* 0x00000000103072ca */ /* 0x000fe200000e0000 */
[----:B------:R-:W-:Y:S01]  /*6750*/  UMOV UR59, 0x40000040 ;  /* 0x40000040003b7882 */ /* 0x000fe20000000000 */
[----:B------:R-:W-:Y:S01]  /*6760*/  R2UR UR49, R17 ;  /* 0x00000000113172ca */ /* 0x000fe200000e0000 */
[----:B------:R-:W-:Y:S01]  /*6770*/  UMOV UR7, 0x40000040 ;  /* 0x4000004000077882 */ /* 0x000fe20000000000 */
[----:B------:R-:W-:Y:S01]  /*6780*/  MOV R202, UR53 ;  /* 0x0000003500ca7c02 */ /* 0x000fe20008000f00 */
[----:B------:R-:W-:Y:S01]  /*6790*/  UMOV UR11, 0x40000040 ;  /* 0x40000040000b7882 */ /* 0x000fe20000000000 */
[----:B------:R-:W-:Y:S01]  /*67a0*/  MOV R203, UR52 ;  /* 0x0000003400cb7c02 */ /* 0x000fe20008000f00 */
[----:B------:R-:W-:Y:S01]  /*67b0*/  UMOV UR50, UR6 ;  /* 0x0000000600327c82 */ /* 0x000fe20008000000 */
[----:B------:R-:W-:Y:S01]  /*67c0*/  R2UR UR52, R18 ;  /* 0x00000000123472ca */ /* 0x000fe200000e0000 */
[----:B------:R-:W-:Y:S01]  /*67d0*/  UMOV UR15, 0x40000040 ;  /* 0x40000040000f7882 */ /* 0x000fe20000000000 */
[----:B------:R-:W-:Y:S01]  /*67e0*/  R2UR UR53, R19 ;  /* 0x00000000133572ca */ /* 0x000fe200000e0000 */
[----:B------:R-:W-:Y:S01]  /*67f0*/  UMOV UR19, 0x40000040 ;  /* 0x4000004000137882 */ /* 0x000fe20000000000 */
[----:B------:R-:W-:Y:S01]  /*6800*/  MOV R206, UR37 ;  /* 0x0000002500ce7c02 */ /* 0x000fe20008000f00 */
[----:B------:R-:W-:Y:S01]  /*6810*/  UMOV UR23, 0x40000040 ;  /* 0x4000004000177882 */ /* 0x000fe20000000000 */
[----:B------:R-:W-:Y:S01]  /*6820*/  MOV R207, UR36 ;  /* 0x0000002400cf7c02 */ /* 0x000fe20008000f00 */
[----:B------:R-:W-:Y:S01]  /*6830*/  HGMMA.64x64x16.F32 R152, gdesc[UR48], R152, gsb0 ;  /* 0x00e00000309879f0 */ /* 0x000fe20008000898 */
[----:B------:R-:W-:Y:S01]  /*6840*/  R2UR UR49, R200 ;  /* 0x00000000c83172ca */ /* 0x000fe200000e0000 */
[----:B------:R-:W-:Y:S01]  /*6850*/  VIADD R200, R197, 0x2 ;  /* 0x00000002c5c87836 */ /* 0x000fe20000000000 */
[----:B------:R-:W-:Y:S01]  /*6860*/  R2UR UR36, R20 ;  /* 0x00000000142472ca */ /* 0x000fe200000e0000 */
[----:B------:R-:W-:Y:S01]  /*6870*/  UMOV UR27, 0x40000040 ;  /* 0x40000040001b7882 */ /* 0x000fe20000000000 */
[----:B------:R-:W-:Y:S01]  /*6880*/  R2UR UR37, R21 ;  /* 0x00000000152572ca */ /* 0x000fe200000e0000 */
[----:B------:R-:W-:Y:S01]  /*6890*/  UMOV UR31, 0x40000040 ;  /* 0x40000040001f7882 */ /* 0x000fe20000000000 */
[----:B------:R-:W-:Y:S01]  /*68a0*/  R2UR UR6, R200 ;  /* 0x00000000c80672ca */ /* 0x000fe200000e0000 */
[----:B------:R-:W-:Y:S01]  /*68b0*/  VIADD R200, R197, 0x4 ;  /* 0x00000004c5c87836 */ /* 0x000fe20000000000 */
        /* <DEDUP_REMOVED lines=8> */
[----:B------:R-:W-:Y:S01]  /*6940*/  R2UR UR48, R201 ;  /* 0x00000000c93072ca */ /* 0x000fe200000e0000 */
[----:B------:R-:W-:Y:S01]  /*6950*/  UMOV UR51, 0x40000040 ;  /* 0x4000004000337882 */ /* 0x000fe20000000000 */
[----:B------:R-:W0:Y:S01]  /*6960*/  S2R R208, SR_TID.X ;  /* 0x0000000000d07919 */ /* 0x000e220000002100 */
[----:B------:R-:W-:Y:S01]  /*6970*/  UMOV UR54, UR6 ;  /* 0x0000000600367c82 */ /* 0x000fe20008000000 */
[----:B------:R-:W-:Y:S01]  /*6980*/  R2UR UR6, R200 ;  /* 0x00000000c80672ca */ /* 0x000fe200000e0000 */
[----:B------:R-:W-:-:S12]  /*6990*/  VIADD R200, R197, 0x6 ;  /* 0x00000006c5c87836 */ /* 0x000fd80000000000 */
[----:B------:R-:W-:Y:S01]  /*69a0*/  UMOV UR38, UR6 ;  /* 0x0000000600267c82 */ /* 0x000fe20008000000 */
[----:B------:R-:W-:Y:S01]  /*69b0*/  R2UR UR6, R200 ;  /* 0x00000000c80672ca */ /* 0x000fe200000e0000 */
[----:B------:R-:W-:-:S12]  /*69c0*/  VIADD R200, R197, 0x200 ;  /* 0x00000200c5c87836 */ /* 0x000fd80000000000 */
[----:B------:R-:W-:Y:S01]  /*69d0*/  UMOV UR58, UR6 ;  /* 0x00000006003a7c82 */ /* 0x000fe20008000000 */
[----:B------:R-:W-:Y:S01]  /*69e0*/  R2UR UR6, R200 ;  /* 0x00000000c80672ca */ /* 0x000fe200000e0000 */
[----:B------:R-:W-:Y:S01]  /*69f0*/  VIADD R200, R197, 0x202 ;  /* 0x00000202c5c87836 */ /* 0x000fe20000000000 */
[----:B0-----:R-:W-:-:S04]  /*6a00*/  SHF.R.U32.HI R208, RZ, 0x7, R208 ;  /* 0x00000007ffd07819 */ /* 0x001fc800000116d0 */
[----:B------:R-:W-:Y:S01]  /*6a10*/  R2UR UR10, R200 ;  /* 0x00000000c80a72ca */ /* 0x000fe200000e0000 */
[----:B------:R-:W-:-:S05]  /*6a20*/  VIADD R200, R197, 0x204 ;  /* 0x00000204c5c87836 */ /* 0x000fca0000000000 */
[----:B------:R-:W-:Y:S01]  /*6a30*/  R2UR UR14, R200 ;  /* 0x00000000c80e72ca */ /* 0x000fe200000e0000 */
[----:B------:R-:W-:-:S05]  /*6a40*/  VIADD R200, R197, 0x206 ;  /* 0x00000206c5c87836 */ /* 0x000fca0000000000 */
[----:B------:R-:W-:Y:S01]  /*6a50*/  R2UR UR18, R200 ;  /* 0x00000000c81272ca */ /* 0x000fe200000e0000 */
[----:B------:R-:W-:-:S05]  /*6a60*/  VIADD R200, R197, 0x400 ;  /* 0x00000400c5c87836 */ /* 0x000fca0000000000 */
[----:B------:R-:W-:Y:S01]  /*6a70*/  R2UR UR22, R200 ;  /* 0x00000000c81672ca */ /* 0x000fe200000e0000 */
[C---:B------:R-:W-:Y:S01]  /*6a80*/  VIADD R200, R197.reuse, 0x402 ;  /* 0x00000402c5c87836 */ /* 0x040fe20000000000 */
[----:B------:R-:W-:Y:S02]  /*6a90*/  WARPGROUP.DEPBAR.LE gsb0, 0x0 ;  /* 0x00008000000079c5 */ /* 0x000fe40000010000 */
[----:B------:R-:W-:Y:S02]  /*6aa0*/  WARPGROUP.ARRIVE ;  /* 0x00000000000079c5 */ /* 0x000fe40000000000 */
[----:B------:R-:W-:Y:S01]  /*6ab0*/  R2UR UR26, R200 ;  /* 0x00000000c81a72ca */ /* 0x000fe200000e0000 */
[----:B------:R-:W-:-:S03]  /*6ac0*/  VIADD R200, R197, 0x404 ;  /* 0x00000404c5c87836 */ /* 0x000fc60000000000 */
[----:B------:R-:W-:Y:S02]  /*6ad0*/  HGMMA.64x64x16.F32 R152, gdesc[UR52], R152, gsb0 ;  /* 0x00e00000349879f0 */ /* 0x000fe40008000898 */
[----:B------:R-:W-:Y:S01]  /*6ae0*/  R2UR UR30, R200 ;  /* 0x00000000c81e72ca */ /* 0x000fe200000e0000 */
[----:B------:R-:W-:Y:S01]  /*6af0*/  VIADD R200, R197, 0x406 ;  /* 0x00000406c5c87836 */ /* 0x000fe20000000000 */
[----:B------:R-:W-:Y:S01]  /*6b00*/  R2UR UR53, R202 ;  /* 0x00000000ca3572ca */ /* 0x000fe200000e0000 */
[----:B------:R-:W-:Y:S01]  /*6b10*/  UMOV UR55, 0x40000040 ;  /* 0x4000004000377882 */ /* 0x000fe20000000000 */
[----:B------:R-:W-:Y:S02]  /*6b20*/  R2UR UR52, R203 ;  /* 0x00000000cb3472ca */ /* 0x000fe400000e0000 */
[----:B------:R-:W-:Y:S01]  /*6b30*/  R2UR UR34, R200 ;  /* 0x00000000c82272ca */ /* 0x000fe200000e0000 */
[----:B------:R-:W-:-:S05]  /*6b40*/  VIADD R200, R197, 0x600 ;  /* 0x00000600c5c87836 */ /* 0x000fca0000000000 */
[----:B------:R-:W-:Y:S01]  /*6b50*/  R2UR UR42, R200 ;  /* 0x00000000c82a72ca */ /* 0x000fe200000e0000 */
[----:B------:R-:W-:-:S05]  /*6b60*/  VIADD R200, R197, 0x602 ;  /* 0x00000602c5c87836 */ /* 0x000fca0000000000 */
[----:B------:R-:W-:Y:S01]  /*6b70*/  R2UR UR46, R200 ;  /* 0x00000000c82e72ca */ /* 0x000fe200000e0000 */
[----:B------:R-:W-:-:S05]  /*6b80*/  VIADD R200, R197, 0x604 ;  /* 0x00000604c5c87836 */ /* 0x000fca0000000000 */
[----:B------:R-:W-:Y:S02]  /*6b90*/  R2UR UR50, R200 ;  /* 0x00000000c83272ca */ /* 0x000fe400000e0000 */
[----:B------:R-:W-:-:S04]  /*6ba0*/  IADD3 R200, R197, 0x606, RZ ;  /* 0x00000606c5c87810 */ /* 0x000fc80007ffe0ff */
[----:B------:R-:W-:Y:S02]  /*6bb0*/  R2UR UR54, R200 ;  /* 0x00000000c83672ca */ /* 0x000fe400000e0000 */
[----:B------:R-:W0:Y:S02]  /*6bc0*/  SHFL.IDX PT, R200, R208, RZ, 0x1f ;  /* 0x00001fffd0c87589 */ /* 0x000e2400000e0000 */
[----:B0-----:R-:W-:Y:S01]  /*6bd0*/  ISETP.GT.AND P2, PT, R200, 0x7f, PT ;  /* 0x0000007fc800780c */ /* 0x001fe20003f44270 */
[----:B------:R-:W-:-:S03]  /*6be0*/  VIADD R200, R197, 0x800 ;  /* 0x00000800c5c87836 */ /* 0x000fc60000000000 */
[----:B------:R-:W-:-:S05]  /*6bf0*/  SEL R201, RZ, 0x2, !P2 ;  /* 0x00000002ffc97807 */ /* 0x000fca0005000000 */
[----:B------:R-:W-:Y:S02]  /*6c00*/  IMAD.IADD R202, R4, 0x1, R201 ;  /* 0x0000000104ca7824 */ /* 0x000fe400078e02c9 */
[----:B------:R-:W-:Y:S01]  /*6c10*/  IMAD.IADD R203, R201, 0x1, R200 ;  /* 0x00000001c9cb7824 */ /* 0x000fe200078e02c8 */
[----:B------:R-:W-:Y:S02]  /*6c20*/  WARPGROUP.DEPBAR.LE gsb0, 0x0 ;  /* 0x00008000000079c5 */ /* 0x000fe40000010000 */
[----:B------:R-:W-:-:S06]  /*6c30*/  WARPGROUP.ARRIVE ;  /* 0x00000000000079c5 */ /* 0x000fcc0000000000 */
[----:B------:R-:W-:Y:S01]  /*6c40*/  HGMMA.64x64x16.F32 R152, gdesc[UR36], R152, gsb0 ;  /* 0x00e00000249879f0 */ /* 0x000fe20008000898 */
[----:B------:R-:W-:Y:S02]  /*6c50*/  R2UR UR38, R205 ;  /* 0x00000000cd2672ca */ /* 0x000fe400000e0000 */
[----:B------:R-:W-:Y:S02]  /*6c60*/  R2UR UR39, R204 ;  /* 0x00000000cc2772ca */ /* 0x000fe400000e0000 */
[----:B------:R-:W-:Y:S02]  /*6c70*/  R2UR UR36, R207 ;  /* 0x00000000cf2472ca */ /* 0x000fe400000e0000 */
[----:B------:R-:W-:Y:S01]  /*6c80*/  R2UR UR37, R206 ;  /* 0x00000000ce2572ca */ /* 0x000fe200000e0000 */
[----:B------:R-:W-:Y:S02]  /*6c90*/  WARPGROUP.DEPBAR.LE gsb0, 0x0 ;  /* 0x00008000000079c5 */ /* 0x000fe40000010000 */
[----:B------:R-:W-:-:S06]  /*6ca0*/  WARPGROUP.ARRIVE ;  /* 0x00000000000079c5 */ /* 0x000fcc0000000000 */
[----:B------:R-:W-:Y:S01]  /*6cb0*/  HGMMA.64x64x16.F32 R152, gdesc[UR56], R152, gsb0 ;  /* 0x00e00000389879f0 */ /* 0x000fe20008000898 */
[----:B------:R-:W-:Y:S01]  /*6cc0*/  R2UR UR56, R202 ;  /* 0x00000000ca3872ca */ /* 0x000fe200000e0000 */
[----:B------:R-:W-:Y:S01]  /*6cd0*/  UMOV UR57, 0x40000040 ;  /* 0x4000004000397882 */ /* 0x000fe20000000000 */
[----:B------:R-:W-:Y:S01]  /*6ce0*/  R2UR UR58, R203 ;  /* 0x00000000cb3a72ca */ /* 0x000fe200000e0000 */
[----:B------:R-:W-:Y:S01]  /*6cf0*/  UMOV UR59, 0x40000040 ;  /* 0x40000040003b7882 */ /* 0x000fe20000000000 */
[----:B------:R-:W-:-:S05]  /*6d00*/  IMAD.MOV.U32 R203, RZ, RZ, 0x4 ;  /* 0x00000004ffcb7424 */ /* 0x000fca00078e00ff */
[C---:B------:R-:W-:Y:S02]  /*6d10*/  SEL R205, R203.reuse, 0x2, P2 ;  /* 0x00000002cbcd7807 */ /* 0x040fe40001000000 */
[----:B------:R-:W-:-:S03]  /*6d20*/  SEL R203, R203, 0x6, !P2 ;  /* 0x00000006cbcb7807 */ /* 0x000fc60005000000 */
[--C-:B------:R-:W-:Y:S02]  /*6d30*/  IMAD.IADD R202, R4, 0x1, R205.reuse ;  /* 0x0000000104ca7824 */ /* 0x100fe400078e02cd */
        /* <DEDUP_REMOVED lines=78> */
[----:B------:R-:W-:Y:S02]  /*7220*/  IMAD.IADD R202, R5, 0x1, R205 ;  /* 0x0000000105ca7824 */ /* 0x000fe400078e02cd */
[--C-:B------:R-:W-:Y:S02]  /*7230*/  IMAD.IADD R204, R205, 0x1, R200.reuse ;  /* 0x00000001cdcc7824 */ /* 0x100fe400078e02c8 */
        /* <DEDUP_REMOVED lines=123> */
.L_x_205:
[----:B------:R-:W-:Y:S01]  /*79f0*/  FMNMX.FTZ R200, R152, R186, !PT ;  /* 0x000000ba98c87209 */ /* 0x000fe20007810000 */
[----:B------:R-:W-:Y:S01]  /*7a00*/  ULDC UR6, c[0x0][0xa80] ;  /* 0x0002a00000067ab9 */ /* 0x000fe20000000800 */
[----:B------:R-:W-:Y:S01]  /*7a10*/  R2UR UR7, R196 ;  /* 0x00000000c40772ca */ /* 0x000fe200000e0000 */
[----:B------:R-:W-:Y:S01]  /*7a20*/  IMAD R218, R198, 0x1000, R193 ;  /* 0x00001000c6da7824 */ /* 0x000fe200078e02c1 */
[----:B------:R-:W-:Y:S01]  /*7a30*/  FMNMX.FTZ R197, R153, R200, !PT ;  /* 0x000000c899c57209 */ /* 0x000fe20007810000 */
[----:B------:R-:W-:Y:S01]  /*7a40*/  UMOV UR11, 0x40000040 ;  /* 0x40000040000b7882 */ /* 0x000fe20000000000 */
[----:B------:R-:W-:Y:S02]  /*7a50*/  ISETP.NE.AND P2, PT, R185, RZ, PT ;  /* 0x000000ffb900720c */ /* 0x000fe40003f45270 */
[----:B------:R-:W-:Y:S02]  /*7a60*/  FMNMX.FTZ R200, R156, R197, !PT ;  /* 0x000000c59cc87209 */ /* 0x000fe40007810000 */
[----:B------:R-:W-:-:S02]  /*7a70*/  R2UR UR10, R218 ;  /* 0x00000000da0a72ca */ /* 0x000fc400000e0000 */
[----:B------:R-:W-:-:S03]  /*7a80*/  FMNMX.FTZ R197, R157, R200, !PT ;  /* 0x000000c89dc57209 */ /* 0x000fc60007810000 */
        /* <DEDUP_REMOVED lines=14> */
[----:B------:R-:W-:Y:S02]  /*7b70*/  FMNMX.FTZ R202, R181, R200, !PT ;  /* 0x000000c8b5ca7209 */ /* 0x000fe40007810000 */
[----:B------:R-:W-:-:S03]  /*7b80*/  FMNMX.FTZ R200, R154, R187, !PT ;  /* 0x000000bb9ac87209 */ /* 0x000fc60007810000 */
[----:B------:R-:W0:Y:S02]  /*7b90*/  SHFL.BFLY PT, R197, R202, 0x2, 0x1f ;  /* 0x0c401f00cac57f89 */ /* 0x000e2400000e0000 */
[----:B0-----:R-:W-:Y:S02]  /*7ba0*/  FMNMX.FTZ R203, R202, R197, !PT ;  /* 0x000000c5cacb7209 */ /* 0x001fe40007810000 */
[----:B------:R-:W-:-:S03]  /*7bb0*/  FMNMX.FTZ R197, R155, R200, !PT ;  /* 0x000000c89bc57209 */ /* 0x000fc60007810000 */
[----:B------:R-:W0:Y:S01]  /*7bc0*/  SHFL.BFLY PT, R204, R203, 0x1, 0x1f ;  /* 0x0c201f00cbcc7f89 */ /* 0x000e2200000e0000 */
[----:B------:R-:W-:-:S04]  /*7bd0*/  FMNMX.FTZ R200, R158, R197, !PT ;  /* 0x000000c59ec87209 */ /* 0x000fc80007810000 */
[----:B------:R-:W-:-:S04]  /*7be0*/  FMNMX.FTZ R197, R159, R200, !PT ;  /* 0x000000c89fc57209 */ /* 0x000fc80007810000 */
[----:B------:R-:W-:-:S04]  /*7bf0*/  FMNMX.FTZ R200, R162, R197, !PT ;  /* 0x000000c5a2c87209 */ /* 0x000fc80007810000 */
[----:B------:R-:W-:Y:S02]  /*7c00*/  FMNMX.FTZ R201, R163, R200, !PT ;  /* 0x000000c8a3c97209 */ /* 0x000fe40007810000 */
[----:B0-----:R-:W-:-:S05]  /*7c10*/  FMNMX.FTZ R197, R203, R204, !PT ;  /* 0x000000cccbc57209 */ /* 0x001fca0007810000 */
[C---:B------:R-:W-:Y:S01]  /*7c20*/  FADD.FTZ R200, -R197.reuse, R186 ;  /* 0x000000bac5c87221 */ /* 0x040fe20000010100 */
[----:B------:R-:W-:Y:S01]  /*7c30*/  FMNMX.FTZ R186, R166, R201, !PT ;  /* 0x000000c9a6ba7209 */ /* 0x000fe20007810000 */
[----:B------:R-:W-:Y:S02]  /*7c40*/  FMUL.FTZ R208, R197, UR6 ;  /* 0x00000006c5d07c20 */ /* 0x000fe40008410000 */
[----:B------:R-:W-:Y:S01]  /*7c50*/  FMUL.FTZ R200, R200, UR6 ;  /* 0x00000006c8c87c20 */ /* 0x000fe20008410000 */
        /* <DEDUP_REMOVED lines=10> */
[----:B------:R0:W-:Y:S01]  /*7d00*/  MUFU.EX2 R186, R202 ;  /* 0x000000ca00ba7308 */ /* 0x0001e20000000800 */
        /* <DEDUP_REMOVED lines=8> */
[--C-:B0-----:R-:W-:Y:S01]  /*7d90*/  FFMA.FTZ R202, R160, UR6, -R208.reuse ;  /* 0x00000006a0ca7c23 */ /* 0x101fe200080108d0 */
[----:B------:R-:W-:Y:S01]  /*7da0*/  FMNMX.FTZ R152, R178, R153, !PT ;  /* 0x00000099b2987209 */ /* 0x000fe20007810000 */
[--C-:B------:R-:W-:Y:S01]  /*7db0*/  FFMA.FTZ R177, R177, UR6, -R208.reuse ;  /* 0x00000006b1b17c23 */ /* 0x100fe200080108d0 */
[----:B------:R-:W-:Y:S01]  /*7dc0*/  FFMA.FTZ R181, R181, UR6, -R208 ;  /* 0x00000006b5b57c23 */ /* 0x000fe200080108d0 */
[----:B------:R-:W0:Y:S01]  /*7dd0*/  MUFU.EX2 R201, R200 ;  /* 0x000000c800c97308 */ /* 0x000e220000000800 */
[----:B------:R-:W-:-:S04]  /*7de0*/  FMNMX.FTZ R153, R179, R152, !PT ;  /* 0x00000098b3997209 */ /* 0x000fc80007810000 */
[----:B------:R-:W-:-:S03]  /*7df0*/  FMNMX.FTZ R152, R182, R153, !PT ;  /* 0x00000099b6987209 */ /* 0x000fc60007810000 */
[----:B------:R-:W-:Y:S01]  /*7e00*/  MUFU.EX2 R203, R203 ;  /* 0x000000cb00cb7308 */ /* 0x000fe20000000800 */
[----:B------:R-:W-:-:S05]  /*7e10*/  FMNMX.FTZ R152, R183, R152, !PT ;  /* 0x00000098b7987209 */ /* 0x000fca0007810000 */
[----:B------:R-:W1:Y:S02]  /*7e20*/  SHFL.BFLY PT, R153, R152, 0x2, 0x1f ;  /* 0x0c401f0098997f89 */ /* 0x000e6400000e0000 */
[----:B------:R-:W-:Y:S01]  /*7e30*/  MUFU.EX2 R200, R156 ;  /* 0x0000009c00c87308 */ /* 0x000fe20000000800 */
[-C--:B0-----:R-:W-:Y:S01]  /*7e40*/  FMUL.FTZ R24, R24, R201.reuse ;  /* 0x000000c918187220 */ /* 0x081fe20000410000 */
        /* <DEDUP_REMOVED lines=19> */
[----:B------:R-:W-:Y:S01]  /*7f80*/  FMUL.FTZ R60, R60, R201 ;  /* 0x000000c93c3c7220 */ /* 0x000fe20000410000 */
[----:B-1----:R-:W-:Y:S01]  /*7f90*/  FMNMX.FTZ R153, R152, R153, !PT ;  /* 0x0000009998997209 */ /* 0x002fe20007810000 */
[-C--:B------:R-:W-:Y:S01]  /*7fa0*/  FMUL.FTZ R61, R61, R201.reuse ;  /* 0x000000c93d3d7220 */ /* 0x080fe20000410000 */
[----:B------:R-:W0:Y:S01]  /*7fb0*/  MUFU.EX2 R207, R207 ;  /* 0x000000cf00cf7308 */ /* 0x000e220000000800 */
[-C--:B------:R-:W-:Y:S01]  /*7fc0*/  FMUL.FTZ R64, R64, R201.reuse ;  /* 0x000000c940407220 */ /* 0x080fe20000410000 */
        /* <DEDUP_REMOVED lines=15> */
[----:B0-----:R-:W-:Y:S01]  /*80c0*/  F2FP.F16.F32.PACK_AB R156, R207, R202 ;  /* 0x000000cacf9c723e */ /* 0x001fe200000000ff */
        /* <DEDUP_REMOVED lines=10> */
[----:B------:R-:W-:-:S02]  /*8170*/  @!P2 IMAD R153, R211, 0x40, R184 ;  /* 0x00000040d399a824 */ /* 0x000fc400078e02b8 */
[-C--:B------:R-:W-:Y:S01]  /*8180*/  FMUL.FTZ R105, R105, R201.reuse ;  /* 0x000000c969697220 */ /* 0x080fe20000410000 */
[-C--:B------:R-:W-:Y:S01]  /*8190*/  FMUL.FTZ R108, R108, R201.reuse ;  /* 0x000000c96c6c7220 */ /* 0x080fe20000410000 */
[-C--:B------:R-:W-:Y:S01]  /*81a0*/  FMUL.FTZ R109, R109, R201.reuse ;  /* 0x000000c96d6d7220 */ /* 0x080fe20000410000 */
[----:B------:R-:W-:Y:S01]  /*81b0*/  FADD.FTZ R152, -R180, R187 ;  /* 0x000000bbb4987221 */ /* 0x000fe20000010100 */
[----:B------:R-:W-:Y:S01]  /*81c0*/  @!P2 IMAD R153, R153, 0x4, R2 ;  /* 0x000000049999a824 */ /* 0x000fe200078e0202 */
[----:B------:R-:W-:Y:S01]  /*81d0*/  MUFU.EX2 R169, R169 ;  /* 0x000000a900a97308 */ /* 0x000fe20000000800 */
[-C--:B------:R-:W-:Y:S01]  /*81e0*/  FMUL.FTZ R112, R112, R201.reuse ;  /* 0x000000c970707220 */ /* 0x080fe20000410000 */
[----:B------:R-:W-:Y:S01]  /*81f0*/  FMUL.FTZ R208, R152, UR6 ;  /* 0x0000000698d07c20 */ /* 0x000fe20008410000 */
[----:B------:R-:W-:Y:S01]  /*8200*/  FMUL.FTZ R152, R180, UR6 ;  /* 0x00000006b4987c20 */ /* 0x000fe20008410000 */
[----:B------:R-:W-:Y:S01]  /*8210*/  @!P2 STS [R153+0x38400], R201 ;  /* 0x038400c99900a388 */ /* 0x000fe20000000800 */
[-C--:B------:R-:W-:Y:S01]  /*8220*/  FMUL.FTZ R113, R113, R201.reuse ;  /* 0x000000c971717220 */ /* 0x080fe20000410000 */
[----:B------:R-:W-:Y:S01]  /*8230*/  FMUL.FTZ R116, R116, R201 ;  /* 0x000000c974747220 */ /* 0x000fe20000410000 */
[--C-:B------:R-:W-:Y:S01]  /*8240*/  FFMA.FTZ R187, R154, UR6, -R152.reuse ;  /* 0x000000069abb7c23 */ /* 0x100fe20008010898 */
[----:B------:R-:W0:Y:S01]  /*8250*/  MUFU.EX2 R208, R208 ;  /* 0x000000d000d07308 */ /* 0x000e220000000800 */
[--C-:B------:R-:W-:Y:S01]  /*8260*/  FFMA.FTZ R210, R155, UR6, -R152.reuse ;  /* 0x000000069bd27c23 */ /* 0x100fe20008010898 */
        /* <DEDUP_REMOVED lines=13> */
[----:B------:R-:W-:Y:S01]  /*8340*/  FFMA.FTZ R183, R183, UR6, -R152 ;  /* 0x00000006b7b77c23 */ /* 0x000fe20008010898 */
[----:B------:R-:W-:Y:S01]  /*8350*/  MUFU.EX2 R187, R187 ;  /* 0x000000bb00bb7308 */ /* 0x000fe20000000800 */
[----:B0-----:R0:W-:Y:S01]  /*8360*/  @!P2 STS [R153+0x38420], R208 ;  /* 0x038420d09900a388 */ /* 0x0011e20000000800 */
[----:B------:R-:W-:Y:S01]  /*8370*/  F2FP.F16.F32.PACK_AB R152, R203, R186 ;  /* 0x000000bacb98723e */ /* 0x000fe200000000ff */
[----:B------:R-:W-:Y:S01]  /*8380*/  FMUL.FTZ R26, R26, R208 ;  /* 0x000000d01a1a7220 */ /* 0x000fe20000410000 */
[----:B------:R-:W-:Y:S01]  /*8390*/  F2FP.F16.F32.PACK_AB R154, R205, R200 ;  /* 0x000000c8cd9a723e */ /* 0x000fe200000000ff */
[----:B------:R-:W-:Y:S01]  /*83a0*/  FMUL.FTZ R27, R27, R208 ;  /* 0x000000d01b1b7220 */ /* 0x000fe20000410000 */
[----:B------:R-:W-:Y:S01]  /*83b0*/  F2FP.F16.F32.PACK_AB R158, R209, R204 ;  /* 0x000000ccd19e723e */ /* 0x000fe200000000ff */
[----:B------:R-:W-:Y:S01]  /*83c0*/  FMUL.FTZ R30, R30, R208 ;  /* 0x000000d01e1e7220 */ /* 0x000fe20000410000 */
[----:B------:R-:W0:Y:S01]  /*83d0*/  MUFU.EX2 R210, R210 ;  /* 0x000000d200d27308 */ /* 0x000e220000000800 */
[----:B------:R-:W-:Y:S01]  /*83e0*/  F2FP.F16.F32.PACK_AB R160, R169, R168 ;  /* 0x000000a8a9a0723e */ /* 0x000fe200000000ff */
        /* <DEDUP_REMOVED lines=14> */
[----:B------:R-:W1:Y:S01]  /*84d0*/  MUFU.EX2 R213, R213 ;  /* 0x000000d500d57308 */ /* 0x000e620000000800 */
        /* <DEDUP_REMOVED lines=14> */
[----:B------:R-:W-:Y:S01]  /*85c0*/  FMUL.FTZ R82, R82, R208 ;  /* 0x000000d052527220 */ /* 0x000fe20000410000 */
[----:B------:R-:W0:Y:S01]  /*85d0*/  MUFU.EX2 R215, R215 ;  /* 0x000000d700d77308 */ /* 0x000e220000000800 */
[----:B-1----:R-:W-:Y:S01]  /*85e0*/  F2FP.F16.F32.PACK_AB R155, R213, R212 ;  /* 0x000000d4d59b723e */ /* 0x002fe200000000ff */
[----:B------:R-:W-:Y:S01]  /*85f0*/  BAR.SYNC.DEFER_BLOCKING 0xf, 0x100 ;  /* 0x03c4000000007b1d */ /* 0x000fe20000010000 */
        /* <DEDUP_REMOVED lines=28> */
[-C--:B------:R-:W-:Y:S01]  /*87c0*/  FMUL.FTZ R124, R124, R201.reuse ;  /* 0x000000c97c7c7220 */ /* 0x080fe20000410000 */
[----:B------:R-:W0:Y:S01]  /*87d0*/  MUFU.EX2 R173, R173 ;  /* 0x000000ad00ad7308 */ /* 0x000e220000000800 */
[----:B-1----:R-:W-:Y:S01]  /*87e0*/  F2FP.F16.F32.PACK_AB R159, R217, R216 ;  /* 0x000000d8d99f723e */ /* 0x002fe200000000ff */
        /* <DEDUP_REMOVED lines=29> */
[----:B------:R-:W-:Y:S01]  /*89c0*/  FMUL.FTZ R150, R150, R208 ;  /* 0x000000d096967220 */ /* 0x000fe20000410000 */
[----:B------:R-:W0:Y:S01]  /*89d0*/  MUFU.EX2 R175, R175 ;  /* 0x000000af00af7308 */ /* 0x000e220000000800 */
[----:B-1----:R-:W-:Y:S01]  /*89e0*/  F2FP.F16.F32.PACK_AB R161, R171, R170 ;  /* 0x000000aaaba1723e */ /* 0x002fe200000000ff */
[----:B------:R-:W-:Y:S01]  /*89f0*/  FMUL.FTZ R151, R151, R208 ;  /* 0x000000d097977220 */ /* 0x000fe20000410000 */
[----:B------:R1:W-:Y:S01]  /*8a00*/  STSM.16.M88.4 [R192+0x36400], R152 ;  /* 0x03640098c0007844 */ /* 0x0003e20000000200 */
[----:B------:R-:W-:-:S02]  /*8a10*/  VIADD R211, R218, 0x80 ;  /* 0x00000080dad37836 */ /* 0x000fc40000000000 */
[----:B------:R-:W-:Y:S01]  /*8a20*/  FFMA.FTZ R186, R201, R194, R186 ;  /* 0x000000c2c9ba7223 */ /* 0x000fe200000100ba */
[----:B------:R-:W-:Y:S01]  /*8a30*/  FFMA.FTZ R187, R208, R195, R187 ;  /* 0x000000c3d0bb7223 */ /* 0x000fe200000100bb */
[----:B------:R1:W-:Y:S01]  /*8a40*/  STSM.16.M88.4 [R191], R156 ;  /* 0x0000009cbf007844 */ /* 0x0003e20000000200 */
[----:B------:R-:W-:Y:S01]  /*8a50*/  MUFU.EX2 R176, R176 ;  /* 0x000000b000b07308 */ /* 0x000fe20000000800 */
[----:B------:R-:W-:Y:S01]  /*8a60*/  FADD.FTZ R203, R203, R186 ;  /* 0x000000bacbcb7221 */ /* 0x000fe20000010000 */
[----:B------:R-:W-:-:S03]  /*8a70*/  FADD.FTZ R187, R210, R187 ;  /* 0x000000bbd2bb7221 */ /* 0x000fc60000010000 */
[----:B------:R-:W-:Y:S01]  /*8a80*/  FADD.FTZ R200, R200, R203 ;  /* 0x000000cbc8c87221 */ /* 0x000fe20000010000 */
[----:B------:R-:W-:Y:S02]  /*8a90*/  FADD.FTZ R212, R212, R187 ;  /* 0x000000bbd4d47221 */ /* 0x000fe40000010000 */
[----:B------:R-:W2:Y:S01]  /*8aa0*/  MUFU.EX2 R177, R177 ;  /* 0x000000b100b17308 */ /* 0x000ea20000000800 */
[----:B0-----:R-:W-:Y:S01]  /*8ab0*/  F2FP.F16.F32.PACK_AB R163, R175, R174 ;  /* 0x000000aeafa3723e */ /* 0x001fe200000000ff */
[----:B------:R-:W-:Y:S01]  /*8ac0*/  FADD.FTZ R205, R205, R200 ;  /* 0x000000c8cdcd7221 */ /* 0x000fe20000010000 */
[----:B------:R-:W-:-:S03]  /*8ad0*/  FADD.FTZ R213, R213, R212 ;  /* 0x000000d4d5d57221 */ /* 0x000fc60000010000 */
[----:B------:R1:W-:Y:S01]  /*8ae0*/  STSM.16.M88.4 [R190], R160 ;  /* 0x000000a0be007844 */ /* 0x0003e20000000200 */
[----:B------:R-:W-:Y:S01]  /*8af0*/  FADD.FTZ R202, R202, R205 ;  /* 0x000000cdcaca7221 */ /* 0x000fe20000010000 */
[----:B------:R-:W-:Y:S01]  /*8b00*/  MUFU.EX2 R206, R206 ;  /* 0x000000ce00ce7308 */ /* 0x000fe20000000800 */
[----:B------:R-:W-:Y:S02]  /*8b10*/  FADD.FTZ R214, R214, R213 ;  /* 0x000000d5d6d67221 */ /* 0x000fe40000010000 */
[----:B------:R-:W-:Y:S02]  /*8b20*/  FADD.FTZ R207, R207, R202 ;  /* 0x000000cacfcf7221 */ /* 0x000fe40000010000 */
[----:B------:R-:W-:Y:S02]  /*8b30*/  FADD.FTZ R215, R215, R214 ;  /* 0x000000d6d7d77221 */ /* 0x000fe40000010000 */
[----:B------:R-:W-:Y:S01]  /*8b40*/  FADD.FTZ R204, R204, R207 ;  /* 0x000000cfcccc7221 */ /* 0x000fe20000010000 */
[----:B------:R-:W0:Y:S01]  /*8b50*/  MUFU.EX2 R181, R181 ;  /* 0x000000b500b57308 */ /* 0x000e220000000800 */
[----:B--2---:R-:W-:Y:S01]  /*8b60*/  F2FP.F16.F32.PACK_AB R164, R177, R176 ;  /* 0x000000b0b1a4723e */ /* 0x004fe200000000ff */
[----:B------:R-:W-:Y:S01]  /*8b70*/  FADD.FTZ R216, R216, R215 ;  /* 0x000000d7d8d87221 */ /* 0x000fe20000010000 */
[----:B------:R-:W-:-:S03]  /*8b80*/  FADD.FTZ R209, R209, R204 ;  /* 0x000000ccd1d17221 */ /* 0x000fc60000010000 */
[----:B------:R-:W-:Y:S01]  /*8b90*/  FADD.FTZ R217, R217, R216 ;  /* 0x000000d8d9d97221 */ /* 0x000fe20000010000 */
[----:B------:R-:W-:Y:S01]  /*8ba0*/  FADD.FTZ R168, R168, R209 ;  /* 0x000000d1a8a87221 */ /* 0x000fe20000010000 */
[----:B------:R-:W-:Y:S02]  /*8bb0*/  MUFU.EX2 R178, R178 ;  /* 0x000000b200b27308 */ /* 0x000fe40000000800 */
[----:B------:R-:W-:Y:S01]  /*8bc0*/  FADD.FTZ R170, R170, R217 ;  /* 0x000000d9aaaa7221 */ /* 0x000fe20000010000 */
[----:B------:R-:W-:-:S03]  /*8bd0*/  FADD.FTZ R169, R169, R168 ;  /* 0x000000a8a9a97221 */ /* 0x000fc60000010000 */
[----:B------:R-:W-:Y:S01]  /*8be0*/  FADD.FTZ R171, R171, R170 ;  /* 0x000000aaabab7221 */ /* 0x000fe20000010000 */
[----:B------:R-:W-:Y:S01]  /*8bf0*/  FADD.FTZ R172, R172, R169 ;  /* 0x000000a9acac7221 */ /* 0x000fe20000010000 */
[----:B------:R-:W2:Y:S01]  /*8c00*/  MUFU.EX2 R179, R179 ;  /* 0x000000b300b37308 */ /* 0x000ea20000000800 */
[----:B0-----:R-:W-:Y:S01]  /*8c10*/  F2FP.F16.F32.PACK_AB R166, R181, R206 ;  /* 0x000000ceb5a6723e */ /* 0x001fe200000000ff */
[----:B------:R-:W-:Y:S01]  /*8c20*/  FADD.FTZ R174, R174, R171 ;  /* 0x000000abaeae7221 */ /* 0x000fe20000010000 */
[----:B------:R-:W-:-:S03]  /*8c30*/  FADD.FTZ R173, R173, R172 ;  /* 0x000000acadad7221 */ /* 0x000fc60000010000 */
[----:B------:R-:W-:Y:S01]  /*8c40*/  FADD.FTZ R175, R175, R174 ;  /* 0x000000aeafaf7221 */ /* 0x000fe20000010000 */
[----:B------:R-:W-:Y:S01]  /*8c50*/  FADD.FTZ R176, R176, R173 ;  /* 0x000000adb0b07221 */ /* 0x000fe20000010000 */
[----:B------:R-:W-:Y:S03]  /*8c60*/  MUFU.EX2 R182, R182 ;  /* 0x000000b600b67308 */ /* 0x000fe60000000800 */
[----:B------:R-:W-:-:S04]  /*8c70*/  FADD.FTZ R177, R177, R176 ;  /* 0x000000b0b1b17221 */ /* 0x000fc80000010000 */
[----:B------:R-:W-:Y:S01]  /*8c80*/  FADD.FTZ R194, R206, R177 ;  /* 0x000000b1cec27221 */ /* 0x000fe20000010000 */
[----:B------:R-:W0:Y:S01]  /*8c90*/  MUFU.EX2 R183, R183 ;  /* 0x000000b700b77308 */ /* 0x000e220000000800 */
[----:B--2---:R-:W-:Y:S01]  /*8ca0*/  F2FP.F16.F32.PACK_AB R165, R179, R178 ;  /* 0x000000b2b3a5723e */ /* 0x004fe200000000ff */
[----:B------:R-:W-:Y:S01]  /*8cb0*/  FADD.FTZ R178, R178, R175 ;  /* 0x000000afb2b27221 */ /* 0x000fe20000010000 */
[----:B------:R-:W-:-:S03]  /*8cc0*/  FADD.FTZ R194, R181, R194 ;  /* 0x000000c2b5c27221 */ /* 0x000fc60000010000 */
[----:B------:R-:W-:Y:S01]  /*8cd0*/  FADD.FTZ R179, R179, R178 ;  /* 0x000000b2b3b37221 */ /* 0x000fe20000010000 */
[----:B0-----:R-:W-:-:S03]  /*8ce0*/  F2FP.F16.F32.PACK_AB R167, R183, R182 ;  /* 0x000000b6b7a7723e */ /* 0x001fc600000000ff */
[----:B------:R-:W-:Y:S02]  /*8cf0*/  FADD.FTZ R182, R182, R179 ;  /* 0x000000b3b6b67221 */ /* 0x000fe40000010000 */
[----:B------:R1:W-:Y:S01]  /*8d00*/  STSM.16.M88.4 [R189], R164 ;  /* 0x000000a4bd007844 */ /* 0x0003e20000000200 */
[----:B------:R-:W-:Y:S01]  /*8d10*/  WARPGROUP.ARRIVE ;  /* 0x00000000000079c5 */ /* 0x000fe20000000000 */
[----:B------:R-:W-:-:S05]  /*8d20*/  FADD.FTZ R195, R183, R182 ;  /* 0x000000b6b7c37221 */ /* 0x000fca0000010000 */
[----:B------:R-:W-:Y:S01]  /*8d30*/  HGMMA.64x256x16.F32 R24, R152, gdesc[UR8].tnspB, R24, gsb0 ;  /* 0x43e0000898187df0 */ /* 0x000fe20008000818 */
[----:B------:R-:W-:Y:S01]  /*8d40*/  R2UR UR10, R211 ;  /* 0x00000000d30a72ca */ /* 0x000fe200000e0000 */
[----:B------:R-:W-:Y:S01]  /*8d50*/  UMOV UR11, 0x40000040 ;  /* 0x40000040000b7882 */ /* 0x000fe20000000000 */
[C---:B------:R-:W-:Y:S02]  /*8d60*/  VIADD R211, R218.reuse, 0x100 ;  /* 0x00000100dad37836 */ /* 0x040fe40000000000 */
[----:B------:R-:W-:Y:S01]  /*8d70*/  VIADD R218, R218, 0x180 ;  /* 0x00000180dada7836 */ /* 0x000fe20000000000 */
[----:B------:R-:W-:Y:S02]  /*8d80*/  WARPGROUP.DEPBAR.LE gsb0, 0x0 ;  /* 0x00008000000079c5 */ /* 0x000fe40000010000 */
[----:B------:R-:W-:-:S15]  /*8d90*/  WARPGROUP.ARRIVE ;  /* 0x00000000000079c5 */ /* 0x000fde0000000000 */
[----:B------:R-:W-:-:S05]  /*8da0*/  NOP ;  /* 0x0000000000007918 */ /* 0x000fca0000000000 */
        /* <DEDUP_REMOVED lines=19> */
[----:B0-----:R-:W0:Y:S02]  /*8ee0*/  FENCE.VIEW.ASYNC.S ;  /* 0x00000000000073c6 */ /* 0x001e240000000000 */
[----:B0-----:R-:W-:Y:S01]  /*8ef0*/  NOP ;  /* 0x0000000000007918 */ /* 0x001fe20000000000 */
[----:B------:R-:W-:Y:S06]  /*8f00*/  BAR.ARV 0xe, 0x100 ;  /* 0x0384000000007b1d */ /* 0x000fec0000002000 */
[----:B-1----:R-:W-:Y:S05]  /*8f10*/  @!P0 BRA `(.L_x_206) ;  /* 0x0000000000048947 */ /* 0x002fea0003800000 */
[----:B------:R-:W-:Y:S01]  /*8f20*/  BPT.TRAP 0x1 ;  /* 0x000000040000795c */ /* 0x000fe20000300000 */
.L_x_206:
[----:B------:R-:W-:Y:S01]  /*8f30*/  R2UR UR7, R196 ;  /* 0x00000000c40772ca */ /* 0x000fe200000e0000 */
[----:B------:R-:W-:Y:S02]  /*8f40*/  IMAD.MOV.U32 R187, RZ, RZ, R180 ;  /* 0x000000ffffbb7224 */ /* 0x000fe400078e00b4 */
[----:B------:R-:W-:Y:S02]  /*8f50*/  IMAD.MOV.U32 R186, RZ, RZ, R197 ;  /* 0x000000ffffba7224 */ /* 0x000fe400078e00c5 */
[----:B------:R-:W-:-:S08]  /*8f60*/  IMAD.MOV.U32 R211, RZ, RZ, R198 ;  /* 0x000000ffffd37224 */ /* 0x000fd000078e00c6 */
[----:B------:R-:W-:-:S04]  /*8f70*/  UIADD3 UR7, UR7, 0x38860, URZ ;  /* 0x0003886007077890 */ /* 0x000fc8000fffe03f */
[----:B------:R-:W-:-:S09]  /*8f80*/  UPRMT UR7, UR61, 0x654, UR7 ;  /* 0x000006543d077896 */ /* 0x000fd20008000007 */
[----:B------:R-:W-:Y:S01]  /*8f90*/  SYNCS.ARRIVE.TRANS64.RED.A1T0 RZ, [UR7], RZ ;  /* 0x000000ffffff79a7 */ /* 0x000fe20008100407 */
[----:B------:R-:W-:Y:S05]  /*8fa0*/  @P1 BRA `(.L_x_207) ;  /* 0xffffffd000a01947 */ /* 0x000fea000383ffff */
[----:B------:R-:W-:Y:S02]  /*8fb0*/  IMAD.SHL.U32 R153, R198, 0x40, RZ ;  /* 0x00000040c6997824 */ /* 0x000fe400078e00ff */
[----:B------:R-:W-:Y:S02]  /*8fc0*/  IMAD.MOV.U32 R187, RZ, RZ, R180 ;  /* 0x000000ffffbb7224 */ /* 0x000fe400078e00b4 */
[----:B------:R-:W-:-:S07]  /*8fd0*/  IMAD.MOV.U32 R186, RZ, RZ, R197 ;  /* 0x000000ffffba7224 */ /* 0x000fce00078e00c5 */
.L_x_196:
[----:B------:R-:W0:Y:S01]  /*8fe0*/  SHFL.BFLY PT, R3, R194, 0x2, 0x1f ;  /* 0x0c401f00c2037f89 */ /* 0x000e2200000e0000 */
[----:B------:R-:W-:Y:S08]  /*8ff0*/  BAR.ARV 0x8, 0x100 ;  /* 0x0204000000007b1d */ /* 0x000ff00000002000 */
[----:B------:R-:W-:Y:S01]  /*9000*/  BAR.SYNC.DEFER_BLOCKING 0xf, 0x100 ;  /* 0x03c4000000007b1d */ /* 0x000fe20000010000 */
[----:B------:R-:W-:Y:S01]  /*9010*/  ISETP.NE.AND P0, PT, R185, RZ, PT ;  /* 0x000000ffb900720c */ /* 0x000fe20003f05270 */
[----:B------:R-:W-:-:S04]  /*9020*/  IMAD.IADD R153, R184, 0x1, R153 ;  /* 0x00000001b8997824 */ /* 0x000fc800078e0299 */
[----:B------:R-:W1:Y:S01]  /*9030*/  SHFL.BFLY PT, R4, R195, 0x2, 0x1f ;  /* 0x0c401f00c3047f89 */ /* 0x000e6200000e0000 */
[----:B0-----:R-:W-:-:S07]  /*9040*/  FADD.FTZ R3, R3, R194 ;  /* 0x000000c203037221 */ /* 0x001fce0000010000 */
[----:B------:R-:W-:Y:S01]  /*9050*/  @!P0 IMAD R2, R153, 0x4, R2 ;  /* 0x0000000499028824 */ /* 0x000fe200078e0202 */
[----:B------:R-:W0:Y:S01]  /*9060*/  SHFL.BFLY PT, R0, R3, 0x1, 0x1f ;  /* 0x0c201f0003007f89 */ /* 0x000e2200000e0000 */
[----:B-1----:R-:W-:-:S05]  /*9070*/  FADD.FTZ R4, R4, R195 ;  /* 0x000000c304047221 */ /* 0x002fca0000010000 */
[----:B------:R-:W1:Y:S01]  /*9080*/  SHFL.BFLY PT, R5, R4, 0x1, 0x1f ;  /* 0x0c201f0004057f89 */ /* 0x000e6200000e0000 */
[----:B0-----:R-:W-:Y:S01]  /*9090*/  FADD.FTZ R8, R3, R0 ;  /* 0x0000000003087221 */ /* 0x001fe20000010000 */
[----:B------:R-:W-:Y:S01]  /*90a0*/  IMAD.MOV.U32 R0, RZ, RZ, RZ ;  /* 0x000000ffff007224 */ /* 0x000fe200078e00ff */
[----:B------:R-:W-:-:S03]  /*90b0*/  MOV R3, UR6 ;  /* 0x0000000600037c02 */ /* 0x000fc60008000f00 */
[----:B------:R-:W-:-:S13]  /*90c0*/  FSETP.NE.FTZ.AND P1, PT, R8, RZ, PT ;  /* 0x000000ff0800720b */ /* 0x000fda0003f35000 */
[----:B------:R-:W0:Y:S01]  /*90d0*/  @P1 MUFU.LG2 R6, R8 ;  /* 0x0000000800061308 */ /* 0x000e220000000c00 */
[----:B------:R-:W-:Y:S01]  /*90e0*/  @P1 FMUL.FTZ R3, R3, 0.69314718246459960938 ;  /* 0x3f31721803031820 */ /* 0x000fe20000410000 */
[----:B-1----:R-:W-:Y:S01]  /*90f0*/  FADD.FTZ R9, R4, R5 ;  /* 0x0000000504097221 */ /* 0x002fe20000010000 */
[----:B------:R-:W-:Y:S02]  /*9100*/  IMAD.MOV.U32 R5, RZ, RZ, RZ ;  /* 0x000000ffff057224 */ /* 0x000fe400078e00ff */
[----:B------:R-:W-:Y:S02]  /*9110*/  IMAD.MOV.U32 R4, RZ, RZ, -0x800000 ;  /* 0xff800000ff047424 */ /* 0x000fe400078e00ff */
[----:B------:R-:W-:Y:S02]  /*9120*/  FSETP.NE.FTZ.AND P2, PT, R9, RZ, PT ;  /* 0x000000ff0900720b */ /* 0x000fe40003f55000 */
[----:B------:R-:W1:Y:S01]  /*9130*/  @P1 MUFU.RCP R5, R8 ;  /* 0x0000000800051308 */ /* 0x000e620000001000 */
[----:B0-----:R-:W-:-:S10]  /*9140*/  @P1 FMUL.FTZ R6, R6, 0.69314718246459960938 ;  /* 0x3f31721806061820 */ /* 0x001fd40000410000 */
[----:B------:R-:W0:Y:S01]  /*9150*/  @P2 MUFU.RCP R0, R9 ;  /* 0x0000000900002308 */ /* 0x000e220000001000 */
[----:B------:R-:W-:Y:S01]  /*9160*/  @P1 FFMA.FTZ R4, R3, R186, R6 ;  /* 0x000000ba03041223 */ /* 0x000fe20000010006 */
[----:B-1----:R1:W-:Y:S01]  /*9170*/  @!P0 STS [R2+0x38400], R5 ;  /* 0x0384000502008388 */ /* 0x0023e20000000800 */
[----:B------:R-:W-:-:S05]  /*9180*/  FMUL.FTZ R24, R24, R5 ;  /* 0x0000000518187220 */ /* 0x000fca0000410000 */
[----:B------:R-:W2:Y:S01]  /*9190*/  @P2 MUFU.LG2 R7, R9 ;  /* 0x0000000900072308 */ /* 0x000ea20000000c00 */
        /* <DEDUP_REMOVED lines=8> */
[----:B0-----:R0:W-:Y:S01]  /*9220*/  @!P0 STS [R2+0x38420], R0 ;  /* 0x0384200002008388 */ /* 0x0011e20000000800 */
        /* <DEDUP_REMOVED lines=55> */
[----:B-1----:R-:W-:-:S02]  /*95a0*/  IMAD.U32 R5, RZ, RZ, UR6 ;  /* 0x00000006ff057e24 */ /* 0x002fc4000f8e00ff */
[----:B--2---:R-:W-:Y:S01]  /*95b0*/  @P2 FMUL.FTZ R8, R7, 0.69314718246459960938 ;  /* 0x3f31721807082820 */ /* 0x004fe20000410000 */
[----:B0-----:R-:W-:Y:S01]  /*95c0*/  IMAD.MOV.U32 R2, RZ, RZ, -0x800000 ;  /* 0xff800000ff027424 */ /* 0x001fe200078e00ff */
[----:B------:R-:W-:Y:S01]  /*95d0*/  PLOP3.LUT P0, PT, PT, PT, PT, 0x8, 0x0 ;  /* 0x000000000000781c */ /* 0x000fe20003f0e170 */
        /* <DEDUP_REMOVED lines=66> */
[----:B------:R-:W-:Y:S06]  /*9a00*/  BAR.ARV 0xe, 0x100 ;  /* 0x0384000000007b1d */ /* 0x000fec0000002000 */
.L_x_177:
        /* <DEDUP_REMOVED lines=21> */
[----:B-1----:R-:W-:Y:S01]  /*9b60*/  ISETP.NE.AND P1, PT, R6, 0x1, PT ;  /* 0x000000010600780c */ /* 0x002fe20003f25270 */
[----:B------:R-:W-:Y:S01]  /*9b70*/  IMAD.IADD R8, R22, 0x1, -R5 ;  /* 0x0000000116087824 */ /* 0x000fe200078e0a05 */
[----:B------:R-:W-:-:S04]  /*9b80*/  SHF.R.S32.HI R5, RZ, 0x1f, R3 ;  /* 0x0000001fff057819 */ /* 0x000fc80000011403 */
        /* <DEDUP_REMOVED lines=29> */
[----:B--2---:R-:W-:Y:S02]  /*9d60*/  USHF.R.S32.HI UR5, URZ, 0x1f, UR7 ;  /* 0x0000001f3f057899 */ /* 0x004fe40008011407 */
[----:B------:R-:W-:Y:S02]  /*9d70*/  IMAD.IADD R152, R23, 0x1, -R152 ;  /* 0x0000000117987824 */ /* 0x000fe400078e0a98 */
[----:B------:R-:W-:Y:S01]  /*9d80*/  IMAD.IADD R11, R10, 0x1, -R11 ;  /* 0x000000010a0b7824 */ /* 0x000fe200078e0a0b */
[----:B------:R-:W-:Y:S01]  /*9d90*/  LEA.HI R10, R9, R9, RZ, 0x1 ;  /* 0x00000009090a7211 */ /* 0x000fe200078f08ff */
[----:B------:R-:W0:Y:S01]  /*9da0*/  @P0 LDC R16, c[0x0][0xcec] ;  /* 0x00033b00ff100b82 */ /* 0x000e220000000800 */
[----:B------:R-:W-:-:S02]  /*9db0*/  IMAD.SHL.U32 R152, R152, 0x2, RZ ;  /* 0x0000000298987824 */ /* 0x000fc400078e00ff */
[----:B------:R-:W-:Y:S01]  /*9dc0*/  LOP3.LUT R10, R10, 0x1ffffffe, RZ, 0xc0, !PT ;  /* 0x1ffffffe0a0a7812 */ /* 0x000fe200078ec0ff */
[----:B------:R-:W-:Y:S02]  /*9dd0*/  IMAD R153, R12, 0x10, R11 ;  /* 0x000000100c997824 */ /* 0x000fe400078e020b */
[----:B---3--:R-:W-:Y:S02]  /*9de0*/  IMAD R12, R20, UR5, RZ ;  /* 0x00000005140c7c24 */ /* 0x008fe4000f8e02ff */
[----:B------:R-:W2:Y:S01]  /*9df0*/  @P0 LDC R17, c[0x0][0xcf0] ;  /* 0x00033c00ff110b82 */ /* 0x000ea20000000800 */
[----:B------:R-:W-:Y:S02]  /*9e00*/  IMAD.IADD R9, R9, 0x1, -R10 ;  /* 0x0000000109097824 */ /* 0x000fe400078e0a0a */
[----:B------:R-:W-:Y:S02]  /*9e10*/  IMAD.U32 R11, RZ, RZ, UR9 ;  /* 0x00000009ff0b7e24 */ /* 0x000fe4000f8e00ff */
[----:B------:R-:W-:-:S02]  /*9e20*/  IMAD R9, R9, 0x8, R153 ;  /* 0x0000000809097824 */ /* 0x000fc400078e0299 */
[----:B------:R-:W-:Y:S02]  /*9e30*/  IMAD.U32 R10, RZ, RZ, UR8 ;  /* 0x00000008ff0a7e24 */ /* 0x000fe4000f8e00ff */
[----:B-1----:R-:W-:Y:S02]  /*9e40*/  IMAD R9, R14, 0x40, R9 ;  /* 0x000000400e097824 */ /* 0x002fe400078e0209 */
[----:B------:R-:W-:Y:S01]  /*9e50*/  IMAD.U32 R11, RZ, RZ, UR4 ;  /* 0x00000004ff0b7e24 */ /* 0x000fe2000f8e00ff */
[----:B------:R-:W-:Y:S01]  /*9e60*/  ULDC.64 UR4, c[0x0][0xce0] ;  /* 0x0003380000047ab9 */ /* 0x000fe20000000a00 */
[----:B------:R-:W-:Y:S02]  /*9e70*/  IMAD R15, R21, UR7, R12 ;  /* 0x00000007150f7c24 */ /* 0x000fe4000f8e020c */
[----:B------:R-:W-:-:S04]  /*9e80*/  IMAD.WIDE.U32 R10, R20, UR7, R10 ;  /* 0x00000007140a7c25 */ /* 0x000fc8000f8e000a */
[----:B0-----:R-:W-:Y:S01]  /*9e90*/  @P0 IMAD.HI.U32 R12, R9, R16, RZ ;  /* 0x00000010090c0227 */ /* 0x001fe200078e00ff */
[----:B------:R-:W-:-:S03]  /*9ea0*/  IADD3 R11, R11, R15, RZ ;  /* 0x0000000f0b0b7210 */ /* 0x000fc60007ffe0ff */
[----:B------:R-:W-:Y:S01]  /*9eb0*/  IMAD.MOV.U32 R13, RZ, RZ, R9 ;  /* 0x000000ffff0d7224 */ /* 0x000fe200078e0009 */
[----:B--2---:R-:W-:Y:S01]  /*9ec0*/  @P0 SHF.R.U32.HI R13, RZ, R17, R12 ;  /* 0x00000011ff0d0219 */ /* 0x004fe2000001160c */
[----:B------:R-:W-:Y:S02]  /*9ed0*/  IMAD R12, R5, UR4, RZ ;  /* 0x00000004050c7c24 */ /* 0x000fe4000f8e02ff */
[----:B------:R-:W-:-:S04]  /*9ee0*/  IMAD.WIDE.U32 R10, R3, UR4, R10 ;  /* 0x00000004030a7c25 */ /* 0x000fc8000f8e000a */
[----:B------:R-:W-:Y:S01]  /*9ef0*/  IMAD.MOV R15, RZ, RZ, -R13 ;  /* 0x000000ffff0f7224 */ /* 0x000fe200078e0a0d */
[----:B------:R-:W-:Y:S01]  /*9f00*/  IADD3 R10, P0, R13, R10, RZ ;  /* 0x0000000a0d0a7210 */ /* 0x000fe20007f1e0ff */
        /* <DEDUP_REMOVED lines=24> */
[----:B------:R-:W-:Y:S01]  /*a090*/  ISETP.NE.AND P0, PT, R152, R15, PT ;  /* 0x0000000f9800720c */ /* 0x000fe20003f05270 */
[----:B------:R-:W-:-:S03]  /*a0a0*/  VIADD R15, R9, 0x8 ;  /* 0x00000008090f7836 */ /* 0x000fc60000000000 */
[-C--:B------:R-:W-:Y:S02]  /*a0b0*/  ISETP.GE.OR P2, PT, R9, R14.reuse, P0 ;  /* 0x0000000e0900720c */ /* 0x080fe40000746670 */
[----:B------:R-:W-:-:S11]  /*a0c0*/  ISETP.GE.OR P0, PT, R15, R14, P0 ;  /* 0x0000000e0f00720c */ /* 0x000fd60000706670 */
[----:B0-----:R0:W-:Y:S04]  /*a0d0*/  @!P2 ST.E desc[UR36][R10.64], R4 ;  /* 0x000000040a00a985 */ /* 0x0011e8000c101924 */
[----:B-1----:R0:W-:Y:S02]  /*a0e0*/  @!P0 ST.E desc[UR36][R12.64], R2 ;  /* 0x000000020c008985 */ /* 0x0021e4000c101924 */
.L_x_209:
        /* <DEDUP_REMOVED lines=21> */
[----:B------:R-:W-:Y:S01]  /*a240*/  IMAD R155, R155, 0x10, R154 ;  /* 0x000000109b9b7824 */ /* 0x000fe200078e029a */
[----:B------:R-:W-:Y:S01]  /*a250*/  BSSY B0, `(.L_x_210) ;  /* 0x00000f3000007945 */ /* 0x000fe20003800000 */
[----:B------:R-:W-:Y:S01]  /*a260*/  IMAD.U32 R10, RZ, RZ, UR4 ;  /* 0x00000004ff0a7e24 */ /* 0x000fe2000f8e00ff */
[----:B------:R-:W-:Y:S01]  /*a270*/  ULDC.64 UR4, c[0x0][0xc48] ;  /* 0x0003120000047ab9 */ /* 0x000fe20000000a00 */
[----:B------:R-:W-:Y:S01]  /*a280*/  IMAD.IADD R2, R19, 0x1, -R2 ;  /* 0x0000000113027824 */ /* 0x000fe200078e0a02 */
[----:B--2---:R-:W-:Y:S01]  /*a290*/  USHF.R.S32.HI UR8, URZ, 0x1f, UR7 ;  /* 0x0000001f3f087899 */ /* 0x004fe20008011407 */
[----:B------:R-:W2:Y:S01]  /*a2a0*/  @P1 LDC R17, c[0x0][0xcf0] ;  /* 0x00033c00ff111b82 */ /* 0x000ea20000000800 */
[----:B------:R-:W-:-:S02]  /*a2b0*/  IMAD.U32 R11, RZ, RZ, UR6 ;  /* 0x00000006ff0b7e24 */ /* 0x000fc4000f8e00ff */
[----:B------:R-:W-:-:S04]  /*a2c0*/  IMAD R4, R2, 0x8, R155 ;  /* 0x0000000802047824 */ /* 0x000fc800078e029b */
[----:B-1----:R-:W-:Y:S02]  /*a2d0*/  IMAD R15, R14, 0x40, R4 ;  /* 0x000000400e0f7824 */ /* 0x002fe400078e0204 */
[C---:B0-----:R-:W-:Y:S02]  /*a2e0*/  IMAD R2, R12.reuse, UR8, RZ ;  /* 0x000000080c027c24 */ /* 0x041fe4000f8e02ff */
[----:B------:R-:W-:Y:S01]  /*a2f0*/  IMAD.WIDE.U32 R10, R12, UR7, R10 ;  /* 0x000000070c0a7c25 */ /* 0x000fe2000f8e000a */
[----:B------:R-:W-:-:S03]  /*a300*/  MOV R9, R15 ;  /* 0x0000000f00097202 */ /* 0x000fc60000000f00 */
[----:B------:R-:W-:Y:S02]  /*a310*/  IMAD R13, R13, UR7, R2 ;  /* 0x000000070d0d7c24 */ /* 0x000fe4000f8e0202 */
[----:B---3--:R-:W-:-:S04]  /*a320*/  @P1 IMAD.HI.U32 R16, R15, R16, RZ ;  /* 0x000000100f101227 */ /* 0x008fc800078e00ff */
[----:B------:R-:W-:Y:S02]  /*a330*/  IMAD R2, R5, UR4, RZ ;  /* 0x0000000405027c24 */ /* 0x000fe4000f8e02ff */
[----:B------:R-:W-:Y:S01]  /*a340*/  IMAD.IADD R11, R11, 0x1, R13 ;  /* 0x000000010b0b7824 */ /* 0x000fe200078e020d */
[----:B--2---:R-:W-:Y:S01]  /*a350*/  @P1 SHF.R.U32.HI R9, RZ, R17, R16 ;  /* 0x00000011ff091219 */ /* 0x004fe20000011610 */
[C---:B------:R-:W-:Y:S02]  /*a360*/  IMAD R13, R3.reuse, UR5, R2 ;  /* 0x00000005030d7c24 */ /* 0x040fe4000f8e0202 */
[----:B------:R-:W-:Y:S01]  /*a370*/  IMAD.WIDE.U32 R2, R3, UR4, R10 ;  /* 0x0000000403027c25 */ /* 0x000fe2000f8e000a */
[--C-:B------:R-:W-:Y:S01]  /*a380*/  SHF.R.S32.HI R4, RZ, 0x1f, R9.reuse ;  /* 0x0000001fff047819 */ /* 0x100fe20000011409 */
[----:B------:R-:W-:Y:S02]  /*a390*/  ULDC.64 UR4, c[0x0][0xc30] ;  /* 0x00030c0000047ab9 */ /* 0x000fe40000000a00 */
[----:B------:R-:W-:-:S02]  /*a3a0*/  IMAD.MOV R5, RZ, RZ, -R9 ;  /* 0x000000ffff057224 */ /* 0x000fc400078e0a09 */
[----:B------:R-:W-:Y:S02]  /*a3b0*/  IMAD R4, R4, UR4, RZ ;  /* 0x0000000404047c24 */ /* 0x000fe4000f8e02ff */
[----:B------:R-:W-:Y:S02]  /*a3c0*/  IMAD R5, R6, R5, R15 ;  /* 0x0000000506057224 */ /* 0x000fe400078e020f */
        /* <DEDUP_REMOVED lines=16> */
[----:B------:R-:W-:Y:S01]  /*a4d0*/  LOP3.LUT R9, R7, 0x7ffffffc, RZ, 0xc0, !PT ;  /* 0x7ffffffc07097812 */ /* 0x000fe200078ec0ff */
[----:B------:R-:W-:Y:S01]  /*a4e0*/  IMAD R7, R14, 0x40, R155 ;  /* 0x000000400e077824 */ /* 0x000fe200078e029b */
[----:B------:R-:W-:Y:S01]  /*a4f0*/  LEA.HI.X R5, R2, UR5, R5, 0x2, P0 ;  /* 0x0000000502057c11 */ /* 0x000fe200080f1405 */
[----:B------:R-:W-:Y:S01]  /*a500*/  IMAD.IADD R11, R0, 0x1, -R11 ;  /* 0x00000001000b7824 */ /* 0x000fe200078e0a0b */
[----:B------:R0:W1:Y:S01]  /*a510*/  SHFL.IDX PT, R2, R4, RZ, 0x1c1f ;  /* 0x001c1fff04027589 */ /* 0x00006200000e0000 */
[----:B------:R-:W-:Y:S01]  /*a520*/  IMAD.IADD R0, R8, 0x1, -R9 ;  /* 0x0000000108007824 */ /* 0x000fe200078e0a09 */
[----:B------:R-:W-:-:S02]  /*a530*/  ISETP.GE.AND P0, PT, R7, R6, PT ;  /* 0x000000060700720c */ /* 0x000fc40003f06270 */
[----:B------:R0:W2:Y:S01]  /*a540*/  SHFL.IDX PT, R3, R5, RZ, 0x1c1f ;  /* 0x001c1fff05037589 */ /* 0x0000a200000e0000 */
[----:B------:R-:W-:-:S04]  /*a550*/  IMAD R0, R11, 0x80, R0 ;  /* 0x000000800b007824 */ /* 0x000fc800078e0200 */
[----:B------:R-:W-:-:S06]  /*a560*/  IMAD.SHL.U32 R0, R0, 0x2, RZ ;  /* 0x0000000200007824 */ /* 0x000fcc00078e00ff */
        /* <DEDUP_REMOVED lines=11> */
[----:B------:R-:W-:Y:S01]  /*a620*/  VIADD R18, R0, 0x30 ;  /* 0x0000003000127836 */ /* 0x000fe20000000000 */
[----:B------:R-:W-:Y:S01]  /*a630*/  ISETP.GE.AND P0, PT, R16, UR4, PT ;  /* 0x0000000410007c0c */ /* 0x000fe2000bf06270 */
[C---:B------:R-:W-:Y:S01]  /*a640*/  VIADD R19, R0.reuse, 0x38 ;  /* 0x0000003800137836 */ /* 0x040fe20000000000 */
[----:B------:R-:W-:Y:S01]  /*a650*/  ISETP.GE.AND P1, PT, R17, UR4, PT ;  /* 0x0000000411007c0c */ /* 0x000fe2000bf26270 */
[C---:B------:R-:W-:Y:S01]  /*a660*/  VIADD R21, R0.reuse, 0x48 ;  /* 0x0000004800157836 */ /* 0x040fe20000000000 */
[C---:B------:R-:W-:Y:S01]  /*a670*/  IADD3 R20, R0.reuse, 0x40, RZ ;  /* 0x0000004000147810 */ /* 0x040fe20007ffe0ff */
[C---:B------:R-:W-:Y:S01]  /*a680*/  VIADD R22, R0.reuse, 0x50 ;  /* 0x0000005000167836 */ /* 0x040fe20000000000 */
[C---:B------:R-:W-:Y:S01]  /*a690*/  @!P2 LEA.HI R8, R0.reuse, R0, RZ, 0x1 ;  /* 0x000000000008a211 */ /* 0x040fe200078f08ff */
[----:B------:R-:W-:Y:S01]  /*a6a0*/  VIADD R23, R0, 0x58 ;  /* 0x0000005800177836 */ /* 0x000fe20000000000 */
[----:B------:R-:W-:-:S02]  /*a6b0*/  @!P3 LEA.HI R10, R9, R9, RZ, 0x1 ;  /* 0x00000009090ab211 */ /* 0x000fc400078f08ff */
[----:B------:R-:W-:Y:S02]  /*a6c0*/  @!P4 LEA.HI R12, R11, R11, RZ, 0x1 ;  /* 0x0000000b0b0cc211 */ /* 0x000fe400078f08ff */
[----:B------:R-:W-:Y:S02]  /*a6d0*/  @!P5 LEA.HI R14, R13, R13, RZ, 0x1 ;  /* 0x0000000d0d0ed211 */ /* 0x000fe400078f08ff */
[----:B------:R-:W-:Y:S02]  /*a6e0*/  @!P2 LOP3.LUT R9, R8, 0xfffffffe, RZ, 0xc0, !PT ;  /* 0xfffffffe0809a812 */ /* 0x000fe400078ec0ff */
[----:B------:R-:W-:Y:S02]  /*a6f0*/  @!P3 LOP3.LUT R11, R10, 0xfffffffe, RZ, 0xc0, !PT ;  /* 0xfffffffe0a0bb812 */ /* 0x000fe400078ec0ff */
[----:B------:R-:W-:Y:S01]  /*a700*/  @!P4 LOP3.LUT R13, R12, 0xfffffffe, RZ, 0xc0, !PT ;  /* 0xfffffffe0c0dc812 */ /* 0x000fe200078ec0ff */
[----:B-12---:R-:W-:Y:S01]  /*a710*/  @!P2 IMAD.WIDE R8, R9, 0x4, R2 ;  /* 0x000000040908a825 */ /* 0x006fe200078e0202 */
[----:B------:R-:W-:-:S02]  /*a720*/  @!P5 LOP3.LUT R15, R14, 0xfffffffe, RZ, 0xc0, !PT ;  /* 0xfffffffe0e0fd812 */ /* 0x000fc400078ec0ff */
[----:B------:R-:W-:Y:S01]  /*a730*/  ISETP.GE.AND P6, PT, R22, UR4, PT ;  /* 0x0000000416007c0c */ /* 0x000fe2000bfc6270 */
        /* <DEDUP_REMOVED lines=9> */
[----:B------:R-:W-:Y:S01]  /*a7d0*/  @!P0 LEA.HI R16, R16, R16, RZ, 0x1 ;  /* 0x0000001010108211 */ /* 0x000fe200078f08ff */
[----:B------:R3:W-:Y:S01]  /*a7e0*/  @!P5 ST.E.64 desc[UR36][R14.64], R36 ;  /* 0x000000240e00d985 */ /* 0x0007e2000c101b24 */
[----:B------:R-:W-:Y:S01]  /*a7f0*/  ISETP.GE.AND P5, PT, R21, UR4, PT ;  /* 0x0000000415007c0c */ /* 0x000fe2000bfa6270 */
[----:B0-----:R-:W-:Y:S01]  /*a800*/  VIADD R24, R0, 0x60 ;  /* 0x0000006000187836 */ /* 0x001fe20000000000 */
[----:B------:R-:W-:Y:S02]  /*a810*/  @!P1 LEA.HI R17, R17, R17, RZ, 0x1 ;  /* 0x0000001111119211 */ /* 0x000fe400078f08ff */
[----:B------:R-:W-:Y:S02]  /*a820*/  @!P0 LOP3.LUT R9, R16, 0xfffffffe, RZ, 0xc0, !PT ;  /* 0xfffffffe10098812 */ /* 0x000fe400078ec0ff */
[----:B-1----:R-:W-:Y:S02]  /*a830*/  @!P1 LOP3.LUT R11, R17, 0xfffffffe, RZ, 0xc0, !PT ;  /* 0xfffffffe110b9812 */ /* 0x002fe400078ec0ff */
        /* <DEDUP_REMOVED lines=16> */
[----:B------:R-:W-:Y:S01]  /*a940*/  VIADD R22, R0, 0x88 ;  /* 0x0000008800167836 */ /* 0x000fe20000000000 */
[----:B------:R-:W-:Y:S01]  /*a950*/  ISETP.GE.AND P1, PT, R23, UR4, PT ;  /* 0x0000000417007c0c */ /* 0x000fe2000bf26270 */
[----:B0-----:R-:W-:Y:S01]  /*a960*/  @!P2 IMAD.WIDE R8, R13, 0x4, R2 ;  /* 0x000000040d08a825 */ /* 0x001fe200078e0202 */
[----:B------:R-:W-:-:S03]  /*a970*/  ISETP.GE.AND P0, PT, R24, UR4, PT ;  /* 0x0000000418007c0c */ /* 0x000fc6000bf06270 */
[--C-:B-1----:R-:W-:Y:S01]  /*a980*/  @!P3 IMAD.WIDE R10, R19, 0x4, R2.reuse ;  /* 0x00000004130ab825 */ /* 0x102fe200078e0202 */
[----:B------:R0:W-:Y:S01]  /*a990*/  @!P2 ST.E.64 desc[UR36][R8.64], R48 ;  /* 0x000000300800a985 */ /* 0x0001e2000c101b24 */
[----:B------:R-:W-:Y:S02]  /*a9a0*/  ISETP.GE.AND P2, PT, R18, UR4, PT ;  /* 0x0000000412007c0c */ /* 0x000fe4000bf46270 */
        /* <DEDUP_REMOVED lines=11> */
[----:B------:R-:W-:Y:S01]  /*aa60*/  VIADD R21, R0, 0x80 ;  /* 0x0000008000157836 */ /* 0x000fe20000000000 */
[----:B------:R-:W-:Y:S02]  /*aa70*/  @!P0 LEA.HI R24, R24, R24, RZ, 0x1 ;  /* 0x0000001818188211 */ /* 0x000fe400078f08ff */
[----:B------:R-:W-:Y:S02]  /*aa80*/  ISETP.GE.AND P6, PT, R19, UR4, PT ;  /* 0x0000000413007c0c */ /* 0x000fe4000bfc6270 */
[----:B------:R-:W-:-:S02]  /*aa90*/  ISETP.GE.AND P4, PT, R21, UR4, PT ;  /* 0x0000000415007c0c */ /* 0x000fc4000bf86270 */
[----:B0-----:R-:W-:Y:S01]  /*aaa0*/  @!P1 LOP3.LUT R9, R23, 0xfffffffe, RZ, 0xc0, !PT ;  /* 0xfffffffe17099812 */ /* 0x001fe200078ec0ff */
[----:B------:R-:W-:Y:S01]  /*aab0*/  VIADD R23, R0, 0x90 ;  /* 0x0000009000177836 */ /* 0x000fe20000000000 */
        /* <DEDUP_REMOVED lines=14> */
[----:B---3--:R-:W-:Y:S01]  /*aba0*/  @!P5 LOP3.LUT R15, R20, 0xfffffffe, RZ, 0xc0, !PT ;  /* 0xfffffffe140fd812 */ /* 0x008fe200078ec0ff */
[----:B------:R-:W-:Y:S01]  /*abb0*/  VIADD R20, R0, 0xb0 ;  /* 0x000000b000147836 */ /* 0x000fe20000000000 */
[----:B------:R-:W-:Y:S02]  /*abc0*/  @!P4 LOP3.LUT R21, R21, 0xfffffffe, RZ, 0xc0, !PT ;  /* 0xfffffffe1515c812 */ /* 0x000fe400078ec0ff */
[----:B----4-:R-:W-:Y:S01]  /*abd0*/  @!P3 LOP3.LUT R17, R22, 0xfffffffe, RZ, 0xc0, !PT ;  /* 0xfffffffe1611b812 */ /* 0x010fe200078ec0ff */
        /* <DEDUP_REMOVED lines=22> */
[----:B0-----:R-:W-:Y:S02]  /*ad40*/  @!P0 LOP3.LUT R9, R23, 0xfffffffe, RZ, 0xc0, !PT ;  /* 0xfffffffe17098812 */ /* 0x001fe400078ec0ff */
[----:B------:R-:W-:Y:S02]  /*ad50*/  @!P2 LEA.HI R18, R18, R18, RZ, 0x1 ;  /* 0x000000121212a211 */ /* 0x000fe400078f08ff */
[----:B-1----:R-:W-:Y:S01]  /*ad60*/  @!P1 LOP3.LUT R11, R24, 0xfffffffe, RZ, 0xc0, !PT ;  /* 0xfffffffe180b9812 */ /* 0x002fe200078ec0ff */
[--C-:B------:R-:W-:Y:S01]  /*ad70*/  @!P0 IMAD.WIDE R8, R9, 0x4, R2.reuse ;  /* 0x0000000409088825 */ /* 0x100fe200078e0202 */
[----:B------:R-:W-:Y:S02]  /*ad80*/  @!P4 LEA.HI R20, R20, R20, RZ, 0x1 ;  /* 0x000000141414c211 */ /* 0x000fe400078f08ff */
[----:B--2---:R-:W-:Y:S01]  /*ad90*/  @!P2 LOP3.LUT R13, R18, 0xfffffffe, RZ, 0xc0, !PT ;  /* 0xfffffffe120da812 */ /* 0x004fe200078ec0ff */
[--C-:B------:R-:W-:Y:S01]  /*ada0*/  @!P1 IMAD.WIDE R10, R11, 0x4, R2.reuse ;  /* 0x000000040b0a9825 */ /* 0x100fe200078e0202 */
[----:B------:R-:W-:Y:S01]  /*adb0*/  @!P3 LEA.HI R19, R19, R19, RZ, 0x1 ;  /* 0x000000131313b211 */ /* 0x000fe200078f08ff */
[----:B------:R0:W-:Y:S01]  /*adc0*/  @!P0 ST.E.64 desc[UR36][R8.64], R96 ;  /* 0x0000006008008985 */ /* 0x0001e2000c101b24 */
[----:B------:R-:W-:Y:S01]  /*add0*/  @!P5 LEA.HI R21, R21, R21, RZ, 0x1 ;  /* 0x000000151515d211 */ /* 0x000fe200078f08ff */
[----:B------:R-:W-:Y:S01]  /*ade0*/  @!P2 IMAD.WIDE R12, R13, 0x4, R2 ;  /* 0x000000040d0ca825 */ /* 0x000fe200078e0202 */
[----:B------:R-:W-:Y:S01]  /*adf0*/  @!P3 LOP3.LUT R19, R19, 0xfffffffe, RZ, 0xc0, !PT ;  /* 0xfffffffe1313b812 */ /* 0x000fe200078ec0ff */
[----:B------:R1:W-:Y:S01]  /*ae00*/  @!P1 ST.E.64 desc[UR36][R10.64], R100 ;  /* 0x000000640a009985 */ /* 0x0003e2000c101b24 */
[----:B------:R-:W-:Y:S01]  /*ae10*/  @!P6 LEA.HI R22, R22, R22, RZ, 0x1 ;  /* 0x000000161616e211 */ /* 0x000fe200078f08ff */
[----:B------:R-:W-:Y:S01]  /*ae20*/  VIADD R18, R0, 0xc8 ;  /* 0x000000c800127836 */ /* 0x000fe20000000000 */
[----:B---3--:R-:W-:Y:S01]  /*ae30*/  @!P4 LOP3.LUT R15, R20, 0xfffffffe, RZ, 0xc0, !PT ;  /* 0xfffffffe140fc812 */ /* 0x008fe200078ec0ff */
[----:B------:R2:W-:Y:S01]  /*ae40*/  @!P2 ST.E.64 desc[UR36][R12.64], R104 ;  /* 0x000000680c00a985 */ /* 0x0005e2000c101b24 */
[----:B------:R-:W-:Y:S01]  /*ae50*/  @!P5 LOP3.LUT R21, R21, 0xfffffffe, RZ, 0xc0, !PT ;  /* 0xfffffffe1515d812 */ /* 0x000fe200078ec0ff */
[----:B------:R-:W-:Y:S01]  /*ae60*/  VIADD R20, R0, 0xd8 ;  /* 0x000000d800147836 */ /* 0x000fe20000000000 */
[----:B----4-:R-:W-:-:S02]  /*ae70*/  @!P6 LOP3.LUT R17, R22, 0xfffffffe, RZ, 0xc0, !PT ;  /* 0xfffffffe1611e812 */ /* 0x010fc400078ec0ff */
[----:B------:R-:W-:Y:S01]  /*ae80*/  ISETP.GE.AND P0, PT, R18, UR4, PT ;  /* 0x0000000412007c0c */ /* 0x000fe2000bf06270 */
[--C-:B0-----:R-:W-:Y:S01]  /*ae90*/  @!P3 IMAD.WIDE R8, R19, 0x4, R2.reuse ;  /* 0x000000041308b825 */ /* 0x101fe200078e0202 */
[----:B------:R-:W-:Y:S02]  /*aea0*/  IADD3 R19, R0, 0xd0, RZ ;  /* 0x000000d000137810 */ /* 0x000fe40007ffe0ff */
[----:B------:R-:W-:Y:S01]  /*aeb0*/  ISETP.GE.AND P2, PT, R20, UR4, PT ;  /* 0x0000000414007c0c */ /* 0x000fe2000bf46270 */
[--C-:B-1----:R-:W-:Y:S01]  /*aec0*/  @!P4 IMAD.WIDE R10, R15, 0x4, R2.reuse ;  /* 0x000000040f0ac825 */ /* 0x102fe200078e0202 */
[----:B------:R0:W-:Y:S01]  /*aed0*/  @!P3 ST.E.64 desc[UR36][R8.64], R108 ;  /* 0x0000006c0800b985 */ /* 0x0001e2000c101b24 */
[----:B------:R-:W-:Y:S02]  /*aee0*/  ISETP.GE.AND P1, PT, R19, UR4, PT ;  /* 0x0000000413007c0c */ /* 0x000fe4000bf26270 */
[--C-:B------:R-:W-:Y:S01]  /*aef0*/  @!P5 IMAD.WIDE R14, R21, 0x4, R2.reuse ;  /* 0x00000004150ed825 */ /* 0x100fe200078e0202 */
[----:B------:R1:W-:Y:S03]  /*af00*/  @!P4 ST.E.64 desc[UR36][R10.64], R112 ;  /* 0x000000700a00c985 */ /* 0x0003e6000c101b24 */
[----:B------:R-:W-:Y:S01]  /*af10*/  @!P6 IMAD.WIDE R16, R17, 0x4, R2 ;  /* 0x000000041110e825 */ /* 0x000fe200078e0202 */
[----:B------:R3:W-:Y:S01]  /*af20*/  @!P5 ST.E.64 desc[UR36][R14.64], R116 ;  /* 0x000000740e00d985 */ /* 0x0007e2000c101b24 */
[----:B------:R-:W-:-:S02]  /*af30*/  @!P0 LEA.HI R18, R18, R18, RZ, 0x1 ;  /* 0x0000001212128211 */ /* 0x000fc400078f08ff */
[C---:B------:R-:W-:Y:S01]  /*af40*/  VIADD R21, R0.reuse, 0xe0 ;  /* 0x000000e000157836 */ /* 0x040fe20000000000 */
[----:B------:R4:W-:Y:S01]  /*af50*/  @!P6 ST.E.64 desc[UR36][R16.64], R120 ;  /* 0x000000781000e985 */ /* 0x0009e2000c101b24 */
[C---:B--2---:R-:W-:Y:S01]  /*af60*/  VIADD R12, R0.reuse, 0xe8 ;  /* 0x000000e8000c7836 */ /* 0x044fe20000000000 */
[----:B------:R-:W-:Y:S01]  /*af70*/  @!P1 LEA.HI R19, R19, R19, RZ, 0x1 ;  /* 0x0000001313139211 */ /* 0x000fe200078f08ff */
[C---:B0-----:R-:W-:Y:S01]  /*af80*/  VIADD R9, R0.reuse, 0xf8 ;  /* 0x000000f800097836 */ /* 0x041fe20000000000 */
[----:B------:R-:W-:Y:S01]  /*af90*/  ISETP.GE.AND P3, PT, R21, UR4, PT ;  /* 0x0000000415007c0c */ /* 0x000fe2000bf66270 */
[----:B------:R-:W-:Y:S01]  /*afa0*/  VIADD R13, R0, 0xf0 ;  /* 0x000000f0000d7836 */ /* 0x000fe20000000000 */
[----:B------:R-:W-:Y:S02]  /*afb0*/  ISETP.GE.AND P4, PT, R12, UR4, PT ;  /* 0x000000040c007c0c */ /* 0x000fe4000bf86270 */
[----:B------:R-:W-:Y:S02]  /*afc0*/  ISETP.GE.AND P6, PT, R9, UR4, PT ;  /* 0x0000000409007c0c */ /* 0x000fe4000bfc6270 */
[----:B------:R-:W-:-:S02]  /*afd0*/  ISETP.GE.AND P5, PT, R13, UR4, PT ;  /* 0x000000040d007c0c */ /* 0x000fc4000bfa6270 */
[----:B------:R-:W-:Y:S02]  /*afe0*/  @!P2 LEA.HI R20, R20, R20, RZ, 0x1 ;  /* 0x000000141414a211 */ /* 0x000fe400078f08ff */
[----:B-1----:R-:W-:-:S03]  /*aff0*/  @!P1 LOP3.LUT R11, R19, 0xfffffffe, RZ, 0xc0, !PT ;  /* 0xfffffffe130b9812 */ /* 0x002fc600078ec0ff */
[----:B------:R-:W-:Y:S02]  /*b000*/  @!P3 LEA.HI R21, R21, R21, RZ, 0x1 ;  /* 0x000000151515b211 */ /* 0x000fe400078f08ff */
[----:B------:R-:W-:Y:S02]  /*b010*/  @!P4 LEA.HI R12, R12, R12, RZ, 0x1 ;  /* 0x0000000c0c0cc211 */ /* 0x000fe400078f08ff */
[----:B------:R-:W-:Y:S02]  /*b020*/  @!P6 LEA.HI R10, R9, R9, RZ, 0x1 ;  /* 0x00000009090ae211 */ /* 0x000fe400078f08ff */
[----:B------:R-:W-:Y:S02]  /*b030*/  @!P5 LEA.HI R8, R13, R13, RZ, 0x1 ;  /* 0x0000000d0d08d211 */ /* 0x000fe400078f08ff */
[----:B------:R-:W-:Y:S02]  /*b040*/  @!P0 LOP3.LUT R9, R18, 0xfffffffe, RZ, 0xc0, !PT ;  /* 0xfffffffe12098812 */ /* 0x000fe400078ec0ff */
[----:B------:R-:W-:-:S02]  /*b050*/  @!P2 LOP3.LUT R13, R20, 0xfffffffe, RZ, 0xc0, !PT ;  /* 0xfffffffe140da812 */ /* 0x000fc400078ec0ff */
[----:B---3--:R-:W-:Y:S02]  /*b060*/  @!P3 LOP3.LUT R15, R21, 0xfffffffe, RZ, 0xc0, !PT ;  /* 0xfffffffe150fb812 */ /* 0x008fe400078ec0ff */
[----:B----4-:R-:W-:Y:S01]  /*b070*/  @!P4 LOP3.LUT R17, R12, 0xfffffffe, RZ, 0xc0, !PT ;  /* 0xfffffffe0c11c812 */ /* 0x010fe200078ec0ff */
[--C-:B------:R-:W-:Y:S01]  /*b080*/  @!P2 IMAD.WIDE R12, R13, 0x4, R2.reuse ;  /* 0x000000040d0ca825 */ /* 0x100fe200078e0202 */
[----:B------:R-:W-:Y:S02]  /*b090*/  @!P5 LOP3.LUT R19, R8, 0xfffffffe, RZ, 0xc0, !PT ;  /* 0xfffffffe0813d812 */ /* 0x000fe400078ec0ff */
[----:B------:R-:W-:Y:S01]  /*b0a0*/  @!P6 LOP3.LUT R21, R10, 0xfffffffe, RZ, 0xc0, !PT ;  /* 0xfffffffe0a15e812 */ /* 0x000fe200078ec0ff */
[----:B------:R-:W-:-:S04]  /*b0b0*/  @!P0 IMAD.WIDE R8, R9, 0x4, R2 ;  /* 0x0000000409088825 */ /* 0x000fc800078e0202 */
        /* <DEDUP_REMOVED lines=12> */
.L_x_211:
[----:B------:R-:W-:Y:S05]  /*b180*/  BSYNC B0 ;  /* 0x0000000000007941 */ /* 0x000fea0003800000 */
.L_x_210:
[----:B------:R-:W-:Y:S01]  /*b190*/  VIADD R7, R7, 0x8 ;  /* 0x0000000807077836 */ /* 0x000fe20000000000 */
[----:B0-2---:R2:W3:Y:S04]  /*b1a0*/  SHFL.IDX PT, R3, R5, 0x1, 0x1c1f ;  /* 0x003c1f0005037f89 */ /* 0x0054e800000e0000 */
[----:B------:R-:W-:Y:S01]  /*b1b0*/  ISETP.GE.AND P0, PT, R7, R6, PT ;  /* 0x000000060700720c */ /* 0x000fe20003f06270 */
[----:B-1----:R2:W4:-:S12]  /*b1c0*/  SHFL.IDX PT, R2, R4, 0x1, 0x1c1f ;  /* 0x003c1f0004027f89 */ /* 0x00251800000e0000 */
        /* <DEDUP_REMOVED lines=15> */
[----:B------:R-:W-:-:S02]  /*b2c0*/  VIADD R15, R0, 0x40 ;  /* 0x00000040000f7836 */ /* 0x000fc40000000000 */
[C---:B------:R-:W-:Y:S01]  /*b2d0*/  @!P0 LEA.HI R4, R0.reuse, R0, RZ, 0x1 ;  /* 0x0000000000048211 */ /* 0x040fe200078f08ff */
[C---:B------:R-:W-:Y:S01]  /*b2e0*/  VIADD R16, R0.reuse, 0x48 ;  /* 0x0000004800107836 */ /* 0x040fe20000000000 */
[----:B------:R-:W-:Y:S01]  /*b2f0*/  @!P1 LEA.HI R6, R5, R5, RZ, 0x1 ;  /* 0x0000000505069211 */ /* 0x000fe200078f08ff */
[C---:B------:R-:W-:Y:S01]  /*b300*/  VIADD R18, R0.reuse, 0x50 ;  /* 0x0000005000127836 */ /* 0x040fe20000000000 */
[----:B------:R-:W-:Y:S01]  /*b310*/  @!P2 LEA.HI R8, R7, R7, RZ, 0x1 ;  /* 0x000000070708a211 */ /* 0x000fe200078f08ff */
[----:B------:R-:W-:Y:S01]  /*b320*/  VIADD R20, R0, 0x80 ;  /* 0x0000008000147836 */ /* 0x000fe20000000000 */
[----:B------:R-:W-:Y:S02]  /*b330*/  @!P0 LOP3.LUT R5, R4, 0xfffffffe, RZ, 0xc0, !PT ;  /* 0xfffffffe04058812 */ /* 0x000fe400078ec0ff */
[----:B------:R-:W-:Y:S02]  /*b340*/  @!P1 LOP3.LUT R7, R6, 0xfffffffe, RZ, 0xc0, !PT ;  /* 0xfffffffe06079812 */ /* 0x000fe400078ec0ff */
[----:B------:R-:W-:Y:S01]  /*b350*/  @!P2 LOP3.LUT R9, R8, 0xfffffffe, RZ, 0xc0, !PT ;  /* 0xfffffffe0809a812 */ /* 0x000fe200078ec0ff */
[----:B---34-:R-:W-:Y:S01]  /*b360*/  @!P0 IMAD.WIDE R4, R5, 0x4, R2 ;  /* 0x0000000405048825 */ /* 0x018fe200078e0202 */
        /* <DEDUP_REMOVED lines=25> */
[----:B------:R-:W-:Y:S01]  /*b500*/  @!P2 LOP3.LUT R11, R14, 0xfffffffe, RZ, 0xc0, !PT ;  /* 0xfffffffe0e0ba812 */ /* 0x000fe200078ec0ff */
[----:B------:R-:W-:Y:S01]  /*b510*/  VIADD R14, R0, 0x60 ;  /* 0x00000060000e7836 */ /* 0x000fe20000000000 */
[----:B------:R-:W-:-:S02]  /*b520*/  @!P3 LOP3.LUT R15, R15, 0xfffffffe, RZ, 0xc0, !PT ;  /* 0xfffffffe0f0fb812 */ /* 0x000fc400078ec0ff */
[----:B------:R-:W-:Y:S01]  /*b530*/  @!P4 LOP3.LUT R17, R16, 0xfffffffe, RZ, 0xc0, !PT ;  /* 0xfffffffe1011c812 */ /* 0x000fe200078ec0ff */
[----:B------:R-:W-:Y:S01]  /*b540*/  VIADD R16, R0, 0x70 ;  /* 0x0000007000107836 */ /* 0x000fe20000000000 */
[----:B------:R-:W-:Y:S02]  /*b550*/  ISETP.GE.AND P5, PT, R18, UR4, PT ;  /* 0x0000000412007c0c */ /* 0x000fe4000bfa6270 */
[----:B------:R-:W-:Y:S01]  /*b560*/  ISETP.GE.AND P6, PT, R19, UR4, PT ;  /* 0x0000000413007c0c */ /* 0x000fe2000bfc6270 */
[----:B0-----:R-:W-:-:S04]  /*b570*/  @!P0 IMAD.WIDE R4, R9, 0x4, R2 ;  /* 0x0000000409048825 */ /* 0x001fc800078e0202 */
[--C-:B-1----:R-:W-:Y:S01]  /*b580*/  @!P1 IMAD.WIDE R6, R13, 0x4, R2.reuse ;  /* 0x000000040d069825 */ /* 0x102fe200078e0202 */
[----:B------:R0:W-:Y:S01]  /*b590*/  @!P0 ST.E.64 desc[UR36][R4.64], R46 ;  /* 0x0000002e04008985 */ /* 0x0001e2000c101b24 */
[----:B------:R-:W-:Y:S02]  /*b5a0*/  ISETP.GE.AND P0, PT, R20, UR4, PT ;  /* 0x0000000414007c0c */ /* 0x000fe4000bf06270 */
[--C-:B------:R-:W-:Y:S01]  /*b5b0*/  @!P2 IMAD.WIDE R8, R11, 0x4, R2.reuse ;  /* 0x000000040b08a825 */ /* 0x100fe200078e0202 */
[----:B------:R1:W-:Y:S01]  /*b5c0*/  @!P1 ST.E.64 desc[UR36][R6.64], R50 ;  /* 0x0000003206009985 */ /* 0x0003e2000c101b24 */
[----:B------:R-:W-:Y:S02]  /*b5d0*/  @!P5 LEA.HI R18, R18, R18, RZ, 0x1 ;  /* 0x000000121212d211 */ /* 0x000fe400078f08ff */
[----:B------:R-:W-:Y:S01]  /*b5e0*/  @!P3 IMAD.WIDE R10, R15, 0x4, R2 ;  /* 0x000000040f0ab825 */ /* 0x000fe200078e0202 */
[----:B------:R2:W-:Y:S01]  /*b5f0*/  @!P2 ST.E.64 desc[UR36][R8.64], R54 ;  /* 0x000000360800a985 */ /* 0x0005e2000c101b24 */
[----:B------:R-:W-:-:S02]  /*b600*/  ISETP.GE.AND P2, PT, R16, UR4, PT ;  /* 0x0000000410007c0c */ /* 0x000fc4000bf46270 */
[----:B------:R-:W-:Y:S01]  /*b610*/  @!P4 IMAD.WIDE R12, R17, 0x4, R2 ;  /* 0x00000004110cc825 */ /* 0x000fe200078e0202 */
[----:B------:R3:W-:Y:S01]  /*b620*/  @!P3 ST.E.64 desc[UR36][R10.64], R58 ;  /* 0x0000003a0a00b985 */ /* 0x0007e2000c101b24 */
[----:B------:R-:W-:Y:S02]  /*b630*/  @!P6 LEA.HI R19, R19, R19, RZ, 0x1 ;  /* 0x000000131313e211 */ /* 0x000fe400078f08ff */
[C---:B------:R-:W-:Y:S01]  /*b640*/  VIADD R15, R0.reuse, 0x68 ;  /* 0x00000068000f7836 */ /* 0x040fe20000000000 */
[----:B------:R4:W-:Y:S01]  /*b650*/  @!P4 ST.E.64 desc[UR36][R12.64], R62 ;  /* 0x0000003e0c00c985 */ /* 0x0009e2000c101b24 */
[----:B------:R-:W-:Y:S01]  /*b660*/  VIADD R17, R0, 0x78 ;  /* 0x0000007800117836 */ /* 0x000fe20000000000 */
[----:B------:R-:W-:Y:S02]  /*b670*/  ISETP.GE.AND P4, PT, R14, UR4, PT ;  /* 0x000000040e007c0c */ /* 0x000fe4000bf86270 */
[----:B------:R-:W-:Y:S02]  /*b680*/  ISETP.GE.AND P3, PT, R15, UR4, PT ;  /* 0x000000040f007c0c */ /* 0x000fe4000bf66270 */
[----:B------:R-:W-:-:S02]  /*b690*/  ISETP.GE.AND P1, PT, R17, UR4, PT ;  /* 0x0000000411007c0c */ /* 0x000fc4000bf26270 */
[----:B0-----:R-:W-:Y:S01]  /*b6a0*/  @!P5 LOP3.LUT R5, R18, 0xfffffffe, RZ, 0xc0, !PT ;  /* 0xfffffffe1205d812 */ /* 0x001fe200078ec0ff */
[C---:B------:R-:W-:Y:S01]  /*b6b0*/  VIADD R18, R0.reuse, 0x88 ;  /* 0x0000008800127836 */ /* 0x040fe20000000000 */
        /* <DEDUP_REMOVED lines=23> */
[----:B------:R0:W-:Y:S03]  /*b830*/  @!P4 ST.E.64 desc[UR36][R4.64], R74 ;  /* 0x0000004a0400c985 */ /* 0x0001e6000c101b24 */
        /* <DEDUP_REMOVED lines=12> */
[----:B------:R-:W-:Y:S02]  /*b900*/  ISETP.GE.AND P0, PT, R14, UR4, PT ;  /* 0x000000040e007c0c */ /* 0x000fe4000bf06270 */
[----:B------:R-:W-:Y:S02]  /*b910*/  ISETP.GE.AND P4, PT, R15, UR4, PT ;  /* 0x000000040f007c0c */ /* 0x000fe4000bf86270 */
[----:B------:R-:W-:-:S02]  /*b920*/  ISETP.GE.AND P2, PT, R17, UR4, PT ;  /* 0x0000000411007c0c */ /* 0x000fc4000bf46270 */
[----:B------:R-:W-:Y:S02]  /*b930*/  @!P5 LEA.HI R19, R19, R19, RZ, 0x1 ;  /* 0x000000131313d211 */ /* 0x000fe400078f08ff */
        /* <DEDUP_REMOVED lines=18> */
[----:B----4-:R-:W-:Y:S01]  /*ba60*/  @!P1 LOP3.LUT R13, R20, 0xfffffffe, RZ, 0xc0, !PT ;  /* 0xfffffffe140d9812 */ /* 0x010fe200078ec0ff */
[----:B------:R-:W-:Y:S01]  /*ba70*/  VIADD R20, R0, 0xf0 ;  /* 0x000000f000147836 */ /* 0x000fe20000000000 */
[----:B------:R-:W-:Y:S01]  /*ba80*/  ISETP.GE.AND P5, PT, R18, UR4, PT ;  /* 0x0000000412007c0c */ /* 0x000fe2000bfa6270 */
[----:B0-----:R-:W-:Y:S01]  /*ba90*/  @!P0 IMAD.WIDE R4, R9, 0x4, R2 ;  /* 0x0000000409048825 */ /* 0x001fe200078e0202 */
[----:B------:R-:W-:-:S02]  /*baa0*/  ISETP.GE.AND P6, PT, R19, UR4, PT ;  /* 0x0000000413007c0c */ /* 0x000fc4000bfc6270 */
[----:B------:R-:W-:Y:S01]  /*bab0*/  IADD3 R16, R0, 0xe0, RZ ;  /* 0x000000e000107810 */ /* 0x000fe20007ffe0ff */
        /* <DEDUP_REMOVED lines=16> */
[----:B------:R-:W-:Y:S01]  /*bbc0*/  VIADD R0, R0, 0xf8 ;  /* 0x000000f800007836 */ /* 0x000fe20000000000 */
[----:B------:R-:W-:Y:S02]  /*bbd0*/  ISETP.GE.AND P1, PT, R15, UR4, PT ;  /* 0x000000040f007c0c */ /* 0x000fe4000bf26270 */
[----:B------:R-:W-:-:S02]  /*bbe0*/  ISETP.GE.AND P3, PT, R17, UR4, PT ;  /* 0x0000000411007c0c */ /* 0x000fc4000bf66270 */
        /* <DEDUP_REMOVED lines=33> */
.L_x_208:
[----:B------:R-:W0:Y:S02]  /*be00*/  S2R R0, SR_TID.X ;  /* 0x0000000000007919 */ /* 0x000e240000002100 */
[----:B0-----:R-:W-:-:S05]  /*be10*/  VIADD R2, R0, 0xffffff80 ;  /* 0xffffff8000027836 */ /* 0x001fca0000000000 */
        /* <DEDUP_REMOVED lines=19> */
[----:B------:R-:W-:Y:S02]  /*bf50*/  UIADD3 UR6, UR5, UR6, URZ ;  /* 0x0000000605067290 */ /* 0x000fe4000fffe03f */
[----:B------:R-:W-:Y:S01]  /*bf60*/  IMAD.U32 R3, RZ, RZ, UR5 ;  /* 0x00000005ff037e24 */ /* 0x000fe2000f8e00ff */
[----:B------:R-:W2:Y:S01]  /*bf70*/  @P0 LDC R7, c[0x0][0xcec] ;  /* 0x00033b00ff070b82 */ /* 0x000ea20000000800 */
[----:B------:R-:W-:Y:S01]  /*bf80*/  IMAD.U32 R2, RZ, RZ, UR4 ;  /* 0x00000004ff027e24 */ /* 0x000fe2000f8e00ff */
[----:B------:R-:W-:Y:S01]  /*bf90*/  ULDC.64 UR4, c[0x0][0xce0] ;  /* 0x0003380000047ab9 */ /* 0x000fe20000000a00 */
        /* <DEDUP_REMOVED lines=12> */
[----:B0-----:R-:W-:-:S04]  /*c060*/  IMAD R9, R8, R7, UR10 ;  /* 0x0000000a08097e24 */ /* 0x001fc8000f8e0207 */
[----:B------:R-:W-:Y:S02]  /*c070*/  IMAD.MOV R7, RZ, RZ, -R5 ;  /* 0x000000ffff077224 */ /* 0x000fe400078e0a05 */
        /* <DEDUP_REMOVED lines=20> */
.L_x_172:
[----:B------:R-:W-:-:S08]  /*c1c0*/  NOP ;  /* 0x0000000000007918 */ /* 0x000fd00000000000 */
[----:B0-----:R-:W0:-:S00]  /*c1d0*/  USETMAXREG.DEALLOC.CTAPOOL 0x28 ;  /* 0x00000028000079c8 */ /* 0x001e0000080e0500 */
[----:B0-----:R-:W-:-:S06]  /*c1e0*/  LOP3.LUT R17, R0, 0x3, RZ, 0xc0, !PT ;  /* 0x0000000300117812 */ /* 0x001fcc00078ec0ff */
[----:B------:R-:W0:Y:S01]  /*c1f0*/  S2UR UR6, SR_CTAID.Y ;  /* 0x00000000000679c3 */ /* 0x000e220000002600 */
[----:B------:R-:W1:Y:S07]  /*c200*/  SHFL.IDX PT, R0, R17, RZ, 0x1f ;  /* 0x00001fff11007589 */ /* 0x000e6e00000e0000 */
[----:B------:R-:W2:Y:S01]  /*c210*/  S2UR UR43, SR_CTAID.Z ;  /* 0x00000000002b79c3 */ /* 0x000ea20000002700 */
[----:B-1----:R-:W-:-:S13]  /*c220*/  ISETP.NE.AND P0, PT, R0, RZ, PT ;  /* 0x000000ff0000720c */ /* 0x002fda0003f05270 */
[----:B0-2---:R-:W-:Y:S05]  /*c230*/  @!P0 BRA `(.L_x_212) ;  /* 0x0000000000288947 */ /* 0x005fea0003800000 */
        /* <DEDUP_REMOVED lines=10> */
.L_x_212:
[----:B------:R-:W-:Y:S01]  /*c2e0*/  ULDC UR7, c[0x0][0xd50] ;  /* 0x0003540000077ab9 */ /* 0x000fe20000000800 */
[----:B------:R-:W-:Y:S01]  /*c2f0*/  UMOV UR39, UR6 ;  /* 0x0000000600277c82 */ /* 0x000fe20008000000 */
[----:B------:R-:W-:-:S11]  /*c300*/  UISETP.NE.AND UP0, UPT, UR7, 0x1, UPT ;  /* 0x000000010700788c */ /* 0x000fd6000bf05270 */
[----:B------:R-:W-:Y:S01]  /*c310*/  @UP0 ULDC UR4, c[0x0][0xd54] ;  /* 0x0003550000040ab9 */ /* 0x000fe20000000800 */
[----:B------:R-:W-:Y:S01]  /*c320*/  @UP0 ULDC UR8, c[0x0][0xd58] ;  /* 0x0003560000080ab9 */ /* 0x000fe20000000800 */
[----:B------:R-:W-:-:S04]  /*c330*/  UIMAD.WIDE.U32 UR4, UR6, UR4, URZ ;  /* 0x00000004060472a5 */ /* 0x000fc8000f8e003f */
[----:B------:R-:W-:-:S12]  /*c340*/  @UP0 USHF.R.U32.HI UR39, URZ, UR8, UR5 ;  /* 0x000000083f270299 */ /* 0x000fd80008011605 */
.L_x_213:
[----:B------:R-:W-:Y:S01]  /*c350*/  ISETP.LE.AND P0, PT, RZ, UR43, PT ;  /* 0x0000002bff007c0c */ /* 0x000fe2000bf03270 */
[----:B------:R-:W-:Y:S01]  /*c360*/  UIADD3 UR4, -UR39, URZ, URZ ;  /* 0x0000003f27047290 */ /* 0x000fe2000fffe13f */
[----:B------:R-:W-:Y:S01]  /*c370*/  IMAD.MOV.U32 R21, RZ, RZ, 0x1 ;  /* 0x00000001ff157424 */ /* 0x000fe200078e00ff */
[----:B------:R-:W-:Y:S01]  /*c380*/  MOV R8, RZ ;  /* 0x000000ff00087202 */ /* 0x000fe20000000f00 */
[----:B------:R-:W-:Y:S01]  /*c390*/  IMAD.MOV.U32 R4, RZ, RZ, 0x1 ;  /* 0x00000001ff047424 */ /* 0x000fe200078e00ff */
[----:B------:R-:W-:-:S08]  /*c3a0*/  UIMAD UR6, UR7, UR4, UR6 ;  /* 0x00000004070672a4 */ /* 0x000fd0000f8e0206 */
[----:B------:R-:W-:Y:S05]  /*c3b0*/  @!P0 BRA `(.L_x_214) ;  /* 0x00000040001c8947 */ /* 0x000fea0003800000 */
[----:B------:R-:W-:Y:S01]  /*c3c0*/  ULDC.64 UR4, c[0x0][0xb20] ;  /* 0x0002c80000047ab9 */ /* 0x000fe20000000a00 */
[----:B------:R-:W-:Y:S01]  /*c3d0*/  ULDC UR41, c[0x0][0x2f0] ;  /* 0x0000bc0000297ab9 */ /* 0x000fe20000000800 */
[----:B------:R-:W-:Y:S01]  /*c3e0*/  UISETP.NE.U32.AND UP0, UPT, UR4, URZ, UPT ;  /* 0x0000003f0400728c */ /* 0x000fe2000bf05070 */
[----:B------:R-:W-:-:S03]  /*c3f0*/  IMAD.MOV.U32 R29, RZ, RZ, RZ ;  /* 0x000000ffff1d7224 */ /* 0x000fc600078e00ff */
[----:B------:R-:W-:-:S06]  /*c400*/  UISETP.NE.AND.EX UP0, UPT, UR5, URZ, UPT, UP0 ;  /* 0x0000003f0500728c */ /* 0x000fcc000bf05300 */
[----:B------:R-:W-:-:S05]  /*c410*/  PLOP3.LUT P0, PT, PT, PT, UP0, 0x80, 0x0 ;  /* 0x000000000000781c */ /* 0x000fca0003f0f008 */
[----:B------:R-:W-:Y:S02]  /*c420*/  @UP0 ULDC.64 UR4, c[0x0][0xb20] ;  /* 0x0002c80000040ab9 */ /* 0x000fe40000000a00 */
[----:B------:R-:W-:-:S06]  /*c430*/  @UP0 UIMAD.WIDE UR4, UR43, 0x4, UR4 ;  /* 0x000000042b0408a5 */ /* 0x000fcc000f8e0204 */
[----:B------:R-:W-:Y:S02]  /*c440*/  IMAD.U32 R2, RZ, RZ, UR4 ;  /* 0x00000004ff027e24 */ /* 0x000fe4000f8e00ff */
[----:B------:R-:W-:Y:S01]  /*c450*/  IMAD.U32 R3, RZ, RZ, UR5 ;  /* 0x00000005ff037e24 */ /* 0x000fe2000f8e00ff */
[----:B------:R-:W-:Y:S02]  /*c460*/  ULDC.64 UR4, c[0x0][0x418] ;  /* 0x0001060000047ab9 */ /* 0x000fe40000000a00 */
[----:B------:R-:W-:Y:S02]  /*c470*/  UISETP.NE.U32.AND UP0, UPT, UR4, URZ, UPT ;  /* 0x0000003f0400728c */ /* 0x000fe4000bf05070 */
[----:B------:R0:W5:Y:S01]  /*c480*/  @P0 LDG.E R29, desc[UR36][R2.64] ;  /* 0x00000024021d0981 */ /* 0x000162000c1e1900 */
[----:B------:R-:W-:Y:S01]  /*c490*/  ULDC UR4, c[0x0][0x424] ;  /* 0x0001090000047ab9 */ /* 0x000fe20000000800 */
[----:B------:R-:W-:Y:S02]  /*c4a0*/  UISETP.NE.AND.EX UP0, UPT, UR5, URZ, UPT, UP0 ;  /* 0x0000003f0500728c */ /* 0x000fe4000bf05300 */
[----:B------:R-:W-:-:S02]  /*c4b0*/  ULOP3.LUT UR44, UR6, 0xffff, URZ, 0xc0, !UPT ;  /* 0x0000ffff062c7892 */ /* 0x000fc4000f8ec03f */
[----:B------:R-:W-:Y:S01]  /*c4c0*/  USEL UR4, UR4, 0x1, UP0 ;  /* 0x0000000104047887 */ /* 0x000fe20008000000 */
[----:B------:R-:W-:-:S03]  /*c4d0*/  UMOV UR38, URZ ;  /* 0x0000003f00267c82 */ /* 0x000fc60008000000 */
[----:B------:R-:W-:-:S04]  /*c4e0*/  UIMAD UR41, UR4, UR41, URZ ;  /* 0x00000029042972a4 */ /* 0x000fc8000f8e023f */
[----:B------:R-:W-:Y:S02]  /*c4f0*/  UISETP.GE.AND UP0, UPT, UR41, 0x1, UPT ;  /* 0x000000012900788c */ /* 0x000fe4000bf06270 */
[----:B------:R-:W-:-:S04]  /*c500*/  UIADD3 UR4, UR41, 0x3f, URZ ;  /* 0x0000003f29047890 */ /* 0x000fc8000fffe03f */
[----:B------:R-:W-:Y:S01]  /*c510*/  PLOP3.LUT P0, PT, PT, PT, UP0, 0x80, 0x0 ;  /* 0x000000000000781c */ /* 0x000fe20003f0f008 */
[----:B------:R-:W-:-:S04]  /*c520*/  USHF.R.S32.HI UR5, URZ, 0x1f, UR4 ;  /* 0x0000001f3f057899 */ /* 0x000fc80008011404 */
[----:B------:R-:W-:-:S04]  /*c530*/  ULEA.HI UR5, UR5, UR4, URZ, 0x6 ;  /* 0x0000000405057291 */ /* 0x000fc8000f8f303f */
[----:B------:R-:W-:-:S04]  /*c540*/  USHF.R.S32.HI UR40, URZ, 0x6, UR5 ;  /* 0x000000063f287899 */ /* 0x000fc80008011405 */
[----:B0-----:R-:W-:Y:S08]  /*c550*/  @!P0 BRA `(.L_x_215) ;  /* 0x0000000000848947 */ /* 0x001ff00003800000 */
[----:B------:R-:W-:Y:S01]  /*c560*/  USHF.R.U32.HI UR6, URZ, 0x10, UR6 ;  /* 0x000000103f067899 */ /* 0x000fe20008011606 */
[----:B------:R-:W-:-:S03]  /*c570*/  UMOV UR4, URZ ;  /* 0x0000003f00047c82 */ /* 0x000fc60008000000 */
        /* <DEDUP_REMOVED lines=31> */
.L_x_215:
[----:B------:R-:W-:Y:S02]  /*c770*/  UIMAD UR45, UR44, UR38, URZ ;  /* 0x000000262c2d72a4 */ /* 0x000fe4000f8e023f */
[----:B------:R-:W-:Y:S02]  /*c780*/  IMAD.U32 R3, RZ, RZ, UR38 ;  /* 0x00000026ff037e24 */ /* 0x000fe4000f8e00ff */
[----:B------:R-:W-:Y:S02]  /*c790*/  IMAD.MOV.U32 R8, RZ, RZ, RZ ;  /* 0x000000ffff087224 */ /* 0x000fe400078e00ff */
[----:B------:R-:W-:Y:S02]  /*c7a0*/  IMAD.MOV.U32 R4, RZ, RZ, 0x1 ;  /* 0x00000001ff047424 */ /* 0x000fe400078e00ff */
[----:B------:R-:W-:-:S05]  /*c7b0*/  IMAD.U32 R28, RZ, RZ, UR45 ;  /* 0x0000002dff1c7e24 */ /* 0x000fca000f8e00ff */
[----:B------:R-:W-:-:S04]  /*c7c0*/  VIADDMNMX R28, R28, R3, UR40, PT ;  /* 0x000000281c1c7e46 */ /* 0x000fc8000b800103 */
        /* <DEDUP_REMOVED lines=13> */
[----:B------:R-:W-:Y:S01]  /*c8a0*/  MOV R8, 0x70 ;  /* 0x0000007000087802 */ /* 0x000fe20000000f00 */
[----:B------:R-:W-:Y:S01]  /*c8b0*/  IMAD.U32 R5, RZ, RZ, UR5 ;  /* 0x00000005ff057e24 */ /* 0x000fe2000f8e00ff */
[----:B------:R-:W0:Y:S01]  /*c8c0*/  LDC.64 R2, c[0x4][R2] ;  /* 0x0100000002027b82 */ /* 0x000e220000000a00 */
[----:B------:R-:W-:Y:S01]  /*c8d0*/  ULDC.64 UR4, c[0x4][0x8] ;  /* 0x0100020000047ab9 */ /* 0x000fe20000000a00 */
[----:B------:R-:W-:Y:S02]  /*c8e0*/  IMAD.U32 R6, RZ, RZ, UR6 ;  /* 0x00000006ff067e24 */ /* 0x000fe4000f8e00ff */
[----:B------:R-:W-:-:S02]  /*c8f0*/  IMAD.U32 R7, RZ, RZ, UR7 ;  /* 0x00000007ff077e24 */ /* 0x000fc4000f8e00ff */
[----:B------:R-:W-:Y:S02]  /*c900*/  IMAD.U32 R10, RZ, RZ, UR4 ;  /* 0x00000004ff0a7e24 */ /* 0x000fe4000f8e00ff */
[----:B------:R-:W-:Y:S02]  /*c910*/  IMAD.U32 R11, RZ, RZ, UR5 ;  /* 0x00000005ff0b7e24 */ /* 0x000fe4000f8e00ff */
[----:B------:R-:W-:Y:S02]  /*c920*/  IMAD.MOV.U32 R12, RZ, RZ, 0x1 ;  /* 0x00000001ff0c7424 */ /* 0x000fe400078e00ff */
[----:B------:R-:W-:-:S07]  /*c930*/  IMAD.MOV.U32 R13, RZ, RZ, RZ ;  /* 0x000000ffff0d7224 */ /* 0x000fce00078e00ff */
[----:B------:R-:W-:-:S07]  /*c940*/  LEPC R20, `(.L_x_216) ;  /* 0x000000001014794e */ /* 0x000fce0000000000 */
[----:B0----5:R-:W-:Y:S05]  /*c950*/  CALL.ABS.NOINC R2 ;  /* 0x0000000002007343 */ /* 0x021fea0003c00000 */
.L_x_216:
        /* <DEDUP_REMOVED lines=19> */
[----:B-1---5:R-:W-:Y:S05]  /*ca90*/  CALL.ABS.NOINC R2 ;  /* 0x0000000002007343 */ /* 0x022fea0003c00000 */
.L_x_218:
[----:B------:R0:W1:Y:S01]  /*caa0*/  LDC.64 R2, c[0x4][R16] ;  /* 0x0100000010027b82 */ /* 0x0000620000000a00 */
[----:B------:R-:W-:Y:S01]  /*cab0*/  ULDC.64 UR4, c[0x4][0x90] ;  /* 0x0100240000047ab9 */ /* 0x000fe20000000a00 */
[----:B------:R-:W-:Y:S01]  /*cac0*/  ULDC.64 UR6, c[0x4][0x98] ;  /* 0x0100260000067ab9 */ /* 0x000fe20000000a00 */
[----:B------:R-:W-:Y:S02]  /*cad0*/  IMAD.U32 R4, RZ, RZ, UR4 ;  /* 0x00000004ff047e24 */ /* 0x000fe4000f8e00ff */
[----:B------:R-:W-:Y:S01]  /*cae0*/  IMAD.U32 R5, RZ, RZ, UR5 ;  /* 0x00000005ff057e24 */ /* 0x000fe2000f8e00ff */
        /* <DEDUP_REMOVED lines=9> */
[----:B-1----:R-:W-:Y:S05]  /*cb80*/  CALL.ABS.NOINC R2 ;  /* 0x0000000002007343 */ /* 0x002fea0003c00000 */
.L_x_217:
[----:B------:R-:W-:Y:S01]  /*cb90*/  ULDC.64 UR4, c[0x0][0xaf0] ;  /* 0x0002bc0000047ab9 */ /* 0x000fe20000000a00 */
[----:B------:R-:W-:Y:S01]  /*cba0*/  IMAD.U32 R25, RZ, RZ, UR43 ;  /* 0x0000002bff197e24 */ /* 0x000fe2000f8e00ff */
[----:B------:R-:W-:Y:S01]  /*cbb0*/  UISETP.NE.U32.AND UP0, UPT, UR4, URZ, UPT ;  /* 0x0000003f0400728c */ /* 0x000fe2000bf05070 */
[----:B------:R-:W0:Y:S03]  /*cbc0*/  LDC R11, c[0x0][0x430] ;  /* 0x00010c00ff0b7b82 */ /* 0x000e260000000800 */
[----:B------:R-:W-:-:S06]  /*cbd0*/  UISETP.NE.AND.EX UP0, UPT, UR5, URZ, UPT, UP0 ;  /* 0x0000003f0500728c */ /* 0x000fcc000bf05300 */
[----:B------:R-:W-:-:S05]  /*cbe0*/  PLOP3.LUT P0, PT, PT, PT, UP0, 0x80, 0x0 ;  /* 0x000000000000781c */ /* 0x000fca0003f0f008 */
[----:B------:R-:W-:Y:S02]  /*cbf0*/  @UP0 ULDC.64 UR4, c[0x0][0xaf0] ;  /* 0x0002bc0000040ab9 */ /* 0x000fe40000000a00 */
[----:B------:R-:W-:-:S06]  /*cc00*/  @UP0 UIMAD.WIDE UR4, UR43, 0x4, UR4 ;  /* 0x000000042b0408a5 */ /* 0x000fcc000f8e0204 */
[----:B------:R-:W-:Y:S01]  /*cc10*/  IMAD.U32 R2, RZ, RZ, UR4 ;  /* 0x00000004ff027e24 */ /* 0x000fe2000f8e00ff */
[C---:B------:R-:W-:Y:S01]  /*cc20*/  LOP3.LUT R6, R24.reuse, 0x7f, RZ, 0xc0, !PT ;  /* 0x0000007f18067812 */ /* 0x040fe200078ec0ff */
[----:B------:R-:W-:Y:S02]  /*cc30*/  IMAD.U32 R3, RZ, RZ, UR5 ;  /* 0x00000005ff037e24 */ /* 0x000fe4000f8e00ff */
[----:B------:R-:W-:Y:S01]  /*cc40*/  IMAD.SHL.U32 R0, R24, 0x10, RZ ;  /* 0x0000001018007824 */ /* 0x000fe200078e00ff */
[----:B------:R-:W-:Y:S01]  /*cc50*/  LEA R18, R28, 0xffffffc0, 0x6 ;  /* 0xffffffc01c127811 */ /* 0x000fe200078e30ff */
[----:B------:R-:W-:Y:S01]  /*cc60*/  ULDC UR4, c[0x0][0x320] ;  /* 0x0000c80000047ab9 */ /* 0x000fe20000000800 */
[----:B------:R1:W2:Y:S01]  /*cc70*/  @P0 LDG.E R25, desc[UR36][R2.64] ;  /* 0x0000002402190981 */ /* 0x0002a2000c1e1900 */
[----:B------:R-:W-:Y:S02]  /*cc80*/  SHF.R.U32.HI R5, RZ, 0x3, R6 ;  /* 0x00000003ff057819 */ /* 0x000fe40000011606 */
[----:B------:R-:W-:-:S02]  /*cc90*/  LOP3.LUT R4, R0, 0x70, RZ, 0xc0, !PT ;  /* 0x0000007000047812 */ /* 0x000fc400078ec0ff */
[----:B0-----:R-:W-:Y:S02]  /*cca0*/  ISETP.NE.AND P1, PT, R11, 0x1, PT ;  /* 0x000000010b00780c */ /* 0x001fe40003f25270 */
[----:B------:R-:W-:Y:S02]  /*ccb0*/  LOP3.LUT R31, R4, R5, RZ, 0xfc, !PT ;  /* 0x00000005041f7212 */ /* 0x000fe400078efcff */
[----:B------:R-:W-:-:S03]  /*ccc0*/  LOP3.LUT R16, R16, 0xffffefff, RZ, 0xc0, !PT ;  /* 0xffffefff10107812 */ /* 0x000fc600078ec0ff */
[----:B------:R-:W-:-:S04]  /*ccd0*/  IMAD.IADD R4, R31, 0x1, R18 ;  /* 0x000000011f047824 */ /* 0x000fc800078e0212 */
[C---:B-----5:R-:W-:Y:S01]  /*cce0*/  IMAD.IADD R10, R4.reuse, 0x1, R29 ;  /* 0x00000001040a7824 */ /* 0x060fe200078e021d */
[----:B------:R-:W-:Y:S01]  /*ccf0*/  ISETP.GE.AND P0, PT, R4, UR41, PT ;  /* 0x0000002904007c0c */ /* 0x000fe2000bf06270 */
[----:B------:R-:W0:Y:S01]  /*cd00*/  @P1 LDC R0, c[0x0][0x434] ;  /* 0x00010d00ff001b82 */ /* 0x000e220000000800 */
[----:B------:R-:W-:Y:S01]  /*cd10*/  @P1 LOP3.LUT R16, R16, 0x1000, RZ, 0xfc, !PT ;  /* 0x0000100010101812 */ /* 0x000fe200078efcff */
[----:B------:R-:W-:Y:S01]  /*cd20*/  IMAD.MOV.U32 R7, RZ, RZ, R10 ;  /* 0x000000ffff077224 */ /* 0x000fe200078e000a */
[----:B------:R-:W-:-:S05]  /*cd30*/  ISETP.GT.U32.OR P0, PT, R31, 0x3f, P0 ;  /* 0x0000003f1f00780c */ /* 0x000fca0000704470 */
[----:B-1----:R-:W1:Y:S08]  /*cd40*/  @P1 LDC R3, c[0x0][0x438] ;  /* 0x00010e00ff031b82 */ /* 0x002e700000000800 */
[----:B------:R-:W3:Y:S08]  /*cd50*/  @!P0 LDC.64 R8, c[0x0][0x428] ;  /* 0x00010a00ff088b82 */ /* 0x000ef00000000a00 */
[----:B------:R-:W4:Y:S01]  /*cd60*/  @!P0 LDC.64 R4, c[0x0][0x418] ;  /* 0x00010600ff048b82 */ /* 0x000f220000000a00 */
[----:B0-----:R-:W-:-:S05]  /*cd70*/  @P1 IMAD.HI.U32 R0, R10, R0, RZ ;  /* 0x000000000a001227 */ /* 0x001fca00078e00ff */
[----:B-1----:R-:W-:-:S04]  /*cd80*/  @P1 SHF.R.U32.HI R7, RZ, R3, R0 ;  /* 0x00000003ff071219 */ /* 0x002fc80000011600 */
        /* <DEDUP_REMOVED lines=8> */
[----:B------:R-:W-:-:S05]  /*ce10*/  @!P0 LEA.HI.X R5, R2, R5, R0, 0x2, P1 ;  /* 0x0000000502058211 */ /* 0x000fca00008f1400 */
[----:B------:R0:W2:Y:S01]  /*ce20*/  @!P0 LDG.E R3, desc[UR36][R4.64] ;  /* 0x0000002404038981 */ /* 0x0000a2000c1e1900 */
[----:B------:R-:W-:Y:S02]  /*ce30*/  CS2R R26, SRZ ;  /* 0x00000000001a7805 */ /* 0x000fe4000001ff00 */
[----:B------:R-:W-:Y:S01]  /*ce40*/  LOP3.LUT R16, R16, 0xffffffdf, RZ, 0xc0, !PT ;  /* 0xffffffdf10107812 */ /* 0x000fe200078ec0ff */
[----:B------:R-:W-:-:S04]  /*ce50*/  IMAD.MOV R19, RZ, RZ, -R7 ;  /* 0x000000ffff137224 */ /* 0x000fc800078e0a07 */
[----:B------:R-:W-:Y:S02]  /*ce60*/  IMAD R19, R11, R19, R10 ;  /* 0x000000130b137224 */ /* 0x000fe400078e020a */
[----:B0-----:R-:W-:-:S05]  /*ce70*/  IMAD.SHL.U32 R5, R24, 0x8, RZ ;  /* 0x0000000818057824 */ /* 0x001fca00078e00ff */
[----:B------:R-:W-:-:S04]  /*ce80*/  LOP3.LUT R22, R5, 0x38, RZ, 0xc0, !PT ;  /* 0x0000003805167812 */ /* 0x000fc800078ec0ff */
[C---:B------:R-:W-:Y:S02]  /*ce90*/  LOP3.LUT R0, R22.reuse, 0x40, RZ, 0xfc, !PT ;  /* 0x0000004016007812 */ /* 0x040fe400078efcff */
[----:B------:R-:W-:Y:S02]  /*cea0*/  LOP3.LUT R2, R22, 0x80, RZ, 0xfc, !PT ;  /* 0x0000008016027812 */ /* 0x000fe400078efcff */
[----:B------:R-:W-:Y:S02]  /*ceb0*/  ISETP.GE.AND P2, PT, R0, UR4, PT ;  /* 0x0000000400007c0c */ /* 0x000fe4000bf46270 */
[----:B------:R-:W-:Y:S02]  /*cec0*/  ISETP.GE.AND P1, PT, R2, UR4, PT ;  /* 0x0000000402007c0c */ /* 0x000fe4000bf26270 */
[----:B------:R-:W-:Y:S02]  /*ced0*/  SEL R0, RZ, 0xffffffff, P2 ;  /* 0xffffffffff007807 */ /* 0x000fe40001000000 */
[----:B------:R-:W-:-:S02]  /*cee0*/  LOP3.LUT R2, R22, 0xc0, RZ, 0xfc, !PT ;  /* 0x000000c016027812 */ /* 0x000fc400078efcff */
[C---:B------:R-:W-:Y:S02]  /*cef0*/  LOP3.LUT R35, R22.reuse, 0x100, RZ, 0xfc, !PT ;  /* 0x0000010016237812 */ /* 0x040fe400078efcff */
[C---:B------:R-:W-:Y:S02]  /*cf00*/  LOP3.LUT R34, R22.reuse, 0x140, RZ, 0xfc, !PT ;  /* 0x0000014016227812 */ /* 0x040fe400078efcff */
[----:B------:R-:W-:Y:S02]  /*cf10*/  LOP3.LUT R4, R22, 0x180, RZ, 0xfc, !PT ;  /* 0x0000018016047812 */ /* 0x000fe400078efcff */
[----:B------:R-:W-:Y:S02]  /*cf20*/  @P2 LOP3.LUT R16, R16, 0x20, RZ, 0xfc, !PT ;  /* 0x0000002010102812 */ /* 0x000fe400078efcff */
[----:B------:R-:W-:Y:S02]  /*cf30*/  ISETP.GE.AND P2, PT, R35, UR4, PT ;  /* 0x0000000423007c0c */ /* 0x000fe4000bf46270 */
[----:B------:R-:W-:-:S02]  /*cf40*/  LOP3.LUT R16, R16, 0xfffffdff, RZ, 0xc0, !PT ;  /* 0xfffffdff10107812 */ /* 0x000fc400078ec0ff */
[C---:B------:R-:W-:Y:S02]  /*cf50*/  LOP3.LUT R37, R22.reuse, 0x1c0, RZ, 0xfc, !PT ;  /* 0x000001c016257812 */ /* 0x040fe400078efcff */
[--C-:B--2---:R-:W-:Y:S01]  /*cf60*/  @!P0 SHF.R.S32.HI R27, RZ, 0x1f, R3.reuse ;  /* 0x0000001fff1b8819 */ /* 0x104fe20000011403 */
[----:B------:R-:W-:Y:S01]  /*cf70*/  @!P0 IMAD.MOV.U32 R26, RZ, RZ, R3 ;  /* 0x000000ffff1a8224 */ /* 0x000fe200078e0003 */
[----:B------:R-:W-:Y:S01]  /*cf80*/  ISETP.GE.AND P0, PT, R22, UR4, PT ;  /* 0x0000000416007c0c */ /* 0x000fe2000bf06270 */
[----:B------:R-:W-:-:S03]  /*cf90*/  IMAD.SHL.U32 R3, R0, 0x2, RZ ;  /* 0x0000000200037824 */ /* 0x000fc600078e00ff */
[----:B------:R-:W-:-:S04]  /*cfa0*/  SEL R0, RZ, 0x1, P0 ;  /* 0x00000001ff007807 */ /* 0x000fc80000000000 */
[----:B------:R-:W-:Y:S02]  /*cfb0*/  LOP3.LUT R0, R3, 0x2, R0, 0xe2, !PT ;  /* 0x0000000203007812 */ /* 0x000fe400078ee200 */
[----:B------:R-:W-:-:S03]  /*cfc0*/  SEL R3, RZ, 0x4, P1 ;  /* 0x00000004ff037807 */ /* 0x000fc60000800000 */
[----:B------:R-:W-:Y:S02]  /*cfd0*/  @P0 LOP3.LUT R16, R16, 0x200, RZ, 0xfc, !PT ;  /* 0x0000020010100812 */ /* 0x000fe400078efcff */
[----:B------:R-:W-:Y:S02]  /*cfe0*/  ISETP.GE.AND P0, PT, R2, UR4, PT ;  /* 0x0000000402007c0c */ /* 0x000fe4000bf06270 */
[----:B------:R-:W-:Y:S02]  /*cff0*/  LOP3.LUT R16, R16, 0xffffffef, RZ, 0xc0, !PT ;  /* 0xffffffef10107812 */ /* 0x000fe400078ec0ff */
[----:B------:R-:W-:Y:S02]  /*d000*/  SEL R2, RZ, 0x8, P0 ;  /* 0x00000008ff027807 */ /* 0x000fe40000000000 */
[----:B------:R-:W-:Y:S02]  /*d010*/  @P1 LOP3.LUT R16, R16, 0x10, RZ, 0xfc, !PT ;  /* 0x0000001010101812 */ /* 0x000fe400078efcff */
[----:B------:R-:W-:-:S02]  /*d020*/  ISETP.GE.AND P1, PT, R34, UR4, PT ;  /* 0x0000000422007c0c */ /* 0x000fc4000bf26270 */
[----:B------:R-:W-:Y:S02]  /*d030*/  LOP3.LUT R16, R16, 0xfffffff7, RZ, 0xc0, !PT ;  /* 0xfffffff710107812 */ /* 0x000fe400078ec0ff */
[----:B------:R-:W-:Y:S02]  /*d040*/  LOP3.LUT R2, R2, R0, R3, 0xfe, !PT ;  /* 0x0000000002027212 */ /* 0x000fe400078efe03 */
[----:B------:R-:W-:Y:S02]  /*d050*/  @P0 LOP3.LUT R16, R16, 0x8, RZ, 0xfc, !PT ;  /* 0x0000000810100812 */ /* 0x000fe400078efcff */
[----:B------:R-:W-:Y:S02]  /*d060*/  ISETP.GE.AND P0, PT, R4, UR4, PT ;  /* 0x0000000404007c0c */ /* 0x000fe4000bf06270 */
[----:B------:R-:W-:Y:S02]  /*d070*/  LOP3.LUT R16, R16, 0xfffffffb, RZ, 0xc0, !PT ;  /* 0xfffffffb10107812 */ /* 0x000fe400078ec0ff */
[----:B------:R-:W-:-:S02]  /*d080*/  SEL R33, RZ, 0x40, P0 ;  /* 0x00000040ff217807 */ /* 0x000fc40000000000 */
[----:B------:R-:W-:Y:S02]  /*d090*/  @P2 LOP3.LUT R16, R16, 0x4, RZ, 0xfc, !PT ;  /* 0x0000000410102812 */ /* 0x000fe400078efcff */
[----:B------:R-:W-:Y:S01]  /*d0a0*/  ISETP.GE.AND P0, PT, R37, UR4, PT ;  /* 0x0000000425007c0c */ /* 0x000fe2000bf06270 */
[----:B------:R-:W-:Y:S01]  /*d0b0*/  UMOV UR4, 0xffffffff ;  /* 0xffffffff00047882 */ /* 0x000fe20000000000 */
[----:B------:R-:W-:Y:S02]  /*d0c0*/  SEL R3, RZ, 0x10, P2 ;  /* 0x00000010ff037807 */ /* 0x000fe40001000000 */
[----:B------:R-:W-:Y:S02]  /*d0d0*/  LOP3.LUT R16, R16, 0xfffffffd, RZ, 0xc0, !PT ;  /* 0xfffffffd10107812 */ /* 0x000fe400078ec0ff */
[----:B------:R-:W-:Y:S02]  /*d0e0*/  SEL R4, RZ, 0x20, P1 ;  /* 0x00000020ff047807 */ /* 0x000fe40000800000 */
[----:B------:R-:W-:-:S02]  /*d0f0*/  SEL R0, RZ, 0x80, P0 ;  /* 0x00000080ff007807 */ /* 0x000fc40000000000 */
[----:B------:R-:W-:Y:S02]  /*d100*/  @P1 LOP3.LUT R16, R16, 0x2, RZ, 0xfc, !PT ;  /* 0x0000000210101812 */ /* 0x000fe400078efcff */
[----:B------:R-:W-:Y:S01]  /*d110*/  LOP3.LUT R2, R4, R2, R3, 0xfe, !PT ;  /* 0x0000000204027212 */ /* 0x000fe200078efe03 */
[----:B------:R-:W-:Y:S06]  /*d120*/  BRA.DIV UR4, `(.L_x_219) ;  /* 0x0000003a04107947 */ /* 0x000fec000b800000 */
.L_x_265:
[----:B------:R-:W2:Y:S01]  /*d130*/  LDL R3, [R1] ;  /* 0x0000000001037983 */ /* 0x000ea20000100800 */
[----:B------:R-:W-:Y:S02]  /*d140*/  LOP3.LUT R33, R2, R33, RZ, 0xfc, !PT ;  /* 0x0000002102217212 */ /* 0x000fe400078efcff */
[----:B------:R-:W-:Y:S02]  /*d150*/  ISETP.GT.U32.AND P1, PT, R31, 0x3f, PT ;  /* 0x0000003f1f00780c */ /* 0x000fe40003f24070 */
[----:B------:R-:W-:Y:S02]  /*d160*/  LOP3.LUT R16, R16, 0xfffffbff, RZ, 0xc0, !PT ;  /* 0xfffffbff10107812 */ /* 0x000fe400078ec0ff */
[----:B------:R-:W-:Y:S02]  /*d170*/  MOV R23, UR39 ;  /* 0x0000002700177c02 */ /* 0x000fe40008000f00 */
[----:B------:R-:W-:Y:S02]  /*d180*/  LOP3.LUT R17, R33, R0, RZ, 0xfc, !PT ;  /* 0x0000000021117212 */ /* 0x000fe400078efcff */
[----:B------:R-:W-:-:S02]  /*d190*/  SHF.R.S32.HI R23, RZ, 0x1f, R23 ;  /* 0x0000001fff177819 */ /* 0x000fc40000011417 */
[----:B--2---:R-:W-:-:S13]  /*d1a0*/  R2UR UR4, R3 ;  /* 0x00000000030472ca */ /* 0x004fda00000e0000 */
[----:B------:R-:W-:-:S06]  /*d1b0*/  ULOP3.LUT UR4, UR4, 0x2, URZ, 0xfc, !UPT ;  /* 0x0000000204047892 */ /* 0x000fcc000f8efc3f */
[----:B------:R-:W-:-:S05]  /*d1c0*/  IMAD.U32 R2, RZ, RZ, UR4 ;  /* 0x00000004ff027e24 */ /* 0x000fca000f8e00ff */
[----:B------:R-:W-:-:S13]  /*d1d0*/  ISETP.NE.AND P0, PT, R2, 0x3, PT ;  /* 0x000000030200780c */ /* 0x000fda0003f05270 */
[----:B------:R-:W-:-:S04]  /*d1e0*/  @P0 LOP3.LUT R16, R16, 0x400, RZ, 0xfc, !PT ;  /* 0x0000040010100812 */ /* 0x000fc800078efcff */
[----:B------:R-:W-:-:S04]  /*d1f0*/  LOP3.LUT R16, R16, 0xffffbfff, RZ, 0xc0, !PT ;  /* 0xffffbfff10107812 */ /* 0x000fc800078ec0ff */
[----:B------:R-:W-:Y:S01]  /*d200*/  @P1 LOP3.LUT R16, R16, 0x4000, RZ, 0xfc, !PT ;  /* 0x0000400010101812 */ /* 0x000fe200078efcff */
[----:B------:R-:W-:Y:S06]  /*d210*/  @!P0 BRA `(.L_x_220) ;  /* 0x0000000000048947 */ /* 0x000fec0003800000 */
[----:B------:R-:W-:Y:S01]  /*d220*/  BPT.TRAP 0x1 ;  /* 0x000000040000795c */ /* 0x000fe20000300000 */
.L_x_220:
[----:B------:R-:W-:-:S05]  /*d230*/  IMAD.MOV.U32 R0, RZ, RZ, 0x1 ;  /* 0x00000001ff007424 */ /* 0x000fca00078e00ff */
[----:B------:R-:W-:-:S04]  /*d240*/  SHF.L.U32 R0, R0, 0x1f, RZ ;  /* 0x0000001f00007819 */ /* 0x000fc800000006ff */
[----:B------:R-:W0:Y:S02]  /*d250*/  SYNCS.PHASECHK.TRANS64.TRYWAIT P0, [UR42+0x38840], R0 ;  /* 0x03884000ff0075a7 */ /* 0x000e24000800016a */
[----:B0-----:R-:W-:Y:S05]  /*d260*/  @!P0 BRA `(.L_x_221) ;  /* 0x0000003400e08947 */ /* 0x001fea0003800000 */
.L_x_266:
[----:B------:R-:W-:Y:S01]  /*d270*/  SHF.R.S32.HI R30, RZ, 0x1f, R19 ;  /* 0x0000001fff1e7819 */ /* 0x000fe20000011413 */
[----:B------:R-:W-:Y:S01]  /*d280*/  ULDC.64 UR4, c[0x0][0x300] ;  /* 0x0000c00000047ab9 */ /* 0x000fe20000000a00 */
[----:B------:R-:W-:Y:S01]  /*d290*/  R2UR UR6, R23 ;  /* 0x00000000170672ca */ /* 0x000fe200000e0000 */
[----:B0-----:R-:W-:Y:S01]  /*d2a0*/  IMAD.WIDE.U32 R2, R19, UR4, RZ ;  /* 0x0000000413027c25 */ /* 0x001fe2000f8e00ff */
[----:B------:R-:W-:Y:S02]  /*d2b0*/  SHF.R.U32.HI R8, RZ, 0x3, R6 ;  /* 0x00000003ff087819 */ /* 0x000fe40000011606 */
[----:B------:R-:W-:Y:S01]  /*d2c0*/  LOP3.LUT R16, R16, 0xfffffffe, RZ, 0xc0, !PT ;  /* 0xfffffffe10107812 */ /* 0x000fe200078ec0ff */
[----:B------:R-:W-:Y:S01]  /*d2d0*/  IMAD R0, R30, UR4, RZ ;  /* 0x000000041e007c24 */ /* 0x000fe2000f8e02ff */
[----:B------:R-:W-:-:S03]  /*d2e0*/  IADD3 R18, -R8, UR41, -R18 ;  /* 0x0000002908127c10 */ /* 0x000fc6000fffe912 */
[----:B------:R-:W-:Y:S01]  /*d2f0*/  IMAD R7, R19, UR5, R0 ;  /* 0x0000000513077c24 */ /* 0x000fe2000f8e0200 */
[----:B------:R-:W-:-:S03]  /*d300*/  ULDC.64 UR4, c[0x0][0x310] ;  /* 0x0000c40000047ab9 */ /* 0x000fc60000000a00 */
[----:B------:R-:W-:Y:S02]  /*d310*/  IMAD.IADD R3, R3, 0x1, R7 ;  /* 0x0000000103037824 */ /* 0x000fe400078e0207 */
[----:B------:R-:W-:Y:S02]  /*d320*/  IMAD R7, R27, UR4, RZ ;  /* 0x000000041b077c24 */ /* 0x000fe4000f8e02ff */
[----:B------:R-:W-:-:S04]  /*d330*/  IMAD.WIDE.U32 R2, R26, UR4, R2 ;  /* 0x000000041a027c25 */ /* 0x000fc8000f8e0002 */
[----:B------:R-:W-:Y:S01]  /*d340*/  IMAD R7, R26, UR5, R7 ;  /* 0x000000051a077c24 */ /* 0x000fe2000f8e0207 */
[----:B------:R-:W-:-:S03]  /*d350*/  ULDC.64 UR4, c[0x0][0x308] ;  /* 0x0000c20000047ab9 */ /* 0x000fc60000000a00 */
[----:B------:R-:W-:Y:S02]  /*d360*/  IMAD.IADD R3, R3, 0x1, R7 ;  /* 0x0000000103037824 */ /* 0x000fe400078e0207 */
        /* <DEDUP_REMOVED lines=8> */
[----:B------:R-:W-:Y:S02]  /*d3f0*/  ULDC UR4, c[0x0][0x2f4] ;  /* 0x0000bd0000047ab9 */ /* 0x000fe40000000800 */
[----:B------:R-:W-:-:S02]  /*d400*/  ISETP.GE.AND P2, PT, R22, UR4, PT ;  /* 0x0000000416007c0c */ /* 0x000fc4000bf46270 */
[----:B------:R-:W-:Y:S02]  /*d410*/  LEA.HI.X R4, R2, UR7, R3, 0x1, P0 ;  /* 0x0000000702047c11 */ /* 0x000fe400080f0c03 */
[----:B------:R-:W-:Y:S02]  /*d420*/  LOP3.LUT R2, R5, 0x1c0, RZ, 0xc0, !PT ;  /* 0x000001c005027812 */ /* 0x000fe400078ec0ff */
[----:B------:R-:W-:Y:S02]  /*d430*/  ISETP.GE.AND P0, PT, R18, 0x1, PT ;  /* 0x000000011200780c */ /* 0x000fe40003f06270 */
[----:B------:R-:W-:-:S04]  /*d440*/  LOP3.LUT R5, R2, 0x38, R5, 0xf8, !PT ;  /* 0x0000003802057812 */ /* 0x000fc800078ef805 */
[----:B------:R-:W-:Y:S01]  /*d450*/  LOP3.LUT R5, R5, 0x38, R24, 0x78, !PT ;  /* 0x0000003805057812 */ /* 0x000fe200078e7818 */
[----:B------:R-:W-:Y:S01]  /*d460*/  IMAD.SHL.U32 R24, R6, 0x8, RZ ;  /* 0x0000000806187824 */ /* 0x000fe200078e00ff */
[----:B------:R-:W-:-:S04]  /*d470*/  @P2 LOP3.LUT R16, R16, 0x1, RZ, 0xfc, !PT ;  /* 0x0000000110102812 */ /* 0x000fc800078efcff */
[----:B------:R-:W-:Y:S01]  /*d480*/  LOP3.LUT R24, R5, 0x200, R24, 0xf8, !PT ;  /* 0x0000020005187812 */ /* 0x000fe200078ef818 */
[----:B------:R-:W-:Y:S06]  /*d490*/  BRA.DIV UR5, `(.L_x_222) ;  /* 0x00000036056c7947 */ /* 0x000fec000b800000 */
[----:B------:R-:W0:Y:S01]  /*d4a0*/  SHFL.IDX PT, R14, R0, RZ, 0x181f ;  /* 0x00181fff000e7589 */ /* 0x000e2200000e0000 */
[----:B------:R-:W-:-:S03]  /*d4b0*/  @P0 LEA R7, R24, UR42, 0x1 ;  /* 0x0000002a18070c11 */ /* 0x000fc6000f8e08ff */
[----:B------:R-:W1:Y:S04]  /*d4c0*/  SHFL.IDX PT, R2, R4, RZ, 0x181f ;  /* 0x00181fff04027589 */ /* 0x000e6800000e0000 */
[----:B------:R-:W-:Y:S01]  /*d4d0*/  SHFL.IDX PT, R5, R4, 0x1, 0x181f ;  /* 0x00381f0004057f89 */ /* 0x000fe200000e0000 */
[----:B0-----:R-:W-:-:S05]  /*d4e0*/  @P0 LEA R14, P1, R22, R14, 0x1 ;  /* 0x0000000e160e0211 */ /* 0x001fca00078208ff */
[----:B-1----:R-:W-:Y:S02]  /*d4f0*/  @P0 IMAD.X R3, RZ, RZ, R2, P1 ;  /* 0x000000ffff030224 */ /* 0x002fe400008e0602 */
        /* <DEDUP_REMOVED lines=10> */
[----:B------:R-:W-:-:S03]  /*d5a0*/  ISETP.GE.AND P0, PT, R18, 0x21, PT ;  /* 0x000000211200780c */ /* 0x000fc60003f06270 */
[----:B------:R-:W2:Y:S10]  /*d5b0*/  SHFL.IDX PT, R4, R4, 0x3, 0x181f ;  /* 0x00781f0004047f89 */ /* 0x000eb400000e0000 */
[----:B0-----:R-:W-:-:S02]  /*d5c0*/  @P0 LEA R2, P1, R22, R14, 0x1 ;  /* 0x0000000e16020211 */ /* 0x001fc400078208ff */
[----:B------:R0:W3:Y:S03]  /*d5d0*/  SHFL.IDX PT, R14, R0, 0x3, 0x181f ;  /* 0x00781f00000e7f89 */ /* 0x0000e600000e0000 */
[----:B-1----:R-:W-:Y:S01]  /*d5e0*/  @P0 IMAD.X R3, RZ, RZ, R5, P1 ;  /* 0x000000ffff030224 */ /* 0x002fe200008e0605 */
[----:B------:R-:W-:-:S05]  /*d5f0*/  @P0 LEA R5, R24, UR42, 0x1 ;  /* 0x0000002a18050c11 */ /* 0x000fca000f8e08ff */
[----:B------:R0:W-:Y:S02]  /*d600*/  @P0 LDGSTS.E.BYPASS.LTC128B.128 [R5+0x23400], desc[UR36][R2.64], !P2 ;  /* 0x2340000002050fae */ /* 0x0001e4000d101d64 */
.L_x_276:
[----:B------:R-:W-:-:S13]  /*d610*/  ISETP.GE.AND P0, PT, R18, 0x31, PT ;  /* 0x000000311200780c */ /* 0x000fda0003f06270 */
[----:B0--3--:R-:W-:Y:S02]  /*d620*/  @P0 LEA R2, P1, R22, R14, 0x1 ;  /* 0x0000000e16020211 */ /* 0x009fe400078208ff */
[----:B------:R-:W-:-:S03]  /*d630*/  @P0 LEA R5, R24, UR42, 0x1 ;  /* 0x0000002a18050c11 */ /* 0x000fc6000f8e08ff */
[----:B--2---:R-:W-:-:S05]  /*d640*/  @P0 IMAD.X R3, RZ, RZ, R4, P1 ;  /* 0x000000ffff030224 */ /* 0x004fca00008e0604 */
        /* <DEDUP_REMOVED lines=8> */
[----:B------:R-:W-:-:S13]  /*d6d0*/  LOP3.LUT P2, RZ, R16, 0x400, RZ, 0xc0, !PT ;  /* 0x0000040010ff7812 */ /* 0x000fda000784c0ff */
[----:B0-----:R-:W-:Y:S05]  /*d6e0*/  @!P2 BRA `(.L_x_223) ;  /* 0x000000000004a947 */ /* 0x001fea0003800000 */
[----:B------:R-:W-:Y:S01]  /*d6f0*/  BPT.TRAP 0x1 ;  /* 0x000000040000795c */ /* 0x000fe20000300000 */
.L_x_223:
[----:B------:R-:W-:Y:S01]  /*d700*/  SYNCS.ARRIVE.TRANS64.A1T0 RZ, [UR42+0x38830], RZ ;  /* 0x038830ffffff79a7 */ /* 0x000fe2000810002a */
[----:B------:R-:W-:Y:S05]  /*d710*/  WARPSYNC.ALL ;  /* 0x0000000000007948 */ /* 0x000fea0003800000 */
[----:B------:R-:W-:Y:S01]  /*d720*/  UIADD3 UR4, UR42, 0x20400, URZ ;  /* 0x000204002a047890 */ /* 0x000fe2000fffe03f */
[----:B------:R-:W-:Y:S01]  /*d730*/  BAR.SYNC.DEFER_BLOCKING 0x8, 0x100 ;  /* 0x0204000000007b1d */ /* 0x000fe20000010000 */
[----:B------:R-:W-:Y:S02]  /*d740*/  USHF.R.S32.HI UR46, URZ, 0x1f, UR43 ;  /* 0x0000001f3f2e7899 */ /* 0x000fe4000801142b */
[----:B------:R-:W-:-:S06]  /*d750*/  ULOP3.LUT UP0, URZ, UR4, 0x3ff, URZ, 0xc0, !UPT ;  /* 0x000003ff043f7892 */ /* 0x000fcc000f80c03f */
        /* <DEDUP_REMOVED lines=9> */
[----:B------:R-:W-:Y:S02]  /*d7f0*/  IMAD.U32 R5, RZ, RZ, UR5 ;  /* 0x00000005ff057e24 */ /* 0x000fe4000f8e00ff */
[----:B------:R-:W-:Y:S02]  /*d800*/  IMAD.U32 R6, RZ, RZ, UR6 ;  /* 0x00000006ff067e24 */ /* 0x000fe4000f8e00ff */
[----:B------:R-:W-:-:S02]  /*d810*/  IMAD.U32 R7, RZ, RZ, UR7 ;  /* 0x00000007ff077e24 */ /* 0x000fc4000f8e00ff */
[----:B------:R-:W-:Y:S02]  /*d820*/  IMAD.U32 R11, RZ, RZ, UR9 ;  /* 0x00000009ff0b7e24 */ /* 0x000fe4000f8e00ff */
[----:B------:R-:W-:Y:S02]  /*d830*/  IMAD.MOV.U32 R8, RZ, RZ, 0x70 ;  /* 0x00000070ff087424 */ /* 0x000fe400078e00ff */
[----:B------:R-:W-:Y:S02]  /*d840*/  IMAD.MOV.U32 R12, RZ, RZ, 0x1 ;  /* 0x00000001ff0c7424 */ /* 0x000fe400078e00ff */
[----:B------:R-:W-:-:S07]  /*d850*/  IMAD.MOV.U32 R13, RZ, RZ, RZ ;  /* 0x000000ffff0d7224 */ /* 0x000fce00078e00ff */
[----:B------:R-:W-:-:S07]  /*d860*/  LEPC R20, `(.L_x_224) ;  /* 0x000000001014794e */ /* 0x000fce0000000000 */
[----:B0-----:R-:W-:Y:S05]  /*d870*/  CALL.ABS.NOINC R2 ;  /* 0x0000000002007343 */ /* 0x001fea0003c00000 */
.L_x_224:
[----:B------:R-:W0:Y:S01]  /*d880*/  LDC R8, c[0x0][0x448] ;  /* 0x00011200ff087b82 */ /* 0x000e220000000800 */
[----:B------:R-:W1:Y:S01]  /*d890*/  S2R R20, SR_CTAID.X ;  /* 0x0000000000147919 */ /* 0x000e620000002500 */
[----:B------:R-:W-:Y:S01]  /*d8a0*/  R2UR UR6, R23 ;  /* 0x00000000170672ca */ /* 0x000fe200000e0000 */
[----:B------:R-:W-:Y:S01]  /*d8b0*/  ULDC.64 UR8, c[0x0][0x2d8] ;  /* 0x0000b60000087ab9 */ /* 0x000fe20000000a00 */
[----:B------:R-:W-:Y:S01]  /*d8c0*/  LOP3.LUT R16, R16, 0xfffff7ff, RZ, 0xc0, !PT ;  /* 0xfffff7ff10107812 */ /* 0x000fe200078ec0ff */
[----:B------:R-:W-:Y:S01]  /*d8d0*/  UIMAD.WIDE.U32 UR4, UR39, UR8, URZ ;  /* 0x00000008270472a5 */ /* 0x000fe2000f8e003f */
[----:B------:R-:W2:Y:S09]  /*d8e0*/  S2R R21, SR_TID.X ;  /* 0x0000000000157919 */ /* 0x000eb20000002100 */
[----:B------:R-:W-:-:S04]  /*d8f0*/  UIMAD UR6, UR6, UR8, URZ ;  /* 0x00000008060672a4 */ /* 0x000fc8000f8e023f */
[----:B------:R-:W-:-:S03]  /*d900*/  UIMAD UR6, UR39, UR9, UR6 ;  /* 0x00000009270672a4 */ /* 0x000fc6000f8e0206 */
[----:B------:R-:W-:Y:S01]  /*d910*/  ULDC.64 UR8, c[0x0][0x2e0] ;  /* 0x0000b80000087ab9 */ /* 0x000fe20000000a00 */
[----:B------:R-:W-:Y:S01]  /*d920*/  UIADD3 UR5, UR5, UR6, URZ ;  /* 0x0000000605057290 */ /* 0x000fe2000fffe03f */
[----:B0-----:R-:W-:Y:S01]  /*d930*/  ISETP.NE.AND P0, PT, R8, 0x1, PT ;  /* 0x000000010800780c */ /* 0x001fe20003f05270 */
[----:B------:R-:W-:Y:S02]  /*d940*/  UIMAD UR6, UR46, UR8, URZ ;  /* 0x000000082e0672a4 */ /* 0x000fe4000f8e023f */
[----:B------:R-:W-:Y:S02]  /*d950*/  UIMAD.WIDE.U32 UR4, UR43, UR8, UR4 ;  /* 0x000000082b0472a5 */ /* 0x000fe4000f8e0004 */
[----:B------:R-:W-:Y:S01]  /*d960*/  UIMAD UR6, UR43, UR9, UR6 ;  /* 0x000000092b0672a4 */ /* 0x000fe2000f8e0206 */
[----:B-1----:R-:W-:-:S03]  /*d970*/  IMAD R36, R20, 0x40, R31 ;  /* 0x0000004014247824 */ /* 0x002fc600078e021f */
[----:B------:R-:W-:Y:S01]  /*d980*/  UIADD3 UR6, UR5, UR6, URZ ;  /* 0x0000000605067290 */ /* 0x000fe2000fffe03f */
[----:B------:R-:W-:-:S03]  /*d990*/  IMAD.U32 R4, RZ, RZ, UR4 ;  /* 0x00000004ff047e24 */ /* 0x000fc6000f8e00ff */
[----:B------:R-:W0:Y:S01]  /*d9a0*/  @P0 LDC R3, c[0x0][0x44c] ;  /* 0x00011300ff030b82 */ /* 0x000e220000000800 */
[----:B------:R-:W-:Y:S01]  /*d9b0*/  IMAD.MOV.U32 R6, RZ, RZ, R36 ;  /* 0x000000ffff067224 */ /* 0x000fe200078e0024 */
[----:B------:R-:W-:Y:S01]  /*d9c0*/  @P0 LOP3.LUT R16, R16, 0x800, RZ, 0xfc, !PT ;  /* 0x0000080010100812 */ /* 0x000fe200078efcff */
[----:B------:R-:W-:Y:S01]  /*d9d0*/  IMAD.MOV.U32 R2, RZ, RZ, R4 ;  /* 0x000000ffff027224 */ /* 0x000fe200078e0004 */
[----:B--2---:R-:W-:-:S04]  /*d9e0*/  LOP3.LUT R21, R21, 0x7f, RZ, 0xc0, !PT ;  /* 0x0000007f15157812 */ /* 0x004fc800078ec0ff */
[----:B------:R-:W1:Y:S01]  /*d9f0*/  @P0 LDC R5, c[0x0][0x450] ;  /* 0x00011400ff050b82 */ /* 0x000e620000000800 */
[----:B------:R-:W-:Y:S01]  /*da00*/  SHF.R.U32.HI R21, RZ, 0x3, R21 ;  /* 0x00000003ff157819 */ /* 0x000fe20000011615 */
[----:B0-----:R-:W-:-:S04]  /*da10*/  @P0 IMAD.HI.U32 R0, R36, R3, RZ ;  /* 0x0000000324000227 */ /* 0x001fc800078e00ff */
[----:B------:R-:W-:Y:S01]  /*da20*/  IMAD.U32 R3, RZ, RZ, UR6 ;  /* 0x00000006ff037e24 */ /* 0x000fe2000f8e00ff */
[----:B-1----:R-:W-:Y:S01]  /*da30*/  @P0 SHF.R.U32.HI R6, RZ, R5, R0 ;  /* 0x00000005ff060219 */ /* 0x002fe20000011600 */
[----:B------:R-:W-:Y:S01]  /*da40*/  IMAD.U32 R5, RZ, RZ, UR5 ;  /* 0x00000005ff057e24 */ /* 0x000fe2000f8e00ff */
[----:B------:R-:W-:Y:S02]  /*da50*/  ULDC.64 UR4, c[0x0][0x2d0] ;  /* 0x0000b40000047ab9 */ /* 0x000fe40000000a00 */
[--C-:B------:R-:W-:Y:S01]  /*da60*/  SHF.R.S32.HI R0, RZ, 0x1f, R6.reuse ;  /* 0x0000001fff007819 */ /* 0x100fe20000011406 */
[----:B------:R-:W-:Y:S02]  /*da70*/  IMAD.MOV R7, RZ, RZ, -R6 ;  /* 0x000000ffff077224 */ /* 0x000fe400078e0a06 */
[----:B------:R-:W-:-:S04]  /*da80*/  IMAD.WIDE.U32 R2, R6, UR4, R2 ;  /* 0x0000000406027c25 */ /* 0x000fc8000f8e0002 */
[----:B------:R-:W-:Y:S02]  /*da90*/  IMAD R5, R0, UR4, RZ ;  /* 0x0000000400057c24 */ /* 0x000fe4000f8e02ff */
[----:B------:R-:W-:Y:S02]  /*daa0*/  IMAD R0, R8, R7, R36 ;  /* 0x0000000708007224 */ /* 0x000fe400078e0224 */
[----:B------:R-:W-:Y:S01]  /*dab0*/  IMAD R4, R6, UR5, R5 ;  /* 0x0000000506047c24 */ /* 0x000fe2000f8e0205 */
[----:B------:R-:W-:Y:S02]  /*dac0*/  ULDC.64 UR4, c[0x0][0x2c8] ;  /* 0x0000b20000047ab9 */ /* 0x000fe40000000a00 */
[----:B------:R-:W-:Y:S01]  /*dad0*/  SHF.R.S32.HI R5, RZ, 0x1f, R0 ;  /* 0x0000001fff057819 */ /* 0x000fe20000011400 */
[----:B------:R-:W-:-:S04]  /*dae0*/  IMAD.IADD R3, R3, 0x1, R4 ;  /* 0x0000000103037824 */ /* 0x000fc800078e0204 */
[----:B------:R-:W-:Y:S02]  /*daf0*/  IMAD R5, R5, UR4, RZ ;  /* 0x0000000405057c24 */ /* 0x000fe4000f8e02ff */
[----:B------:R-:W-:-:S04]  /*db00*/  IMAD.WIDE.U32 R2, R0, UR4, R2 ;  /* 0x0000000400027c25 */ /* 0x000fc8000f8e0002 */
[----:B------:R-:W-:Y:S01]  /*db10*/  IMAD R5, R0, UR5, R5 ;  /* 0x0000000500057c24 */ /* 0x000fe2000f8e0205 */
[----:B------:R-:W-:Y:S02]  /*db20*/  ULDC.64 UR4, c[0x0][0x280] ;  /* 0x0000a00000047ab9 */ /* 0x000fe40000000a00 */
[----:B------:R-:W-:Y:S01]  /*db30*/  LEA R0, P0, R2, UR4, 0x1 ;  /* 0x0000000402007c11 */ /* 0x000fe2000f8008ff */
[----:B------:R-:W-:Y:S01]  /*db40*/  IMAD.IADD R3, R3, 0x1, R5 ;  /* 0x0000000103037824 */ /* 0x000fe200078e0205 */
[----:B------:R-:W-:-:S04]  /*db50*/  ULDC UR4, c[0x0][0x2b8] ;  /* 0x0000ae0000047ab9 */ /* 0x000fc80000000800 */
[----:B------:R-:W-:Y:S01]  /*db60*/  LEA.HI.X R4, R2, UR5, R3, 0x1, P0 ;  /* 0x0000000502047c11 */ /* 0x000fe200080f0c03 */
[----:B------:R-:W-:Y:S01]  /*db70*/  UMOV UR5, 0xffffffff ;  /* 0xffffffff00057882 */ /* 0x000fe20000000000 */
[----:B------:R-:W-:Y:S02]  /*db80*/  ISETP.GE.AND P0, PT, R22, UR4, PT ;  /* 0x0000000416007c0c */ /* 0x000fe4000bf06270 */
[----:B------:R-:W-:Y:S11]  /*db90*/  BRA.DIV UR5, `(.L_x_225) ;  /* 0x0000003205cc7947 */ /* 0x000ff6000b800000 */
[----:B------:R-:W0:Y:S01]  /*dba0*/  LDC R3, c[0x0][0x448] ;  /* 0x00011200ff037b82 */ /* 0x000e220000000800 */
[----:B------:R-:W1:Y:S01]  /*dbb0*/  SHFL.IDX PT, R14, R0, RZ, 0x181f ;  /* 0x00181fff000e7589 */ /* 0x000e6200000e0000 */
[----:B------:R-:W-:Y:S01]  /*dbc0*/  ULDC UR4, c[0x0][0x288] ;  /* 0x0000a20000047ab9 */ /* 0x000fe20000000800 */
[----:B------:R-:W-:Y:S01]  /*dbd0*/  IMAD R6, R20, 0x40, R21 ;  /* 0x0000004014067824 */ /* 0x000fe200078e0215 */
[----:B------:R-:W-:Y:S01]  /*dbe0*/  LOP3.LUT R16, R16, 0xfffffeff, RZ, 0xc0, !PT ;  /* 0xfffffeff10107812 */ /* 0x000fe200078ec0ff */
[----:B------:R-:W2:Y:S02]  /*dbf0*/  SHFL.IDX PT, R2, R4, RZ, 0x181f ;  /* 0x00181fff04027589 */ /* 0x000ea400000e0000 */
[----:B------:R-:W-:Y:S02]  /*dc00*/  VIADD R8, R6, 0x10 ;  /* 0x0000001006087836 */ /* 0x000fe40000000000 */
[----:B------:R-:W3:Y:S04]  /*dc10*/  SHFL.IDX PT, R7, R0, 0x1, 0x181f ;  /* 0x00381f0000077f89 */ /* 0x000ee800000e0000 */
[----:B------:R-:W4:Y:S01]  /*dc20*/  SHFL.IDX PT, R9, R4, 0x1, 0x181f ;  /* 0x00381f0004097f89 */ /* 0x000f2200000e0000 */
[----:B0-----:R-:W-:-:S05]  /*dc30*/  IMAD R5, R3, UR4, RZ ;  /* 0x0000000403057c24 */ /* 0x001fca000f8e02ff */
[-C--:B------:R-:W-:Y:S02]  /*dc40*/  ISETP.GE.AND P2, PT, R6, R5.reuse, PT ;  /* 0x000000050600720c */ /* 0x080fe40003f46270 */
[----:B------:R-:W-:-:S11]  /*dc50*/  ISETP.GE.AND P3, PT, R8, R5, PT ;  /* 0x000000050800720c */ /* 0x000fd60003f66270 */
[----:B-1----:R-:W-:Y:S02]  /*dc60*/  @!P2 LEA R3, P1, R22, R14, 0x1 ;  /* 0x0000000e1603a211 */ /* 0x002fe400078208ff */
[----:B------:R-:W-:Y:S01]  /*dc70*/  @!P2 LEA R8, R24, UR42, 0x1 ;  /* 0x0000002a1808ac11 */ /* 0x000fe2000f8e08ff */
[----:B------:R-:W-:Y:S01]  /*dc80*/  SHFL.IDX PT, R14, R0, 0x3, 0x181f ;  /* 0x00781f00000e7f89 */ /* 0x000fe200000e0000 */
[----:B------:R-:W-:Y:S01]  /*dc90*/  @P2 LOP3.LUT R16, R16, 0x100, RZ, 0xfc, !PT ;  /* 0x0000010010102812 */ /* 0x000fe200078efcff */
[----:B--2---:R-:W-:Y:S01]  /*dca0*/  @!P2 IMAD.X R2, RZ, RZ, R2, P1 ;  /* 0x000000ffff02a224 */ /* 0x004fe200008e0602 */
[----:B---3--:R-:W-:Y:S02]  /*dcb0*/  @!P3 LEA R7, P1, R22, R7, 0x1 ;  /* 0x000000071607b211 */ /* 0x008fe400078208ff */
[----:B------:R-:W-:Y:S02]  /*dcc0*/  @!P3 LEA R10, R24, UR42, 0x1 ;  /* 0x0000002a180abc11 */ /* 0x000fe4000f8e08ff */
[----:B------:R-:W-:-:S02]  /*dcd0*/  @!P2 LOP3.LUT R3, R3, R2, RZ, 0x3c, !PT ;  /* 0x000000020303a212 */ /* 0x000fc400078e3cff */
[----:B----4-:R-:W-:Y:S02]  /*dce0*/  @!P3 IADD3.X R9, RZ, R9, RZ, P1, !PT ;  /* 0x00000009ff09b210 */ /* 0x010fe40000ffe4ff */
[C---:B------:R-:W-:Y:S02]  /*dcf0*/  @!P2 LOP3.LUT R2, R3.reuse, R2, RZ, 0x3c, !PT ;  /* 0x000000020302a212 */ /* 0x040fe400078e3cff */
[----:B------:R-:W-:Y:S02]  /*dd00*/  LOP3.LUT R16, R16, 0xffffff7f, RZ, 0xc0, !PT ;  /* 0xffffff7f10107812 */ /* 0x000fe400078ec0ff */
[----:B------:R-:W-:Y:S02]  /*dd10*/  @!P2 LOP3.LUT R3, R3, R2, RZ, 0x3c, !PT ;  /* 0x000000020303a212 */ /* 0x000fe400078e3cff */
[----:B------:R-:W-:-:S03]  /*dd20*/  @P3 LOP3.LUT R16, R16, 0x80, RZ, 0xfc, !PT ;  /* 0x0000008010103812 */ /* 0x000fc600078efcff */
[----:B------:R0:W-:Y:S01]  /*dd30*/  @!P2 LDGSTS.E.BYPASS.LTC128B.128 [R8+0x20400], desc[UR36][R2.64], !P0 ;  /* 0x204000000208afae */ /* 0x0001e2000c101d64 */
[----:B------:R-:W-:-:S03]  /*dd40*/  LOP3.LUT R16, R16, 0xffffffbf, RZ, 0xc0, !PT ;  /* 0xffffffbf10107812 */ /* 0x000fc600078ec0ff */
[----:B0-----:R-:W0:Y:S01]  /*dd50*/  SHFL.IDX PT, R8, R0, 0x2, 0x181f ;  /* 0x00581f0000087f89 */ /* 0x001e2200000e0000 */
[----:B------:R-:W-:-:S03]  /*dd60*/  VIADD R3, R6, 0x20 ;  /* 0x0000002006037836 */ /* 0x000fc60000000000 */
[----:B------:R-:W1:Y:S02]  /*dd70*/  SHFL.IDX PT, R2, R4, 0x2, 0x181f ;  /* 0x00581f0004027f89 */ /* 0x000e6400000e0000 */
[----:B------:R-:W-:Y:S01]  /*dd80*/  ISETP.GE.AND P2, PT, R3, R5, PT ;  /* 0x000000050300720c */ /* 0x000fe20003f46270 */
[----:B------:R-:W-:Y:S01]  /*dd90*/  @!P3 IMAD.MOV.U32 R3, RZ, RZ, R9 ;  /* 0x000000ffff03b224 */ /* 0x000fe200078e0009 */
[----:B------:R-:W2:Y:S11]  /*dda0*/  SHFL.IDX PT, R4, R4, 0x3, 0x181f ;  /* 0x00781f0004047f89 */ /* 0x000eb600000e0000 */
[----:B------:R-:W-:-:S02]  /*ddb0*/  @P2 LOP3.LUT R16, R16, 0x40, RZ, 0xfc, !PT ;  /* 0x0000004010102812 */ /* 0x000fc400078efcff */
[----:B0-----:R-:W-:-:S05]  /*ddc0*/  @!P2 LEA R8, P1, R22, R8, 0x1 ;  /* 0x000000081608a211 */ /* 0x001fca00078208ff */
[----:B-1----:R-:W-:Y:S02]  /*ddd0*/  @!P2 IMAD.X R11, RZ, RZ, R2, P1 ;  /* 0x000000ffff0ba224 */ /* 0x002fe400008e0602 */
[----:B------:R-:W-:Y:S01]  /*dde0*/  @!P3 IMAD.MOV.U32 R2, RZ, RZ, R7 ;  /* 0x000000ffff02b224 */ /* 0x000fe200078e0007 */
[----:B------:R-:W-:-:S04]  /*ddf0*/  @!P2 LEA R7, R24, UR42, 0x1 ;  /* 0x0000002a1807ac11 */ /* 0x000fc8000f8e08ff */
[----:B------:R0:W-:Y:S02]  /*de00*/  @!P3 LDGSTS.E.BYPASS.LTC128B.128 [R10+0x20c00], desc[UR36][R2.64], !P0 ;  /* 0x20c00000020abfae */ /* 0x0001e4000c101d64 */
[----:B0-----:R-:W-:Y:S02]  /*de10*/  @!P2 IMAD.MOV.U32 R2, RZ, RZ, R8 ;  /* 0x000000ffff02a224 */ /* 0x001fe400078e0008 */
[----:B------:R-:W-:-:S05]  /*de20*/  @!P2 IMAD.MOV.U32 R3, RZ, RZ, R11 ;  /* 0x000000ffff03a224 */ /* 0x000fca00078e000b */
[----:B--2---:R0:W-:Y:S02]  /*de30*/  @!P2 LDGSTS.E.BYPASS.LTC128B.128 [R7+0x21400], desc[UR36][R2.64], !P0 ;  /* 0x214000000207afae */ /* 0x0041e4000c101d64 */
.L_x_285:
[----:B------:R-:W-:Y:S01]  /*de40*/  VIADD R6, R6, 0x30 ;  /* 0x0000003006067836 */ /* 0x000fe20000000000 */
[----:B------:R-:W-:-:S04]  /*de50*/  LOP3.LUT R16, R16, 0xffffdfff, RZ, 0xc0, !PT ;  /* 0xffffdfff10107812 */ /* 0x000fc800078ec0ff */
[----:B------:R-:W-:-:S13]  /*de60*/  ISETP.GE.AND P2, PT, R6, R5, PT ;  /* 0x000000050600720c */ /* 0x000fda0003f46270 */
[----:B0-----:R-:W-:Y:S02]  /*de70*/  @!P2 LEA R2, P1, R22, R14, 0x1 ;  /* 0x0000000e1602a211 */ /* 0x001fe400078208ff */
[----:B------:R-:W-:Y:S02]  /*de80*/  @!P2 LEA R5, R24, UR42, 0x1 ;  /* 0x0000002a1805ac11 */ /* 0x000fe4000f8e08ff */
[----:B------:R-:W-:Y:S01]  /*de90*/  @P2 LOP3.LUT R16, R16, 0x2000, RZ, 0xfc, !PT ;  /* 0x0000200010102812 */ /* 0x000fe200078efcff */
[----:B------:R-:W-:-:S05]  /*dea0*/  @!P2 IMAD.X R3, RZ, RZ, R4, P1 ;  /* 0x000000ffff03a224 */ /* 0x000fca00008e0604 */
        /* <DEDUP_REMOVED lines=8> */
[----:B------:R-:W-:Y:S02]  /*df30*/  UIADD3 UR4, UR42, 0x26400, URZ ;  /* 0x000264002a047890 */ /* 0x000fe4000fffe03f */
[----:B------:R-:W-:Y:S02]  /*df40*/  SYNCS.ARRIVE.TRANS64.A1T0 RZ, [UR42+0x38800], RZ ;  /* 0x038800ffffff79a7 */ /* 0x000fe4000810002a */
[----:B------:R-:W-:-:S06]  /*df50*/  ULOP3.LUT UP0, URZ, UR4, 0x3ff, URZ, 0xc0, !UPT ;  /* 0x000003ff043f7892 */ /* 0x000fcc000f80c03f */
[----:B------:R-:W-:-:S13]  /*df60*/  PLOP3.LUT P0, PT, PT, PT, UP0, 0x80, 0x0 ;  /* 0x000000000000781c */ /* 0x000fda0003f0f008 */
[----:B0-----:R-:W-:Y:S05]  /*df70*/  @!P0 BRA `(.L_x_226) ;  /* 0x0000000000408947 */ /* 0x001fea0003800000 */
[----:B------:R-:W-:Y:S01]  /*df80*/  MOV R2, 0x0 ;  /* 0x0000000000027802 */ /* 0x000fe20000000f00 */
[----:B------:R-:W-:Y:S01]  /*df90*/  ULDC.64 UR6, c[0x4][0x90] ;  /* 0x0100240000067ab9 */ /* 0x000fe20000000a00 */
[----:B------:R-:W-:Y:S01]  /*dfa0*/  ULDC.64 UR8, c[0x4][0x98] ;  /* 0x0100260000087ab9 */ /* 0x000fe20000000a00 */
[----:B------:R-:W-:Y:S01]  /*dfb0*/  ULDC.64 UR4, c[0x4][0x28] ;  /* 0x01000a0000047ab9 */ /* 0x000fe20000000a00 */
[----:B------:R-:W-:Y:S01]  /*dfc0*/  IMAD.U32 R4, RZ, RZ, UR6 ;  /* 0x00000006ff047e24 */ /* 0x000fe2000f8e00ff */
[----:B------:R-:W-:Y:S01]  /*dfd0*/  MOV R13, RZ ;  /* 0x000000ff000d7202 */ /* 0x000fe20000000f00 */
[----:B------:R-:W0:Y:S01]  /*dfe0*/  LDC.64 R2, c[0x4][R2] ;  /* 0x0100000002027b82 */ /* 0x000e220000000a00 */
[----:B------:R-:W-:Y:S02]  /*dff0*/  IMAD.U32 R5, RZ, RZ, UR7 ;  /* 0x00000007ff057e24 */ /* 0x000fe4000f8e00ff */
[----:B------:R-:W-:Y:S02]  /*e000*/  IMAD.U32 R6, RZ, RZ, UR8 ;  /* 0x00000008ff067e24 */ /* 0x000fe4000f8e00ff */
[----:B------:R-:W-:-:S02]  /*e010*/  IMAD.U32 R7, RZ, RZ, UR9 ;  /* 0x00000009ff077e24 */ /* 0x000fc4000f8e00ff */
[----:B------:R-:W-:Y:S02]  /*e020*/  IMAD.U32 R10, RZ, RZ, UR4 ;  /* 0x00000004ff0a7e24 */ /* 0x000fe4000f8e00ff */
[----:B------:R-:W-:Y:S02]  /*e030*/  IMAD.U32 R11, RZ, RZ, UR5 ;  /* 0x00000005ff0b7e24 */ /* 0x000fe4000f8e00ff */
[----:B------:R-:W-:Y:S02]  /*e040*/  IMAD.MOV.U32 R8, RZ, RZ, 0x70 ;  /* 0x00000070ff087424 */ /* 0x000fe400078e00ff */
[----:B------:R-:W-:-:S07]  /*e050*/  IMAD.MOV.U32 R12, RZ, RZ, 0x1 ;  /* 0x00000001ff0c7424 */ /* 0x000fce00078e00ff */
[----:B------:R-:W-:-:S07]  /*e060*/  LEPC R20, `(.L_x_226) ;  /* 0x000000001014794e */ /* 0x000fce0000000000 */
[----:B0-----:R-:W-:Y:S05]  /*e070*/  CALL.ABS.NOINC R2 ;  /* 0x0000000002007343 */ /* 0x001fea0003c00000 */
.L_x_226:
[----:B------:R-:W0:Y:S01]  /*e080*/  LDC R2, c[0x0][0x448] ;  /* 0x00011200ff027b82 */ /* 0x000e220000000800 */
[----:B------:R-:W-:Y:S01]  /*e090*/  R2UR UR6, R23 ;  /* 0x00000000170672ca */ /* 0x000fe200000e0000 */
[----:B------:R-:W-:Y:S01]  /*e0a0*/  ULDC.64 UR8, c[0x0][0x3d8] ;  /* 0x0000f60000087ab9 */ /* 0x000fe20000000a00 */
[----:B------:R-:W-:Y:S01]  /*e0b0*/  ULDC UR7, c[0x0][0x448] ;  /* 0x0001120000077ab9 */ /* 0x000fe20000000800 */
[----:B------:R-:W-:Y:S01]  /*e0c0*/  UIMAD.WIDE.U32 UR4, UR39, UR8, URZ ;  /* 0x00000008270472a5 */ /* 0x000fe2000f8e003f */
[C---:B------:R-:W-:Y:S02]  /*e0d0*/  LOP3.LUT R10, R22.reuse, 0x80, RZ, 0xfc, !PT ;  /* 0x00000080160a7812 */ /* 0x040fe400078efcff */
[C---:B------:R-:W-:Y:S02]  /*e0e0*/  LOP3.LUT R8, R22.reuse, 0x40, RZ, 0xfc, !PT ;  /* 0x0000004016087812 */ /* 0x040fe400078efcff */
[----:B------:R-:W-:Y:S02]  /*e0f0*/  LOP3.LUT R6, R22, 0x180, RZ, 0xfc, !PT ;  /* 0x0000018016067812 */ /* 0x000fe400078efcff */
[----:B------:R-:W-:-:S03]  /*e100*/  LOP3.LUT R16, R16, 0xfffff7ff, RZ, 0xc0, !PT ;  /* 0xfffff7ff10107812 */ /* 0x000fc600078ec0ff */
[----:B------:R-:W-:-:S04]  /*e110*/  UIMAD UR6, UR6, UR8, URZ ;  /* 0x00000008060672a4 */ /* 0x000fc8000f8e023f */
[----:B------:R-:W-:-:S03]  /*e120*/  UIMAD UR6, UR39, UR9, UR6 ;  /* 0x00000009270672a4 */ /* 0x000fc6000f8e0206 */
[----:B------:R-:W-:Y:S01]  /*e130*/  ULDC.64 UR8, c[0x0][0x3e0] ;  /* 0x0000f80000087ab9 */ /* 0x000fe20000000a00 */
[----:B------:R-:W-:Y:S01]  /*e140*/  UIADD3 UR5, UR5, UR6, URZ ;  /* 0x0000000605057290 */ /* 0x000fe2000fffe03f */
[----:B0-----:R-:W-:Y:S01]  /*e150*/  ISETP.NE.AND P6, PT, R2, 0x1, PT ;  /* 0x000000010200780c */ /* 0x001fe20003fc5270 */
[----:B------:R-:W-:Y:S01]  /*e160*/  IMAD.MOV.U32 R2, RZ, RZ, R36 ;  /* 0x000000ffff027224 */ /* 0x000fe200078e0024 */
[----:B------:R-:W-:Y:S02]  /*e170*/  UIMAD UR6, UR46, UR8, URZ ;  /* 0x000000082e0672a4 */ /* 0x000fe4000f8e023f */
[----:B------:R-:W-:Y:S02]  /*e180*/  UIMAD.WIDE.U32 UR4, UR43, UR8, UR4 ;  /* 0x000000082b0472a5 */ /* 0x000fe4000f8e0004 */
[----:B------:R-:W-:-:S03]  /*e190*/  UIMAD UR6, UR43, UR9, UR6 ;  /* 0x000000092b0672a4 */ /* 0x000fc6000f8e0206 */
[----:B------:R-:W-:Y:S01]  /*e1a0*/  ULDC.64 UR8, c[0x0][0x3d0] ;  /* 0x0000f40000087ab9 */ /* 0x000fe20000000a00 */
[----:B------:R-:W-:Y:S01]  /*e1b0*/  UIADD3 UR5, UR5, UR6, URZ ;  /* 0x0000000605057290 */ /* 0x000fe2000fffe03f */
[----:B------:R-:W-:Y:S02]  /*e1c0*/  IMAD.U32 R9, RZ, RZ, UR8 ;  /* 0x00000008ff097e24 */ /* 0x000fe4000f8e00ff */
[----:B------:R-:W0:Y:S08]  /*e1d0*/  @P6 LDC R3, c[0x0][0x44c] ;  /* 0x00011300ff036b82 */ /* 0x000e300000000800 */
[----:B------:R-:W1:Y:S01]  /*e1e0*/  @P6 LDC R0, c[0x0][0x450] ;  /* 0x00011400ff006b82 */ /* 0x000e620000000800 */
[----:B0-----:R-:W-:-:S05]  /*e1f0*/  @P6 IMAD.HI.U32 R3, R36, R3, RZ ;  /* 0x0000000324036227 */ /* 0x001fca00078e00ff */
[----:B-1----:R-:W-:-:S04]  /*e200*/  @P6 SHF.R.U32.HI R2, RZ, R0, R3 ;  /* 0x00000000ff026219 */ /* 0x002fc80000011603 */
[--C-:B------:R-:W-:Y:S01]  /*e210*/  SHF.R.S32.HI R0, RZ, 0x1f, R2.reuse ;  /* 0x0000001fff007819 */ /* 0x100fe20000011402 */
[----:B------:R-:W-:-:S04]  /*e220*/  IMAD.MOV R5, RZ, RZ, -R2 ;  /* 0x000000ffff057224 */ /* 0x000fc800078e0a02 */
[----:B------:R-:W-:Y:S02]  /*e230*/  IMAD R3, R0, UR8, RZ ;  /* 0x0000000800037c24 */ /* 0x000fe4000f8e02ff */
[----:B------:R-:W-:Y:S02]  /*e240*/  IMAD R5, R5, UR7, R36 ;  /* 0x0000000705057c24 */ /* 0x000fe4000f8e0224 */
[C---:B------:R-:W-:Y:S02]  /*e250*/  IMAD R7, R2.reuse, UR9, R3 ;  /* 0x0000000902077c24 */ /* 0x040fe4000f8e0203 */
[----:B------:R-:W-:Y:S01]  /*e260*/  IMAD.WIDE.U32 R2, R2, R9, UR4 ;  /* 0x0000000402027e25 */ /* 0x000fe2000f8e0009 */
[----:B------:R-:W-:Y:S01]  /*e270*/  SHF.R.S32.HI R0, RZ, 0x1f, R5 ;  /* 0x0000001fff007819 */ /* 0x000fe20000011405 */
[----:B------:R-:W-:Y:S02]  /*e280*/  ULDC.64 UR4, c[0x0][0x3c8] ;  /* 0x0000f20000047ab9 */ /* 0x000fe40000000a00 */
[----:B------:R-:W-:-:S02]  /*e290*/  IMAD.IADD R3, R3, 0x1, R7 ;  /* 0x0000000103037824 */ /* 0x000fc400078e0207 */
[----:B------:R-:W-:Y:S02]  /*e2a0*/  IMAD R0, R0, UR4, RZ ;  /* 0x0000000400007c24 */ /* 0x000fe4000f8e02ff */
[----:B------:R-:W-:-:S04]  /*e2b0*/  IMAD.WIDE.U32 R2, R5, UR4, R2 ;  /* 0x0000000405027c25 */ /* 0x000fc8000f8e0002 */
[----:B------:R-:W-:Y:S01]  /*e2c0*/  IMAD R7, R5, UR5, R0 ;  /* 0x0000000505077c24 */ /* 0x000fe2000f8e0200 */
[----:B------:R-:W-:Y:S02]  /*e2d0*/  ULDC.64 UR4, c[0x0][0x390] ;  /* 0x0000e40000047ab9 */ /* 0x000fe40000000a00 */
[----:B------:R-:W-:Y:S01]  /*e2e0*/  LEA R0, P0, R2, UR4, 0x1 ;  /* 0x0000000402007c11 */ /* 0x000fe2000f8008ff */
[----:B------:R-:W-:Y:S01]  /*e2f0*/  ULDC UR4, c[0x0][0x3b8] ;  /* 0x0000ee0000047ab9 */ /* 0x000fe20000000800 */
[----:B------:R-:W-:Y:S01]  /*e300*/  IMAD.IADD R3, R3, 0x1, R7 ;  /* 0x0000000103037824 */ /* 0x000fe200078e0207 */
[----:B------:R-:W-:Y:S02]  /*e310*/  ISETP.GE.AND P1, PT, R22, UR4, PT ;  /* 0x0000000416007c0c */ /* 0x000fe4000bf26270 */
[----:B------:R-:W-:Y:S02]  /*e320*/  ISETP.GE.AND P4, PT, R10, UR4, PT ;  /* 0x000000040a007c0c */ /* 0x000fe4000bf86270 */
[----:B------:R-:W-:-:S02]  /*e330*/  ISETP.GE.AND P5, PT, R8, UR4, PT ;  /* 0x0000000408007c0c */ /* 0x000fc4000bfa6270 */
[----:B------:R-:W-:Y:S02]  /*e340*/  LOP3.LUT R8, R22, 0xc0, RZ, 0xfc, !PT ;  /* 0x000000c016087812 */ /* 0x000fe400078efcff */
[----:B------:R-:W-:Y:S02]  /*e350*/  LEA.HI.X R4, R2, UR5, R3, 0x1, P0 ;  /* 0x0000000502047c11 */ /* 0x000fe400080f0c03 */
[----:B------:R-:W-:Y:S02]  /*e360*/  SEL R2, RZ, 0x1, P1 ;  /* 0x00000001ff027807 */ /* 0x000fe40000800000 */
[----:B------:R-:W-:Y:S02]  /*e370*/  SEL R3, RZ, 0x4, P4 ;  /* 0x00000004ff037807 */ /* 0x000fe40002000000 */
[----:B------:R-:W-:Y:S02]  /*e380*/  SEL R7, RZ, 0x2, P5 ;  /* 0x00000002ff077807 */ /* 0x000fe40002800000 */
[----:B------:R-:W-:-:S02]  /*e390*/  ISETP.GE.AND P2, PT, R35, UR4, PT ;  /* 0x0000000423007c0c */ /* 0x000fc4000bf46270 */
[----:B------:R-:W-:Y:S02]  /*e3a0*/  ISETP.GE.AND P3, PT, R8, UR4, PT ;  /* 0x0000000408007c0c */ /* 0x000fe4000bf66270 */
[----:B------:R-:W-:Y:S02]  /*e3b0*/  IADD3 R7, R3, R7, R2 ;  /* 0x0000000703077210 */ /* 0x000fe40007ffe002 */
[----:B------:R-:W-:Y:S02]  /*e3c0*/  ISETP.GE.AND P0, PT, R6, UR4, PT ;  /* 0x0000000406007c0c */ /* 0x000fe4000bf06270 */
[----:B------:R-:W-:Y:S02]  /*e3d0*/  @P1 LOP3.LUT R16, R16, 0x800, RZ, 0xfc, !PT ;  /* 0x0000080010101812 */ /* 0x000fe400078efcff */
[----:B------:R-:W-:Y:S02]  /*e3e0*/  SEL R2, RZ, 0x10, P2 ;  /* 0x00000010ff027807 */ /* 0x000fe40001000000 */
[----:B------:R-:W-:-:S02]  /*e3f0*/  SEL R3, RZ, 0x8, P3 ;  /* 0x00000008ff037807 */ /* 0x000fc40001800000 */
[----:B------:R-:W-:Y:S02]  /*e400*/  ISETP.GE.AND P1, PT, R34, UR4, PT ;  /* 0x0000000422007c0c */ /* 0x000fe4000bf26270 */
[----:B------:R-:W-:Y:S02]  /*e410*/  SEL R5, RZ, 0x40, P0 ;  /* 0x00000040ff057807 */ /* 0x000fe40000000000 */
[----:B------:R-:W-:Y:S02]  /*e420*/  IADD3 R3, R2, R7, R3 ;  /* 0x0000000702037210 */ /* 0x000fe40007ffe003 */
[----:B------:R-:W-:Y:S01]  /*e430*/  ISETP.GE.AND P0, PT, R37, UR4, PT ;  /* 0x0000000425007c0c */ /* 0x000fe2000bf06270 */
[----:B------:R-:W-:Y:S01]  /*e440*/  UMOV UR4, 0xffffffff ;  /* 0xffffffff00047882 */ /* 0x000fe20000000000 */
[----:B------:R-:W-:Y:S02]  /*e450*/  SEL R2, RZ, 0x20, P1 ;  /* 0x00000020ff027807 */ /* 0x000fe40000800000 */
[----:B------:R-:W-:-:S02]  /*e460*/  SEL R6, RZ, 0x80, P0 ;  /* 0x00000080ff067807 */ /* 0x000fc40000000000 */
[----:B------:R-:W-:-:S05]  /*e470*/  IADD3 R5, R5, R3, R2 ;  /* 0x0000000305057210 */ /* 0x000fca0007ffe002 */
[----:B------:R-:W-:Y:S01]  /*e480*/  IMAD.IADD R6, R5, 0x1, R6 ;  /* 0x0000000105067824 */ /* 0x000fe200078e0206 */
[----:B------:R-:W-:Y:S06]  /*e490*/  BRA.DIV UR4, `(.L_x_227) ;  /* 0x0000002e04ec7947 */ /* 0x000fec000b800000 */
[----:B------:R-:W0:Y:S01]  /*e4a0*/  SHFL.IDX PT, R14, R0, RZ, 0x181f ;  /* 0x00181fff000e7589 */ /* 0x000e2200000e0000 */
[----:B------:R-:W-:Y:S02]  /*e4b0*/  LOP3.LUT P6, RZ, R16, 0x100, RZ, 0xc0, !PT ;  /* 0x0000010010ff7812 */ /* 0x000fe400078cc0ff */
[----:B------:R-:W-:Y:S01]  /*e4c0*/  P2R R8, PR, RZ, 0x20 ;  /* 0x00000020ff087803 */ /* 0x000fe20000000000 */
[----:B------:R-:W1:Y:S10]  /*e4d0*/  SHFL.IDX PT, R2, R4, RZ, 0x181f ;  /* 0x00181fff04027589 */ /* 0x000e7400000e0000 */
[----:B------:R-:W-:-:S02]  /*e4e0*/  @!P6 LEA R7, R24, UR42, 0x1 ;  /* 0x0000002a1807ec11 */ /* 0x000fc4000f8e08ff */
[----:B0-----:R-:W-:-:S05]  /*e4f0*/  @!P6 LEA R14, P0, R22, R14, 0x1 ;  /* 0x0000000e160ee211 */ /* 0x001fca00078008ff */
[----:B-1----:R-:W-:Y:S01]  /*e500*/  @!P6 IMAD.X R21, RZ, RZ, R2, P0 ;  /* 0x000000ffff15e224 */ /* 0x002fe200000e0602 */
[----:B------:R-:W-:Y:S02]  /*e510*/  LOP3.LUT P0, RZ, R16, 0x800, RZ, 0xc0, !PT ;  /* 0x0000080010ff7812 */ /* 0x000fe4000780c0ff */
[----:B------:R-:W-:Y:S01]  /*e520*/  @!P6 LOP3.LUT R2, R5, 0x40, RZ, 0xc0, !PT ;  /* 0x000000400502e812 */ /* 0x000fe200078ec0ff */
[----:B------:R-:W-:-:S03]  /*e530*/  @!P6 IMAD.MOV.U32 R3, RZ, RZ, R21 ;  /* 0x000000ffff03e224 */ /* 0x000fc600078e0015 */
[----:B------:R-:W-:Y:S01]  /*e540*/  @!P6 SHF.R.U32.HI R9, RZ, 0x2, R2 ;  /* 0x00000002ff09e819 */ /* 0x000fe20000011602 */
[----:B------:R-:W-:Y:S02]  /*e550*/  @!P6 IMAD.MOV.U32 R2, RZ, RZ, R14 ;  /* 0x000000ffff02e224 */ /* 0x000fe400078e000e */
[----:B------:R-:W0:Y:S04]  /*e560*/  SHFL.IDX PT, R14, R0, 0x1, 0x181f ;  /* 0x00381f00000e7f89 */ /* 0x000e2800000e0000 */
[----:B------:R-:W-:Y:S04]  /*e570*/  @!P6 LDGSTS.E.BYPASS.LTC128B.128 [R7+0x26400], desc[UR36][R2.64], !P0 ;  /* 0x264000000207efae */ /* 0x000fe8000c101d64 */
[----:B------:R-:W-:Y:S01]  /*e580*/  @!P6 LDGSTS.E.BYPASS.LTC128B.128 [R7+0x28400], desc[UR36][R2.64+0x80], !P5 ;  /* 0x284000800207efae */ /* 0x000fe2000e901d64 */
[----:B------:R-:W-:-:S13]  /*e590*/  LOP3.LUT P5, RZ, R16, 0x100, RZ, 0xc0, !PT ;  /* 0x0000010010ff7812 */ /* 0x000fda00078ac0ff */
[----:B------:R-:W-:Y:S01]  /*e5a0*/  @!P5 ISETP.NE.U32.AND P6, PT, R9, RZ, PT ;  /* 0x000000ff0900d20c */ /* 0x000fe20003fc5070 */
[----:B------:R-:W-:Y:S01]  /*e5b0*/  @!P5 LDGSTS.E.BYPASS.LTC128B.128 [R7+0x2a400], desc[UR36][R2.64+0x100], !P4 ;  /* 0x2a4001000207dfae */ /* 0x000fe2000e101d64 */
[----:B------:R-:W-:-:S03]  /*e5c0*/  @!P5 LOP3.LUT R9, R6, 0x80, RZ, 0xc0, !PT ;  /* 0x000000800609d812 */ /* 0x000fc600078ec0ff */
[----:B------:R-:W-:Y:S01]  /*e5d0*/  @!P5 LDGSTS.E.BYPASS.LTC128B.128 [R7+0x2c400], desc[UR36][R2.64+0x180], !P3 ;  /* 0x2c4001800207dfae */ /* 0x000fe2000d901d64 */
[----:B------:R-:W-:-:S03]  /*e5e0*/  @!P5 SHF.R.U32.HI R9, RZ, 0x3, R9 ;  /* 0x00000003ff09d819 */ /* 0x000fc60000011609 */
[----:B------:R-:W-:Y:S01]  /*e5f0*/  @!P5 LDGSTS.E.BYPASS.LTC128B.128 [R7+0x2e400], desc[UR36][R2.64+0x200], !P2 ;  /* 0x2e4002000207dfae */ /* 0x000fe2000d101d64 */
[----:B------:R-:W-:-:S03]  /*e600*/  @!P5 ISETP.NE.U32.AND P0, PT, R9, RZ, PT ;  /* 0x000000ff0900d20c */ /* 0x000fc60003f05070 */
[----:B------:R-:W1:Y:S04]  /*e610*/  SHFL.IDX PT, R9, R4, 0x1, 0x181f ;  /* 0x00381f0004097f89 */ /* 0x000e6800000e0000 */
[----:B------:R-:W-:Y:S04]  /*e620*/  @!P5 LDGSTS.E.BYPASS.LTC128B.128 [R7+0x30400], desc[UR36][R2.64+0x280], !P1 ;  /* 0x304002800207dfae */ /* 0x000fe8000c901d64 */
[----:B------:R-:W-:Y:S01]  /*e630*/  @!P5 LDGSTS.E.BYPASS.LTC128B.128 [R7+0x32400], desc[UR36][R2.64+0x300], P6 ;  /* 0x324003000207dfae */ /* 0x000fe2000b101d64 */
[----:B------:R-:W-:-:S03]  /*e640*/  LOP3.LUT P6, RZ, R16, 0x80, RZ, 0xc0, !PT ;  /* 0x0000008010ff7812 */ /* 0x000fc600078cc0ff */
[----:B------:R2:W-:Y:S01]  /*e650*/  @!P5 LDGSTS.E.BYPASS.LTC128B.128 [R7+0x34400], desc[UR36][R2.64+0x380], P0 ;  /* 0x344003800207dfae */ /* 0x0005e20008101d64 */
[----:B------:R-:W-:-:S04]  /*e660*/  ISETP.NE.AND P5, PT, R8, RZ, PT ;  /* 0x000000ff0800720c */ /* 0x000fc80003fa5270 */
[----:B------:R-:W-:-:S05]  /*e670*/  P2R R10, PR, RZ, 0x20 ;  /* 0x00000020ff0a7803 */ /* 0x000fca0000000000 */
[----:B0-----:R-:W-:Y:S02]  /*e680*/  @!P6 LEA R14, P0, R22, R14, 0x1 ;  /* 0x0000000e160ee211 */ /* 0x001fe400078008ff */
[----:B------:R-:W-:-:S03]  /*e690*/  @!P6 LOP3.LUT R20, R5, 0x40, RZ, 0xc0, !PT ;  /* 0x000000400514e812 */ /* 0x000fc600078ec0ff */
[----:B-1----:R-:W-:Y:S01]  /*e6a0*/  @!P6 IMAD.X R21, RZ, RZ, R9, P0 ;  /* 0x000000ffff15e224 */ /* 0x002fe200000e0609 */
[----:B------:R-:W-:Y:S01]  /*e6b0*/  LOP3.LUT P0, RZ, R16, 0x800, RZ, 0xc0, !PT ;  /* 0x0000080010ff7812 */ /* 0x000fe2000780c0ff */
[----:B--2---:R-:W-:Y:S01]  /*e6c0*/  @!P6 IMAD.MOV.U32 R2, RZ, RZ, R14 ;  /* 0x000000ffff02e224 */ /* 0x004fe200078e000e */
[----:B------:R-:W-:Y:S01]  /*e6d0*/  @!P6 LEA R9, R24, UR42, 0x1 ;  /* 0x0000002a1809ec11 */ /* 0x000fe2000f8e08ff */
[----:B------:R-:W-:Y:S01]  /*e6e0*/  @!P6 IMAD.MOV.U32 R3, RZ, RZ, R21 ;  /* 0x000000ffff03e224 */ /* 0x000fe200078e0015 */
[----:B------:R-:W-:Y:S01]  /*e6f0*/  @!P6 SHF.R.U32.HI R20, RZ, 0x2, R20 ;  /* 0x00000002ff14e819 */ /* 0x000fe20000011614 */
[----:B------:R-:W0:Y:S08]  /*e700*/  SHFL.IDX PT, R14, R0, 0x2, 0x181f ;  /* 0x00581f00000e7f89 */ /* 0x000e3000000e0000 */
[----:B------:R-:W-:Y:S04]  /*e710*/  @!P6 LDGSTS.E.BYPASS.LTC128B.128 [R9+0x26c00], desc[UR36][R2.64], !P0 ;  /* 0x26c000000209efae */ /* 0x000fe8000c101d64 */
[----:B------:R-:W-:Y:S01]  /*e720*/  @!P6 LDGSTS.E.BYPASS.LTC128B.128 [R9+0x28c00], desc[UR36][R2.64+0x80], !P5 ;  /* 0x28c000800209efae */ /* 0x000fe2000e901d64 */
[----:B------:R-:W-:-:S04]  /*e730*/  LOP3.LUT P5, RZ, R16, 0x40, RZ, 0xc0, !PT ;  /* 0x0000004010ff7812 */ /* 0x000fc800078ac0ff */
[----:B------:R-:W-:Y:S02]  /*e740*/  P2R R8, PR, RZ, 0x20 ;  /* 0x00000020ff087803 */ /* 0x000fe40000000000 */
[----:B------:R-:W-:-:S13]  /*e750*/  LOP3.LUT P5, RZ, R16, 0x80, RZ, 0xc0, !PT ;  /* 0x0000008010ff7812 */ /* 0x000fda00078ac0ff */
[----:B------:R-:W-:Y:S01]  /*e760*/  @!P5 LOP3.LUT R7, R6, 0x80, RZ, 0xc0, !PT ;  /* 0x000000800607d812 */ /* 0x000fe200078ec0ff */
[----:B------:R-:W-:Y:S01]  /*e770*/  @!P5 LDGSTS.E.BYPASS.LTC128B.128 [R9+0x2ac00], desc[UR36][R2.64+0x100], !P4 ;  /* 0x2ac001000209dfae */ /* 0x000fe2000e101d64 */
[----:B------:R-:W-:Y:S02]  /*e780*/  @!P5 ISETP.NE.U32.AND P6, PT, R20, RZ, PT ;  /* 0x000000ff1400d20c */ /* 0x000fe40003fc5070 */
[----:B------:R-:W-:Y:S01]  /*e790*/  @!P5 SHF.R.U32.HI R7, RZ, 0x3, R7 ;  /* 0x00000003ff07d819 */ /* 0x000fe20000011607 */
[----:B------:R-:W-:Y:S03]  /*e7a0*/  @!P5 LDGSTS.E.BYPASS.LTC128B.128 [R9+0x2cc00], desc[UR36][R2.64+0x180], !P3 ;  /* 0x2cc001800209dfae */ /* 0x000fe6000d901d64 */
[----:B------:R-:W-:Y:S01]  /*e7b0*/  @!P5 ISETP.NE.U32.AND P0, PT, R7, RZ, PT ;  /* 0x000000ff0700d20c */ /* 0x000fe20003f05070 */
[----:B------:R-:W-:Y:S04]  /*e7c0*/  @!P5 LDGSTS.E.BYPASS.LTC128B.128 [R9+0x2ec00], desc[UR36][R2.64+0x200], !P2 ;  /* 0x2ec002000209dfae */ /* 0x000fe8000d101d64 */
[----:B------:R-:W1:Y:S04]  /*e7d0*/  SHFL.IDX PT, R7, R4, 0x2, 0x181f ;  /* 0x00581f0004077f89 */ /* 0x000e6800000e0000 */
[----:B------:R-:W-:Y:S04]  /*e7e0*/  @!P5 LDGSTS.E.BYPASS.LTC128B.128 [R9+0x30c00], desc[UR36][R2.64+0x280], !P1 ;  /* 0x30c002800209dfae */ /* 0x000fe8000c901d64 */
[----:B------:R-:W-:Y:S01]  /*e7f0*/  @!P5 LDGSTS.E.BYPASS.LTC128B.128 [R9+0x32c00], desc[UR36][R2.64+0x300], P6 ;  /* 0x32c003000209dfae */ /* 0x000fe2000b101d64 */
[----:B------:R-:W-:-:S03]  /*e800*/  LOP3.LUT P6, RZ, R16, 0x800, RZ, 0xc0, !PT ;  /* 0x0000080010ff7812 */ /* 0x000fc600078cc0ff */
[----:B------:R2:W-:Y:S01]  /*e810*/  @!P5 LDGSTS.E.BYPASS.LTC128B.128 [R9+0x34c00], desc[UR36][R2.64+0x380], P0 ;  /* 0x34c003800209dfae */ /* 0x0005e20008101d64 */
[----:B------:R-:W-:-:S03]  /*e820*/  ISETP.NE.AND P5, PT, R8, RZ, PT ;  /* 0x000000ff0800720c */ /* 0x000fc60003fa5270 */
[----:B------:R-:W3:Y:S10]  /*e830*/  SHFL.IDX PT, R4, R4, 0x3, 0x181f ;  /* 0x00781f0004047f89 */ /* 0x000ef400000e0000 */
[----:B0-----:R-:W-:-:S05]  /*e840*/  @!P5 LEA R14, P0, R22, R14, 0x1 ;  /* 0x0000000e160ed211 */ /* 0x001fca00078008ff */
[----:B-1----:R-:W-:Y:S01]  /*e850*/  @!P5 IMAD.X R7, RZ, RZ, R7, P0 ;  /* 0x000000ffff07d224 */ /* 0x002fe200000e0607 */
[----:B------:R-:W-:Y:S02]  /*e860*/  LOP3.LUT P0, RZ, R16, 0x40, RZ, 0xc0, !PT ;  /* 0x0000004010ff7812 */ /* 0x000fe4000780c0ff */
[----:B------:R-:W-:-:S11]  /*e870*/  ISETP.NE.AND P5, PT, R10, RZ, PT ;  /* 0x000000ff0a00720c */ /* 0x000fd60003fa5270 */
[----:B------:R-:W-:Y:S01]  /*e880*/  @!P0 LOP3.LUT R20, R5, 0x40, RZ, 0xc0, !PT ;  /* 0x0000004005148812 */ /* 0x000fe200078ec0ff */
[----:B--2---:R-:W-:Y:S01]  /*e890*/  @!P0 IMAD.MOV.U32 R2, RZ, RZ, R14 ;  /* 0x000000ffff028224 */ /* 0x004fe200078e000e */
[----:B------:R-:W-:Y:S01]  /*e8a0*/  @!P0 LEA R21, R24, UR42, 0x1 ;  /* 0x0000002a18158c11 */ /* 0x000fe2000f8e08ff */
[----:B------:R-:W-:Y:S01]  /*e8b0*/  @!P0 IMAD.MOV.U32 R3, RZ, RZ, R7 ;  /* 0x000000ffff038224 */ /* 0x000fe200078e0007 */
[----:B------:R-:W-:Y:S01]  /*e8c0*/  @!P0 SHF.R.U32.HI R20, RZ, 0x2, R20 ;  /* 0x00000002ff148819 */ /* 0x000fe20000011614 */
[----:B------:R0:W1:Y:S04]  /*e8d0*/  SHFL.IDX PT, R14, R0, 0x3, 0x181f ;  /* 0x00781f00000e7f89 */ /* 0x00006800000e0000 */
[----:B------:R0:W-:Y:S01]  /*e8e0*/  @!P0 LDGSTS.E.BYPASS.LTC128B.128 [R21+0x27400], desc[UR36][R2.64], !P6 ;  /* 0x2740000002158fae */ /* 0x0001e2000f101d64 */
[----:B------:R-:W-:-:S03]  /*e8f0*/  @!P0 ISETP.NE.U32.AND P6, PT, R20, RZ, PT ;  /* 0x000000ff1400820c */ /* 0x000fc60003fc5070 */
[----:B------:R0:W-:Y:S04]  /*e900*/  @!P0 LDGSTS.E.BYPASS.LTC128B.128 [R21+0x29400], desc[UR36][R2.64+0x80], !P5 ;  /* 0x2940008002158fae */ /* 0x0001e8000e901d64 */
[----:B------:R0:W-:Y:S04]  /*e910*/  @!P0 LDGSTS.E.BYPASS.LTC128B.128 [R21+0x2b400], desc[UR36][R2.64+0x100], !P4 ;  /* 0x2b40010002158fae */ /* 0x0001e8000e101d64 */
[----:B------:R0:W-:Y:S04]  /*e920*/  @!P0 LDGSTS.E.BYPASS.LTC128B.128 [R21+0x2d400], desc[UR36][R2.64+0x180], !P3 ;  /* 0x2d40018002158fae */ /* 0x0001e8000d901d64 */
[----:B------:R0:W-:Y:S04]  /*e930*/  @!P0 LDGSTS.E.BYPASS.LTC128B.128 [R21+0x2f400], desc[UR36][R2.64+0x200], !P2 ;  /* 0x2f40020002158fae */ /* 0x0001e8000d101d64 */
[----:B------:R0:W-:Y:S04]  /*e940*/  @!P0 LDGSTS.E.BYPASS.LTC128B.128 [R21+0x31400], desc[UR36][R2.64+0x280], !P1 ;  /* 0x3140028002158fae */ /* 0x0001e8000c901d64 */
[----:B------:R0:W-:Y:S01]  /*e950*/  @!P0 LDGSTS.E.BYPASS.LTC128B.128 [R21+0x33400], desc[UR36][R2.64+0x300], P6 ;  /* 0x3340030002158fae */ /* 0x0001e2000b101d64 */
[----:B------:R-:W-:-:S13]  /*e960*/  LOP3.LUT P6, RZ, R16, 0x40, RZ, 0xc0, !PT ;  /* 0x0000004010ff7812 */ /* 0x000fda00078cc0ff */
[----:B------:R-:W-:-:S04]  /*e970*/  @!P6 LOP3.LUT R9, R6, 0x80, RZ, 0xc0, !PT ;  /* 0x000000800609e812 */ /* 0x000fc800078ec0ff */
[----:B------:R-:W-:-:S04]  /*e980*/  @!P6 SHF.R.U32.HI R9, RZ, 0x3, R9 ;  /* 0x00000003ff09e819 */ /* 0x000fc80000011609 */
[----:B------:R-:W-:-:S13]  /*e990*/  @!P6 ISETP.NE.U32.AND P0, PT, R9, RZ, PT ;  /* 0x000000ff0900e20c */ /* 0x000fda0003f05070 */
[----:B-1-3--:R0:W-:Y:S02]  /*e9a0*/  @!P6 LDGSTS.E.BYPASS.LTC128B.128 [R21+0x35400], desc[UR36][R2.64+0x380], P0 ;  /* 0x354003800215efae */ /* 0x00a1e40008101d64 */
.L_x_295:
[----:B------:R-:W-:Y:S01]  /*e9b0*/  LOP3.LUT P0, RZ, R16, 0x2000, RZ, 0xc0, !PT ;  /* 0x0000200010ff7812 */ /* 0x000fe2000780c0ff */
[----:B------:R-:W-:-:S12]  /*e9c0*/  BSSY B0, `(.L_x_228) ;  /* 0x0000017000007945 */ /* 0x000fd80003800000 */
[----:B------:R-:W-:Y:S05]  /*e9d0*/  @P0 BRA `(.L_x_229) ;  /* 0x0000000000540947 */ /* 0x000fea0003800000 */
[----:B------:R-:W-:Y:S02]  /*e9e0*/  LOP3.LUT R5, R5, 0x40, RZ, 0xc0, !PT ;  /* 0x0000004005057812 */ /* 0x000fe400078ec0ff */
[----:B------:R-:W-:Y:S02]  /*e9f0*/  LOP3.LUT P6, RZ, R16, 0x800, RZ, 0xc0, !PT ;  /* 0x0000080010ff7812 */ /* 0x000fe400078cc0ff */
[----:B0-----:R-:W-:Y:S02]  /*ea00*/  LEA R2, P0, R22, R14, 0x1 ;  /* 0x0000000e16027211 */ /* 0x001fe400078008ff */
[----:B------:R-:W-:Y:S02]  /*ea10*/  SHF.R.U32.HI R5, RZ, 0x2, R5 ;  /* 0x00000002ff057819 */ /* 0x000fe40000011605 */
[----:B------:R-:W-:Y:S01]  /*ea20*/  LEA R7, R24, UR42, 0x1 ;  /* 0x0000002a18077c11 */ /* 0x000fe2000f8e08ff */
[----:B------:R-:W-:Y:S01]  /*ea30*/  IMAD.X R3, RZ, RZ, R4, P0 ;  /* 0x000000ffff037224 */ /* 0x000fe200000e0604 */
[----:B------:R-:W-:-:S02]  /*ea40*/  ISETP.NE.U32.AND P0, PT, R5, RZ, PT ;  /* 0x000000ff0500720c */ /* 0x000fc40003f05070 */
[----:B------:R-:W-:-:S03]  /*ea50*/  LOP3.LUT R6, R6, 0x80, RZ, 0xc0, !PT ;  /* 0x0000008006067812 */ /* 0x000fc600078ec0ff */
[----:B------:R-:W-:Y:S01]  /*ea60*/  @!PT LDS RZ, [RZ] ;  /* 0x00000000fffff984 */ /* 0x000fe20000000800 */
[----:B------:R-:W-:Y:S01]  /*ea70*/  @!PT LDS RZ, [RZ] ;  /* 0x00000000fffff984 */ /* 0x000fe20000000800 */
[----:B------:R-:W-:Y:S01]  /*ea80*/  @!PT LDS RZ, [RZ] ;  /* 0x00000000fffff984 */ /* 0x000fe20000000800 */
[----:B------:R1:W-:Y:S01]  /*ea90*/  LDGSTS.E.BYPASS.LTC128B.128 [R7+0x27c00], desc[UR36][R2.64], !P6 ;  /* 0x27c0000002077fae */ /* 0x0003e2000f101d64 */
[----:B------:R-:W-:-:S03]  /*eaa0*/  SHF.R.U32.HI R6, RZ, 0x3, R6 ;  /* 0x00000003ff067819 */ /* 0x000fc60000011606 */
[----:B------:R1:W-:Y:S04]  /*eab0*/  LDGSTS.E.BYPASS.LTC128B.128 [R7+0x29c00], desc[UR36][R2.64+0x80], !P5 ;  /* 0x29c0008002077fae */ /* 0x0003e8000e901d64 */
[----:B------:R1:W-:Y:S04]  /*eac0*/  LDGSTS.E.BYPASS.LTC128B.128 [R7+0x2bc00], desc[UR36][R2.64+0x100], !P4 ;  /* 0x2bc0010002077fae */ /* 0x0003e8000e101d64 */
[----:B------:R1:W-:Y:S04]  /*ead0*/  LDGSTS.E.BYPASS.LTC128B.128 [R7+0x2dc00], desc[UR36][R2.64+0x180], !P3 ;  /* 0x2dc0018002077fae */ /* 0x0003e8000d901d64 */
[----:B------:R1:W-:Y:S04]  /*eae0*/  LDGSTS.E.BYPASS.LTC128B.128 [R7+0x2fc00], desc[UR36][R2.64+0x200], !P2 ;  /* 0x2fc0020002077fae */ /* 0x0003e8000d101d64 */
[----:B------:R1:W-:Y:S04]  /*eaf0*/  LDGSTS.E.BYPASS.LTC128B.128 [R7+0x31c00], desc[UR36][R2.64+0x280], !P1 ;  /* 0x31c0028002077fae */ /* 0x0003e8000c901d64 */
[----:B------:R1:W-:Y:S01]  /*eb00*/  LDGSTS.E.BYPASS.LTC128B.128 [R7+0x33c00], desc[UR36][R2.64+0x300], P0 ;  /* 0x33c0030002077fae */ /* 0x0003e20008101d64 */
[----:B------:R-:W-:-:S13]  /*eb10*/  ISETP.NE.U32.AND P0, PT, R6, RZ, PT ;  /* 0x000000ff0600720c */ /* 0x000fda0003f05070 */
[----:B------:R1:W-:Y:S02]  /*eb20*/  LDGSTS.E.BYPASS.LTC128B.128 [R7+0x35c00], desc[UR36][R2.64+0x380], P0 ;  /* 0x35c0038002077fae */ /* 0x0003e40008101d64 */
.L_x_229:
[----:B------:R-:W-:Y:S05]  /*eb30*/  BSYNC B0 ;  /* 0x0000000000007941 */ /* 0x000fea0003800000 */
.L_x_228:
[----:B------:R-:W-:Y:S01]  /*eb40*/  NOP ;  /* 0x0000000000007918 */ /* 0x000fe20000000000 */
[----:B------:R-:W-:Y:S01]  /*eb50*/  SYNCS.ARRIVE.TRANS64.RED.A0T1 RZ, [UR42+0x38810], RZ ;  /* 0x038810ffffff79a7 */ /* 0x000fe2000820042a */
[----:B0-----:R-:W-:Y:S01]  /*eb60*/  MOV R0, 0x1 ;  /* 0x0000000100007802 */ /* 0x001fe20000000f00 */
[----:B------:R-:W-:Y:S03]  /*eb70*/  ARRIVES.LDGSTSBAR.64.TRANSCNT [UR42+0x38810] ;  /* 0x03881000ff0079b0 */ /* 0x000fe60008000aaa */
[----:B------:R-:W-:Y:S01]  /*eb80*/  SHF.L.U32 R0, R0, 0x1f, RZ ;  /* 0x0000001f00007819 */ /* 0x000fe200000006ff */
[----:B------:R-:W-:Y:S01]  /*eb90*/  NOP ;  /* 0x0000000000007918 */ /* 0x000fe20000000000 */
[----:B------:R-:W-:Y:S02]  /*eba0*/  SYNCS.ARRIVE.TRANS64.A1T0 RZ, [UR42+0x38810], RZ ;  /* 0x038810ffffff79a7 */ /* 0x000fe4000810002a */
[----:B------:R-:W0:Y:S02]  /*ebb0*/  SYNCS.PHASECHK.TRANS64.TRYWAIT P0, [UR42+0x38820], R0 ;  /* 0x03882000ff0075a7 */ /* 0x000e24000800016a */
[----:B0-----:R-:W-:Y:S05]  /*ebc0*/  @!P0 BRA `(.L_x_230) ;  /* 0x0000003000608947 */ /* 0x001fea0003800000 */
.L_x_296:
[----:B------:R-:W-:-:S13]  /*ebd0*/  LOP3.LUT P0, RZ, R16, 0x400, RZ, 0xc0, !PT ;  /* 0x0000040010ff7812 */ /* 0x000fda000780c0ff */
[----:B------:R-:W-:Y:S05]  /*ebe0*/  @!P0 BRA `(.L_x_231) ;  /* 0x0000000000048947 */ /* 0x000fea0003800000 */
[----:B------:R-:W-:Y:S01]  /*ebf0*/  BPT.TRAP 0x1 ;  /* 0x000000040000795c */ /* 0x000fe20000300000 */
.L_x_231:
[----:B------:R-:W2:Y:S02]  /*ec00*/  SYNCS.PHASECHK.TRANS64.TRYWAIT P0, [UR42+0x38860], R0 ;  /* 0x03886000ff0075a7 */ /* 0x000ea4000800016a */
[----:B--2---:R-:W-:Y:S05]  /*ec10*/  @!P0 BRA `(.L_x_232) ;  /* 0x0000003000648947 */ /* 0x004fea0003800000 */
.L_x_297:
[----:B------:R-:W-:Y:S01]  /*ec20*/  ULDC.64 UR4, c[0x0][0x328] ;  /* 0x0000ca0000047ab9 */ /* 0x000fe20000000a00 */
[----:B------:R-:W-:Y:S01]  /*ec30*/  ULDC.64 UR6, c[0x0][0x338] ;  /* 0x0000ce0000067ab9 */ /* 0x000fe20000000a00 */
[----:B------:R-:W-:Y:S02]  /*ec40*/  IMAD R30, R30, UR4, RZ ;  /* 0x000000041e1e7c24 */ /* 0x000fe4000f8e02ff */
[----:B01----:R-:W-:Y:S01]  /*ec50*/  IMAD.WIDE.U32 R2, R19, UR4, RZ ;  /* 0x0000000413027c25 */ /* 0x003fe2000f8e00ff */
        /* <DEDUP_REMOVED lines=8> */
[----:B------:R-:W-:-:S02]  /*ece0*/  IMAD.IADD R3, R3, 0x1, R5 ;  /* 0x0000000103037824 */ /* 0x000fc400078e0205 */
[----:B------:R-:W-:Y:S01]  /*ecf0*/  IMAD.U32 R5, RZ, RZ, UR6 ;  /* 0x00000006ff057e24 */ /* 0x000fe2000f8e00ff */
        /* <DEDUP_REMOVED lines=49> */
[----:B------:R-:W1:Y:S02]  /*f010*/  SHFL.IDX PT, R14, R6, 0x2, 0x181f ;  /* 0x00581f00060e7f89 */ /* 0x000e6400000e0000 */
[----:B------:R-:W-:Y:S01]  /*f020*/  IMAD.X R5, RZ, RZ, R5, P6 ;  /* 0x000000ffff057224 */ /* 0x000fe200030e0605 */
        /* <DEDUP_REMOVED lines=40> */
.L_x_307:
        /* <DEDUP_REMOVED lines=27> */
[----:B------:R-:W-:-:S13]  /*f460*/  LOP3.LUT P6, RZ, R16, 0x400, RZ, 0xc0, !PT ;  /* 0x0000040010ff7812 */ /* 0x000fda00078cc0ff */
[----:B0-----:R-:W-:Y:S05]  /*f470*/  @!P6 BRA `(.L_x_234) ;  /* 0x000000000004e947 */ /* 0x001fea0003800000 */
[----:B------:R-:W-:Y:S01]  /*f480*/  BPT.TRAP 0x1 ;  /* 0x000000040000795c */ /* 0x000fe20000300000 */
.L_x_234:
[----:B------:R-:W-:Y:S01]  /*f490*/  VIADD R28, R28, 0xfffffffe ;  /* 0xfffffffe1c1c7836 */ /* 0x000fe20000000000 */
[----:B------:R-:W-:Y:S01]  /*f4a0*/  SYNCS.ARRIVE.TRANS64.A1T0 RZ, [UR42+0x38850], RZ ;  /* 0x038850ffffff79a7 */ /* 0x000fe2000810002a */
[----:B------:R-:W-:Y:S01]  /*f4b0*/  BSSY B0, `(.L_x_214) ;  /* 0x00000f7000007945 */ /* 0x000fe20003800000 */
[----:B------:R-:W-:Y:S02]  /*f4c0*/  IMAD.MOV.U32 R21, RZ, RZ, 0x1 ;  /* 0x00000001ff157424 */ /* 0x000fe400078e00ff */
[----:B------:R-:W-:Y:S01]  /*f4d0*/  ISETP.GE.AND P0, PT, R28, UR45, PT ;  /* 0x0000002d1c007c0c */ /* 0x000fe2000bf06270 */
[----:B------:R-:W-:-:S12]  /*f4e0*/  IMAD.MOV.U32 R8, RZ, RZ, 0x1 ;  /* 0x00000001ff087424 */ /* 0x000fd800078e00ff */
[----:B------:R-:W-:Y:S05]  /*f4f0*/  @!P0 BRA `(.L_x_235) ;  /* 0x0000000c00c88947 */ /* 0x000fea0003800000 */
[----:B------:R-:W0:Y:S01]  /*f500*/  S2R R5, SR_TID.X ;  /* 0x0000000000057919 */ /* 0x000e220000002100 */
[----:B------:R-:W-:Y:S01]  /*f510*/  UIADD3 UR4, UR44, 0x1, URZ ;  /* 0x000000012c047890 */ /* 0x000fe2000fffe03f */
[----:B------:R-:W-:Y:S01]  /*f520*/  LOP3.LUT R3, RZ, UR40, RZ, 0x33, !PT ;  /* 0x00000028ff037c12 */ /* 0x000fe2000f8e33ff */
[----:B------:R-:W-:Y:S01]  /*f530*/  IMAD.MOV.U32 R8, RZ, RZ, 0x1 ;  /* 0x00000001ff087424 */ /* 0x000fe200078e00ff */
[----:B------:R-:W1:Y:S01]  /*f540*/  S2R R6, SR_TID.X ;  /* 0x0000000000067919 */ /* 0x000e620000002100 */
[----:B------:R-:W-:Y:S01]  /*f550*/  UIMAD UR4, UR4, UR38, URZ ;  /* 0x00000026040472a4 */ /* 0x000fe2000f8e023f */
[----:B------:R-:W-:Y:S02]  /*f560*/  LOP3.LUT R30, R33, 0x40, RZ, 0xc0, !PT ;  /* 0x00000040211e7812 */ /* 0x000fe400078ec0ff */
[----:B------:R-:W-:Y:S02]  /*f570*/  LOP3.LUT R28, R17, 0x80, RZ, 0xc0, !PT ;  /* 0x00000080111c7812 */ /* 0x000fe400078ec0ff */
[----:B------:R-:W-:-:S02]  /*f580*/  MOV R21, 0x1 ;  /* 0x0000000100157802 */ /* 0x000fc40000000f00 */
[----:B------:R-:W-:Y:S02]  /*f590*/  LOP3.LUT R2, RZ, UR4, RZ, 0x33, !PT ;  /* 0x00000004ff027c12 */ /* 0x000fe4000f8e33ff */
[----:B------:R-:W-:Y:S02]  /*f5a0*/  SHF.R.U32.HI R30, RZ, 0x2, R30 ;  /* 0x00000002ff1e7819 */ /* 0x000fe4000001161e */
[----:B------:R-:W-:Y:S02]  /*f5b0*/  VIMNMX R2, R2, R3, !PT ;  /* 0x0000000302027248 */ /* 0x000fe40007fe0100 */
[----:B------:R-:W-:Y:S02]  /*f5c0*/  SHF.R.U32.HI R28, RZ, 0x3, R28 ;  /* 0x00000003ff1c7819 */ /* 0x000fe4000001161c */
[----:B------:R-:W-:Y:S01]  /*f5d0*/  IADD3 R22, -R2, -0x2, RZ ;  /* 0xfffffffe02167810 */ /* 0x000fe20007ffe1ff */
[----:B0-----:R-:W-:Y:S01]  /*f5e0*/  IMAD.SHL.U32 R5, R5, 0x10, RZ ;  /* 0x0000001005057824 */ /* 0x001fe200078e00ff */
[----:B-1----:R-:W-:-:S04]  /*f5f0*/  LOP3.LUT R6, R6, 0x7f, RZ, 0xc0, !PT ;  /* 0x0000007f06067812 */ /* 0x002fc800078ec0ff */
[----:B------:R-:W-:Y:S02]  /*f600*/  LOP3.LUT R5, R5, 0x70, RZ, 0xc0, !PT ;  /* 0x0000007005057812 */ /* 0x000fe400078ec0ff */
[----:B------:R-:W-:-:S04]  /*f610*/  SHF.R.U32.HI R6, RZ, 0x3, R6 ;  /* 0x00000003ff067819 */ /* 0x000fc80000011606 */
[----:B------:R-:W-:-:S05]  /*f620*/  IADD3 R29, R5, R29, R6 ;  /* 0x0000001d051d7210 */ /* 0x000fca0007ffe006 */
[----:B------:R-:W-:-:S04]  /*f630*/  VIADD R29, R29, 0xffffff40 ;  /* 0xffffff401d1d7836 */ /* 0x000fc80000000000 */
[----:B------:R-:W-:-:S07]  /*f640*/  IMAD R9, R2, -0x40, R29 ;  /* 0xffffffc002097824 */ /* 0x000fce00078e021d */
.L_x_250:
        /* <DEDUP_REMOVED lines=12> */
[--C-:B------:R-:W-:Y:S01]  /*f710*/  SHF.R.S32.HI R3, RZ, 0x1f, R7.reuse ;  /* 0x0000001fff037819 */ /* 0x100fe20000011407 */
[----:B------:R-:W-:Y:S02]  /*f720*/  IMAD R4, R32, UR4, RZ ;  /* 0x0000000420047c24 */ /* 0x000fe4000f8e02ff */
[----:B------:R-:W-:Y:S02]  /*f730*/  IMAD.MOV.U32 R2, RZ, RZ, R7 ;  /* 0x000000ffff027224 */ /* 0x000fe400078e0007 */
[C---:B------:R-:W-:Y:S02]  /*f740*/  IMAD R5, R25.reuse, UR5, R4 ;  /* 0x0000000519057c24 */ /* 0x040fe4000f8e0204 */
[----:B------:R-:W-:Y:S01]  /*f750*/  IMAD.WIDE.U32 R2, R25, UR4, R2 ;  /* 0x0000000419027c25 */ /* 0x000fe2000f8e0002 */
[----:B------:R-:W-:-:S03]  /*f760*/  ULDC.64 UR4, c[0x0][0x418] ;  /* 0x0001060000047ab9 */ /* 0x000fc60000000a00 */
[----:B------:R-:W-:Y:S01]  /*f770*/  IMAD.IADD R3, R5, 0x1, R3 ;  /* 0x0000000105037824 */ /* 0x000fe200078e0203 */
[----:B------:R-:W-:-:S04]  /*f780*/  LEA R4, P0, R2, UR4, 0x2 ;  /* 0x0000000402047c11 */ /* 0x000fc8000f8010ff */
[----:B------:R-:W-:-:S05]  /*f790*/  LEA.HI.X R5, R2, UR5, R3, 0x2, P0 ;  /* 0x0000000502057c11 */ /* 0x000fca00080f1403 */
[----:B------:R0:W5:Y:S04]  /*f7a0*/  LDG.E R6, desc[UR36][R4.64] ;  /* 0x0000002404067981 */ /* 0x000168000c1e1900 */
.L_x_237:
[----:B------:R-:W-:Y:S05]  /*f7b0*/  BSYNC B1 ;  /* 0x0000000000017941 */ /* 0x000fea0003800000 */
.L_x_236:
[----:B------:R-:W-:-:S13]  /*f7c0*/  LOP3.LUT P0, RZ, R16, 0x400, RZ, 0xc0, !PT ;  /* 0x0000040010ff7812 */ /* 0x000fda000780c0ff */
[----:B------:R-:W-:Y:S05]  /*f7d0*/  @!P0 BRA `(.L_x_238) ;  /* 0x0000000000048947 */ /* 0x000fea0003800000 */
[----:B------:R-:W-:Y:S01]  /*f7e0*/  BPT.TRAP 0x1 ;  /* 0x000000040000795c */ /* 0x000fe20000300000 */
.L_x_238:
[----:B------:R-:W-:Y:S01]  /*f7f0*/  LEA R10, R8, UR42, 0x3 ;  /* 0x0000002a080a7c11 */ /* 0x000fe2000f8e18ff */
[----:B------:R-:W-:Y:S01]  /*f800*/  BSSY B1, `(.L_x_239) ;  /* 0x0000004000017945 */ /* 0x000fe20003800000 */
[----:B------:R-:W-:-:S04]  /*f810*/  SHF.L.U32 R20, R21, 0x1f, RZ ;  /* 0x0000001f15147819 */ /* 0x000fc800000006ff */
[----:B------:R-:W1:Y:S02]  /*f820*/  SYNCS.PHASECHK.TRANS64.TRYWAIT P0, [R10+URZ+0x38840], R20 ;  /* 0x038840140a0075a7 */ /* 0x000e64000800017f */
[----:B-1----:R-:W-:Y:S05]  /*f830*/  @!P0 BRA `(.L_x_240) ;  /* 0x0000002c00848947 */ /* 0x002fea0003800000 */
.L_x_308:
[----:B------:R-:W-:Y:S05]  /*f840*/  BSYNC B1 ;  /* 0x0000000000017941 */ /* 0x000fea0003800000 */
.L_x_239:
        /* <DEDUP_REMOVED lines=24> */
[----:B------:R-:W-:-:S03]  /*f9d0*/  LEA R26, P0, R2, UR6, 0x1 ;  /* 0x00000006021a7c11 */ /* 0x000fc6000f8008ff */
[----:B------:R-:W-:Y:S01]  /*f9e0*/  VIADD R29, R3, UR4 ;  /* 0x00000004031d7c36 */ /* 0x000fe20008000000 */
[----:B------:R-:W-:-:S04]  /*f9f0*/  UMOV UR4, 0xffffffff ;  /* 0xffffffff00047882 */ /* 0x000fc80000000000 */
[----:B------:R-:W-:Y:S01]  /*fa00*/  LEA.HI.X R29, R2, UR7, R29, 0x1, P0 ;  /* 0x00000007021d7c11 */ /* 0x000fe200080f0c1d */
[----:B------:R-:W-:Y:S06]  /*fa10*/  BRA.DIV UR4, `(.L_x_241) ;  /* 0x0000002e04207947 */ /* 0x000fec000b800000 */
[----:B------:R-:W0:Y:S01]  /*fa20*/  SHFL.IDX PT, R14, R26, RZ, 0x181f ;  /* 0x00181fff1a0e7589 */ /* 0x000e2200000e0000 */
[----:B------:R-:W-:-:S03]  /*fa30*/  LEA R27, R17, UR42, 0x1 ;  /* 0x0000002a111b7c11 */ /* 0x000fc6000f8e08ff */
[----:B------:R-:W2:Y:S04]  /*fa40*/  SHFL.IDX PT, R3, R29, RZ, 0x181f ;  /* 0x00181fff1d037589 */ /* 0x000ea800000e0000 */
[----:B------:R-:W-:Y:S01]  /*fa50*/  SHFL.IDX PT, R33, R29, 0x3, 0x181f ;  /* 0x00781f001d217f89 */ /* 0x000fe200000e0000 */
[----:B0-----:R-:W-:-:S03]  /*fa60*/  IADD3 R12, P0, R14, R0, RZ ;  /* 0x000000000e0c7210 */ /* 0x001fc60007f1e0ff */
[----:B------:R-:W0:Y:S02]  /*fa70*/  SHFL.IDX PT, R14, R26, 0x1, 0x181f ;  /* 0x00381f001a0e7f89 */ /* 0x000e2400000e0000 */
[----:B--2---:R-:W-:Y:S02]  /*fa80*/  IMAD.X R13, RZ, RZ, R3, P0 ;  /* 0x000000ffff0d7224 */ /* 0x004fe400000e0603 */
        /* <DEDUP_REMOVED lines=11> */
.L_x_318:
[----:B0--3--:R-:W-:-:S05]  /*fb40*/  IADD3 R2, P0, R14, R0, RZ ;  /* 0x000000000e027210 */ /* 0x009fca0007f1e0ff */
[----:B------:R-:W-:Y:S01]  /*fb50*/  IMAD.X R3, RZ, RZ, R33, P0 ;  /* 0x000000ffff037224 */ /* 0x000fe200000e0621 */
[----:B------:R-:W-:-:S04]  /*fb60*/  PLOP3.LUT P0, PT, PT, PT, PT, 0x80, 0x0 ;  /* 0x000000000000781c */ /* 0x000fc80003f0f070 */
[----:B------:R-:W-:Y:S01]  /*fb70*/  @!PT LDS RZ, [RZ] ;  /* 0x00000000fffff984 */ /* 0x000fe20000000800 */
[----:B------:R-:W-:Y:S01]  /*fb80*/  @!PT LDS RZ, [RZ] ;  /* 0x00000000fffff984 */ /* 0x000fe20000000800 */
[----:B------:R-:W-:Y:S01]  /*fb90*/  @!PT LDS RZ, [RZ] ;  /* 0x00000000fffff984 */ /* 0x000fe20000000800 */
[----:B------:R0:W-:Y:S01]  /*fba0*/  LDGSTS.E.BYPASS.LTC128B.128 [R27+0x23c00], desc[UR36][R2.64], !P1 ;  /* 0x23c00000021b7fae */ /* 0x0001e2000c901d64 */
[----:B------:R-:W-:-:S08]  /*fbb0*/  NOP ;  /* 0x0000000000007918 */ /* 0x000fd00000000000 */
.L_x_242:
[----:B------:R-:W-:Y:S02]  /*fbc0*/  PLOP3.LUT P1, PT, P1, P0, PT, 0xa2, 0x0 ;  /* 0x000000000000781c */ /* 0x000fe40000f21472 */
[----:B------:R-:W-:-:S08]  /*fbd0*/  @P0 R2UR P1, UR4, R10 ;  /* 0x000000000a0402ca */ /* 0x000fd00000020000 */
[----:B------:R-:W-:-:S05]  /*fbe0*/  @P0 PLOP3.LUT P0, PT, P1, PT, PT, 0x80, 0x0 ;  /* 0x000000000000081c */ /* 0x000fca0000f0f070 */
[----:B------:R-:W-:Y:S01]  /*fbf0*/  @!P1 SYNCS.ARRIVE.TRANS64.RED.A0T1 RZ, [UR4+0x38830], RZ ;  /* 0x038830ffffff99a7 */ /* 0x000fe20008200404 */
[----:B------:R-:W-:Y:S07]  /*fc00*/  @!P1 ARRIVES.LDGSTSBAR.64.TRANSCNT [UR4+0x38830] ;  /* 0x03883000ff0099b0 */ /* 0x000fee0008000a84 */
[----:B------:R-:W-:Y:S05]  /*fc10*/  @P0 BRA.U.ANY `(.L_x_242) ;  /* 0xfffffffd00e80947 */ /* 0x000fea000393ffff */
[----:B------:R-:W-:Y:S01]  /*fc20*/  NOP ;  /* 0x0000000000007918 */ /* 0x000fe20000000000 */
[----:B------:R-:W-:-:S13]  /*fc30*/  LOP3.LUT P2, RZ, R16, 0x400, RZ, 0xc0, !PT ;  /* 0x0000040010ff7812 */ /* 0x000fda000784c0ff */
[----:B------:R-:W-:Y:S05]  /*fc40*/  @!P2 BRA `(.L_x_243) ;  /* 0x000000000004a947 */ /* 0x000fea0003800000 */
[----:B------:R-:W-:Y:S01]  /*fc50*/  BPT.TRAP 0x1 ;  /* 0x000000040000795c */ /* 0x000fe20000300000 */
.L_x_243:
[----:B------:R2:W-:Y:S01]  /*fc60*/  SYNCS.ARRIVE.TRANS64.A1T0 RZ, [R10+URZ+0x38830], RZ ;  /* 0x038830ff0aff79a7 */ /* 0x0005e2000810003f */
[----:B------:R-:W-:Y:S05]  /*fc70*/  @!P2 BRA `(.L_x_244) ;  /* 0x000000000004a947 */ /* 0x000fea0003800000 */
[----:B------:R-:W-:Y:S01]  /*fc80*/  BPT.TRAP 0x1 ;  /* 0x000000040000795c */ /* 0x000fe20000300000 */
.L_x_244:
[----:B------:R-:W3:Y:S01]  /*fc90*/  SYNCS.PHASECHK.TRANS64.TRYWAIT P0, [R10+URZ+0x38860], R20 ;  /* 0x038860140a0075a7 */ /* 0x000ee2000800017f */
[----:B------:R-:W-:Y:S04]  /*fca0*/  BSSY B1, `(.L_x_245) ;  /* 0x0000002000017945 */ /* 0x000fe80003800000 */
[----:B---3--:R-:W-:Y:S05]  /*fcb0*/  @!P0 BRA `(.L_x_246) ;  /* 0x0000002c00848947 */ /* 0x008fea0003800000 */
.L_x_319:
[----:B------:R-:W-:Y:S05]  /*fcc0*/  BSYNC B1 ;  /* 0x0000000000017941 */ /* 0x000fea0003800000 */
.L_x_245:
        /* <DEDUP_REMOVED lines=14> */
[----:B------:R-:W-:-:S03]  /*fdb0*/  ULDC.64 UR6, c[0x0][0x330] ;  /* 0x0000cc0000067ab9 */ /* 0x000fc60000000a00 */
[----:B------:R-:W-:Y:S01]  /*fdc0*/  UIMAD UR4, UR4, UR6, URZ ;  /* 0x00000006040472a4 */ /* 0x000fe2000f8e023f */
[----:B------:R-:W-:Y:S02]  /*fdd0*/  IMAD.IADD R3, R3, 0x1, R7 ;  /* 0x0000000103037824 */ /* 0x000fe400078e0207 */
[----:B------:R-:W-:Y:S01]  /*fde0*/  IMAD.U32 R5, RZ, RZ, UR6 ;  /* 0x00000006ff057e24 */ /* 0x000fe2000f8e00ff */
[----:B------:R-:W-:-:S03]  /*fdf0*/  UIMAD UR4, UR39, UR7, UR4 ;  /* 0x00000007270472a4 */ /* 0x000fc6000f8e0204 */
[----:B------:R-:W-:Y:S01]  /*fe00*/  IMAD.WIDE.U32 R2, R5, UR39, R2 ;  /* 0x0000002705027c25 */ /* 0x000fe2000f8e0002 */
[----:B------:R-:W-:-:S04]  /*fe10*/  ULDC.64 UR6, c[0x0][0x318] ;  /* 0x0000c60000067ab9 */ /* 0x000fc80000000a00 */
[----:B------:R-:W-:Y:S01]  /*fe20*/  IADD3 R19, R3, UR4, RZ ;  /* 0x0000000403137c10 */ /* 0x000fe2000fffe0ff */
[----:B------:R-:W-:Y:S01]  /*fe30*/  UMOV UR4, 0xffffffff ;  /* 0xffffffff00047882 */ /* 0x000fe20000000000 */
[----:B------:R-:W-:-:S04]  /*fe40*/  LEA R18, P0, R2, UR6, 0x1 ;  /* 0x0000000602127c11 */ /* 0x000fc8000f8008ff */
        /* <DEDUP_REMOVED lines=22> */
[----:B------:R-:W-:Y:S04]  /*ffb0*/  LDGSTS.E.BYPASS.LTC128B.128 [R17+0x8400], desc[UR36][R6.64+0x200], !P4 ;  /* 0x0840020006117fae */ /* 0x000fe8000e101d64 */
[----:B------:R-:W0:Y:S01]  /*ffc0*/  SHFL.IDX PT, R14, R18, 0x2, 0x181f ;  /* 0x00581f00120e7f89 */ /* 0x000e2200000e0000 */
[----:B------:R-:W-:-:S03]  /*ffd0*/  IMAD.X R5, RZ, RZ, R5, P0 ;  /* 0x000000ffff057224 */ /* 0x000fc600000e0605 */
        /* <DEDUP_REMOVED lines=28> */
.L_x_329:
[----:B------:R-:W-:Y:S02]  /*101a0*/  P2R R5, PR, RZ, 0x2 ;  /* 0x00000002ff057803 */ /* 0x000fe40000000000 */
[----:B------:R-:W-:Y:S02]  /*101b0*/  LOP3.LUT P1, RZ, R16, 0x200, RZ, 0xc0, !PT ;  /* 0x0000020010ff7812 */ /* 0x000fe4000782c0ff */
[----:B0-----:R-:W-:Y:S02]  /*101c0*/  IADD3 R2, P2, R14, R0, RZ ;  /* 0x000000000e027210 */ /* 0x001fe40007f5e0ff */
[----:B------:R-:W-:-:S03]  /*101d0*/  LOP3.LUT P6, RZ, R16, 0x10, RZ, 0xc0, !PT ;  /* 0x0000001010ff7812 */ /* 0x000fc600078cc0ff */
[----:B------:R-:W-:Y:S01]  /*101e0*/  IMAD.X R3, RZ, RZ, R19, P2 ;  /* 0x000000ffff037224 */ /* 0x000fe200010e0613 */
        /* <DEDUP_REMOVED lines=15> */
.L_x_248:
        /* <DEDUP_REMOVED lines=10> */
.L_x_249:
[----:B------:R-:W-:Y:S01]  /*10380*/  VIADD R8, R8, 0x1 ;  /* 0x0000000108087836 */ /* 0x000fe20000000000 */
[----:B------:R1:W-:Y:S01]  /*10390*/  SYNCS.ARRIVE.TRANS64.A1T0 RZ, [R10+URZ+0x38850], RZ ;  /* 0x038850ff0aff79a7 */ /* 0x0003e2000810003f */
[----:B------:R-:W-:Y:S02]  /*103a0*/  VIADD R22, R22, 0xffffffff ;  /* 0xffffffff16167836 */ /* 0x000fe40000000000 */
[----:B------:R-:W-:Y:S01]  /*103b0*/  VIADD R9, R9, 0xffffffc0 ;  /* 0xffffffc009097836 */ /* 0x000fe20000000000 */
[----:B------:R-:W-:-:S04]  /*103c0*/  ISETP.NE.AND P0, PT, R8, 0x2, PT ;  /* 0x000000020800780c */ /* 0x000fc80003f05270 */
[----:B------:R-:W-:Y:S02]  /*103d0*/  SEL R8, R8, RZ, P0 ;  /* 0x000000ff08087207 */ /* 0x000fe40000000000 */
[----:B0-----:R-:W-:Y:S02]  /*103e0*/  SEL R2, RZ, 0x1, P0 ;  /* 0x00000001ff027807 */ /* 0x001fe40000000000 */
[----:B------:R-:W-:Y:S02]  /*103f0*/  ISETP.GT.AND P0, PT, R22, UR45, PT ;  /* 0x0000002d16007c0c */ /* 0x000fe4000bf04270 */
[----:B------:R-:W-:-:S11]  /*10400*/  LOP3.LUT R21, R21, R2, RZ, 0x3c, !PT ;  /* 0x0000000215157212 */ /* 0x000fd600078e3cff */
[----:B-1----:R-:W-:Y:S05]  /*10410*/  @P0 BRA `(.L_x_250) ;  /* 0xfffffff0008c0947 */ /* 0x002fea000383ffff */
.L_x_235:
[----:B------:R-:W-:Y:S05]  /*10420*/  BSYNC B0 ;  /* 0x0000000000007941 */ /* 0x000fea0003800000 */
.L_x_214:
[----:B------:R-:W0:Y:S01]  /*10430*/  S2R R3, SR_CgaCtaId ;  /* 0x0000000000037919 */ /* 0x000e220000008800 */
[----:B------:R-:W-:Y:S01]  /*10440*/  MOV R0, 0x400 ;  /* 0x0000040000007802 */ /* 0x000fe20000000f00 */
[----:B------:R-:W-:Y:S01]  /*10450*/  BSSY B0, `(.L_x_251) ;  /* 0x0000005000007945 */ /* 0x000fe20003800000 */
[----:B------:R-:W-:Y:S02]  /*10460*/  SHF.L.U32 R4, R4, 0x1f, RZ ;  /* 0x0000001f04047819 */ /* 0x000fe400000006ff */
[----:B0-----:R-:W-:-:S04]  /*10470*/  LEA R5, R3, R0, 0x18 ;  /* 0x0000000003057211 */ /* 0x001fc800078ec0ff */
[----:B------:R-:W0:Y:S02]  /*10480*/  SYNCS.PHASECHK.TRANS64.TRYWAIT P0, [R5+URZ+0x38820], R4 ;  /* 0x03882004050075a7 */ /* 0x000e24000800017f */
[----:B0-----:R-:W-:Y:S05]  /*10490*/  @!P0 BRA `(.L_x_252) ;  /* 0x0000002c00648947 */ /* 0x001fea0003800000 */
.L_x_330:
[----:B------:R-:W-:Y:S05]  /*104a0*/  BSYNC B0 ;  /* 0x0000000000007941 */ /* 0x000fea0003800000 */
.L_x_251:
[----:B------:R-:W-:-:S03]  /*104b0*/  UMOV UR4, 0xffffffff ;  /* 0xffffffff00047882 */ /* 0x000fc60000000000 */
[----:B------:R-:W-:Y:S05]  /*104c0*/  BRA.DIV UR4, `(.L_x_253) ;  /* 0x0000002e046c7947 */ /* 0x000fea000b800000 */
[----:B------:R-:W1:Y:S02]  /*104d0*/  S2R R0, SR_TID.X ;  /* 0x0000000000007919 */ /* 0x000e640000002100 */
[----:B-1----:R-:W-:-:S04]  /*104e0*/  SHF.R.U32.HI R0, RZ, 0x5, R0 ;  /* 0x00000005ff007819 */ /* 0x002fc80000011600 */
[----:B------:R-:W-:-:S05]  /*104f0*/  LOP3.LUT R0, R0, 0x3, RZ, 0xc0, !PT ;  /* 0x0000000300007812 */ /* 0x000fca00078ec0ff */
[----:B------:R1:W3:Y:S02]  /*10500*/  SHFL.IDX PT, R14, R0, RZ, 0x1f ;  /* 0x00001fff000e7589 */ /* 0x0002e400000e0000 */
.L_x_333:
[----:B---3--:R-:W-:-:S13]  /*10510*/  ISETP.NE.AND P0, PT, R14, RZ, PT ;  /* 0x000000ff0e00720c */ /* 0x008fda0003f05270 */
[----:B------:R-:W-:Y:S05]  /*10520*/  @P0 BRA `(.L_x_174) ;  /* 0x0000000000900947 */ /* 0x000fea0003800000 */
[----:B------:R-:W-:-:S03]  /*10530*/  UMOV UR4, 0xffffffff ;  /* 0xffffffff00047882 */ /* 0x000fc60000000000 */
[----:B------:R-:W-:Y:S05]  /*10540*/  BRA.DIV UR4, `(.L_x_254) ;  /* 0x0000002e04807947 */ /* 0x000fea000b800000 */
[----:B------:R-:W-:-:S13]  /*10550*/  ELECT P6, URZ, PT ;  /* 0x00000000003f782f */ /* 0x000fda00038c0000 */
.L_x_336:
[----:B------:R-:W-:Y:S05]  /*10560*/  @!P6 BRA `(.L_x_174) ;  /* 0x000000000080e947 */ /* 0x000fea0003800000 */
[----:B-1----:R-:W3:Y:S02]  /*10570*/  LDL R0, [R1] ;  /* 0x0000000001007983 */ /* 0x002ee40000100800 */
[----:B---3--:R-:W-:-:S13]  /*10580*/  R2UR UR4, R0 ;  /* 0x00000000000472ca */ /* 0x008fda00000e0000 */
[----:B------:R-:W-:-:S06]  /*10590*/  ULOP3.LUT UR4, UR4, 0x2, URZ, 0xfc, !UPT ;  /* 0x0000000204047892 */ /* 0x000fcc000f8efc3f */
[----:B------:R-:W-:-:S05]  /*105a0*/  IMAD.U32 R0, RZ, RZ, UR4 ;  /* 0x00000004ff007e24 */ /* 0x000fca000f8e00ff */
[----:B------:R-:W-:-:S13]  /*105b0*/  ISETP.NE.AND P0, PT, R0, 0x3, PT ;  /* 0x000000030000780c */ /* 0x000fda0003f05270 */
[----:B------:R-:W-:Y:S05]  /*105c0*/  @!P0 BRA `(.L_x_255) ;  /* 0x0000000000048947 */ /* 0x000fea0003800000 */
[----:B------:R-:W-:Y:S01]  /*105d0*/  BPT.TRAP 0x1 ;  /* 0x000000040000795c */ /* 0x000fe20000300000 */
.L_x_255:
[C---:B------:R-:W-:Y:S01]  /*105e0*/  IMAD R3, R8.reuse, 0x8, R5 ;  /* 0x0000000808037824 */ /* 0x040fe200078e0205 */
[----:B------:R-:W-:Y:S01]  /*105f0*/  SHF.L.U32 R2, R21, 0x1f, RZ ;  /* 0x0000001f15027819 */ /* 0x000fe200000006ff */
[----:B------:R-:W-:-:S03]  /*10600*/  VIADD R8, R8, 0x1 ;  /* 0x0000000108087836 */ /* 0x000fc60000000000 */
[----:B------:R-:W1:Y:S02]  /*10610*/  SYNCS.PHASECHK.TRANS64.TRYWAIT P1, [R3+URZ+0x38840], R2 ;  /* 0x03884002030075a7 */ /* 0x000e64000802017f */
[----:B------:R-:W-:-:S04]  /*10620*/  ISETP.NE.AND P2, PT, R8, 0x2, PT ;  /* 0x000000020800780c */ /* 0x000fc80003f45270 */
[----:B------:R-:W-:Y:S01]  /*10630*/  SEL R0, RZ, 0x1, P2 ;  /* 0x00000001ff007807 */ /* 0x000fe20001000000 */
[----:B-1----:R-:W-:Y:S08]  /*10640*/  @!P1 BRA `(.L_x_256) ;  /* 0x0000002c00609947 */ /* 0x002ff00003800000 */
.L_x_337:
[----:B------:R-:W-:Y:S02]  /*10650*/  SEL R8, R8, RZ, P2 ;  /* 0x000000ff08087207 */ /* 0x000fe40001000000 */
[----:B------:R-:W-:Y:S01]  /*10660*/  LOP3.LUT R0, R21, R0, RZ, 0x3c, !PT ;  /* 0x0000000015007212 */ /* 0x000fe200078e3cff */
[----:B------:R-:W-:Y:S06]  /*10670*/  @!P0 BRA `(.L_x_257) ;  /* 0x0000000000048947 */ /* 0x000fec0003800000 */
[----:B------:R-:W-:Y:S01]  /*10680*/  BPT.TRAP 0x1 ;  /* 0x000000040000795c */ /* 0x000fe20000300000 */
.L_x_257:
[----:B0-----:R-:W-:Y:S01]  /*10690*/  IMAD R5, R8, 0x8, R5 ;  /* 0x0000000808057824 */ /* 0x001fe200078e0205 */
[----:B------:R-:W-:-:S04]  /*106a0*/  SHF.L.U32 R0, R0, 0x1f, RZ ;  /* 0x0000001f00007819 */ /* 0x000fc800000006ff */
[----:B------:R-:W0:Y:S02]  /*106b0*/  SYNCS.PHASECHK.TRANS64.TRYWAIT P1, [R5+URZ+0x38840], R0 ;  /* 0x03884000050075a7 */ /* 0x000e24000802017f */
[----:B0-----:R-:W-:Y:S05]  /*106c0*/  @!P1 BRA `(.L_x_258) ;  /* 0x0000002c00549947 */ /* 0x001fea0003800000 */
.L_x_338:
[----:B------:R-:W-:Y:S05]  /*106d0*/  @!P0 BRA `(.L_x_259) ;  /* 0x0000000000048947 */ /* 0x000fea0003800000 */
[----:B------:R-:W-:Y:S01]  /*106e0*/  BPT.TRAP 0x1 ;  /* 0x000000040000795c */ /* 0x000fe20000300000 */
.L_x_259:
[----:B------:R-:W3:Y:S02]  /*106f0*/  SYNCS.PHASECHK.TRANS64.TRYWAIT P1, [R3+URZ+0x38860], R2 ;  /* 0x03886002030075a7 */ /* 0x000ee4000802017f */
[----:B---3--:R-:W-:Y:S05]  /*10700*/  @!P1 BRA `(.L_x_260) ;  /* 0x0000002c00589947 */ /* 0x008fea0003800000 */
.L_x_339:
[----:B------:R-:W-:Y:S05]  /*10710*/  @!P0 BRA `(.L_x_261) ;  /* 0x0000000000048947 */ /* 0x000fea0003800000 */
[----:B------:R-:W-:Y:S01]  /*10720*/  BPT.TRAP 0x1 ;  /* 0x000000040000795c */ /* 0x000fe20000300000 */
.L_x_261:
[----:B----4-:R4:W0:Y:S02]  /*10730*/  SYNCS.PHASECHK.TRANS64.TRYWAIT P0, [R5+URZ+0x38860], R0 ;  /* 0x03886000050075a7 */ /* 0x010824000800017f */
[----:B0-----:R-:W-:Y:S05]  /*10740*/  @!P0 NANOSLEEP.SYNCS 0x989680 ;  /* 0x009896800000895d */ /* 0x001fea0003900000 */
[----:B------:R-:W0:Y:S02]  /*10750*/  @!P0 SYNCS.PHASECHK.TRANS64 P0, [R5+URZ+0x38860], R0 ;  /* 0x03886000050085a7 */ /* 0x000e24000800007f */
[----:B0-----:R-:W-:Y:S05]  /*10760*/  @!P0 BRA `(.L_x_261) ;  /* 0xfffffffc00f08947 */ /* 0x001fea000383ffff */
.L_x_174:
[----:B------:R-:W-:Y:S05]  /*10770*/  BSYNC B6 ;  /* 0x0000000000067941 */ /* 0x000fea0003800000 */
.L_x_171:
[----:B------:R-:W-:Y:S05]  /*10780*/  EXIT ;  /* 0x000000000000794d */ /* 0x000fea0003800000 */
.L_x_184:
[----:B0-----:R0:W1:Y:S02]  /*10790*/  SYNCS.PHASECHK.TRANS64.TRYWAIT P0, [R2+URZ+0x38800], R5 ;  /* 0x03880005020075a7 */ /* 0x001064000800017f */
[----:B-1----:R-:W-:Y:S05]  /*107a0*/  @!P0 NANOSLEEP.SYNCS 0x989680 ;  /* 0x009896800000895d */ /* 0x002fea0003900000 */
[----:B------:R-:W1:Y:S02]  /*107b0*/  @!P0 SYNCS.PHASECHK.TRANS64 P0, [R2+URZ+0x38800], R5 ;  /* 0x03880005020085a7 */ /* 0x000e64000800007f */
[----:B-1----:R-:W-:Y:S05]  /*107c0*/  @!P0 BRA `(.L_x_184) ;  /* 0xfffffffc00f08947 */ /* 0x002fea000383ffff */
[----:B------:R-:W-:Y:S05]  /*107d0*/  BRA `(.L_x_262) ;  /* 0xffffff2800fc7947 */ /* 0x000fea000383ffff */
.L_x_188:
[----:B--2---:R2:W3:Y:S02]  /*107e0*/  SYNCS.PHASECHK.TRANS64.TRYWAIT P1, [R2+URZ+0x38830], R5 ;  /* 0x03883005020075a7 */ /* 0x0044e4000802017f */
[----:B---3--:R-:W-:Y:S05]  /*107f0*/  @!P1 NANOSLEEP.SYNCS 0x989680 ;  /* 0x009896800000995d */ /* 0x008fea0003900000 */
[----:B------:R-:W3:Y:S02]  /*10800*/  @!P1 SYNCS.PHASECHK.TRANS64 P1, [R2+URZ+0x38830], R5 ;  /* 0x03883005020095a7 */ /* 0x000ee4000802007f */
[----:B---3--:R-:W-:Y:S05]  /*10810*/  @!P1 BRA `(.L_x_188) ;  /* 0xfffffffc00f09947 */ /* 0x008fea000383ffff */
[----:B------:R-:W-:Y:S05]  /*10820*/  BRA `(.L_x_187) ;  /* 0xffffff2c00487947 */ /* 0x000fea000383ffff */
.L_x_189:
[----:B---3--:R3:W4:Y:S02]  /*10830*/  SYNCS.PHASECHK.TRANS64.TRYWAIT P1, [R2+URZ+0x38810], R5 ;  /* 0x03881005020075a7 */ /* 0x008724000802017f */
[----:B----4-:R-:W-:Y:S05]  /*10840*/  @!P1 NANOSLEEP.SYNCS 0x989680 ;  /* 0x009896800000995d */ /* 0x010fea0003900000 */
[----:B------:R-:W4:Y:S02]  /*10850*/  @!P1 SYNCS.PHASECHK.TRANS64 P1, [R2+URZ+0x38810], R5 ;  /* 0x03881005020095a7 */ /* 0x000f24000802007f */
[----:B----4-:R-:W-:Y:S05]  /*10860*/  @!P1 BRA `(.L_x_189) ;  /* 0xfffffffc00f09947 */ /* 0x010fea000383ffff */
[----:B------:R-:W-:Y:S05]  /*10870*/  BRA `(.L_x_263) ;  /* 0xffffff3000387947 */ /* 0x000fea000383ffff */
.L_x_193:
[----:B------:R0:W0:Y:S02]  /*10880*/  SYNCS.PHASECHK.TRANS64.TRYWAIT P1, [R2+URZ+0x38850], R5 ;  /* 0x03885005020075a7 */ /* 0x000024000802017f */
[----:B0-----:R-:W-:Y:S05]  /*10890*/  @!P1 NANOSLEEP.SYNCS 0x989680 ;  /* 0x009896800000995d */ /* 0x001fea0003900000 */
[----:B------:R-:W0:Y:S02]  /*108a0*/  @!P1 SYNCS.PHASECHK.TRANS64 P1, [R2+URZ+0x38850], R5 ;  /* 0x03885005020095a7 */ /* 0x000e24000802007f */
[----:B0-----:R-:W-:Y:S05]  /*108b0*/  @!P1 BRA `(.L_x_193) ;  /* 0xfffffffc00f09947 */ /* 0x001fea000383ffff */
[----:B------:R-:W-:Y:S05]  /*108c0*/  BRA `(.L_x_192) ;  /* 0xffffff3000647947 */ /* 0x000fea000383ffff */
.L_x_200:
[----:B-1----:R1:W2:Y:S02]  /*108d0*/  SYNCS.PHASECHK.TRANS64.TRYWAIT P2, [R196+URZ+0x38830], R201 ;  /* 0x038830c9c40075a7 */ /* 0x0022a4000804017f */
[----:B--2---:R-:W-:Y:S05]  /*108e0*/  @!P2 NANOSLEEP.SYNCS 0x989680 ;  /* 0x009896800000a95d */ /* 0x004fea0003900000 */
[----:B------:R-:W2:Y:S02]  /*108f0*/  @!P2 SYNCS.PHASECHK.TRANS64 P2, [R196+URZ+0x38830], R201 ;  /* 0x038830c9c400a5a7 */ /* 0x000ea4000804007f */
[----:B--2---:R-:W-:Y:S05]  /*10900*/  @!P2 BRA `(.L_x_200) ;  /* 0xfffffffc00f0a947 */ /* 0x004fea000383ffff */
[----:B------:R-:W-:Y:S05]  /*10910*/  BRA `(.L_x_199) ;  /* 0xffffff5800907947 */ /* 0x000fea000383ffff */
.L_x_204:
[----:B---3--:R3:W4:Y:S02]  /*10920*/  SYNCS.PHASECHK.TRANS64.TRYWAIT P2, [R196+URZ+0x38850], R201 ;  /* 0x038850c9c40075a7 */ /* 0x008724000804017f */
[----:B----4-:R-:W-:Y:S05]  /*10930*/  @!P2 NANOSLEEP.SYNCS 0x989680 ;  /* 0x009896800000a95d */ /* 0x010fea0003900000 */
[----:B------:R-:W4:Y:S02]  /*10940*/  @!P2 SYNCS.PHASECHK.TRANS64 P2, [R196+URZ+0x38850], R201 ;  /* 0x038850c9c400a5a7 */ /* 0x000f24000804007f */
[----:B----4-:R-:W-:Y:S05]  /*10950*/  @!P2 BRA `(.L_x_204) ;  /* 0xfffffffc00f0a947 */ /* 0x010fea000383ffff */
[----:B------:R-:W-:Y:S05]  /*10960*/  BRA `(.L_x_203) ;  /* 0xffffff5c005c7947 */ /* 0x000fea000383ffff */
.L_x_219:
[----:B------:R-:W-:Y:S02]  /*10970*/  IMAD.MOV.U32 R13, RZ, RZ, R17 ;  /* 0x000000ffff0d7224 */ /* 0x000fe400078e0011 */
[----:B------:R-:W-:Y:S02]  /*10980*/  IMAD.MOV.U32 R12, RZ, RZ, RZ ;  /* 0x000000ffff0c7224 */ /* 0x000fe400078e00ff */
[----:B------:R-:W-:Y:S02]  /*10990*/  IMAD.MOV.U32 R11, RZ, RZ, 0x1f ;  /* 0x0000001fff0b7424 */ /* 0x000fe400078e00ff */
[----:B------:R-:W-:-:S07]  /*109a0*/  IMAD.MOV.U32 R15, RZ, RZ, -0x1 ;  /* 0xffffffffff0f7424 */ /* 0x000fce00078e00ff */
[----:B------:R-:W-:Y:S05]  /*109b0*/  WARPSYNC.COLLECTIVE R15, `(.L_x_264) ;  /* 0x000000000f087348 */ /* 0x000fea0003c00000 */
[----:B------:R0:W1:Y:S02]  /*109c0*/  SHFL.IDX P6, R14, R13, R12, R11 ;  /* 0x0000000c0d0e7389 */ /* 0x00006400000c000b */
[----:B01----:R-:W-:Y:S01]  /*109d0*/  ENDCOLLECTIVE ;  /* 0x000000000000791b */ /* 0x003fe20003800000 */
.L_x_264:
[----:B------:R-:W-:Y:S05]  /*109e0*/  BRA `(.L_x_265) ;  /* 0xffffffc400d07947 */ /* 0x000fea000383ffff */
.L_x_221:
[----:B0-----:R-:W-:-:S04]  /*109f0*/  MOV R3, UR42 ;  /* 0x0000002a00037c02 */ /* 0x001fc80008000f00 */
[----:B------:R0:W1:Y:S03]  /*10a00*/  SYNCS.PHASECHK.TRANS64.TRYWAIT P0, [R3+URZ+0x38840], R0 ;  /* 0x03884000030075a7 */ /* 0x000066000800017f */
[----:B-1----:R-:W-:Y:S05]  /*10a10*/  @!P0 NANOSLEEP.SYNCS 0x989680 ;  /* 0x009896800000895d */ /* 0x002fea0003900000 */
[----:B------:R-:W1:Y:S02]  /*10a20*/  @!P0 SYNCS.PHASECHK.TRANS64 P0, [R3+URZ+0x38840], R0 ;  /* 0x03884000030085a7 */ /* 0x000e64000800007f */
[----:B-1----:R-:W-:Y:S05]  /*10a30*/  @!P0 BRA `(.L_x_221) ;  /* 0xfffffffc00ec8947 */ /* 0x002fea000383ffff */
[----:B------:R-:W-:Y:S05]  /*10a40*/  BRA `(.L_x_266) ;  /* 0xffffffc800087947 */ /* 0x000fea000383ffff */
.L_x_222:
[----:B------:R-:W-:Y:S01]  /*10a50*/  BSSY B0, `(.L_x_267) ;  /* 0x0000008000007945 */ /* 0x000fe20003800000 */
[----:B------:R-:W-:Y:S02]  /*10a60*/  IMAD.MOV.U32 R13, RZ, RZ, R4 ;  /* 0x000000ffff0d7224 */ /* 0x000fe400078e0004 */
[----:B------:R-:W-:Y:S02]  /*10a70*/  IMAD.MOV.U32 R12, RZ, RZ, RZ ;  /* 0x000000ffff0c7224 */ /* 0x000fe400078e00ff */
[----:B------:R-:W-:Y:S02]  /*10a80*/  IMAD.MOV.U32 R11, RZ, RZ, 0x181f ;  /* 0x0000181fff0b7424 */ /* 0x000fe400078e00ff */
[----:B------:R-:W-:-:S07]  /*10a90*/  IMAD.MOV.U32 R15, RZ, RZ, -0x1 ;  /* 0xffffffffff0f7424 */ /* 0x000fce00078e00ff */
[----:B------:R-:W-:Y:S05]  /*10aa0*/  WARPSYNC.COLLECTIVE R15, `(.L_x_268) ;  /* 0x000000000f087348 */ /* 0x000fea0003c00000 */
[----:B------:R0:W1:Y:S02]  /*10ab0*/  SHFL.IDX P6, R14, R13, R12, R11 ;  /* 0x0000000c0d0e7389 */ /* 0x00006400000c000b */
[----:B01----:R-:W-:Y:S01]  /*10ac0*/  ENDCOLLECTIVE ;  /* 0x000000000000791b */ /* 0x003fe20003800000 */
.L_x_268:
[----:B------:R-:W-:Y:S05]  /*10ad0*/  BSYNC B0 ;  /* 0x0000000000007941 */ /* 0x000fea0003800000 */
.L_x_267:
[----:B------:R-:W-:Y:S01]  /*10ae0*/  IMAD.MOV.U32 R13, RZ, RZ, R0 ;  /* 0x000000ffff0d7224 */ /* 0x000fe200078e0000 */
[----:B------:R-:W-:Y:S01]  /*10af0*/  @P0 LEA R7, R24, UR42, 0x1 ;  /* 0x0000002a18070c11 */ /* 0x000fe2000f8e08ff */
[----:B------:R-:W-:Y:S02]  /*10b00*/  IMAD.MOV.U32 R12, RZ, RZ, RZ ;  /* 0x000000ffff0c7224 */ /* 0x000fe400078e00ff */
[----:B------:R-:W-:Y:S02]  /*10b10*/  IMAD.MOV.U32 R11, RZ, RZ, 0x181f ;  /* 0x0000181fff0b7424 */ /* 0x000fe400078e00ff */
[----:B------:R-:W-:Y:S02]  /*10b20*/  IMAD.MOV.U32 R15, RZ, RZ, -0x1 ;  /* 0xffffffffff0f7424 */ /* 0x000fe400078e00ff */
[----:B------:R-:W-:-:S07]  /*10b30*/  IMAD.MOV.U32 R2, RZ, RZ, R14 ;  /* 0x000000ffff027224 */ /* 0x000fce00078e000e */
[----:B------:R-:W-:Y:S05]  /*10b40*/  WARPSYNC.COLLECTIVE R15, `(.L_x_269) ;  /* 0x000000000f087348 */ /* 0x000fea0003c00000 */
[----:B------:R0:W1:Y:S02]  /*10b50*/  SHFL.IDX P6, R14, R13, R12, R11 ;  /* 0x0000000c0d0e7389 */ /* 0x00006400000c000b */
[----:B01----:R-:W-:Y:S01]  /*10b60*/  ENDCOLLECTIVE ;  /* 0x000000000000791b */ /* 0x003fe20003800000 */
.L_x_269:
[----:B------:R-:W-:Y:S02]  /*10b70*/  IMAD.MOV.U32 R13, RZ, RZ, R4 ;  /* 0x000000ffff0d7224 */ /* 0x000fe400078e0004 */
[----:B------:R-:W-:Y:S01]  /*10b80*/  IMAD.MOV.U32 R12, RZ, RZ, 0x1 ;  /* 0x00000001ff0c7424 */ /* 0x000fe200078e00ff */
[----:B------:R-:W-:-:S05]  /*10b90*/  @P0 LEA R14, P1, R22, R14, 0x1 ;  /* 0x0000000e160e0211 */ /* 0x000fca00078208ff */
[----:B------:R-:W-:Y:S02]  /*10ba0*/  @P0 IMAD.X R3, RZ, RZ, R2, P1 ;  /* 0x000000ffff030224 */ /* 0x000fe400008e0602 */
[----:B------:R-:W-:-:S07]  /*10bb0*/  @P0 IMAD.MOV.U32 R2, RZ, RZ, R14 ;  /* 0x000000ffff020224 */ /* 0x000fce00078e000e */
[----:B------:R-:W-:Y:S05]  /*10bc0*/  WARPSYNC.COLLECTIVE R15, `(.L_x_270) ;  /* 0x000000000f087348 */ /* 0x000fea0003c00000 */
[----:B------:R0:W1:Y:S02]  /*10bd0*/  SHFL.IDX P6, R14, R13, R12, R11 ;  /* 0x0000000c0d0e7389 */ /* 0x00006400000c000b */
[----:B01----:R-:W-:Y:S01]  /*10be0*/  ENDCOLLECTIVE ;  /* 0x000000000000791b */ /* 0x003fe20003800000 */
.L_x_270:
[----:B------:R-:W-:Y:S01]  /*10bf0*/  @!PT LDS RZ, [RZ] ;  /* 0x00000000fffff984 */ /* 0x000fe20000000800 */
[----:B------:R-:W-:Y:S01]  /*10c00*/  @!PT LDS RZ, [RZ] ;  /* 0x00000000fffff984 */ /* 0x000fe20000000800 */
[----:B------:R-:W-:Y:S01]  /*10c10*/  @!PT LDS RZ, [RZ] ;  /* 0x00000000fffff984 */ /* 0x000fe20000000800 */
[----:B------:R0:W-:Y:S01]  /*10c20*/  @P0 LDGSTS.E.BYPASS.LTC128B.128 [R7+0x22400], desc[UR36][R2.64], !P2 ;  /* 0x2240000002070fae */ /* 0x0001e2000d101d64 */
[----:B------:R-:W-:Y:S01]  /*10c30*/  ISETP.GE.AND P0, PT, R18, 0x11, PT ;  /* 0x000000111200780c */ /* 0x000fe20003f06270 */
[----:B------:R-:W-:-:S12]  /*10c40*/  IMAD.MOV.U32 R13, RZ, RZ, R0 ;  /* 0x000000ffff0d7224 */ /* 0x000fd800078e0000 */
[----:B------:R-:W-:Y:S01]  /*10c50*/  @P0 LEA R9, R24, UR42, 0x1 ;  /* 0x0000002a18090c11 */ /* 0x000fe2000f8e08ff */
[----:B0-----:R-:W-:-:S07]  /*10c60*/  IMAD.MOV.U32 R5, RZ, RZ, R14 ;  /* 0x000000ffff057224 */ /* 0x001fce00078e000e */
[----:B------:R-:W-:Y:S05]  /*10c70*/  WARPSYNC.COLLECTIVE R15, `(.L_x_271) ;  /* 0x000000000f087348 */ /* 0x000fea0003c00000 */
[----:B------:R0:W1:Y:S02]  /*10c80*/  SHFL.IDX P6, R14, R13, R12, R11 ;  /* 0x0000000c0d0e7389 */ /* 0x00006400000c000b */
[----:B01----:R-:W-:Y:S01]  /*10c90*/  ENDCOLLECTIVE ;  /* 0x000000000000791b */ /* 0x003fe20003800000 */
.L_x_271:
[----:B------:R-:W-:Y:S01]  /*10ca0*/  MOV R13, R4 ;  /* 0x00000004000d7202 */ /* 0x000fe20000000f00 */
[----:B------:R-:W-:Y:S01]  /*10cb0*/  IMAD.MOV.U32 R12, RZ, RZ, 0x2 ;  /* 0x00000002ff0c7424 */ /* 0x000fe200078e00ff */
[----:B------:R-:W-:-:S13]  /*10cc0*/  @P0 LEA R2, P1, R22, R14, 0x1 ;  /* 0x0000000e16020211 */ /* 0x000fda00078208ff */
[----:B------:R-:W-:Y:S05]  /*10cd0*/  WARPSYNC.COLLECTIVE R15, `(.L_x_272) ;  /* 0x000000000f087348 */ /* 0x000fea0003c00000 */
[----:B------:R0:W1:Y:S02]  /*10ce0*/  SHFL.IDX P6, R14, R13, R12, R11 ;  /* 0x0000000c0d0e7389 */ /* 0x00006400000c000b */
[----:B01----:R-:W-:Y:S01]  /*10cf0*/  ENDCOLLECTIVE ;  /* 0x000000000000791b */ /* 0x003fe20003800000 */
.L_x_272:
[----:B------:R-:W-:-:S05]  /*10d00*/  @P0 IMAD.X R3, RZ, RZ, R5, P1 ;  /* 0x000000ffff030224 */ /* 0x000fca00008e0605 */
[----:B------:R-:W-:Y:S01]  /*10d10*/  @!PT LDS RZ, [RZ] ;  /* 0x00000000fffff984 */ /* 0x000fe20000000800 */
[----:B------:R-:W-:Y:S01]  /*10d20*/  @!PT LDS RZ, [RZ] ;  /* 0x00000000fffff984 */ /* 0x000fe20000000800 */
[----:B------:R-:W-:Y:S01]  /*10d30*/  @!PT LDS RZ, [RZ] ;  /* 0x00000000fffff984 */ /* 0x000fe20000000800 */
[----:B------:R0:W-:Y:S01]  /*10d40*/  @P0 LDGSTS.E.BYPASS.LTC128B.128 [R9+0x22c00], desc[UR36][R2.64], !P2 ;  /* 0x22c0000002090fae */ /* 0x0001e2000d101d64 */
[----:B------:R-:W-:Y:S01]  /*10d50*/  ISETP.GE.AND P0, PT, R18, 0x21, PT ;  /* 0x000000211200780c */ /* 0x000fe20003f06270 */
[----:B------:R-:W-:Y:S02]  /*10d60*/  IMAD.MOV.U32 R13, RZ, RZ, R0 ;  /* 0x000000ffff0d7224 */ /* 0x000fe400078e0000 */
[----:B------:R-:W-:-:S10]  /*10d70*/  IMAD.MOV.U32 R5, RZ, RZ, R14 ;  /* 0x000000ffff057224 */ /* 0x000fd400078e000e */
[----:B0-----:R-:W-:Y:S05]  /*10d80*/  WARPSYNC.COLLECTIVE R15, `(.L_x_273) ;  /* 0x000000000f087348 */ /* 0x001fea0003c00000 */
[----:B------:R1:W2:Y:S02]  /*10d90*/  SHFL.IDX P6, R14, R13, R12, R11 ;  /* 0x0000000c0d0e7389 */ /* 0x0002a400000c000b */
[----:B012---:R-:W-:Y:S01]  /*10da0*/  ENDCOLLECTIVE ;  /* 0x000000000000791b */ /* 0x007fe20003800000 */
.L_x_273:
[----:B------:R-:W-:Y:S02]  /*10db0*/  IMAD.MOV.U32 R13, RZ, RZ, R4 ;  /* 0x000000ffff0d7224 */ /* 0x000fe400078e0004 */
[----:B------:R-:W-:Y:S01]  /*10dc0*/  IMAD.MOV.U32 R12, RZ, RZ, 0x3 ;  /* 0x00000003ff0c7424 */ /* 0x000fe200078e00ff */
[----:B------:R-:W-:-:S13]  /*10dd0*/  @P0 LEA R2, P1, R22, R14, 0x1 ;  /* 0x0000000e16020211 */ /* 0x000fda00078208ff */
[----:B------:R-:W-:Y:S05]  /*10de0*/  WARPSYNC.COLLECTIVE R15, `(.L_x_274) ;  /* 0x000000000f087348 */ /* 0x000fea0003c00000 */
[----:B------:R0:W1:Y:S02]  /*10df0*/  SHFL.IDX P6, R14, R13, R12, R11 ;  /* 0x0000000c0d0e7389 */ /* 0x00006400000c000b */
[----:B01----:R-:W-:Y:S01]  /*10e00*/  ENDCOLLECTIVE ;  /* 0x000000000000791b */ /* 0x003fe20003800000 */
.L_x_274:
[----:B------:R-:W-:Y:S01]  /*10e10*/  @P0 IMAD.X R3, RZ, RZ, R5, P1 ;  /* 0x000000ffff030224 */ /* 0x000fe200008e0605 */
[----:B------:R-:W-:-:S05]  /*10e20*/  @P0 LEA R5, R24, UR42, 0x1 ;  /* 0x0000002a18050c11 */ /* 0x000fca000f8e08ff */
        /* <DEDUP_REMOVED lines=9> */
.L_x_275:
[----:B------:R-:W-:Y:S05]  /*10ec0*/  BRA `(.L_x_276) ;  /* 0xffffffc400d07947 */ /* 0x000fea000383ffff */
.L_x_225:
[----:B------:R-:W-:Y:S01]  /*10ed0*/  IMAD.MOV.U32 R13, RZ, RZ, R4 ;  /* 0x000000ffff0d7224 */ /* 0x000fe200078e0004 */
[----:B------:R-:W-:Y:S01]  /*10ee0*/  LOP3.LUT R16, R16, 0xfffffeff, RZ, 0xc0, !PT ;  /* 0xfffffeff10107812 */ /* 0x000fe200078ec0ff */
[----:B------:R-:W-:Y:S02]  /*10ef0*/  IMAD.MOV.U32 R12, RZ, RZ, RZ ;  /* 0x000000ffff0c7224 */ /* 0x000fe400078e00ff */
[----:B------:R-:W-:Y:S02]  /*10f00*/  IMAD.MOV.U32 R11, RZ, RZ, 0x181f ;  /* 0x0000181fff0b7424 */ /* 0x000fe400078e00ff */
[----:B------:R-:W-:Y:S02]  /*10f10*/  IMAD.MOV.U32 R15, RZ, RZ, -0x1 ;  /* 0xffffffffff0f7424 */ /* 0x000fe400078e00ff */
[----:B------:R-:W-:-:S07]  /*10f20*/  IMAD R6, R20, 0x40, R21 ;  /* 0x0000004014067824 */ /* 0x000fce00078e0215 */
[----:B------:R-:W-:Y:S05]  /*10f30*/  WARPSYNC.COLLECTIVE R15, `(.L_x_277) ;  /* 0x000000000f087348 */ /* 0x000fea0003c00000 */
[----:B------:R0:W1:Y:S02]  /*10f40*/  SHFL.IDX P6, R14, R13, R12, R11 ;  /* 0x0000000c0d0e7389 */ /* 0x00006400000c000b */
[----:B01----:R-:W-:Y:S01]  /*10f50*/  ENDCOLLECTIVE ;  /* 0x000000000000791b */ /* 0x003fe20003800000 */
.L_x_277:
[----:B------:R-:W-:Y:S01]  /*10f60*/  IADD3 R10, R6, 0x10, RZ ;  /* 0x00000010060a7810 */ /* 0x000fe20007ffe0ff */
[----:B------:R-:W-:Y:S02]  /*10f70*/  IMAD.MOV.U32 R13, RZ, RZ, R0 ;  /* 0x000000ffff0d7224 */ /* 0x000fe400078e0000 */
[----:B------:R-:W-:-:S07]  /*10f80*/  IMAD.MOV.U32 R2, RZ, RZ, R14 ;  /* 0x000000ffff027224 */ /* 0x000fce00078e000e */
[----:B------:R-:W-:Y:S05]  /*10f90*/  WARPSYNC.COLLECTIVE R15, `(.L_x_278) ;  /* 0x000000000f087348 */ /* 0x000fea0003c00000 */
[----:B------:R0:W1:Y:S02]  /*10fa0*/  SHFL.IDX P6, R14, R13, R12, R11 ;  /* 0x0000000c0d0e7389 */ /* 0x00006400000c000b */
[----:B01----:R-:W-:Y:S01]  /*10fb0*/  ENDCOLLECTIVE ;  /* 0x000000000000791b */ /* 0x003fe20003800000 */
.L_x_278:
[----:B------:R-:W-:Y:S02]  /*10fc0*/  ULDC UR4, c[0x0][0x288] ;  /* 0x0000a20000047ab9 */ /* 0x000fe40000000800 */
[----:B------:R-:W-:-:S05]  /*10fd0*/  IMAD R5, R8, UR4, RZ ;  /* 0x0000000408057c24 */ /* 0x000fca000f8e02ff */
[----:B------:R-:W-:Y:S01]  /*10fe0*/  ISETP.GE.AND P2, PT, R6, R5, PT ;  /* 0x000000050600720c */ /* 0x000fe20003f46270 */
[----:B------:R-:W-:Y:S02]  /*10ff0*/  IMAD.MOV.U32 R13, RZ, RZ, R4 ;  /* 0x000000ffff0d7224 */ /* 0x000fe400078e0004 */
[----:B------:R-:W-:-:S10]  /*11000*/  IMAD.MOV.U32 R12, RZ, RZ, 0x1 ;  /* 0x00000001ff0c7424 */ /* 0x000fd400078e00ff */
[----:B------:R-:W-:Y:S02]  /*11010*/  @!P2 LEA R8, R24, UR42, 0x1 ;  /* 0x0000002a1808ac11 */ /* 0x000fe4000f8e08ff */
[----:B------:R-:W-:Y:S02]  /*11020*/  @P2 LOP3.LUT R16, R16, 0x100, RZ, 0xfc, !PT ;  /* 0x0000010010102812 */ /* 0x000fe400078efcff */
[----:B------:R-:W-:-:S13]  /*11030*/  @!P2 LEA R3, P1, R22, R14, 0x1 ;  /* 0x0000000e1603a211 */ /* 0x000fda00078208ff */
[----:B------:R-:W-:Y:S05]  /*11040*/  WARPSYNC.COLLECTIVE R15, `(.L_x_279) ;  /* 0x000000000f087348 */ /* 0x000fea0003c00000 */
[----:B------:R0:W1:Y:S02]  /*11050*/  SHFL.IDX P6, R14, R13, R12, R11 ;  /* 0x0000000c0d0e7389 */ /* 0x00006400000c000b */
[----:B01----:R-:W-:Y:S01]  /*11060*/  ENDCOLLECTIVE ;  /* 0x000000000000791b */ /* 0x003fe20003800000 */
.L_x_279:
[----:B------:R-:W-:Y:S01]  /*11070*/  LOP3.LUT R16, R16, 0xffffff7f, RZ, 0xc0, !PT ;  /* 0xffffff7f10107812 */ /* 0x000fe200078ec0ff */
[----:B------:R-:W-:-:S05]  /*11080*/  @!P2 IMAD.X R2, RZ, RZ, R2, P1 ;  /* 0x000000ffff02a224 */ /* 0x000fca00008e0602 */
[----:B------:R-:W-:-:S04]  /*11090*/  @!P2 LOP3.LUT R3, R3, R2, RZ, 0x3c, !PT ;  /* 0x000000020303a212 */ /* 0x000fc800078e3cff */
[----:B------:R-:W-:Y:S01]  /*110a0*/  @!P2 LOP3.LUT R2, R3, R2, RZ, 0x3c, !PT ;  /* 0x000000020302a212 */ /* 0x000fe200078e3cff */
[----:B------:R-:W-:-:S03]  /*110b0*/  IMAD.MOV.U32 R13, RZ, RZ, R0 ;  /* 0x000000ffff0d7224 */ /* 0x000fc600078e0000 */
[----:B------:R-:W-:-:S05]  /*110c0*/  @!P2 LOP3.LUT R3, R3, R2, RZ, 0x3c, !PT ;  /* 0x000000020303a212 */ /* 0x000fca00078e3cff */
[----:B------:R-:W-:Y:S01]  /*110d0*/  @!PT LDS RZ, [RZ] ;  /* 0x00000000fffff984 */ /* 0x000fe20000000800 */
[----:B------:R-:W-:Y:S01]  /*110e0*/  @!PT LDS RZ, [RZ] ;  /* 0x00000000fffff984 */ /* 0x000fe20000000800 */
[----:B------:R-:W-:Y:S01]  /*110f0*/  @!PT LDS RZ, [RZ] ;  /* 0x00000000fffff984 */ /* 0x000fe20000000800 */
[----:B------:R0:W-:Y:S01]  /*11100*/  @!P2 LDGSTS.E.BYPASS.LTC128B.128 [R8+0x20400], desc[UR36][R2.64], !P0 ;  /* 0x204000000208afae */ /* 0x0001e2000c101d64 */
[----:B------:R-:W-:Y:S01]  /*11110*/  ISETP.GE.AND P2, PT, R10, R5, PT ;  /* 0x000000050a00720c */ /* 0x000fe20003f46270 */
[----:B------:R-:W-:-:S12]  /*11120*/  IMAD.MOV.U32 R9, RZ, RZ, R14 ;  /* 0x000000ffff097224 */ /* 0x000fd800078e000e */
[----:B0-----:R-:W-:Y:S05]  /*11130*/  WARPSYNC.COLLECTIVE R15, `(.L_x_280) ;  /* 0x000000000f087348 */ /* 0x001fea0003c00000 */
[----:B------:R1:W2:Y:S02]  /*11140*/  SHFL.IDX P6, R14, R13, R12, R11 ;  /* 0x0000000c0d0e7389 */ /* 0x0002a400000c000b */
[----:B012---:R-:W-:Y:S01]  /*11150*/  ENDCOLLECTIVE ;  /* 0x000000000000791b */ /* 0x007fe20003800000 */
.L_x_280:
[----:B------:R-:W-:Y:S01]  /*11160*/  VIADD R8, R6, 0x20 ;  /* 0x0000002006087836 */ /* 0x000fe20000000000 */
[----:B------:R-:W-:Y:S02]  /*11170*/  @!P2 LEA R10, R24, UR42, 0x1 ;  /* 0x0000002a180aac11 */ /* 0x000fe4000f8e08ff */
[----:B------:R-:W-:Y:S01]  /*11180*/  @P2 LOP3.LUT R16, R16, 0x80, RZ, 0xfc, !PT ;  /* 0x0000008010102812 */ /* 0x000fe200078efcff */
[----:B------:R-:W-:-:S03]  /*11190*/  IMAD.MOV.U32 R13, RZ, RZ, R4 ;  /* 0x000000ffff0d7224 */ /* 0x000fc600078e0004 */
[----:B------:R-:W-:Y:S01]  /*111a0*/  LOP3.LUT R16, R16, 0xffffffbf, RZ, 0xc0, !PT ;  /* 0xffffffbf10107812 */ /* 0x000fe200078ec0ff */
[----:B------:R-:W-:Y:S02]  /*111b0*/  IMAD.MOV.U32 R12, RZ, RZ, 0x2 ;  /* 0x00000002ff0c7424 */ /* 0x000fe400078e00ff */
[----:B------:R-:W-:-:S07]  /*111c0*/  IMAD.MOV.U32 R7, RZ, RZ, R14 ;  /* 0x000000ffff077224 */ /* 0x000fce00078e000e */
[----:B------:R-:W-:Y:S05]  /*111d0*/  WARPSYNC.COLLECTIVE R15, `(.L_x_281) ;  /* 0x000000000f087348 */ /* 0x000fea0003c00000 */
[----:B------:R0:W1:Y:S02]  /*111e0*/  SHFL.IDX P6, R14, R13, R12, R11 ;  /* 0x0000000c0d0e7389 */ /* 0x00006400000c000b */
[----:B01----:R-:W-:Y:S01]  /*111f0*/  ENDCOLLECTIVE ;  /* 0x000000000000791b */ /* 0x003fe20003800000 */
.L_x_281:
[----:B------:R-:W-:-:S05]  /*11200*/  @!P2 LEA R7, P1, R22, R7, 0x1 ;  /* 0x000000071607a211 */ /* 0x000fca00078208ff */
[----:B------:R-:W-:Y:S02]  /*11210*/  @!P2 IMAD.X R9, RZ, RZ, R9, P1 ;  /* 0x000000ffff09a224 */ /* 0x000fe400008e0609 */
[----:B------:R-:W-:Y:S02]  /*11220*/  @!P2 IMAD.MOV.U32 R2, RZ, RZ, R7 ;  /* 0x000000ffff02a224 */ /* 0x000fe400078e0007 */
[----:B------:R-:W-:Y:S02]  /*11230*/  @!P2 IMAD.MOV.U32 R3, RZ, RZ, R9 ;  /* 0x000000ffff03a224 */ /* 0x000fe400078e0009 */
[----:B------:R-:W-:-:S03]  /*11240*/  IMAD.MOV.U32 R13, RZ, RZ, R0 ;  /* 0x000000ffff0d7224 */ /* 0x000fc600078e0000 */
[----:B------:R-:W-:Y:S01]  /*11250*/  @!PT LDS RZ, [RZ] ;  /* 0x00000000fffff984 */ /* 0x000fe20000000800 */
[----:B------:R-:W-:Y:S01]  /*11260*/  @!PT LDS RZ, [RZ] ;  /* 0x00000000fffff984 */ /* 0x000fe20000000800 */
[----:B------:R-:W-:Y:S01]  /*11270*/  @!PT LDS RZ, [RZ] ;  /* 0x00000000fffff984 */ /* 0x000fe20000000800 */
[----:B------:R0:W-:Y:S01]  /*11280*/  @!P2 LDGSTS.E.BYPASS.LTC128B.128 [R10+0x20c00], desc[UR36][R2.64], !P0 ;  /* 0x20c00000020aafae */ /* 0x0001e2000c101d64 */
[----:B------:R-:W-:Y:S01]  /*11290*/  ISETP.GE.AND P2, PT, R8, R5, PT ;  /* 0x000000050800720c */ /* 0x000fe20003f46270 */
[----:B0-----:R-:W-:-:S12]  /*112a0*/  IMAD.MOV.U32 R2, RZ, RZ, R14 ;  /* 0x000000ffff027224 */ /* 0x001fd800078e000e */
[----:B------:R-:W-:Y:S05]  /*112b0*/  WARPSYNC.COLLECTIVE R15, `(.L_x_282) ;  /* 0x000000000f087348 */ /* 0x000fea0003c00000 */
[----:B------:R0:W1:Y:S02]  /*112c0*/  SHFL.IDX P6, R14, R13, R12, R11 ;  /* 0x0000000c0d0e7389 */ /* 0x00006400000c000b */
[----:B01----:R-:W-:Y:S01]  /*112d0*/  ENDCOLLECTIVE ;  /* 0x000000000000791b */ /* 0x003fe20003800000 */
.L_x_282:
[----:B------:R-:W-:Y:S02]  /*112e0*/  @!P2 LEA R7, R24, UR42, 0x1 ;  /* 0x0000002a1807ac11 */ /* 0x000fe4000f8e08ff */
[----:B------:R-:W-:Y:S01]  /*112f0*/  @P2 LOP3.LUT R16, R16, 0x40, RZ, 0xfc, !PT ;  /* 0x0000004010102812 */ /* 0x000fe200078efcff */
[----:B------:R-:W-:Y:S02]  /*11300*/  IMAD.MOV.U32 R13, RZ, RZ, R4 ;  /* 0x000000ffff0d7224 */ /* 0x000fe400078e0004 */
[----:B------:R-:W-:Y:S02]  /*11310*/  IMAD.MOV.U32 R12, RZ, RZ, 0x3 ;  /* 0x00000003ff0c7424 */ /* 0x000fe400078e00ff */
[----:B------:R-:W-:-:S05]  /*11320*/  IMAD.MOV.U32 R8, RZ, RZ, R14 ;  /* 0x000000ffff087224 */ /* 0x000fca00078e000e */
[----:B------:R-:W-:-:S05]  /*11330*/  @!P2 LEA R8, P1, R22, R8, 0x1 ;  /* 0x000000081608a211 */ /* 0x000fca00078208ff */
[----:B------:R-:W-:Y:S02]  /*11340*/  @!P2 IMAD.X R11, RZ, RZ, R2, P1 ;  /* 0x000000ffff0ba224 */ /* 0x000fe400008e0602 */
[----:B------:R-:W-:-:S03]  /*11350*/  @!P2 IMAD.MOV.U32 R2, RZ, RZ, R8 ;  /* 0x000000ffff02a224 */ /* 0x000fc600078e0008 */
[----:B------:R-:W-:Y:S01]  /*11360*/  @!P2 MOV R3, R11 ;  /* 0x0000000b0003a202 */ /* 0x000fe20000000f00 */
[----:B------:R-:W-:-:S04]  /*11370*/  IMAD.MOV.U32 R11, RZ, RZ, 0x181f ;  /* 0x0000181fff0b7424 */ /* 0x000fc800078e00ff */
[----:B------:R-:W-:Y:S01]  /*11380*/  @!PT LDS RZ, [RZ] ;  /* 0x00000000fffff984 */ /* 0x000fe20000000800 */
[----:B------:R-:W-:Y:S01]  /*11390*/  @!PT LDS RZ, [RZ] ;  /* 0x00000000fffff984 */ /* 0x000fe20000000800 */
[----:B------:R-:W-:Y:S01]  /*113a0*/  @!PT LDS RZ, [RZ] ;  /* 0x00000000fffff984 */ /* 0x000fe20000000800 */
[----:B------:R0:W-:Y:S03]  /*113b0*/  @!P2 LDGSTS.E.BYPASS.LTC128B.128 [R7+0x21400], desc[UR36][R2.64], !P0 ;  /* 0x214000000207afae */ /* 0x0001e6000c101d64 */
[----:B0-----:R-:W-:Y:S05]  /*113c0*/  WARPSYNC.COLLECTIVE R15, `(.L_x_283) ;  /* 0x000000000f087348 */ /* 0x001fea0003c00000 */
[----:B------:R1:W2:Y:S02]  /*113d0*/  SHFL.IDX P6, R14, R13, R12, R11 ;  /* 0x0000000c0d0e7389 */ /* 0x0002a400000c000b */
[----:B012---:R-:W-:Y:S01]  /*113e0*/  ENDCOLLECTIVE ;  /* 0x000000000000791b */ /* 0x007fe20003800000 */
.L_x_283:
[----:B------:R-:W-:Y:S02]  /*113f0*/  IMAD.MOV.U32 R13, RZ, RZ, R0 ;  /* 0x000000ffff0d7224 */ /* 0x000fe400078e0000 */
[----:B------:R-:W-:-:S07]  /*11400*/  IMAD.MOV.U32 R4, RZ, RZ, R14 ;  /* 0x000000ffff047224 */ /* 0x000fce00078e000e */
[----:B------:R-:W-:Y:S05]  /*11410*/  WARPSYNC.COLLECTIVE R15, `(.L_x_284) ;  /* 0x000000000f087348 */ /* 0x000fea0003c00000 */
[----:B------:R0:W1:Y:S02]  /*11420*/  SHFL.IDX P6, R14, R13, R12, R11 ;  /* 0x0000000c0d0e7389 */ /* 0x00006400000c000b */
[----:B01----:R-:W-:Y:S01]  /*11430*/  ENDCOLLECTIVE ;  /* 0x000000000000791b */ /* 0x003fe20003800000 */
.L_x_284:
[----:B------:R-:W-:Y:S05]  /*11440*/  BRA `(.L_x_285) ;  /* 0xffffffc8007c7947 */ /* 0x000fea000383ffff */
.L_x_227:
        /* <DEDUP_REMOVED lines=8> */
.L_x_287:
[----:B------:R-:W-:Y:S05]  /*114d0*/  BSYNC B0 ;  /* 0x0000000000007941 */ /* 0x000fea0003800000 */
.L_x_286:
[----:B------:R-:W-:Y:S01]  /*114e0*/  IMAD.MOV.U32 R13, RZ, RZ, R0 ;  /* 0x000000ffff0d7224 */ /* 0x000fe200078e0000 */
[----:B------:R-:W-:Y:S01]  /*114f0*/  P2R R3, PR, RZ, 0x4 ;  /* 0x00000004ff037803 */ /* 0x000fe20000000000 */
[----:B------:R-:W-:Y:S01]  /*11500*/  IMAD.MOV.U32 R12, RZ, RZ, RZ ;  /* 0x000000ffff0c7224 */ /* 0x000fe200078e00ff */
[C---:B------:R-:W-:Y:S01]  /*11510*/  LOP3.LUT P2, RZ, R16.reuse, 0x100, RZ, 0xc0, !PT ;  /* 0x0000010010ff7812 */ /* 0x040fe2000784c0ff */
[----:B------:R-:W-:Y:S01]  /*11520*/  IMAD.MOV.U32 R11, RZ, RZ, 0x181f ;  /* 0x0000181fff0b7424 */ /* 0x000fe200078e00ff */
[----:B------:R-:W-:Y:S01]  /*11530*/  P2R R8, PR, RZ, 0x2 ;  /* 0x00000002ff087803 */ /* 0x000fe20000000000 */
[----:B------:R-:W-:Y:S01]  /*11540*/  IMAD.MOV.U32 R15, RZ, RZ, -0x1 ;  /* 0xffffffffff0f7424 */ /* 0x000fe200078e00ff */
[----:B------:R-:W-:Y:S01]  /*11550*/  LOP3.LUT P1, RZ, R16, 0x800, RZ, 0xc0, !PT ;  /* 0x0000080010ff7812 */ /* 0x000fe2000782c0ff */
[----:B------:R-:W-:Y:S01]  /*11560*/  IMAD.MOV.U32 R2, RZ, RZ, R14 ;  /* 0x000000ffff027224 */ /* 0x000fe200078e000e */
[----:B------:R-:W-:-:S11]  /*11570*/  P2R R10, PR, RZ, 0x8 ;  /* 0x00000008ff0a7803 */ /* 0x000fd60000000000 */
[----:B------:R-:W-:Y:S05]  /*11580*/  WARPSYNC.COLLECTIVE R15, `(.L_x_288) ;  /* 0x000000000f087348 */ /* 0x000fea0003c00000 */
[----:B------:R0:W1:Y:S02]  /*11590*/  SHFL.IDX P6, R14, R13, R12, R11 ;  /* 0x0000000c0d0e7389 */ /* 0x00006400000c000b */
[----:B01----:R-:W-:Y:S01]  /*115a0*/  ENDCOLLECTIVE ;  /* 0x000000000000791b */ /* 0x003fe20003800000 */
.L_x_288:
[----:B------:R-:W-:Y:S02]  /*115b0*/  IMAD.MOV.U32 R13, RZ, RZ, R4 ;  /* 0x000000ffff0d7224 */ /* 0x000fe400078e0004 */
[----:B------:R-:W-:Y:S01]  /*115c0*/  IMAD.MOV.U32 R12, RZ, RZ, 0x1 ;  /* 0x00000001ff0c7424 */ /* 0x000fe200078e00ff */
[----:B------:R-:W-:-:S05]  /*115d0*/  @!P2 LEA R14, P0, R22, R14, 0x1 ;  /* 0x0000000e160ea211 */ /* 0x000fca00078008ff */
[----:B------:R-:W-:Y:S01]  /*115e0*/  @!P2 IMAD.X R21, RZ, RZ, R2, P0 ;  /* 0x000000ffff15a224 */ /* 0x000fe200000e0602 */
[----:B------:R-:W-:-:S04]  /*115f0*/  @!P2 LOP3.LUT R2, R5, 0x40, RZ, 0xc0, !PT ;  /* 0x000000400502a812 */ /* 0x000fc800078ec0ff */
[----:B------:R-:W-:-:S04]  /*11600*/  @!P2 SHF.R.U32.HI R9, RZ, 0x2, R2 ;  /* 0x00000002ff09a819 */ /* 0x000fc80000011602 */
[----:B------:R-:W-:Y:S02]  /*11610*/  @!P2 ISETP.NE.U32.AND P6, PT, R9, RZ, PT ;  /* 0x000000ff0900a20c */ /* 0x000fe40003fc5070 */
[----:B------:R-:W-:-:S04]  /*11620*/  @!P2 LOP3.LUT R9, R6, 0x80, RZ, 0xc0, !PT ;  /* 0x000000800609a812 */ /* 0x000fc800078ec0ff */
[----:B------:R-:W-:-:S04]  /*11630*/  @!P2 SHF.R.U32.HI R9, RZ, 0x3, R9 ;  /* 0x00000003ff09a819 */ /* 0x000fc80000011609 */
[----:B------:R-:W-:Y:S02]  /*11640*/  @!P2 ISETP.NE.U32.AND P0, PT, R9, RZ, PT ;  /* 0x000000ff0900a20c */ /* 0x000fe40003f05070 */
[----:B------:R-:W-:Y:S02]  /*11650*/  ISETP.NE.AND P2, PT, R3, RZ, PT ;  /* 0x000000ff0300720c */ /* 0x000fe40003f45270 */
[----:B------:R-:W-:Y:S02]  /*11660*/  P2R R9, PR, RZ, 0x1 ;  /* 0x00000001ff097803 */ /* 0x000fe40000000000 */
[----:B------:R-:W-:-:S13]  /*11670*/  LOP3.LUT P0, RZ, R16, 0x100, RZ, 0xc0, !PT ;  /* 0x0000010010ff7812 */ /* 0x000fda000780c0ff */
[----:B------:R-:W-:Y:S01]  /*11680*/  @!P0 LEA R7, R24, UR42, 0x1 ;  /* 0x0000002a18078c11 */ /* 0x000fe2000f8e08ff */
[----:B------:R-:W-:Y:S01]  /*11690*/  @!P0 IMAD.MOV.U32 R2, RZ, RZ, R14 ;  /* 0x000000ffff028224 */ /* 0x000fe200078e000e */
[----:B------:R-:W-:-:S05]  /*116a0*/  @!P0 MOV R3, R21 ;  /* 0x0000001500038202 */ /* 0x000fca0000000f00 */
[----:B------:R-:W-:Y:S01]  /*116b0*/  @!PT LDS RZ, [RZ] ;  /* 0x00000000fffff984 */ /* 0x000fe20000000800 */
[----:B------:R-:W-:Y:S01]  /*116c0*/  @!PT LDS RZ, [RZ] ;  /* 0x00000000fffff984 */ /* 0x000fe20000000800 */
[----:B------:R-:W-:Y:S01]  /*116d0*/  @!PT LDS RZ, [RZ] ;  /* 0x00000000fffff984 */ /* 0x000fe20000000800 */
[----:B------:R0:W-:Y:S01]  /*116e0*/  @!P0 LDGSTS.E.BYPASS.LTC128B.128 [R7+0x26400], desc[UR36][R2.64], !P1 ;  /* 0x2640000002078fae */ /* 0x0001e2000c901d64 */
[----:B------:R-:W-:Y:S02]  /*116f0*/  ISETP.NE.AND P1, PT, R8, RZ, PT ;  /* 0x000000ff0800720c */ /* 0x000fe40003f25270 */
[----:B------:R-:W-:Y:S01]  /*11700*/  P2R R8, PR, RZ, 0x20 ;  /* 0x00000020ff087803 */ /* 0x000fe20000000000 */
[----:B------:R0:W-:Y:S01]  /*11710*/  @!P0 LDGSTS.E.BYPASS.LTC128B.128 [R7+0x28400], desc[UR36][R2.64+0x80], !P5 ;  /* 0x2840008002078fae */ /* 0x0001e2000e901d64 */
[----:B------:R-:W-:-:S03]  /*11720*/  LOP3.LUT P5, RZ, R16, 0x800, RZ, 0xc0, !PT ;  /* 0x0000080010ff7812 */ /* 0x000fc600078ac0ff */
[----:B------:R0:W-:Y:S04]  /*11730*/  @!P0 LDGSTS.E.BYPASS.LTC128B.128 [R7+0x2a400], desc[UR36][R2.64+0x100], !P4 ;  /* 0x2a40010002078fae */ /* 0x0001e8000e101d64 */
[----:B------:R0:W-:Y:S01]  /*11740*/  @!P0 LDGSTS.E.BYPASS.LTC128B.128 [R7+0x2c400], desc[UR36][R2.64+0x180], !P3 ;  /* 0x2c40018002078fae */ /* 0x0001e2000d901d64 */
[----:B------:R-:W-:-:S03]  /*11750*/  LOP3.LUT P3, RZ, R16, 0x80, RZ, 0xc0, !PT ;  /* 0x0000008010ff7812 */ /* 0x000fc6000786c0ff */
[----:B------:R0:W-:Y:S04]  /*11760*/  @!P0 LDGSTS.E.BYPASS.LTC128B.128 [R7+0x2e400], desc[UR36][R2.64+0x200], !P2 ;  /* 0x2e40020002078fae */ /* 0x0001e8000d101d64 */
[----:B------:R0:W-:Y:S04]  /*11770*/  @!P0 LDGSTS.E.BYPASS.LTC128B.128 [R7+0x30400], desc[UR36][R2.64+0x280], !P1 ;  /* 0x3040028002078fae */ /* 0x0001e8000c901d64 */
[----:B------:R0:W-:Y:S01]  /*11780*/  @!P0 LDGSTS.E.BYPASS.LTC128B.128 [R7+0x32400], desc[UR36][R2.64+0x300], P6 ;  /* 0x3240030002078fae */ /* 0x0001e2000b101d64 */
[----:B------:R-:W-:Y:S02]  /*11790*/  ISETP.NE.AND P0, PT, R9, RZ, PT ;  /* 0x000000ff0900720c */ /* 0x000fe40003f05270 */
[----:B------:R-:W-:-:S02]  /*117a0*/  LOP3.LUT P6, RZ, R16, 0x100, RZ, 0xc0, !PT ;  /* 0x0000010010ff7812 */ /* 0x000fc400078cc0ff */
[----:B------:R-:W-:-:S04]  /*117b0*/  @!P3 LOP3.LUT R20, R5, 0x40, RZ, 0xc0, !PT ;  /* 0x000000400514b812 */ /* 0x000fc800078ec0ff */
[----:B------:R-:W-:-:S07]  /*117c0*/  @!P3 SHF.R.U32.HI R20, RZ, 0x2, R20 ;  /* 0x00000002ff14b819 */ /* 0x000fce0000011614 */
[----:B------:R0:W-:Y:S02]  /*117d0*/  @!P6 LDGSTS.E.BYPASS.LTC128B.128 [R7+0x34400], desc[UR36][R2.64+0x380], P0 ;  /* 0x344003800207efae */ /* 0x0001e40008101d64 */
[----:B0-----:R-:W-:Y:S05]  /*117e0*/  WARPSYNC.COLLECTIVE R15, `(.L_x_289) ;  /* 0x000000000f087348 */ /* 0x001fea0003c00000 */
[----:B------:R1:W2:Y:S02]  /*117f0*/  SHFL.IDX P6, R14, R13, R12, R11 ;  /* 0x0000000c0d0e7389 */ /* 0x0002a400000c000b */
[----:B012---:R-:W-:Y:S01]  /*11800*/  ENDCOLLECTIVE ;  /* 0x000000000000791b */ /* 0x007fe20003800000 */
.L_x_289:
[----:B------:R-:W-:-:S04]  /*11810*/  @!P3 LOP3.LUT R7, R6, 0x80, RZ, 0xc0, !PT ;  /* 0x000000800607b812 */ /* 0x000fc800078ec0ff */
[----:B------:R-:W-:Y:S01]  /*11820*/  @!P3 SHF.R.U32.HI R7, RZ, 0x3, R7 ;  /* 0x00000003ff07b819 */ /* 0x000fe20000011607 */
[----:B------:R-:W-:Y:S02]  /*11830*/  IMAD.MOV.U32 R13, RZ, RZ, R0 ;  /* 0x000000ffff0d7224 */ /* 0x000fe400078e0000 */
[----:B------:R-:W-:-:S07]  /*11840*/  IMAD.MOV.U32 R9, RZ, RZ, R14 ;  /* 0x000000ffff097224 */ /* 0x000fce00078e000e */
[----:B------:R-:W-:Y:S05]  /*11850*/  WARPSYNC.COLLECTIVE R15, `(.L_x_290) ;  /* 0x000000000f087348 */ /* 0x000fea0003c00000 */
[----:B------:R0:W1:Y:S02]  /*11860*/  SHFL.IDX P6, R14, R13, R12, R11 ;  /* 0x0000000c0d0e7389 */ /* 0x00006400000c000b */
[----:B01----:R-:W-:Y:S01]  /*11870*/  ENDCOLLECTIVE ;  /* 0x000000000000791b */ /* 0x003fe20003800000 */
.L_x_290:
[----:B------:R-:W-:Y:S02]  /*11880*/  IMAD.MOV.U32 R13, RZ, RZ, R4 ;  /* 0x000000ffff0d7224 */ /* 0x000fe400078e0004 */
[----:B------:R-:W-:Y:S01]  /*11890*/  IMAD.MOV.U32 R12, RZ, RZ, 0x2 ;  /* 0x00000002ff0c7424 */ /* 0x000fe200078e00ff */
[----:B------:R-:W-:Y:S02]  /*118a0*/  @!P3 LEA R14, P0, R22, R14, 0x1 ;  /* 0x0000000e160eb211 */ /* 0x000fe400078008ff */
[----:B------:R-:W-:-:S03]  /*118b0*/  @!P3 ISETP.NE.U32.AND P6, PT, R20, RZ, PT ;  /* 0x000000ff1400b20c */ /* 0x000fc60003fc5070 */
[----:B------:R-:W-:Y:S01]  /*118c0*/  @!P3 IMAD.X R21, RZ, RZ, R9, P0 ;  /* 0x000000ffff15b224 */ /* 0x000fe200000e0609 */
[----:B------:R-:W-:Y:S02]  /*118d0*/  @!P3 ISETP.NE.U32.AND P0, PT, R7, RZ, PT ;  /* 0x000000ff0700b20c */ /* 0x000fe40003f05070 */
[----:B------:R-:W-:Y:S02]  /*118e0*/  ISETP.NE.AND P3, PT, R10, RZ, PT ;  /* 0x000000ff0a00720c */ /* 0x000fe40003f65270 */
[----:B------:R-:W-:Y:S02]  /*118f0*/  P2R R7, PR, RZ, 0x1 ;  /* 0x00000001ff077803 */ /* 0x000fe40000000000 */
[----:B------:R-:W-:Y:S02]  /*11900*/  LOP3.LUT P0, RZ, R16, 0x80, RZ, 0xc0, !PT ;  /* 0x0000008010ff7812 */ /* 0x000fe4000780c0ff */
[----:B------:R-:W-:-:S11]  /*11910*/  P2R R10, PR, RZ, 0x2 ;  /* 0x00000002ff0a7803 */ /* 0x000fd60000000000 */
[----:B------:R-:W-:Y:S01]  /*11920*/  @!P0 LEA R9, R24, UR42, 0x1 ;  /* 0x0000002a18098c11 */ /* 0x000fe2000f8e08ff */
[----:B------:R-:W-:Y:S02]  /*11930*/  @!P0 IMAD.MOV.U32 R2, RZ, RZ, R14 ;  /* 0x000000ffff028224 */ /* 0x000fe400078e000e */
[----:B------:R-:W-:-:S05]  /*11940*/  @!P0 IMAD.MOV.U32 R3, RZ, RZ, R21 ;  /* 0x000000ffff038224 */ /* 0x000fca00078e0015 */
[----:B------:R-:W-:Y:S01]  /*11950*/  @!PT LDS RZ, [RZ] ;  /* 0x00000000fffff984 */ /* 0x000fe20000000800 */
[----:B------:R-:W-:Y:S01]  /*11960*/  @!PT LDS RZ, [RZ] ;  /* 0x00000000fffff984 */ /* 0x000fe20000000800 */
[----:B------:R-:W-:Y:S01]  /*11970*/  @!PT LDS RZ, [RZ] ;  /* 0x00000000fffff984 */ /* 0x000fe20000000800 */
[----:B------:R0:W-:Y:S01]  /*11980*/  @!P0 LDGSTS.E.BYPASS.LTC128B.128 [R9+0x26c00], desc[UR36][R2.64], !P5 ;  /* 0x26c0000002098fae */ /* 0x0001e2000e901d64 */
[----:B------:R-:W-:-:S04]  /*11990*/  ISETP.NE.AND P5, PT, R8, RZ, PT ;  /* 0x000000ff0800720c */ /* 0x000fc80003fa5270 */
[----:B------:R-:W-:-:S09]  /*119a0*/  P2R R8, PR, RZ, 0x20 ;  /* 0x00000020ff087803 */ /* 0x000fd20000000000 */
[----:B------:R0:W-:Y:S01]  /*119b0*/  @!P0 LDGSTS.E.BYPASS.LTC128B.128 [R9+0x28c00], desc[UR36][R2.64+0x80], !P5 ;  /* 0x28c0008002098fae */ /* 0x0001e2000e901d64 */
[----:B------:R-:W-:-:S03]  /*119c0*/  LOP3.LUT P5, RZ, R16, 0x800, RZ, 0xc0, !PT ;  /* 0x0000080010ff7812 */ /* 0x000fc600078ac0ff */
[----:B------:R0:W-:Y:S04]  /*119d0*/  @!P0 LDGSTS.E.BYPASS.LTC128B.128 [R9+0x2ac00], desc[UR36][R2.64+0x100], !P4 ;  /* 0x2ac0010002098fae */ /* 0x0001e8000e101d64 */
[----:B------:R0:W-:Y:S04]  /*119e0*/  @!P0 LDGSTS.E.BYPASS.LTC128B.128 [R9+0x2cc00], desc[UR36][R2.64+0x180], !P3 ;  /* 0x2cc0018002098fae */ /* 0x0001e8000d901d64 */
[----:B------:R0:W-:Y:S04]  /*119f0*/  @!P0 LDGSTS.E.BYPASS.LTC128B.128 [R9+0x2ec00], desc[UR36][R2.64+0x200], !P2 ;  /* 0x2ec0020002098fae */ /* 0x0001e8000d101d64 */
[----:B------:R0:W-:Y:S01]  /*11a00*/  @!P0 LDGSTS.E.BYPASS.LTC128B.128 [R9+0x30c00], desc[UR36][R2.64+0x280], !P1 ;  /* 0x30c0028002098fae */ /* 0x0001e2000c901d64 */
[----:B------:R-:W-:-:S03]  /*11a10*/  LOP3.LUT P1, RZ, R16, 0x40, RZ, 0xc0, !PT ;  /* 0x0000004010ff7812 */ /* 0x000fc6000782c0ff */
[----:B------:R0:W-:Y:S01]  /*11a20*/  @!P0 LDGSTS.E.BYPASS.LTC128B.128 [R9+0x32c00], desc[UR36][R2.64+0x300], P6 ;  /* 0x32c0030002098fae */ /* 0x0001e2000b101d64 */
[----:B------:R-:W-:Y:S02]  /*11a30*/  ISETP.NE.AND P0, PT, R7, RZ, PT ;  /* 0x000000ff0700720c */ /* 0x000fe40003f05270 */
[----:B------:R-:W-:-:S07]  /*11a40*/  LOP3.LUT P6, RZ, R16, 0x80, RZ, 0xc0, !PT ;  /* 0x0000008010ff7812 */ /* 0x000fce00078cc0ff */
[----:B------:R-:W-:-:S04]  /*11a50*/  @!P1 LOP3.LUT R20, R5, 0x40, RZ, 0xc0, !PT ;  /* 0x0000004005149812 */ /* 0x000fc800078ec0ff */
[----:B------:R-:W-:Y:S02]  /*11a60*/  @!P1 SHF.R.U32.HI R20, RZ, 0x2, R20 ;  /* 0x00000002ff149819 */ /* 0x000fe40000011614 */
[----:B------:R0:W-:Y:S05]  /*11a70*/  @!P6 LDGSTS.E.BYPASS.LTC128B.128 [R9+0x34c00], desc[UR36][R2.64+0x380], P0 ;  /* 0x34c003800209efae */ /* 0x0001ea0008101d64 */
[----:B0-----:R-:W-:Y:S05]  /*11a80*/  WARPSYNC.COLLECTIVE R15, `(.L_x_291) ;  /* 0x000000000f087348 */ /* 0x001fea0003c00000 */
[----:B------:R1:W2:Y:S02]  /*11a90*/  SHFL.IDX P6, R14, R13, R12, R11 ;  /* 0x0000000c0d0e7389 */ /* 0x0002a400000c000b */
[----:B012---:R-:W-:Y:S01]  /*11aa0*/  ENDCOLLECTIVE ;  /* 0x000000000000791b */ /* 0x007fe20003800000 */
.L_x_291:
[----:B------:R-:W-:-:S04]  /*11ab0*/  @!P1 LOP3.LUT R9, R6, 0x80, RZ, 0xc0, !PT ;  /* 0x0000008006099812 */ /* 0x000fc800078ec0ff */
[----:B------:R-:W-:Y:S01]  /*11ac0*/  @!P1 SHF.R.U32.HI R9, RZ, 0x3, R9 ;  /* 0x00000003ff099819 */ /* 0x000fe20000011609 */
[----:B------:R-:W-:Y:S02]  /*11ad0*/  IMAD.MOV.U32 R13, RZ, RZ, R0 ;  /* 0x000000ffff0d7224 */ /* 0x000fe400078e0000 */
[----:B------:R-:W-:-:S07]  /*11ae0*/  IMAD.MOV.U32 R7, RZ, RZ, R14 ;  /* 0x000000ffff077224 */ /* 0x000fce00078e000e */
[----:B------:R-:W-:Y:S05]  /*11af0*/  WARPSYNC.COLLECTIVE R15, `(.L_x_292) ;  /* 0x000000000f087348 */ /* 0x000fea0003c00000 */
[----:B------:R0:W1:Y:S02]  /*11b00*/  SHFL.IDX P6, R14, R13, R12, R11 ;  /* 0x0000000c0d0e7389 */ /* 0x00006400000c000b */
[----:B01----:R-:W-:Y:S01]  /*11b10*/  ENDCOLLECTIVE ;  /* 0x000000000000791b */ /* 0x003fe20003800000 */
.L_x_292:
        /* <DEDUP_REMOVED lines=8> */
[----:B------:R-:W-:-:S13]  /*11ba0*/  LOP3.LUT P0, RZ, R16, 0x40, RZ, 0xc0, !PT ;  /* 0x0000004010ff7812 */ /* 0x000fda000780c0ff */
[----:B------:R-:W-:Y:S01]  /*11bb0*/  @!P0 LEA R21, R24, UR42, 0x1 ;  /* 0x0000002a18158c11 */ /* 0x000fe2000f8e08ff */
[----:B------:R-:W-:Y:S02]  /*11bc0*/  @!P0 IMAD.MOV.U32 R2, RZ, RZ, R14 ;  /* 0x000000ffff028224 */ /* 0x000fe400078e000e */
[----:B------:R-:W-:-:S05]  /*11bd0*/  @!P0 IMAD.MOV.U32 R3, RZ, RZ, R7 ;  /* 0x000000ffff038224 */ /* 0x000fca00078e0007 */
[----:B------:R-:W-:Y:S01]  /*11be0*/  @!PT LDS RZ, [RZ] ;  /* 0x00000000fffff984 */ /* 0x000fe20000000800 */
[----:B------:R-:W-:Y:S01]  /*11bf0*/  @!PT LDS RZ, [RZ] ;  /* 0x00000000fffff984 */ /* 0x000fe20000000800 */
[----:B------:R-:W-:Y:S01]  /*11c00*/  @!PT LDS RZ, [RZ] ;  /* 0x00000000fffff984 */ /* 0x000fe20000000800 */
[----:B------:R0:W-:Y:S01]  /*11c10*/  @!P0 LDGSTS.E.BYPASS.LTC128B.128 [R21+0x27400], desc[UR36][R2.64], !P5 ;  /* 0x2740000002158fae */ /* 0x0001e2000e901d64 */
[----:B------:R-:W-:-:S13]  /*11c20*/  ISETP.NE.AND P5, PT, R8, RZ, PT ;  /* 0x000000ff0800720c */ /* 0x000fda0003fa5270 */
[----:B------:R0:W-:Y:S04]  /*11c30*/  @!P0 LDGSTS.E.BYPASS.LTC128B.128 [R21+0x29400], desc[UR36][R2.64+0x80], !P5 ;  /* 0x2940008002158fae */ /* 0x0001e8000e901d64 */
[----:B------:R0:W-:Y:S04]  /*11c40*/  @!P0 LDGSTS.E.BYPASS.LTC128B.128 [R21+0x2b400], desc[UR36][R2.64+0x100], !P4 ;  /* 0x2b40010002158fae */ /* 0x0001e8000e101d64 */
[----:B------:R0:W-:Y:S04]  /*11c50*/  @!P0 LDGSTS.E.BYPASS.LTC128B.128 [R21+0x2d400], desc[UR36][R2.64+0x180], !P3 ;  /* 0x2d40018002158fae */ /* 0x0001e8000d901d64 */
[----:B------:R0:W-:Y:S04]  /*11c60*/  @!P0 LDGSTS.E.BYPASS.LTC128B.128 [R21+0x2f400], desc[UR36][R2.64+0x200], !P2 ;  /* 0x2f40020002158fae */ /* 0x0001e8000d101d64 */
[----:B------:R0:W-:Y:S04]  /*11c70*/  @!P0 LDGSTS.E.BYPASS.LTC128B.128 [R21+0x31400], desc[UR36][R2.64+0x280], !P1 ;  /* 0x3140028002158fae */ /* 0x0001e8000c901d64 */
[----:B------:R0:W-:Y:S01]  /*11c80*/  @!P0 LDGSTS.E.BYPASS.LTC128B.128 [R21+0x33400], desc[UR36][R2.64+0x300], P6 ;  /* 0x3340030002158fae */ /* 0x0001e2000b101d64 */
[----:B------:R-:W-:-:S02]  /*11c90*/  ISETP.NE.AND P0, PT, R9, RZ, PT ;  /* 0x000000ff0900720c */ /* 0x000fc40003f05270 */
[----:B------:R-:W-:-:S13]  /*11ca0*/  LOP3.LUT P6, RZ, R16, 0x40, RZ, 0xc0, !PT ;  /* 0x0000004010ff7812 */ /* 0x000fda00078cc0ff */
[----:B------:R0:W-:Y:S02]  /*11cb0*/  @!P6 LDGSTS.E.BYPASS.LTC128B.128 [R21+0x35400], desc[UR36][R2.64+0x380], P0 ;  /* 0x354003800215efae */ /* 0x0001e40008101d64 */
[----:B0-----:R-:W-:Y:S05]  /*11cc0*/  WARPSYNC.COLLECTIVE R15, `(.L_x_293) ;  /* 0x000000000f087348 */ /* 0x001fea0003c00000 */
[----:B------:R1:W2:Y:S02]  /*11cd0*/  SHFL.IDX P6, R14, R13, R12, R11 ;  /* 0x0000000c0d0e7389 */ /* 0x0002a400000c000b */
[----:B012---:R-:W-:Y:S01]  /*11ce0*/  ENDCOLLECTIVE ;  /* 0x000000000000791b */ /* 0x007fe20003800000 */
.L_x_293:
[----:B------:R-:W-:Y:S01]  /*11cf0*/  IMAD.MOV.U32 R13, RZ, RZ, R0 ;  /* 0x000000ffff0d7224 */ /* 0x000fe200078e0000 */
[----:B------:R-:W-:-:S07]  /*11d00*/  MOV R4, R14 ;  /* 0x0000000e00047202 */ /* 0x000fce0000000f00 */
[----:B------:R-:W-:Y:S05]  /*11d10*/  WARPSYNC.COLLECTIVE R15, `(.L_x_294) ;  /* 0x000000000f087348 */ /* 0x000fea0003c00000 */
[----:B------:R0:W1:Y:S02]  /*11d20*/  SHFL.IDX P6, R14, R13, R12, R11 ;  /* 0x0000000c0d0e7389 */ /* 0x00006400000c000b */
[----:B01----:R-:W-:Y:S01]  /*11d30*/  ENDCOLLECTIVE ;  /* 0x000000000000791b */ /* 0x003fe20003800000 */
.L_x_294:
[----:B------:R-:W-:Y:S05]  /*11d40*/  BRA `(.L_x_295) ;  /* 0xffffffcc00187947 */ /* 0x000fea000383ffff */
.L_x_230:
[----:B01----:R-:W-:-:S04]  /*11d50*/  IMAD.U32 R3, RZ, RZ, UR42 ;  /* 0x0000002aff037e24 */ /* 0x003fc8000f8e00ff */
[----:B------:R0:W1:Y:S03]  /*11d60*/  SYNCS.PHASECHK.TRANS64.TRYWAIT P0, [R3+URZ+0x38820], R0 ;  /* 0x03882000030075a7 */ /* 0x000066000800017f */
[----:B-1----:R-:W-:Y:S05]  /*11d70*/  @!P0 NANOSLEEP.SYNCS 0x989680 ;  /* 0x009896800000895d */ /* 0x002fea0003900000 */
[----:B------:R-:W1:Y:S02]  /*11d80*/  @!P0 SYNCS.PHASECHK.TRANS64 P0, [R3+URZ+0x38820], R0 ;  /* 0x03882000030085a7 */ /* 0x000e64000800007f */
[----:B-1----:R-:W-:Y:S05]  /*11d90*/  @!P0 BRA `(.L_x_230) ;  /* 0xfffffffc00ec8947 */ /* 0x002fea000383ffff */
[----:B------:R-:W-:Y:S05]  /*11da0*/  BRA `(.L_x_296) ;  /* 0xffffffcc00887947 */ /* 0x000fea000383ffff */
.L_x_232:
[----:B01----:R-:W-:-:S04]  /*11db0*/  IMAD.U32 R3, RZ, RZ, UR42 ;  /* 0x0000002aff037e24 */ /* 0x003fc8000f8e00ff */
[----:B------:R0:W1:Y:S03]  /*11dc0*/  SYNCS.PHASECHK.TRANS64.TRYWAIT P0, [R3+URZ+0x38860], R0 ;  /* 0x03886000030075a7 */ /* 0x000066000800017f */
[----:B-1----:R-:W-:Y:S05]  /*11dd0*/  @!P0 NANOSLEEP.SYNCS 0x989680 ;  /* 0x009896800000895d */ /* 0x002fea0003900000 */
[----:B------:R-:W1:Y:S02]  /*11de0*/  @!P0 SYNCS.PHASECHK.TRANS64 P0, [R3+URZ+0x38860], R0 ;  /* 0x03886000030085a7 */ /* 0x000e64000800007f */
[----:B-1----:R-:W-:Y:S05]  /*11df0*/  @!P0 BRA `(.L_x_232) ;  /* 0xfffffffc00ec8947 */ /* 0x002fea000383ffff */
[----:B------:R-:W-:Y:S05]  /*11e00*/  BRA `(.L_x_297) ;  /* 0xffffffcc00847947 */ /* 0x000fea000383ffff */
.L_x_233:
        /* <DEDUP_REMOVED lines=8> */
.L_x_299:
[----:B------:R-:W-:Y:S05]  /*11e90*/  BSYNC B0 ;  /* 0x0000000000007941 */ /* 0x000fea0003800000 */
.L_x_298:
[----:B------:R-:W-:Y:S01]  /*11ea0*/  IMAD.MOV.U32 R13, RZ, RZ, R6 ;  /* 0x000000ffff0d7224 */ /* 0x000fe200078e0006 */
[C---:B------:R-:W-:Y:S01]  /*11eb0*/  LOP3.LUT R4, R17.reuse, 0x1, RZ, 0xc0, !PT ;  /* 0x0000000111047812 */ /* 0x040fe200078ec0ff */
[----:B------:R-:W-:Y:S01]  /*11ec0*/  IMAD.MOV.U32 R12, RZ, RZ, RZ ;  /* 0x000000ffff0c7224 */ /* 0x000fe200078e00ff */
[----:B------:R-:W-:Y:S01]  /*11ed0*/  LEA R7, R24, UR42, 0x1 ;  /* 0x0000002a18077c11 */ /* 0x000fe2000f8e08ff */
[----:B------:R-:W-:Y:S01]  /*11ee0*/  IMAD.MOV.U32 R11, RZ, RZ, 0x181f ;  /* 0x0000181fff0b7424 */ /* 0x000fe200078e00ff */
[----:B------:R-:W-:Y:S01]  /*11ef0*/  ISETP.NE.U32.AND P1, PT, R4, 0x1, PT ;  /* 0x000000010400780c */ /* 0x000fe20003f25070 */
[----:B------:R-:W-:Y:S01]  /*11f00*/  IMAD.MOV.U32 R15, RZ, RZ, -0x1 ;  /* 0xffffffffff0f7424 */ /* 0x000fe200078e00ff */
[C---:B------:R-:W-:Y:S01]  /*11f10*/  LOP3.LUT P5, RZ, R17.reuse, 0x2, RZ, 0xc0, !PT ;  /* 0x0000000211ff7812 */ /* 0x040fe200078ac0ff */
[----:B------:R-:W-:Y:S01]  /*11f20*/  IMAD.MOV.U32 R3, RZ, RZ, R14 ;  /* 0x000000ffff037224 */ /* 0x000fe200078e000e */
[----:B------:R-:W-:Y:S01]  /*11f30*/  LOP3.LUT P4, RZ, R17, 0x4, RZ, 0xc0, !PT ;  /* 0x0000000411ff7812 */ /* 0x000fe2000788c0ff */
[----:B------:R-:W-:-:S12]  /*11f40*/  IMAD.SHL.U32 R0, R22, 0x2, RZ ;  /* 0x0000000216007824 */ /* 0x000fd800078e00ff */
[----:B------:R-:W-:Y:S05]  /*11f50*/  WARPSYNC.COLLECTIVE R15, `(.L_x_300) ;  /* 0x000000000f087348 */ /* 0x000fea0003c00000 */
[----:B------:R0:W1:Y:S02]  /*11f60*/  SHFL.IDX P6, R14, R13, R12, R11 ;  /* 0x0000000c0d0e7389 */ /* 0x00006400000c000b */
[----:B01----:R-:W-:Y:S01]  /*11f70*/  ENDCOLLECTIVE ;  /* 0x000000000000791b */ /* 0x003fe20003800000 */
.L_x_300:
[C---:B------:R-:W-:Y:S02]  /*11f80*/  LOP3.LUT P3, RZ, R17.reuse, 0x8, RZ, 0xc0, !PT ;  /* 0x0000000811ff7812 */ /* 0x040fe4000786c0ff */
[C---:B------:R-:W-:Y:S02]  /*11f90*/  LOP3.LUT P2, RZ, R17.reuse, 0x10, RZ, 0xc0, !PT ;  /* 0x0000001011ff7812 */ /* 0x040fe4000784c0ff */
[----:B------:R-:W-:Y:S02]  /*11fa0*/  LOP3.LUT R16, R16, 0xffffffbf, RZ, 0xc0, !PT ;  /* 0xffffffbf10107812 */ /* 0x000fe400078ec0ff */
[----:B------:R-:W-:Y:S02]  /*11fb0*/  PRMT R4, R17, 0x8880, RZ ;  /* 0x0000888011047816 */ /* 0x000fe400000000ff */
[----:B------:R-:W-:-:S04]  /*11fc0*/  @P1 LOP3.LUT R16, R16, 0x40, RZ, 0xfc, !PT ;  /* 0x0000004010101812 */ /* 0x000fc800078efcff */
[----:B------:R-:W-:Y:S01]  /*11fd0*/  LOP3.LUT R16, R16, 0xffffff7f, RZ, 0xc0, !PT ;  /* 0xffffff7f10107812 */ /* 0x000fe200078ec0ff */
[----:B------:R-:W-:Y:S02]  /*11fe0*/  IMAD.MOV.U32 R13, RZ, RZ, R8 ;  /* 0x000000ffff0d7224 */ /* 0x000fe400078e0008 */
[----:B------:R-:W-:Y:S01]  /*11ff0*/  IMAD.MOV.U32 R12, RZ, RZ, 0x1 ;  /* 0x00000001ff0c7424 */ /* 0x000fe200078e00ff */
        /* <DEDUP_REMOVED lines=29> */
.L_x_301:
[----:B------:R-:W-:Y:S01]  /*121d0*/  IMAD.MOV.U32 R13, RZ, RZ, R6 ;  /* 0x000000ffff0d7224 */ /* 0x000fe200078e0006 */
[----:B------:R-:W-:-:S07]  /*121e0*/  MOV R5, R14 ;  /* 0x0000000e00057202 */ /* 0x000fce0000000f00 */
[----:B------:R-:W-:Y:S05]  /*121f0*/  WARPSYNC.COLLECTIVE R15, `(.L_x_302) ;  /* 0x000000000f087348 */ /* 0x000fea0003c00000 */
[----:B------:R0:W1:Y:S02]  /*12200*/  SHFL.IDX P6, R14, R13, R12, R11 ;  /* 0x0000000c0d0e7389 */ /* 0x00006400000c000b */
[----:B01----:R-:W-:Y:S01]  /*12210*/  ENDCOLLECTIVE ;  /* 0x000000000000791b */ /* 0x003fe20003800000 */
.L_x_302:
[----:B------:R-:W-:Y:S02]  /*12220*/  IMAD.MOV.U32 R13, RZ, RZ, R8 ;  /* 0x000000ffff0d7224 */ /* 0x000fe400078e0008 */
        /* <DEDUP_REMOVED lines=27> */
.L_x_303:
[----:B------:R-:W-:Y:S02]  /*123e0*/  IMAD.MOV.U32 R13, RZ, RZ, R6 ;  /* 0x000000ffff0d7224 */ /* 0x000fe400078e0006 */
[----:B------:R-:W-:-:S07]  /*123f0*/  IMAD.MOV.U32 R9, RZ, RZ, R14 ;  /* 0x000000ffff097224 */ /* 0x000fce00078e000e */
[----:B------:R-:W-:Y:S05]  /*12400*/  WARPSYNC.COLLECTIVE R15, `(.L_x_304) ;  /* 0x000000000f087348 */ /* 0x000fea0003c00000 */
[----:B------:R0:W1:Y:S02]  /*12410*/  SHFL.IDX P6, R14, R13, R12, R11 ;  /* 0x0000000c0d0e7389 */ /* 0x00006400000c000b */
[----:B01----:R-:W-:Y:S01]  /*12420*/  ENDCOLLECTIVE ;  /* 0x000000000000791b */ /* 0x003fe20003800000 */
.L_x_304:
        /* <DEDUP_REMOVED lines=28> */
.L_x_305:
[----:B------:R-:W-:Y:S02]  /*125f0*/  IMAD.MOV.U32 R13, RZ, RZ, R6 ;  /* 0x000000ffff0d7224 */ /* 0x000fe400078e0006 */
[----:B------:R-:W-:-:S07]  /*12600*/  IMAD.MOV.U32 R8, RZ, RZ, R14 ;  /* 0x000000ffff087224 */ /* 0x000fce00078e000e */
[----:B------:R-:W-:Y:S05]  /*12610*/  WARPSYNC.COLLECTIVE R15, `(.L_x_306) ;  /* 0x000000000f087348 */ /* 0x000fea0003c00000 */
[----:B------:R0:W1:Y:S02]  /*12620*/  SHFL.IDX P6, R14, R13, R12, R11 ;  /* 0x0000000c0d0e7389 */ /* 0x00006400000c000b */
[----:B01----:R-:W-:Y:S01]  /*12630*/  ENDCOLLECTIVE ;  /* 0x000000000000791b */ /* 0x003fe20003800000 */
.L_x_306:
[----:B------:R-:W-:Y:S05]  /*12640*/  BRA `(.L_x_307) ;  /* 0xffffffcc00187947 */ /* 0x000fea000383ffff */
.L_x_240:
[----:B-1----:R1:W2:Y:S02]  /*12650*/  SYNCS.PHASECHK.TRANS64.TRYWAIT P0, [R10+URZ+0x38840], R20 ;  /* 0x038840140a0075a7 */ /* 0x0022a4000800017f */
[----:B--2---:R-:W-:Y:S05]  /*12660*/  @!P0 NANOSLEEP.SYNCS 0x989680 ;  /* 0x009896800000895d */ /* 0x004fea0003900000 */
[----:B------:R-:W2:Y:S02]  /*12670*/  @!P0 SYNCS.PHASECHK.TRANS64 P0, [R10+URZ+0x38840], R20 ;  /* 0x038840140a0085a7 */ /* 0x000ea4000800007f */
[----:B--2---:R-:W-:Y:S05]  /*12680*/  @!P0 BRA `(.L_x_240) ;  /* 0xfffffffc00f08947 */ /* 0x004fea000383ffff */
[----:B------:R-:W-:Y:S05]  /*12690*/  BRA `(.L_x_308) ;  /* 0xffffffd000687947 */ /* 0x000fea000383ffff */
.L_x_241:
[----:B------:R-:W-:Y:S01]  /*126a0*/  BSSY B1, `(.L_x_309) ;  /* 0x0000008000017945 */ /* 0x000fe20003800000 */
[----:B------:R-:W-:Y:S02]  /*126b0*/  IMAD.MOV.U32 R13, RZ, RZ, R29 ;  /* 0x000000ffff0d7224 */ /* 0x000fe400078e001d */
[----:B------:R-:W-:Y:S02]  /*126c0*/  IMAD.MOV.U32 R12, RZ, RZ, RZ ;  /* 0x000000ffff0c7224 */ /* 0x000fe400078e00ff */
[----:B------:R-:W-:Y:S02]  /*126d0*/  IMAD.MOV.U32 R11, RZ, RZ, 0x181f ;  /* 0x0000181fff0b7424 */ /* 0x000fe400078e00ff */
[----:B------:R-:W-:-:S07]  /*126e0*/  IMAD.MOV.U32 R15, RZ, RZ, -0x1 ;  /* 0xffffffffff0f7424 */ /* 0x000fce00078e00ff */
[----:B-1----:R-:W-:Y:S05]  /*126f0*/  WARPSYNC.COLLECTIVE R15, `(.L_x_310) ;  /* 0x000000000f087348 */ /* 0x002fea0003c00000 */
[----:B------:R0:W2:Y:S02]  /*12700*/  SHFL.IDX P6, R14, R13, R12, R11 ;  /* 0x0000000c0d0e7389 */ /* 0x0000a400000c000b */
[----:B012---:R-:W-:Y:S01]  /*12710*/  ENDCOLLECTIVE ;  /* 0x000000000000791b */ /* 0x007fe20003800000 */
.L_x_310:
[----:B------:R-:W-:Y:S05]  /*12720*/  BSYNC B1 ;  /* 0x0000000000017941 */ /* 0x000fea0003800000 */
.L_x_309:
[----:B------:R-:W-:Y:S01]  /*12730*/  IMAD.MOV.U32 R13, RZ, RZ, R26 ;  /* 0x000000ffff0d7224 */ /* 0x000fe200078e001a */
[----:B------:R-:W-:Y:S01]  /*12740*/  MOV R3, R14 ;  /* 0x0000000e00037202 */ /* 0x000fe20000000f00 */
[----:B------:R-:W-:Y:S01]  /*12750*/  IMAD.MOV.U32 R12, RZ, RZ, RZ ;  /* 0x000000ffff0c7224 */ /* 0x000fe200078e00ff */
[----:B------:R-:W-:Y:S01]  /*12760*/  LEA R27, R17, UR42, 0x1 ;  /* 0x0000002a111b7c11 */ /* 0x000fe2000f8e08ff */
[----:B------:R-:W-:Y:S02]  /*12770*/  IMAD.MOV.U32 R11, RZ, RZ, 0x181f ;  /* 0x0000181fff0b7424 */ /* 0x000fe400078e00ff */
[----:B------:R-:W-:-:S07]  /*12780*/  IMAD.MOV.U32 R15, RZ, RZ, -0x1 ;  /* 0xffffffffff0f7424 */ /* 0x000fce00078e00ff */
[----:B------:R-:W-:Y:S05]  /*12790*/  WARPSYNC.COLLECTIVE R15, `(.L_x_311) ;  /* 0x000000000f087348 */ /* 0x000fea0003c00000 */
[----:B------:R0:W1:Y:S02]  /*127a0*/  SHFL.IDX P6, R14, R13, R12, R11 ;  /* 0x0000000c0d0e7389 */ /* 0x00006400000c000b */
[----:B01----:R-:W-:Y:S01]  /*127b0*/  ENDCOLLECTIVE ;  /* 0x000000000000791b */ /* 0x003fe20003800000 */
.L_x_311:
[----:B------:R-:W-:Y:S02]  /*127c0*/  IMAD.MOV.U32 R13, RZ, RZ, R29 ;  /* 0x000000ffff0d7224 */ /* 0x000fe400078e001d */
[----:B------:R-:W-:Y:S01]  /*127d0*/  IMAD.MOV.U32 R12, RZ, RZ, 0x1 ;  /* 0x00000001ff0c7424 */ /* 0x000fe200078e00ff */
[----:B------:R-:W-:-:S13]  /*127e0*/  IADD3 R2, P0, R14, R0, RZ ;  /* 0x000000000e027210 */ /* 0x000fda0007f1e0ff */
[----:B------:R-:W-:Y:S05]  /*127f0*/  WARPSYNC.COLLECTIVE R15, `(.L_x_312) ;  /* 0x000000000f087348 */ /* 0x000fea0003c00000 */
[----:B------:R0:W1:Y:S02]  /*12800*/  SHFL.IDX P6, R14, R13, R12, R11 ;  /* 0x0000000c0d0e7389 */ /* 0x00006400000c000b */
[----:B01----:R-:W-:Y:S01]  /*12810*/  ENDCOLLECTIVE ;  /* 0x000000000000791b */ /* 0x003fe20003800000 */
.L_x_312:
        /* <DEDUP_REMOVED lines=10> */
.L_x_313:
[----:B------:R-:W-:Y:S02]  /*128c0*/  IMAD.MOV.U32 R13, RZ, RZ, R29 ;  /* 0x000000ffff0d7224 */ /* 0x000fe400078e001d */
[----:B------:R-:W-:Y:S01]  /*128d0*/  IMAD.MOV.U32 R12, RZ, RZ, 0x2 ;  /* 0x00000002ff0c7424 */ /* 0x000fe200078e00ff */
[----:B------:R-:W-:-:S13]  /*128e0*/  IADD3 R2, P0, R14, R0, RZ ;  /* 0x000000000e027210 */ /* 0x000fda0007f1e0ff */
[----:B------:R-:W-:Y:S05]  /*128f0*/  WARPSYNC.COLLECTIVE R15, `(.L_x_314) ;  /* 0x000000000f087348 */ /* 0x000fea0003c00000 */
[----:B------:R0:W1:Y:S02]  /*12900*/  SHFL.IDX P6, R14, R13, R12, R11 ;  /* 0x0000000c0d0e7389 */ /* 0x00006400000c000b */
[----:B01----:R-:W-:Y:S01]  /*12910*/  ENDCOLLECTIVE ;  /* 0x000000000000791b */ /* 0x003fe20003800000 */
.L_x_314:
        /* <DEDUP_REMOVED lines=10> */
.L_x_315:
[----:B------:R-:W-:Y:S01]  /*129c0*/  IMAD.MOV.U32 R13, RZ, RZ, R29 ;  /* 0x000000ffff0d7224 */ /* 0x000fe200078e001d */
[----:B------:R-:W-:Y:S02]  /*129d0*/  MOV R12, 0x3 ;  /* 0x00000003000c7802 */ /* 0x000fe40000000f00 */
[----:B------:R-:W-:-:S13]  /*129e0*/  IADD3 R2, P0, R14, R0, RZ ;  /* 0x000000000e027210 */ /* 0x000fda0007f1e0ff */
[----:B------:R-:W-:Y:S05]  /*129f0*/  WARPSYNC.COLLECTIVE R15, `(.L_x_316) ;  /* 0x000000000f087348 */ /* 0x000fea0003c00000 */
[----:B------:R0:W1:Y:S02]  /*12a00*/  SHFL.IDX P6, R14, R13, R12, R11 ;  /* 0x0000000c0d0e7389 */ /* 0x00006400000c000b */
[----:B01----:R-:W-:Y:S01]  /*12a10*/  ENDCOLLECTIVE ;  /* 0x000000000000791b */ /* 0x003fe20003800000 */
.L_x_316:
[----:B------:R-:W-:-:S05]  /*12a20*/  IMAD.X R3, RZ, RZ, R3, P0 ;  /* 0x000000ffff037224 */ /* 0x000fca00000e0603 */
[----:B------:R-:W-:Y:S01]  /*12a30*/  @!PT LDS RZ, [RZ] ;  /* 0x00000000fffff984 */ /* 0x000fe20000000800 */
[----:B------:R-:W-:Y:S01]  /*12a40*/  @!PT LDS RZ, [RZ] ;  /* 0x00000000fffff984 */ /* 0x000fe20000000800 */
[----:B------:R-:W-:Y:S01]  /*12a50*/  @!PT LDS RZ, [RZ] ;  /* 0x00000000fffff984 */ /* 0x000fe20000000800 */
[----:B------:R0:W-:Y:S01]  /*12a60*/  LDGSTS.E.BYPASS.LTC128B.128 [R27+0x23400], desc[UR36][R2.64], !P1 ;  /* 0x23400000021b7fae */ /* 0x0001e2000c901d64 */
[----:B------:R-:W-:Y:S02]  /*12a70*/  IMAD.MOV.U32 R13, RZ, RZ, R26 ;  /* 0x000000ffff0d7224 */ /* 0x000fe400078e001a */
[----:B------:R-:W-:-:S07]  /*12a80*/  IMAD.MOV.U32 R33, RZ, RZ, R14 ;  /* 0x000000ffff217224 */ /* 0x000fce00078e000e */
[----:B0-----:R-:W-:Y:S05]  /*12a90*/  WARPSYNC.COLLECTIVE R15, `(.L_x_317) ;  /* 0x000000000f087348 */ /* 0x001fea0003c00000 */
[----:B------:R1:W2:Y:S02]  /*12aa0*/  SHFL.IDX P6, R14, R13, R12, R11 ;  /* 0x0000000c0d0e7389 */ /* 0x0002a400000c000b */
[----:B012---:R-:W-:Y:S01]  /*12ab0*/  ENDCOLLECTIVE ;  /* 0x000000000000791b */ /* 0x007fe20003800000 */
.L_x_317:
[----:B------:R-:W-:Y:S05]  /*12ac0*/  BRA `(.L_x_318) ;  /* 0xffffffd0001c7947 */ /* 0x000fea000383ffff */
.L_x_246:
[----:B---3--:R3:W4:Y:S02]  /*12ad0*/  SYNCS.PHASECHK.TRANS64.TRYWAIT P0, [R10+URZ+0x38860], R20 ;  /* 0x038860140a0075a7 */ /* 0x008724000800017f */
[----:B----4-:R-:W-:Y:S05]  /*12ae0*/  @!P0 NANOSLEEP.SYNCS 0x989680 ;  /* 0x009896800000895d */ /* 0x010fea0003900000 */
[----:B------:R-:W4:Y:S02]  /*12af0*/  @!P0 SYNCS.PHASECHK.TRANS64 P0, [R10+URZ+0x38860], R20 ;  /* 0x038860140a0085a7 */ /* 0x000f24000800007f */
[----:B----4-:R-:W-:Y:S05]  /*12b00*/  @!P0 BRA `(.L_x_246) ;  /* 0xfffffffc00f08947 */ /* 0x010fea000383ffff */
[----:B------:R-:W-:Y:S05]  /*12b10*/  BRA `(.L_x_319) ;  /* 0xffffffd000687947 */ /* 0x000fea000383ffff */
.L_x_247:
[----:B------:R-:W-:Y:S01]  /*12b20*/  BSSY B1, `(.L_x_320) ;  /* 0x0000008000017945 */ /* 0x000fe20003800000 */
[----:B------:R-:W-:Y:S02]  /*12b30*/  IMAD.MOV.U32 R13, RZ, RZ, R19 ;  /* 0x000000ffff0d7224 */ /* 0x000fe400078e0013 */
[----:B------:R-:W-:Y:S02]  /*12b40*/  IMAD.MOV.U32 R12, RZ, RZ, RZ ;  /* 0x000000ffff0c7224 */ /* 0x000fe400078e00ff */
[----:B------:R-:W-:Y:S02]  /*12b50*/  IMAD.MOV.U32 R11, RZ, RZ, 0x181f ;  /* 0x0000181fff0b7424 */ /* 0x000fe400078e00ff */
[----:B------:R-:W-:-:S07]  /*12b60*/  IMAD.MOV.U32 R15, RZ, RZ, -0x1 ;  /* 0xffffffffff0f7424 */ /* 0x000fce00078e00ff */
[----:B-123--:R-:W-:Y:S05]  /*12b70*/  WARPSYNC.COLLECTIVE R15, `(.L_x_321) ;  /* 0x000000000f087348 */ /* 0x00efea0003c00000 */
[----:B------:R0:W4:Y:S02]  /*12b80*/  SHFL.IDX P6, R14, R13, R12, R11 ;  /* 0x0000000c0d0e7389 */ /* 0x00012400000c000b */
[----:B01234-:R-:W-:Y:S01]  /*12b90*/  ENDCOLLECTIVE ;  /* 0x000000000000791b */ /* 0x01ffe20003800000 */
.L_x_321:
[----:B------:R-:W-:Y:S05]  /*12ba0*/  BSYNC B1 ;  /* 0x0000000000017941 */ /* 0x000fea0003800000 */
.L_x_320:
[----:B------:R-:W-:Y:S01]  /*12bb0*/  IMAD.MOV.U32 R13, RZ, RZ, R18 ;  /* 0x000000ffff0d7224 */ /* 0x000fe200078e0012 */
[----:B------:R-:W-:Y:S01]  /*12bc0*/  LEA R17, R17, UR42, 0x1 ;  /* 0x0000002a11117c11 */ /* 0x000fe2000f8e08ff */
[----:B------:R-:W-:Y:S01]  /*12bd0*/  IMAD.MOV.U32 R12, RZ, RZ, RZ ;  /* 0x000000ffff0c7224 */ /* 0x000fe200078e00ff */
[C---:B------:R-:W-:Y:S01]  /*12be0*/  LOP3.LUT P2, RZ, R16.reuse, 0x20, RZ, 0xc0, !PT ;  /* 0x0000002010ff7812 */ /* 0x040fe2000784c0ff */
[----:B------:R-:W-:Y:S01]  /*12bf0*/  IMAD.MOV.U32 R11, RZ, RZ, 0x181f ;  /* 0x0000181fff0b7424 */ /* 0x000fe200078e00ff */
[----:B------:R-:W-:Y:S01]  /*12c00*/  LOP3.LUT P1, RZ, R16, 0x10, RZ, 0xc0, !PT ;  /* 0x0000001010ff7812 */ /* 0x000fe2000782c0ff */
[----:B------:R-:W-:Y:S01]  /*12c10*/  IMAD.MOV.U32 R15, RZ, RZ, -0x1 ;  /* 0xffffffffff0f7424 */ /* 0x000fe200078e00ff */
[----:B------:R-:W-:Y:S01]  /*12c20*/  P2R R4, PR, RZ, 0x20 ;  /* 0x00000020ff047803 */ /* 0x000fe20000000000 */
[----:B------:R-:W-:-:S10]  /*12c30*/  IMAD.MOV.U32 R3, RZ, RZ, R14 ;  /* 0x000000ffff037224 */ /* 0x000fd400078e000e */
[----:B------:R-:W-:Y:S05]  /*12c40*/  WARPSYNC.COLLECTIVE R15, `(.L_x_322) ;  /* 0x000000000f087348 */ /* 0x000fea0003c00000 */
[----:B------:R0:W1:Y:S02]  /*12c50*/  SHFL.IDX P6, R14, R13, R12, R11 ;  /* 0x0000000c0d0e7389 */ /* 0x00006400000c000b */
[----:B01----:R-:W-:Y:S01]  /*12c60*/  ENDCOLLECTIVE ;  /* 0x000000000000791b */ /* 0x003fe20003800000 */
.L_x_322:
[----:B------:R-:W-:Y:S02]  /*12c70*/  IMAD.MOV.U32 R13, RZ, RZ, R19 ;  /* 0x000000ffff0d7224 */ /* 0x000fe400078e0013 */
        /* <DEDUP_REMOVED lines=12> */
.L_x_323:
[----:B------:R-:W-:Y:S01]  /*12d40*/  @!PT LDS RZ, [RZ] ;  /* 0x00000000fffff984 */ /* 0x000fe20000000800 */
[----:B------:R-:W-:Y:S01]  /*12d50*/  @!PT LDS RZ, [RZ] ;  /* 0x00000000fffff984 */ /* 0x000fe20000000800 */
[----:B------:R-:W-:Y:S01]  /*12d60*/  @!PT LDS RZ, [RZ] ;  /* 0x00000000fffff984 */ /* 0x000fe20000000800 */
[----:B------:R0:W-:Y:S04]  /*12d70*/  LDGSTS.E.BYPASS.LTC128B.128 [R17+0x2400], desc[UR36][R2.64+0x80], !P2 ;  /* 0x0240008002117fae */ /* 0x0001e8000d101d64 */
[----:B------:R0:W-:Y:S01]  /*12d80*/  LDGSTS.E.BYPASS.LTC128B.128 [R17+0x4400], desc[UR36][R2.64+0x100], !P1 ;  /* 0x0440010002117fae */ /* 0x0001e2000c901d64 */
[----:B------:R-:W-:-:S03]  /*12d90*/  ISETP.NE.U32.AND P1, PT, R28, RZ, PT ;  /* 0x000000ff1c00720c */ /* 0x000fc60003f25070 */
[----:B------:R0:W-:Y:S01]  /*12da0*/  LDGSTS.E.BYPASS.LTC128B.128 [R17+0x6400], desc[UR36][R2.64+0x180], !P5 ;  /* 0x0640018002117fae */ /* 0x0001e2000e901d64 */
[----:B------:R-:W-:Y:S01]  /*12db0*/  LOP3.LUT P5, RZ, R16, 0x200, RZ, 0xc0, !PT ;  /* 0x0000020010ff7812 */ /* 0x000fe200078ac0ff */
[----:B------:R-:W-:Y:S02]  /*12dc0*/  IMAD.MOV.U32 R13, RZ, RZ, R18 ;  /* 0x000000ffff0d7224 */ /* 0x000fe400078e0012 */
[----:B------:R0:W-:Y:S04]  /*12dd0*/  LDGSTS.E.BYPASS.LTC128B.128 [R17+0x8400], desc[UR36][R2.64+0x200], !P4 ;  /* 0x0840020002117fae */ /* 0x0001e8000e101d64 */
[----:B------:R0:W-:Y:S01]  /*12de0*/  LDGSTS.E.BYPASS.LTC128B.128 [R17+0xa400], desc[UR36][R2.64+0x280], !P3 ;  /* 0x0a40028002117fae */ /* 0x0001e2000d901d64 */
[----:B------:R-:W-:-:S03]  /*12df0*/  IMAD.MOV.U32 R5, RZ, RZ, R14 ;  /* 0x000000ffff057224 */ /* 0x000fc600078e000e */
[----:B------:R0:W-:Y:S04]  /*12e00*/  LDGSTS.E.BYPASS.LTC128B.128 [R17+0xc400], desc[UR36][R2.64+0x300], P0 ;  /* 0x0c40030002117fae */ /* 0x0001e80008101d64 */
[----:B0-----:R-:W-:Y:S05]  /*12e10*/  WARPSYNC.COLLECTIVE R15, `(.L_x_324) ;  /* 0x000000000f087348 */ /* 0x001fea0003c00000 */
[----:B------:R1:W2:Y:S02]  /*12e20*/  SHFL.IDX P6, R14, R13, R12, R11 ;  /* 0x0000000c0d0e7389 */ /* 0x0002a400000c000b */
[----:B012---:R-:W-:Y:S01]  /*12e30*/  ENDCOLLECTIVE ;  /* 0x000000000000791b */ /* 0x007fe20003800000 */
.L_x_324:
[----:B------:R-:W-:Y:S01]  /*12e40*/  @!PT LDS RZ, [RZ] ;  /* 0x00000000fffff984 */ /* 0x000fe20000000800 */
[----:B------:R-:W-:Y:S01]  /*12e50*/  @!PT LDS RZ, [RZ] ;  /* 0x00000000fffff984 */ /* 0x000fe20000000800 */
[----:B------:R-:W-:Y:S01]  /*12e60*/  @!PT LDS RZ, [RZ] ;  /* 0x00000000fffff984 */ /* 0x000fe20000000800 */
[----:B------:R0:W-:Y:S01]  /*12e70*/  LDGSTS.E.BYPASS.LTC128B.128 [R17+0xe400], desc[UR36][R2.64+0x380], P1 ;  /* 0x0e40038002117fae */ /* 0x0001e20008901d64 */
[----:B------:R-:W-:Y:S02]  /*12e80*/  IMAD.MOV.U32 R13, RZ, RZ, R19 ;  /* 0x000000ffff0d7224 */ /* 0x000fe400078e0013 */
[----:B------:R-:W-:Y:S01]  /*12e90*/  IMAD.MOV.U32 R12, RZ, RZ, 0x2 ;  /* 0x00000002ff0c7424 */ /* 0x000fe200078e00ff */
[----:B0-----:R-:W-:Y:S02]  /*12ea0*/  IADD3 R2, P2, R14, R0, RZ ;  /* 0x000000000e027210 */ /* 0x001fe40007f5e0ff */
[C---:B------:R-:W-:Y:S02]  /*12eb0*/  LOP3.LUT P6, RZ, R16.reuse, 0x10, RZ, 0xc0, !PT ;  /* 0x0000001010ff7812 */ /* 0x040fe400078cc0ff */
[----:B------:R-:W-:Y:S02]  /*12ec0*/  IADD3.X R3, RZ, R5, RZ, P2, !PT ;  /* 0x00000005ff037210 */ /* 0x000fe400017fe4ff */
[----:B------:R-:W-:-:S03]  /*12ed0*/  LOP3.LUT P2, RZ, R16, 0x20, RZ, 0xc0, !PT ;  /* 0x0000002010ff7812 */ /* 0x000fc6000784c0ff */
[----:B------:R0:W-:Y:S01]  /*12ee0*/  LDGSTS.E.BYPASS.LTC128B.128 [R17+0xc00], desc[UR36][R2.64], !P5 ;  /* 0x00c0000002117fae */ /* 0x0001e2000e901d64 */
[----:B------:R-:W-:-:S04]  /*12ef0*/  ISETP.NE.AND P5, PT, R4, RZ, PT ;  /* 0x000000ff0400720c */ /* 0x000fc80003fa5270 */
[----:B------:R-:W-:-:S05]  /*12f00*/  P2R R4, PR, RZ, 0x20 ;  /* 0x00000020ff047803 */ /* 0x000fca0000000000 */
[----:B------:R0:W-:Y:S04]  /*12f10*/  LDGSTS.E.BYPASS.LTC128B.128 [R17+0x2c00], desc[UR36][R2.64+0x80], !P2 ;  /* 0x02c0008002117fae */ /* 0x0001e8000d101d64 */
[----:B------:R0:W-:Y:S02]  /*12f20*/  LDGSTS.E.BYPASS.LTC128B.128 [R17+0x4c00], desc[UR36][R2.64+0x100], !P6 ;  /* 0x04c0010002117fae */ /* 0x0001e4000f101d64 */
[----:B0-----:R-:W-:Y:S05]  /*12f30*/  WARPSYNC.COLLECTIVE R15, `(.L_x_325) ;  /* 0x000000000f087348 */ /* 0x001fea0003c00000 */
[----:B------:R1:W2:Y:S02]  /*12f40*/  SHFL.IDX P6, R14, R13, R12, R11 ;  /* 0x0000000c0d0e7389 */ /* 0x0002a400000c000b */
[----:B012---:R-:W-:Y:S01]  /*12f50*/  ENDCOLLECTIVE ;  /* 0x000000000000791b */ /* 0x007fe20003800000 */
.L_x_325:
        /* <DEDUP_REMOVED lines=14> */
.L_x_326:
[----:B------:R-:W-:Y:S02]  /*13040*/  IMAD.MOV.U32 R13, RZ, RZ, R19 ;  /* 0x000000ffff0d7224 */ /* 0x000fe400078e0013 */
[----:B------:R-:W-:Y:S01]  /*13050*/  IMAD.MOV.U32 R12, RZ, RZ, 0x3 ;  /* 0x00000003ff0c7424 */ /* 0x000fe200078e00ff */
[----:B------:R-:W-:Y:S02]  /*13060*/  IADD3 R2, P2, R14, R0, RZ ;  /* 0x000000000e027210 */ /* 0x000fe40007f5e0ff */
[----:B------:R-:W-:-:S03]  /*13070*/  LOP3.LUT P6, RZ, R16, 0x10, RZ, 0xc0, !PT ;  /* 0x0000001010ff7812 */ /* 0x000fc600078cc0ff */
[----:B------:R-:W-:Y:S01]  /*13080*/  IMAD.X R3, RZ, RZ, R20, P2 ;  /* 0x000000ffff037224 */ /* 0x000fe200010e0614 */
[----:B------:R-:W-:-:S04]  /*13090*/  LOP3.LUT P2, RZ, R16, 0x20, RZ, 0xc0, !PT ;  /* 0x0000002010ff7812 */ /* 0x000fc8000784c0ff */
[----:B------:R-:W-:Y:S01]  /*130a0*/  @!PT LDS RZ, [RZ] ;  /* 0x00000000fffff984 */ /* 0x000fe20000000800 */
[----:B------:R-:W-:Y:S01]  /*130b0*/  @!PT LDS RZ, [RZ] ;  /* 0x00000000fffff984 */ /* 0x000fe20000000800 */
[----:B------:R-:W-:Y:S01]  /*130c0*/  @!PT LDS RZ, [RZ] ;  /* 0x00000000fffff984 */ /* 0x000fe20000000800 */
[----:B------:R0:W-:Y:S01]  /*130d0*/  LDGSTS.E.BYPASS.LTC128B.128 [R17+0x1400], desc[UR36][R2.64], !P5 ;  /* 0x0140000002117fae */ /* 0x0001e2000e901d64 */
[----:B------:R-:W-:Y:S01]  /*130e0*/  ISETP.NE.AND P5, PT, R4, RZ, PT ;  /* 0x000000ff0400720c */ /* 0x000fe20003fa5270 */
[----:B------:R-:W-:-:S07]  /*130f0*/  IMAD.MOV.U32 R4, RZ, RZ, RZ ;  /* 0x000000ffff047224 */ /* 0x000fce00078e00ff */
[----:B------:R0:W-:Y:S04]  /*13100*/  LDGSTS.E.BYPASS.LTC128B.128 [R17+0x3400], desc[UR36][R2.64+0x80], !P2 ;  /* 0x0340008002117fae */ /* 0x0001e8000d101d64 */
[----:B------:R0:W-:Y:S02]  /*13110*/  LDGSTS.E.BYPASS.LTC128B.128 [R17+0x5400], desc[UR36][R2.64+0x100], !P6 ;  /* 0x0540010002117fae */ /* 0x0001e4000f101d64 */
[----:B0-----:R-:W-:Y:S05]  /*13120*/  WARPSYNC.COLLECTIVE R15, `(.L_x_327) ;  /* 0x000000000f087348 */ /* 0x001fea0003c00000 */
[----:B------:R1:W2:Y:S02]  /*13130*/  SHFL.IDX P6, R14, R13, R12, R11 ;  /* 0x0000000c0d0e7389 */ /* 0x0002a400000c000b */
[----:B012---:R-:W-:Y:S01]  /*13140*/  ENDCOLLECTIVE ;  /* 0x000000000000791b */ /* 0x007fe20003800000 */
.L_x_327:
        /* <DEDUP_REMOVED lines=13> */
.L_x_328:
[----:B------:R-:W-:Y:S05]  /*13220*/  BRA `(.L_x_329) ;  /* 0xffffffcc00dc7947 */ /* 0x000fea000383ffff */
.L_x_252:
[----:B0-----:R0:W1:Y:S02]  /*13230*/  SYNCS.PHASECHK.TRANS64.TRYWAIT P0, [R5+URZ+0x38820], R4 ;  /* 0x03882004050075a7 */ /* 0x001064000800017f */
[----:B-1----:R-:W-:Y:S05]  /*13240*/  @!P0 NANOSLEEP.SYNCS 0x989680 ;  /* 0x009896800000895d */ /* 0x002fea0003900000 */
[----:B------:R-:W1:Y:S02]  /*13250*/  @!P0 SYNCS.PHASECHK.TRANS64 P0, [R5+URZ+0x38820], R4 ;  /* 0x03882004050085a7 */ /* 0x000e64000800007f */
[----:B-1----:R-:W-:Y:S05]  /*13260*/  @!P0 BRA `(.L_x_252) ;  /* 0xfffffffc00f08947 */ /* 0x002fea000383ffff */
[----:B------:R-:W-:Y:S05]  /*13270*/  BRA `(.L_x_330) ;  /* 0xffffffd000887947 */ /* 0x000fea000383ffff */
.L_x_253:
[----:B------:R-:W1:Y:S01]  /*13280*/  S2R R0, SR_TID.X ;  /* 0x0000000000007919 */ /* 0x000e620000002100 */
[----:B------:R-:W-:Y:S01]  /*13290*/  BSSY B0, `(.L_x_331) ;  /* 0x000000a000007945 */ /* 0x000fe20003800000 */
[----:B------:R-:W-:Y:S02]  /*132a0*/  IMAD.MOV.U32 R12, RZ, RZ, RZ ;  /* 0x000000ffff0c7224 */ /* 0x000fe400078e00ff */
[----:B------:R-:W-:Y:S02]  /*132b0*/  IMAD.MOV.U32 R11, RZ, RZ, 0x1f ;  /* 0x0000001fff0b7424 */ /* 0x000fe400078e00ff */
[----:B------:R-:W-:Y:S01]  /*132c0*/  IMAD.MOV.U32 R15, RZ, RZ, -0x1 ;  /* 0xffffffffff0f7424 */ /* 0x000fe200078e00ff */
[----:B-1----:R-:W-:-:S04]  /*132d0*/  SHF.R.U32.HI R0, RZ, 0x5, R0 ;  /* 0x00000005ff007819 */ /* 0x002fc80000011600 */
[----:B------:R-:W-:-:S05]  /*132e0*/  LOP3.LUT R0, R0, 0x3, RZ, 0xc0, !PT ;  /* 0x0000000300007812 */ /* 0x000fca00078ec0ff */
[----:B------:R-:W-:-:S07]  /*132f0*/  IMAD.MOV.U32 R13, RZ, RZ, R0 ;  /* 0x000000ffff0d7224 */ /* 0x000fce00078e0000 */
[----:B0-2--5:R-:W-:Y:S05]  /*13300*/  WARPSYNC.COLLECTIVE R15, `(.L_x_332) ;  /* 0x000000000f087348 */ /* 0x025fea0003c00000 */
[----:B------:R1:W3:Y:S02]  /*13310*/  SHFL.IDX P6, R14, R13, R12, R11 ;  /* 0x0000000c0d0e7389 */ /* 0x0002e400000c000b */
[----:B0123-5:R-:W-:Y:S01]  /*13320*/  ENDCOLLECTIVE ;  /* 0x000000000000791b */ /* 0x02ffe20003800000 */
.L_x_332:
[----:B------:R-:W-:Y:S05]  /*13330*/  BSYNC B0 ;  /* 0x0000000000007941 */ /* 0x000fea0003800000 */
.L_x_331:
[----:B------:R-:W-:Y:S05]  /*13340*/  BRA `(.L_x_333) ;  /* 0xffffffd000707947 */ /* 0x000fea000383ffff */
.L_x_254:
[----:B------:R-:W-:Y:S01]  /*13350*/  BSSY B0, `(.L_x_334) ;  /* 0x0000006000007945 */ /* 0x000fe20003800000 */
[----:B------:R-:W-:-:S07]  /*13360*/  IMAD.MOV.U32 R15, RZ, RZ, -0x1 ;  /* 0xffffffffff0f7424 */ /* 0x000fce00078e00ff */
[----:B012--5:R-:W-:Y:S05]  /*13370*/  WARPSYNC.COLLECTIVE R15, `(.L_x_335) ;  /* 0x000000000f0c7348 */ /* 0x027fea0003c00000 */
[----:B------:R-:W-:Y:S02]  /*13380*/  ELECT P6, UR62, PT ;  /* 0x00000000003e782f */ /* 0x000fe400038c0000 */
[----:B------:R-:W-:Y:S01]  /*13390*/  MOV R14, UR62 ;  /* 0x0000003e000e7c02 */ /* 0x000fe20008000f00 */
[----:B012--5:R-:W-:Y:S10]  /*133a0*/  ENDCOLLECTIVE ;  /* 0x000000000000791b */ /* 0x027ff40003800000 */
.L_x_335:
[----:B------:R-:W-:Y:S05]  /*133b0*/  BSYNC B0 ;  /* 0x0000000000007941 */ /* 0x000fea0003800000 */
.L_x_334:
[----:B------:R-:W-:Y:S05]  /*133c0*/  BRA `(.L_x_336) ;  /* 0xffffffd000647947 */ /* 0x000fea000383ffff */
.L_x_256:
[----:B-1----:R1:W3:Y:S02]  /*133d0*/  SYNCS.PHASECHK.TRANS64.TRYWAIT P1, [R3+URZ+0x38840], R2 ;  /* 0x03884002030075a7 */ /* 0x0022e4000802017f */
[----:B---3--:R-:W-:Y:S05]  /*133e0*/  @!P1 NANOSLEEP.SYNCS 0x989680 ;  /* 0x009896800000995d */ /* 0x008fea0003900000 */
[----:B------:R-:W3:Y:S02]  /*133f0*/  @!P1 SYNCS.PHASECHK.TRANS64 P1, [R3+URZ+0x38840], R2 ;  /* 0x03884002030095a7 */ /* 0x000ee4000802007f */
[----:B---3--:R-:W-:Y:S05]  /*13400*/  @!P1 BRA `(.L_x_256) ;  /* 0xfffffffc00f09947 */ /* 0x008fea000383ffff */
[----:B------:R-:W-:Y:S05]  /*13410*/  BRA `(.L_x_337) ;  /* 0xffffffd0008c7947 */ /* 0x000fea000383ffff */
.L_x_258:
[----:B0-----:R0:W3:Y:S02]  /*13420*/  SYNCS.PHASECHK.TRANS64.TRYWAIT P1, [R5+URZ+0x38840], R0 ;  /* 0x03884000050075a7 */ /* 0x0010e4000802017f */
[----:B---3--:R-:W-:Y:S05]  /*13430*/  @!P1 NANOSLEEP.SYNCS 0x989680 ;  /* 0x009896800000995d */ /* 0x008fea0003900000 */
[----:B------:R-:W3:Y:S02]  /*13440*/  @!P1 SYNCS.PHASECHK.TRANS64 P1, [R5+URZ+0x38840], R0 ;  /* 0x03884000050095a7 */ /* 0x000ee4000802007f */
[----:B---3--:R-:W-:Y:S05]  /*13450*/  @!P1 BRA `(.L_x_258) ;  /* 0xfffffffc00f09947 */ /* 0x008fea000383ffff */
[----:B------:R-:W-:Y:S05]  /*13460*/  BRA `(.L_x_338) ;  /* 0xffffffd000987947 */ /* 0x000fea000383ffff */
.L_x_260:
[----:B---3--:R3:W4:Y:S02]  /*13470*/  SYNCS.PHASECHK.TRANS64.TRYWAIT P1, [R3+URZ+0x38860], R2 ;  /* 0x03886002030075a7 */ /* 0x008724000802017f */
[----:B----4-:R-:W-:Y:S05]  /*13480*/  @!P1 NANOSLEEP.SYNCS 0x989680 ;  /* 0x009896800000995d */ /* 0x010fea0003900000 */
[----:B------:R-:W4:Y:S02]  /*13490*/  @!P1 SYNCS.PHASECHK.TRANS64 P1, [R3+URZ+0x38860], R2 ;  /* 0x03886002030095a7 */ /* 0x000f24000802007f */
[----:B----4-:R-:W-:Y:S05]  /*134a0*/  @!P1 BRA `(.L_x_260) ;  /* 0xfffffffc00f09947 */ /* 0x010fea000383ffff */
[----:B------:R-:W-:Y:S05]  /*134b0*/  BRA `(.L_x_339) ;  /* 0xffffffd000947947 */ /* 0x000fea000383ffff */
.L_x_340:
        /* <DEDUP_REMOVED lines=12> */
.L_x_5647:


//--------------------- .text._ZN7cutlass13device_kernelIN5flash11enable_sm90INS1_16FlashAttnFwdSm90INS1_25CollectiveMainloopFwdSm90ILi2EN4cute5tupleIJNS5_1CILi1EEES8_S8_EEENS6_IJNS7_ILi64EEESA_SA_EEELi512ENS_6half_tEfNS_4arch4Sm90ELb0ELb0ELb0ELb1ELb1ELb0ELb0ELb0ELb0ELb1ELb1ELb0EEENS1_21CollectiveEpilogueFwdINS6_IJSA_NS7_ILi512EEESA_EEES9_SC_SE_Li256ELb1ELb1ELb1ELb0EEENS1_36VarlenDynamicPersistentTileSchedulerILi64ELi64ELi256ELi128ELb1ELb1ELb1ELb0ELb1ELb1EEEEEEEEEvNT_6ParamsE --------------------------
	.section	.text._ZN7cutlass13device_kernelIN5flash11enable_sm90INS1_16FlashAttnFwdSm90INS1_25CollectiveMainloopFwdSm90ILi2EN4cute5tupleIJNS5_1CILi1EEES8_S8_EEENS6_IJNS7_ILi64EEESA_SA_EEELi512ENS_6half_tEfNS_4arch4Sm90ELb0ELb0ELb0ELb1ELb1ELb0ELb0ELb0ELb0ELb1ELb1ELb0EEENS1_21CollectiveEpilogueFwdINS6_IJSA_NS7_ILi512EEESA_EEES9_SC_SE_Li256ELb1ELb1ELb1ELb0EEENS1_36VarlenDynamicPersistentTileSchedulerILi64ELi64ELi256ELi128ELb1ELb1ELb1ELb0ELb1ELb1EEEEEEEEEvNT_6ParamsE,"ax",@progbits
	.align	128
.text._ZN7cutlass13device_kernelIN5flash11enable_sm90INS1_16FlashAttnFwdSm90INS1_25CollectiveMainloopFwdSm90ILi2EN4cute5tupleIJNS5_1CILi1EEES8_S8_EEENS6_IJNS7_ILi64EEESA_SA_EEELi512ENS_6half_tEfNS_4arch4Sm90ELb0ELb0ELb0ELb1ELb1ELb0ELb0ELb0ELb0ELb1ELb1ELb0EEENS1_21CollectiveEpilogueFwdINS6_IJSA_NS7_ILi512EEESA_EEES9_SC_SE_Li256ELb1ELb1ELb1ELb0EEENS1_36VarlenDynamicPersistentTileSchedulerILi64ELi64ELi256ELi128ELb1ELb1ELb1ELb0ELb1ELb1EEEEEEEEEvNT_6ParamsE:
        .type           _ZN7cutlass13device_kernelIN5flash11enable_sm90INS1_16FlashAttnFwdSm90INS1_25CollectiveMainloopFwdSm90ILi2EN4cute5tupleIJNS5_1CILi1EEES8_S8_EEENS6_IJNS7_ILi64EEESA_SA_EEELi512ENS_6half_tEfNS_4arch4Sm90ELb0ELb0ELb0ELb1ELb1ELb0ELb0ELb0ELb0ELb1ELb1ELb0EEENS1_21CollectiveEpilogueFwdINS6_IJSA_NS7_ILi512EEESA_EEES9_SC_SE_Li256ELb1ELb1ELb1ELb0EEENS1_36VarlenDynamicPersistentTileSchedulerILi64ELi64ELi256ELi128ELb1ELb1ELb1ELb0ELb1ELb1EEEEEEEEEvNT_6ParamsE,@function
        .size           _ZN7cutlass13device_kernelIN5flash11enable_sm90INS1_16FlashAttnFwdSm90INS1_25CollectiveMainloopFwdSm90ILi2EN4cute5tupleIJNS5_1CILi1EEES8_S8_EEENS6_IJNS7_ILi64EEESA_SA_EEELi512ENS_6half_tEfNS_4arch4Sm90ELb0ELb0ELb0ELb1ELb1ELb0ELb0ELb0ELb0ELb1ELb1ELb0EEENS1_21CollectiveEpilogueFwdINS6_IJSA_NS7_ILi512EEESA_EEES9_SC_SE_Li256ELb1ELb1ELb1ELb0EEENS1_36VarlenDynamicPersistentTileSchedulerILi64ELi64ELi256ELi128ELb1ELb1ELb1ELb0ELb1ELb1EEEEEEEEEvNT_6ParamsE,(.L_x_5648 - _ZN7cutlass13device_kernelIN5flash11enable_sm90INS1_16FlashAttnFwdSm90INS1_25CollectiveMainloopFwdSm90ILi2EN4cute5tupleIJNS5_1CILi1EEES8_S8_EEENS6_IJNS7_ILi64EEESA_SA_EEELi512ENS_6half_tEfNS_4arch4Sm90ELb0ELb0ELb0ELb1ELb1ELb0ELb0ELb0ELb0ELb1ELb1ELb0EEENS1_21CollectiveEpilogueFwdINS6_IJSA_NS7_ILi512EEESA_EEES9_SC_SE_Li256ELb1ELb1ELb1ELb0EEENS1_36VarlenDynamicPersistentTileSchedulerILi64ELi64ELi256ELi128ELb1ELb1ELb1ELb0ELb1ELb1EEEEEEEEEvNT_6ParamsE)
        .other          _ZN7cutlass13device_kernelIN5flash11enable_sm90INS1_16FlashAttnFwdSm90INS1_25CollectiveMainloopFwdSm90ILi2EN4cute5tupleIJNS5_1CILi1EEES8_S8_EEENS6_IJNS7_ILi64EEESA_SA_EEELi512ENS_6half_tEfNS_4arch4Sm90ELb0ELb0ELb0ELb1ELb1ELb0ELb0ELb0ELb0ELb1ELb1ELb0EEENS1_21CollectiveEpilogueFwdINS6_IJSA_NS7_ILi512EEESA_EEES9_SC_SE_Li256ELb1ELb1ELb1ELb0EEENS1_36VarlenDynamicPersistentTileSchedulerILi64ELi64ELi256ELi128ELb1ELb1ELb1ELb0ELb1ELb1EEEEEEEEEvNT_6ParamsE,@"STO_CUDA_ENTRY STV_DEFAULT"
_ZN7cutlass13device_kernelIN5flash11enable_sm90INS1_16FlashAttnFwdSm90INS1_25CollectiveMainloopFwdSm90ILi2EN4cute5tupleIJNS5_1CILi1EEES8_S8_EEENS6_IJNS7_ILi64EEESA_SA_EEELi512ENS_6half_tEfNS_4arch4Sm90ELb0ELb0ELb0ELb1ELb1ELb0ELb0ELb0ELb0ELb1ELb1ELb0EEENS1_21CollectiveEpilogueFwdINS6_IJSA_NS7_ILi512EEESA_EEES9_SC_SE_Li256ELb1ELb1ELb1ELb0EEENS1_36VarlenDynamicPersistentTileSchedulerILi64ELi64ELi256ELi128ELb1ELb1ELb1ELb0ELb1ELb1EEEEEEEEEvNT_6ParamsE:
[----:B------:R-:W0:Y:S02]  /*0000*/  LDC R1, c[0x0][0x28] ;  /* 0x00000a00ff017b82 */ /* 0x000e240000000800 */
[----:B0-----:R-:W-:Y:S01]  /*0010*/  VIADD R1, R1, 0xffffffc0 ;  /* 0xffffffc001017836 */ /* 0x001fe20000000000 */
[----:B------:R-:W0:Y:S01]  /*0020*/  S2R R0, SR_TID.X ;  /* 0x0000000000007919 */ /* 0x000e220000002100 */
[----:B------:R-:W-:Y:S01]  /*0030*/  ELECT P0, URZ, PT ;  /* 0x00000000003f782f */ /* 0x000fe20003800000 */
[----:B------:R-:W-:Y:S01]  /*0040*/  UMOV UR4, 0x80 ;  /* 0x0000008000047882 */ /* 0x000fe20000000000 */
[----:B------:R-:W-:Y:S01]  /*0050*/  UMOV UR7, 0x100 ;  /* 0x0000010000077882 */ /* 0x000fe20000000000 */
[----:B0-----:R-:W-:-:S05]  /*0060*/  SHF.R.U32.HI R2, RZ, 0x5, R0 ;  /* 0x00000005ff027819 */ /* 0x001fca0000011600 */
[----:B------:R-:W0:Y:S02]  /*0070*/  SHFL.IDX PT, R3, R2, RZ, 0x1f ;  /* 0x00001fff02037589 */ /* 0x000e2400000e0000 */
[C---:B0-----:R-:W-:Y:S02]  /*0080*/  ISETP.NE.OR P0, PT, R3.reuse, RZ, !P0 ;  /* 0x000000ff0300720c */ /* 0x041fe40004705670 */
[----:B------:R-:W-:Y:S02]  /*0090*/  ISETP.NE.AND P1, PT, R3, RZ, PT ;  /* 0x000000ff0300720c */ /* 0x000fe40003f25270 */
[----:B------:R-:W-:-:S06]  /*00a0*/  SHF.R.U32.HI R3, RZ, 0x7, R0 ;  /* 0x00000007ff037819 */ /* 0x000fcc0000011600 */
[----:B------:R-:W0:Y:S03]  /*00b0*/  SHFL.IDX PT, R3, R3, RZ, 0x1f ;  /* 0x00001fff03037589 */ /* 0x000e2600000e0000 */
[----:B------:R-:W-:Y:S01]  /*00c0*/  VOTEU.ALL UP0, P0 ;  /* 0x00000000003f7886 */ /* 0x000fe20000000000 */
[----:B------:R-:W-:-:S04]  /*00d0*/  VOTEU.ALL UP1, P0 ;  /* 0x00000000003f7886 */ /* 0x000fc80000020000 */
[----:B------:R-:W1:Y:S01]  /*00e0*/  @!UP0 S2UR UR8, SR_CgaCtaId ;  /* 0x00000000000889c3 */ /* 0x000e620000008800 */
[----:B------:R-:W-:Y:S01]  /*00f0*/  @!UP0 UMOV UR6, 0x400 ;  /* 0x0000040000068882 */ /* 0x000fe20000000000 */
[----:B------:R-:W-:-:S04]  /*0100*/  @!UP0 UIADD3 UR4, -UR4, 0x100000, URZ ;  /* 0x0010000004048890 */ /* 0x000fc8000fffe13f */
[----:B------:R-:W-:Y:S02]  /*0110*/  @!UP0 USHF.L.U32 UR5, UR4, 0xb, URZ ;  /* 0x0000000b04058899 */ /* 0x000fe4000800063f */
[----:B------:R-:W-:Y:S02]  /*0120*/  @!UP0 USHF.L.U32 UR4, UR4, 0x1, URZ ;  /* 0x0000000104048899 */ /* 0x000fe4000800063f */
[----:B-1----:R-:W-:Y:S02]  /*0130*/  @!UP0 ULEA UR8, UR8, UR6, 0x18 ;  /* 0x0000000608088291 */ /* 0x002fe4000f8ec03f */
[----:B------:R-:W-:-:S04]  /*0140*/  @!UP0 UIADD3 UR6, -UR7, 0x100000, URZ ;  /* 0x0010000007068890 */ /* 0x000fc8000fffe13f */
[----:B------:R-:W-:Y:S02]  /*0150*/  @!UP0 USHF.L.U32 UR7, UR6, 0xb, URZ ;  /* 0x0000000b06078899 */ /* 0x000fe4000800063f */
[----:B------:R-:W-:Y:S01]  /*0160*/  @!UP0 USHF.L.U32 UR6, UR6, 0x1, URZ ;  /* 0x0000000106068899 */ /* 0x000fe2000800063f */
[----:B------:R-:W-:-:S05]  /*0170*/  VOTEU.ALL UP0, P0 ;  /* 0x00000000003f7886 */ /* 0x000fca0000000000 */
[----:B------:R1:W2:Y:S06]  /*0180*/  @!UP0 SYNCS.EXCH.64 URZ, [UR8+0x28c00], UR4 ;  /* 0x028c0004083f85b2 */ /* 0x0002ac0008000100 */
[----:B------:R1:W3:Y:S02]  /*0190*/  @!UP1 SYNCS.EXCH.64 URZ, [UR8+0x28c20], UR6 ;  /* 0x028c2006083f95b2 */ /* 0x0002e40008000100 */
        /* <DEDUP_REMOVED lines=11> */
[----:B------:R0:W4:Y:S01]  /*0250*/  SYNCS.EXCH.64 URZ, [UR6+0x28c40], UR4 ;  /* 0x028c4004063f75b2 */ /* 0x0001220008000100 */
[----:B------:R0:W0:Y:S01]  /*0260*/  SYNCS.EXCH.64 URZ, [UR6+0x28c38], UR4 ;  /* 0x028c3804063f75b2 */ /* 0x0000220008000100 */
[----:B------:R0:W0:Y:S01]  /*0270*/  SYNCS.EXCH.64 URZ, [UR6+0x28c48], UR4 ;  /* 0x028c4804063f75b2 */ /* 0x0000220008000100 */
[----:B------:R-:W-:Y:S01]  /*0280*/  NOP ;  /* 0x0000000000007918 */ /* 0x000fe20000000000 */
.L_x_341:
        /* <DEDUP_REMOVED lines=22> */
.L_x_342:
        /* <DEDUP_REMOVED lines=18> */
.L_x_343:
        /* <DEDUP_REMOVED lines=22> */
.L_x_344:
        /* <DEDUP_REMOVED lines=23> */
.L_x_345:
[----:B------:R-:W-:Y:S01]  /*07e0*/  UISETP.NE.AND UP0, UPT, UR47, URZ, UPT ;  /* 0x0000003f2f00728c */ /* 0x000fe2000bf05270 */
[----:B------:R-:W-:Y:S01]  /*07f0*/  NOP ;  /* 0x0000000000007918 */ /* 0x000fe20000000000 */
[----:B------:R-:W-:Y:S01]  /*0800*/  UMOV UR37, 0x1 ;  /* 0x0000000100257882 */ /* 0x000fe20000000000 */
[----:B------:R-:W-:Y:S01]  /*0810*/  ULDC.64 UR50, c[0x0][0x208] ;  /* 0x0000820000327ab9 */ /* 0x000fe20000000a00 */
[----:B------:R-:W-:Y:S01]  /*0820*/  USEL UR37, UR37, 0x2, !UP0 ;  /* 0x0000000225257887 */ /* 0x000fe2000c000000 */
[----:B01234-:R-:W-:Y:S01]  /*0830*/  BAR.SYNC.DEFER_BLOCKING 0x0 ;  /* 0x0000000000007b1d */ /* 0x01ffe20000010000 */
[----:B------:R-:W-:-:S13]  /*0840*/  PLOP3.LUT P0, PT, PT, PT, UP0, 0x80, 0x0 ;  /* 0x000000000000781c */ /* 0x000fda0003f0f008 */
[----:B------:R-:W-:Y:S05]  /*0850*/  @!P0 BRA `(.L_x_346) ;  /* 0x000000b800d48947 */ /* 0x000fea0003800000 */
.L_x_347:
[----:B------:R-:W-:-:S08]  /*0860*/  NOP ;  /* 0x0000000000007918 */ /* 0x000fd00000000000 */
[----:B------:R-:W0:Y:S02]  /*0870*/  USETMAXREG.TRY_ALLOC.CTAPOOL UP0, 0xe8 ;  /* 0x000000e8000079c8 */ /* 0x000e240008000600 */
[----:B0-----:R-:W-:-:S13]  /*0880*/  PLOP3.LUT P0, PT, PT, PT, UP0, 0x80, 0x0 ;  /* 0x000000000000781c */ /* 0x001fda0003f0f008 */
[----:B------:R-:W-:Y:S05]  /*0890*/  @!P0 BRA `(.L_x_347) ;  /* 0xfffffffc00f08947 */ /* 0x000fea000383ffff */
[----:B------:R-:W-:Y:S01]  /*08a0*/  LOP3.LUT R2, R0, 0xffffff80, RZ, 0xc0, !PT ;  /* 0xffffff8000027812 */ /* 0x000fe200078ec0ff */
[----:B------:R-:W0:Y:S01]  /*08b0*/  S2UR UR38, SR_CgaCtaId ;  /* 0x00000000002679c3 */ /* 0x000e220000008800 */
[----:B------:R-:W-:Y:S01]  /*08c0*/  UMOV UR39, 0x400 ;  /* 0x0000040000277882 */ /* 0x000fe20000000000 */
[----:B------:R-:W-:Y:S01]  /*08d0*/  ULDC UR4, c[0x0][0xc3c] ;  /* 0x00030f0000047ab9 */ /* 0x000fe20000000800 */
[----:B------:R-:W-:-:S13]  /*08e0*/  ISETP.NE.AND P0, PT, R2, 0x80, PT ;  /* 0x000000800200780c */ /* 0x000fda0003f05270 */
[----:B------:R-:W-:Y:S06]  /*08f0*/  @!P0 BAR.ARV 0x8, 0x100 ;  /* 0x0204000000008b1d */ /* 0x000fec0000002000 */
[----:B------:R-:W-:Y:S01]  /*0900*/  ISETP.GE.U32.AND P0, PT, R0, 0x100, PT ;  /* 0x000001000000780c */ /* 0x000fe20003f06070 */
[----:B0-----:R-:W-:-:S12]  /*0910*/  ULEA UR39, UR38, UR39, 0x18 ;  /* 0x0000002726277291 */ /* 0x001fd8000f8ec03f */
[----:B------:R-:W-:Y:S08]  /*0920*/  @P0 BAR.ARV 0xf, 0x100 ;  /* 0x03c4000000000b1d */ /* 0x000ff00000002000 */
[----:B------:R-:W-:Y:S06]  /*0930*/  BAR.SYNC.DEFER_BLOCKING 0x5, 0x180 ;  /* 0x0146000000007b1d */ /* 0x000fec0000010000 */
[----:B------:R-:W0:Y:S02]  /*0940*/  LDS.128 R4, [UR39+0x28cd0] ;  /* 0x028cd027ff047984 */ /* 0x000e240008000c00 */
[----:B------:R-:W-:Y:S06]  /*0950*/  BAR.ARV 0x4, 0x180 ;  /* 0x0106000000007b1d */ /* 0x000fec0000002000 */
[----:B0-----:R-:W-:-:S13]  /*0960*/  ISETP.GE.AND P0, PT, R7, UR4, PT ;  /* 0x0000000407007c0c */ /* 0x001fda000bf06270 */
[----:B------:R-:W-:Y:S05]  /*0970*/  @P0 EXIT ;  /* 0x000000000000094d */ /* 0x000fea0003800000 */
[----:B------:R-:W-:Y:S01]  /*0980*/  VIADD R0, R0, 0xffffff80 ;  /* 0xffffff8000007836 */ /* 0x000fe20000000000 */
[----:B------:R-:W-:Y:S01]  /*0990*/  R2UR UR5, R5 ;  /* 0x00000000050572ca */ /* 0x000fe200000e0000 */
[----:B------:R-:W-:Y:S01]  /*09a0*/  IMAD.MOV.U32 R22, RZ, RZ, 0x40 ;  /* 0x00000040ff167424 */ /* 0x000fe200078e00ff */
[----:B------:R-:W-:Y:S01]  /*09b0*/  R2UR UR6, R6 ;  /* 0x00000000060672ca */ /* 0x000fe200000e0000 */
[----:B------:R-:W-:Y:S01]  /*09c0*/  UMOV UR46, URZ ;  /* 0x0000003f002e7c82 */ /* 0x000fe20008000000 */
[----:B------:R-:W-:Y:S01]  /*09d0*/  SHF.R.S32.HI R3, RZ, 0x1f, R0 ;  /* 0x0000001fff037819 */ /* 0x000fe20000011400 */
[----:B------:R-:W-:Y:S01]  /*09e0*/  UMOV UR36, URZ ;  /* 0x0000003f00247c82 */ /* 0x000fe20008000000 */
[----:B------:R-:W-:Y:S01]  /*09f0*/  R2UR UR7, R7 ;  /* 0x00000000070772ca */ /* 0x000fe200000e0000 */
[----:B------:R-:W-:Y:S01]  /*0a00*/  UMOV UR48, URZ ;  /* 0x0000003f00307c82 */ /* 0x000fe20008000000 */
[CC--:B------:R-:W-:Y:S02]  /*0a10*/  LEA.HI R5, R3.reuse, R0.reuse, RZ, 0x5 ;  /* 0x0000000003057211 */ /* 0x0c0fe400078f28ff */
[----:B------:R-:W-:-:S02]  /*0a20*/  LEA.HI R4, R3, R0, RZ, 0x4 ;  /* 0x0000000003047211 */ /* 0x000fc400078f20ff */
[CC--:B------:R-:W-:Y:S02]  /*0a30*/  LEA.HI R8, R3.reuse, R0.reuse, RZ, 0x2 ;  /* 0x0000000003087211 */ /* 0x0c0fe400078f10ff */
[--C-:B------:R-:W-:Y:S02]  /*0a40*/  SHF.R.S32.HI R10, RZ, 0x5, R5.reuse ;  /* 0x00000005ff0a7819 */ /* 0x100fe40000011405 */
[----:B------:R-:W-:Y:S02]  /*0a50*/  SHF.R.S32.HI R9, RZ, 0x1f, R5 ;  /* 0x0000001fff097819 */ /* 0x000fe40000011405 */
[CC--:B------:R-:W-:Y:S02]  /*0a60*/  LEA.HI R6, R3.reuse, R0.reuse, RZ, 0x3 ;  /* 0x0000000003067211 */ /* 0x0c0fe400078f18ff */
[----:B------:R-:W-:Y:S02]  /*0a70*/  LOP3.LUT R5, R4, 0xfffffff0, RZ, 0xc0, !PT ;  /* 0xfffffff004057812 */ /* 0x000fe400078ec0ff */
[----:B------:R-:W-:-:S02]  /*0a80*/  LEA.HI R2, R3, R0, RZ, 0x7 ;  /* 0x0000000003027211 */ /* 0x000fc400078f38ff */
[----:B------:R-:W-:Y:S02]  /*0a90*/  SHF.R.S32.HI R7, RZ, 0x4, R4 ;  /* 0x00000004ff077819 */ /* 0x000fe40000011404 */
[----:B------:R-:W-:Y:S02]  /*0aa0*/  LOP3.LUT R13, R8, 0xfffffffc, RZ, 0xc0, !PT ;  /* 0xfffffffc080d7812 */ /* 0x000fe400078ec0ff */
[----:B------:R-:W-:Y:S01]  /*0ab0*/  LOP3.LUT R11, R6, 0xfffffff8, RZ, 0xc0, !PT ;  /* 0xfffffff8060b7812 */ /* 0x000fe200078ec0ff */
[----:B------:R-:W-:Y:S01]  /*0ac0*/  IMAD.IADD R6, R0, 0x1, -R5 ;  /* 0x0000000100067824 */ /* 0x000fe200078e0a05 */
[----:B------:R-:W-:Y:S01]  /*0ad0*/  LOP3.LUT R3, R2, 0xffffff80, RZ, 0xc0, !PT ;  /* 0xffffff8002037812 */ /* 0x000fe200078ec0ff */
[----:B------:R-:W-:Y:S01]  /*0ae0*/  IMAD.IADD R13, R0, 0x1, -R13 ;  /* 0x00000001000d7824 */ /* 0x000fe200078e0a0d */
[----:B------:R-:W-:Y:S01]  /*0af0*/  LEA.HI R4, R4, R7, RZ, 0x1 ;  /* 0x0000000704047211 */ /* 0x000fe200078f08ff */
[C---:B------:R-:W-:Y:S01]  /*0b00*/  IMAD.IADD R11, R0.reuse, 0x1, -R11 ;  /* 0x00000001000b7824 */ /* 0x040fe200078e0a0b */
[----:B------:R-:W-:Y:S01]  /*0b10*/  SHF.R.S32.HI R5, RZ, 0x1f, R6 ;  /* 0x0000001fff057819 */ /* 0x000fe20000011406 */
[----:B------:R-:W-:Y:S01]  /*0b20*/  IMAD.IADD R3, R0, 0x1, -R3 ;  /* 0x0000000100037824 */ /* 0x000fe200078e0a03 */
[----:B------:R-:W-:-:S02]  /*0b30*/  LOP3.LUT R4, R4, 0x1ffffffe, RZ, 0xc0, !PT ;  /* 0x1ffffffe04047812 */ /* 0x000fc400078ec0ff */
[----:B------:R-:W-:Y:S02]  /*0b40*/  LEA.HI R9, R9, R10, RZ, 0x2 ;  /* 0x0000000a09097211 */ /* 0x000fe400078f10ff */
[----:B------:R-:W-:Y:S01]  /*0b50*/  LEA.HI R0, R13, R13, RZ, 0x1 ;  /* 0x0000000d0d007211 */ /* 0x000fe200078f08ff */
[----:B------:R-:W-:Y:S01]  /*0b60*/  IMAD.IADD R8, R7, 0x1, -R4 ;  /* 0x0000000107087824 */ /* 0x000fe200078e0a04 */
[----:B------:R-:W-:Y:S02]  /*0b70*/  LEA.HI R5, R5, R6, RZ, 0x3 ;  /* 0x0000000605057211 */ /* 0x000fe400078f18ff */
[----:B------:R-:W-:Y:S01]  /*0b80*/  SHF.R.S32.HI R221, RZ, 0x7, R2 ;  /* 0x00000007ffdd7819 */ /* 0x000fe20000011402 */
[----:B------:R-:W-:Y:S01]  /*0b90*/  IMAD.SHL.U32 R8, R8, 0x8, RZ ;  /* 0x0000000808087824 */ /* 0x000fe200078e00ff */
[----:B------:R-:W-:Y:S02]  /*0ba0*/  LOP3.LUT R9, R9, 0x3ffffc, RZ, 0xc0, !PT ;  /* 0x003ffffc09097812 */ /* 0x000fe400078ec0ff */
[----:B------:R-:W-:Y:S01]  /*0bb0*/  LOP3.LUT R4, R0, 0x1ffffffe, RZ, 0xc0, !PT ;  /* 0x1ffffffe00047812 */ /* 0x000fe200078ec0ff */
[----:B------:R-:W-:Y:S01]  /*0bc0*/  IMAD R12, R221, 0x100, R6 ;  /* 0x00000100dd0c7824 */ /* 0x000fe200078e0206 */
[----:B------:R-:W-:Y:S01]  /*0bd0*/  SHF.R.S32.HI R0, RZ, 0x1f, R3 ;  /* 0x0000001fff007819 */ /* 0x000fe20000011403 */
[----:B------:R-:W-:Y:S01]  /*0be0*/  IMAD.IADD R9, R10, 0x1, -R9 ;  /* 0x000000010a097824 */ /* 0x000fe200078e0a09 */
[----:B------:R-:W-:Y:S01]  /*0bf0*/  LOP3.LUT R7, R5, 0xfffffff8, RZ, 0xc0, !PT ;  /* 0xfffffff805077812 */ /* 0x000fe200078ec0ff */
[----:B------:R-:W-:Y:S01]  /*0c00*/  IMAD.IADD R13, R13, 0x1, -R4 ;  /* 0x000000010d0d7824 */ /* 0x000fe200078e0a04 */
[----:B------:R-:W-:Y:S01]  /*0c10*/  LEA.HI R4, R0, R3, RZ, 0x2 ;  /* 0x0000000300047211 */ /* 0x000fe200078f10ff */
[----:B------:R-:W-:Y:S01]  /*0c20*/  IMAD R15, R9, 0x10, R12 ;  /* 0x00000010090f7824 */ /* 0x000fe200078e020c */
[----:B------:R-:W-:Y:S01]  /*0c30*/  LEA.HI R2, R2, R221, RZ, 0x1 ;  /* 0x000000dd02027211 */ /* 0x000fe200078f08ff */
[----:B------:R-:W-:Y:S01]  /*0c40*/  IMAD.IADD R6, R6, 0x1, -R7 ;  /* 0x0000000106067824 */ /* 0x000fe200078e0a07 */
[----:B------:R-:W-:Y:S01]  /*0c50*/  LOP3.LUT R12, R4, 0x7ffffffc, RZ, 0xc0, !PT ;  /* 0x7ffffffc040c7812 */ /* 0x000fe200078ec0ff */
[----:B------:R-:W-:Y:S01]  /*0c60*/  IMAD.SHL.U32 R7, R5, 0x40, RZ ;  /* 0x0000004005077824 */ /* 0x000fe200078e00ff */
[----:B------:R-:W-:-:S02]  /*0c70*/  LEA.HI R5, R0, R3, RZ, 0x5 ;  /* 0x0000000300057211 */ /* 0x000fc400078f28ff */
[----:B------:R-:W-:Y:S01]  /*0c80*/  SHF.R.S32.HI R0, RZ, 0x2, R4 ;  /* 0x00000002ff007819 */ /* 0x000fe20000011404 */
[----:B------:R-:W-:Y:S01]  /*0c90*/  IMAD.IADD R12, R3, 0x1, -R12 ;  /* 0x00000001030c7824 */ /* 0x000fe200078e0a0c */
[----:B------:R-:W-:Y:S01]  /*0ca0*/  LOP3.LUT R9, R7, 0x7ffffe00, RZ, 0xc0, !PT ;  /* 0x7ffffe0007097812 */ /* 0x000fe200078ec0ff */
[----:B------:R-:W-:Y:S01]  /*0cb0*/  IMAD.SHL.U32 R3, R6, 0x40, RZ ;  /* 0x0000004006037824 */ /* 0x000fe200078e00ff */
[----:B------:R-:W-:Y:S01]  /*0cc0*/  SHF.R.S32.HI R7, RZ, 0x1f, R4 ;  /* 0x0000001fff077819 */ /* 0x000fe20000011404 */
[----:B------:R-:W-:Y:S01]  /*0cd0*/  IMAD.U32 R4, R15, 0x40, R8 ;  /* 0x000000400f047824 */ /* 0x000fe200078e0008 */
[----:B------:R-:W-:Y:S01]  /*0ce0*/  LOP3.LUT R2, R2, 0xfffffe, RZ, 0xc0, !PT ;  /* 0x00fffffe02027812 */ /* 0x000fe200078ec0ff */
[----:B------:R-:W-:Y:S01]  /*0cf0*/  IMAD R9, R10, 0x400, R9 ;  /* 0x000004000a097824 */ /* 0x000fe200078e0209 */
[----:B------:R-:W-:Y:S01]  /*0d00*/  LEA.HI R7, R7, R0, RZ, 0x3 ;  /* 0x0000000007077211 */ /* 0x000fe200078f18ff */
[----:B------:R-:W-:Y:S01]  /*0d10*/  IMAD.SHL.U32 R222, R12, 0x2, RZ ;  /* 0x000000020cde7824 */ /* 0x000fe200078e00ff */
[----:B------:R-:W-:Y:S01]  /*0d20*/  LOP3.LUT R3, R3, 0x1c0, RZ, 0xc0, !PT ;  /* 0x000001c003037812 */ /* 0x000fe200078ec0ff */
[----:B------:R0:W-:Y:S01]  /*0d30*/  STL [R1+0x38], R4 ;  /* 0x0000380401007387 */ /* 0x0001e20000100800 */
[----:B------:R-:W-:-:S02]  /*0d40*/  LOP3.LUT R7, R7, 0xfffffff8, RZ, 0xc0, !PT ;  /* 0xfffffff807077812 */ /* 0x000fc400078ec0ff */
[----:B------:R-:W-:Y:S02]  /*0d50*/  LOP3.LUT R8, R3, 0x8, R8, 0xf8, !PT ;  /* 0x0000000803087812 */ /* 0x000fe400078ef808 */
[----:B------:R-:W-:Y:S01]  /*0d60*/  SHF.R.U32.HI R3, RZ, 0x3, R3 ;  /* 0x00000003ff037819 */ /* 0x000fe20000011603 */
[----:B------:R-:W-:Y:S01]  /*0d70*/  IMAD.IADD R16, R0, 0x1, -R7 ;  /* 0x0000000100107824 */ /* 0x000fe200078e0a07 */
[----:B------:R-:W-:Y:S01]  /*0d80*/  SHF.R.S32.HI R5, RZ, 0x5, R5 ;  /* 0x00000005ff057819 */ /* 0x000fe20000011405 */
[----:B------:R-:W-:Y:S01]  /*0d90*/  IMAD.IADD R0, R221, 0x1, -R2 ;  /* 0x00000001dd007824 */ /* 0x000fe200078e0a02 */
[----:B------:R-:W-:Y:S01]  /*0da0*/  LOP3.LUT R8, R8, R3, RZ, 0x3c, !PT ;  /* 0x0000000308087212 */ /* 0x000fe200078e3cff */
[----:B------:R-:W-:Y:S01]  /*0db0*/  IMAD.SHL.U32 R2, R11, 0x8, RZ ;  /* 0x000000080b027824 */ /* 0x000fe200078e00ff */
[----:B------:R-:W-:Y:S01]  /*0dc0*/  R2P PR, R6, 0x6 ;  /* 0x0000000606007804 */ /* 0x000fe20000000000 */
[----:B0-----:R-:W-:Y:S02]  /*0dd0*/  IMAD.SHL.U32 R4, R0, 0x100, RZ ;  /* 0x0000010000047824 */ /* 0x001fe400078e00ff */
[----:B------:R-:W-:-:S02]  /*0de0*/  IMAD.IADD R8, R9, 0x1, R8 ;  /* 0x0000000109087824 */ /* 0x000fc400078e0208 */
[----:B------:R-:W-:Y:S01]  /*0df0*/  IMAD.IADD R17, R222, 0x1, R4 ;  /* 0x00000001de117824 */ /* 0x000fe200078e0204 */
[----:B------:R0:W-:Y:S01]  /*0e00*/  STL [R1+0x34], R4 ;  /* 0x0000340401007387 */ /* 0x0001e20000100800 */
[----:B------:R-:W-:Y:S01]  /*0e10*/  IMAD R16, R5, 0x10, R16 ;  /* 0x0000001005107824 */ /* 0x000fe200078e0210 */
[----:B------:R-:W-:Y:S01]  /*0e20*/  LEA R18, R8, UR39, 0x1 ;  /* 0x0000002708127c11 */ /* 0x000fe2000f8e08ff */
[----:B------:R-:W-:Y:S01]  /*0e30*/  VIADD R185, R2, 0x40 ;  /* 0x0000004002b97836 */ /* 0x000fe20000000000 */
[----:B------:R-:W-:Y:S01]  /*0e40*/  SHF.R.S32.HI R0, RZ, 0x1f, R17 ;  /* 0x0000001fff007819 */ /* 0x000fe20000011411 */
[C---:B------:R-:W-:Y:S01]  /*0e50*/  VIADD R220, R17.reuse, 0x8 ;  /* 0x0000000811dc7836 */ /* 0x040fe20000000000 */
[----:B------:R-:W-:Y:S01]  /*0e60*/  SEL R22, R22, 0xffffffc0, !P2 ;  /* 0xffffffc016167807 */ /* 0x000fe20005000000 */
[C---:B------:R-:W-:Y:S01]  /*0e70*/  VIADD R219, R17.reuse, 0x10 ;  /* 0x0000001011db7836 */ /* 0x040fe20000000000 */
[----:B------:R-:W-:Y:S01]  /*0e80*/  SHF.R.S32.HI R3, RZ, 0x1f, R185 ;  /* 0x0000001fff037819 */ /* 0x000fe200000114b9 */
[----:B------:R-:W-:Y:S01]  /*0e90*/  VIADD R217, R17, 0x20 ;  /* 0x0000002011d97836 */ /* 0x000fe20000000000 */
[----:B------:R-:W-:Y:S01]  /*0ea0*/  SHF.R.S32.HI R0, RZ, 0x1f, R220 ;  /* 0x0000001fff007819 */ /* 0x000fe200000114dc */
[----:B0-----:R-:W-:Y:S01]  /*0eb0*/  IMAD R4, R13, 0x8, R16 ;  /* 0x000000080d047824 */ /* 0x001fe200078e0210 */
[----:B------:R-:W-:Y:S01]  /*0ec0*/  SHF.R.S32.HI R3, RZ, 0x1f, R219 ;  /* 0x0000001fff037819 */ /* 0x000fe200000114db */
[C---:B------:R-:W-:Y:S01]  /*0ed0*/  VIADD R218, R17.reuse, 0x18 ;  /* 0x0000001811da7836 */ /* 0x040fe20000000000 */
[----:B------:R-:W-:Y:S01]  /*0ee0*/  SHF.R.S32.HI R0, RZ, 0x1f, R217 ;  /* 0x0000001fff007819 */ /* 0x000fe200000114d9 */
[C---:B------:R-:W-:Y:S01]  /*0ef0*/  VIADD R216, R17.reuse, 0x28 ;  /* 0x0000002811d87836 */ /* 0x040fe20000000000 */
[----:B------:R0:W-:Y:S01]  /*0f00*/  STL [R1+0x30], R4 ;  /* 0x0000300401007387 */ /* 0x0001e20000100800 */
[----:B------:R-:W-:-:S02]  /*0f10*/  VIADD R214, R17, 0x38 ;  /* 0x0000003811d67836 */ /* 0x000fc40000000000 */
[C---:B------:R-:W-:Y:S01]  /*0f20*/  VIADD R215, R17.reuse, 0x30 ;  /* 0x0000003011d77836 */ /* 0x040fe20000000000 */
[----:B------:R-:W-:Y:S01]  /*0f30*/  SHF.R.S32.HI R3, RZ, 0x1f, R216 ;  /* 0x0000001fff037819 */ /* 0x000fe200000114d8 */
[C---:B------:R-:W-:Y:S01]  /*0f40*/  VIADD R213, R17.reuse, 0x40 ;  /* 0x0000004011d57836 */ /* 0x040fe20000000000 */
[----:B------:R-:W-:Y:S01]  /*0f50*/  SHF.R.S32.HI R0, RZ, 0x1f, R214 ;  /* 0x0000001fff007819 */ /* 0x000fe200000114d6 */
[C---:B------:R-:W-:Y:S02]  /*0f60*/  VIADD R211, R17.reuse, 0x50 ;  /* 0x0000005011d37836 */ /* 0x040fe40000000000 */
[C---:B------:R-:W-:Y:S01]  /*0f70*/  VIADD R212, R17.reuse, 0x48 ;  /* 0x0000004811d47836 */ /* 0x040fe20000000000 */
[----:B0-----:R-:W-:Y:S01]  /*0f80*/  SHF.R.S32.HI R4, RZ, 0x1f, R218 ;  /* 0x0000001fff047819 */ /* 0x001fe200000114da */
[C---:B------:R-:W-:Y:S01]  /*0f90*/  VIADD R210, R17.reuse, 0x58 ;  /* 0x0000005811d27836 */ /* 0x040fe20000000000 */
[----:B------:R-:W-:Y:S01]  /*0fa0*/  SHF.R.S32.HI R4, RZ, 0x1f, R215 ;  /* 0x0000001fff047819 */ /* 0x000fe200000114d7 */
        /* <DEDUP_REMOVED lines=40> */
[----:B------:R-:W-:Y:S01]  /*1230*/  VIADD R186, R17, 0xf8 ;  /* 0x000000f811ba7836 */ /* 0x000fe20000000000 */
[----:B------:R-:W-:Y:S01]  /*1240*/  SHF.R.S32.HI R226, RZ, 0x1f, R193 ;  /* 0x0000001fffe27819 */ /* 0x000fe200000114c1 */
[----:B------:R-:W-:Y:S01]  /*1250*/  VIADD R19, R18, 0x26820 ;  /* 0x0002682012137836 */ /* 0x000fe20000000000 */
[----:B------:R-:W-:Y:S01]  /*1260*/  SHF.R.S32.HI R225, RZ, 0x1f, R192 ;  /* 0x0000001fffe17819 */ /* 0x000fe200000114c0 */
[C---:B------:R-:W-:Y:S01]  /*1270*/  @P1 VIADD R19, R23.reuse, 0xffffffe0 ;  /* 0xffffffe017131836 */ /* 0x040fe20000000000 */
[----:B------:R-:W-:Y:S01]  /*1280*/  SHF.R.S32.HI R224, RZ, 0x1f, R187 ;  /* 0x0000001fffe07819 */ /* 0x000fe200000114bb */
[----:B------:R-:W-:Y:S01]  /*1290*/  IMAD.IADD R23, R23, 0x1, R22 ;  /* 0x0000000117177824 */ /* 0x000fe200078e0216 */
[----:B------:R-:W-:Y:S01]  /*12a0*/  SHF.R.S32.HI R223, RZ, 0x1f, R186 ;  /* 0x0000001fffdf7819 */ /* 0x000fe200000114ba */
[----:B------:R-:W-:-:S02]  /*12b0*/  VIADD R184, R2, 0x80 ;  /* 0x0000008002b87836 */ /* 0x000fc40000000000 */
[----:B------:R-:W-:-:S07]  /*12c0*/  IMAD.IADD R22, R22, 0x1, R19 ;  /* 0x0000000116167824 */ /* 0x000fce00078e0213 */
.L_x_402:
[----:B------:R-:W-:Y:S01]  /*12d0*/  ULDC.64 UR8, c[0x0][0xc88] ;  /* 0x0003220000087ab9 */ /* 0x000fe20000000a00 */
[----:B------:R-:W-:Y:S01]  /*12e0*/  ULDC.64 UR10, c[0x0][0xa20] ;  /* 0x00028800000a7ab9 */ /* 0x000fe20000000a00 */
[----:B------:R-:W-:-:S06]  /*12f0*/  UIMAD.WIDE UR8, UR7, 0x4, UR8 ;  /* 0x00000004070878a5 */ /* 0x000fcc000f8e0208 */
[----:B0-23--:R-:W-:Y:S02]  /*1300*/  IMAD.U32 R4, RZ, RZ, UR8 ;  /* 0x00000008ff047e24 */ /* 0x00dfe4000f8e00ff */
[----:B----4-:R-:W-:Y:S01]  /*1310*/  IMAD.U32 R5, RZ, RZ, UR9 ;  /* 0x00000009ff057e24 */ /* 0x010fe2000f8e00ff */
[----:B------:R-:W-:-:S04]  /*1320*/  ULDC.64 UR8, c[0x0][0xa28] ;  /* 0x00028a0000087ab9 */ /* 0x000fc80000000a00 */
[----:B------:R-:W2:Y:S01]  /*1330*/  LDG.E R4, desc[UR50][R4.64] ;  /* 0x0000003204047981 */ /* 0x000ea2000c1e1900 */
[----:B------:R-:W-:Y:S02]  /*1340*/  UISETP.NE.U32.AND UP0, UPT, UR8, URZ, UPT ;  /* 0x0000003f0800728c */ /* 0x000fe4000bf05070 */
[----:B------:R-:W-:Y:S02]  /*1350*/  UISETP.NE.U32.AND UP1, UPT, UR10, URZ, UPT ;  /* 0x0000003f0a00728c */ /* 0x000fe4000bf25070 */
[----:B------:R-:W-:Y:S02]  /*1360*/  UISETP.NE.AND.EX UP0, UPT, UR9, URZ, UPT, UP0 ;  /* 0x0000003f0900728c */ /* 0x000fe4000bf05300 */
[----:B------:R-:W-:-:S04]  /*1370*/  UISETP.NE.AND.EX UP1, UPT, UR11, URZ, UPT, UP1 ;  /* 0x0000003f0b00728c */ /* 0x000fc8000bf25310 */
[----:B------:R-:W-:Y:S02]  /*1380*/  PLOP3.LUT P0, PT, PT, PT, UP0, 0x80, 0x0 ;  /* 0x000000000000781c */ /* 0x000fe40003f0f008 */
[----:B------:R-:W-:Y:S02]  /*1390*/  PLOP3.LUT P1, PT, PT, PT, UP1, 0x80, 0x0 ;  /* 0x000000000000781c */ /* 0x000fe40003f2f018 */
[----:B--2---:R-:W-:-:S13]  /*13a0*/  R2UR UR40, R4 ;  /* 0x00000000042872ca */ /* 0x004fda00000e0000 */
[----:B------:R-:W-:Y:S02]  /*13b0*/  USHF.R.S32.HI UR41, URZ, 0x1f, UR40 ;  /* 0x0000001f3f297899 */ /* 0x000fe40008011428 */
[----:B------:R-:W-:-:S04]  /*13c0*/  @UP0 ULEA UR8, UP2, UR40, UR8, 0x2 ;  /* 0x0000000828080291 */ /* 0x000fc8000f84103f */
[----:B------:R-:W-:Y:S02]  /*13d0*/  @UP0 ULEA.HI.X UR9, UR40, UR9, UR41, 0x2, UP2 ;  /* 0x0000000928090291 */ /* 0x000fe400090f1429 */
[----:B------:R-:W-:Y:S01]  /*13e0*/  @UP1 ULEA UR10, UP0, UR40, UR10, 0x2 ;  /* 0x0000000a280a1291 */ /* 0x000fe2000f80103f */
[----:B------:R-:W-:-:S03]  /*13f0*/  IMAD.U32 R4, RZ, RZ, UR8 ;  /* 0x00000008ff047e24 */ /* 0x000fc6000f8e00ff */
[----:B------:R-:W-:Y:S01]  /*1400*/  @UP1 ULEA.HI.X UR11, UR40, UR11, UR41, 0x2, UP0 ;  /* 0x0000000b280b1291 */ /* 0x000fe200080f1429 */
[----:B------:R-:W-:Y:S01]  /*1410*/  IMAD.U32 R5, RZ, RZ, UR9 ;  /* 0x00000009ff057e24 */ /* 0x000fe2000f8e00ff */
[----:B------:R-:W-:Y:S01]  /*1420*/  ULDC.64 UR8, c[0x0][0x418] ;  /* 0x0001060000087ab9 */ /* 0x000fe20000000a00 */
[----:B-1----:R-:W-:-:S03]  /*1430*/  IMAD.U32 R6, RZ, RZ, UR10 ;  /* 0x0000000aff067e24 */ /* 0x002fc6000f8e00ff */
[----:B------:R-:W-:Y:S01]  /*1440*/  IMAD.U32 R7, RZ, RZ, UR11 ;  /* 0x0000000bff077e24 */ /* 0x000fe2000f8e00ff */
[----:B------:R-:W2:Y:S04]  /*1450*/  @P0 LDG.E R4, desc[UR50][R4.64] ;  /* 0x0000003204040981 */ /* 0x000ea8000c1e1900 */
[----:B------:R-:W3:Y:S01]  /*1460*/  @P1 LDG.E R6, desc[UR50][R6.64] ;  /* 0x0000003206061981 */ /* 0x000ee2000c1e1900 */
[----:B------:R-:W-:Y:S02]  /*1470*/  ULOP3.LUT UR4, UR6, 0xff000000, URZ, 0xc0, !UPT ;  /* 0xff00000006047892 */ /* 0x000fe4000f8ec03f */
[----:B------:R-:W-:Y:S02]  /*1480*/  UISETP.NE.U32.AND UP0, UPT, UR8, URZ, UPT ;  /* 0x0000003f0800728c */ /* 0x000fe4000bf05070 */
[----:B------:R-:W-:-:S02]  /*1490*/  USHF.R.U32.HI UR7, URZ, 0x8, UR4 ;  /* 0x000000083f077899 */ /* 0x000fc40008011604 */
[----:B------:R-:W-:Y:S02]  /*14a0*/  UISETP.NE.AND.EX UP0, UPT, UR9, URZ, UPT, UP0 ;  /* 0x0000003f0900728c */ /* 0x000fe4000bf05300 */
[----:B------:R-:W-:Y:S02]  /*14b0*/  ULOP3.LUT UR42, UR6, 0xffff, URZ, 0xc0, !UPT ;  /* 0x0000ffff062a7892 */ /* 0x000fe4000f8ec03f */
[----:B------:R-:W-:Y:S01]  /*14c0*/  ULOP3.LUT UR6, UR6, 0xff0000, URZ, 0xc0, !UPT ;  /* 0x00ff000006067892 */ /* 0x000fe2000f8ec03f */
[----:B------:R-:W-:Y:S01]  /*14d0*/  ULDC UR4, c[0x0][0x424] ;  /* 0x0001090000047ab9 */ /* 0x000fe20000000800 */
[----:B------:R-:W-:Y:S01]  /*14e0*/  UMOV UR53, URZ ;  /* 0x0000003f00357c82 */ /* 0x000fe20008000000 */
[----:B------:R-:W-:Y:S02]  /*14f0*/  USEL UR4, UR4, 0x1, UP0 ;  /* 0x0000000104047887 */ /* 0x000fe40008000000 */
[----:B------:R-:W-:Y:S01]  /*1500*/  ULEA.HI UR6, UR6, UR7, URZ, 0x10 ;  /* 0x0000000706067291 */ /* 0x000fe2000f8f803f */
[----:B------:R-:W-:-:S02]  /*1510*/  UMOV UR43, UR5 ;  /* 0x00000005002b7c82 */ /* 0x000fc40008000000 */
[----:B------:R-:W-:Y:S02]  /*1520*/  ULDC UR7, c[0x0][0x2f0] ;  /* 0x0000bc0000077ab9 */ /* 0x000fe40000000800 */
[----:B------:R-:W-:-:S03]  /*1530*/  UIMAD UR4, UR4, UR7, URZ ;  /* 0x00000007040472a4 */ /* 0x000fc6000f8e023f */
[----:B------:R-:W-:Y:S01]  /*1540*/  ULDC UR7, c[0x0][0x9f0] ;  /* 0x00027c0000077ab9 */ /* 0x000fe20000000800 */
[----:B--2---:R-:W-:-:S03]  /*1550*/  @P0 R2UR UR53, R4 ;  /* 0x00000000043502ca */ /* 0x004fc600000e0000 */
[----:B---3--:R-:W-:Y:S01]  /*1560*/  @P1 R2UR UR4, R6 ;  /* 0x00000000060412ca */ /* 0x008fe200000e0000 */
[----:B-----5:R-:W-:-:S14]  /*1570*/  @P1 BRA `(.L_x_348) ;  /* 0x0000000000341947 */ /* 0x020fdc0003800000 */
[----:B------:R-:W-:Y:S02]  /*1580*/  ULDC.64 UR8, c[0x0][0xa08] ;  /* 0x0002820000087ab9 */ /* 0x000fe40000000a00 */
[----:B------:R-:W-:-:S04]  /*1590*/  ISETP.NE.U32.AND P0, PT, RZ, UR8, PT ;  /* 0x00000008ff007c0c */ /* 0x000fc8000bf05070 */
[----:B------:R-:W-:-:S13]  /*15a0*/  ISETP.NE.AND.EX P0, PT, RZ, UR9, PT, P0 ;  /* 0x00000009ff007c0c */ /* 0x000fda000bf05300 */
[----:B------:R-:W-:Y:S05]  /*15b0*/  @!P0 BRA `(.L_x_348) ;  /* 0x0000000000248947 */ /* 0x000fea0003800000 */
[----:B------:R-:W-:Y:S02]  /*15c0*/  ULDC.64 UR4, c[0x0][0xa08] ;  /* 0x0002820000047ab9 */ /* 0x000fe40000000a00 */
[----:B------:R-:W-:-:S06]  /*15d0*/  UIMAD.WIDE UR4, UR40, 0x4, UR4 ;  /* 0x00000004280478a5 */ /* 0x000fcc000f8e0204 */
[----:B------:R-:W-:Y:S02]  /*15e0*/  IMAD.U32 R4, RZ, RZ, UR4 ;  /* 0x00000004ff047e24 */ /* 0x000fe4000f8e00ff */
[----:B------:R-:W-:-:S05]  /*15f0*/  IMAD.U32 R5, RZ, RZ, UR5 ;  /* 0x00000005ff057e24 */ /* 0x000fca000f8e00ff */
[----:B------:R-:W2:Y:S04]  /*1600*/  LDG.E R3, desc[UR50][R4.64] ;  /* 0x0000003204037981 */ /* 0x000ea8000c1e1900 */
[----:B------:R-:W3:Y:S01]  /*1610*/  LDG.E R0, desc[UR50][R4.64+0x4] ;  /* 0x0000043204007981 */ /* 0x000ee2000c1e1900 */
[----:B--2---:R-:W-:Y:S02]  /*1620*/  R2UR UR4, R3 ;  /* 0x00000000030472ca */ /* 0x004fe400000e0000 */
[----:B---3--:R-:W-:-:S13]  /*1630*/  R2UR UR5, R0 ;  /* 0x00000000000572ca */ /* 0x008fda00000e0000 */
[----:B------:R-:W-:-:S12]  /*1640*/  UIADD3 UR4, -UR4, UR5, URZ ;  /* 0x0000000504047290 */ /* 0x000fd8000fffe13f */
.L_x_348:
[----:B------:R-:W-:Y:S02]  /*1650*/  UISETP.NE.AND UP1, UPT, UR47, 0x1, UPT ;  /* 0x000000012f00788c */ /* 0x000fe4000bf25270 */
[----:B------:R-:W-:Y:S02]  /*1660*/  UIADD3 UR53, -UR53, UR4, URZ ;  /* 0x0000000435357290 */ /* 0x000fe4000fffe13f */
[----:B------:R-:W-:Y:S02]  /*1670*/  USHF.R.U32.HI UR45, URZ, 0x10, UR6 ;  /* 0x000000103f2d7899 */ /* 0x000fe40008011606 */
[----:B------:R-:W-:Y:S01]  /*1680*/  UIADD3 UR4, UR53, 0x3f, URZ ;  /* 0x0000003f35047890 */ /* 0x000fe2000fffe03f */
[----:B------:R-:W-:Y:S01]  /*1690*/  PLOP3.LUT P0, PT, PT, PT, UP1, 0x80, 0x0 ;  /* 0x000000000000781c */ /* 0x000fe20003f0f018 */
[----:B------:R-:W-:Y:S02]  /*16a0*/  UISETP.NE.AND UP0, UPT, UR45, URZ, UPT ;  /* 0x0000003f2d00728c */ /* 0x000fe4000bf05270 */
[----:B------:R-:W-:-:S02]  /*16b0*/  USHF.R.S32.HI UR5, URZ, 0x1f, UR4 ;  /* 0x0000001f3f057899 */ /* 0x000fc40008011404 */
[----:B------:R-:W-:Y:S02]  /*16c0*/  ULOP3.LUT UR44, UR6, 0xff, URZ, 0xc0, !UPT ;  /* 0x000000ff062c7892 */ /* 0x000fe4000f8ec03f */
[----:B------:R-:W-:Y:S02]  /*16d0*/  ULEA.HI UR5, UR5, UR4, URZ, 0x6 ;  /* 0x0000000405057291 */ /* 0x000fe4000f8f303f */
[----:B------:R-:W-:Y:S02]  /*16e0*/  USEL UR10, UR45, UR7, UP0 ;  /* 0x000000072d0a7287 */ /* 0x000fe40008000000 */
[----:B------:R-:W-:Y:S02]  /*16f0*/  USHF.R.S32.HI UR9, URZ, 0x6, UR5 ;  /* 0x000000063f097899 */ /* 0x000fe40008011405 */
[----:B------:R-:W-:Y:S10]  /*1700*/  @!P0 BRA `(.L_x_349) ;  /* 0x0000002000048947 */ /* 0x000ff40003800000 */
        /* <DEDUP_REMOVED lines=37> */
.L_x_350:
[----:B------:R-:W-:Y:S01]  /*1960*/  UIMAD UR21, UR44, UR4, URZ ;  /* 0x000000042c1572a4 */ /* 0x000fe2000f8e023f */
[----:B------:R-:W-:Y:S01]  /*1970*/  IMAD.U32 R0, RZ, RZ, UR9 ;  /* 0x00000009ff007e24 */ /* 0x000fe2000f8e00ff */
[----:B------:R-:W-:Y:S01]  /*1980*/  PLOP3.LUT P0, PT, PT, PT, PT, 0x80, 0x0 ;  /* 0x000000000000781c */ /* 0x000fe20003f0f070 */
[----:B------:R-:W-:Y:S01]  /*1990*/  IMAD.U32 R3, RZ, RZ, UR4 ;  /* 0x00000004ff037e24 */ /* 0x000fe2000f8e00ff */
[----:B------:R-:W-:Y:S02]  /*19a0*/  CS2R R12, SRZ ;  /* 0x00000000000c7805 */ /* 0x000fe4000001ff00 */
[----:B------:R-:W-:Y:S02]  /*19b0*/  CS2R R150, SRZ ;  /* 0x0000000000967805 */ /* 0x000fe4000001ff00 */
[----:B------:R-:W-:Y:S02]  /*19c0*/  CS2R R148, SRZ ;  /* 0x0000000000947805 */ /* 0x000fe4000001ff00 */
[----:B------:R-:W-:-:S02]  /*19d0*/  CS2R R146, SRZ ;  /* 0x0000000000927805 */ /* 0x000fc4000001ff00 */
[----:B------:R-:W-:Y:S02]  /*19e0*/  VIADDMNMX R0, R3, UR21, R0, PT ;  /* 0x0000001503007c46 */ /* 0x000fe4000b800100 */
[----:B------:R-:W-:Y:S02]  /*19f0*/  CS2R R144, SRZ ;  /* 0x0000000000907805 */ /* 0x000fe4000001ff00 */
[----:B------:R-:W-:Y:S02]  /*1a00*/  CS2R R142, SRZ ;  /* 0x00000000008e7805 */ /* 0x000fe4000001ff00 */
[----:B------:R-:W-:Y:S02]  /*1a10*/  CS2R R140, SRZ ;  /* 0x00000000008c7805 */ /* 0x000fe4000001ff00 */
[----:B------:R-:W-:Y:S02]  /*1a20*/  R2UR UR16, R0 ;  /* 0x00000000001072ca */ /* 0x000fe400000e0000 */
        /* <DEDUP_REMOVED lines=12> */
[----:B------:R-:W-:Y:S01]  /*1af0*/  UISETP.GT.AND UP0, UPT, UR16, UR21, UPT ;  /* 0x000000151000728c */ /* 0x000fe2000bf04270 */
[----:B------:R-:W-:-:S02]  /*1b00*/  CS2R R114, SRZ ;  /* 0x0000000000727805 */ /* 0x000fc4000001ff00 */
[----:B------:R-:W-:Y:S02]  /*1b10*/  CS2R R112, SRZ ;  /* 0x0000000000707805 */ /* 0x000fe4000001ff00 */
[----:B------:R-:W-:Y:S02]  /*1b20*/  CS2R R110, SRZ ;  /* 0x00000000006e7805 */ /* 0x000fe4000001ff00 */
        /* <DEDUP_REMOVED lines=45> */
[----:B------:R-:W0:Y:S01]  /*1e00*/  SHFL.IDX PT, R0, R221, RZ, 0x1f ;  /* 0x00001fffdd007589 */ /* 0x000e2200000e0000 */
[----:B------:R-:W-:Y:S02]  /*1e10*/  ISETP.NE.AND P0, PT, RZ, UR47, PT ;  /* 0x0000002fff007c0c */ /* 0x000fe4000bf05270 */
[----:B0-----:R-:W-:Y:S01]  /*1e20*/  R2UR UR4, R0 ;  /* 0x00000000000472ca */ /* 0x001fe200000e0000 */
[----:B------:R-:W-:-:S05]  /*1e30*/  IMAD.MOV.U32 R0, RZ, RZ, 0x1 ;  /* 0x00000001ff007424 */ /* 0x000fca00078e00ff */
[----:B------:R-:W-:-:S04]  /*1e40*/  SEL R0, R0, 0x2, !P0 ;  /* 0x0000000200007807 */ /* 0x000fc80004000000 */
[----:B------:R-:W-:-:S03]  /*1e50*/  LOP3.LUT R0, R0, 0x1, RZ, 0xfc, !PT ;  /* 0x0000000100007812 */ /* 0x000fc600078efcff */
[----:B------:R-:W-:Y:S01]  /*1e60*/  ULEA.HI UR5, UR4, UR4, URZ, 0x1 ;  /* 0x0000000404057291 */ /* 0x000fe2000f8f083f */
[----:B------:R-:W-:-:S03]  /*1e70*/  ISETP.NE.AND P0, PT, R0, 0x3, PT ;  /* 0x000000030000780c */ /* 0x000fc60003f05270 */
[----:B------:R-:W-:-:S04]  /*1e80*/  ULOP3.LUT UR5, UR5, 0x1fffe, URZ, 0xc0, !UPT ;  /* 0x0001fffe05057892 */ /* 0x000fc8000f8ec03f */
[----:B------:R-:W-:-:S04]  /*1e90*/  UIADD3 UR5, UR4, -UR5, URZ ;  /* 0x8000000504057290 */ /* 0x000fc8000fffe03f */
[----:B------:R-:W-:-:S04]  /*1ea0*/  ULEA UR5, UR5, UR39, 0xf ;  /* 0x0000002705057291 */ /* 0x000fc8000f8e783f */
[----:B------:R-:W-:-:S04]  /*1eb0*/  UIADD3 UR5, UR5, 0x400, URZ ;  /* 0x0000040005057890 */ /* 0x000fc8000fffe03f */
[----:B------:R-:W-:-:S04]  /*1ec0*/  USHF.R.U32.HI UR5, URZ, 0x4, UR5 ;  /* 0x000000043f057899 */ /* 0x000fc80008011605 */
[----:B------:R-:W-:-:S04]  /*1ed0*/  ULOP3.LUT UR5, UR5, 0x3fff, URZ, 0xc0, !UPT ;  /* 0x00003fff05057892 */ /* 0x000fc8000f8ec03f */
[----:B------:R-:W-:Y:S01]  /*1ee0*/  ULOP3.LUT UR20, UR5, 0x2000000, URZ, 0xfc, !UPT ;  /* 0x0200000005147892 */ /* 0x000fe2000f8efc3f */
[----:B------:R-:W-:Y:S11]  /*1ef0*/  @!P0 BRA `(.L_x_352) ;  /* 0x0000000000048947 */ /* 0x000ff60003800000 */
[----:B------:R-:W-:Y:S01]  /*1f00*/  BPT.TRAP 0x1 ;  /* 0x000000040000795c */ /* 0x000fe20000300000 */
.L_x_352:
[----:B------:R-:W-:Y:S01]  /*1f10*/  ULEA UR17, UR48, UR39, 0x3 ;  /* 0x0000002730117291 */ /* 0x000fe2000f8e183f */
[----:B------:R-:W-:-:S05]  /*1f20*/  IMAD.U32 R0, RZ, RZ, UR36 ;  /* 0x00000024ff007e24 */ /* 0x000fca000f8e00ff */
[----:B------:R-:W-:-:S04]  /*1f30*/  SHF.L.U32 R0, R0, 0x1f, RZ ;  /* 0x0000001f00007819 */ /* 0x000fc800000006ff */
[----:B------:R-:W0:Y:S02]  /*1f40*/  SYNCS.PHASECHK.TRANS64.TRYWAIT P1, [UR17+0x28c50], R0 ;  /* 0x028c5000ff0075a7 */ /* 0x000e240008020151 */
[----:B0-----:R-:W-:Y:S05]  /*1f50*/  @!P1 BRA `(.L_x_353) ;  /* 0x000000fc009c9947 */ /* 0x001fea0003800000 */
.L_x_485:
[----:B------:R-:W-:Y:S01]  /*1f60*/  BAR.SYNC.DEFER_BLOCKING 0xe, 0x100 ;  /* 0x0384000000007b1d */ /* 0x000fe20000010000 */
[----:B------:R-:W-:Y:S02]  /*1f70*/  UIADD3 UR4, UR39, 0x26800, URZ ;  /* 0x0002680027047890 */ /* 0x000fe4000fffe03f */
[----:B------:R-:W-:Y:S02]  /*1f80*/  ULEA UR12, UR48, UR20, 0xc ;  /* 0x00000014300c7291 */ /* 0x000fe4000f8e603f */
[----:B------:R-:W-:Y:S01]  /*1f90*/  USHF.R.U32.HI UR4, URZ, 0x4, UR4 ;  /* 0x000000043f047899 */ /* 0x000fe20008011604 */
[----:B------:R-:W-:Y:S01]  /*1fa0*/  UMOV UR7, 0x40000040 ;  /* 0x4000004000077882 */ /* 0x000fe20000000000 */
[----:B------:R-:W-:Y:S02]  /*1fb0*/  UMOV UR5, 0x40000040 ;  /* 0x4000004000057882 */ /* 0x000fe40000000000 */
[----:B------:R-:W-:Y:S01]  /*1fc0*/  ULOP3.LUT UR4, UR4, 0x3fff, URZ, 0xc0, !UPT ;  /* 0x00003fff04047892 */ /* 0x000fe2000f8ec03f */
[----:B------:R-:W-:Y:S01]  /*1fd0*/  UMOV UR6, UR12 ;  /* 0x0000000c00067c82 */ /* 0x000fe20008000000 */
[----:B------:R-:W-:-:S02]  /*1fe0*/  UIADD3 UR10, UR12, 0x100, URZ ;  /* 0x000001000c0a7890 */ /* 0x000fc4000fffe03f */
[----:B------:R-:W-:Y:S01]  /*1ff0*/  ULOP3.LUT UR13, UR4, 0x10000, URZ, 0xfc, !UPT ;  /* 0x00010000040d7892 */ /* 0x000fe2000f8efc3f */
[----:B------:R-:W-:Y:S01]  /*2000*/  UMOV UR11, 0x40000040 ;  /* 0x40000040000b7882 */ /* 0x000fe20000000000 */
[----:B------:R-:W-:Y:S02]  /*2010*/  UMOV UR9, 0x40000040 ;  /* 0x4000004000097882 */ /* 0x000fe40000000000 */
[----:B------:R-:W-:Y:S02]  /*2020*/  UIADD3 UR8, UR13, 0x4, URZ ;  /* 0x000000040d087890 */ /* 0x000fe4000fffe03f */
[----:B------:R-:W-:Y:S01]  /*2030*/  UIADD3 UR14, UR12, 0x180, URZ ;  /* 0x000001800c0e7890 */ /* 0x000fe2000fffe03f */
[----:B------:R-:W-:Y:S01]  /*2040*/  UMOV UR4, UR13 ;  /* 0x0000000d00047c82 */ /* 0x000fe20008000000 */
[----:B------:R-:W-:Y:S01]  /*2050*/  UMOV UR15, 0x40000040 ;  /* 0x40000040000f7882 */ /* 0x000fe20000000000 */
[----:B------:R-:W-:-:S06]  /*2060*/  WARPGROUP.ARRIVE ;  /* 0x00000000000079c5 */ /* 0x000fcc0000000000 */
[----:B------:R-:W-:Y:S01]  /*2070*/  HGMMA.64x256x16.F32 R24, gdesc[UR4].tnspB, RZ, !UPT, gsb0 ;  /* 0x43e00000041879f0 */ /* 0x000fe2000c0008ff */
[----:B------:R-:W-:Y:S02]  /*2080*/  UIADD3 UR6, UR12, 0x80, URZ ;  /* 0x000000800c067890 */ /* 0x000fe4000fffe03f */
[----:B------:R-:W-:Y:S01]  /*2090*/  UIADD3 UR4, UR13, 0x2, URZ ;  /* 0x000000020d047890 */ /* 0x000fe2000fffe03f */
[----:B------:R-:W-:Y:S01]  /*20a0*/  UMOV UR7, 0x40000040 ;  /* 0x4000004000077882 */ /* 0x000fe20000000000 */
[----:B------:R-:W-:Y:S01]  /*20b0*/  UMOV UR5, 0x40000040 ;  /* 0x4000004000057882 */ /* 0x000fe20000000000 */
[----:B------:R-:W-:-:S03]  /*20c0*/  UIADD3 UR12, UR13, 0x6, URZ ;  /* 0x000000060d0c7890 */ /* 0x000fc6000fffe03f */
[----:B------:R-:W-:Y:S01]  /*20d0*/  UMOV UR13, 0x40000040 ;  /* 0x40000040000d7882 */ /* 0x000fe20000000000 */
[----:B------:R-:W-:Y:S02]  /*20e0*/  WARPGROUP.DEPBAR.LE gsb0, 0x0 ;  /* 0x00008000000079c5 */ /* 0x000fe40000010000 */
[----:B------:R-:W-:-:S15]  /*20f0*/  WARPGROUP.ARRIVE ;  /* 0x00000000000079c5 */ /* 0x000fde0000000000 */
[----:B------:R-:W-:-:S01]  /*2100*/  NOP ;  /* 0x0000000000007918 */ /* 0x000fc20000000000 */
        /* <DEDUP_REMOVED lines=13> */
.L_x_354:
[----:B------:R-:W-:-:S04]  /*21e0*/  UIADD3 UR6, UR17, 0x28c60, URZ ;  /* 0x00028c6011067890 */ /* 0x000fc8000fffe03f */
[----:B------:R-:W-:-:S09]  /*21f0*/  UPRMT UR6, UR38, 0x654, UR6 ;  /* 0x0000065426067896 */ /* 0x000fd20008000006 */
[----:B------:R-:W-:Y:S01]  /*2200*/  SYNCS.ARRIVE.TRANS64.RED.A1T0 RZ, [UR6], RZ ;  /* 0x000000ffffff79a7 */ /* 0x000fe20008100406 */
[----:B------:R-:W-:-:S04]  /*2210*/  UIADD3 UR6, UR16, -0x2, URZ ;  /* 0xfffffffe10067890 */ /* 0x000fc8000fffe03f */
[----:B------:R-:W-:-:S06]  /*2220*/  UISETP.GE.AND UP0, UPT, UR6, UR21, UPT ;  /* 0x000000150600728c */ /* 0x000fcc000bf06270 */
[----:B------:R-:W-:-:S13]  /*2230*/  PLOP3.LUT P1, PT, PT, PT, UP0, 0x80, 0x0 ;  /* 0x000000000000781c */ /* 0x000fda0003f2f008 */
[----:B------:R-:W-:Y:S05]  /*2240*/  @!P1 BRA `(.L_x_355) ;  /* 0x0000000800f89947 */ /* 0x000fea0003800000 */
[----:B------:R-:W-:-:S05]  /*2250*/  UMOV UR22, UR6 ;  /* 0x0000000600167c82 */ /* 0x000fca0008000000 */
.L_x_361:
[----:B------:R-:W-:Y:S01]  /*2260*/  BAR.SYNC.DEFER_BLOCKING 0xe, 0x100 ;  /* 0x0384000000007b1d */ /* 0x000fe20000010000 */
[----:B01----:R-:W-:Y:S01]  /*2270*/  IMAD.U32 R3, RZ, RZ, UR48 ;  /* 0x00000030ff037e24 */ /* 0x003fe2000f8e00ff */
[----:B------:R-:W-:-:S03]  /*2280*/  UIADD3 UR48, UR48, 0x1, URZ ;  /* 0x0000000130307890 */ /* 0x000fc6000fffe03f */
[----:B------:R-:W-:Y:S01]  /*2290*/  IMAD R0, R3, 0x40, R16 ;  /* 0x0000004003007824 */ /* 0x000fe200078e0210 */
[----:B------:R-:W-:-:S04]  /*22a0*/  UISETP.NE.AND UP0, UPT, UR48, 0x2, UPT ;  /* 0x000000023000788c */ /* 0x000fc8000bf05270 */
[----:B------:R-:W-:Y:S01]  /*22b0*/  LEA R0, R0, UR39, 0x2 ;  /* 0x0000002700007c11 */ /* 0x000fe2000f8e10ff */
[----:B------:R-:W-:Y:S02]  /*22c0*/  USEL UR6, URZ, 0x1, UP0 ;  /* 0x000000013f067887 */ /* 0x000fe40008000000 */
[----:B------:R-:W-:Y:S02]  /*22d0*/  USEL UR48, UR48, URZ, UP0 ;  /* 0x0000003f30307287 */ /* 0x000fe40008000000 */
[----:B------:R-:W-:Y:S01]  /*22e0*/  ULOP3.LUT UR36, UR36, UR6, URZ, 0x3c, !UPT ;  /* 0x0000000624247292 */ /* 0x000fe2000f8e3c3f */
        /* <DEDUP_REMOVED lines=132> */
.L_x_356:
[----:B------:R-:W-:Y:S01]  /*2b30*/  ULEA UR6, UR48, UR39, 0x3 ;  /* 0x0000002730067291 */ /* 0x000fe2000f8e183f */
[----:B------:R-:W-:-:S05]  /*2b40*/  IMAD.U32 R0, RZ, RZ, UR36 ;  /* 0x00000024ff007e24 */ /* 0x000fca000f8e00ff */
[----:B------:R-:W-:-:S04]  /*2b50*/  SHF.L.U32 R0, R0, 0x1f, RZ ;  /* 0x0000001f00007819 */ /* 0x000fc800000006ff */
[----:B------:R0:W1:Y:S01]  /*2b60*/  SYNCS.PHASECHK.TRANS64.TRYWAIT P1, [UR6+0x28c50], R0 ;  /* 0x028c5000ff0075a7 */ /* 0x0000620008020146 */
[----:B------:R-:W-:Y:S05]  /*2b70*/  @!P0 BRA `(.L_x_357) ;  /* 0x0000000000048947 */ /* 0x000fea0003800000 */
[----:B------:R-:W-:Y:S01]  /*2b80*/  BPT.TRAP 0x1 ;  /* 0x000000040000795c */ /* 0x000fe20000300000 */
.L_x_357:
[----:B-1----:R-:W-:Y:S05]  /*2b90*/  @P1 BRA `(.L_x_358) ;  /* 0x0000000000081947 */ /* 0x002fea0003800000 */
[----:B------:R-:W1:Y:S02]  /*2ba0*/  SYNCS.PHASECHK.TRANS64.TRYWAIT P1, [UR6+0x28c50], R0 ;  /* 0x028c5000ff0075a7 */ /* 0x000e640008020146 */
[----:B-1----:R-:W-:Y:S05]  /*2bb0*/  @!P1 BRA `(.L_x_359) ;  /* 0x000000f0009c9947 */ /* 0x002fea0003800000 */
.L_x_358:
[----:B------:R-:W-:Y:S01]  /*2bc0*/  UIADD3 UR6, UR39, 0x26800, URZ ;  /* 0x0002680027067890 */ /* 0x000fe2000fffe03f */
[----:B------:R-:W-:Y:S01]  /*2bd0*/  WARPGROUP.ARRIVE ;  /* 0x00000000000079c5 */ /* 0x000fe20000000000 */
[----:B------:R-:W-:Y:S02]  /*2be0*/  ULEA UR18, UR48, UR20, 0xc ;  /* 0x0000001430127291 */ /* 0x000fe4000f8e603f */
[----:B------:R-:W-:Y:S01]  /*2bf0*/  USHF.R.U32.HI UR6, URZ, 0x4, UR6 ;  /* 0x000000043f067899 */ /* 0x000fe20008011606 */
[----:B------:R-:W-:Y:S01]  /*2c00*/  UMOV UR19, 0x40000040 ;  /* 0x4000004000137882 */ /* 0x000fe20000000000 */
[----:B------:R-:W-:Y:S02]  /*2c10*/  UMOV UR17, 0x40000040 ;  /* 0x4000004000117882 */ /* 0x000fe40000000000 */
[----:B------:R-:W-:Y:S01]  /*2c20*/  ULOP3.LUT UR6, UR6, 0x3fff, URZ, 0xc0, !UPT ;  /* 0x00003fff06067892 */ /* 0x000fe2000f8ec03f */
[----:B------:R-:W-:Y:S01]  /*2c30*/  UMOV UR7, 0x40000040 ;  /* 0x4000004000077882 */ /* 0x000fe20000000000 */
[----:B------:R-:W-:-:S02]  /*2c40*/  UIADD3 UR10, UR18, 0x100, URZ ;  /* 0x00000100120a7890 */ /* 0x000fc4000fffe03f */
[----:B------:R-:W-:Y:S02]  /*2c50*/  ULOP3.LUT UR16, UR6, 0x10000, URZ, 0xfc, !UPT ;  /* 0x0001000006107892 */ /* 0x000fe4000f8efc3f */
[----:B------:R-:W-:Y:S01]  /*2c60*/  UIADD3 UR6, UR18, 0x80, URZ ;  /* 0x0000008012067890 */ /* 0x000fe2000fffe03f */
[----:B------:R-:W-:Y:S01]  /*2c70*/  UMOV UR11, 0x40000040 ;  /* 0x40000040000b7882 */ /* 0x000fe20000000000 */
[----:B------:R-:W-:Y:S01]  /*2c80*/  UIADD3 UR14, UR18, 0x180, URZ ;  /* 0x00000180120e7890 */ /* 0x000fe2000fffe03f */
[----:B------:R-:W-:-:S04]  /*2c90*/  UMOV UR15, 0x40000040 ;  /* 0x40000040000f7882 */ /* 0x000fc80000000000 */
        /* <DEDUP_REMOVED lines=17> */
.L_x_360:
[----:B------:R-:W-:Y:S02]  /*2db0*/  UISETP.GT.AND UP0, UPT, UR22, UR21, UPT ;  /* 0x000000151600728c */ /* 0x000fe4000bf04270 */
[----:B------:R-:W-:Y:S02]  /*2dc0*/  ULEA UR6, UR48, UR39, 0x3 ;  /* 0x0000002730067291 */ /* 0x000fe4000f8e183f */
[----:B------:R-:W-:Y:S02]  /*2dd0*/  UIADD3 UR22, UR22, -0x1, URZ ;  /* 0xffffffff16167890 */ /* 0x000fe4000fffe03f */
[----:B------:R-:W-:Y:S01]  /*2de0*/  UIADD3 UR6, UR6, 0x28c60, URZ ;  /* 0x00028c6006067890 */ /* 0x000fe2000fffe03f */
[----:B------:R-:W-:-:S03]  /*2df0*/  PLOP3.LUT P1, PT, PT, PT, UP0, 0x80, 0x0 ;  /* 0x000000000000781c */ /* 0x000fc60003f2f008 */
[----:B------:R-:W-:-:S09]  /*2e00*/  UPRMT UR6, UR38, 0x654, UR6 ;  /* 0x0000065426067896 */ /* 0x000fd20008000006 */
[----:B------:R-:W-:Y:S01]  /*2e10*/  SYNCS.ARRIVE.TRANS64.RED.A1T0 RZ, [UR6], RZ ;  /* 0x000000ffffff79a7 */ /* 0x000fe20008100406 */
[----:B------:R-:W-:Y:S05]  /*2e20*/  @P1 BRA `(.L_x_361) ;  /* 0xfffffff4000c1947 */ /* 0x000fea000383ffff */
.L_x_355:
[----:B------:R-:W-:Y:S01]  /*2e30*/  BAR.SYNC.DEFER_BLOCKING 0xe, 0x100 ;  /* 0x0384000000007b1d */ /* 0x000fe20000010000 */
[----:B01----:R-:W-:Y:S01]  /*2e40*/  IMAD.U32 R3, RZ, RZ, UR48 ;  /* 0x00000030ff037e24 */ /* 0x003fe2000f8e00ff */
[----:B------:R-:W-:Y:S01]  /*2e50*/  UIADD3 UR48, UR48, 0x1, URZ ;  /* 0x0000000130307890 */ /* 0x000fe2000fffe03f */
[----:B------:R-:W-:Y:S02]  /*2e60*/  PLOP3.LUT P0, PT, PT, PT, PT, 0x8, 0x0 ;  /* 0x000000000000781c */ /* 0x000fe40003f0e170 */
[----:B------:R-:W-:Y:S01]  /*2e70*/  CS2R R12, SRZ ;  /* 0x00000000000c7805 */ /* 0x000fe2000001ff00 */
        /* <DEDUP_REMOVED lines=138> */
.L_x_349:
        /* <DEDUP_REMOVED lines=37> */
.L_x_362:
        /* <DEDUP_REMOVED lines=103> */
.L_x_363:
[----:B------:R-:W-:Y:S01]  /*3fe0*/  ULEA.HI UR4, UR46, UR46, URZ, 0x1 ;  /* 0x0000002e2e047291 */ /* 0x000fe2000f8f083f */
[----:B------:R-:W-:Y:S01]  /*3ff0*/  IMAD.MOV.U32 R3, RZ, RZ, 0x1 ;  /* 0x00000001ff037424 */ /* 0x000fe200078e00ff */
[----:B------:R-:W-:Y:S02]  /*4000*/  ISETP.NE.AND P0, PT, RZ, UR47, PT ;  /* 0x0000002fff007c0c */ /* 0x000fe4000bf05270 */
[----:B------:R-:W-:Y:S02]  /*4010*/  ULOP3.LUT UR4, UR4, 0xfffffffe, URZ, 0xc0, !UPT ;  /* 0xfffffffe04047892 */ /* 0x000fe4000f8ec03f */
[----:B------:R-:W-:Y:S02]  /*4020*/  SEL R3, R3, 0x2, !P0 ;  /* 0x0000000203037807 */ /* 0x000fe40004000000 */
[----:B------:R-:W-:Y:S02]  /*4030*/  UIADD3 UR4, UR46, -UR4, URZ ;  /* 0x800000042e047290 */ /* 0x000fe4000fffe03f */
[----:B------:R-:W-:-:S04]  /*4040*/  LOP3.LUT R3, R3, 0x1, RZ, 0xfc, !PT ;  /* 0x0000000103037812 */ /* 0x000fc800078efcff */
[----:B------:R-:W-:Y:S01]  /*4050*/  IMAD.U32 R0, RZ, RZ, UR4 ;  /* 0x00000004ff007e24 */ /* 0x000fe2000f8e00ff */
[----:B------:R-:W-:-:S04]  /*4060*/  ISETP.NE.AND P0, PT, R3, 0x3, PT ;  /* 0x000000030300780c */ /* 0x000fc80003f05270 */
[----:B------:R-:W-:-:S04]  /*4070*/  SHF.L.U32 R0, R0, 0x1f, RZ ;  /* 0x0000001f00007819 */ /* 0x000fc800000006ff */
[----:B------:R-:W0:Y:S02]  /*4080*/  SYNCS.PHASECHK.TRANS64.TRYWAIT P1, [UR39+0x28c00], R0 ;  /* 0x028c0000ff0075a7 */ /* 0x000e240008020167 */
[----:B0-----:R-:W-:Y:S05]  /*4090*/  @!P1 BRA `(.L_x_364) ;  /* 0x000000dc007c9947 */ /* 0x001fea0003800000 */
.L_x_486:
[----:B------:R-:W-:Y:S05]  /*40a0*/  @!P0 BRA `(.L_x_365) ;  /* 0x0000000000048947 */ /* 0x000fea0003800000 */
[----:B------:R-:W-:Y:S01]  /*40b0*/  BPT.TRAP 0x1 ;  /* 0x000000040000795c */ /* 0x000fe20000300000 */
.L_x_365:
[----:B------:R-:W-:Y:S02]  /*40c0*/  IMAD.U32 R7, RZ, RZ, UR48 ;  /* 0x00000030ff077e24 */ /* 0x000fe4000f8e00ff */
[----:B------:R-:W-:-:S03]  /*40d0*/  IMAD.U32 R8, RZ, RZ, UR36 ;  /* 0x00000024ff087e24 */ /* 0x000fc6000f8e00ff */
[----:B------:R-:W-:Y:S02]  /*40e0*/  LEA R7, R7, UR39, 0x3 ;  /* 0x0000002707077c11 */ /* 0x000fe4000f8e18ff */
[----:B------:R-:W-:-:S04]  /*40f0*/  SHF.L.U32 R8, R8, 0x1f, RZ ;  /* 0x0000001f08087819 */ /* 0x000fc800000006ff */
[----:B------:R1:W2:Y:S01]  /*4100*/  SYNCS.PHASECHK.TRANS64.TRYWAIT P1, [R7+URZ+0x28c30], R8 ;  /* 0x028c3008070075a7 */ /* 0x0002a2000802017f */
[----:B------:R-:W-:Y:S05]  /*4110*/  @!P0 BRA `(.L_x_366) ;  /* 0x0000000000048947 */ /* 0x000fea0003800000 */
[----:B------:R-:W-:Y:S01]  /*4120*/  BPT.TRAP 0x1 ;  /* 0x000000040000795c */ /* 0x000fe20000300000 */
.L_x_366:
[----:B--2---:R-:W-:Y:S05]  /*4130*/  @P1 BRA `(.L_x_367) ;  /* 0x0000000000081947 */ /* 0x004fea0003800000 */
[----:B------:R-:W2:Y:S02]  /*4140*/  SYNCS.PHASECHK.TRANS64.TRYWAIT P1, [R7+URZ+0x28c30], R8 ;  /* 0x028c3008070075a7 */ /* 0x000ea4000802017f */
[----:B--2---:R-:W-:Y:S05]  /*4150*/  @!P1 BRA `(.L_x_368) ;  /* 0x000000dc00649947 */ /* 0x004fea0003800000 */
.L_x_367:
[----:B------:R-:W-:-:S04]  /*4160*/  UIADD3 UR4, UR39, 0x22400, URZ ;  /* 0x0002240027047890 */ /* 0x000fc8000fffe03f */
[----:B------:R-:W-:-:S04]  /*4170*/  USHF.R.U32.HI UR4, URZ, 0x4, UR4 ;  /* 0x000000043f047899 */ /* 0x000fc80008011604 */
[----:B------:R-:W-:-:S06]  /*4180*/  ULOP3.LUT UR4, UR4, 0x3fff, URZ, 0xc0, !UPT ;  /* 0x00003fff04047892 */ /* 0x000fcc000f8ec03f */
[----:B0-----:R-:W-:Y:S01]  /*4190*/  IMAD.U32 R3, RZ, RZ, UR4 ;  /* 0x00000004ff037e24 */ /* 0x001fe2000f8e00ff */
[----:B------:R-:W-:Y:S05]  /*41a0*/  WARPSYNC.ALL ;  /* 0x0000000000007948 */ /* 0x000fea0003800000 */
[----:B------:R-:W-:-:S04]  /*41b0*/  LOP3.LUT R3, R3, 0x10000, RZ, 0xfc, !PT ;  /* 0x0001000003037812 */ /* 0x000fc800078efcff */
[----:B------:R-:W-:Y:S01]  /*41c0*/  R2UR UR12, R3 ;  /* 0x00000000030c72ca */ /* 0x000fe200000e0000 */
[----:B------:R-:W-:Y:S01]  /*41d0*/  UIADD3 UR4, UR39, 0x20400, URZ ;  /* 0x0002040027047890 */ /* 0x000fe2000fffe03f */
[----:B------:R-:W-:Y:S01]  /*41e0*/  WARPGROUP.ARRIVE ;  /* 0x00000000000079c5 */ /* 0x000fe20000000000 */
[----:B------:R-:W-:Y:S01]  /*41f0*/  UMOV UR7, 0x40000040 ;  /* 0x4000004000077882 */ /* 0x000fe20000000000 */
[----:B------:R-:W-:Y:S01]  /*4200*/  UMOV UR5, 0x40000040 ;  /* 0x4000004000057882 */ /* 0x000fe20000000000 */
[----:B------:R-:W-:Y:S01]  /*4210*/  USHF.R.U32.HI UR4, URZ, 0x4, UR4 ;  /* 0x000000043f047899 */ /* 0x000fe20008011604 */
[----:B------:R-:W-:Y:S01]  /*4220*/  UMOV UR11, 0x40000040 ;  /* 0x40000040000b7882 */ /* 0x000fe20000000000 */
[----:B------:R-:W-:Y:S02]  /*4230*/  UMOV UR9, 0x40000040 ;  /* 0x4000004000097882 */ /* 0x000fe40000000000 */
[----:B------:R-:W-:Y:S01]  /*4240*/  ULOP3.LUT UR4, UR4, 0x3fff, URZ, 0xc0, !UPT ;  /* 0x00003fff04047892 */ /* 0x000fe2000f8ec03f */
[----:B------:R-:W-:-:S03]  /*4250*/  UMOV UR15, 0x40000040 ;  /* 0x40000040000f7882 */ /* 0x000fc60000000000 */
[----:B------:R-:W-:Y:S02]  /*4260*/  ULEA UR12, UR48, UR12, 0x9 ;  /* 0x0000000c300c7291 */ /* 0x000fe4000f8e483f */
[----:B------:R-:W-:Y:S02]  /*4270*/  ULOP3.LUT UR13, UR4, 0x10000, URZ, 0xfc, !UPT ;  /* 0x00010000040d7892 */ /* 0x000fe4000f8efc3f */
[----:B------:R-:W-:Y:S02]  /*4280*/  UIADD3 UR10, UR12, 0x4, URZ ;  /* 0x000000040c0a7890 */ /* 0x000fe4000fffe03f */
[----:B------:R-:W-:Y:S01]  /*4290*/  UIADD3 UR8, UR13, 0x4, URZ ;  /* 0x000000040d087890 */ /* 0x000fe2000fffe03f */
[----:B------:R-:W-:Y:S02]  /*42a0*/  UMOV UR6, UR12 ;  /* 0x0000000c00067c82 */ /* 0x000fe40008000000 */
[----:B------:R-:W-:Y:S01]  /*42b0*/  UMOV UR4, UR13 ;  /* 0x0000000d00047c82 */ /* 0x000fe20008000000 */
[----:B------:R-:W-:Y:S01]  /*42c0*/  UIADD3 UR14, UR12, 0x6, URZ ;  /* 0x000000060c0e7890 */ /* 0x000fe2000fffe03f */
[----:B------:R-:W-:Y:S01]  /*42d0*/  HGMMA.64x64x16.F32 R24, gdesc[UR4], RZ, !UPT, gsb0 ;  /* 0x00e00000041879f0 */ /* 0x000fe2000c0008ff */
[----:B------:R-:W-:-:S02]  /*42e0*/  UIADD3 UR6, UR12, 0x2, URZ ;  /* 0x000000020c067890 */ /* 0x000fc4000fffe03f */
[----:B------:R-:W-:Y:S01]  /*42f0*/  UIADD3 UR4, UR13, 0x2, URZ ;  /* 0x000000020d047890 */ /* 0x000fe2000fffe03f */
[----:B------:R-:W-:Y:S01]  /*4300*/  UMOV UR7, 0x40000040 ;  /* 0x4000004000077882 */ /* 0x000fe20000000000 */
[----:B------:R-:W-:Y:S01]  /*4310*/  UMOV UR5, 0x40000040 ;  /* 0x4000004000057882 */ /* 0x000fe20000000000 */
[----:B------:R-:W-:-:S03]  /*4320*/  UIADD3 UR12, UR13, 0x6, URZ ;  /* 0x000000060d0c7890 */ /* 0x000fc6000fffe03f */
        /* <DEDUP_REMOVED lines=13> */
.L_x_369:
[----:B------:R-:W-:Y:S01]  /*4400*/  UIMAD UR53, UR52, -0x40, UR53 ;  /* 0xffffffc0343578a4 */ /* 0x000fe2000f8e0235 */
[----:B------:R-:W-:Y:S01]  /*4410*/  R2UR UR6, R7 ;  /* 0x00000000070672ca */ /* 0x000fe200000e0000 */
[----:B------:R-:W-:-:S04]  /*4420*/  ULDC UR10, c[0x0][0x988] ;  /* 0x00026200000a7ab9 */ /* 0x000fc80000000800 */
[----:B------:R-:W-:-:S05]  /*4430*/  IMAD.U32 R5, RZ, RZ, UR53 ;  /* 0x00000035ff057e24 */ /* 0x000fca000f8e00ff */
[----:B------:R-:W-:-:S03]  /*4440*/  IADD3 R0, -R222, 0x40, R5 ;  /* 0x00000040de007810 */ /* 0x000fc60007ffe105 */
[----:B------:R-:W-:Y:S01]  /*4450*/  UIADD3 UR6, UR6, 0x28c40, URZ ;  /* 0x00028c4006067890 */ /* 0x000fe2000fffe03f */
[C---:B------:R-:W-:Y:S02]  /*4460*/  ISETP.GT.AND P5, PT, R0.reuse, RZ, PT ;  /* 0x000000ff0000720c */ /* 0x040fe40003fa4270 */
[C---:B------:R-:W-:Y:S01]  /*4470*/  ISETP.GT.AND P4, PT, R0.reuse, 0x1, PT ;  /* 0x000000010000780c */ /* 0x040fe20003f84270 */
[----:B------:R-:W-:Y:S01]  /*4480*/  UPRMT UR6, UR38, 0x654, UR6 ;  /* 0x0000065426067896 */ /* 0x000fe20008000006 */
[----:B------:R-:W-:Y:S02]  /*4490*/  ISETP.GT.AND P3, PT, R0, 0x8, PT ;  /* 0x000000080000780c */ /* 0x000fe40003f64270 */
[----:B------:R-:W-:Y:S02]  /*44a0*/  FSEL R24, R24, -INF , P5 ;  /* 0xff80000018187808 */ /* 0x000fe40002800000 */
[----:B------:R-:W-:Y:S02]  /*44b0*/  FSEL R25, R25, -INF , P4 ;  /* 0xff80000019197808 */ /* 0x000fe40002000000 */
[----:B------:R-:W-:-:S02]  /*44c0*/  ISETP.GT.AND P2, PT, R0, 0x9, PT ;  /* 0x000000090000780c */ /* 0x000fc40003f44270 */
[----:B------:R-:W-:Y:S01]  /*44d0*/  FSEL R28, R28, -INF , P3 ;  /* 0xff8000001c1c7808 */ /* 0x000fe20001800000 */
[----:B------:R-:W-:Y:S01]  /*44e0*/  SYNCS.ARRIVE.TRANS64.RED.A1T0 RZ, [UR6], RZ ;  /* 0x000000ffffff79a7 */ /* 0x000fe20008100406 */
        /* <DEDUP_REMOVED lines=67> */
[----:B------:R-:W-:Y:S01]  /*4920*/  FMNMX.FTZ R0, R42, R5, !PT ;  /* 0x000000052a007209 */ /* 0x000fe20007810000 */
[----:B------:R-:W-:Y:S01]  /*4930*/  BAR.SYNC.DEFER_BLOCKING 0xf, 0x100 ;  /* 0x03c4000000007b1d */ /* 0x000fe20000010000 */
        /* <DEDUP_REMOVED lines=12> */
[----:B------:R-:W-:Y:S01]  /*4a00*/  MUFU.EX2 R24, R24 ;  /* 0x0000001800187308 */ /* 0x000fe20000000800 */
[--C-:B------:R-:W-:Y:S01]  /*4a10*/  FFMA.FTZ R32, R32, UR10, -R6.reuse ;  /* 0x0000000a20207c23 */ /* 0x100fe20008010806 */
[--C-:B------:R-:W-:Y:S01]  /*4a20*/  FFMA.FTZ R33, R33, UR10, -R6.reuse ;  /* 0x0000000a21217c23 */ /* 0x100fe20008010806 */
[----:B------:R-:W-:Y:S01]  /*4a30*/  FMNMX.FTZ R0, R54, R5, !PT ;  /* 0x0000000536007209 */ /* 0x000fe20007810000 */
[--C-:B------:R-:W-:Y:S01]  /*4a40*/  FFMA.FTZ R36, R36, UR10, -R6.reuse ;  /* 0x0000000a24247c23 */ /* 0x100fe20008010806 */
[--C-:B------:R-:W-:Y:S01]  /*4a50*/  FFMA.FTZ R37, R37, UR10, -R6.reuse ;  /* 0x0000000a25257c23 */ /* 0x100fe20008010806 */
[--C-:B------:R-:W-:Y:S01]  /*4a60*/  FFMA.FTZ R40, R40, UR10, -R6.reuse ;  /* 0x0000000a28287c23 */ /* 0x100fe20008010806 */
[----:B------:R-:W-:Y:S01]  /*4a70*/  FMNMX.FTZ R0, R55, R0, !PT ;  /* 0x0000000037007209 */ /* 0x000fe20007810000 */
[----:B------:R-:W0:Y:S01]  /*4a80*/  MUFU.EX2 R25, R25 ;  /* 0x0000001900197308 */ /* 0x000e220000000800 */
[--C-:B------:R-:W-:Y:S01]  /*4a90*/  FFMA.FTZ R41, R41, UR10, -R6.reuse ;  /* 0x0000000a29297c23 */ /* 0x100fe20008010806 */
[--C-:B------:R-:W-:Y:S01]  /*4aa0*/  FFMA.FTZ R44, R44, UR10, -R6.reuse ;  /* 0x0000000a2c2c7c23 */ /* 0x100fe20008010806 */
[--C-:B------:R-:W-:Y:S01]  /*4ab0*/  FFMA.FTZ R45, R45, UR10, -R6.reuse ;  /* 0x0000000a2d2d7c23 */ /* 0x100fe20008010806 */
[----:B------:R-:W3:Y:S01]  /*4ac0*/  SHFL.BFLY PT, R5, R0, 0x2, 0x1f ;  /* 0x0c401f0000057f89 */ /* 0x000ee200000e0000 */
[--C-:B------:R-:W-:Y:S01]  /*4ad0*/  FFMA.FTZ R48, R48, UR10, -R6.reuse ;  /* 0x0000000a30307c23 */ /* 0x100fe20008010806 */
[--C-:B------:R-:W-:Y:S01]  /*4ae0*/  FFMA.FTZ R49, R49, UR10, -R6.reuse ;  /* 0x0000000a31317c23 */ /* 0x100fe20008010806 */
[--C-:B------:R-:W-:Y:S01]  /*4af0*/  FFMA.FTZ R52, R52, UR10, -R6.reuse ;  /* 0x0000000a34347c23 */ /* 0x100fe20008010806 */
[----:B------:R-:W-:Y:S01]  /*4b00*/  MUFU.EX2 R28, R28 ;  /* 0x0000001c001c7308 */ /* 0x000fe20000000800 */
[----:B------:R-:W-:-:S07]  /*4b10*/  FFMA.FTZ R6, R53, UR10, -R6 ;  /* 0x0000000a35067c23 */ /* 0x000fce0008010806 */
[----:B------:R-:W4:Y:S01]  /*4b20*/  MUFU.EX2 R29, R29 ;  /* 0x0000001d001d7308 */ /* 0x000f220000000800 */
[----:B0-----:R-:W-:Y:S01]  /*4b30*/  FADD.FTZ R11, R24, R25 ;  /* 0x00000019180b7221 */ /* 0x001fe20000010000 */
[----:B------:R-:W-:-:S06]  /*4b40*/  F2FP.F16.F32.PACK_AB R152, R25, R24 ;  /* 0x000000181998723e */ /* 0x000fcc00000000ff */
[----:B------:R-:W-:Y:S01]  /*4b50*/  MUFU.EX2 R32, R32 ;  /* 0x0000002000207308 */ /* 0x000fe20000000800 */
[----:B---3--:R-:W-:-:S07]  /*4b60*/  FMNMX.FTZ R5, R0, R5, !PT ;  /* 0x0000000500057209 */ /* 0x008fce0007810000 */
[----:B------:R-:W0:Y:S01]  /*4b70*/  MUFU.EX2 R33, R33 ;  /* 0x0000002100217308 */ /* 0x000e220000000800 */
[----:B------:R-:W3:Y:S01]  /*4b80*/  SHFL.BFLY PT, R0, R5, 0x1, 0x1f ;  /* 0x0c201f0005007f89 */ /* 0x000ee200000e0000 */
[----:B----4-:R-:W-:-:S06]  /*4b90*/  F2FP.F16.F32.PACK_AB R154, R29, R28 ;  /* 0x0000001c1d9a723e */ /* 0x010fcc00000000ff */
[----:B------:R-:W-:Y:S08]  /*4ba0*/  MUFU.EX2 R36, R36 ;  /* 0x0000002400247308 */ /* 0x000ff00000000800 */
[----:B------:R-:W4:Y:S01]  /*4bb0*/  MUFU.EX2 R37, R37 ;  /* 0x0000002500257308 */ /* 0x000f220000000800 */
[----:B0-----:R-:W-:-:S07]  /*4bc0*/  F2FP.F16.F32.PACK_AB R156, R33, R32 ;  /* 0x00000020219c723e */ /* 0x001fce00000000ff */
[----:B------:R-:W-:Y:S01]  /*4bd0*/  MUFU.EX2 R40, R40 ;  /* 0x0000002800287308 */ /* 0x000fe20000000800 */
[----:B---3--:R-:W-:-:S04]  /*4be0*/  FMNMX.FTZ R0, R5, R0, !PT ;  /* 0x0000000005007209 */ /* 0x008fc80007810000 */
[C---:B------:R-:W-:Y:S01]  /*4bf0*/  FSETP.NEU.FTZ.AND P1, PT, R0.reuse, -INF , PT ;  /* 0xff8000000000780b */ /* 0x040fe20003f3d000 */
[----:B------:R-:W-:Y:S02]  /*4c00*/  FMUL.FTZ R5, R0, UR10 ;  /* 0x0000000a00057c20 */ /* 0x000fe40008410000 */
[----:B------:R-:W0:Y:S01]  /*4c10*/  MUFU.EX2 R41, R41 ;  /* 0x0000002900297308 */ /* 0x000e220000000800 */
[----:B----4-:R-:W-:Y:S02]  /*4c20*/  F2FP.F16.F32.PACK_AB R158, R37, R36 ;  /* 0x00000024259e723e */ /* 0x010fe400000000ff */
[----:B------:R-:W-:-:S05]  /*4c30*/  FSEL R9, R5, RZ, P1 ;  /* 0x000000ff05097208 */ /* 0x000fca0000800000 */
[--C-:B------:R-:W-:Y:S01]  /*4c40*/  FFMA.FTZ R26, R26, UR10, -R9.reuse ;  /* 0x0000000a1a1a7c23 */ /* 0x100fe20008010809 */
[--C-:B------:R-:W-:Y:S01]  /*4c50*/  FFMA.FTZ R27, R27, UR10, -R9.reuse ;  /* 0x0000000a1b1b7c23 */ /* 0x100fe20008010809 */
[--C-:B------:R-:W-:Y:S01]  /*4c60*/  FFMA.FTZ R30, R30, UR10, -R9.reuse ;  /* 0x0000000a1e1e7c23 */ /* 0x100fe20008010809 */
[--C-:B------:R-:W-:Y:S01]  /*4c70*/  FFMA.FTZ R31, R31, UR10, -R9.reuse ;  /* 0x0000000a1f1f7c23 */ /* 0x100fe20008010809 */
[--C-:B------:R-:W-:Y:S01]  /*4c80*/  FFMA.FTZ R34, R34, UR10, -R9.reuse ;  /* 0x0000000a22227c23 */ /* 0x100fe20008010809 */
[--C-:B------:R-:W-:Y:S01]  /*4c90*/  FFMA.FTZ R35, R35, UR10, -R9.reuse ;  /* 0x0000000a23237c23 */ /* 0x100fe20008010809 */
[----:B------:R-:W-:Y:S01]  /*4ca0*/  MUFU.EX2 R26, R26 ;  /* 0x0000001a001a7308 */ /* 0x000fe20000000800 */
[--C-:B------:R-:W-:Y:S01]  /*4cb0*/  FFMA.FTZ R38, R38, UR10, -R9.reuse ;  /* 0x0000000a26267c23 */ /* 0x100fe20008010809 */
[--C-:B------:R-:W-:Y:S01]  /*4cc0*/  FFMA.FTZ R39, R39, UR10, -R9.reuse ;  /* 0x0000000a27277c23 */ /* 0x100fe20008010809 */
[--C-:B------:R-:W-:Y:S01]  /*4cd0*/  FFMA.FTZ R42, R42, UR10, -R9.reuse ;  /* 0x0000000a2a2a7c23 */ /* 0x100fe20008010809 */
[--C-:B------:R-:W-:Y:S01]  /*4ce0*/  FFMA.FTZ R43, R43, UR10, -R9.reuse ;  /* 0x0000000a2b2b7c23 */ /* 0x100fe20008010809 */
[--C-:B------:R-:W-:Y:S01]  /*4cf0*/  FFMA.FTZ R46, R46, UR10, -R9.reuse ;  /* 0x0000000a2e2e7c23 */ /* 0x100fe20008010809 */
[--C-:B------:R-:W-:Y:S01]  /*4d00*/  FFMA.FTZ R47, R47, UR10, -R9.reuse ;  /* 0x0000000a2f2f7c23 */ /* 0x100fe20008010809 */
[--C-:B------:R-:W-:Y:S01]  /*4d10*/  FFMA.FTZ R50, R50, UR10, -R9.reuse ;  /* 0x0000000a32327c23 */ /* 0x100fe20008010809 */
[----:B------:R-:W3:Y:S01]  /*4d20*/  MUFU.EX2 R27, R27 ;  /* 0x0000001b001b7308 */ /* 0x000ee20000000800 */
[--C-:B------:R-:W-:Y:S01]  /*4d30*/  FFMA.FTZ R51, R51, UR10, -R9.reuse ;  /* 0x0000000a33337c23 */ /* 0x100fe20008010809 */
[--C-:B------:R-:W-:Y:S01]  /*4d40*/  FFMA.FTZ R54, R54, UR10, -R9.reuse ;  /* 0x0000000a36367c23 */ /* 0x100fe20008010809 */
[----:B------:R-:W-:Y:S01]  /*4d50*/  FFMA.FTZ R9, R55, UR10, -R9 ;  /* 0x0000000a37097c23 */ /* 0x000fe20008010809 */
[----:B0-----:R-:W-:-:S04]  /*4d60*/  F2FP.F16.F32.PACK_AB R160, R41, R40 ;  /* 0x0000002829a0723e */ /* 0x001fc800000000ff */
[----:B------:R-:W-:Y:S08]  /*4d70*/  MUFU.EX2 R30, R30 ;  /* 0x0000001e001e7308 */ /* 0x000ff00000000800 */
[----:B------:R-:W0:Y:S01]  /*4d80*/  MUFU.EX2 R31, R31 ;  /* 0x0000001f001f7308 */ /* 0x000e220000000800 */
[----:B---3--:R-:W-:-:S07]  /*4d90*/  F2FP.F16.F32.PACK_AB R153, R27, R26 ;  /* 0x0000001a1b99723e */ /* 0x008fce00000000ff */
[----:B------:R-:W3:Y:S08]  /*4da0*/  MUFU.EX2 R34, R34 ;  /* 0x0000002200227308 */ /* 0x000ef00000000800 */
[----:B------:R4:W-:Y:S01]  /*4db0*/  MUFU.EX2 R5, R6 ;  /* 0x0000000600057308 */ /* 0x0009e20000000800 */
[----:B0-----:R-:W-:-:S05]  /*4dc0*/  F2FP.F16.F32.PACK_AB R155, R31, R30 ;  /* 0x0000001e1f9b723e */ /* 0x001fca00000000ff */
[----:B------:R0:W-:Y:S02]  /*4dd0*/  STSM.16.M88.4 [R18+0x26800], R152 ;  /* 0x0268009812007844 */ /* 0x0001e40000000200 */
[----:B------:R-:W5:Y:S01]  /*4de0*/  MUFU.EX2 R35, R35 ;  /* 0x0000002300237308 */ /* 0x000f620000000800 */
[----:B----4-:R-:W-:Y:S01]  /*4df0*/  FADD.FTZ R6, R28, R11 ;  /* 0x0000000b1c067221 */ /* 0x010fe20000010000 */
[----:B------:R-:W-:-:S03]  /*4e00*/  FADD.FTZ R11, R26, R27 ;  /* 0x0000001b1a0b7221 */ /* 0x000fc60000010000 */
[----:B------:R-:W-:Y:S01]  /*4e10*/  FADD.FTZ R13, R29, R6 ;  /* 0x000000061d0d7221 */ /* 0x000fe20000010000 */
[----:B------:R-:W-:Y:S02]  /*4e20*/  FADD.FTZ R6, R30, R11 ;  /* 0x0000000b1e067221 */ /* 0x000fe40000010000 */
[----:B------:R-:W4:Y:S01]  /*4e30*/  MUFU.EX2 R38, R38 ;  /* 0x0000002600267308 */ /* 0x000f220000000800 */
[----:B------:R-:W-:Y:S01]  /*4e40*/  FADD.FTZ R10, R32, R13 ;  /* 0x0000000d200a7221 */ /* 0x000fe20000010000 */
[----:B------:R-:W-:-:S03]  /*4e50*/  FADD.FTZ R11, R31, R6 ;  /* 0x000000061f0b7221 */ /* 0x000fc60000010000 */
[----:B------:R-:W-:Y:S01]  /*4e60*/  FADD.FTZ R13, R33, R10 ;  /* 0x0000000a210d7221 */ /* 0x000fe20000010000 */
[----:B---3--:R-:W-:Y:S02]  /*4e70*/  FADD.FTZ R6, R34, R11 ;  /* 0x0000000b22067221 */ /* 0x008fe40000010000 */
[----:B------:R-:W3:Y:S01]  /*4e80*/  MUFU.EX2 R39, R39 ;  /* 0x0000002700277308 */ /* 0x000ee20000000800 */
[----:B------:R-:W-:Y:S01]  /*4e90*/  FADD.FTZ R10, R36, R13 ;  /* 0x0000000d240a7221 */ /* 0x000fe20000010000 */
[C---:B-----5:R-:W-:Y:S01]  /*4ea0*/  FADD.FTZ R11, R35.reuse, R6 ;  /* 0x00000006230b7221 */ /* 0x060fe20000010000 */
[----:B------:R-:W-:Y:S02]  /*4eb0*/  F2FP.F16.F32.PACK_AB R157, R35, R34 ;  /* 0x00000022239d723e */ /* 0x000fe400000000ff */
[----:B------:R-:W-:-:S03]  /*4ec0*/  FADD.FTZ R13, R37, R10 ;  /* 0x0000000a250d7221 */ /* 0x000fc60000010000 */
[----:B------:R-:W5:Y:S01]  /*4ed0*/  MUFU.EX2 R42, R42 ;  /* 0x0000002a002a7308 */ /* 0x000f620000000800 */
[----:B----4-:R-:W-:Y:S01]  /*4ee0*/  FADD.FTZ R6, R38, R11 ;  /* 0x0000000b26067221 */ /* 0x010fe20000010000 */
[----:B------:R-:W-:-:S04]  /*4ef0*/  FADD.FTZ R10, R40, R13 ;  /* 0x0000000d280a7221 */ /* 0x000fc80000010000 */
[----:B------:R-:W-:Y:S02]  /*4f00*/  FADD.FTZ R13, R41, R10 ;  /* 0x0000000a290d7221 */ /* 0x000fe40000010000 */
[----:B------:R-:W4:Y:S01]  /*4f10*/  MUFU.EX2 R43, R43 ;  /* 0x0000002b002b7308 */ /* 0x000f220000000800 */
[C---:B---3--:R-:W-:Y:S01]  /*4f20*/  FADD.FTZ R11, R39.reuse, R6 ;  /* 0x00000006270b7221 */ /* 0x048fe20000010000 */
[----:B------:R-:W-:-:S05]  /*4f30*/  F2FP.F16.F32.PACK_AB R159, R39, R38 ;  /* 0x00000026279f723e */ /* 0x000fca00000000ff */
[----:B------:R0:W-:Y:S01]  /*4f40*/  STSM.16.M88.4 [R19], R156 ;  /* 0x0000009c13007844 */ /* 0x0001e20000000200 */
[----:B------:R-:W3:Y:S01]  /*4f50*/  MUFU.EX2 R44, R44 ;  /* 0x0000002c002c7308 */ /* 0x000ee20000000800 */
[----:B-----5:R-:W-:-:S07]  /*4f60*/  FADD.FTZ R6, R42, R11 ;  /* 0x0000000b2a067221 */ /* 0x020fce0000010000 */
[----:B------:R-:W5:Y:S01]  /*4f70*/  MUFU.EX2 R46, R46 ;  /* 0x0000002e002e7308 */ /* 0x000f620000000800 */
[C---:B----4-:R-:W-:Y:S01]  /*4f80*/  FADD.FTZ R11, R43.reuse, R6 ;  /* 0x000000062b0b7221 */ /* 0x050fe20000010000 */
[----:B------:R-:W-:-:S06]  /*4f90*/  F2FP.F16.F32.PACK_AB R161, R43, R42 ;  /* 0x0000002a2ba1723e */ /* 0x000fcc00000000ff */
[----:B------:R-:W4:Y:S01]  /*4fa0*/  MUFU.EX2 R45, R45 ;  /* 0x0000002d002d7308 */ /* 0x000f220000000800 */
[----:B---3--:R-:W-:-:S07]  /*4fb0*/  FADD.FTZ R6, R44, R13 ;  /* 0x0000000d2c067221 */ /* 0x008fce0000010000 */
[----:B------:R-:W3:Y:S01]  /*4fc0*/  MUFU.EX2 R47, R47 ;  /* 0x0000002f002f7308 */ /* 0x000ee20000000800 */
[----:B-----5:R-:W-:-:S07]  /*4fd0*/  FADD.FTZ R10, R46, R11 ;  /* 0x0000000b2e0a7221 */ /* 0x020fce0000010000 */
[----:B------:R-:W-:Y:S01]  /*4fe0*/  MUFU.EX2 R48, R48 ;  /* 0x0000003000307308 */ /* 0x000fe20000000800 */
[C---:B----4-:R-:W-:Y:S01]  /*4ff0*/  F2FP.F16.F32.PACK_AB R162, R45.reuse, R44 ;  /* 0x0000002c2da2723e */ /* 0x050fe200000000ff */
[----:B------:R-:W-:-:S06]  /*5000*/  FADD.FTZ R45, R45, R6 ;  /* 0x000000062d2d7221 */ /* 0x000fcc0000010000 */
[----:B------:R-:W4:Y:S01]  /*5010*/  MUFU.EX2 R49, R49 ;  /* 0x0000003100317308 */ /* 0x000f220000000800 */
[C---:B---3--:R-:W-:Y:S01]  /*5020*/  F2FP.F16.F32.PACK_AB R163, R47.reuse, R46 ;  /* 0x0000002e2fa3723e */ /* 0x048fe200000000ff */
[----:B------:R-:W-:-:S04]  /*5030*/  FADD.FTZ R47, R47, R10 ;  /* 0x0000000a2f2f7221 */ /* 0x000fc80000010000 */
[----:B------:R0:W-:Y:S02]  /*5040*/  STSM.16.M88.4 [R23], R160 ;  /* 0x000000a017007844 */ /* 0x0001e40000000200 */
[----:B------:R-:W-:Y:S08]  /*5050*/  MUFU.EX2 R50, R50 ;  /* 0x0000003200327308 */ /* 0x000ff00000000800 */
[----:B------:R-:W3:Y:S01]  /*5060*/  MUFU.EX2 R51, R51 ;  /* 0x0000003300337308 */ /* 0x000ee20000000800 */
[----:B----4-:R-:W-:Y:S01]  /*5070*/  F2FP.F16.F32.PACK_AB R164, R49, R48 ;  /* 0x0000003031a4723e */ /* 0x010fe200000000ff */
[----:B------:R-:W-:-:S04]  /*5080*/  FADD.FTZ R48, R48, R45 ;  /* 0x0000002d30307221 */ /* 0x000fc80000010000 */
[----:B------:R-:W-:Y:S02]  /*5090*/  FADD.FTZ R49, R49, R48 ;  /* 0x0000003031317221 */ /* 0x000fe40000010000 */
[----:B------:R-:W4:Y:S08]  /*50a0*/  MUFU.EX2 R52, R52 ;  /* 0x0000003400347308 */ /* 0x000f300000000800 */
[----:B------:R-:W5:Y:S01]  /*50b0*/  MUFU.EX2 R54, R54 ;  /* 0x0000003600367308 */ /* 0x000f620000000800 */
[----:B---3--:R-:W-:Y:S01]  /*50c0*/  F2FP.F16.F32.PACK_AB R165, R51, R50 ;  /* 0x0000003233a5723e */ /* 0x008fe200000000ff */
[----:B------:R-:W-:-:S04]  /*50d0*/  FADD.FTZ R50, R50, R47 ;  /* 0x0000002f32327221 */ /* 0x000fc80000010000 */
[----:B------:R-:W-:Y:S02]  /*50e0*/  FADD.FTZ R51, R51, R50 ;  /* 0x0000003233337221 */ /* 0x000fe40000010000 */
[----:B------:R-:W3:Y:S01]  /*50f0*/  MUFU.EX2 R9, R9 ;  /* 0x0000000900097308 */ /* 0x000ee20000000800 */
[----:B----4-:R-:W-:Y:S01]  /*5100*/  F2FP.F16.F32.PACK_AB R166, R5, R52 ;  /* 0x0000003405a6723e */ /* 0x010fe200000000ff */
[----:B------:R-:W-:-:S04]  /*5110*/  FADD.FTZ R52, R52, R49 ;  /* 0x0000003134347221 */ /* 0x000fc80000010000 */
[----:B------:R-:W-:Y:S01]  /*5120*/  FADD.FTZ R5, R5, R52 ;  /* 0x0000003405057221 */ /* 0x000fe20000010000 */
[----:B-----5:R-:W-:Y:S01]  /*5130*/  FADD.FTZ R6, R54, R51 ;  /* 0x0000003336067221 */ /* 0x020fe20000010000 */
[----:B---3--:R-:W-:-:S03]  /*5140*/  F2FP.F16.F32.PACK_AB R167, R9, R54 ;  /* 0x0000003609a7723e */ /* 0x008fc600000000ff */
[----:B------:R-:W-:Y:S02]  /*5150*/  FADD.FTZ R6, R9, R6 ;  /* 0x0000000609067221 */ /* 0x000fe40000010000 */
[----:B------:R0:W-:Y:S01]  /*5160*/  STSM.16.M88.4 [R22], R164 ;  /* 0x000000a416007844 */ /* 0x0001e20000000200 */
[----:B------:R-:W-:Y:S05]  /*5170*/  @!P0 BRA `(.L_x_370) ;  /* 0x0000000000048947 */ /* 0x000fea0003800000 */
[----:B------:R-:W-:Y:S01]  /*5180*/  BPT.TRAP 0x1 ;  /* 0x000000040000795c */ /* 0x000fe20000300000 */
.L_x_370:
[----:B------:R3:W4:Y:S01]  /*5190*/  SYNCS.PHASECHK.TRANS64.TRYWAIT P1, [R7+URZ+0x28c50], R8 ;  /* 0x028c5008070075a7 */ /* 0x000722000802017f */
[----:B------:R-:W-:Y:S05]  /*51a0*/  @!P0 BRA `(.L_x_371) ;  /* 0x0000000000048947 */ /* 0x000fea0003800000 */
[----:B------:R-:W-:Y:S01]  /*51b0*/  BPT.TRAP 0x1 ;  /* 0x000000040000795c */ /* 0x000fe20000300000 */
.L_x_371:
[----:B------:R-:W-:Y:S01]  /*51c0*/  ULOP3.LUT UR54, UR54, 0x2000000, URZ, 0xfc, !UPT ;  /* 0x0200000036367892 */ /* 0x000fe2000f8efc3f */
[----:B----4-:R-:W-:Y:S11]  /*51d0*/  @P1 BRA `(.L_x_372) ;  /* 0x0000000000081947 */ /* 0x010ff60003800000 */
[----:B------:R-:W4:Y:S02]  /*51e0*/  SYNCS.PHASECHK.TRANS64.TRYWAIT P1, [R7+URZ+0x28c50], R8 ;  /* 0x028c5008070075a7 */ /* 0x000f24000802017f */
[----:B----4-:R-:W-:Y:S05]  /*51f0*/  @!P1 BRA `(.L_x_373) ;  /* 0x000000cc00509947 */ /* 0x010fea0003800000 */
.L_x_372:
[----:B------:R-:W-:Y:S01]  /*5200*/  ULEA UR11, UR48, UR54, 0xc ;  /* 0x00000036300b7291 */ /* 0x000fe2000f8e603f */
[----:B------:R-:W-:Y:S01]  /*5210*/  WARPGROUP.ARRIVE ;  /* 0x00000000000079c5 */ /* 0x000fe20000000000 */
[----:B------:R-:W-:-:S05]  /*5220*/  UMOV UR7, 0x40000040 ;  /* 0x4000004000077882 */ /* 0x000fca0000000000 */
[----:B------:R-:W-:Y:S02]  /*5230*/  UMOV UR6, UR11 ;  /* 0x0000000b00067c82 */ /* 0x000fe40008000000 */
[----:B------:R-:W-:Y:S01]  /*5240*/  HGMMA.64x256x16.F32 R24, R152, gdesc[UR4].tnspB, RZ, !UPT, gsb0 ;  /* 0x43e0000498187df0 */ /* 0x000fe2000c0008ff */
        /* <DEDUP_REMOVED lines=24> */
[----:B-----5:R-:W5:Y:S02]  /*53d0*/  FENCE.VIEW.ASYNC.S ;  /* 0x00000000000073c6 */ /* 0x020f640000000000 */
[----:B-----5:R-:W-:Y:S01]  /*53e0*/  NOP ;  /* 0x0000000000007918 */ /* 0x020fe20000000000 */
[----:B------:R-:W-:Y:S06]  /*53f0*/  BAR.ARV 0xe, 0x100 ;  /* 0x0384000000007b1d */ /* 0x000fec0000002000 */
[----:B------:R-:W-:Y:S05]  /*5400*/  @!P0 BRA `(.L_x_374) ;  /* 0x0000000000048947 */ /* 0x000fea0003800000 */
[----:B------:R-:W-:Y:S01]  /*5410*/  BPT.TRAP 0x1 ;  /* 0x000000040000795c */ /* 0x000fe20000300000 */
.L_x_374:
[----:B------:R-:W-:Y:S01]  /*5420*/  R2UR UR6, R7 ;  /* 0x00000000070672ca */ /* 0x000fe200000e0000 */
[----:B------:R-:W-:-:S04]  /*5430*/  UIADD3 UR20, UR52, -0x2, URZ ;  /* 0xfffffffe34147890 */ /* 0x000fc8000fffe03f */
[----:B------:R-:W-:-:S06]  /*5440*/  UISETP.GE.AND UP0, UPT, UR20, UR49, UPT ;  /* 0x000000311400728c */ /* 0x000fcc000bf06270 */
[----:B------:R-:W-:Y:S02]  /*5450*/  PLOP3.LUT P1, PT, PT, PT, UP0, 0x80, 0x0 ;  /* 0x000000000000781c */ /* 0x000fe40003f2f008 */
[----:B------:R-:W-:-:S04]  /*5460*/  UIADD3 UR6, UR6, 0x28c60, URZ ;  /* 0x00028c6006067890 */ /* 0x000fc8000fffe03f */
[----:B------:R-:W-:-:S09]  /*5470*/  UPRMT UR6, UR38, 0x654, UR6 ;  /* 0x0000065426067896 */ /* 0x000fd20008000006 */
[----:B------:R-:W-:Y:S01]  /*5480*/  SYNCS.ARRIVE.TRANS64.RED.A1T0 RZ, [UR6], RZ ;  /* 0x000000ffffff79a7 */ /* 0x000fe20008100406 */
[----:B------:R-:W-:Y:S05]  /*5490*/  @!P1 BRA `(.L_x_375) ;  /* 0x0000001800509947 */ /* 0x000fea0003800000 */
[----:B------:R-:W-:Y:S01]  /*54a0*/  IMAD.MOV.U32 R9, RZ, RZ, R0 ;  /* 0x000000ffff097224 */ /* 0x000fe200078e0000 */
[----:B------:R-:W-:Y:S01]  /*54b0*/  UMOV UR23, UR48 ;  /* 0x0000003000177c82 */ /* 0x000fe20008000000 */
[----:B-1234-:R-:W-:Y:S01]  /*54c0*/  IMAD.MOV.U32 R8, RZ, RZ, R4 ;  /* 0x000000ffff087224 */ /* 0x01efe200078e0004 */
[----:B------:R-:W-:-:S06]  /*54d0*/  ULDC UR21, c[0x0][0x988] ;  /* 0x0002620000157ab9 */ /* 0x000fcc0000000800 */
.L_x_386:
[----:B------:R-:W-:Y:S01]  /*54e0*/  UIADD3 UR48, UR23, 0x1, URZ ;  /* 0x0000000117307890 */ /* 0x000fe2000fffe03f */
[----:B------:R-:W-:Y:S01]  /*54f0*/  UMOV UR6, UR20 ;  /* 0x0000001400067c82 */ /* 0x000fe20008000000 */
[----:B------:R-:W-:Y:S02]  /*5500*/  UIADD3 UR20, UR20, -0x1, URZ ;  /* 0xffffffff14147890 */ /* 0x000fe4000fffe03f */
[----:B------:R-:W-:-:S04]  /*5510*/  UISETP.NE.AND UP0, UPT, UR48, 0x2, UPT ;  /* 0x000000023000788c */ /* 0x000fc8000bf05270 */
[----:B------:R-:W-:Y:S02]  /*5520*/  USEL UR7, URZ, 0x1, UP0 ;  /* 0x000000013f077887 */ /* 0x000fe40008000000 */
[----:B------:R-:W-:Y:S02]  /*5530*/  USEL UR48, UR48, URZ, UP0 ;  /* 0x0000003f30307287 */ /* 0x000fe40008000000 */
[----:B------:R-:W-:Y:S02]  /*5540*/  ULOP3.LUT UR36, UR36, UR7, URZ, 0x3c, !UPT ;  /* 0x0000000724247292 */ /* 0x000fe4000f8e3c3f */
[----:B------:R-:W-:Y:S01]  /*5550*/  UISETP.GT.AND UP0, UPT, UR6, UR49, UPT ;  /* 0x000000310600728c */ /* 0x000fe2000bf04270 */
[----:B-12---:R-:W-:Y:S10]  /*5560*/  @!P0 BRA `(.L_x_376) ;  /* 0x0000000000048947 */ /* 0x006ff40003800000 */
[----:B------:R-:W-:Y:S01]  /*5570*/  BPT.TRAP 0x1 ;  /* 0x000000040000795c */ /* 0x000fe20000300000 */
.L_x_376:
[----:B------:R-:W-:Y:S01]  /*5580*/  ULEA UR22, UR48, UR39, 0x3 ;  /* 0x0000002730167291 */ /* 0x000fe2000f8e183f */
[----:B------:R-:W-:-:S05]  /*5590*/  IMAD.U32 R7, RZ, RZ, UR36 ;  /* 0x00000024ff077e24 */ /* 0x000fca000f8e00ff */
[----:B------:R-:W-:-:S04]  /*55a0*/  SHF.L.U32 R7, R7, 0x1f, RZ ;  /* 0x0000001f07077819 */ /* 0x000fc800000006ff */
[----:B------:R1:W2:Y:S01]  /*55b0*/  SYNCS.PHASECHK.TRANS64.TRYWAIT P1, [UR22+0x28c30], R7 ;  /* 0x028c3007ff0075a7 */ /* 0x0002a20008020156 */
[----:B------:R-:W-:Y:S05]  /*55c0*/  @!P0 BRA `(.L_x_377) ;  /* 0x0000000000048947 */ /* 0x000fea0003800000 */
[----:B------:R-:W-:Y:S01]  /*55d0*/  BPT.TRAP 0x1 ;  /* 0x000000040000795c */ /* 0x000fe20000300000 */
.L_x_377:
[----:B--2---:R-:W-:Y:S05]  /*55e0*/  @P1 BRA `(.L_x_378) ;  /* 0x0000000000081947 */ /* 0x004fea0003800000 */
[----:B------:R-:W2:Y:S02]  /*55f0*/  SYNCS.PHASECHK.TRANS64.TRYWAIT P1, [UR22+0x28c30], R7 ;  /* 0x028c3007ff0075a7 */ /* 0x000ea40008020156 */
[----:B--2---:R-:W-:Y:S05]  /*5600*/  @!P1 BRA `(.L_x_379) ;  /* 0x000000c800609947 */ /* 0x004fea0003800000 */
.L_x_378:
[----:B------:R-:W-:Y:S01]  /*5610*/  R2UR UR18, R3 ;  /* 0x00000000031272ca */ /* 0x000fe200000e0000 */
[----:B------:R-:W-:Y:S01]  /*5620*/  UIADD3 UR6, UR39, 0x20400, URZ ;  /* 0x0002040027067890 */ /* 0x000fe2000fffe03f */
[----:B0-----:R-:W-:Y:S01]  /*5630*/  WARPGROUP.ARRIVE ;  /* 0x00000000000079c5 */ /* 0x001fe20000000000 */
        /* <DEDUP_REMOVED lines=10> */
[----:B------:R-:W-:Y:S02]  /*56e0*/  UIADD3 UR10, UR18, 0x4, URZ ;  /* 0x00000004120a7890 */ /* 0x000fe4000fffe03f */
[----:B------:R-:W-:-:S03]  /*56f0*/  UIADD3 UR14, UR18, 0x6, URZ ;  /* 0x00000006120e7890 */ /* 0x000fc6000fffe03f */
[----:B------:R-:W-:Y:S03]  /*5700*/  HGMMA.64x64x16.F32 R152, gdesc[UR16], RZ, !UPT, gsb0 ;  /* 0x00e00000109879f0 */ /* 0x000fe6000c0008ff */
        /* <DEDUP_REMOVED lines=12> */
.L_x_380:
[----:B--2---:R-:W-:Y:S01]  /*57d0*/  FMNMX.FTZ R0, R152, R8, !PT ;  /* 0x0000000898007209 */ /* 0x004fe20007810000 */
[----:B------:R-:W-:Y:S01]  /*57e0*/  UMOV UR10, UR21 ;  /* 0x00000015000a7c82 */ /* 0x000fe20008000000 */
[----:B------:R-:W-:Y:S01]  /*57f0*/  ISETP.NE.AND P1, PT, R17, RZ, PT ;  /* 0x000000ff1100720c */ /* 0x000fe20003f25270 */
[----:B------:R-:W-:Y:S01]  /*5800*/  UIADD3 UR6, UR22, 0x28c40, URZ ;  /* 0x00028c4016067890 */ /* 0x000fe2000fffe03f */
[----:B------:R-:W-:Y:S01]  /*5810*/  FMNMX.FTZ R0, R153, R0, !PT ;  /* 0x0000000099007209 */ /* 0x000fe20007810000 */
[----:B------:R-:W-:Y:S02]  /*5820*/  IMAD.U32 R12, RZ, RZ, UR23 ;  /* 0x00000017ff0c7e24 */ /* 0x000fe4000f8e00ff */
[----:B------:R-:W-:Y:S01]  /*5830*/  UPRMT UR6, UR38, 0x654, UR6 ;  /* 0x0000065426067896 */ /* 0x000fe20008000006 */
[----:B------:R-:W-:-:S04]  /*5840*/  FMNMX.FTZ R0, R156, R0, !PT ;  /* 0x000000009c007209 */ /* 0x000fc80007810000 */
[----:B------:R-:W-:-:S03]  /*5850*/  FMNMX.FTZ R0, R157, R0, !PT ;  /* 0x000000009d007209 */ /* 0x000fc60007810000 */
[----:B------:R-:W-:Y:S01]  /*5860*/  @!P1 IMAD R12, R12, 0x40, R16 ;  /* 0x000000400c0c9824 */ /* 0x000fe200078e0210 */
[----:B------:R-:W-:Y:S01]  /*5870*/  FMNMX.FTZ R0, R160, R0, !PT ;  /* 0x00000000a0007209 */ /* 0x000fe20007810000 */
[----:B------:R-:W-:Y:S03]  /*5880*/  SYNCS.ARRIVE.TRANS64.RED.A1T0 RZ, [UR6], RZ ;  /* 0x000000ffffff79a7 */ /* 0x000fe60008100406 */
[----:B------:R-:W-:Y:S02]  /*5890*/  FMNMX.FTZ R0, R161, R0, !PT ;  /* 0x00000000a1007209 */ /* 0x000fe40007810000 */
[----:B------:R-:W-:Y:S02]  /*58a0*/  @!P1 LEA R12, R12, UR39, 0x2 ;  /* 0x000000270c0c9c11 */ /* 0x000fe4000f8e10ff */
        /* <DEDUP_REMOVED lines=10> */
[----:B------:R-:W0:Y:S02]  /*5950*/  SHFL.BFLY PT, R4, R0, 0x2, 0x1f ;  /* 0x0c401f0000047f89 */ /* 0x000e2400000e0000 */
[----:B0-----:R-:W-:-:S05]  /*5960*/  FMNMX.FTZ R4, R0, R4, !PT ;  /* 0x0000000400047209 */ /* 0x001fca0007810000 */
[----:B------:R-:W0:Y:S02]  /*5970*/  SHFL.BFLY PT, R0, R4, 0x1, 0x1f ;  /* 0x0c201f0004007f89 */ /* 0x000e2400000e0000 */
[----:B0-----:R-:W-:-:S05]  /*5980*/  FMNMX.FTZ R4, R4, R0, !PT ;  /* 0x0000000004047209 */ /* 0x001fca0007810000 */
[C---:B------:R-:W-:Y:S01]  /*5990*/  FMUL.FTZ R0, R4.reuse, UR10 ;  /* 0x0000000a04007c20 */ /* 0x040fe20008410000 */
[----:B------:R-:W-:-:S03]  /*59a0*/  FADD.FTZ R8, -R4, R8 ;  /* 0x0000000804087221 */ /* 0x000fc60000010100 */
[--C-:B------:R-:W-:Y:S01]  /*59b0*/  FFMA.FTZ R152, R152, UR10, -R0.reuse ;  /* 0x0000000a98987c23 */ /* 0x100fe20008010800 */
[----:B------:R-:W-:Y:S01]  /*59c0*/  FMUL.FTZ R8, R8, UR10 ;  /* 0x0000000a08087c20 */ /* 0x000fe20008410000 */
        /* <DEDUP_REMOVED lines=12> */
[----:B------:R-:W0:Y:S01]  /*5a90*/  MUFU.EX2 R8, R8 ;  /* 0x0000000800087308 */ /* 0x000e220000000800 */
[--C-:B------:R-:W-:Y:S01]  /*5aa0*/  FFMA.FTZ R176, R176, UR10, -R0.reuse ;  /* 0x0000000ab0b07c23 */ /* 0x100fe20008010800 */
[--C-:B------:R-:W-:Y:S01]  /*5ab0*/  FFMA.FTZ R177, R177, UR10, -R0.reuse ;  /* 0x0000000ab1b17c23 */ /* 0x100fe20008010800 */
[--C-:B------:R-:W-:Y:S01]  /*5ac0*/  FFMA.FTZ R180, R180, UR10, -R0.reuse ;  /* 0x0000000ab4b47c23 */ /* 0x100fe20008010800 */
[----:B------:R-:W-:-:S04]  /*5ad0*/  FFMA.FTZ R181, R181, UR10, -R0 ;  /* 0x0000000ab5b57c23 */ /* 0x000fc80008010800 */
[----:B------:R-:W2:Y:S08]  /*5ae0*/  MUFU.EX2 R153, R153 ;  /* 0x0000009900997308 */ /* 0x000eb00000000800 */
[----:B------:R-:W3:Y:S01]  /*5af0*/  MUFU.EX2 R156, R156 ;  /* 0x0000009c009c7308 */ /* 0x000ee20000000800 */
[----:B0-----:R-:W-:Y:S01]  /*5b00*/  FFMA.FTZ R0, R8, R5, R152 ;  /* 0x0000000508007223 */ /* 0x001fe20000010098 */
[----:B------:R-:W-:Y:S01]  /*5b10*/  @!P1 STS [R12+0x28800], R8 ;  /* 0x028800080c009388 */ /* 0x000fe20000000800 */
[-C--:B------:R-:W-:Y:S01]  /*5b20*/  FMUL.FTZ R24, R24, R8.reuse ;  /* 0x0000000818187220 */ /* 0x080fe20000410000 */
[-C--:B------:R-:W-:Y:S01]  /*5b30*/  FMUL.FTZ R25, R25, R8.reuse ;  /* 0x0000000819197220 */ /* 0x080fe20000410000 */
[-C--:B------:R-:W-:Y:S01]  /*5b40*/  FMUL.FTZ R28, R28, R8.reuse ;  /* 0x000000081c1c7220 */ /* 0x080fe20000410000 */
[-C--:B------:R-:W-:Y:S01]  /*5b50*/  FMUL.FTZ R29, R29, R8.reuse ;  /* 0x000000081d1d7220 */ /* 0x080fe20000410000 */
[----:B------:R-:W-:Y:S01]  /*5b60*/  FMUL.FTZ R32, R32, R8 ;  /* 0x0000000820207220 */ /* 0x000fe20000410000 */
[----:B------:R-:W0:Y:S01]  /*5b70*/  MUFU.EX2 R157, R157 ;  /* 0x0000009d009d7308 */ /* 0x000e220000000800 */
[C---:B--2---:R-:W-:Y:S01]  /*5b80*/  FADD.FTZ R0, R153.reuse, R0 ;  /* 0x0000000099007221 */ /* 0x044fe20000010000 */
[----:B------:R-:W-:Y:S01]  /*5b90*/  F2FP.F16.F32.PACK_AB R188, R153, R152 ;  /* 0x0000009899bc723e */ /* 0x000fe200000000ff */
[-C--:B------:R-:W-:Y:S01]  /*5ba0*/  FMUL.FTZ R33, R33, R8.reuse ;  /* 0x0000000821217220 */ /* 0x080fe20000410000 */
[-C--:B------:R-:W-:Y:S01]  /*5bb0*/  FMUL.FTZ R36, R36, R8.reuse ;  /* 0x0000000824247220 */ /* 0x080fe20000410000 */
[-C--:B------:R-:W-:Y:S01]  /*5bc0*/  FMUL.FTZ R37, R37, R8.reuse ;  /* 0x0000000825257220 */ /* 0x080fe20000410000 */
[-C--:B------:R-:W-:Y:S01]  /*5bd0*/  FMUL.FTZ R40, R40, R8.reuse ;  /* 0x0000000828287220 */ /* 0x080fe20000410000 */
[-C--:B------:R-:W-:Y:S01]  /*5be0*/  FMUL.FTZ R41, R41, R8.reuse ;  /* 0x0000000829297220 */ /* 0x080fe20000410000 */
[----:B------:R-:W2:Y:S01]  /*5bf0*/  MUFU.EX2 R152, R160 ;  /* 0x000000a000987308 */ /* 0x000ea20000000800 */
[----:B---3--:R-:W-:Y:S01]  /*5c00*/  FADD.FTZ R0, R156, R0 ;  /* 0x000000009c007221 */ /* 0x008fe20000010000 */
[-C--:B------:R-:W-:Y:S01]  /*5c10*/  FMUL.FTZ R44, R44, R8.reuse ;  /* 0x000000082c2c7220 */ /* 0x080fe20000410000 */
[-C--:B------:R-:W-:Y:S01]  /*5c20*/  FMUL.FTZ R45, R45, R8.reuse ;  /* 0x000000082d2d7220 */ /* 0x080fe20000410000 */
[-C--:B------:R-:W-:Y:S01]  /*5c30*/  FMUL.FTZ R48, R48, R8.reuse ;  /* 0x0000000830307220 */ /* 0x080fe20000410000 */
[-C--:B------:R-:W-:Y:S01]  /*5c40*/  FMUL.FTZ R49, R49, R8.reuse ;  /* 0x0000000831317220 */ /* 0x080fe20000410000 */
[-C--:B------:R-:W-:Y:S01]  /*5c50*/  FMUL.FTZ R52, R52, R8.reuse ;  /* 0x0000000834347220 */ /* 0x080fe20000410000 */
[-C--:B------:R-:W-:Y:S01]  /*5c60*/  FMUL.FTZ R53, R53, R8.reuse ;  /* 0x0000000835357220 */ /* 0x080fe20000410000 */
[----:B------:R-:W3:Y:S01]  /*5c70*/  MUFU.EX2 R161, R161 ;  /* 0x000000a100a17308 */ /* 0x000ee20000000800 */
[C---:B0-----:R-:W-:Y:S01]  /*5c80*/  FADD.FTZ R5, R157.reuse, R0 ;  /* 0x000000009d057221 */ /* 0x041fe20000010000 */
[----:B------:R-:W-:Y:S01]  /*5c90*/  FMNMX.FTZ R0, R154, R9, !PT ;  /* 0x000000099a007209 */ /* 0x000fe20007810000 */
[----:B------:R-:W-:Y:S01]  /*5ca0*/  FMUL.FTZ R56, R56, R8 ;  /* 0x0000000838387220 */ /* 0x000fe20000410000 */
[----:B------:R-:W-:Y:S01]  /*5cb0*/  F2FP.F16.F32.PACK_AB R190, R157, R156 ;  /* 0x0000009c9dbe723e */ /* 0x000fe200000000ff */
[----:B------:R-:W-:Y:S01]  /*5cc0*/  FMUL.FTZ R57, R57, R8 ;  /* 0x0000000839397220 */ /* 0x000fe20000410000 */
[----:B------:R-:W-:Y:S01]  /*5cd0*/  FMNMX.FTZ R0, R155, R0, !PT ;  /* 0x000000009b007209 */ /* 0x000fe20007810000 */
[----:B------:R-:W-:Y:S01]  /*5ce0*/  FMUL.FTZ R60, R60, R8 ;  /* 0x000000083c3c7220 */ /* 0x000fe20000410000 */
[----:B------:R-:W0:Y:S01]  /*5cf0*/  MUFU.EX2 R164, R164 ;  /* 0x000000a400a47308 */ /* 0x000e220000000800 */
[----:B--2---:R-:W-:Y:S01]  /*5d00*/  FADD.FTZ R5, R152, R5 ;  /* 0x0000000598057221 */ /* 0x004fe20000010000 */
[----:B------:R-:W-:Y:S01]  /*5d10*/  FMNMX.FTZ R0, R158, R0, !PT ;  /* 0x000000009e007209 */ /* 0x000fe20007810000 */
[-C--:B------:R-:W-:Y:S01]  /*5d20*/  FMUL.FTZ R61, R61, R8.reuse ;  /* 0x000000083d3d7220 */ /* 0x080fe20000410000 */
[-C--:B------:R-:W-:Y:S01]  /*5d30*/  FMUL.FTZ R64, R64, R8.reuse ;  /* 0x0000000840407220 */ /* 0x080fe20000410000 */
[----:B------:R-:W-:Y:S01]  /*5d40*/  FMUL.FTZ R65, R65, R8 ;  /* 0x0000000841417220 */ /* 0x000fe20000410000 */
[----:B------:R-:W-:Y:S01]  /*5d50*/  FMNMX.FTZ R0, R159, R0, !PT ;  /* 0x000000009f007209 */ /* 0x000fe20007810000 */
[----:B------:R-:W-:Y:S01]  /*5d60*/  FMUL.FTZ R68, R68, R8 ;  /* 0x0000000844447220 */ /* 0x000fe20000410000 */
[----:B------:R-:W2:Y:S01]  /*5d70*/  MUFU.EX2 R165, R165 ;  /* 0x000000a500a57308 */ /* 0x000ea20000000800 */
[----:B---3--:R-:W-:Y:S01]  /*5d80*/  FADD.FTZ R5, R161, R5 ;  /* 0x00000005a1057221 */ /* 0x008fe20000010000 */
[----:B------:R-:W-:Y:S01]  /*5d90*/  FMNMX.FTZ R0, R162, R0, !PT ;  /* 0x00000000a2007209 */ /* 0x000fe20007810000 */
[----:B------:R-:W-:Y:S01]  /*5da0*/  FMUL.FTZ R69, R69, R8 ;  /* 0x0000000845457220 */ /* 0x000fe20000410000 */
[----:B------:R-:W-:Y:S01]  /*5db0*/  F2FP.F16.F32.PACK_AB R152, R161, R152 ;  /* 0x00000098a198723e */ /* 0x000fe200000000ff */
[----:B------:R-:W-:Y:S01]  /*5dc0*/  FMUL.FTZ R72, R72, R8 ;  /* 0x0000000848487220 */ /* 0x000fe20000410000 */
[----:B------:R-:W-:Y:S01]  /*5dd0*/  FMNMX.FTZ R0, R163, R0, !PT ;  /* 0x00000000a3007209 */ /* 0x000fe20007810000 */
[----:B------:R-:W-:Y:S01]  /*5de0*/  FMUL.FTZ R73, R73, R8 ;  /* 0x0000000849497220 */ /* 0x000fe20000410000 */
[----:B------:R-:W3:Y:S01]  /*5df0*/  MUFU.EX2 R156, R168 ;  /* 0x000000a8009c7308 */ /* 0x000ee20000000800 */
[----:B0-----:R-:W-:Y:S01]  /*5e00*/  FADD.FTZ R5, R164, R5 ;  /* 0x00000005a4057221 */ /* 0x001fe20000010000 */
[----:B------:R-:W-:Y:S01]  /*5e10*/  FMNMX.FTZ R0, R166, R0, !PT ;  /* 0x00000000a6007209 */ /* 0x000fe20007810000 */
[-C--:B------:R-:W-:Y:S01]  /*5e20*/  FMUL.FTZ R76, R76, R8.reuse ;  /* 0x000000084c4c7220 */ /* 0x080fe20000410000 */
[-C--:B------:R-:W-:Y:S01]  /*5e30*/  FMUL.FTZ R77, R77, R8.reuse ;  /* 0x000000084d4d7220 */ /* 0x080fe20000410000 */
        /* <DEDUP_REMOVED lines=11> */
[----:B------:R-:W-:Y:S01]  /*5ef0*/  MUFU.EX2 R173, R173 ;  /* 0x000000ad00ad7308 */ /* 0x000fe20000000800 */
[----:B---3--:R-:W-:Y:S01]  /*5f00*/  FADD.FTZ R5, R156, R5 ;  /* 0x000000059c057221 */ /* 0x008fe20000010000 */
[----:B------:R-:W-:Y:S01]  /*5f10*/  FMNMX.FTZ R0, R174, R0, !PT ;  /* 0x00000000ae007209 */ /* 0x000fe20007810000 */
[-C--:B------:R-:W-:Y:S01]  /*5f20*/  FMUL.FTZ R92, R92, R8.reuse ;  /* 0x000000085c5c7220 */ /* 0x080fe20000410000 */
[-C--:B------:R-:W-:Y:S01]  /*5f30*/  FMUL.FTZ R93, R93, R8.reuse ;  /* 0x000000085d5d7220 */ /* 0x080fe20000410000 */
[----:B------:R-:W-:Y:S01]  /*5f40*/  FMUL.FTZ R96, R96, R8 ;  /* 0x0000000860607220 */ /* 0x000fe20000410000 */
[----:B------:R-:W-:Y:S01]  /*5f50*/  FMNMX.FTZ R0, R175, R0, !PT ;  /* 0x00000000af007209 */ /* 0x000fe20007810000 */
[----:B------:R-:W-:Y:S01]  /*5f60*/  FMUL.FTZ R97, R97, R8 ;  /* 0x0000000861617220 */ /* 0x000fe20000410000 */
[----:B------:R-:W-:Y:S01]  /*5f70*/  MUFU.EX2 R160, R176 ;  /* 0x000000b000a07308 */ /* 0x000fe20000000800 */
[C---:B0-----:R-:W-:Y:S01]  /*5f80*/  FADD.FTZ R5, R169.reuse, R5 ;  /* 0x00000005a9057221 */ /* 0x041fe20000010000 */
[----:B------:R-:W-:Y:S01]  /*5f90*/  FMNMX.FTZ R0, R178, R0, !PT ;  /* 0x00000000b2007209 */ /* 0x000fe20007810000 */
[----:B------:R-:W-:Y:S01]  /*5fa0*/  FMUL.FTZ R100, R100, R8 ;  /* 0x0000000864647220 */ /* 0x000fe20000410000 */
[----:B------:R-:W-:Y:S01]  /*5fb0*/  F2FP.F16.F32.PACK_AB R156, R169, R156 ;  /* 0x0000009ca99c723e */ /* 0x000fe200000000ff */
[----:B------:R-:W-:Y:S01]  /*5fc0*/  FMUL.FTZ R101, R101, R8 ;  /* 0x0000000865657220 */ /* 0x000fe20000410000 */
[----:B------:R-:W-:Y:S01]  /*5fd0*/  FMNMX.FTZ R0, R179, R0, !PT ;  /* 0x00000000b3007209 */ /* 0x000fe20007810000 */
[-C--:B------:R-:W-:Y:S01]  /*5fe0*/  FMUL.FTZ R104, R104, R8.reuse ;  /* 0x0000000868687220 */ /* 0x080fe20000410000 */
[----:B------:R-:W-:Y:S01]  /*5ff0*/  MUFU.EX2 R177, R177 ;  /* 0x000000b100b17308 */ /* 0x000fe20000000800 */
[----:B------:R-:W-:Y:S01]  /*6000*/  FMUL.FTZ R105, R105, R8 ;  /* 0x0000000869697220 */ /* 0x000fe20000410000 */
[----:B------:R-:W-:Y:S01]  /*6010*/  FMNMX.FTZ R0, R182, R0, !PT ;  /* 0x00000000b6007209 */ /* 0x000fe20007810000 */
[-C--:B------:R-:W-:Y:S01]  /*6020*/  FMUL.FTZ R108, R108, R8.reuse ;  /* 0x000000086c6c7220 */ /* 0x080fe20000410000 */
[-C--:B------:R-:W-:Y:S01]  /*6030*/  FMUL.FTZ R109, R109, R8.reuse ;  /* 0x000000086d6d7220 */ /* 0x080fe20000410000 */
[----:B------:R-:W-:Y:S01]  /*6040*/  FMUL.FTZ R112, R112, R8 ;  /* 0x0000000870707220 */ /* 0x000fe20000410000 */
[----:B------:R-:W-:Y:S01]  /*6050*/  FMNMX.FTZ R0, R183, R0, !PT ;  /* 0x00000000b7007209 */ /* 0x000fe20007810000 */
[-C--:B------:R-:W-:Y:S01]  /*6060*/  FMUL.FTZ R113, R113, R8.reuse ;  /* 0x0000000871717220 */ /* 0x080fe20000410000 */
[----:B------:R-:W-:Y:S01]  /*6070*/  MUFU.EX2 R180, R180 ;  /* 0x000000b400b47308 */ /* 0x000fe20000000800 */
[-C--:B------:R-:W-:Y:S01]  /*6080*/  FMUL.FTZ R116, R116, R8.reuse ;  /* 0x0000000874747220 */ /* 0x080fe20000410000 */
[-C--:B------:R-:W-:Y:S01]  /*6090*/  FMUL.FTZ R117, R117, R8.reuse ;  /* 0x0000000875757220 */ /* 0x080fe20000410000 */
[----:B------:R-:W0:Y:S01]  /*60a0*/  SHFL.BFLY PT, R10, R0, 0x2, 0x1f ;  /* 0x0c401f00000a7f89 */ /* 0x000e2200000e0000 */
        /* <DEDUP_REMOVED lines=44> */
[----:B------:R0:W-:Y:S01]  /*6370*/  @!P1 STS [R12+0x28820], R9 ;  /* 0x028820090c009388 */ /* 0x0001e20000000800 */
[-C--:B------:R-:W-:Y:S01]  /*6380*/  FMUL.FTZ R26, R26, R9.reuse ;  /* 0x000000091a1a7220 */ /* 0x080fe20000410000 */
[-C--:B------:R-:W-:Y:S01]  /*6390*/  FMUL.FTZ R27, R27, R9.reuse ;  /* 0x000000091b1b7220 */ /* 0x080fe20000410000 */
[-C--:B------:R-:W-:Y:S01]  /*63a0*/  FMUL.FTZ R30, R30, R9.reuse ;  /* 0x000000091e1e7220 */ /* 0x080fe20000410000 */
[-C--:B------:R-:W-:Y:S01]  /*63b0*/  FMUL.FTZ R31, R31, R9.reuse ;  /* 0x000000091f1f7220 */ /* 0x080fe20000410000 */
[-C--:B------:R-:W-:Y:S01]  /*63c0*/  FMUL.FTZ R34, R34, R9.reuse ;  /* 0x0000000922227220 */ /* 0x080fe20000410000 */
[----:B------:R-:W4:Y:S01]  /*63d0*/  MUFU.EX2 R191, R159 ;  /* 0x0000009f00bf7308 */ /* 0x000f220000000800 */
[C---:B--2---:R-:W-:Y:S01]  /*63e0*/  FADD.FTZ R6, R155.reuse, R6 ;  /* 0x000000069b067221 */ /* 0x044fe20000010000 */
[----:B------:R-:W-:Y:S01]  /*63f0*/  F2FP.F16.F32.PACK_AB R189, R155, R154 ;  /* 0x0000009a9bbd723e */ /* 0x000fe200000000ff */
[-C--:B------:R-:W-:Y:S01]  /*6400*/  FMUL.FTZ R35, R35, R9.reuse ;  /* 0x0000000923237220 */ /* 0x080fe20000410000 */
[----:B------:R-:W-:Y:S01]  /*6410*/  F2FP.F16.F32.PACK_AB R154, R165, R164 ;  /* 0x000000a4a59a723e */ /* 0x000fe200000000ff */
[-C--:B------:R-:W-:Y:S01]  /*6420*/  FMUL.FTZ R38, R38, R9.reuse ;  /* 0x0000000926267220 */ /* 0x080fe20000410000 */
[-C--:B------:R-:W-:Y:S01]  /*6430*/  FMUL.FTZ R39, R39, R9.reuse ;  /* 0x0000000927277220 */ /* 0x080fe20000410000 */
[-C--:B------:R-:W-:Y:S01]  /*6440*/  FMUL.FTZ R42, R42, R9.reuse ;  /* 0x000000092a2a7220 */ /* 0x080fe20000410000 */
[----:B------:R2:W5:Y:S01]  /*6450*/  MUFU.EX2 R153, R162 ;  /* 0x000000a200997308 */ /* 0x0005620000000800 */
[----:B---3--:R-:W-:Y:S01]  /*6460*/  FADD.FTZ R6, R11, R6 ;  /* 0x000000060b067221 */ /* 0x008fe20000010000 */
[-C--:B------:R-:W-:Y:S01]  /*6470*/  FMUL.FTZ R43, R43, R9.reuse ;  /* 0x000000092b2b7220 */ /* 0x080fe20000410000 */
[-C--:B------:R-:W-:Y:S01]  /*6480*/  FMUL.FTZ R46, R46, R9.reuse ;  /* 0x000000092e2e7220 */ /* 0x080fe20000410000 */
[-C--:B------:R-:W-:Y:S01]  /*6490*/  FMUL.FTZ R47, R47, R9.reuse ;  /* 0x000000092f2f7220 */ /* 0x080fe20000410000 */
[-C--:B------:R-:W-:Y:S01]  /*64a0*/  FMUL.FTZ R50, R50, R9.reuse ;  /* 0x0000000932327220 */ /* 0x080fe20000410000 */
[-C--:B------:R-:W-:Y:S01]  /*64b0*/  FMUL.FTZ R51, R51, R9.reuse ;  /* 0x0000000933337220 */ /* 0x080fe20000410000 */
[----:B------:R-:W-:Y:S01]  /*64c0*/  FMUL.FTZ R54, R54, R9 ;  /* 0x0000000936367220 */ /* 0x000fe20000410000 */
[----:B------:R-:W3:Y:S01]  /*64d0*/  MUFU.EX2 R163, R163 ;  /* 0x000000a300a37308 */ /* 0x000ee20000000800 */
[C---:B----4-:R-:W-:Y:S01]  /*64e0*/  FADD.FTZ R6, R191.reuse, R6 ;  /* 0x00000006bf067221 */ /* 0x050fe20000010000 */
[----:B------:R-:W-:Y:S01]  /*64f0*/  F2FP.F16.F32.PACK_AB R191, R191, R11 ;  /* 0x0000000bbfbf723e */ /* 0x000fe200000000ff */
[----:B------:R-:W-:Y:S01]  /*6500*/  BAR.SYNC.DEFER_BLOCKING 0xf, 0x100 ;  /* 0x03c4000000007b1d */ /* 0x000fe20000010000 */
[----:B--2---:R-:W-:Y:S01]  /*6510*/  F2FP.F16.F32.PACK_AB R162, R181, R180 ;  /* 0x000000b4b5a2723e */ /* 0x004fe200000000ff */
[-C--:B------:R-:W-:Y:S01]  /*6520*/  FMUL.FTZ R55, R55, R9.reuse ;  /* 0x0000000937377220 */ /* 0x080fe20000410000 */
[-C--:B------:R-:W-:Y:S01]  /*6530*/  FMUL.FTZ R58, R58, R9.reuse ;  /* 0x000000093a3a7220 */ /* 0x080fe20000410000 */
[-C--:B------:R-:W-:Y:S01]  /*6540*/  FMUL.FTZ R59, R59, R9.reuse ;  /* 0x000000093b3b7220 */ /* 0x080fe20000410000 */
[-C--:B------:R-:W-:Y:S01]  /*6550*/  FMUL.FTZ R62, R62, R9.reuse ;  /* 0x000000093e3e7220 */ /* 0x080fe20000410000 */
[----:B------:R-:W2:Y:S01]  /*6560*/  MUFU.EX2 R155, R166 ;  /* 0x000000a6009b7308 */ /* 0x000ea20000000800 */
[----:B-----5:R-:W-:Y:S01]  /*6570*/  FADD.FTZ R6, R153, R6 ;  /* 0x0000000699067221 */ /* 0x020fe20000010000 */
[-C--:B------:R-:W-:Y:S01]  /*6580*/  FMUL.FTZ R63, R63, R9.reuse ;  /* 0x000000093f3f7220 */ /* 0x080fe20000410000 */
[-C--:B------:R-:W-:Y:S01]  /*6590*/  FMUL.FTZ R66, R66, R9.reuse ;  /* 0x0000000942427220 */ /* 0x080fe20000410000 */
[-C--:B------:R-:W-:Y:S01]  /*65a0*/  FMUL.FTZ R67, R67, R9.reuse ;  /* 0x0000000943437220 */ /* 0x080fe20000410000 */
[-C--:B------:R-:W-:Y:S01]  /*65b0*/  FMUL.FTZ R70, R70, R9.reuse ;  /* 0x0000000946467220 */ /* 0x080fe20000410000 */
[-C--:B------:R-:W-:Y:S01]  /*65c0*/  FMUL.FTZ R71, R71, R9.reuse ;  /* 0x0000000947477220 */ /* 0x080fe20000410000 */
[----:B------:R-:W-:Y:S01]  /*65d0*/  FMUL.FTZ R74, R74, R9 ;  /* 0x000000094a4a7220 */ /* 0x000fe20000410000 */
[----:B------:R-:W4:Y:S01]  /*65e0*/  MUFU.EX2 R167, R167 ;  /* 0x000000a700a77308 */ /* 0x000f220000000800 */
[C---:B---3--:R-:W-:Y:S01]  /*65f0*/  FADD.FTZ R6, R163.reuse, R6 ;  /* 0x00000006a3067221 */ /* 0x048fe20000010000 */
[----:B------:R-:W-:Y:S01]  /*6600*/  F2FP.F16.F32.PACK_AB R153, R163, R153 ;  /* 0x00000099a399723e */ /* 0x000fe200000000ff */
[-C--:B------:R-:W-:Y:S01]  /*6610*/  FMUL.FTZ R75, R75, R9.reuse ;  /* 0x000000094b4b7220 */ /* 0x080fe20000410000 */
[-C--:B------:R-:W-:Y:S01]  /*6620*/  FMUL.FTZ R78, R78, R9.reuse ;  /* 0x000000094e4e7220 */ /* 0x080fe20000410000 */
[-C--:B------:R-:W-:Y:S01]  /*6630*/  FMUL.FTZ R79, R79, R9.reuse ;  /* 0x000000094f4f7220 */ /* 0x080fe20000410000 */
[-C--:B------:R-:W-:Y:S01]  /*6640*/  FMUL.FTZ R82, R82, R9.reuse ;  /* 0x0000000952527220 */ /* 0x080fe20000410000 */
[-C--:B------:R-:W-:Y:S01]  /*6650*/  FMUL.FTZ R83, R83, R9.reuse ;  /* 0x0000000953537220 */ /* 0x080fe20000410000 */
[----:B------:R-:W3:Y:S01]  /*6660*/  MUFU.EX2 R157, R170 ;  /* 0x000000aa009d7308 */ /* 0x000ee20000000800 */
[----:B--2---:R-:W-:Y:S01]  /*6670*/  FADD.FTZ R6, R155, R6 ;  /* 0x000000069b067221 */ /* 0x004fe20000010000 */
[----:B------:R0:W-:Y:S01]  /*6680*/  STSM.16.M88.4 [R18+0x26800], R188 ;  /* 0x026800bc12007844 */ /* 0x0001e20000000200 */
        /* <DEDUP_REMOVED lines=12> */
[----:B------:R0:W-:Y:S01]  /*6750*/  STSM.16.M88.4 [R19], R152 ;  /* 0x0000009813007844 */ /* 0x0001e20000000200 */
[----:B------:R-:W4:Y:S01]  /*6760*/  MUFU.EX2 R159, R174 ;  /* 0x000000ae009f7308 */ /* 0x000f220000000800 */
        /* <DEDUP_REMOVED lines=33> */
[----:B------:R-:W-:Y:S01]  /*6980*/  F2FP.F16.F32.PACK_AB R158, R173, R158 ;  /* 0x0000009ead9e723e */ /* 0x000fe200000000ff */
[-C--:B------:R-:W-:Y:S01]  /*6990*/  FMUL.FTZ R147, R147, R9.reuse ;  /* 0x0000000993937220 */ /* 0x080fe20000410000 */
[-C--:B------:R-:W-:Y:S01]  /*69a0*/  FMUL.FTZ R150, R150, R9.reuse ;  /* 0x0000000996967220 */ /* 0x080fe20000410000 */
[----:B------:R-:W-:Y:S01]  /*69b0*/  FADD.FTZ R5, R173, R5 ;  /* 0x00000005ad057221 */ /* 0x000fe20000010000 */
[----:B------:R-:W-:Y:S01]  /*69c0*/  FMUL.FTZ R151, R151, R9 ;  /* 0x0000000997977220 */ /* 0x000fe20000410000 */
[----:B------:R0:W-:Y:S01]  /*69d0*/  STSM.16.M88.4 [R23], R156 ;  /* 0x0000009c17007844 */ /* 0x0001e20000000200 */
[----:B------:R-:W2:Y:S01]  /*69e0*/  MUFU.EX2 R163, R182 ;  /* 0x000000b600a37308 */ /* 0x000ea20000000800 */
[----:B----4-:R-:W-:Y:S01]  /*69f0*/  FADD.FTZ R6, R161, R6 ;  /* 0x00000006a1067221 */ /* 0x010fe20000010000 */
[----:B------:R-:W-:Y:S01]  /*6a00*/  FADD.FTZ R5, R160, R5 ;  /* 0x00000005a0057221 */ /* 0x000fe20000010000 */
[----:B------:R-:W-:-:S03]  /*6a10*/  F2FP.F16.F32.PACK_AB R160, R177, R160 ;  /* 0x000000a0b1a0723e */ /* 0x000fc600000000ff */
[----:B------:R-:W-:Y:S02]  /*6a20*/  FADD.FTZ R5, R177, R5 ;  /* 0x00000005b1057221 */ /* 0x000fe40000010000 */
[----:B------:R-:W4:Y:S01]  /*6a30*/  MUFU.EX2 R10, R10 ;  /* 0x0000000a000a7308 */ /* 0x000f220000000800 */
[C---:B---3--:R-:W-:Y:S01]  /*6a40*/  FADD.FTZ R6, R179.reuse, R6 ;  /* 0x00000006b3067221 */ /* 0x048fe20000010000 */
[----:B------:R-:W-:Y:S01]  /*6a50*/  F2FP.F16.F32.PACK_AB R161, R179, R161 ;  /* 0x000000a1b3a1723e */ /* 0x000fe200000000ff */
[----:B------:R-:W-:-:S04]  /*6a60*/  FADD.FTZ R5, R180, R5 ;  /* 0x00000005b4057221 */ /* 0x000fc80000010000 */
[----:B------:R-:W-:Y:S01]  /*6a70*/  FADD.FTZ R5, R181, R5 ;  /* 0x00000005b5057221 */ /* 0x000fe20000010000 */
[----:B--2---:R-:W-:Y:S01]  /*6a80*/  FADD.FTZ R6, R163, R6 ;  /* 0x00000006a3067221 */ /* 0x004fe20000010000 */
[----:B----4-:R-:W-:-:S03]  /*6a90*/  F2FP.F16.F32.PACK_AB R163, R10, R163 ;  /* 0x000000a30aa3723e */ /* 0x010fc600000000ff */
[----:B------:R-:W-:Y:S02]  /*6aa0*/  FADD.FTZ R6, R10, R6 ;  /* 0x000000060a067221 */ /* 0x000fe40000010000 */
[----:B------:R0:W-:Y:S01]  /*6ab0*/  STSM.16.M88.4 [R22], R160 ;  /* 0x000000a016007844 */ /* 0x0001e20000000200 */
[----:B------:R-:W-:Y:S05]  /*6ac0*/  @!P0 BRA `(.L_x_381) ;  /* 0x0000000000048947 */ /* 0x000fea0003800000 */
[----:B------:R-:W-:Y:S01]  /*6ad0*/  BPT.TRAP 0x1 ;  /* 0x000000040000795c */ /* 0x000fe20000300000 */
.L_x_381:
[----:B------:R2:W3:Y:S01]  /*6ae0*/  SYNCS.PHASECHK.TRANS64.TRYWAIT P1, [UR22+0x28c50], R7 ;  /* 0x028c5007ff0075a7 */ /* 0x0004e20008020156 */
[----:B------:R-:W-:Y:S05]  /*6af0*/  @!P0 BRA `(.L_x_382) ;  /* 0x0000000000048947 */ /* 0x000fea0003800000 */
[----:B------:R-:W-:Y:S01]  /*6b00*/  BPT.TRAP 0x1 ;  /* 0x000000040000795c */ /* 0x000fe20000300000 */
.L_x_382:
[----:B---3--:R-:W-:Y:S05]  /*6b10*/  @P1 BRA `(.L_x_383) ;  /* 0x0000000000081947 */ /* 0x008fea0003800000 */
[----:B------:R-:W3:Y:S02]  /*6b20*/  SYNCS.PHASECHK.TRANS64.TRYWAIT P1, [UR22+0x28c50], R7 ;  /* 0x028c5007ff0075a7 */ /* 0x000ee40008020156 */
[----:B---3--:R-:W-:Y:S05]  /*6b30*/  @!P1 BRA `(.L_x_384) ;  /* 0x000000b4002c9947 */ /* 0x008fea0003800000 */
.L_x_383:
        /* <DEDUP_REMOVED lines=34> */
.L_x_385:
[----:B------:R-:W-:Y:S01]  /*6d60*/  UIADD3 UR22, UR22, 0x28c60, URZ ;  /* 0x00028c6016167890 */ /* 0x000fe2000fffe03f */
[----:B------:R-:W-:Y:S01]  /*6d70*/  PLOP3.LUT P1, PT, PT, PT, UP0, 0x80, 0x0 ;  /* 0x000000000000781c */ /* 0x000fe20003f2f008 */
[----:B------:R-:W-:Y:S01]  /*6d80*/  UMOV UR23, UR48 ;  /* 0x0000003000177c82 */ /* 0x000fe20008000000 */
[----:B0-----:R-:W-:Y:S01]  /*6d90*/  IMAD.MOV.U32 R9, RZ, RZ, R0 ;  /* 0x000000ffff097224 */ /* 0x001fe200078e0000 */
[----:B------:R-:W-:Y:S01]  /*6da0*/  UPRMT UR22, UR38, 0x654, UR22 ;  /* 0x0000065426167896 */ /* 0x000fe20008000016 */
[----:B---3--:R-:W-:-:S08]  /*6db0*/  IMAD.MOV.U32 R8, RZ, RZ, R4 ;  /* 0x000000ffff087224 */ /* 0x008fd000078e0004 */
[----:B------:R-:W-:Y:S01]  /*6dc0*/  SYNCS.ARRIVE.TRANS64.RED.A1T0 RZ, [UR22], RZ ;  /* 0x000000ffffff79a7 */ /* 0x000fe20008100416 */
[----:B------:R-:W-:Y:S05]  /*6dd0*/  @P1 BRA `(.L_x_386) ;  /* 0xffffffe400c01947 */ /* 0x000fea000383ffff */
.L_x_375:
[----:B-1234-:R-:W1:Y:S01]  /*6de0*/  SHFL.BFLY PT, R8, R5, 0x2, 0x1f ;  /* 0x0c401f0005087f89 */ /* 0x01ee6200000e0000 */
[----:B------:R-:W-:Y:S01]  /*6df0*/  IMAD.MOV.U32 R12, RZ, RZ, -0x800000 ;  /* 0xff800000ff0c7424 */ /* 0x000fe200078e00ff */
[----:B------:R-:W-:Y:S08]  /*6e00*/  BAR.ARV 0x8, 0x100 ;  /* 0x0204000000007b1d */ /* 0x000ff00000002000 */
[----:B------:R-:W-:Y:S01]  /*6e10*/  BAR.SYNC.DEFER_BLOCKING 0xf, 0x100 ;  /* 0x03c4000000007b1d */ /* 0x000fe20000010000 */
[----:B------:R-:W-:Y:S01]  /*6e20*/  ISETP.NE.AND P2, PT, R17, RZ, PT ;  /* 0x000000ff1100720c */ /* 0x000fe20003f45270 */
[----:B------:R-:W-:-:S04]  /*6e30*/  UIADD3 UR46, UR46, 0x1, URZ ;  /* 0x000000012e2e7890 */ /* 0x000fc8000fffe03f */
[----:B------:R-:W2:Y:S01]  /*6e40*/  SHFL.BFLY PT, R7, R6, 0x2, 0x1f ;  /* 0x0c401f0006077f89 */ /* 0x000ea200000e0000 */
[----:B-1----:R-:W-:Y:S01]  /*6e50*/  FADD.FTZ R8, R8, R5 ;  /* 0x0000000508087221 */ /* 0x002fe20000010000 */
[----:B------:R-:W-:Y:S01]  /*6e60*/  IMAD.U32 R5, RZ, RZ, UR48 ;  /* 0x00000030ff057e24 */ /* 0x000fe2000f8e00ff */
[----:B------:R-:W-:-:S03]  /*6e70*/  UIADD3 UR48, UR48, 0x1, URZ ;  /* 0x0000000130307890 */ /* 0x000fc6000fffe03f */
[----:B------:R-:W1:Y:S02]  /*6e80*/  SHFL.BFLY PT, R3, R8, 0x1, 0x1f ;  /* 0x0c201f0008037f89 */ /* 0x000e6400000e0000 */
[----:B------:R-:W-:Y:S01]  /*6e90*/  @!P2 IMAD R5, R5, 0x40, R16 ;  /* 0x000000400505a824 */ /* 0x000fe200078e0210 */
[----:B------:R-:W-:-:S04]  /*6ea0*/  UISETP.NE.AND UP0, UPT, UR48, 0x2, UPT ;  /* 0x000000023000788c */ /* 0x000fc8000bf05270 */
[----:B------:R-:W-:Y:S02]  /*6eb0*/  USEL UR4, URZ, 0x1, UP0 ;  /* 0x000000013f047887 */ /* 0x000fe40008000000 */
[----:B------:R-:W-:Y:S02]  /*6ec0*/  USEL UR48, UR48, URZ, UP0 ;  /* 0x0000003f30307287 */ /* 0x000fe40008000000 */
[----:B------:R-:W-:Y:S01]  /*6ed0*/  ULOP3.LUT UR36, UR36, UR4, URZ, 0x3c, !UPT ;  /* 0x0000000424247292 */ /* 0x000fe2000f8e3c3f */
[----:B--2---:R-:W-:Y:S01]  /*6ee0*/  FADD.FTZ R7, R7, R6 ;  /* 0x0000000607077221 */ /* 0x004fe20000010000 */
[----:B------:R-:W-:-:S04]  /*6ef0*/  @!P2 LEA R6, R5, UR39, 0x2 ;  /* 0x000000270506ac11 */ /* 0x000fc8000f8e10ff */
[----:B------:R-:W2:Y:S01]  /*6f00*/  SHFL.BFLY PT, R10, R7, 0x1, 0x1f ;  /* 0x0c201f00070a7f89 */ /* 0x000ea200000e0000 */
[----:B-1----:R-:W-:Y:S01]  /*6f10*/  FADD.FTZ R11, R8, R3 ;  /* 0x00000003080b7221 */ /* 0x002fe20000010000 */
[----:B------:R-:W-:-:S04]  /*6f20*/  IMAD.U32 R3, RZ, RZ, UR10 ;  /* 0x0000000aff037e24 */ /* 0x000fc8000f8e00ff */
[----:B------:R-:W-:-:S13]  /*6f30*/  FSETP.NE.FTZ.AND P0, PT, R11, RZ, PT ;  /* 0x000000ff0b00720b */ /* 0x000fda0003f15000 */
[----:B------:R-:W1:Y:S01]  /*6f40*/  @P0 MUFU.LG2 R9, R11 ;  /* 0x0000000b00090308 */ /* 0x000e620000000c00 */
[----:B------:R-:W-:Y:S01]  /*6f50*/  @P0 FMUL.FTZ R3, R3, 0.69314718246459960938 ;  /* 0x3f31721803030820 */ /* 0x000fe20000410000 */
[----:B--2---:R-:W-:-:S05]  /*6f60*/  FADD.FTZ R13, R7, R10 ;  /* 0x0000000a070d7221 */ /* 0x004fca0000010000 */
[----:B------:R-:W-:Y:S01]  /*6f70*/  FSETP.NE.FTZ.AND P1, PT, R13, RZ, PT ;  /* 0x000000ff0d00720b */ /* 0x000fe20003f35000 */
[----:B-1----:R-:W-:-:S12]  /*6f80*/  @P0 FMUL.FTZ R10, R9, 0.69314718246459960938 ;  /* 0x3f317218090a0820 */ /* 0x002fd80000410000 */
[----:B------:R-:W-:Y:S01]  /*6f90*/  @P1 MUFU.LG2 R5, R13 ;  /* 0x0000000d00051308 */ /* 0x000fe20000000c00 */
[----:B------:R-:W-:Y:S01]  /*6fa0*/  @P0 FFMA.FTZ R12, R3, R4, R10 ;  /* 0x00000004030c0223 */ /* 0x000fe2000001000a */
[----:B------:R-:W-:Y:S02]  /*6fb0*/  IMAD.MOV.U32 R4, RZ, RZ, RZ ;  /* 0x000000ffff047224 */ /* 0x000fe400078e00ff */
[----:B------:R-:W-:-:S04]  /*6fc0*/  IMAD.MOV.U32 R3, RZ, RZ, RZ ;  /* 0x000000ffff037224 */ /* 0x000fc800078e00ff */
[----:B------:R-:W1:Y:S01]  /*6fd0*/  @P0 MUFU.RCP R4, R11 ;  /* 0x0000000b00040308 */ /* 0x000e620000001000 */
[----:B------:R-:W-:-:S07]  /*6fe0*/  PLOP3.LUT P0, PT, PT, PT, PT, 0x8, 0x0 ;  /* 0x000000000000781c */ /* 0x000fce0003f0e170 */
[----:B------:R-:W2:Y:S01]  /*6ff0*/  @P1 MUFU.RCP R3, R13 ;  /* 0x0000000d00031308 */ /* 0x000ea20000001000 */
[----:B-1----:R-:W-:Y:S01]  /*7000*/  @!P2 STS [R6+0x28800], R4 ;  /* 0x028800040600a388 */ /* 0x002fe20000000800 */
[-C--:B------:R-:W-:Y:S01]  /*7010*/  FMUL.FTZ R24, R24, R4.reuse ;  /* 0x0000000418187220 */ /* 0x080fe20000410000 */
[-C--:B------:R-:W-:Y:S01]  /*7020*/  FMUL.FTZ R25, R25, R4.reuse ;  /* 0x0000000419197220 */ /* 0x080fe20000410000 */
[-C--:B------:R-:W-:Y:S01]  /*7030*/  FMUL.FTZ R28, R28, R4.reuse ;  /* 0x000000041c1c7220 */ /* 0x080fe20000410000 */
[-C--:B------:R-:W-:Y:S01]  /*7040*/  FMUL.FTZ R29, R29, R4.reuse ;  /* 0x000000041d1d7220 */ /* 0x080fe20000410000 */
[-C--:B------:R-:W-:Y:S01]  /*7050*/  FMUL.FTZ R32, R32, R4.reuse ;  /* 0x0000000420207220 */ /* 0x080fe20000410000 */
[-C--:B------:R-:W-:Y:S01]  /*7060*/  FMUL.FTZ R33, R33, R4.reuse ;  /* 0x0000000421217220 */ /* 0x080fe20000410000 */
[-C--:B------:R-:W-:Y:S01]  /*7070*/  FMUL.FTZ R36, R36, R4.reuse ;  /* 0x0000000424247220 */ /* 0x080fe20000410000 */
[----:B--2---:R1:W-:Y:S01]  /*7080*/  @!P2 STS [R6+0x28820], R3 ;  /* 0x028820030600a388 */ /* 0x0043e20000000800 */
        /* <DEDUP_REMOVED lines=58> */
[----:B------:R-:W-:Y:S01]  /*7430*/  @P1 FMUL.FTZ R6, R6, 0.69314718246459960938 ;  /* 0x3f31721806061820 */ /* 0x000fe20000410000 */
[----:B------:R-:W-:Y:S01]  /*7440*/  @P1 FMUL.FTZ R4, R5, 0.69314718246459960938 ;  /* 0x3f31721805041820 */ /* 0x000fe20000410000 */
[----:B------:R-:W-:-:S02]  /*7450*/  IMAD.MOV.U32 R13, RZ, RZ, -0x800000 ;  /* 0xff800000ff0d7424 */ /* 0x000fc400078e00ff */
        /* <DEDUP_REMOVED lines=66> */
.L_x_351:
[----:B------:R-:W1:Y:S08]  /*7880*/  S2UR UR38, SR_CgaCtaId ;  /* 0x00000000002679c3 */ /* 0x000e700000008800 */
[----:B------:R-:W-:Y:S06]  /*7890*/  BAR.SYNC.DEFER_BLOCKING 0x5, 0x180 ;  /* 0x0146000000007b1d */ /* 0x000fec0000010000 */
[----:B------:R-:W-:Y:S01]  /*78a0*/  UMOV UR39, 0x400 ;  /* 0x0000040000277882 */ /* 0x000fe20000000000 */
[----:B------:R-:W-:Y:S01]  /*78b0*/  BSSY B0, `(.L_x_387) ;  /* 0x00004aa000007945 */ /* 0x000fe20003800000 */
[----:B-1----:R-:W-:-:S09]  /*78c0*/  ULEA UR39, UR38, UR39, 0x18 ;  /* 0x0000002726277291 */ /* 0x002fd2000f8ec03f */
[----:B------:R-:W1:Y:S02]  /*78d0*/  LDS.128 R4, [UR39+0x28cd0] ;  /* 0x028cd027ff047984 */ /* 0x000e640008000c00 */
[----:B-1----:R-:W-:Y:S02]  /*78e0*/  R2UR UR5, R5 ;  /* 0x00000000050572ca */ /* 0x002fe400000e0000 */
[----:B------:R-:W-:Y:S02]  /*78f0*/  R2UR UR6, R6 ;  /* 0x00000000060672ca */ /* 0x000fe400000e0000 */
[----:B------:R-:W-:Y:S01]  /*7900*/  R2UR UR7, R7 ;  /* 0x00000000070772ca */ /* 0x000fe200000e0000 */
[----:B------:R-:W-:Y:S06]  /*7910*/  BAR.ARV 0x4, 0x180 ;  /* 0x0106000000007b1d */ /* 0x000fec0000002000 */
[----:B------:R-:W-:Y:S08]  /*7920*/  @P0 BRA `(.L_x_388) ;  /* 0x0000003800780947 */ /* 0x000ff00003800000 */
[----:B------:R-:W2:Y:S01]  /*7930*/  LDL R0, [R1+0x38] ;  /* 0x0000380001007983 */ /* 0x000ea20000100800 */
[----:B------:R-:W1:Y:S01]  /*7940*/  S2UR UR4, SR_SWINHI ;  /* 0x00000000000479c3 */ /* 0x000e620000002f00 */
[----:B------:R-:W-:Y:S01]  /*7950*/  F2FP.F16.F32.PACK_AB R6, R29, R28 ;  /* 0x0000001c1d06723e */ /* 0x000fe200000000ff */
[----:B------:R-:W-:Y:S01]  /*7960*/  USHF.L.U64.HI UR12, UR40, 0x2, UR41 ;  /* 0x00000002280c7899 */ /* 0x000fe20008010229 */
[----:B------:R-:W-:Y:S01]  /*7970*/  F2FP.F16.F32.PACK_AB R7, R31, R30 ;  /* 0x0000001e1f07723e */ /* 0x000fe200000000ff */
[----:B------:R-:W-:Y:S01]  /*7980*/  ULDC.64 UR10, c[0x0][0xc00] ;  /* 0x00030000000a7ab9 */ /* 0x000fe20000000a00 */
[----:B------:R-:W-:Y:S02]  /*7990*/  F2FP.F16.F32.PACK_AB R9, R35, R34 ;  /* 0x000000222309723e */ /* 0x000fe400000000ff */
[----:B------:R-:W-:Y:S02]  /*79a0*/  F2FP.F16.F32.PACK_AB R10, R37, R36 ;  /* 0x00000024250a723e */ /* 0x000fe400000000ff */
[----:B------:R-:W-:Y:S01]  /*79b0*/  F2FP.F16.F32.PACK_AB R11, R39, R38 ;  /* 0x00000026270b723e */ /* 0x000fe200000000ff */
[----:B------:R-:W-:Y:S01]  /*79c0*/  UMOV UR8, UR39 ;  /* 0x0000002700087c82 */ /* 0x000fe20008000000 */
[----:B-1----:R-:W-:Y:S01]  /*79d0*/  UMOV UR9, UR4 ;  /* 0x0000000400097c82 */ /* 0x002fe20008000000 */
[----:B------:R-:W-:Y:S01]  /*79e0*/  USHF.L.U32 UR4, UR40, 0x2, URZ ;  /* 0x0000000228047899 */ /* 0x000fe2000800063f */
[----:B------:R-:W-:-:S02]  /*79f0*/  IMAD.U32 R14, RZ, RZ, UR8 ;  /* 0x00000008ff0e7e24 */ /* 0x000fc4000f8e00ff */
[----:B------:R-:W-:Y:S01]  /*7a00*/  IMAD.U32 R15, RZ, RZ, UR9 ;  /* 0x00000009ff0f7e24 */ /* 0x000fe2000f8e00ff */
[----:B------:R-:W-:Y:S02]  /*7a10*/  ULDC.64 UR8, c[0x0][0xc08] ;  /* 0x0003020000087ab9 */ /* 0x000fe40000000a00 */
[----:B------:R-:W-:-:S04]  /*7a20*/  UISETP.NE.U32.AND UP0, UPT, UR8, URZ, UPT ;  /* 0x0000003f0800728c */ /* 0x000fc8000bf05070 */
[----:B------:R-:W-:Y:S01]  /*7a30*/  UISETP.NE.AND.EX UP0, UPT, UR9, URZ, UPT, UP0 ;  /* 0x0000003f0900728c */ /* 0x000fe2000bf05300 */
[----:B------:R-:W-:Y:S05]  /*7a40*/  BAR.SYNC.DEFER_BLOCKING 0x1, 0x100 ;  /* 0x0044000000007b1d */ /* 0x000fea0000010000 */
[----:B------:R-:W-:-:S05]  /*7a50*/  PLOP3.LUT P1, PT, PT, PT, UP0, 0x80, 0x0 ;  /* 0x000000000000781c */ /* 0x000fca0003f2f008 */
[----:B------:R-:W-:-:S04]  /*7a60*/  @UP0 UIADD3 UR8, UP1, UR4, UR8, URZ ;  /* 0x0000000804080290 */ /* 0x000fc8000ff3e03f */
[----:B------:R-:W-:Y:S02]  /*7a70*/  @UP0 UIADD3.X UR9, UR12, UR9, URZ, UP1, !UPT ;  /* 0x000000090c090290 */ /* 0x000fe40008ffe43f */
[----:B------:R-:W-:Y:S01]  /*7a80*/  UIADD3 UR4, UP0, UR4, UR10, URZ ;  /* 0x0000000a04047290 */ /* 0x000fe2000ff1e03f */
[----:B--2---:R-:W-:-:S03]  /*7a90*/  IMAD.WIDE R20, R0, 0x2, R14 ;  /* 0x0000000200147825 */ /* 0x004fc600078e020e */
[C---:B------:R-:W-:Y:S02]  /*7aa0*/  LOP3.LUT R5, R20.reuse, 0x380, RZ, 0xc0, !PT ;  /* 0x0000038014057812 */ /* 0x040fe400078ec0ff */
[----:B------:R-:W-:Y:S02]  /*7ab0*/  IADD3 R8, P0, R20, 0x20, RZ ;  /* 0x0000002014087810 */ /* 0x000fe40007f1e0ff */
[----:B------:R-:W-:Y:S02]  /*7ac0*/  SHF.R.U64 R5, R5, 0x3, RZ ;  /* 0x0000000305057819 */ /* 0x000fe400000012ff */
[----:B------:R-:W-:Y:S02]  /*7ad0*/  LOP3.LUT R3, R8, 0x380, RZ, 0xc0, !PT ;  /* 0x0000038008037812 */ /* 0x000fe400078ec0ff */
[----:B------:R-:W-:Y:S01]  /*7ae0*/  LOP3.LUT R4, R5, R20, RZ, 0x3c, !PT ;  /* 0x0000001405047212 */ /* 0x000fe200078e3cff */
[----:B------:R-:W-:Y:S01]  /*7af0*/  IMAD.MOV.U32 R5, RZ, RZ, R21 ;  /* 0x000000ffff057224 */ /* 0x000fe200078e0015 */
[----:B------:R-:W-:-:S04]  /*7b00*/  SHF.R.U64 R3, R3, 0x3, RZ ;  /* 0x0000000303037819 */ /* 0x000fc800000012ff */
[----:B------:R-:W-:Y:S02]  /*7b10*/  MOV R0, R4 ;  /* 0x0000000400007202 */ /* 0x000fe40000000f00 */
[----:B------:R-:W-:Y:S02]  /*7b20*/  F2FP.F16.F32.PACK_AB R4, R25, R24 ;  /* 0x000000181904723e */ /* 0x000fe400000000ff */
[----:B------:R-:W-:-:S05]  /*7b30*/  F2FP.F16.F32.PACK_AB R5, R27, R26 ;  /* 0x0000001a1b05723e */ /* 0x000fca00000000ff */
[----:B------:R1:W-:Y:S02]  /*7b40*/  STSM.16.M88.4 [R0], R4 ;  /* 0x0000000400007844 */ /* 0x0003e40000000200 */
[----:B-1----:R-:W-:Y:S01]  /*7b50*/  IMAD.X R5, RZ, RZ, R21, P0 ;  /* 0x000000ffff057224 */ /* 0x002fe200000e0615 */
[----:B------:R-:W-:Y:S02]  /*7b60*/  LOP3.LUT R4, R3, R8, RZ, 0x3c, !PT ;  /* 0x0000000803047212 */ /* 0x000fe400078e3cff */
[----:B------:R-:W-:Y:S02]  /*7b70*/  F2FP.F16.F32.PACK_AB R8, R33, R32 ;  /* 0x000000202108723e */ /* 0x000fe400000000ff */
[----:B------:R-:W-:Y:S02]  /*7b80*/  MOV R3, R4 ;  /* 0x0000000400037202 */ /* 0x000fe40000000f00 */
[----:B------:R-:W-:Y:S02]  /*7b90*/  IADD3 R5, P0, R20, 0x40, RZ ;  /* 0x0000004014057810 */ /* 0x000fe40007f1e0ff */
[----:B------:R-:W-:Y:S01]  /*7ba0*/  F2FP.F16.F32.PACK_AB R6, R45, R44 ;  /* 0x0000002c2d06723e */ /* 0x000fe200000000ff */
[----:B------:R1:W-:Y:S01]  /*7bb0*/  STSM.16.M88.4 [R3], R8 ;  /* 0x0000000803007844 */ /* 0x0003e20000000200 */
[----:B------:R-:W-:-:S02]  /*7bc0*/  LOP3.LUT R4, R5, 0x380, RZ, 0xc0, !PT ;  /* 0x0000038005047812 */ /* 0x000fc400078ec0ff */
[----:B------:R-:W-:Y:S02]  /*7bd0*/  F2FP.F16.F32.PACK_AB R7, R47, R46 ;  /* 0x0000002e2f07723e */ /* 0x000fe400000000ff */
[----:B------:R-:W-:-:S04]  /*7be0*/  SHF.R.U64 R4, R4, 0x3, RZ ;  /* 0x0000000304047819 */ /* 0x000fc800000012ff */
[----:B------:R-:W-:Y:S01]  /*7bf0*/  LOP3.LUT R4, R4, R5, RZ, 0x3c, !PT ;  /* 0x0000000504047212 */ /* 0x000fe200078e3cff */
[----:B------:R-:W-:-:S05]  /*7c00*/  IMAD.X R5, RZ, RZ, R21, P0 ;  /* 0x000000ffff057224 */ /* 0x000fca00000e0615 */
[----:B------:R-:W-:Y:S02]  /*7c10*/  MOV R0, R4 ;  /* 0x0000000400007202 */ /* 0x000fe40000000f00 */
[----:B-1----:R-:W-:Y:S02]  /*7c20*/  IADD3 R8, P0, R20, 0x60, RZ ;  /* 0x0000006014087810 */ /* 0x002fe40007f1e0ff */
[----:B------:R-:W-:Y:S02]  /*7c30*/  F2FP.F16.F32.PACK_AB R4, R41, R40 ;  /* 0x000000282904723e */ /* 0x000fe400000000ff */
[----:B------:R-:W-:Y:S02]  /*7c40*/  LOP3.LUT R3, R8, 0x380, RZ, 0xc0, !PT ;  /* 0x0000038008037812 */ /* 0x000fe400078ec0ff */
[----:B------:R-:W-:Y:S02]  /*7c50*/  F2FP.F16.F32.PACK_AB R5, R43, R42 ;  /* 0x0000002a2b05723e */ /* 0x000fe400000000ff */
[----:B------:R-:W-:-:S02]  /*7c60*/  SHF.R.U64 R3, R3, 0x3, RZ ;  /* 0x0000000303037819 */ /* 0x000fc400000012ff */
[----:B------:R-:W-:Y:S01]  /*7c70*/  F2FP.F16.F32.PACK_AB R9, R51, R50 ;  /* 0x000000323309723e */ /* 0x000fe200000000ff */
[----:B------:R1:W-:Y:S01]  /*7c80*/  STSM.16.M88.4 [R0], R4 ;  /* 0x0000000400007844 */ /* 0x0003e20000000200 */
[----:B------:R-:W-:Y:S02]  /*7c90*/  F2FP.F16.F32.PACK_AB R10, R53, R52 ;  /* 0x00000034350a723e */ /* 0x000fe400000000ff */
[----:B------:R-:W-:Y:S01]  /*7ca0*/  F2FP.F16.F32.PACK_AB R11, R55, R54 ;  /* 0x00000036370b723e */ /* 0x000fe200000000ff */
[----:B-1----:R-:W-:Y:S01]  /*7cb0*/  IMAD.X R5, RZ, RZ, R21, P0 ;  /* 0x000000ffff057224 */ /* 0x002fe200000e0615 */
[----:B------:R-:W-:Y:S02]  /*7cc0*/  LOP3.LUT R4, R3, R8, RZ, 0x3c, !PT ;  /* 0x0000000803047212 */ /* 0x000fe400078e3cff */
[----:B------:R-:W-:Y:S02]  /*7cd0*/  F2FP.F16.F32.PACK_AB R8, R49, R48 ;  /* 0x000000303108723e */ /* 0x000fe400000000ff */
[----:B------:R-:W-:-:S02]  /*7ce0*/  MOV R3, R4 ;  /* 0x0000000400037202 */ /* 0x000fc40000000f00 */
[----:B------:R-:W-:Y:S02]  /*7cf0*/  IADD3 R5, P0, R20, 0x2000, RZ ;  /* 0x0000200014057810 */ /* 0x000fe40007f1e0ff */
[----:B------:R-:W-:Y:S01]  /*7d00*/  F2FP.F16.F32.PACK_AB R6, R61, R60 ;  /* 0x0000003c3d06723e */ /* 0x000fe200000000ff */
[----:B------:R1:W-:Y:S01]  /*7d10*/  STSM.16.M88.4 [R3], R8 ;  /* 0x0000000803007844 */ /* 0x0003e20000000200 */
[----:B------:R-:W-:Y:S02]  /*7d20*/  LOP3.LUT R4, R5, 0x380, RZ, 0xc0, !PT ;  /* 0x0000038005047812 */ /* 0x000fe400078ec0ff */
        /* <DEDUP_REMOVED lines=117> */
[----:B------:R-:W-:Y:S01]  /*8480*/  LOP3.LUT R3, R8, 0x380, RZ, 0xc0, !PT ;  /* 0x0000038008037812 */ /* 0x000fe200078ec0ff */
[----:B------:R-:W-:Y:S01]  /*8490*/  IMAD.X R21, RZ, RZ, R21, P0 ;  /* 0x000000ffff157224 */ /* 0x000fe200000e0615 */
[----:B------:R-:W-:Y:S02]  /*84a0*/  F2FP.F16.F32.PACK_AB R5, R139, R138 ;  /* 0x0000008a8b05723e */ /* 0x000fe400000000ff */
[----:B------:R-:W-:-:S02]  /*84b0*/  SHF.R.U64 R3, R3, 0x3, RZ ;  /* 0x0000000303037819 */ /* 0x000fc400000012ff */
[----:B------:R-:W-:Y:S01]  /*84c0*/  F2FP.F16.F32.PACK_AB R9, R147, R146 ;  /* 0x000000929309723e */ /* 0x000fe200000000ff */
[----:B------:R1:W-:Y:S01]  /*84d0*/  STSM.16.M88.4 [R0], R4 ;  /* 0x0000000400007844 */ /* 0x0003e20000000200 */
[----:B------:R-:W-:Y:S02]  /*84e0*/  LOP3.LUT R20, R3, R8, RZ, 0x3c, !PT ;  /* 0x0000000803147212 */ /* 0x000fe400078e3cff */
[----:B------:R-:W-:Y:S02]  /*84f0*/  F2FP.F16.F32.PACK_AB R8, R145, R144 ;  /* 0x000000909108723e */ /* 0x000fe400000000ff */
[----:B------:R-:W-:Y:S02]  /*8500*/  MOV R20, R20 ;  /* 0x0000001400147202 */ /* 0x000fe40000000f00 */
[----:B------:R-:W-:Y:S02]  /*8510*/  F2FP.F16.F32.PACK_AB R10, R149, R148 ;  /* 0x00000094950a723e */ /* 0x000fe400000000ff */
[----:B------:R-:W-:-:S02]  /*8520*/  F2FP.F16.F32.PACK_AB R11, R151, R150 ;  /* 0x00000096970b723e */ /* 0x000fc400000000ff */
[----:B------:R-:W-:-:S03]  /*8530*/  ISETP.NE.U32.AND P0, PT, RZ, UR10, PT ;  /* 0x0000000aff007c0c */ /* 0x000fc6000bf05070 */
[----:B------:R2:W-:Y:S01]  /*8540*/  STSM.16.M88.4 [R20], R8 ;  /* 0x0000000814007844 */ /* 0x0005e20000000200 */
[----:B------:R-:W-:Y:S01]  /*8550*/  BAR.SYNC.DEFER_BLOCKING 0x1, 0x100 ;  /* 0x0044000000007b1d */ /* 0x000fe20000010000 */
[----:B------:R-:W-:Y:S01]  /*8560*/  ISETP.NE.AND.EX P0, PT, RZ, UR11, PT, P0 ;  /* 0x0000000bff007c0c */ /* 0x000fe2000bf05300 */
[----:B-1----:R-:W-:Y:S01]  /*8570*/  IMAD.U32 R4, RZ, RZ, UR8 ;  /* 0x00000008ff047e24 */ /* 0x002fe2000f8e00ff */
[----:B------:R-:W-:Y:S01]  /*8580*/  UIADD3.X UR8, UR12, UR11, URZ, UP0, !UPT ;  /* 0x0000000b0c087290 */ /* 0x000fe200087fe43f */
[----:B------:R-:W-:-:S05]  /*8590*/  IMAD.U32 R5, RZ, RZ, UR9 ;  /* 0x00000009ff057e24 */ /* 0x000fca000f8e00ff */
[----:B------:R1:W3:Y:S02]  /*85a0*/  @P1 LDG.E R3, desc[UR50][R4.64] ;  /* 0x0000003204031981 */ /* 0x0002e4000c1e1900 */
[----:B-1----:R-:W-:Y:S01]  /*85b0*/  IMAD.U32 R4, RZ, RZ, UR4 ;  /* 0x00000004ff047e24 */ /* 0x002fe2000f8e00ff */
[----:B------:R-:W-:Y:S01]  /*85c0*/  UISETP.NE.AND UP0, UPT, UR45, URZ, UPT ;  /* 0x0000003f2d00728c */ /* 0x000fe2000bf05270 */
[----:B------:R-:W-:Y:S01]  /*85d0*/  IMAD.U32 R5, RZ, RZ, UR8 ;  /* 0x00000008ff057e24 */ /* 0x000fe2000f8e00ff */
[----:B------:R-:W-:-:S04]  /*85e0*/  ULDC UR4, c[0x0][0xad4] ;  /* 0x0002b50000047ab9 */ /* 0x000fc80000000800 */
[----:B------:R2:W5:Y:S01]  /*85f0*/  @P0 LDG.E R0, desc[UR50][R4.64] ;  /* 0x0000003204000981 */ /* 0x000562000c1e1900 */
[----:B------:R-:W-:Y:S01]  /*8600*/  ULDC UR8, c[0x0][0xa88] ;  /* 0x0002a20000087ab9 */ /* 0x000fe20000000800 */
[----:B------:R-:W-:Y:S01]  /*8610*/  USEL UR45, UR45, UR4, UP0 ;  /* 0x000000042d2d7287 */ /* 0x000fe20008000000 */
[----:B---3--:R-:W-:Y:S01]  /*8620*/  @P1 R2UR UR8, R3 ;  /* 0x00000000030812ca */ /* 0x008fe200000e0000 */
[----:B--2---:R-:W-:-:S14]  /*8630*/  @P1 BRA `(.L_x_389) ;  /* 0x0000000000181947 */ /* 0x004fdc0003800000 */
[----:B------:R-:W-:Y:S05]  /*8640*/  @!P0 BRA `(.L_x_389) ;  /* 0x0000000000148947 */ /* 0x000fea0003800000 */
[----:B------:R-:W2:Y:S04]  /*8650*/  LDG.E R6, desc[UR50][R4.64] ;  /* 0x0000003204067981 */ /* 0x000ea8000c1e1900 */
[----:B------:R-:W3:Y:S01]  /*8660*/  LDG.E R3, desc[UR50][R4.64+0x4] ;  /* 0x0000043204037981 */ /* 0x000ee2000c1e1900 */
[----:B--2---:R-:W-:Y:S02]  /*8670*/  R2UR UR4, R6 ;  /* 0x00000000060472ca */ /* 0x004fe400000e0000 */
[----:B---3--:R-:W-:-:S13]  /*8680*/  R2UR UR8, R3 ;  /* 0x00000000030872ca */ /* 0x008fda00000e0000 */
[----:B------:R-:W-:-:S12]  /*8690*/  UIADD3 UR8, -UR4, UR8, URZ ;  /* 0x0000000804087290 */ /* 0x000fd8000fffe13f */
.L_x_389:
[----:B------:R-:W1:Y:S01]  /*86a0*/  SHFL.IDX PT, R3, R221, RZ, 0x1f ;  /* 0x00001fffdd037589 */ /* 0x000e6200000e0000 */
[----:B------:R-:W-:Y:S01]  /*86b0*/  UMOV UR4, URZ ;  /* 0x0000003f00047c82 */ /* 0x000fe20008000000 */
[----:B-----5:R-:W-:Y:S01]  /*86c0*/  @P0 R2UR UR4, R0 ;  /* 0x00000000000402ca */ /* 0x020fe200000e0000 */
[----:B------:R-:W-:Y:S02]  /*86d0*/  UISETP.NE.U32.AND UP0, UPT, UR10, URZ, UPT ;  /* 0x0000003f0a00728c */ /* 0x000fe4000bf05070 */
[----:B------:R-:W-:Y:S02]  /*86e0*/  UISETP.GT.AND UP1, UPT, UR45, 0x1, UPT ;  /* 0x000000012d00788c */ /* 0x000fe4000bf24270 */
[----:B------:R-:W-:-:S04]  /*86f0*/  UISETP.NE.AND.EX UP0, UPT, UR11, URZ, UPT, UP0 ;  /* 0x0000003f0b00728c */ /* 0x000fc8000bf05300 */
[----:B------:R-:W-:Y:S01]  /*8700*/  PLOP3.LUT P1, PT, PT, PT, UP1, 0x80, 0x0 ;  /* 0x000000000000781c */ /* 0x000fe20003f2f018 */
[----:B------:R-:W-:-:S03]  /*8710*/  USEL UR9, UR40, URZ, !UP0 ;  /* 0x0000003f28097287 */ /* 0x000fc6000c000000 */
[----:B------:R-:W-:Y:S01]  /*8720*/  USHF.R.S32.HI UR18, URZ, 0x1f, UR4 ;  /* 0x0000001f3f127899 */ /* 0x000fe20008011404 */
[----:B-1----:R-:W-:-:S13]  /*8730*/  ISETP.NE.AND P0, PT, R3, RZ, PT ;  /* 0x000000ff0300720c */ /* 0x002fda0003f05270 */
[----:B------:R-:W-:Y:S05]  /*8740*/  @P0 BRA `(.L_x_390) ;  /* 0x0000000400080947 */ /* 0x000fea0003800000 */
[----:B------:R-:W2:Y:S01]  /*8750*/  LDL R6, [R1+0x30] ;  /* 0x0000300001067983 */ /* 0x000ea20000100800 */
[----:B------:R-:W1:Y:S01]  /*8760*/  LDC R0, c[0x0][0xbe8] ;  /* 0x0002fa00ff007b82 */ /* 0x000e620000000800 */
[----:B------:R-:W-:Y:S02]  /*8770*/  IMAD.U32 R9, RZ, RZ, UR43 ;  /* 0x0000002bff097e24 */ /* 0x000fe4000f8e00ff */
[----:B------:R-:W3:Y:S01]  /*8780*/  LDL R10, [R1+0x34] ;  /* 0x00003400010a7983 */ /* 0x000ee20000100800 */
[----:B------:R-:W-:Y:S01]  /*8790*/  UISETP.GT.AND UP1, UPT, UR45, 0x1, UPT ;  /* 0x000000012d00788c */ /* 0x000fe2000bf24270 */
[----:B------:R-:W-:Y:S01]  /*87a0*/  UMOV UR19, 0x9b8 ;  /* 0x000009b800137882 */ /* 0x000fe20000000000 */
[----:B-1----:R-:W-:Y:S02]  /*87b0*/  ISETP.NE.AND P0, PT, R0, 0x1, PT ;  /* 0x000000010000780c */ /* 0x002fe40003f05270 */
[----:B------:R-:W-:Y:S02]  /*87c0*/  USEL UR19, UR19, 0x978, UP1 ;  /* 0x0000097813137887 */ /* 0x000fe40008800000 */
[----:B------:R-:W-:-:S09]  /*87d0*/  UISETP.NE.U32.AND UP0, UPT, UR10, URZ, UPT ;  /* 0x0000003f0a00728c */ /* 0x000fd2000bf05070 */
[----:B------:R-:W1:Y:S08]  /*87e0*/  @P0 LDC R4, c[0x0][0xbec] ;  /* 0x0002fb00ff040b82 */ /* 0x000e700000000800 */
[----:B------:R-:W4:Y:S01]  /*87f0*/  @P0 LDC R5, c[0x0][0xbf0] ;  /* 0x0002fc00ff050b82 */ /* 0x000f220000000800 */
[----:B------:R-:W-:Y:S02]  /*8800*/  UISETP.NE.AND.EX UP0, UPT, UR11, URZ, UPT, UP0 ;  /* 0x0000003f0b00728c */ /* 0x000fe4000bf05300 */
[----:B------:R-:W-:-:S02]  /*8810*/  USEL UR16, UR44, URZ, UP1 ;  /* 0x0000003f2c107287 */ /* 0x000fc40008800000 */
[----:B------:R-:W-:Y:S01]  /*8820*/  USEL UR40, UR40, URZ, !UP0 ;  /* 0x0000003f28287287 */ /* 0x000fe2000c000000 */
[----:B------:R-:W-:Y:S01]  /*8830*/  ULDC.64 UR14, c[0x0][UR19+0x228] ;  /* 0x00008a00130e7abb */ /* 0x000fe20008000a00 */
[----:B------:R-:W-:Y:S01]  /*8840*/  ULDC.64 UR12, c[0x0][UR19+0x220] ;  /* 0x00008800130c7abb */ /* 0x000fe20008000a00 */
[----:B------:R-:W-:Y:S02]  /*8850*/  UIMAD.WIDE.U32 UR20, UR14, UR16, URZ ;  /* 0x000000100e1472a5 */ /* 0x000fe4000f8e003f */
[----:B------:R-:W-:Y:S02]  /*8860*/  UIMAD UR22, UR15, UR16, URZ ;  /* 0x000000100f1672a4 */ /* 0x000fe4000f8e023f */
[----:B------:R-:W-:Y:S01]  /*8870*/  UIMAD.WIDE.U32 UR14, UR12, UR40, URZ ;  /* 0x000000280c0e72a5 */ /* 0x000fe2000f8e003f */
[----:B------:R-:W-:Y:S01]  /*8880*/  ULDC.64 UR10, c[0x0][UR19+0x218] ;  /* 0x00008600130a7abb */ /* 0x000fe20008000a00 */
[----:B------:R-:W-:Y:S02]  /*8890*/  USEL UR41, UR41, URZ, !UP0 ;  /* 0x0000003f29297287 */ /* 0x000fe4000c000000 */
[----:B------:R-:W-:-:S02]  /*88a0*/  UIMAD UR40, UR13, UR40, URZ ;  /* 0x000000280d2872a4 */ /* 0x000fc4000f8e023f */
[----:B------:R-:W-:Y:S02]  /*88b0*/  UIMAD.WIDE.U32 UR16, UR10, UR42, URZ ;  /* 0x0000002a0a1072a5 */ /* 0x000fe4000f8e003f */
[----:B------:R-:W-:Y:S02]  /*88c0*/  UIMAD UR10, UR11, UR42, URZ ;  /* 0x0000002a0b0a72a4 */ /* 0x000fe4000f8e023f */
[----:B------:R-:W-:Y:S02]  /*88d0*/  UIMAD UR40, UR12, UR41, UR40 ;  /* 0x000000290c2872a4 */ /* 0x000fe4000f8e0228 */
[----:B------:R-:W-:Y:S02]  /*88e0*/  UIADD3 UR22, UR21, UR22, URZ ;  /* 0x0000001615167290 */ /* 0x000fe4000fffe03f */
[----:B------:R-:W-:Y:S02]  /*88f0*/  UIADD3 UR11, UR17, UR10, URZ ;  /* 0x0000000a110b7290 */ /* 0x000fe4000fffe03f */
[----:B------:R-:W-:-:S02]  /*8900*/  UIADD3 UR16, UP0, UP2, UR14, UR16, UR4 ;  /* 0x000000100e107290 */ /* 0x000fc4000fa1e004 */
[----:B------:R-:W-:-:S04]  /*8910*/  UIADD3 UR10, UR15, UR40, URZ ;  /* 0x000000280f0a7290 */ /* 0x000fc8000fffe03f */
[----:B------:R-:W-:Y:S01]  /*8920*/  UIADD3.X UR10, UR10, UR11, UR18, UP0, UP2 ;  /* 0x0000000b0a0a7290 */ /* 0x000fe200087e4412 */
[----:B------:R-:W-:Y:S02]  /*8930*/  IMAD.U32 R11, RZ, RZ, UR43 ;  /* 0x0000002bff0b7e24 */ /* 0x000fe4000f8e00ff */
[----:B--2---:R-:W-:-:S04]  /*8940*/  IMAD R9, R9, 0x40, R6 ;  /* 0x0000004009097824 */ /* 0x004fc800078e0206 */
[----:B-1----:R-:W-:-:S04]  /*8950*/  @P0 IMAD.HI.U32 R4, R9, R4, RZ ;  /* 0x0000000409040227 */ /* 0x002fc800078e00ff */
[----:B------:R-:W-:Y:S01]  /*8960*/  IMAD.MOV.U32 R3, RZ, RZ, R9 ;  /* 0x000000ffff037224 */ /* 0x000fe200078e0009 */
[----:B----4-:R-:W-:Y:S01]  /*8970*/  @P0 SHF.R.U32.HI R3, RZ, R5, R4 ;  /* 0x00000005ff030219 */ /* 0x010fe20000011604 */
[----:B------:R-:W-:Y:S02]  /*8980*/  IMAD.U32 R4, RZ, RZ, UR20 ;  /* 0x00000014ff047e24 */ /* 0x000fe4000f8e00ff */
[----:B------:R-:W-:Y:S02]  /*8990*/  IMAD.U32 R6, RZ, RZ, UR22 ;  /* 0x00000016ff067e24 */ /* 0x000fe4000f8e00ff */
[--C-:B------:R-:W-:Y:S01]  /*89a0*/  IMAD.MOV R7, RZ, RZ, -R3.reuse ;  /* 0x000000ffff077224 */ /* 0x100fe200078e0a03 */
[----:B------:R-:W-:Y:S02]  /*89b0*/  IADD3 R4, P0, P2, R3, UR16, R4 ;  /* 0x0000001003047c10 */ /* 0x000fe4000fa1e004 */
[----:B------:R-:W-:Y:S01]  /*89c0*/  SHF.R.S32.HI R3, RZ, 0x1f, R3 ;  /* 0x0000001fff037819 */ /* 0x000fe20000011403 */
[----:B------:R-:W-:-:S03]  /*89d0*/  IMAD R7, R0, R7, R9 ;  /* 0x0000000700077224 */ /* 0x000fc600078e0209 */
[----:B------:R-:W-:Y:S01]  /*89e0*/  IADD3.X R5, R3, UR10, R6, P0, P2 ;  /* 0x0000000a03057c10 */ /* 0x000fe200087e4406 */
[----:B------:R-:W-:Y:S01]  /*89f0*/  ULDC.64 UR10, c[0x0][UR19+0x210] ;  /* 0x00008400130a7abb */ /* 0x000fe20008000a00 */
[----:B------:R-:W-:Y:S01]  /*8a00*/  SHF.R.S32.HI R3, RZ, 0x1f, R7 ;  /* 0x0000001fff037819 */ /* 0x000fe20000011407 */
[C---:B------:R-:W-:Y:S02]  /*8a10*/  IMAD R6, R7.reuse, UR11, RZ ;  /* 0x0000000b07067c24 */ /* 0x040fe4000f8e02ff */
[----:B------:R-:W-:-:S04]  /*8a20*/  IMAD.WIDE.U32 R4, R7, UR10, R4 ;  /* 0x0000000a07047c25 */ /* 0x000fc8000f8e0004 */
[----:B------:R-:W-:Y:S01]  /*8a30*/  IMAD R3, R3, UR10, R6 ;  /* 0x0000000a03037c24 */ /* 0x000fe2000f8e0206 */
[----:B------:R-:W-:Y:S01]  /*8a40*/  ULDC.64 UR10, c[0x0][0xba8] ;  /* 0x0002ea00000a7ab9 */ /* 0x000fe20000000a00 */
[----:B------:R-:W-:Y:S01]  /*8a50*/  @!UP1 ULDC UR10, c[0x0][0xb50] ;  /* 0x0002d400000a9ab9 */ /* 0x000fe20000000800 */
[----:B------:R-:W-:Y:S01]  /*8a60*/  @!UP1 ULDC UR11, c[0x0][0xb54] ;  /* 0x0002d500000b9ab9 */ /* 0x000fe20000000800 */
[----:B------:R-:W-:Y:S01]  /*8a70*/  IMAD.IADD R3, R5, 0x1, R3 ;  /* 0x0000000105037824 */ /* 0x000fe200078e0203 */
[----:B------:R-:W-:-:S04]  /*8a80*/  LEA R8, P0, R4, UR10, 0x2 ;  /* 0x0000000a04087c11 */ /* 0x000fc8000f8010ff */
[----:B------:R-:W-:Y:S01]  /*8a90*/  LEA.HI.X R9, R4, UR11, R3, 0x2, P0 ;  /* 0x0000000b04097c11 */ /* 0x000fe200080f1403 */
[----:B---3--:R-:W-:Y:S01]  /*8aa0*/  IMAD.MOV R3, RZ, RZ, -R10 ;  /* 0x000000ffff037224 */ /* 0x008fe200078e0a0a */
[----:B------:R-:W-:Y:S04]  /*8ab0*/  SHFL.IDX PT, R4, R8, RZ, 0x1c1f ;  /* 0x001c1fff08047589 */ /* 0x000fe800000e0000 */
[----:B------:R-:W-:Y:S01]  /*8ac0*/  ISETP.NE.AND P0, PT, R222, R3, PT ;  /* 0x00000003de00720c */ /* 0x000fe20003f05270 */
[----:B------:R-:W1:Y:S01]  /*8ad0*/  SHFL.IDX PT, R5, R9, RZ, 0x1c1f ;  /* 0x001c1fff09057589 */ /* 0x000e6200000e0000 */
[----:B------:R-:W-:Y:S02]  /*8ae0*/  IMAD R3, R0, UR8, RZ ;  /* 0x0000000800037c24 */ /* 0x000fe4000f8e02ff */
[----:B------:R-:W-:Y:S01]  /*8af0*/  IMAD R0, R11, 0x40, R16 ;  /* 0x000000400b007824 */ /* 0x000fe200078e0210 */
[----:B------:R-:W-:Y:S04]  /*8b00*/  SHFL.IDX PT, R6, R8, 0x1, 0x1c1f ;  /* 0x003c1f0008067f89 */ /* 0x000fe800000e0000 */
[----:B------:R-:W2:Y:S01]  /*8b10*/  SHFL.IDX PT, R7, R9, 0x1, 0x1c1f ;  /* 0x003c1f0009077f89 */ /* 0x000ea200000e0000 */
[C---:B------:R-:W-:Y:S01]  /*8b20*/  ISETP.GE.OR P2, PT, R0.reuse, R3, P0 ;  /* 0x000000030000720c */ /* 0x040fe20000746670 */
[----:B------:R-:W-:-:S05]  /*8b30*/  VIADD R0, R0, 0x8 ;  /* 0x0000000800007836 */ /* 0x000fca0000000000 */
[----:B------:R-:W-:-:S07]  /*8b40*/  ISETP.GE.OR P0, PT, R0, R3, P0 ;  /* 0x000000030000720c */ /* 0x000fce0000706670 */
[----:B-1----:R1:W-:Y:S06]  /*8b50*/  @!P2 ST.E desc[UR50][R4.64], R12 ;  /* 0x0000000c0400a985 */ /* 0x0023ec000c101932 */
[----:B--2---:R1:W-:Y:S02]  /*8b60*/  @!P0 ST.E desc[UR50][R6.64], R13 ;  /* 0x0000000d06008985 */ /* 0x0043e4000c101932 */
.L_x_390:
[----:B------:R-:W-:Y:S05]  /*8b70*/  @P1 BRA `(.L_x_391) ;  /* 0x0000001000681947 */ /* 0x000fea0003800000 */
[----:B------:R-:W2:Y:S01]  /*8b80*/  S2R R0, SR_TID.X ;  /* 0x0000000000007919 */ /* 0x000ea20000002100 */
[----:B------:R-:W3:Y:S01]  /*8b90*/  LDC R82, c[0x0][0xbe8] ;  /* 0x0002fa00ff527b82 */ /* 0x000ee20000000800 */
[----:B------:R-:W-:Y:S01]  /*8ba0*/  ULDC UR14, c[0x0][0xac8] ;  /* 0x0002b200000e7ab9 */ /* 0x000fe20000000800 */
[----:B------:R-:W-:Y:S01]  /*8bb0*/  ULDC.64 UR12, c[0x0][0xaa0] ;  /* 0x0002a800000c7ab9 */ /* 0x000fe20000000a00 */
[----:B--2---:R-:W-:-:S05]  /*8bc0*/  VIADD R0, R0, 0xffffff80 ;  /* 0xffffff8000007836 */ /* 0x004fca0000000000 */
[----:B------:R-:W-:-:S04]  /*8bd0*/  SHF.R.S32.HI R3, RZ, 0x1f, R0 ;  /* 0x0000001fff037819 */ /* 0x000fc80000011400 */
[----:B------:R-:W-:-:S04]  /*8be0*/  LEA.HI R20, R3, R0, RZ, 0x3 ;  /* 0x0000000003147211 */ /* 0x000fc800078f18ff */
[----:B------:R-:W-:-:S05]  /*8bf0*/  SHF.R.S32.HI R3, RZ, 0x3, R20 ;  /* 0x00000003ff037819 */ /* 0x000fca0000011414 */
[----:B-1----:R-:W-:-:S04]  /*8c00*/  IMAD R5, R3, 0x40, R2 ;  /* 0x0000004003057824 */ /* 0x002fc800078e0202 */
[----:B------:R-:W-:-:S03]  /*8c10*/  IMAD.WIDE R14, R5, 0x2, R14 ;  /* 0x00000002050e7825 */ /* 0x000fc600078e020e */
[C---:B------:R-:W-:Y:S02]  /*8c20*/  IADD3 R41, P2, R14.reuse, 0x7000, RZ ;  /* 0x000070000e297810 */ /* 0x040fe40007f5e0ff */
[----:B------:R-:W-:Y:S02]  /*8c30*/  IADD3 R33, P0, R14, 0x5000, RZ ;  /* 0x000050000e217810 */ /* 0x000fe40007f1e0ff */
[----:B------:R-:W-:Y:S02]  /*8c40*/  LOP3.LUT R40, R41, 0x380, RZ, 0xc0, !PT ;  /* 0x0000038029287812 */ /* 0x000fe400078ec0ff */
[----:B------:R-:W-:Y:S02]  /*8c50*/  LOP3.LUT R32, R33, 0x380, RZ, 0xc0, !PT ;  /* 0x0000038021207812 */ /* 0x000fe400078ec0ff */
[----:B------:R-:W-:Y:S02]  /*8c60*/  SHF.R.U64 R40, R40, 0x3, RZ ;  /* 0x0000000328287819 */ /* 0x000fe400000012ff */
[----:B------:R-:W-:-:S02]  /*8c70*/  IADD3 R37, P1, R14, 0x6000, RZ ;  /* 0x000060000e257810 */ /* 0x000fc40007f3e0ff */
[----:B------:R-:W-:Y:S01]  /*8c80*/  LOP3.LUT R40, R40, R41, RZ, 0x3c, !PT ;  /* 0x0000002928287212 */ /* 0x000fe200078e3cff */
[--C-:B------:R-:W-:Y:S01]  /*8c90*/  IMAD.X R41, RZ, RZ, R15.reuse, P2 ;  /* 0x000000ffff297224 */ /* 0x100fe200010e060f */
[----:B------:R-:W-:Y:S02]  /*8ca0*/  IADD3 R69, P2, R14, 0xe000, RZ ;  /* 0x0000e0000e457810 */ /* 0x000fe40007f5e0ff */
[----:B------:R-:W-:Y:S02]  /*8cb0*/  SHF.R.U64 R32, R32, 0x3, RZ ;  /* 0x0000000320207819 */ /* 0x000fe400000012ff */
[----:B------:R-:W-:Y:S01]  /*8cc0*/  LOP3.LUT R68, R69, 0x380, RZ, 0xc0, !PT ;  /* 0x0000038045447812 */ /* 0x000fe200078ec0ff */
[----:B------:R-:W-:Y:S01]  /*8cd0*/  UIMAD UR18, UR18, UR12, URZ ;  /* 0x0000000c121272a4 */ /* 0x000fe2000f8e023f */
[----:B------:R-:W-:Y:S01]  /*8ce0*/  LOP3.LUT R36, R37, 0x380, RZ, 0xc0, !PT ;  /* 0x0000038025247812 */ /* 0x000fe200078ec0ff */
[----:B------:R-:W-:Y:S01]  /*8cf0*/  VIADD R87, R2, 0xc0 ;  /* 0x000000c002577836 */ /* 0x000fe20000000000 */
[----:B------:R-:W-:Y:S01]  /*8d00*/  SHF.R.U64 R68, R68, 0x3, RZ ;  /* 0x0000000344447819 */ /* 0x000fe200000012ff */
[----:B------:R-:W-:Y:S01]  /*8d10*/  UIMAD.WIDE.U32 UR10, UR4, UR12, URZ ;  /* 0x0000000c040a72a5 */ /* 0x000fe2000f8e003f */
[----:B------:R-:W-:Y:S01]  /*8d20*/  LOP3.LUT R32, R32, R33, RZ, 0x3c, !PT ;  /* 0x0000002120207212 */ /* 0x000fe200078e3cff */
[--C-:B------:R-:W-:Y:S01]  /*8d30*/  IMAD.X R33, RZ, RZ, R15.reuse, P0 ;  /* 0x000000ffff217224 */ /* 0x100fe200000e060f */
[----:B------:R-:W-:Y:S01]  /*8d40*/  LOP3.LUT R68, R68, R69, RZ, 0x3c, !PT ;  /* 0x0000004544447212 */ /* 0x000fe200078e3cff */
[----:B------:R-:W-:Y:S01]  /*8d50*/  IMAD.X R69, RZ, RZ, R15, P2 ;  /* 0x000000ffff457224 */ /* 0x000fe200010e060f */
[----:B---3--:R-:W-:Y:S01]  /*8d60*/  ISETP.NE.AND P2, PT, R82, 0x1, PT ;  /* 0x000000015200780c */ /* 0x008fe20003f45270 */
[----:B------:R-:W-:Y:S01]  /*8d70*/  VIADD R89, R2, 0x100 ;  /* 0x0000010002597836 */ /* 0x000fe20000000000 */
[----:B------:R-:W-:-:S02]  /*8d80*/  IADD3 R61, P0, R14, 0xc000, RZ ;  /* 0x0000c0000e3d7810 */ /* 0x000fc40007f1e0ff */
[----:B------:R-:W-:Y:S02]  /*8d90*/  IADD3 R9, P3, R14, 0x1000, RZ ;  /* 0x000010000e097810 */ /* 0x000fe40007f7e0ff */
[----:B------:R-:W-:Y:S02]  /*8da0*/  LOP3.LUT R81, R20, 0xfffffff8, RZ, 0xc0, !PT ;  /* 0xfffffff814517812 */ /* 0x000fe400078ec0ff */
[C---:B------:R-:W-:Y:S02]  /*8db0*/  IADD3 R13, P4, R14.reuse, 0x2000, RZ ;  /* 0x000020000e0d7810 */ /* 0x040fe40007f9e0ff */
[C---:B------:R-:W-:Y:S02]  /*8dc0*/  IADD3 R25, P5, R14.reuse, 0x3000, RZ ;  /* 0x000030000e197810 */ /* 0x040fe40007fbe0ff */
[----:B------:R-:W-:Y:S01]  /*8dd0*/  IADD3 R29, P6, R14, 0x4000, RZ ;  /* 0x000040000e1d7810 */ /* 0x000fe20007fde0ff */
[----:B------:R-:W1:Y:S01]  /*8de0*/  @P2 LDC R77, c[0x0][0xbec] ;  /* 0x0002fb00ff4d2b82 */ /* 0x000e620000000800 */
[----:B------:R-:W-:Y:S01]  /*8df0*/  SHF.R.U64 R36, R36, 0x3, RZ ;  /* 0x0000000324247819 */ /* 0x000fe200000012ff */
[----:B------:R-:W-:Y:S01]  /*8e00*/  UIMAD UR18, UR4, UR13, UR18 ;  /* 0x0000000d041272a4 */ /* 0x000fe2000f8e0212 */
[----:B------:R-:W-:Y:S01]  /*8e10*/  LOP3.LUT R60, R61, 0x380, RZ, 0xc0, !PT ;  /* 0x000003803d3c7812 */ /* 0x000fe200078ec0ff */
[----:B------:R-:W-:Y:S01]  /*8e20*/  VIADD R95, R2, 0x140 ;  /* 0x00000140025f7836 */ /* 0x000fe20000000000 */
[----:B------:R-:W-:Y:S01]  /*8e30*/  LOP3.LUT R36, R36, R37, RZ, 0x3c, !PT ;  /* 0x0000002524247212 */ /* 0x000fe200078e3cff */
[----:B------:R-:W-:Y:S01]  /*8e40*/  IMAD.X R37, RZ, RZ, R15, P1 ;  /* 0x000000ffff257224 */ /* 0x000fe200008e060f */
[----:B------:R-:W-:Y:S01]  /*8e50*/  IADD3 R65, P1, R14, 0xd000, RZ ;  /* 0x0000d0000e417810 */ /* 0x000fe20007f3e0ff */
[----:B------:R-:W2:Y:S01]  /*8e60*/  @P2 LDC R79, c[0x0][0xbf0] ;  /* 0x0002fc00ff4f2b82 */ /* 0x000ea20000000800 */
[----:B------:R-:W-:Y:S01]  /*8e70*/  SHF.R.U64 R60, R60, 0x3, RZ ;  /* 0x000000033c3c7819 */ /* 0x000fe200000012ff */
[----:B------:R-:W-:Y:S01]  /*8e80*/  VIADD R97, R2, 0x180 ;  /* 0x0000018002617836 */ /* 0x000fe20000000000 */
[----:B------:R-:W-:Y:S01]  /*8e90*/  LOP3.LUT R8, R9, 0x380, RZ, 0xc0, !PT ;  /* 0x0000038009087812 */ /* 0x000fe200078ec0ff */
[----:B------:R-:W-:Y:S01]  /*8ea0*/  IMAD.IADD R0, R0, 0x1, -R81 ;  /* 0x0000000100007824 */ /* 0x000fe200078e0a51 */
[----:B------:R-:W-:Y:S01]  /*8eb0*/  LOP3.LUT R64, R65, 0x380, RZ, 0xc0, !PT ;  /* 0x0000038041407812 */ /* 0x000fe200078ec0ff */
[----:B------:R-:W5:Y:S01]  /*8ec0*/  LD.E.128 R32, desc[UR50][R32.64] ;  /* 0x0000003220207980 */ /* 0x000f62000c101d00 */
[----:B------:R-:W-:Y:S01]  /*8ed0*/  LOP3.LUT R60, R60, R61, RZ, 0x3c, !PT ;  /* 0x0000003d3c3c7212 */ /* 0x000fe200078e3cff */
[----:B------:R-:W-:Y:S01]  /*8ee0*/  IMAD.X R61, RZ, RZ, R15, P0 ;  /* 0x000000ffff3d7224 */ /* 0x000fe200000e060f */
[----:B------:R-:W-:Y:S01]  /*8ef0*/  ISETP.GE.AND P0, PT, R185, UR14, PT ;  /* 0x0000000eb9007c0c */ /* 0x000fe2000bf06270 */
[----:B------:R-:W5:Y:S01]  /*8f00*/  LD.E.128 R40, desc[UR50][R40.64] ;  /* 0x0000003228287980 */ /* 0x000f62000c101d00 */
[----:B------:R-:W-:Y:S01]  /*8f10*/  SHF.R.U64 R8, R8, 0x3, RZ ;  /* 0x0000000308087819 */ /* 0x000fe200000012ff */
[----:B------:R-:W-:Y:S01]  /*8f20*/  ULDC.64 UR12, c[0x0][0xae8] ;  /* 0x0002ba00000c7ab9 */ /* 0x000fe20000000a00 */
[----:B------:R-:W-:Y:S01]  /*8f30*/  SHF.R.U64 R64, R64, 0x3, RZ ;  /* 0x0000000340407819 */ /* 0x000fe200000012ff */
[----:B------:R-:W-:Y:S01]  /*8f40*/  IMAD.U32 R81, RZ, RZ, UR43 ;  /* 0x0000002bff517e24 */ /* 0x000fe2000f8e00ff */
[----:B------:R-:W-:Y:S01]  /*8f50*/  SEL R76, RZ, 0xffffffff, P0 ;  /* 0xffffffffff4c7807 */ /* 0x000fe20000000000 */
[----:B------:R-:W-:Y:S01]  /*8f60*/  IMAD R0, R0, 0x20, R3 ;  /* 0x0000002000007824 */ /* 0x000fe200078e0203 */
[----:B------:R-:W-:Y:S01]  /*8f70*/  LOP3.LUT R8, R8, R9, RZ, 0x3c, !PT ;  /* 0x0000000908087212 */ /* 0x000fe200078e3cff */
[--C-:B------:R-:W-:Y:S01]  /*8f80*/  IMAD.X R9, RZ, RZ, R15.reuse, P3 ;  /* 0x000000ffff097224 */ /* 0x100fe200018e060f */
[----:B------:R-:W-:Y:S01]  /*8f90*/  ISETP.GE.AND P0, PT, R184, UR14, PT ;  /* 0x0000000eb8007c0c */ /* 0x000fe2000bf06270 */
[----:B------:R-:W5:Y:S01]  /*8fa0*/  LD.E.128 R68, desc[UR50][R68.64] ;  /* 0x0000003244447980 */ /* 0x000f62000c101d00 */
[----:B------:R-:W-:Y:S01]  /*8fb0*/  LOP3.LUT R64, R64, R65, RZ, 0x3c, !PT ;  /* 0x0000004140407212 */ /* 0x000fe200078e3cff */
[----:B------:R-:W-:Y:S01]  /*8fc0*/  IMAD.X R65, RZ, RZ, R15, P1 ;  /* 0x000000ffff417224 */ /* 0x000fe200008e060f */
[----:B------:R-:W-:Y:S01]  /*8fd0*/  IADD3 R45, P3, R14, 0x8000, RZ ;  /* 0x000080000e2d7810 */ /* 0x000fe20007f7e0ff */
[----:B------:R-:W-:Y:S01]  /*8fe0*/  IMAD.SHL.U32 R76, R76, 0x2, RZ ;  /* 0x000000024c4c7824 */ /* 0x000fe200078e00ff */
[----:B------:R-:W-:-:S02]  /*8ff0*/  ISETP.GE.AND P1, PT, R2, UR14, PT ;  /* 0x0000000e02007c0c */ /* 0x000fc4000bf26270 */
[----:B------:R-:W-:Y:S02]  /*9000*/  LOP3.LUT R12, R13, 0x380, RZ, 0xc0, !PT ;  /* 0x000003800d0c7812 */ /* 0x000fe400078ec0ff */
[----:B------:R-:W-:Y:S02]  /*9010*/  LOP3.LUT R24, R25, 0x380, RZ, 0xc0, !PT ;  /* 0x0000038019187812 */ /* 0x000fe400078ec0ff */
[----:B------:R-:W-:Y:S01]  /*9020*/  LOP3.LUT R28, R29, 0x380, RZ, 0xc0, !PT ;  /* 0x000003801d1c7812 */ /* 0x000fe200078ec0ff */
[----:B------:R-:W-:Y:S01]  /*9030*/  UIADD3 UR11, UR11, UR18, URZ ;  /* 0x000000120b0b7290 */ /* 0x000fe2000fffe03f */
[----:B------:R-:W-:Y:S01]  /*9040*/  SEL R20, RZ, 0xffffffff, P0 ;  /* 0xffffffffff147807 */ /* 0x000fe20000000000 */
[----:B------:R-:W-:Y:S01]  /*9050*/  IMAD R80, R81, 0x40, R0 ;  /* 0x0000004051507824 */ /* 0x000fe200078e0200 */
[----:B------:R-:W-:Y:S01]  /*9060*/  ISETP.GE.AND P0, PT, R87, UR14, PT ;  /* 0x0000000e57007c0c */ /* 0x000fe2000bf06270 */
[----:B------:R-:W-:Y:S01]  /*9070*/  USHF.R.S32.HI UR4, URZ, 0x1f, UR9 ;  /* 0x0000001f3f047899 */ /* 0x000fe20008011409 */
[----:B------:R-:W-:Y:S01]  /*9080*/  LOP3.LUT R44, R45, 0x380, RZ, 0xc0, !PT ;  /* 0x000003802d2c7812 */ /* 0x000fe200078ec0ff */
[----:B------:R-:W5:Y:S01]  /*9090*/  LD.E.128 R8, desc[UR50][R8.64] ;  /* 0x0000003208087980 */ /* 0x000f62000c101d00 */
[----:B------:R-:W-:Y:S01]  /*90a0*/  SEL R21, RZ, 0x1, P1 ;  /* 0x00000001ff157807 */ /* 0x000fe20000800000 */
[----:B------:R-:W-:Y:S01]  /*90b0*/  IMAD.SHL.U32 R20, R20, 0x4, RZ ;  /* 0x0000000414147824 */ /* 0x000fe200078e00ff */
[----:B------:R-:W-:Y:S01]  /*90c0*/  SHF.R.U64 R12, R12, 0x3, RZ ;  /* 0x000000030c0c7819 */ /* 0x000fe200000012ff */
[----:B------:R-:W5:Y:S01]  /*90d0*/  LD.E.128 R36, desc[UR50][R36.64] ;  /* 0x0000003224247980 */ /* 0x000f62000c101d00 */
[----:B------:R-:W-:-:S02]  /*90e0*/  SHF.R.U64 R24, R24, 0x3, RZ ;  /* 0x0000000318187819 */ /* 0x000fc400000012ff */
[----:B------:R-:W-:Y:S01]  /*90f0*/  SHF.R.U64 R28, R28, 0x3, RZ ;  /* 0x000000031c1c7819 */ /* 0x000fe200000012ff */
[----:B------:R-:W5:Y:S01]  /*9100*/  LD.E.128 R60, desc[UR50][R60.64] ;  /* 0x000000323c3c7980 */ /* 0x000f62000c101d00 */
[----:B------:R-:W-:Y:S02]  /*9110*/  SEL R0, RZ, 0xffffffff, P0 ;  /* 0xffffffffff007807 */ /* 0x000fe40000000000 */
[----:B------:R-:W-:Y:S01]  /*9120*/  SHF.R.U64 R44, R44, 0x3, RZ ;  /* 0x000000032c2c7819 */ /* 0x000fe200000012ff */
[----:B------:R-:W-:Y:S01]  /*9130*/  UIMAD.WIDE.U32 UR10, UR42, UR12, UR10 ;  /* 0x0000000c2a0a72a5 */ /* 0x000fe2000f8e000a */
[----:B------:R-:W-:Y:S01]  /*9140*/  LOP3.LUT R21, R76, 0x2, R21, 0xe2, !PT ;  /* 0x000000024c157812 */ /* 0x000fe200078ee215 */
[----:B------:R-:W5:Y:S01]  /*9150*/  LD.E.128 R64, desc[UR50][R64.64] ;  /* 0x0000003240407980 */ /* 0x000f62000c101d00 */
[----:B------:R-:W-:Y:S01]  /*9160*/  ISETP.GE.AND P0, PT, R89, UR14, PT ;  /* 0x0000000e59007c0c */ /* 0x000fe2000bf06270 */
[----:B------:R-:W-:Y:S01]  /*9170*/  IMAD.SHL.U32 R76, R0, 0x8, RZ ;  /* 0x00000008004c7824 */ /* 0x000fe200078e00ff */
[----:B------:R-:W-:Y:S01]  /*9180*/  LOP3.LUT R12, R12, R13, RZ, 0x3c, !PT ;  /* 0x0000000d0c0c7212 */ /* 0x000fe200078e3cff */
[--C-:B------:R-:W-:Y:S01]  /*9190*/  IMAD.X R13, RZ, RZ, R15.reuse, P4 ;  /* 0x000000ffff0d7224 */ /* 0x100fe200020e060f */
[----:B------:R-:W-:Y:S01]  /*91a0*/  LOP3.LUT R24, R24, R25, RZ, 0x3c, !PT ;  /* 0x0000001918187212 */ /* 0x000fe200078e3cff */
[--C-:B------:R-:W-:Y:S01]  /*91b0*/  IMAD.X R25, RZ, RZ, R15.reuse, P5 ;  /* 0x000000ffff197224 */ /* 0x100fe200028e060f */
[----:B------:R-:W-:Y:S01]  /*91c0*/  LOP3.LUT R28, R28, R29, RZ, 0x3c, !PT ;  /* 0x0000001d1c1c7212 */ /* 0x000fe200078e3cff */
[--C-:B------:R-:W-:Y:S01]  /*91d0*/  IMAD.X R29, RZ, RZ, R15.reuse, P6 ;  /* 0x000000ffff1d7224 */ /* 0x100fe200030e060f */
[----:B------:R-:W-:Y:S01]  /*91e0*/  LOP3.LUT R44, R44, R45, RZ, 0x3c, !PT ;  /* 0x0000002d2c2c7212 */ /* 0x000fe200078e3cff */
[----:B------:R-:W-:Y:S01]  /*91f0*/  IMAD.X R45, RZ, RZ, R15, P3 ;  /* 0x000000ffff2d7224 */ /* 0x000fe200018e060f */
[----:B------:R-:W-:Y:S01]  /*9200*/  IADD3 R49, P4, R14, 0x9000, RZ ;  /* 0x000090000e317810 */ /* 0x000fe20007f9e0ff */
[----:B-1----:R-:W-:Y:S01]  /*9210*/  @P2 IMAD.HI.U32 R0, R80, R77, RZ ;  /* 0x0000004d50002227 */ /* 0x002fe200078e00ff */
[C---:B------:R-:W-:Y:S01]  /*9220*/  IADD3 R53, P5, R14.reuse, 0xa000, RZ ;  /* 0x0000a0000e357810 */ /* 0x040fe20007fbe0ff */
[----:B------:R-:W-:Y:S01]  /*9230*/  UIMAD UR11, UR42, UR13, UR11 ;  /* 0x0000000d2a0b72a4 */ /* 0x000fe2000f8e020b */
[----:B------:R-:W-:Y:S01]  /*9240*/  IADD3 R57, P6, R14, 0xb000, RZ ;  /* 0x0000b0000e397810 */ /* 0x000fe20007fde0ff */
[----:B------:R-:W5:Y:S01]  /*9250*/  LD.E.128 R24, desc[UR50][R24.64] ;  /* 0x0000003218187980 */ /* 0x000f62000c101d00 */
[----:B------:R-:W-:Y:S01]  /*9260*/  LOP3.LUT R21, R20, 0x4, R21, 0xe2, !PT ;  /* 0x0000000414157812 */ /* 0x000fe200078ee215 */
[----:B------:R-:W-:Y:S01]  /*9270*/  ULDC.64 UR12, c[0x0][0xaf0] ;  /* 0x0002bc00000c7ab9 */ /* 0x000fe20000000a00 */
[----:B------:R-:W-:Y:S01]  /*9280*/  IADD3 R7, P3, R14, 0xf000, RZ ;  /* 0x0000f0000e077810 */ /* 0x000fe20007f7e0ff */
[----:B------:R-:W5:Y:S01]  /*9290*/  LD.E.128 R28, desc[UR50][R28.64] ;  /* 0x000000321c1c7980 */ /* 0x000f62000c101d00 */
[----:B------:R-:W-:Y:S01]  /*92a0*/  SEL R20, RZ, 0xffffffff, P0 ;  /* 0xffffffffff147807 */ /* 0x000fe20000000000 */
[----:B------:R-:W-:Y:S01]  /*92b0*/  UIMAD UR4, UR4, UR12, URZ ;  /* 0x0000000c040472a4 */ /* 0x000fe2000f8e023f */
[----:B------:R-:W-:Y:S01]  /*92c0*/  LOP3.LUT R48, R49, 0x380, RZ, 0xc0, !PT ;  /* 0x0000038031307812 */ /* 0x000fe200078ec0ff */
[----:B------:R-:W-:Y:S01]  /*92d0*/  IMAD.MOV.U32 R77, RZ, RZ, R80 ;  /* 0x000000ffff4d7224 */ /* 0x000fe200078e0050 */
[----:B------:R-:W-:Y:S01]  /*92e0*/  LOP3.LUT R52, R53, 0x380, RZ, 0xc0, !PT ;  /* 0x0000038035347812 */ /* 0x000fe200078ec0ff */
[----:B------:R-:W5:Y:S01]  /*92f0*/  LD.E.128 R44, desc[UR50][R44.64] ;  /* 0x000000322c2c7980 */ /* 0x000f62000c101d00 */
[----:B------:R-:W-:-:S02]  /*9300*/  LOP3.LUT R56, R57, 0x380, RZ, 0xc0, !PT ;  /* 0x0000038039387812 */ /* 0x000fc400078ec0ff */
[----:B------:R-:W-:Y:S01]  /*9310*/  LOP3.LUT R5, R14, 0x380, RZ, 0xc0, !PT ;  /* 0x000003800e057812 */ /* 0x000fe200078ec0ff */
[----:B------:R-:W-:Y:S01]  /*9320*/  UIMAD.WIDE.U32 UR10, UR9, UR12, UR10 ;  /* 0x0000000c090a72a5 */ /* 0x000fe2000f8e000a */
[----:B------:R-:W-:Y:S01]  /*9330*/  LOP3.LUT R6, R7, 0x380, RZ, 0xc0, !PT ;  /* 0x0000038007067812 */ /* 0x000fe200078ec0ff */
[----:B------:R-:W-:Y:S01]  /*9340*/  IMAD.X R73, RZ, RZ, R15, P3 ;  /* 0x000000ffff497224 */ /* 0x000fe200018e060f */
[----:B--2---:R-:W-:Y:S01]  /*9350*/  @P2 SHF.R.U32.HI R77, RZ, R79, R0 ;  /* 0x0000004fff4d2219 */ /* 0x004fe20000011600 */
[----:B------:R-:W-:Y:S01]  /*9360*/  IMAD.SHL.U32 R79, R20, 0x10, RZ ;  /* 0x00000010144f7824 */ /* 0x000fe200078e00ff */
[----:B------:R-:W-:Y:S01]  /*9370*/  LOP3.LUT R76, R76, 0x8, R21, 0xe2, !PT ;  /* 0x000000084c4c7812 */ /* 0x000fe200078ee215 */
[----:B------:R-:W-:Y:S01]  /*9380*/  UIMAD UR4, UR9, UR13, UR4 ;  /* 0x0000000d090472a4 */ /* 0x000fe2000f8e0204 */
[----:B------:R-:W-:Y:S02]  /*9390*/  SHF.R.U64 R48, R48, 0x3, RZ ;  /* 0x0000000330307819 */ /* 0x000fe400000012ff */
[----:B------:R-:W-:-:S02]  /*93a0*/  SHF.R.U64 R52, R52, 0x3, RZ ;  /* 0x0000000334347819 */ /* 0x000fc400000012ff */
[----:B------:R-:W-:Y:S02]  /*93b0*/  SHF.R.U64 R56, R56, 0x3, RZ ;  /* 0x0000000338387819 */ /* 0x000fe400000012ff */
[----:B------:R-:W-:Y:S02]  /*93c0*/  SHF.R.U64 R5, R5, 0x3, RZ ;  /* 0x0000000305057819 */ /* 0x000fe400000012ff */
[----:B------:R-:W-:Y:S01]  /*93d0*/  SHF.R.U64 R6, R6, 0x3, RZ ;  /* 0x0000000306067819 */ /* 0x000fe200000012ff */
[----:B------:R-:W-:Y:S01]  /*93e0*/  UIADD3 UR4, UR11, UR4, URZ ;  /* 0x000000040b047290 */ /* 0x000fe2000fffe03f */
[----:B------:R-:W-:Y:S01]  /*93f0*/  LOP3.LUT R76, R79, 0x10, R76, 0xe2, !PT ;  /* 0x000000104f4c7812 */ /* 0x000fe200078ee24c */
[----:B------:R-:W-:Y:S01]  /*9400*/  IMAD.MOV R79, RZ, RZ, -R77 ;  /* 0x000000ffff4f7224 */ /* 0x000fe200078e0a4d */
[----:B------:R-:W-:Y:S02]  /*9410*/  ISETP.GE.AND P0, PT, R95, UR14, PT ;  /* 0x0000000e5f007c0c */ /* 0x000fe4000bf06270 */
[----:B------:R-:W-:Y:S01]  /*9420*/  LOP3.LUT R48, R48, R49, RZ, 0x3c, !PT ;  /* 0x0000003130307212 */ /* 0x000fe200078e3cff */
[--C-:B------:R-:W-:Y:S01]  /*9430*/  IMAD.X R49, RZ, RZ, R15.reuse, P4 ;  /* 0x000000ffff317224 */ /* 0x100fe200020e060f */
[----:B------:R-:W-:Y:S01]  /*9440*/  LOP3.LUT R52, R52, R53, RZ, 0x3c, !PT ;  /* 0x0000003534347212 */ /* 0x000fe200078e3cff */
[--C-:B------:R-:W-:Y:S01]  /*9450*/  IMAD.X R53, RZ, RZ, R15.reuse, P5 ;  /* 0x000000ffff357224 */ /* 0x100fe200028e060f */
[----:B------:R-:W-:Y:S01]  /*9460*/  LOP3.LUT R56, R56, R57, RZ, 0x3c, !PT ;  /* 0x0000003938387212 */ /* 0x000fe200078e3cff */
[--C-:B------:R-:W-:Y:S01]  /*9470*/  IMAD.X R57, RZ, RZ, R15.reuse, P6 ;  /* 0x000000ffff397224 */ /* 0x100fe200030e060f */
[----:B------:R-:W-:Y:S01]  /*9480*/  LOP3.LUT R4, R5, R14, RZ, 0x3c, !PT ;  /* 0x0000000e05047212 */ /* 0x000fe200078e3cff */
[----:B------:R-:W-:Y:S01]  /*9490*/  IMAD.MOV.U32 R5, RZ, RZ, R15 ;  /* 0x000000ffff057224 */ /* 0x000fe200078e000f */
[----:B------:R-:W-:-:S02]  /*94a0*/  LOP3.LUT R72, R6, R7, RZ, 0x3c, !PT ;  /* 0x0000000706487212 */ /* 0x000fc400078e3cff */
[----:B------:R-:W-:Y:S01]  /*94b0*/  SHF.R.S32.HI R78, RZ, 0x1f, R77 ;  /* 0x0000001fff4e7819 */ /* 0x000fe2000001144d */
[----:B------:R-:W-:Y:S01]  /*94c0*/  IMAD.U32 R20, RZ, RZ, UR10 ;  /* 0x0000000aff147e24 */ /* 0x000fe2000f8e00ff */
[----:B------:R-:W-:Y:S01]  /*94d0*/  SEL R0, RZ, 0xffffffff, P0 ;  /* 0xffffffffff007807 */ /* 0x000fe20000000000 */
[----:B------:R-:W-:Y:S01]  /*94e0*/  IMAD.U32 R21, RZ, RZ, UR11 ;  /* 0x0000000bff157e24 */ /* 0x000fe2000f8e00ff */
[----:B------:R-:W-:Y:S01]  /*94f0*/  ULDC.64 UR10, c[0x0][0xae0] ;  /* 0x0002b800000a7ab9 */ /* 0x000fe20000000a00 */
[----:B------:R-:W-:Y:S01]  /*9500*/  IMAD R79, R82, R79, R80 ;  /* 0x0000004f524f7224 */ /* 0x000fe200078e0250 */
[----:B------:R-:W5:Y:S01]  /*9510*/  LD.E.128 R4, desc[UR50][R4.64] ;  /* 0x0000003204047980 */ /* 0x000f62000c101d00 */
[----:B------:R-:W-:Y:S02]  /*9520*/  IMAD.U32 R21, RZ, RZ, UR4 ;  /* 0x00000004ff157e24 */ /* 0x000fe4000f8e00ff */
[----:B------:R-:W-:Y:S01]  /*9530*/  IMAD R78, R78, UR10, RZ ;  /* 0x0000000a4e4e7c24 */ /* 0x000fe2000f8e02ff */
[----:B------:R-:W5:Y:S01]  /*9540*/  LD.E.128 R12, desc[UR50][R12.64] ;  /* 0x000000320c0c7980 */ /* 0x000f62000c101d00 */
[----:B------:R-:W-:Y:S01]  /*9550*/  IMAD.SHL.U32 R83, R0, 0x20, RZ ;  /* 0x0000002000537824 */ /* 0x000fe200078e00ff */
[----:B------:R-:W-:-:S02]  /*9560*/  ISETP.GE.AND P0, PT, R97, UR14, PT ;  /* 0x0000000e61007c0c */ /* 0x000fc4000bf06270 */
[----:B------:R-:W5:Y:S01]  /*9570*/  LD.E.128 R48, desc[UR50][R48.64] ;  /* 0x0000003230307980 */ /* 0x000f62000c101d00 */
[----:B------:R-:W-:-:S03]  /*9580*/  SHF.R.S32.HI R0, RZ, 0x1f, R79 ;  /* 0x0000001fff007819 */ /* 0x000fc6000001144f */
[----:B------:R-:W5:Y:S01]  /*9590*/  LD.E.128 R52, desc[UR50][R52.64] ;  /* 0x0000003234347980 */ /* 0x000f62000c101d00 */
[----:B------:R-:W-:-:S03]  /*95a0*/  IMAD.WIDE.U32 R20, R77, UR10, R20 ;  /* 0x0000000a4d147c25 */ /* 0x000fc6000f8e0014 */
[----:B------:R-:W5:Y:S01]  /*95b0*/  LD.E.128 R56, desc[UR50][R56.64] ;  /* 0x0000003238387980 */ /* 0x000f62000c101d00 */
[----:B------:R-:W-:Y:S01]  /*95c0*/  IMAD R81, R77, UR11, R78 ;  /* 0x0000000b4d517c24 */ /* 0x000fe2000f8e024e */
[----:B------:R-:W-:Y:S02]  /*95d0*/  ULDC.64 UR10, c[0x0][0xad8] ;  /* 0x0002b600000a7ab9 */ /* 0x000fe40000000a00 */
[----:B------:R-:W5:Y:S01]  /*95e0*/  LD.E.128 R72, desc[UR50][R72.64] ;  /* 0x0000003248487980 */ /* 0x000f62000c101d00 */
[----:B------:R-:W-:Y:S01]  /*95f0*/  VIADD R93, R2, 0x1c0 ;  /* 0x000001c0025d7836 */ /* 0x000fe20000000000 */
[----:B------:R-:W-:Y:S01]  /*9600*/  @!PT LDS RZ, [RZ] ;  /* 0x00000000fffff984 */ /* 0x000fe20000000800 */
[----:B------:R-:W-:Y:S01]  /*9610*/  @!PT LDS RZ, [RZ] ;  /* 0x00000000fffff984 */ /* 0x000fe20000000800 */
[----:B------:R-:W-:Y:S01]  /*9620*/  @!PT LDS RZ, [RZ] ;  /* 0x00000000fffff984 */ /* 0x000fe20000000800 */
[----:B------:R-:W-:Y:S01]  /*9630*/  @!PT LDS RZ, [RZ] ;  /* 0x00000000fffff984 */ /* 0x000fe20000000800 */
[----:B------:R1:W-:Y:S06]  /*9640*/  MEMBAR.ALL.CTA ;  /* 0x0000000000007992 */ /* 0x0003ec0000008000 */
[----:B-1----:R-:W1:Y:S01]  /*9650*/  FENCE.VIEW.ASYNC.S ;  /* 0x00000000000073c6 */ /* 0x002e620000000000 */
[----:B------:R-:W-:Y:S01]  /*9660*/  IMAD.U32 R90, RZ, RZ, UR43 ;  /* 0x0000002bff5a7e24 */ /* 0x000fe2000f8e00ff */
[----:B------:R-:W-:Y:S01]  /*9670*/  LOP3.LUT R76, R83, 0x20, R76, 0xe2, !PT ;  /* 0x00000020534c7812 */ /* 0x000fe200078ee24c */
[----:B------:R-:W-:Y:S01]  /*9680*/  IMAD.IADD R21, R21, 0x1, R81 ;  /* 0x0000000115157824 */ /* 0x000fe200078e0251 */
[----:B------:R-:W-:Y:S01]  /*9690*/  SEL R77, RZ, 0x40, P0 ;  /* 0x00000040ff4d7807 */ /* 0x000fe20000000000 */
[----:B------:R-:W-:Y:S01]  /*96a0*/  IMAD R78, R0, UR10, RZ ;  /* 0x0000000a004e7c24 */ /* 0x000fe2000f8e02ff */
[----:B------:R-:W-:Y:S01]  /*96b0*/  ISETP.GE.AND P0, PT, R93, UR14, PT ;  /* 0x0000000e5d007c0c */ /* 0x000fe2000bf06270 */
[----:B------:R-:W-:-:S02]  /*96c0*/  IMAD R90, R90, 0x40, R3 ;  /* 0x000000405a5a7824 */ /* 0x000fc400078e0203 */
[----:B------:R-:W-:Y:S01]  /*96d0*/  IMAD R91, R82, UR8, RZ ;  /* 0x00000008525b7c24 */ /* 0x000fe2000f8e02ff */
[----:B------:R-:W-:Y:S01]  /*96e0*/  LOP3.LUT R0, R76, R77, RZ, 0xfc, !PT ;  /* 0x0000004d4c007212 */ /* 0x000fe200078efcff */
[C---:B------:R-:W-:Y:S01]  /*96f0*/  IMAD R77, R79.reuse, UR11, R78 ;  /* 0x0000000b4f4d7c24 */ /* 0x040fe2000f8e024e */
[----:B------:R-:W-:Y:S01]  /*9700*/  UIADD3 UR4, UR39, 0x28c20, URZ ;  /* 0x00028c2027047890 */ /* 0x000fe2000fffe03f */
[----:B------:R-:W-:Y:S01]  /*9710*/  IMAD.WIDE.U32 R20, R79, UR10, R20 ;  /* 0x0000000a4f147c25 */ /* 0x000fe2000f8e0014 */
[----:B------:R-:W-:Y:S01]  /*9720*/  SEL R3, RZ, 0x80, P0 ;  /* 0x00000080ff037807 */ /* 0x000fe20000000000 */
[----:B------:R-:W-:Y:S01]  /*9730*/  ULDC.64 UR10, c[0x0][0xa80] ;  /* 0x0002a000000a7ab9 */ /* 0x000fe20000000a00 */
[----:B------:R-:W-:Y:S01]  /*9740*/  ISETP.GE.AND P0, PT, R90, R91, PT ;  /* 0x0000005b5a00720c */ /* 0x000fe20003f06270 */
[----:B------:R-:W-:Y:S01]  /*9750*/  IMAD.IADD R21, R21, 0x1, R77 ;  /* 0x0000000115157824 */ /* 0x000fe200078e024d */
[----:B------:R-:W-:Y:S01]  /*9760*/  UPRMT UR4, URZ, 0x654, UR4 ;  /* 0x000006543f047896 */ /* 0x000fe20008000004 */
[----:B------:R-:W-:-:S04]  /*9770*/  LEA R86, P1, R20, UR10, 0x1 ;  /* 0x0000000a14567c11 */ /* 0x000fc8000f8208ff */
[----:B------:R-:W-:Y:S01]  /*9780*/  LEA.HI.X R88, R20, UR11, R21, 0x1, P1 ;  /* 0x0000000b14587c11 */ /* 0x000fe200088f0c15 */
[----:B------:R-:W-:Y:S01]  /*9790*/  BSSY B1, `(.L_x_392) ;  /* 0x000002c000017945 */ /* 0x000fe20003800000 */
[----:B-1----:R1:W2:Y:S02]  /*97a0*/  SHFL.IDX PT, R20, R86, RZ, 0x181f ;  /* 0x00181fff56147589 */ /* 0x0022a400000e0000 */
[----:B------:R-:W-:Y:S02]  /*97b0*/  SYNCS.ARRIVE.TRANS64.RED.A1T0 RZ, [UR4], RZ ;  /* 0x000000ffffff79a7 */ /* 0x000fe40008100404 */
[----:B------:R1:W3:Y:S01]  /*97c0*/  SHFL.IDX PT, R21, R88, RZ, 0x181f ;  /* 0x00181fff58157589 */ /* 0x0002e200000e0000 */
[----:B------:R-:W-:Y:S02]  /*97d0*/  LOP3.LUT R3, R0, R3, RZ, 0xfc, !PT ;  /* 0x0000000300037212 */ /* 0x000fe400078efcff */
[----:B0-----:R-:W-:Y:S01]  /*97e0*/  SHF.R.S32.HI R152, RZ, 0x1f, R185 ;  /* 0x0000001fff987819 */ /* 0x001fe200000114b9 */
[----:B------:R-:W-:Y:S06]  /*97f0*/  @P0 BRA `(.L_x_393) ;  /* 0x0000000000940947 */ /* 0x000fec0003800000 */
[----:B------:R-:W-:Y:S02]  /*9800*/  ISETP.GE.AND P1, PT, R185, UR14, PT ;  /* 0x0000000eb9007c0c */ /* 0x000fe4000bf26270 */
[----:B------:R-:W-:Y:S02]  /*9810*/  ISETP.GE.AND P0, PT, R2, UR14, PT ;  /* 0x0000000e02007c0c */ /* 0x000fe4000bf06270 */
[----:B------:R-:W-:Y:S02]  /*9820*/  ISETP.GE.AND P4, PT, R184, UR14, PT ;  /* 0x0000000eb8007c0c */ /* 0x000fe4000bf86270 */
[----:B------:R-:W-:Y:S02]  /*9830*/  ISETP.GE.AND P3, PT, R87, UR14, PT ;  /* 0x0000000e57007c0c */ /* 0x000fe4000bf66270 */
[----:B------:R-:W-:Y:S02]  /*9840*/  SHF.R.S32.HI R81, RZ, 0x1f, R184 ;  /* 0x0000001fff517819 */ /* 0x000fe400000114b8 */
[----:B------:R-:W-:-:S02]  /*9850*/  SHF.R.S32.HI R83, RZ, 0x1f, R87 ;  /* 0x0000001fff537819 */ /* 0x000fc40000011457 */
[----:B------:R-:W-:Y:S02]  /*9860*/  SHF.R.S32.HI R85, RZ, 0x1f, R89 ;  /* 0x0000001fff557819 */ /* 0x000fe40000011459 */
[CC--:B--2---:R-:W-:Y:S01]  /*9870*/  @!P1 LEA R76, P2, R185.reuse, R20.reuse, 0x1 ;  /* 0x00000014b94c9211 */ /* 0x0c4fe200078408ff */
[----:B---3--:R-:W-:Y:S02]  /*9880*/  @!P0 IMAD.WIDE R78, R2, 0x2, R20 ;  /* 0x00000002024e8825 */ /* 0x008fe400078e0214 */
[----:B------:R-:W-:Y:S02]  /*9890*/  @!P4 LEA R80, P5, R184, R20, 0x1 ;  /* 0x00000014b850c211 */ /* 0x000fe400078a08ff */
[----:B------:R-:W-:Y:S01]  /*98a0*/  @!P1 LEA.HI.X R77, R185, R21, R152, 0x1, P2 ;  /* 0x00000015b94d9211 */ /* 0x000fe200010f0c98 */
[----:B-----5:R0:W-:Y:S01]  /*98b0*/  @!P0 ST.E.128 desc[UR50][R78.64], R4 ;  /* 0x000000044e008985 */ /* 0x0201e2000c101d32 */
[----:B------:R-:W-:Y:S02]  /*98c0*/  ISETP.GE.AND P2, PT, R89, UR14, PT ;  /* 0x0000000e59007c0c */ /* 0x000fe4000bf46270 */
[----:B------:R-:W-:Y:S01]  /*98d0*/  LOP3.LUT P0, RZ, R0, 0x40, RZ, 0xc0, !PT ;  /* 0x0000004000ff7812 */ /* 0x000fe2000780c0ff */
[----:B------:R2:W-:Y:S01]  /*98e0*/  @!P1 ST.E.128 desc[UR50][R76.64], R12 ;  /* 0x0000000c4c009985 */ /* 0x0005e2000c101d32 */
[----:B------:R-:W-:-:S02]  /*98f0*/  ISETP.GE.AND P1, PT, R95, UR14, PT ;  /* 0x0000000e5f007c0c */ /* 0x000fc4000bf26270 */
[CC--:B------:R-:W-:Y:S02]  /*9900*/  @!P3 LEA R82, P6, R87.reuse, R20.reuse, 0x1 ;  /* 0x000000145752b211 */ /* 0x0c0fe400078c08ff */
[-C--:B------:R-:W-:Y:S02]  /*9910*/  @!P4 LEA.HI.X R81, R184, R21.reuse, R81, 0x1, P5 ;  /* 0x00000015b851c211 */ /* 0x080fe400028f0c51 */
[-C--:B------:R-:W-:Y:S02]  /*9920*/  @!P3 LEA.HI.X R83, R87, R21.reuse, R83, 0x1, P6 ;  /* 0x000000155753b211 */ /* 0x080fe400030f0c53 */
[----:B------:R-:W-:Y:S01]  /*9930*/  LOP3.LUT P6, RZ, R3, 0x80, RZ, 0xc0, !PT ;  /* 0x0000008003ff7812 */ /* 0x000fe200078cc0ff */
[----:B------:R4:W-:Y:S01]  /*9940*/  @!P4 ST.E.128 desc[UR50][R80.64], R28 ;  /* 0x0000001c5000c985 */ /* 0x0009e2000c101d32 */
[C---:B------:R-:W-:Y:S02]  /*9950*/  @!P2 LEA R84, P5, R89.reuse, R20, 0x1 ;  /* 0x000000145954a211 */ /* 0x040fe400078a08ff */
[----:B0-----:R-:W-:Y:S01]  /*9960*/  SHF.R.S32.HI R5, RZ, 0x1f, R95 ;  /* 0x0000001fff057819 */ /* 0x001fe2000001145f */
[----:B------:R4:W-:Y:S01]  /*9970*/  @!P3 ST.E.128 desc[UR50][R82.64], R36 ;  /* 0x000000245200b985 */ /* 0x0009e2000c101d32 */
[----:B------:R-:W-:-:S02]  /*9980*/  @!P2 LEA.HI.X R85, R89, R21, R85, 0x1, P5 ;  /* 0x000000155955a211 */ /* 0x000fc400028f0c55 */
[CC--:B------:R-:W-:Y:S02]  /*9990*/  @!P1 LEA R4, P5, R95.reuse, R20.reuse, 0x1 ;  /* 0x000000145f049211 */ /* 0x0c0fe400078a08ff */
[----:B------:R-:W-:Y:S01]  /*99a0*/  SHF.R.S32.HI R7, RZ, 0x1f, R97 ;  /* 0x0000001fff077819 */ /* 0x000fe20000011461 */
[----:B------:R4:W-:Y:S01]  /*99b0*/  @!P2 ST.E.128 desc[UR50][R84.64], R44 ;  /* 0x0000002c5400a985 */ /* 0x0009e2000c101d32 */
[-C--:B------:R-:W-:Y:S02]  /*99c0*/  @!P1 LEA.HI.X R5, R95, R21.reuse, R5, 0x1, P5 ;  /* 0x000000155f059211 */ /* 0x080fe400028f0c05 */
[C---:B------:R-:W-:Y:S02]  /*99d0*/  @P0 LEA R6, P5, R97.reuse, R20, 0x1 ;  /* 0x0000001461060211 */ /* 0x040fe400078a08ff */
[----:B--2---:R-:W-:Y:S01]  /*99e0*/  SHF.R.S32.HI R13, RZ, 0x1f, R93 ;  /* 0x0000001fff0d7819 */ /* 0x004fe2000001145d */
[----:B------:R4:W-:Y:S01]  /*99f0*/  @!P1 ST.E.128 desc[UR50][R4.64], R52 ;  /* 0x0000003404009985 */ /* 0x0009e2000c101d32 */
[----:B------:R-:W-:-:S02]  /*9a00*/  @P0 LEA.HI.X R7, R97, R21, R7, 0x1, P5 ;  /* 0x0000001561070211 */ /* 0x000fc400028f0c07 */
[----:B------:R-:W-:-:S03]  /*9a10*/  @P6 LEA R12, P5, R93, R20, 0x1 ;  /* 0x000000145d0c6211 */ /* 0x000fc600078a08ff */
[----:B------:R4:W-:Y:S01]  /*9a20*/  @P0 ST.E.128 desc[UR50][R6.64], R60 ;  /* 0x0000003c06000985 */ /* 0x0009e2000c101d32 */
[----:B------:R-:W-:-:S05]  /*9a30*/  @P6 LEA.HI.X R13, R93, R21, R13, 0x1, P5 ;  /* 0x000000155d0d6211 */ /* 0x000fca00028f0c0d */
[----:B------:R4:W-:Y:S04]  /*9a40*/  @P6 ST.E.128 desc[UR50][R12.64], R68 ;  /* 0x000000440c006985 */ /* 0x0009e8000c101d32 */
.L_x_393:
[----:B------:R-:W-:Y:S05]  /*9a50*/  BSYNC B1 ;  /* 0x0000000000017941 */ /* 0x000fea0003800000 */
.L_x_392:
[----:B----45:R-:W-:Y:S01]  /*9a60*/  VIADD R6, R90, 0x20 ;  /* 0x000000205a067836 */ /* 0x030fe20000000000 */
[----:B------:R0:W4:Y:S04]  /*9a70*/  SHFL.IDX PT, R5, R88, 0x1, 0x181f ;  /* 0x00381f0058057f89 */ /* 0x00012800000e0000 */
[----:B------:R-:W-:Y:S01]  /*9a80*/  ISETP.GE.AND P0, PT, R6, R91, PT ;  /* 0x0000005b0600720c */ /* 0x000fe20003f06270 */
[----:B------:R0:W0:-:S12]  /*9a90*/  SHFL.IDX PT, R4, R86, 0x1, 0x181f ;  /* 0x00381f0056047f89 */ /* 0x00001800000e0000 */
[----:B------:R-:W-:Y:S05]  /*9aa0*/  @P0 BRA `(.L_x_394) ;  /* 0x0000002800280947 */ /* 0x000fea0003800000 */
[----:B------:R-:W-:Y:S02]  /*9ab0*/  ISETP.GE.AND P0, PT, R2, UR14, PT ;  /* 0x0000000e02007c0c */ /* 0x000fe4000bf06270 */
[----:B------:R-:W-:Y:S02]  /*9ac0*/  ISETP.GE.AND P4, PT, R185, UR14, PT ;  /* 0x0000000eb9007c0c */ /* 0x000fe4000bf86270 */
[----:B------:R-:W-:Y:S02]  /*9ad0*/  ISETP.GE.AND P3, PT, R184, UR14, PT ;  /* 0x0000000eb8007c0c */ /* 0x000fe4000bf66270 */
[----:B------:R-:W-:Y:S02]  /*9ae0*/  ISETP.GE.AND P2, PT, R87, UR14, PT ;  /* 0x0000000e57007c0c */ /* 0x000fe4000bf46270 */
[----:B------:R-:W-:Y:S02]  /*9af0*/  ISETP.GE.AND P1, PT, R89, UR14, PT ;  /* 0x0000000e59007c0c */ /* 0x000fe4000bf26270 */
[----:B------:R-:W-:-:S02]  /*9b00*/  SHF.R.S32.HI R15, RZ, 0x1f, R184 ;  /* 0x0000001fff0f7819 */ /* 0x000fc400000114b8 */
[----:B---3--:R-:W-:Y:S01]  /*9b10*/  SHF.R.S32.HI R21, RZ, 0x1f, R87 ;  /* 0x0000001fff157819 */ /* 0x008fe20000011457 */
[----:B0---4-:R-:W-:Y:S02]  /*9b20*/  @!P0 IMAD.WIDE R6, R2, 0x2, R4 ;  /* 0x0000000202068825 */ /* 0x011fe400078e0204 */
[-C--:B------:R-:W-:Y:S02]  /*9b30*/  @!P4 LEA R12, P5, R185, R4.reuse, 0x1 ;  /* 0x00000004b90cc211 */ /* 0x080fe400078a08ff */
[-C--:B------:R-:W-:Y:S01]  /*9b40*/  @!P3 LEA R14, P6, R184, R4.reuse, 0x1 ;  /* 0x00000004b80eb211 */ /* 0x080fe200078c08ff */
[----:B------:R0:W-:Y:S01]  /*9b50*/  @!P0 ST.E.128 desc[UR50][R6.64], R8 ;  /* 0x0000000806008985 */ /* 0x0001e2000c101d32 */
[----:B------:R-:W-:Y:S02]  /*9b60*/  ISETP.GE.AND P0, PT, R95, UR14, PT ;  /* 0x0000000e5f007c0c */ /* 0x000fe4000bf06270 */
[----:B------:R-:W-:Y:S02]  /*9b70*/  @!P4 LEA.HI.X R13, R185, R5, R152, 0x1, P5 ;  /* 0x00000005b90dc211 */ /* 0x000fe400028f0c98 */
[----:B--2---:R-:W-:-:S02]  /*9b80*/  @!P2 LEA R20, P5, R87, R4, 0x1 ;  /* 0x000000045714a211 */ /* 0x004fc400078a08ff */
[-C--:B------:R-:W-:Y:S01]  /*9b90*/  @!P3 LEA.HI.X R15, R184, R5.reuse, R15, 0x1, P6 ;  /* 0x00000005b80fb211 */ /* 0x080fe200030f0c0f */
[----:B------:R2:W-:Y:S01]  /*9ba0*/  @!P4 ST.E.128 desc[UR50][R12.64], R24 ;  /* 0x000000180c00c985 */ /* 0x0005e2000c101d32 */
[----:B------:R-:W-:Y:S02]  /*9bb0*/  LOP3.LUT P6, RZ, R0, 0x40, RZ, 0xc0, !PT ;  /* 0x0000004000ff7812 */ /* 0x000fe400078cc0ff */
[----:B------:R-:W-:Y:S01]  /*9bc0*/  @!P2 LEA.HI.X R21, R87, R5, R21, 0x1, P5 ;  /* 0x000000055715a211 */ /* 0x000fe200028f0c15 */
[----:B------:R2:W-:Y:S01]  /*9bd0*/  @!P3 ST.E.128 desc[UR50][R14.64], R32 ;  /* 0x000000200e00b985 */ /* 0x0005e2000c101d32 */
[----:B------:R-:W-:-:S03]  /*9be0*/  SHF.R.S32.HI R0, RZ, 0x1f, R89 ;  /* 0x0000001fff007819 */ /* 0x000fc60000011459 */
[----:B------:R2:W-:Y:S01]  /*9bf0*/  @!P2 ST.E.128 desc[UR50][R20.64], R40 ;  /* 0x000000281400a985 */ /* 0x0005e2000c101d32 */
[----:B0-----:R-:W-:-:S04]  /*9c00*/  @!P1 LEA R6, P5, R89, R4, 0x1 ;  /* 0x0000000459069211 */ /* 0x001fc800078a08ff */
[-C--:B------:R-:W-:Y:S02]  /*9c10*/  @!P1 LEA.HI.X R7, R89, R5.reuse, R0, 0x1, P5 ;  /* 0x0000000559079211 */ /* 0x080fe400028f0c00 */
[----:B------:R-:W-:Y:S02]  /*9c20*/  SHF.R.S32.HI R0, RZ, 0x1f, R95 ;  /* 0x0000001fff007819 */ /* 0x000fe4000001145f */
[C---:B------:R-:W-:Y:S01]  /*9c30*/  @!P0 LEA R8, P5, R95.reuse, R4, 0x1 ;  /* 0x000000045f088211 */ /* 0x040fe200078a08ff */
[----:B------:R2:W-:Y:S03]  /*9c40*/  @!P1 ST.E.128 desc[UR50][R6.64], R48 ;  /* 0x0000003006009985 */ /* 0x0005e6000c101d32 */
[----:B------:R-:W-:Y:S02]  /*9c50*/  @!P0 LEA.HI.X R9, R95, R5, R0, 0x1, P5 ;  /* 0x000000055f098211 */ /* 0x000fe400028f0c00 */
[----:B------:R-:W-:-:S02]  /*9c60*/  SHF.R.S32.HI R0, RZ, 0x1f, R97 ;  /* 0x0000001fff007819 */ /* 0x000fc40000011461 */
[----:B------:R-:W-:Y:S01]  /*9c70*/  @P6 LEA R10, P5, R97, R4, 0x1 ;  /* 0x00000004610a6211 */ /* 0x000fe200078a08ff */
[----:B------:R2:W-:Y:S01]  /*9c80*/  @!P0 ST.E.128 desc[UR50][R8.64], R56 ;  /* 0x0000003808008985 */ /* 0x0005e2000c101d32 */
[----:B------:R-:W-:Y:S02]  /*9c90*/  LOP3.LUT P0, RZ, R3, 0x80, RZ, 0xc0, !PT ;  /* 0x0000008003ff7812 */ /* 0x000fe4000780c0ff */
[----:B------:R-:W-:-:S05]  /*9ca0*/  @P6 LEA.HI.X R11, R97, R5, R0, 0x1, P5 ;  /* 0x00000005610b6211 */ /* 0x000fca00028f0c00 */
[----:B------:R2:W-:Y:S06]  /*9cb0*/  @P6 ST.E.128 desc[UR50][R10.64], R64 ;  /* 0x000000400a006985 */ /* 0x0005ec000c101d32 */
[----:B------:R-:W-:Y:S05]  /*9cc0*/  @!P0 BRA `(.L_x_394) ;  /* 0x0000002400a08947 */ /* 0x000fea0003800000 */
[----:B------:R-:W-:Y:S02]  /*9cd0*/  LEA R4, P0, R93, R4, 0x1 ;  /* 0x000000045d047211 */ /* 0x000fe400078008ff */
[----:B------:R-:W-:-:S04]  /*9ce0*/  SHF.R.S32.HI R0, RZ, 0x1f, R93 ;  /* 0x0000001fff007819 */ /* 0x000fc8000001145d */
[----:B------:R-:W-:-:S05]  /*9cf0*/  LEA.HI.X R5, R93, R5, R0, 0x1, P0 ;  /* 0x000000055d057211 */ /* 0x000fca00000f0c00 */
[----:B------:R0:W-:Y:S01]  /*9d00*/  ST.E.128 desc[UR50][R4.64], R72 ;  /* 0x0000004804007985 */ /* 0x0001e2000c101d32 */
[----:B------:R-:W-:Y:S05]  /*9d10*/  BRA `(.L_x_394) ;  /* 0x00000024008c7947 */ /* 0x000fea0003800000 */
.L_x_391:
[----:B------:R-:W2:Y:S01]  /*9d20*/  LDL R0, [R1+0x30] ;  /* 0x0000300001007983 */ /* 0x000ea20000100800 */
[----:B------:R-:W-:Y:S01]  /*9d30*/  ULDC.64 UR12, c[0x0][0xb08] ;  /* 0x0002c200000c7ab9 */ /* 0x000fe20000000a00 */
[----:B------:R-:W-:Y:S01]  /*9d40*/  ULDC UR14, c[0x0][0xbe8] ;  /* 0x0002fa00000e7ab9 */ /* 0x000fe20000000800 */
[----:B------:R-:W-:Y:S01]  /*9d50*/  UIMAD UR18, UR18, UR12, URZ ;  /* 0x0000000c121272a4 */ /* 0x000fe2000f8e023f */
[----:B------:R-:W-:Y:S01]  /*9d60*/  IMAD.U32 R9, RZ, RZ, UR43 ;  /* 0x0000002bff097e24 */ /* 0x000fe2000f8e00ff */
[----:B------:R-:W-:Y:S01]  /*9d70*/  UIMAD.WIDE.U32 UR10, UR4, UR12, URZ ;  /* 0x0000000c040a72a5 */ /* 0x000fe2000f8e003f */
[----:B------:R-:W-:Y:S01]  /*9d80*/  BSSY B1, `(.L_x_395) ;  /* 0x00000d0000017945 */ /* 0x000fe20003800000 */
[----:B------:R-:W-:Y:S01]  /*9d90*/  UIMAD UR18, UR4, UR13, UR18 ;  /* 0x0000000d041272a4 */ /* 0x000fe2000f8e0212 */
[----:B------:R-:W-:Y:S01]  /*9da0*/  SHF.R.S32.HI R21, RZ, 0x1f, R197 ;  /* 0x0000001fff157819 */ /* 0x000fe200000114c5 */
[----:B------:R-:W-:Y:S01]  /*9db0*/  UISETP.NE.AND UP0, UPT, UR14, 0x1, UPT ;  /* 0x000000010e00788c */ /* 0x000fe2000bf05270 */
[----:B0-----:R-:W-:Y:S01]  /*9dc0*/  SHF.R.S32.HI R152, RZ, 0x1f, R198 ;  /* 0x0000001fff987819 */ /* 0x001fe200000114c6 */
[----:B------:R-:W-:Y:S01]  /*9dd0*/  UIADD3 UR11, UR11, UR18, URZ ;  /* 0x000000120b0b7290 */ /* 0x000fe2000fffe03f */
[----:B------:R-:W-:Y:S01]  /*9de0*/  SHF.R.S32.HI R153, RZ, 0x1f, R199 ;  /* 0x0000001fff997819 */ /* 0x000fe200000114c7 */
[----:B------:R-:W-:Y:S01]  /*9df0*/  ULDC.64 UR12, c[0x0][0xb38] ;  /* 0x0002ce00000c7ab9 */ /* 0x000fe20000000a00 */
[----:B------:R-:W-:Y:S01]  /*9e00*/  USHF.R.S32.HI UR4, URZ, 0x1f, UR9 ;  /* 0x0000001f3f047899 */ /* 0x000fe20008011409 */
[----:B------:R-:W-:Y:S01]  /*9e10*/  PLOP3.LUT P0, PT, PT, PT, UP0, 0x80, 0x0 ;  /* 0x000000000000781c */ /* 0x000fe20003f0f008 */
[----:B------:R-:W-:Y:S01]  /*9e20*/  UIMAD.WIDE.U32 UR10, UR42, UR12, UR10 ;  /* 0x0000000c2a0a72a5 */ /* 0x000fe2000f8e000a */
[----:B------:R-:W-:Y:S01]  /*9e30*/  SHF.R.S32.HI R154, RZ, 0x1f, R200 ;  /* 0x0000001fff9a7819 */ /* 0x000fe200000114c8 */
[----:B------:R-:W-:Y:S01]  /*9e40*/  UIMAD UR8, UR8, UR14, URZ ;  /* 0x0000000e080872a4 */ /* 0x000fe2000f8e023f */
[----:B------:R-:W-:Y:S01]  /*9e50*/  SHF.R.S32.HI R155, RZ, 0x1f, R201 ;  /* 0x0000001fff9b7819 */ /* 0x000fe200000114c9 */
[----:B------:R-:W-:Y:S01]  /*9e60*/  UIMAD UR11, UR42, UR13, UR11 ;  /* 0x0000000d2a0b72a4 */ /* 0x000fe2000f8e020b */
[----:B------:R-:W-:-:S02]  /*9e70*/  SHF.R.S32.HI R156, RZ, 0x1f, R202 ;  /* 0x0000001fff9c7819 */ /* 0x000fc400000114ca */
[----:B------:R-:W-:Y:S01]  /*9e80*/  ULDC.64 UR12, c[0x0][0xb40] ;  /* 0x0002d000000c7ab9 */ /* 0x000fe20000000a00 */
[----:B------:R-:W-:Y:S01]  /*9e90*/  SHF.R.S32.HI R157, RZ, 0x1f, R203 ;  /* 0x0000001fff9d7819 */ /* 0x000fe200000114cb */
[----:B------:R-:W-:Y:S01]  /*9ea0*/  UIMAD UR4, UR4, UR12, URZ ;  /* 0x0000000c040472a4 */ /* 0x000fe2000f8e023f */
[----:B------:R-:W-:Y:S01]  /*9eb0*/  SHF.R.S32.HI R158, RZ, 0x1f, R204 ;  /* 0x0000001fff9e7819 */ /* 0x000fe200000114cc */
[----:B------:R-:W-:Y:S01]  /*9ec0*/  UIMAD.WIDE.U32 UR10, UR9, UR12, UR10 ;  /* 0x0000000c090a72a5 */ /* 0x000fe2000f8e000a */
[----:B------:R-:W-:Y:S01]  /*9ed0*/  SHF.R.S32.HI R159, RZ, 0x1f, R205 ;  /* 0x0000001fff9f7819 */ /* 0x000fe200000114cd */
[----:B------:R-:W-:Y:S01]  /*9ee0*/  UIMAD UR4, UR9, UR13, UR4 ;  /* 0x0000000d090472a4 */ /* 0x000fe2000f8e0204 */
[----:B------:R-:W-:Y:S02]  /*9ef0*/  SHF.R.S32.HI R160, RZ, 0x1f, R206 ;  /* 0x0000001fffa07819 */ /* 0x000fe400000114ce */
[----:B------:R-:W-:Y:S01]  /*9f00*/  @UP0 ULDC UR9, c[0x0][0xbec] ;  /* 0x0002fb0000090ab9 */ /* 0x000fe20000000800 */
[----:B------:R-:W-:Y:S01]  /*9f10*/  UIADD3 UR11, UR11, UR4, URZ ;  /* 0x000000040b0b7290 */ /* 0x000fe2000fffe03f */
[----:B------:R-:W-:Y:S01]  /*9f20*/  SHF.R.S32.HI R161, RZ, 0x1f, R207 ;  /* 0x0000001fffa17819 */ /* 0x000fe200000114cf */
[----:B------:R-:W-:Y:S01]  /*9f30*/  ULDC.64 UR12, c[0x0][0xb48] ;  /* 0x0002d200000c7ab9 */ /* 0x000fe20000000a00 */
[----:B------:R-:W-:Y:S01]  /*9f40*/  @UP0 ULDC UR4, c[0x0][0xbf0] ;  /* 0x0002fc0000040ab9 */ /* 0x000fe20000000800 */
[----:B------:R-:W-:Y:S01]  /*9f50*/  UIMAD.WIDE.U32 UR10, UR44, UR12, UR10 ;  /* 0x0000000c2c0a72a5 */ /* 0x000fe2000f8e000a */
[----:B------:R-:W-:-:S02]  /*9f60*/  SHF.R.S32.HI R162, RZ, 0x1f, R208 ;  /* 0x0000001fffa27819 */ /* 0x000fc400000114d0 */
[----:B------:R-:W-:Y:S01]  /*9f70*/  SHF.R.S32.HI R163, RZ, 0x1f, R209 ;  /* 0x0000001fffa37819 */ /* 0x000fe200000114d1 */
[----:B------:R-:W-:Y:S01]  /*9f80*/  UIMAD UR44, UR44, UR13, UR11 ;  /* 0x0000000d2c2c72a4 */ /* 0x000fe2000f8e020b */
[----:B------:R-:W-:Y:S01]  /*9f90*/  SHF.R.S32.HI R164, RZ, 0x1f, R210 ;  /* 0x0000001fffa47819 */ /* 0x000fe200000114d2 */
[----:B-1----:R-:W-:Y:S01]  /*9fa0*/  IMAD.U32 R6, RZ, RZ, UR10 ;  /* 0x0000000aff067e24 */ /* 0x002fe2000f8e00ff */
[----:B------:R-:W-:Y:S01]  /*9fb0*/  ULDC.64 UR12, c[0x0][0xb30] ;  /* 0x0002cc00000c7ab9 */ /* 0x000fe20000000a00 */
[----:B------:R-:W-:Y:S01]  /*9fc0*/  IMAD.U32 R7, RZ, RZ, UR11 ;  /* 0x0000000bff077e24 */ /* 0x000fe2000f8e00ff */
[----:B------:R-:W-:Y:S01]  /*9fd0*/  ULDC.64 UR10, c[0x0][0xb28] ;  /* 0x0002ca00000a7ab9 */ /* 0x000fe20000000a00 */
[----:B------:R-:W-:Y:S01]  /*9fe0*/  IMAD.U32 R5, RZ, RZ, UR44 ;  /* 0x0000002cff057e24 */ /* 0x000fe2000f8e00ff */
[----:B------:R-:W-:Y:S02]  /*9ff0*/  SHF.R.S32.HI R165, RZ, 0x1f, R211 ;  /* 0x0000001fffa57819 */ /* 0x000fe400000114d3 */
[----:B------:R-:W-:-:S02]  /*a000*/  SHF.R.S32.HI R166, RZ, 0x1f, R212 ;  /* 0x0000001fffa67819 */ /* 0x000fc400000114d4 */
[----:B------:R-:W-:Y:S02]  /*a010*/  SHF.R.S32.HI R167, RZ, 0x1f, R213 ;  /* 0x0000001fffa77819 */ /* 0x000fe400000114d5 */
[----:B------:R-:W-:Y:S02]  /*a020*/  SHF.R.S32.HI R168, RZ, 0x1f, R214 ;  /* 0x0000001fffa87819 */ /* 0x000fe400000114d6 */
[----:B------:R-:W-:Y:S02]  /*a030*/  SHF.R.S32.HI R169, RZ, 0x1f, R215 ;  /* 0x0000001fffa97819 */ /* 0x000fe400000114d7 */
[----:B------:R-:W-:Y:S02]  /*a040*/  SHF.R.S32.HI R170, RZ, 0x1f, R216 ;  /* 0x0000001fffaa7819 */ /* 0x000fe400000114d8 */
[----:B------:R-:W-:Y:S02]  /*a050*/  SHF.R.S32.HI R171, RZ, 0x1f, R217 ;  /* 0x0000001fffab7819 */ /* 0x000fe400000114d9 */
[----:B------:R-:W-:-:S02]  /*a060*/  SHF.R.S32.HI R14, RZ, 0x1f, R218 ;  /* 0x0000001fff0e7819 */ /* 0x000fc400000114da */
[----:B------:R-:W-:Y:S02]  /*a070*/  SHF.R.S32.HI R15, RZ, 0x1f, R219 ;  /* 0x0000001fff0f7819 */ /* 0x000fe400000114db */
[----:B------:R-:W-:Y:S02]  /*a080*/  SHF.R.S32.HI R172, RZ, 0x1f, R220 ;  /* 0x0000001fffac7819 */ /* 0x000fe400000114dc */
[----:B------:R-:W-:Y:S01]  /*a090*/  SHF.R.S32.HI R173, RZ, 0x1f, R17 ;  /* 0x0000001fffad7819 */ /* 0x000fe20000011411 */
[----:B--2---:R-:W-:-:S04]  /*a0a0*/  IMAD R9, R9, 0x40, R0 ;  /* 0x0000004009097824 */ /* 0x004fc800078e0200 */
[----:B------:R-:W-:-:S04]  /*a0b0*/  @P0 IMAD.HI.U32 R0, R9, UR9, RZ ;  /* 0x0000000909000c27 */ /* 0x000fc8000f8e00ff */
[----:B------:R-:W-:Y:S01]  /*a0c0*/  IMAD.MOV.U32 R3, RZ, RZ, R9 ;  /* 0x000000ffff037224 */ /* 0x000fe200078e0009 */
[----:B------:R-:W-:Y:S01]  /*a0d0*/  @P0 SHF.R.U32.HI R3, RZ, UR4, R0 ;  /* 0x00000004ff030c19 */ /* 0x000fe20008011600 */
[----:B------:R-:W-:-:S03]  /*a0e0*/  UIADD3 UR4, UR39, 0x28c20, URZ ;  /* 0x00028c2027047890 */ /* 0x000fc6000fffe03f */
[--C-:B------:R-:W-:Y:S01]  /*a0f0*/  SHF.R.S32.HI R0, RZ, 0x1f, R3.reuse ;  /* 0x0000001fff007819 */ /* 0x100fe20000011403 */
[----:B------:R-:W-:Y:S01]  /*a100*/  IMAD.MOV R4, RZ, RZ, -R3 ;  /* 0x000000ffff047224 */ /* 0x000fe200078e0a03 */
[----:B------:R-:W-:-:S03]  /*a110*/  UPRMT UR4, URZ, 0x654, UR4 ;  /* 0x000006543f047896 */ /* 0x000fc60008000004 */
[----:B------:R-:W-:Y:S02]  /*a120*/  IMAD R0, R0, UR12, RZ ;  /* 0x0000000c00007c24 */ /* 0x000fe4000f8e02ff */
[----:B------:R-:W-:Y:S02]  /*a130*/  IMAD R7, R4, UR14, R9 ;  /* 0x0000000e04077c24 */ /* 0x000fe4000f8e0209 */
[----:B------:R-:W-:Y:S02]  /*a140*/  IMAD.MOV.U32 R4, RZ, RZ, R6 ;  /* 0x000000ffff047224 */ /* 0x000fe400078e0006 */
[C---:B------:R-:W-:Y:S01]  /*a150*/  IMAD R9, R3.reuse, UR13, R0 ;  /* 0x0000000d03097c24 */ /* 0x040fe2000f8e0200 */
[----:B------:R-:W-:Y:S01]  /*a160*/  SHF.R.S32.HI R0, RZ, 0x1f, R7 ;  /* 0x0000001fff007819 */ /* 0x000fe20000011407 */
[----:B------:R-:W-:Y:S01]  /*a170*/  IMAD.WIDE.U32 R4, R3, UR12, R4 ;  /* 0x0000000c03047c25 */ /* 0x000fe2000f8e0004 */
[----:B------:R-:W-:Y:S03]  /*a180*/  SYNCS.ARRIVE.TRANS64.RED.A1T0 RZ, [UR4], RZ ;  /* 0x000000ffffff79a7 */ /* 0x000fe60008100404 */
[----:B------:R-:W-:-:S02]  /*a190*/  IMAD.IADD R5, R5, 0x1, R9 ;  /* 0x0000000105057824 */ /* 0x000fc400078e0209 */
[----:B------:R-:W-:Y:S02]  /*a1a0*/  IMAD R0, R0, UR10, RZ ;  /* 0x0000000a00007c24 */ /* 0x000fe4000f8e02ff */
[----:B------:R-:W-:Y:S02]  /*a1b0*/  IMAD.U32 R9, RZ, RZ, UR43 ;  /* 0x0000002bff097e24 */ /* 0x000fe4000f8e00ff */
[----:B------:R-:W-:Y:S02]  /*a1c0*/  IMAD R3, R7, UR11, R0 ;  /* 0x0000000b07037c24 */ /* 0x000fe4000f8e0200 */
[----:B------:R-:W-:Y:S02]  /*a1d0*/  IMAD R0, R9, 0x40, R16 ;  /* 0x0000004009007824 */ /* 0x000fe400078e0210 */
[----:B------:R-:W-:Y:S01]  /*a1e0*/  IMAD.WIDE.U32 R4, R7, UR10, R4 ;  /* 0x0000000a07047c25 */ /* 0x000fe2000f8e0004 */
[----:B------:R-:W-:Y:S02]  /*a1f0*/  ULDC.64 UR10, c[0x0][0xb00] ;  /* 0x0002c000000a7ab9 */ /* 0x000fe40000000a00 */
[----:B------:R-:W-:Y:S01]  /*a200*/  ISETP.GE.AND P0, PT, R0, UR8, PT ;  /* 0x0000000800007c0c */ /* 0x000fe2000bf06270 */
[----:B------:R-:W-:Y:S01]  /*a210*/  IMAD.IADD R5, R5, 0x1, R3 ;  /* 0x0000000105057824 */ /* 0x000fe200078e0203 */
[----:B------:R-:W-:-:S04]  /*a220*/  LEA R3, P1, R4, UR10, 0x2 ;  /* 0x0000000a04037c11 */ /* 0x000fc8000f8210ff */
[----:B------:R-:W-:Y:S01]  /*a230*/  LEA.HI.X R10, R4, UR11, R5, 0x2, P1 ;  /* 0x0000000b040a7c11 */ /* 0x000fe200088f1405 */
[----:B------:R0:W1:Y:S04]  /*a240*/  SHFL.IDX PT, R12, R3, RZ, 0x1c1f ;  /* 0x001c1fff030c7589 */ /* 0x00006800000e0000 */
[----:B------:R0:W2:Y:S02]  /*a250*/  SHFL.IDX PT, R11, R10, RZ, 0x1c1f ;  /* 0x001c1fff0a0b7589 */ /* 0x0000a400000e0000 */
[----:B------:R-:W-:Y:S05]  /*a260*/  @P0 BRA `(.L_x_396) ;  /* 0x0000000800040947 */ /* 0x000fea0003800000 */
[----:B------:R-:W-:Y:S02]  /*a270*/  ULDC UR4, c[0x0][0xac8] ;  /* 0x0002b20000047ab9 */ /* 0x000fe40000000800 */
[----:B------:R-:W-:Y:S02]  /*a280*/  ISETP.GE.AND P2, PT, R17, UR4, PT ;  /* 0x0000000411007c0c */ /* 0x000fe4000bf46270 */
[----:B------:R-:W-:Y:S02]  /*a290*/  ISETP.GE.AND P1, PT, R220, UR4, PT ;  /* 0x00000004dc007c0c */ /* 0x000fe4000bf26270 */
[----:B------:R-:W-:Y:S02]  /*a2a0*/  ISETP.GE.AND P0, PT, R219, UR4, PT ;  /* 0x00000004db007c0c */ /* 0x000fe4000bf06270 */
[----:B------:R-:W-:-:S07]  /*a2b0*/  ISETP.GE.AND P4, PT, R217, UR4, PT ;  /* 0x00000004d9007c0c */ /* 0x000fce000bf86270 */
[----:B-1----:R-:W-:-:S04]  /*a2c0*/  @!P2 LEA R4, P3, R17, R12, 0x2 ;  /* 0x0000000c1104a211 */ /* 0x002fc800078610ff */
[-C--:B--2---:R-:W-:Y:S02]  /*a2d0*/  @!P2 LEA.HI.X R5, R17, R11.reuse, R173, 0x2, P3 ;  /* 0x0000000b1105a211 */ /* 0x084fe400018f14ad */
[----:B------:R-:W-:Y:S02]  /*a2e0*/  ISETP.GE.AND P3, PT, R218, UR4, PT ;  /* 0x00000004da007c0c */ /* 0x000fe4000bf66270 */
[CC--:B------:R-:W-:Y:S01]  /*a2f0*/  @!P0 LEA R6, P5, R219.reuse, R12.reuse, 0x2 ;  /* 0x0000000cdb068211 */ /* 0x0c0fe200078a10ff */
[----:B------:R1:W-:Y:S03]  /*a300*/  @!P2 ST.E.64 desc[UR50][R4.64], R24 ;  /* 0x000000180400a985 */ /* 0x0003e6000c101b32 */
[----:B------:R-:W-:Y:S02]  /*a310*/  @!P0 LEA.HI.X R7, R219, R11, R15, 0x2, P5 ;  /* 0x0000000bdb078211 */ /* 0x000fe400028f140f */
[----:B-1----:R-:W-:-:S04]  /*a320*/  @!P1 LEA R4, P2, R220, R12, 0x2 ;  /* 0x0000000cdc049211 */ /* 0x002fc800078410ff */
[----:B------:R-:W-:Y:S02]  /*a330*/  @!P1 LEA.HI.X R5, R220, R11, R172, 0x2, P2 ;  /* 0x0000000bdc059211 */ /* 0x000fe400010f14ac */
[----:B------:R-:W-:-:S03]  /*a340*/  ISETP.GE.AND P2, PT, R214, UR4, PT ;  /* 0x00000004d6007c0c */ /* 0x000fc6000bf46270 */
[----:B------:R1:W-:Y:S01]  /*a350*/  @!P1 ST.E.64 desc[UR50][R4.64], R28 ;  /* 0x0000001c04009985 */ /* 0x0003e2000c101b32 */
[----:B------:R-:W-:-:S03]  /*a360*/  ISETP.GE.AND P1, PT, R215, UR4, PT ;  /* 0x00000004d7007c0c */ /* 0x000fc6000bf26270 */
[----:B------:R2:W-:Y:S01]  /*a370*/  @!P0 ST.E.64 desc[UR50][R6.64], R32 ;  /* 0x0000002006008985 */ /* 0x0005e2000c101b32 */
[----:B------:R-:W-:Y:S02]  /*a380*/  ISETP.GE.AND P0, PT, R216, UR4, PT ;  /* 0x00000004d8007c0c */ /* 0x000fe4000bf06270 */
[CC--:B-1----:R-:W-:Y:S02]  /*a390*/  @!P3 LEA R4, P5, R218.reuse, R12.reuse, 0x2 ;  /* 0x0000000cda04b211 */ /* 0x0c2fe400078a10ff */
[CC--:B--2---:R-:W-:Y:S02]  /*a3a0*/  @!P4 LEA R6, P6, R217.reuse, R12.reuse, 0x2 ;  /* 0x0000000cd906c211 */ /* 0x0c4fe400078c10ff */
[-C--:B------:R-:W-:Y:S02]  /*a3b0*/  @!P3 LEA.HI.X R5, R218, R11.reuse, R14, 0x2, P5 ;  /* 0x0000000bda05b211 */ /* 0x080fe400028f140e */
[----:B------:R-:W-:Y:S02]  /*a3c0*/  @!P4 LEA.HI.X R7, R217, R11, R171, 0x2, P6 ;  /* 0x0000000bd907c211 */ /* 0x000fe400030f14ab */
[----:B------:R-:W-:Y:S01]  /*a3d0*/  @!P2 LEA R8, P6, R214, R12, 0x2 ;  /* 0x0000000cd608a211 */ /* 0x000fe200078c10ff */
[----:B------:R1:W-:Y:S01]  /*a3e0*/  @!P3 ST.E.64 desc[UR50][R4.64], R36 ;  /* 0x000000240400b985 */ /* 0x0003e2000c101b32 */
[----:B------:R-:W-:-:S02]  /*a3f0*/  ISETP.GE.AND P3, PT, R213, UR4, PT ;  /* 0x00000004d5007c0c */ /* 0x000fc4000bf66270 */
[-C--:B------:R-:W-:Y:S01]  /*a400*/  @!P2 LEA.HI.X R9, R214, R11.reuse, R168, 0x2, P6 ;  /* 0x0000000bd609a211 */ /* 0x080fe200030f14a8 */
[----:B------:R2:W-:Y:S01]  /*a410*/  @!P4 ST.E.64 desc[UR50][R6.64], R40 ;  /* 0x000000280600c985 */ /* 0x0005e2000c101b32 */
[CC--:B-1----:R-:W-:Y:S02]  /*a420*/  @!P0 LEA R4, P4, R216.reuse, R12.reuse, 0x2 ;  /* 0x0000000cd8048211 */ /* 0x0c2fe400078810ff */
[C---:B--2---:R-:W-:Y:S02]  /*a430*/  @!P1 LEA R6, P5, R215.reuse, R12, 0x2 ;  /* 0x0000000cd7069211 */ /* 0x044fe400078a10ff */
[-C--:B------:R-:W-:Y:S02]  /*a440*/  @!P0 LEA.HI.X R5, R216, R11.reuse, R170, 0x2, P4 ;  /* 0x0000000bd8058211 */ /* 0x080fe400020f14aa */
[----:B------:R-:W-:Y:S02]  /*a450*/  ISETP.GE.AND P4, PT, R212, UR4, PT ;  /* 0x00000004d4007c0c */ /* 0x000fe4000bf86270 */
[----:B------:R-:W-:Y:S01]  /*a460*/  @!P1 LEA.HI.X R7, R215, R11, R169, 0x2, P5 ;  /* 0x0000000bd7079211 */ /* 0x000fe200028f14a9 */
[----:B------:R1:W-:Y:S01]  /*a470*/  @!P0 ST.E.64 desc[UR50][R4.64], R44 ;  /* 0x0000002c04008985 */ /* 0x0003e2000c101b32 */
[----:B------:R-:W-:-:S02]  /*a480*/  ISETP.GE.AND P5, PT, R211, UR4, PT ;  /* 0x00000004d3007c0c */ /* 0x000fc4000bfa6270 */
[----:B------:R-:W-:Y:S01]  /*a490*/  ISETP.GE.AND P0, PT, R210, UR4, PT ;  /* 0x00000004d2007c0c */ /* 0x000fe2000bf06270 */
[----:B------:R2:W-:Y:S01]  /*a4a0*/  @!P1 ST.E.64 desc[UR50][R6.64], R48 ;  /* 0x0000003006009985 */ /* 0x0005e2000c101b32 */
[----:B------:R-:W-:-:S03]  /*a4b0*/  ISETP.GE.AND P1, PT, R209, UR4, PT ;  /* 0x00000004d1007c0c */ /* 0x000fc6000bf26270 */
[----:B------:R3:W-:Y:S01]  /*a4c0*/  @!P2 ST.E.64 desc[UR50][R8.64], R52 ;  /* 0x000000340800a985 */ /* 0x0007e2000c101b32 */
[CC--:B-1----:R-:W-:Y:S02]  /*a4d0*/  @!P3 LEA R4, P6, R213.reuse, R12.reuse, 0x2 ;  /* 0x0000000cd504b211 */ /* 0x0c2fe400078c10ff */
[CC--:B--2---:R-:W-:Y:S02]  /*a4e0*/  @!P4 LEA R6, P2, R212.reuse, R12.reuse, 0x2 ;  /* 0x0000000cd406c211 */ /* 0x0c4fe400078410ff */
[-C--:B------:R-:W-:Y:S02]  /*a4f0*/  @!P3 LEA.HI.X R5, R213, R11.reuse, R167, 0x2, P6 ;  /* 0x0000000bd505b211 */ /* 0x080fe400030f14a7 */
[----:B---3--:R-:W-:Y:S02]  /*a500*/  @!P5 LEA R8, P6, R211, R12, 0x2 ;  /* 0x0000000cd308d211 */ /* 0x008fe400078c10ff */
[----:B------:R-:W-:Y:S01]  /*a510*/  @!P4 LEA.HI.X R7, R212, R11, R166, 0x2, P2 ;  /* 0x0000000bd407c211 */ /* 0x000fe200010f14a6 */
[----:B------:R1:W-:Y:S01]  /*a520*/  @!P3 ST.E.64 desc[UR50][R4.64], R56 ;  /* 0x000000380400b985 */ /* 0x0003e2000c101b32 */
[----:B------:R-:W-:-:S02]  /*a530*/  ISETP.GE.AND P2, PT, R208, UR4, PT ;  /* 0x00000004d0007c0c */ /* 0x000fc4000bf46270 */
[-C--:B------:R-:W-:Y:S01]  /*a540*/  @!P5 LEA.HI.X R9, R211, R11.reuse, R165, 0x2, P6 ;  /* 0x0000000bd309d211 */ /* 0x080fe200030f14a5 */
[----:B------:R2:W-:Y:S01]  /*a550*/  @!P4 ST.E.64 desc[UR50][R6.64], R60 ;  /* 0x0000003c0600c985 */ /* 0x0005e2000c101b32 */
[----:B------:R-:W-:Y:S02]  /*a560*/  ISETP.GE.AND P3, PT, R207, UR4, PT ;  /* 0x00000004cf007c0c */ /* 0x000fe4000bf66270 */
[----:B------:R-:W-:Y:S01]  /*a570*/  ISETP.GE.AND P4, PT, R206, UR4, PT ;  /* 0x00000004ce007c0c */ /* 0x000fe2000bf86270 */
[----:B------:R3:W-:Y:S01]  /*a580*/  @!P5 ST.E.64 desc[UR50][R8.64], R64 ;  /* 0x000000400800d985 */ /* 0x0007e2000c101b32 */
[CC--:B-1----:R-:W-:Y:S02]  /*a590*/  @!P0 LEA R4, P6, R210.reuse, R12.reuse, 0x2 ;  /* 0x0000000cd2048211 */ /* 0x0c2fe400078c10ff */
[----:B--2---:R-:W-:Y:S02]  /*a5a0*/  @!P1 LEA R6, P5, R209, R12, 0x2 ;  /* 0x0000000cd1069211 */ /* 0x004fe400078a10ff */
[----:B------:R-:W-:-:S02]  /*a5b0*/  @!P0 LEA.HI.X R5, R210, R11, R164, 0x2, P6 ;  /* 0x0000000bd2058211 */ /* 0x000fc400030f14a4 */
[----:B------:R-:W-:Y:S02]  /*a5c0*/  @!P1 LEA.HI.X R7, R209, R11, R163, 0x2, P5 ;  /* 0x0000000bd1079211 */ /* 0x000fe400028f14a3 */
[----:B------:R-:W-:Y:S01]  /*a5d0*/  ISETP.GE.AND P5, PT, R205, UR4, PT ;  /* 0x00000004cd007c0c */ /* 0x000fe2000bfa6270 */
[----:B------:R1:W-:Y:S01]  /*a5e0*/  @!P0 ST.E.64 desc[UR50][R4.64], R68 ;  /* 0x0000004404008985 */ /* 0x0003e2000c101b32 */
[----:B---3--:R-:W-:-:S03]  /*a5f0*/  @!P2 LEA R8, P6, R208, R12, 0x2 ;  /* 0x0000000cd008a211 */ /* 0x008fc600078c10ff */
[----:B------:R2:W-:Y:S01]  /*a600*/  @!P1 ST.E.64 desc[UR50][R6.64], R72 ;  /* 0x0000004806009985 */ /* 0x0005e2000c101b32 */
[----:B------:R-:W-:-:S05]  /*a610*/  @!P2 LEA.HI.X R9, R208, R11, R162, 0x2, P6 ;  /* 0x0000000bd009a211 */ /* 0x000fca00030f14a2 */
[----:B------:R3:W-:Y:S01]  /*a620*/  @!P2 ST.E.64 desc[UR50][R8.64], R76 ;  /* 0x0000004c0800a985 */ /* 0x0007e2000c101b32 */
[----:B------:R-:W-:Y:S02]  /*a630*/  ISETP.GE.AND P2, PT, R204, UR4, PT ;  /* 0x00000004cc007c0c */ /* 0x000fe4000bf46270 */
[----:B-1----:R-:W-:-:S04]  /*a640*/  @!P3 LEA R4, P1, R207, R12, 0x2 ;  /* 0x0000000ccf04b211 */ /* 0x002fc800078210ff */
[-C--:B------:R-:W-:Y:S02]  /*a650*/  @!P3 LEA.HI.X R5, R207, R11.reuse, R161, 0x2, P1 ;  /* 0x0000000bcf05b211 */ /* 0x080fe400008f14a1 */
[----:B------:R-:W-:Y:S02]  /*a660*/  ISETP.GE.AND P1, PT, R203, UR4, PT ;  /* 0x00000004cb007c0c */ /* 0x000fe4000bf26270 */
[CC--:B--2---:R-:W-:Y:S01]  /*a670*/  @!P4 LEA R6, P0, R206.reuse, R12.reuse, 0x2 ;  /* 0x0000000cce06c211 */ /* 0x0c4fe200078010ff */
[----:B------:R1:W-:Y:S01]  /*a680*/  @!P3 ST.E.64 desc[UR50][R4.64], R80 ;  /* 0x000000500400b985 */ /* 0x0003e2000c101b32 */
[----:B---3--:R-:W-:Y:S02]  /*a690*/  @!P5 LEA R8, P6, R205, R12, 0x2 ;  /* 0x0000000ccd08d211 */ /* 0x008fe400078c10ff */
[----:B------:R-:W-:Y:S02]  /*a6a0*/  @!P4 LEA.HI.X R7, R206, R11, R160, 0x2, P0 ;  /* 0x0000000bce07c211 */ /* 0x000fe400000f14a0 */
[----:B------:R-:W-:-:S02]  /*a6b0*/  ISETP.GE.AND P0, PT, R202, UR4, PT ;  /* 0x00000004ca007c0c */ /* 0x000fc4000bf06270 */
[----:B------:R-:W-:Y:S01]  /*a6c0*/  @!P5 LEA.HI.X R9, R205, R11, R159, 0x2, P6 ;  /* 0x0000000bcd09d211 */ /* 0x000fe200030f149f */
[----:B------:R2:W-:Y:S01]  /*a6d0*/  @!P4 ST.E.64 desc[UR50][R6.64], R84 ;  /* 0x000000540600c985 */ /* 0x0005e2000c101b32 */
[----:B------:R-:W-:-:S03]  /*a6e0*/  ISETP.GE.AND P4, PT, R200, UR4, PT ;  /* 0x00000004c8007c0c */ /* 0x000fc6000bf86270 */
[----:B------:R3:W-:Y:S01]  /*a6f0*/  @!P5 ST.E.64 desc[UR50][R8.64], R88 ;  /* 0x000000580800d985 */ /* 0x0007e2000c101b32 */
[----:B------:R-:W-:Y:S02]  /*a700*/  ISETP.GE.AND P5, PT, R201, UR4, PT ;  /* 0x00000004c9007c0c */ /* 0x000fe4000bfa6270 */
[----:B-1----:R-:W-:-:S04]  /*a710*/  @!P2 LEA R4, P6, R204, R12, 0x2 ;  /* 0x0000000ccc04a211 */ /* 0x002fc800078c10ff */
[----:B------:R-:W-:Y:S02]  /*a720*/  @!P2 LEA.HI.X R5, R204, R11, R158, 0x2, P6 ;  /* 0x0000000bcc05a211 */ /* 0x000fe400030f149e */
[----:B--2---:R-:W-:-:S03]  /*a730*/  @!P1 LEA R6, P3, R203, R12, 0x2 ;  /* 0x0000000ccb069211 */ /* 0x004fc600078610ff */
[----:B------:R1:W-:Y:S01]  /*a740*/  @!P2 ST.E.64 desc[UR50][R4.64], R92 ;  /* 0x0000005c0400a985 */ /* 0x0003e2000c101b32 */
[----:B------:R-:W-:Y:S02]  /*a750*/  ISETP.GE.AND P2, PT, R198, UR4, PT ;  /* 0x00000004c6007c0c */ /* 0x000fe4000bf46270 */
[-C--:B------:R-:W-:Y:S02]  /*a760*/  @!P1 LEA.HI.X R7, R203, R11.reuse, R157, 0x2, P3 ;  /* 0x0000000bcb079211 */ /* 0x080fe400018f149d */
[----:B------:R-:W-:Y:S02]  /*a770*/  ISETP.GE.AND P3, PT, R199, UR4, PT ;  /* 0x00000004c7007c0c */ /* 0x000fe4000bf66270 */
[C---:B---3--:R-:W-:Y:S01]  /*a780*/  @!P0 LEA R8, P6, R202.reuse, R12, 0x2 ;  /* 0x0000000cca088211 */ /* 0x048fe200078c10ff */
[----:B------:R2:W-:Y:S01]  /*a790*/  @!P1 ST.E.64 desc[UR50][R6.64], R96 ;  /* 0x0000006006009985 */ /* 0x0005e2000c101b32 */
[----:B------:R-:W-:Y:S02]  /*a7a0*/  ISETP.GE.AND P1, PT, R197, UR4, PT ;  /* 0x00000004c5007c0c */ /* 0x000fe4000bf26270 */
[----:B------:R-:W-:-:S02]  /*a7b0*/  @!P0 LEA.HI.X R9, R202, R11, R156, 0x2, P6 ;  /* 0x0000000bca098211 */ /* 0x000fc400030f149c */
[----:B-1----:R-:W-:-:S03]  /*a7c0*/  @!P5 LEA R4, P6, R201, R12, 0x2 ;  /* 0x0000000cc904d211 */ /* 0x002fc600078c10ff */
[----:B------:R1:W-:Y:S01]  /*a7d0*/  @!P0 ST.E.64 desc[UR50][R8.64], R100 ;  /* 0x0000006408008985 */ /* 0x0003e2000c101b32 */
[----:B------:R-:W-:Y:S02]  /*a7e0*/  @!P5 LEA.HI.X R5, R201, R11, R155, 0x2, P6 ;  /* 0x0000000bc905d211 */ /* 0x000fe400030f149b */
[----:B--2---:R-:W-:-:S03]  /*a7f0*/  @!P4 LEA R6, P0, R200, R12, 0x2 ;  /* 0x0000000cc806c211 */ /* 0x004fc600078010ff */
[----:B------:R2:W-:Y:S01]  /*a800*/  @!P5 ST.E.64 desc[UR50][R4.64], R104 ;  /* 0x000000680400d985 */ /* 0x0005e2000c101b32 */
[-C--:B------:R-:W-:Y:S02]  /*a810*/  @!P4 LEA.HI.X R7, R200, R11.reuse, R154, 0x2, P0 ;  /* 0x0000000bc807c211 */ /* 0x080fe400000f149a */
[----:B------:R-:W-:Y:S02]  /*a820*/  ISETP.GE.AND P0, PT, R196, UR4, PT ;  /* 0x00000004c4007c0c */ /* 0x000fe4000bf06270 */
[CC--:B-1----:R-:W-:Y:S01]  /*a830*/  @!P3 LEA R8, P6, R199.reuse, R12.reuse, 0x2 ;  /* 0x0000000cc708b211 */ /* 0x0c2fe200078c10ff */
[----:B------:R1:W-:Y:S03]  /*a840*/  @!P4 ST.E.64 desc[UR50][R6.64], R108 ;  /* 0x0000006c0600c985 */ /* 0x0003e6000c101b32 */
[----:B------:R-:W-:Y:S02]  /*a850*/  @!P3 LEA.HI.X R9, R199, R11, R153, 0x2, P6 ;  /* 0x0000000bc709b211 */ /* 0x000fe400030f1499 */
[----:B--2---:R-:W-:-:S03]  /*a860*/  @!P2 LEA R4, P4, R198, R12, 0x2 ;  /* 0x0000000cc604a211 */ /* 0x004fc600078810ff */
[----:B------:R2:W-:Y:S01]  /*a870*/  @!P3 ST.E.64 desc[UR50][R8.64], R112 ;  /* 0x000000700800b985 */ /* 0x0005e2000c101b32 */
[----:B------:R-:W-:Y:S02]  /*a880*/  ISETP.GE.AND P3, PT, R195, UR4, PT ;  /* 0x00000004c3007c0c */ /* 0x000fe4000bf66270 */
[-C--:B------:R-:W-:Y:S02]  /*a890*/  @!P2 LEA.HI.X R5, R198, R11.reuse, R152, 0x2, P4 ;  /* 0x0000000bc605a211 */ /* 0x080fe400020f1498 */
[----:B------:R-:W-:Y:S02]  /*a8a0*/  ISETP.GE.AND P4, PT, R194, UR4, PT ;  /* 0x00000004c2007c0c */ /* 0x000fe4000bf86270 */
[----:B-1----:R-:W-:Y:S01]  /*a8b0*/  @!P1 LEA R6, P5, R197, R12, 0x2 ;  /* 0x0000000cc5069211 */ /* 0x002fe200078a10ff */
[----:B------:R1:W-:Y:S01]  /*a8c0*/  @!P2 ST.E.64 desc[UR50][R4.64], R116 ;  /* 0x000000740400a985 */ /* 0x0003e2000c101b32 */
[----:B------:R-:W-:Y:S02]  /*a8d0*/  ISETP.GE.AND P2, PT, R193, UR4, PT ;  /* 0x00000004c1007c0c */ /* 0x000fe4000bf46270 */
[----:B------:R-:W-:-:S02]  /*a8e0*/  @!P1 LEA.HI.X R7, R197, R11, R21, 0x2, P5 ;  /* 0x0000000bc5079211 */ /* 0x000fc400028f1415 */
[----:B--2---:R-:W-:-:S03]  /*a8f0*/  @!P0 LEA R8, P6, R196, R12, 0x2 ;  /* 0x0000000cc4088211 */ /* 0x004fc600078c10ff */
[----:B------:R2:W-:Y:S01]  /*a900*/  @!P1 ST.E.64 desc[UR50][R6.64], R120 ;  /* 0x0000007806009985 */ /* 0x0005e2000c101b32 */
[----:B------:R-:W-:Y:S02]  /*a910*/  ISETP.GE.AND P1, PT, R192, UR4, PT ;  /* 0x00000004c0007c0c */ /* 0x000fe4000bf26270 */
[----:B------:R-:W-:Y:S02]  /*a920*/  @!P0 LEA.HI.X R9, R196, R11, R229, 0x2, P6 ;  /* 0x0000000bc4098211 */ /* 0x000fe400030f14e5 */
[----:B-1----:R-:W-:-:S03]  /*a930*/  @!P3 LEA R4, P5, R195, R12, 0x2 ;  /* 0x0000000cc304b211 */ /* 0x002fc600078a10ff */
[----:B------:R1:W-:Y:S01]  /*a940*/  @!P0 ST.E.64 desc[UR50][R8.64], R124 ;  /* 0x0000007c08008985 */ /* 0x0003e2000c101b32 */
[----:B------:R-:W-:Y:S02]  /*a950*/  ISETP.GE.AND P0, PT, R187, UR4, PT ;  /* 0x00000004bb007c0c */ /* 0x000fe4000bf06270 */
[-C--:B------:R-:W-:Y:S02]  /*a960*/  @!P3 LEA.HI.X R5, R195, R11.reuse, R228, 0x2, P5 ;  /* 0x0000000bc305b211 */ /* 0x080fe400028f14e4 */
[----:B------:R-:W-:Y:S02]  /*a970*/  ISETP.GE.AND P5, PT, R186, UR4, PT ;  /* 0x00000004ba007c0c */ /* 0x000fe4000bfa6270 */
[C---:B--2---:R-:W-:Y:S01]  /*a980*/  @!P4 LEA R6, P6, R194.reuse, R12, 0x2 ;  /* 0x0000000cc206c211 */ /* 0x044fe200078c10ff */
[----:B------:R2:W-:Y:S03]  /*a990*/  @!P3 ST.E.64 desc[UR50][R4.64], R128 ;  /* 0x000000800400b985 */ /* 0x0005e6000c101b32 */
[----:B------:R-:W-:-:S02]  /*a9a0*/  @!P4 LEA.HI.X R7, R194, R11, R227, 0x2, P6 ;  /* 0x0000000bc207c211 */ /* 0x000fc400030f14e3 */
[----:B-1----:R-:W-:-:S03]  /*a9b0*/  @!P1 LEA R8, P6, R192, R12, 0x2 ;  /* 0x0000000cc0089211 */ /* 0x002fc600078c10ff */
[----:B------:R1:W-:Y:S01]  /*a9c0*/  @!P4 ST.E.64 desc[UR50][R6.64], R132 ;  /* 0x000000840600c985 */ /* 0x0003e2000c101b32 */
[----:B------:R-:W-:Y:S02]  /*a9d0*/  @!P1 LEA.HI.X R9, R192, R11, R225, 0x2, P6 ;  /* 0x0000000bc0099211 */ /* 0x000fe400030f14e1 */
[----:B--2---:R-:W-:-:S04]  /*a9e0*/  @!P2 LEA R4, P3, R193, R12, 0x2 ;  /* 0x0000000cc104a211 */ /* 0x004fc800078610ff */
[----:B------:R-:W-:Y:S02]  /*a9f0*/  @!P2 LEA.HI.X R5, R193, R11, R226, 0x2, P3 ;  /* 0x0000000bc105a211 */ /* 0x000fe400018f14e2 */
[----:B-1----:R-:W-:-:S03]  /*aa00*/  @!P0 LEA R6, P4, R187, R12, 0x2 ;  /* 0x0000000cbb068211 */ /* 0x002fc600078810ff */
[----:B------:R3:W-:Y:S01]  /*aa10*/  @!P2 ST.E.64 desc[UR50][R4.64], R136 ;  /* 0x000000880400a985 */ /* 0x0007e2000c101b32 */
[C---:B------:R-:W-:Y:S02]  /*aa20*/  @!P5 LEA R12, P3, R186.reuse, R12, 0x2 ;  /* 0x0000000cba0cd211 */ /* 0x040fe400078610ff */
[-C--:B------:R-:W-:Y:S01]  /*aa30*/  @!P0 LEA.HI.X R7, R187, R11.reuse, R224, 0x2, P4 ;  /* 0x0000000bbb078211 */ /* 0x080fe200020f14e0 */
[----:B------:R3:W-:Y:S01]  /*aa40*/  @!P1 ST.E.64 desc[UR50][R8.64], R140 ;  /* 0x0000008c08009985 */ /* 0x0007e2000c101b32 */
[----:B------:R-:W-:-:S03]  /*aa50*/  @!P5 LEA.HI.X R13, R186, R11, R223, 0x2, P3 ;  /* 0x0000000bba0dd211 */ /* 0x000fc600018f14df */
[----:B------:R3:W-:Y:S04]  /*aa60*/  @!P0 ST.E.64 desc[UR50][R6.64], R144 ;  /* 0x0000009006008985 */ /* 0x0007e8000c101b32 */
[----:B------:R3:W-:Y:S02]  /*aa70*/  @!P5 ST.E.64 desc[UR50][R12.64], R148 ;  /* 0x000000940c00d985 */ /* 0x0007e4000c101b32 */
.L_x_396:
[----:B------:R-:W-:Y:S05]  /*aa80*/  BSYNC B1 ;  /* 0x0000000000017941 */ /* 0x000fea0003800000 */
.L_x_395:
[----:B------:R-:W-:Y:S01]  /*aa90*/  VIADD R0, R0, 0x8 ;  /* 0x0000000800007836 */ /* 0x000fe20000000000 */
[----:B------:R4:W1:Y:S04]  /*aaa0*/  SHFL.IDX PT, R20, R10, 0x1, 0x1c1f ;  /* 0x003c1f000a147f89 */ /* 0x00086800000e0000 */
[----:B------:R-:W-:Y:S01]  /*aab0*/  ISETP.GE.AND P0, PT, R0, UR8, PT ;  /* 0x0000000800007c0c */ /* 0x000fe2000bf06270 */
[----:B0-----:R-:W0:-:S12]  /*aac0*/  SHFL.IDX PT, R3, R3, 0x1, 0x1c1f ;  /* 0x003c1f0003037f89 */ /* 0x001e1800000e0000 */
[----:B----4-:R-:W-:Y:S05]  /*aad0*/  @P0 BRA `(.L_x_394) ;  /* 0x00000018001c0947 */ /* 0x010fea0003800000 */
[----:B------:R-:W-:Y:S02]  /*aae0*/  ULDC UR4, c[0x0][0xac8] ;  /* 0x0002b20000047ab9 */ /* 0x000fe40000000800 */
[----:B------:R-:W-:Y:S02]  /*aaf0*/  ISETP.GE.AND P4, PT, R17, UR4, PT ;  /* 0x0000000411007c0c */ /* 0x000fe4000bf86270 */
[----:B------:R-:W-:Y:S02]  /*ab00*/  ISETP.GE.AND P2, PT, R220, UR4, PT ;  /* 0x00000004dc007c0c */ /* 0x000fe4000bf46270 */
[----:B------:R-:W-:Y:S02]  /*ab10*/  ISETP.GE.AND P1, PT, R219, UR4, PT ;  /* 0x00000004db007c0c */ /* 0x000fe4000bf26270 */
[----:B------:R-:W-:-:S07]  /*ab20*/  ISETP.GE.AND P0, PT, R218, UR4, PT ;  /* 0x00000004da007c0c */ /* 0x000fce000bf06270 */
[CC--:B0--3--:R-:W-:Y:S02]  /*ab30*/  @!P4 LEA R4, P3, R17.reuse, R3.reuse, 0x2 ;  /* 0x000000031104c211 */ /* 0x0c9fe400078610ff */
[-C--:B------:R-:W-:Y:S02]  /*ab40*/  @!P2 LEA R6, P6, R220, R3.reuse, 0x2 ;  /* 0x00000003dc06a211 */ /* 0x080fe400078c10ff */
[----:B-1----:R-:W-:Y:S02]  /*ab50*/  @!P4 LEA.HI.X R5, R17, R20, R173, 0x2, P3 ;  /* 0x000000141105c211 */ /* 0x002fe400018f14ad */
[----:B------:R-:W-:Y:S02]  /*ab60*/  ISETP.GE.AND P3, PT, R217, UR4, PT ;  /* 0x00000004d9007c0c */ /* 0x000fe4000bf66270 */
[----:B------:R-:W-:Y:S01]  /*ab70*/  @!P1 LEA R8, P5, R219, R3, 0x2 ;  /* 0x00000003db089211 */ /* 0x000fe200078a10ff */
[----:B------:R0:W-:Y:S01]  /*ab80*/  @!P4 ST.E.64 desc[UR50][R4.64], R26 ;  /* 0x0000001a0400c985 */ /* 0x0001e2000c101b32 */
[----:B------:R-:W-:-:S02]  /*ab90*/  ISETP.GE.AND P4, PT, R216, UR4, PT ;  /* 0x00000004d8007c0c */ /* 0x000fc4000bf86270 */
[-C--:B------:R-:W-:Y:S02]  /*aba0*/  @!P2 LEA.HI.X R7, R220, R20.reuse, R172, 0x2, P6 ;  /* 0x00000014dc07a211 */ /* 0x080fe400030f14ac */
[CC--:B------:R-:W-:Y:S02]  /*abb0*/  @!P0 LEA R10, P6, R218.reuse, R3.reuse, 0x2 ;  /* 0x00000003da0a8211 */ /* 0x0c0fe400078c10ff */
[-C--:B------:R-:W-:Y:S01]  /*abc0*/  @!P1 LEA.HI.X R9, R219, R20.reuse, R15, 0x2, P5 ;  /* 0x00000014db099211 */ /* 0x080fe200028f140f */
[----:B------:R1:W-:Y:S01]  /*abd0*/  @!P2 ST.E.64 desc[UR50][R6.64], R30 ;  /* 0x0000001e0600a985 */ /* 0x0003e2000c101b32 */
[----:B------:R-:W-:Y:S02]  /*abe0*/  ISETP.GE.AND P5, PT, R215, UR4, PT ;  /* 0x00000004d7007c0c */ /* 0x000fe4000bfa6270 */
[----:B--2---:R-:W-:Y:S01]  /*abf0*/  @!P0 LEA.HI.X R11, R218, R20, R14, 0x2, P6 ;  /* 0x00000014da0b8211 */ /* 0x004fe200030f140e */
[----:B------:R2:W-:Y:S01]  /*ac00*/  @!P1 ST.E.64 desc[UR50][R8.64], R34 ;  /* 0x0000002208009985 */ /* 0x0005e2000c101b32 */
[----:B0-----:R-:W-:-:S03]  /*ac10*/  @!P3 LEA R4, P1, R217, R3, 0x2 ;  /* 0x00000003d904b211 */ /* 0x001fc600078210ff */
[----:B------:R0:W-:Y:S01]  /*ac20*/  @!P0 ST.E.64 desc[UR50][R10.64], R38 ;  /* 0x000000260a008985 */ /* 0x0001e2000c101b32 */
[----:B------:R-:W-:Y:S02]  /*ac30*/  ISETP.GE.AND P0, PT, R214, UR4, PT ;  /* 0x00000004d6007c0c */ /* 0x000fe4000bf06270 */
[C---:B------:R-:W-:Y:S02]  /*ac40*/  @!P4 LEA R12, P2, R216.reuse, R3, 0x2 ;  /* 0x00000003d80cc211 */ /* 0x040fe400078410ff */
[-C--:B------:R-:W-:Y:S02]  /*ac50*/  @!P3 LEA.HI.X R5, R217, R20.reuse, R171, 0x2, P1 ;  /* 0x00000014d905b211 */ /* 0x080fe400008f14ab */
[----:B------:R-:W-:Y:S02]  /*ac60*/  ISETP.GE.AND P1, PT, R213, UR4, PT ;  /* 0x00000004d5007c0c */ /* 0x000fe4000bf26270 */
[----:B------:R-:W-:Y:S01]  /*ac70*/  @!P4 LEA.HI.X R13, R216, R20, R170, 0x2, P2 ;  /* 0x00000014d80dc211 */ /* 0x000fe200010f14aa */
[----:B------:R3:W-:Y:S01]  /*ac80*/  @!P3 ST.E.64 desc[UR50][R4.64], R42 ;  /* 0x0000002a0400b985 */ /* 0x0007e2000c101b32 */
[----:B------:R-:W-:-:S02]  /*ac90*/  ISETP.GE.AND P2, PT, R212, UR4, PT ;  /* 0x00000004d4007c0c */ /* 0x000fc4000bf46270 */
[-C--:B------:R-:W-:Y:S01]  /*aca0*/  @!P5 LEA R14, P6, R215, R3.reuse, 0x2 ;  /* 0x00000003d70ed211 */ /* 0x080fe200078c10ff */
[----:B------:R4:W-:Y:S01]  /*acb0*/  @!P4 ST.E.64 desc[UR50][R12.64], R46 ;  /* 0x0000002e0c00c985 */ /* 0x0009e2000c101b32 */
[----:B------:R-:W-:Y:S02]  /*acc0*/  ISETP.GE.AND P3, PT, R211, UR4, PT ;  /* 0x00000004d3007c0c */ /* 0x000fe4000bf66270 */
[----:B------:R-:W-:Y:S02]  /*acd0*/  @!P5 LEA.HI.X R15, R215, R20, R169, 0x2, P6 ;  /* 0x00000014d70fd211 */ /* 0x000fe400030f14a9 */
[-C--:B-1----:R-:W-:Y:S02]  /*ace0*/  @!P0 LEA R6, P6, R214, R3.reuse, 0x2 ;  /* 0x00000003d6068211 */ /* 0x082fe400078c10ff */
[----:B------:R-:W-:Y:S01]  /*acf0*/  ISETP.GE.AND P4, PT, R210, UR4, PT ;  /* 0x00000004d2007c0c */ /* 0x000fe2000bf86270 */
[----:B------:R1:W-:Y:S01]  /*ad00*/  @!P5 ST.E.64 desc[UR50][R14.64], R50 ;  /* 0x000000320e00d985 */ /* 0x0003e2000c101b32 */
[----:B--2---:R-:W-:-:S02]  /*ad10*/  @!P1 LEA R8, P5, R213, R3, 0x2 ;  /* 0x00000003d5089211 */ /* 0x004fc400078a10ff */
[-C--:B------:R-:W-:Y:S02]  /*ad20*/  @!P0 LEA.HI.X R7, R214, R20.reuse, R168, 0x2, P6 ;  /* 0x00000014d6078211 */ /* 0x080fe400030f14a8 */
[C---:B0-----:R-:W-:Y:S02]  /*ad30*/  @!P2 LEA R10, P6, R212.reuse, R3, 0x2 ;  /* 0x00000003d40aa211 */ /* 0x041fe400078c10ff */
[-C--:B------:R-:W-:Y:S01]  /*ad40*/  @!P1 LEA.HI.X R9, R213, R20.reuse, R167, 0x2, P5 ;  /* 0x00000014d5099211 */ /* 0x080fe200028f14a7 */
[----:B------:R0:W-:Y:S01]  /*ad50*/  @!P0 ST.E.64 desc[UR50][R6.64], R54 ;  /* 0x0000003606008985 */ /* 0x0001e2000c101b32 */
[----:B------:R-:W-:Y:S02]  /*ad60*/  ISETP.GE.AND P5, PT, R209, UR4, PT ;  /* 0x00000004d1007c0c */ /* 0x000fe4000bfa6270 */
[----:B------:R-:W-:Y:S01]  /*ad70*/  @!P2 LEA.HI.X R11, R212, R20, R166, 0x2, P6 ;  /* 0x00000014d40ba211 */ /* 0x000fe200030f14a6 */
[----:B------:R2:W-:Y:S01]  /*ad80*/  @!P1 ST.E.64 desc[UR50][R8.64], R58 ;  /* 0x0000003a08009985 */ /* 0x0005e2000c101b32 */
[----:B------:R-:W-:-:S02]  /*ad90*/  ISETP.GE.AND P0, PT, R208, UR4, PT ;  /* 0x00000004d0007c0c */ /* 0x000fc4000bf06270 */
[-C--:B---3--:R-:W-:Y:S01]  /*ada0*/  @!P3 LEA R4, P6, R211, R3.reuse, 0x2 ;  /* 0x00000003d304b211 */ /* 0x088fe200078c10ff */
[----:B------:R3:W-:Y:S01]  /*adb0*/  @!P2 ST.E.64 desc[UR50][R10.64], R62 ;  /* 0x0000003e0a00a985 */ /* 0x0007e2000c101b32 */
[CC--:B----4-:R-:W-:Y:S02]  /*adc0*/  @!P4 LEA R12, P2, R210.reuse, R3.reuse, 0x2 ;  /* 0x00000003d20cc211 */ /* 0x0d0fe400078410ff */
[----:B------:R-:W-:Y:S02]  /*add0*/  ISETP.GE.AND P1, PT, R207, UR4, PT ;  /* 0x00000004cf007c0c */ /* 0x000fe4000bf26270 */
[-C--:B------:R-:W-:Y:S02]  /*ade0*/  @!P3 LEA.HI.X R5, R211, R20.reuse, R165, 0x2, P6 ;  /* 0x00000014d305b211 */ /* 0x080fe400030f14a5 */
[----:B------:R-:W-:Y:S02]  /*adf0*/  @!P4 LEA.HI.X R13, R210, R20, R164, 0x2, P2 ;  /* 0x00000014d20dc211 */ /* 0x000fe400010f14a4 */
[----:B------:R-:W-:Y:S01]  /*ae00*/  ISETP.GE.AND P2, PT, R206, UR4, PT ;  /* 0x00000004ce007c0c */ /* 0x000fe2000bf46270 */
[----:B------:R-:W-:Y:S01]  /*ae10*/  @!P3 ST.E.64 desc[UR50][R4.64], R66 ;  /* 0x000000420400b985 */ /* 0x000fe2000c101b32 */
[----:B-1----:R-:W-:-:S03]  /*ae20*/  @!P5 LEA R14, P6, R209, R3, 0x2 ;  /* 0x00000003d10ed211 */ /* 0x002fc600078c10ff */
[----:B------:R1:W-:Y:S01]  /*ae30*/  @!P4 ST.E.64 desc[UR50][R12.64], R70 ;  /* 0x000000460c00c985 */ /* 0x0003e2000c101b32 */
[-C--:B------:R-:W-:Y:S02]  /*ae40*/  @!P5 LEA.HI.X R15, R209, R20.reuse, R163, 0x2, P6 ;  /* 0x00000014d10fd211 */ /* 0x080fe400030f14a3 */
[CC--:B0-----:R-:W-:Y:S02]  /*ae50*/  @!P0 LEA R6, P4, R208.reuse, R3.reuse, 0x2 ;  /* 0x00000003d0068211 */ /* 0x0c1fe400078810ff */
[-C--:B--2---:R-:W-:Y:S01]  /*ae60*/  @!P1 LEA R8, P3, R207, R3.reuse, 0x2 ;  /* 0x00000003cf089211 */ /* 0x084fe200078610ff */
[----:B------:R0:W-:Y:S01]  /*ae70*/  @!P5 ST.E.64 desc[UR50][R14.64], R74 ;  /* 0x0000004a0e00d985 */ /* 0x0001e2000c101b32 */
[----:B------:R-:W-:Y:S02]  /*ae80*/  @!P0 LEA.HI.X R7, R208, R20, R162, 0x2, P4 ;  /* 0x00000014d0078211 */ /* 0x000fe400020f14a2 */
[----:B------:R-:W-:Y:S02]  /*ae90*/  ISETP.GE.AND P4, PT, R204, UR4, PT ;  /* 0x00000004cc007c0c */ /* 0x000fe4000bf86270 */
[----:B------:R-:W-:Y:S01]  /*aea0*/  ISETP.GE.AND P5, PT, R205, UR4, PT ;  /* 0x00000004cd007c0c */ /* 0x000fe2000bfa6270 */
[----:B------:R2:W-:Y:S01]  /*aeb0*/  @!P0 ST.E.64 desc[UR50][R6.64], R78 ;  /* 0x0000004e06008985 */ /* 0x0005e2000c101b32 */
[----:B---3--:R-:W-:-:S02]  /*aec0*/  @!P2 LEA R10, P6, R206, R3, 0x2 ;  /* 0x00000003ce0aa211 */ /* 0x008fc400078c10ff */
[-C--:B------:R-:W-:Y:S02]  /*aed0*/  @!P1 LEA.HI.X R9, R207, R20.reuse, R161, 0x2, P3 ;  /* 0x00000014cf099211 */ /* 0x080fe400018f14a1 */
[----:B------:R-:W-:Y:S02]  /*aee0*/  ISETP.GE.AND P3, PT, R203, UR4, PT ;  /* 0x00000004cb007c0c */ /* 0x000fe4000bf66270 */
[----:B------:R-:W-:Y:S01]  /*aef0*/  @!P2 LEA.HI.X R11, R206, R20, R160, 0x2, P6 ;  /* 0x00000014ce0ba211 */ /* 0x000fe200030f14a0 */
[----:B------:R3:W-:Y:S01]  /*af00*/  @!P1 ST.E.64 desc[UR50][R8.64], R82 ;  /* 0x0000005208009985 */ /* 0x0007e2000c101b32 */
[----:B------:R-:W-:Y:S02]  /*af10*/  ISETP.GE.AND P1, PT, R201, UR4, PT ;  /* 0x00000004c9007c0c */ /* 0x000fe4000bf26270 */
[----:B-1----:R-:W-:Y:S01]  /*af20*/  @!P4 LEA R12, P0, R204, R3, 0x2 ;  /* 0x00000003cc0cc211 */ /* 0x002fe200078010ff */
[----:B------:R1:W-:Y:S01]  /*af30*/  @!P2 ST.E.64 desc[UR50][R10.64], R86 ;  /* 0x000000560a00a985 */ /* 0x0003e2000c101b32 */
[----:B------:R-:W-:-:S02]  /*af40*/  ISETP.GE.AND P2, PT, R202, UR4, PT ;  /* 0x00000004ca007c0c */ /* 0x000fc4000bf46270 */
[CC--:B------:R-:W-:Y:S02]  /*af50*/  @!P5 LEA R4, P6, R205.reuse, R3.reuse, 0x2 ;  /* 0x00000003cd04d211 */ /* 0x0c0fe400078c10ff */
[-C--:B------:R-:W-:Y:S02]  /*af60*/  @!P4 LEA.HI.X R13, R204, R20.reuse, R158, 0x2, P0 ;  /* 0x00000014cc0dc211 */ /* 0x080fe400000f149e */
[----:B------:R-:W-:Y:S02]  /*af70*/  @!P5 LEA.HI.X R5, R205, R20, R159, 0x2, P6 ;  /* 0x00000014cd05d211 */ /* 0x000fe400030f149f */
[----:B------:R-:W-:Y:S02]  /*af80*/  ISETP.GE.AND P0, PT, R200, UR4, PT ;  /* 0x00000004c8007c0c */ /* 0x000fe4000bf06270 */
[----:B0-----:R-:W-:Y:S01]  /*af90*/  @!P3 LEA R14, P6, R203, R3, 0x2 ;  /* 0x00000003cb0eb211 */ /* 0x001fe200078c10ff */
[----:B------:R0:W-:Y:S01]  /*afa0*/  @!P5 ST.E.64 desc[UR50][R4.64], R90 ;  /* 0x0000005a0400d985 */ /* 0x0001e2000c101b32 */
[----:B------:R-:W-:-:S02]  /*afb0*/  ISETP.GE.AND P5, PT, R199, UR4, PT ;  /* 0x00000004c7007c0c */ /* 0x000fc4000bfa6270 */
[-C--:B------:R-:W-:Y:S01]  /*afc0*/  @!P3 LEA.HI.X R15, R203, R20.reuse, R157, 0x2, P6 ;  /* 0x00000014cb0fb211 */ /* 0x080fe200030f149d */
[----:B------:R4:W-:Y:S01]  /*afd0*/  @!P4 ST.E.64 desc[UR50][R12.64], R94 ;  /* 0x0000005e0c00c985 */ /* 0x0009e2000c101b32 */
[-C--:B--2---:R-:W-:Y:S02]  /*afe0*/  @!P2 LEA R6, P6, R202, R3.reuse, 0x2 ;  /* 0x00000003ca06a211 */ /* 0x084fe400078c10ff */
[----:B------:R-:W-:Y:S01]  /*aff0*/  ISETP.GE.AND P4, PT, R198, UR4, PT ;  /* 0x00000004c6007c0c */ /* 0x000fe2000bf86270 */
[----:B------:R2:W-:Y:S01]  /*b000*/  @!P3 ST.E.64 desc[UR50][R14.64], R98 ;  /* 0x000000620e00b985 */ /* 0x0005e2000c101b32 */
[-C--:B---3--:R-:W-:Y:S02]  /*b010*/  @!P1 LEA R8, P3, R201, R3.reuse, 0x2 ;  /* 0x00000003c9089211 */ /* 0x088fe400078610ff */
[----:B------:R-:W-:Y:S02]  /*b020*/  @!P2 LEA.HI.X R7, R202, R20, R156, 0x2, P6 ;  /* 0x00000014ca07a211 */ /* 0x000fe400030f149c */
[----:B-1----:R-:W-:-:S02]  /*b030*/  @!P0 LEA R10, P6, R200, R3, 0x2 ;  /* 0x00000003c80a8211 */ /* 0x002fc400078c10ff */
[-C--:B------:R-:W-:Y:S01]  /*b040*/  @!P1 LEA.HI.X R9, R201, R20.reuse, R155, 0x2, P3 ;  /* 0x00000014c9099211 */ /* 0x080fe200018f149b */
[----:B------:R1:W-:Y:S01]  /*b050*/  @!P2 ST.E.64 desc[UR50][R6.64], R102 ;  /* 0x000000660600a985 */ /* 0x0003e2000c101b32 */
[----:B------:R-:W-:Y:S02]  /*b060*/  ISETP.GE.AND P3, PT, R197, UR4, PT ;  /* 0x00000004c5007c0c */ /* 0x000fe4000bf66270 */
[----:B------:R-:W-:Y:S01]  /*b070*/  @!P0 LEA.HI.X R11, R200, R20, R154, 0x2, P6 ;  /* 0x00000014c80b8211 */ /* 0x000fe200030f149a */
[----:B------:R3:W-:Y:S01]  /*b080*/  @!P1 ST.E.64 desc[UR50][R8.64], R106 ;  /* 0x0000006a08009985 */ /* 0x0007e2000c101b32 */
[-C--:B0-----:R-:W-:Y:S02]  /*b090*/  @!P5 LEA R4, P1, R199, R3.reuse, 0x2 ;  /* 0x00000003c704d211 */ /* 0x081fe400078210ff */
[----:B----4-:R-:W-:Y:S01]  /*b0a0*/  @!P4 LEA R12, P2, R198, R3, 0x2 ;  /* 0x00000003c60cc211 */ /* 0x010fe200078410ff */
[----:B------:R-:W-:Y:S01]  /*b0b0*/  @!P0 ST.E.64 desc[UR50][R10.64], R110 ;  /* 0x0000006e0a008985 */ /* 0x000fe2000c101b32 */
[----:B------:R-:W-:-:S02]  /*b0c0*/  ISETP.GE.AND P0, PT, R196, UR4, PT ;  /* 0x00000004c4007c0c */ /* 0x000fc4000bf06270 */
[-C--:B------:R-:W-:Y:S02]  /*b0d0*/  @!P5 LEA.HI.X R5, R199, R20.reuse, R153, 0x2, P1 ;  /* 0x00000014c705d211 */ /* 0x080fe400008f1499 */
[----:B------:R-:W-:Y:S02]  /*b0e0*/  ISETP.GE.AND P1, PT, R195, UR4, PT ;  /* 0x00000004c3007c0c */ /* 0x000fe4000bf26270 */
[C---:B--2---:R-:W-:Y:S01]  /*b0f0*/  @!P3 LEA R14, P6, R197.reuse, R3, 0x2 ;  /* 0x00000003c50eb211 */ /* 0x044fe200078c10ff */
[----:B------:R0:W-:Y:S01]  /*b100*/  @!P5 ST.E.64 desc[UR50][R4.64], R114 ;  /* 0x000000720400d985 */ /* 0x0001e2000c101b32 */
[-C--:B------:R-:W-:Y:S02]  /*b110*/  @!P4 LEA.HI.X R13, R198, R20.reuse, R152, 0x2, P2 ;  /* 0x00000014c60dc211 */ /* 0x080fe400010f1498 */
[----:B------:R-:W-:Y:S02]  /*b120*/  @!P3 LEA.HI.X R15, R197, R20, R21, 0x2, P6 ;  /* 0x00000014c50fb211 */ /* 0x000fe400030f1415 */
[----:B------:R-:W-:Y:S01]  /*b130*/  ISETP.GE.AND P2, PT, R192, UR4, PT ;  /* 0x00000004c0007c0c */ /* 0x000fe2000bf46270 */
[----:B------:R2:W-:Y:S01]  /*b140*/  @!P4 ST.E.64 desc[UR50][R12.64], R118 ;  /* 0x000000760c00c985 */ /* 0x0005e2000c101b32 */
[----:B------:R-:W-:-:S02]  /*b150*/  ISETP.GE.AND P4, PT, R194, UR4, PT ;  /* 0x00000004c2007c0c */ /* 0x000fc4000bf86270 */
[CC--:B-1----:R-:W-:Y:S01]  /*b160*/  @!P0 LEA R6, P5, R196.reuse, R3.reuse, 0x2 ;  /* 0x00000003c4068211 */ /* 0x0c2fe200078a10ff */
[----:B------:R1:W-:Y:S01]  /*b170*/  @!P3 ST.E.64 desc[UR50][R14.64], R122 ;  /* 0x0000007a0e00b985 */ /* 0x0003e2000c101b32 */
[----:B------:R-:W-:Y:S02]  /*b180*/  ISETP.GE.AND P3, PT, R193, UR4, PT ;  /* 0x00000004c1007c0c */ /* 0x000fe4000bf66270 */
[----:B------:R-:W-:Y:S02]  /*b190*/  @!P0 LEA.HI.X R7, R196, R20, R229, 0x2, P5 ;  /* 0x00000014c4078211 */ /* 0x000fe400028f14e5 */
[----:B------:R-:W-:Y:S02]  /*b1a0*/  ISETP.GE.AND P5, PT, R187, UR4, PT ;  /* 0x00000004bb007c0c */ /* 0x000fe4000bfa6270 */
[-C--:B---3--:R-:W-:Y:S01]  /*b1b0*/  @!P1 LEA R8, P6, R195, R3.reuse, 0x2 ;  /* 0x00000003c3089211 */ /* 0x088fe200078c10ff */
[----:B------:R3:W-:Y:S02]  /*b1c0*/  @!P0 ST.E.64 desc[UR50][R6.64], R126 ;  /* 0x0000007e06008985 */ /* 0x0007e4000c101b32 */
[----:B0-----:R-:W-:-:S02]  /*b1d0*/  @!P4 LEA R4, P0, R194, R3, 0x2 ;  /* 0x00000003c204c211 */ /* 0x001fc400078010ff */
[-C--:B------:R-:W-:Y:S02]  /*b1e0*/  @!P1 LEA.HI.X R9, R195, R20.reuse, R228, 0x2, P6 ;  /* 0x00000014c3099211 */ /* 0x080fe400030f14e4 */
[-C--:B------:R-:W-:Y:S02]  /*b1f0*/  @!P3 LEA R10, P6, R193, R3.reuse, 0x2 ;  /* 0x00000003c10ab211 */ /* 0x080fe400078c10ff */
[-C--:B------:R-:W-:Y:S01]  /*b200*/  @!P4 LEA.HI.X R5, R194, R20.reuse, R227, 0x2, P0 ;  /* 0x00000014c205c211 */ /* 0x080fe200000f14e3 */
[----:B------:R3:W-:Y:S01]  /*b210*/  @!P1 ST.E.64 desc[UR50][R8.64], R130 ;  /* 0x0000008208009985 */ /* 0x0007e2000c101b32 */
[-C--:B--2---:R-:W-:Y:S02]  /*b220*/  @!P2 LEA R12, P1, R192, R3.reuse, 0x2 ;  /* 0x00000003c00ca211 */ /* 0x084fe400078210ff */
[----:B-1----:R-:W-:Y:S01]  /*b230*/  @!P5 LEA R14, P0, R187, R3, 0x2 ;  /* 0x00000003bb0ed211 */ /* 0x002fe200078010ff */
[----:B------:R3:W-:Y:S01]  /*b240*/  @!P4 ST.E.64 desc[UR50][R4.64], R134 ;  /* 0x000000860400c985 */ /* 0x0007e2000c101b32 */
[----:B------:R-:W-:-:S02]  /*b250*/  @!P3 LEA.HI.X R11, R193, R20, R226, 0x2, P6 ;  /* 0x00000014c10bb211 */ /* 0x000fc400030f14e2 */
[-C--:B------:R-:W-:Y:S02]  /*b260*/  @!P2 LEA.HI.X R13, R192, R20.reuse, R225, 0x2, P1 ;  /* 0x00000014c00da211 */ /* 0x080fe400008f14e1 */
[----:B------:R-:W-:Y:S01]  /*b270*/  @!P5 LEA.HI.X R15, R187, R20, R224, 0x2, P0 ;  /* 0x00000014bb0fd211 */ /* 0x000fe200000f14e0 */
[----:B------:R3:W-:Y:S01]  /*b280*/  @!P3 ST.E.64 desc[UR50][R10.64], R138 ;  /* 0x0000008a0a00b985 */ /* 0x0007e2000c101b32 */
[----:B------:R-:W-:-:S03]  /*b290*/  ISETP.GE.AND P0, PT, R186, UR4, PT ;  /* 0x00000004ba007c0c */ /* 0x000fc6000bf06270 */
[----:B------:R3:W-:Y:S04]  /*b2a0*/  @!P2 ST.E.64 desc[UR50][R12.64], R142 ;  /* 0x0000008e0c00a985 */ /* 0x0007e8000c101b32 */
[----:B------:R3:W-:Y:S06]  /*b2b0*/  @!P5 ST.E.64 desc[UR50][R14.64], R146 ;  /* 0x000000920e00d985 */ /* 0x0007ec000c101b32 */
[----:B------:R-:W-:Y:S05]  /*b2c0*/  @P0 BRA `(.L_x_394) ;  /* 0x0000001000200947 */ /* 0x000fea0003800000 */
[----:B---3--:R-:W-:-:S04]  /*b2d0*/  LEA R4, P0, R186, R3, 0x2 ;  /* 0x00000003ba047211 */ /* 0x008fc800078010ff */
[----:B------:R-:W-:-:S05]  /*b2e0*/  LEA.HI.X R5, R186, R20, R223, 0x2, P0 ;  /* 0x00000014ba057211 */ /* 0x000fca00000f14df */
[----:B------:R0:W-:Y:S01]  /*b2f0*/  ST.E.64 desc[UR50][R4.64], R150 ;  /* 0x0000009604007985 */ /* 0x0001e2000c101b32 */
[----:B------:R-:W-:Y:S05]  /*b300*/  BRA `(.L_x_394) ;  /* 0x0000001000107947 */ /* 0x000fea0003800000 */
.L_x_388:
[----:B------:R-:W-:Y:S02]  /*b310*/  ULDC.64 UR8, c[0x0][0xc00] ;  /* 0x0003000000087ab9 */ /* 0x000fe40000000a00 */
[----:B------:R-:W-:-:S04]  /*b320*/  UISETP.NE.U32.AND UP0, UPT, UR8, URZ, UPT ;  /* 0x0000003f0800728c */ /* 0x000fc8000bf05070 */
[----:B------:R-:W-:-:S03]  /*b330*/  UISETP.NE.AND.EX UP0, UPT, UR9, URZ, UPT, UP0 ;  /* 0x0000003f0900728c */ /* 0x000fc6000bf05300 */
[----:B------:R-:W-:Y:S02]  /*b340*/  ULDC.64 UR8, c[0x0][0xc00] ;  /* 0x0003000000087ab9 */ /* 0x000fe40000000a00 */
[----:B------:R-:W-:Y:S01]  /*b350*/  UIMAD.WIDE UR8, UR40, 0x4, UR8 ;  /* 0x00000004280878a5 */ /* 0x000fe2000f8e0208 */
[----:B------:R-:W-:-:S05]  /*b360*/  PLOP3.LUT P1, PT, PT, PT, UP0, 0x80, 0x0 ;  /* 0x000000000000781c */ /* 0x000fca0003f2f008 */
[----:B------:R-:W-:Y:S02]  /*b370*/  IMAD.U32 R4, RZ, RZ, UR8 ;  /* 0x00000008ff047e24 */ /* 0x000fe4000f8e00ff */
[----:B------:R-:W-:Y:S01]  /*b380*/  IMAD.U32 R5, RZ, RZ, UR9 ;  /* 0x00000009ff057e24 */ /* 0x000fe2000f8e00ff */
[----:B------:R-:W-:Y:S02]  /*b390*/  ULDC.64 UR8, c[0x0][0xc08] ;  /* 0x0003020000087ab9 */ /* 0x000fe40000000a00 */
[----:B------:R-:W-:-:S03]  /*b3a0*/  UISETP.NE.U32.AND UP1, UPT, UR8, URZ, UPT ;  /* 0x0000003f0800728c */ /* 0x000fc6000bf25070 */
[----:B------:R-:W2:Y:S01]  /*b3b0*/  @P1 LDG.E R8, desc[UR50][R4.64] ;  /* 0x0000003204081981 */ /* 0x000ea2000c1e1900 */
[----:B------:R-:W-:Y:S01]  /*b3c0*/  UISETP.NE.AND.EX UP1, UPT, UR9, URZ, UPT, UP1 ;  /* 0x0000003f0900728c */ /* 0x000fe2000bf25310 */
[----:B------:R-:W-:Y:S02]  /*b3d0*/  ULDC UR4, c[0x0][0xa88] ;  /* 0x0002a20000047ab9 */ /* 0x000fe40000000800 */
[----:B------:R-:W-:-:S03]  /*b3e0*/  IMAD.U32 R0, RZ, RZ, UR4 ;  /* 0x00000004ff007e24 */ /* 0x000fc6000f8e00ff */
[----:B------:R-:W-:-:S05]  /*b3f0*/  PLOP3.LUT P2, PT, PT, PT, UP1, 0x80, 0x0 ;  /* 0x000000000000781c */ /* 0x000fca0003f4f018 */
[----:B------:R-:W-:Y:S02]  /*b400*/  @UP1 ULDC.64 UR8, c[0x0][0xc08] ;  /* 0x0003020000081ab9 */ /* 0x000fe40000000a00 */
[----:B------:R-:W-:-:S06]  /*b410*/  @UP1 UIMAD.WIDE UR8, UR40, 0x4, UR8 ;  /* 0x00000004280818a5 */ /* 0x000fcc000f8e0208 */
[----:B------:R-:W-:Y:S02]  /*b420*/  IMAD.U32 R6, RZ, RZ, UR8 ;  /* 0x00000008ff067e24 */ /* 0x000fe4000f8e00ff */
[----:B------:R-:W-:-:S05]  /*b430*/  IMAD.U32 R7, RZ, RZ, UR9 ;  /* 0x00000009ff077e24 */ /* 0x000fca000f8e00ff */
[----:B------:R1:W5:Y:S01]  /*b440*/  @P2 LDG.E R0, desc[UR50][R6.64] ;  /* 0x0000003206002981 */ /* 0x000362000c1e1900 */
[----:B------:R-:W-:Y:S01]  /*b450*/  UMOV UR4, URZ ;  /* 0x0000003f00047c82 */ /* 0x000fe20008000000 */
[----:B------:R-:W-:Y:S01]  /*b460*/  UISETP.NE.AND UP1, UPT, UR45, URZ, UPT ;  /* 0x0000003f2d00728c */ /* 0x000fe2000bf25270 */
[----:B------:R-:W3:Y:S10]  /*b470*/  S2R R3, SR_TID.X ;  /* 0x0000000000037919 */ /* 0x000ef40000002100 */
[----:B------:R-:W-:Y:S01]  /*b480*/  @!UP1 ULDC UR45, c[0x0][0xad4] ;  /* 0x0002b500002d9ab9 */ /* 0x000fe20000000800 */
[----:B--2---:R-:W-:Y:S01]  /*b490*/  @P1 R2UR UR4, R8 ;  /* 0x00000000080412ca */ /* 0x004fe200000e0000 */
[----:B---3--:R-:W-:-:S05]  /*b4a0*/  VIADD R8, R3, 0xffffff80 ;  /* 0xffffff8003087836 */ /* 0x008fca0000000000 */
[----:B------:R-:W-:-:S07]  /*b4b0*/  ISETP.GT.AND P0, PT, R8, 0x3f, PT ;  /* 0x0000003f0800780c */ /* 0x000fce0003f04270 */
[----:B------:R-:W-:Y:S01]  /*b4c0*/  USHF.R.S32.HI UR19, URZ, 0x1f, UR4 ;  /* 0x0000001f3f137899 */ /* 0x000fe20008011404 */
[----:B-1----:R-:W-:Y:S11]  /*b4d0*/  @P2 BRA `(.L_x_397) ;  /* 0x0000000000102947 */ /* 0x002ff60003800000 */
[----:B------:R-:W-:Y:S05]  /*b4e0*/  @!P1 BRA `(.L_x_397) ;  /* 0x00000000000c9947 */ /* 0x000fea0003800000 */
[----:B------:R-:W2:Y:S04]  /*b4f0*/  LDG.E R3, desc[UR50][R4.64] ;  /* 0x0000003204037981 */ /* 0x000ea8000c1e1900 */
[----:B-----5:R-:W2:Y:S02]  /*b500*/  LDG.E R0, desc[UR50][R4.64+0x4] ;  /* 0x0000043204007981 */ /* 0x020ea4000c1e1900 */
[----:B--2---:R-:W-:-:S07]  /*b510*/  IMAD.IADD R0, R0, 0x1, -R3 ;  /* 0x0000000100007824 */ /* 0x004fce00078e0a03 */
.L_x_397:
[----:B------:R-:W-:Y:S01]  /*b520*/  USEL UR40, UR40, URZ, !UP0 ;  /* 0x0000003f28287287 */ /* 0x000fe2000c000000 */
[----:B------:R-:W-:Y:S01]  /*b530*/  BSSY B1, `(.L_x_398) ;  /* 0x0000039000017945 */ /* 0x000fe20003800000 */
[----:B------:R-:W-:-:S03]  /*b540*/  USEL UR41, UR41, URZ, !UP0 ;  /* 0x0000003f29297287 */ /* 0x000fc6000c000000 */
[----:B------:R-:W-:Y:S09]  /*b550*/  @P0 BRA `(.L_x_399) ;  /* 0x0000000000d80947 */ /* 0x000ff20003800000 */
[----:B------:R-:W1:Y:S01]  /*b560*/  S2R R3, SR_TID.X ;  /* 0x0000000000037919 */ /* 0x000e620000002100 */
[----:B------:R-:W2:Y:S01]  /*b570*/  LDC R9, c[0x0][0xbe8] ;  /* 0x0002fa00ff097b82 */ /* 0x000ea20000000800 */
[----:B------:R-:W-:-:S04]  /*b580*/  IMAD.U32 R4, RZ, RZ, UR43 ;  /* 0x0000002bff047e24 */ /* 0x000fc8000f8e00ff */
[----:B-1----:R-:W-:Y:S02]  /*b590*/  IMAD R3, R4, 0x40, R3 ;  /* 0x0000004004037824 */ /* 0x002fe400078e0203 */
[----:B--2--5:R-:W-:Y:S02]  /*b5a0*/  IMAD R4, R0, R9, RZ ;  /* 0x0000000900047224 */ /* 0x024fe400078e02ff */
[----:B------:R-:W-:-:S05]  /*b5b0*/  VIADD R6, R3, 0xffffff80 ;  /* 0xffffff8003067836 */ /* 0x000fca0000000000 */
[----:B------:R-:W-:-:S13]  /*b5c0*/  ISETP.GE.AND P0, PT, R6, R4, PT ;  /* 0x000000040600720c */ /* 0x000fda0003f06270 */
[----:B------:R-:W-:Y:S05]  /*b5d0*/  @P0 BRA `(.L_x_399) ;  /* 0x0000000000b80947 */ /* 0x000fea0003800000 */
[----:B------:R-:W-:Y:S01]  /*b5e0*/  ISETP.NE.AND P0, PT, R9, 0x1, PT ;  /* 0x000000010900780c */ /* 0x000fe20003f05270 */
[----:B------:R-:W-:Y:S01]  /*b5f0*/  UISETP.GT.AND UP0, UPT, UR45, 0x1, UPT ;  /* 0x000000012d00788c */ /* 0x000fe2000bf04270 */
[----:B------:R-:W-:-:S03]  /*b600*/  UMOV UR17, 0x9b8 ;  /* 0x000009b800117882 */ /* 0x000fc60000000000 */
[----:B------:R-:W-:Y:S02]  /*b610*/  USEL UR17, UR17, 0x978, UP0 ;  /* 0x0000097811117887 */ /* 0x000fe40008000000 */
[----:B------:R-:W-:-:S06]  /*b620*/  USEL UR16, UR44, URZ, UP0 ;  /* 0x0000003f2c107287 */ /* 0x000fcc0008000000 */
[----:B------:R-:W1:Y:S04]  /*b630*/  @P0 LDC R3, c[0x0][0xbec] ;  /* 0x0002fb00ff030b82 */ /* 0x000e680000000800 */
[----:B------:R-:W-:Y:S01]  /*b640*/  ULDC.64 UR8, c[0x0][UR17+0x218] ;  /* 0x0000860011087abb */ /* 0x000fe20008000a00 */
[----:B------:R-:W-:Y:S01]  /*b650*/  ULDC.64 UR12, c[0x0][UR17+0x220] ;  /* 0x00008800110c7abb */ /* 0x000fe20008000a00 */
[----:B------:R-:W-:Y:S01]  /*b660*/  ULDC.64 UR14, c[0x0][UR17+0x228] ;  /* 0x00008a00110e7abb */ /* 0x000fe20008000a00 */
[----:B------:R-:W-:Y:S01]  /*b670*/  UIMAD.WIDE.U32 UR10, UR8, UR42, URZ ;  /* 0x0000002a080a72a5 */ /* 0x000fe2000f8e003f */
[----:B------:R-:W2:Y:S01]  /*b680*/  @P0 LDC R5, c[0x0][0xbf0] ;  /* 0x0002fc00ff050b82 */ /* 0x000ea20000000800 */
[----:B------:R-:W-:Y:S02]  /*b690*/  UIMAD UR18, UR9, UR42, URZ ;  /* 0x0000002a091272a4 */ /* 0x000fe4000f8e023f */
[----:B------:R-:W-:-:S02]  /*b6a0*/  UIMAD UR13, UR13, UR40, URZ ;  /* 0x000000280d0d72a4 */ /* 0x000fc4000f8e023f */
[----:B------:R-:W-:Y:S02]  /*b6b0*/  UIMAD.WIDE.U32 UR20, UR14, UR16, URZ ;  /* 0x000000100e1472a5 */ /* 0x000fe4000f8e003f */
[----:B------:R-:W-:Y:S02]  /*b6c0*/  UIMAD.WIDE.U32 UR8, UR12, UR40, URZ ;  /* 0x000000280c0872a5 */ /* 0x000fe4000f8e003f */
[----:B------:R-:W-:Y:S02]  /*b6d0*/  UIMAD UR14, UR15, UR16, URZ ;  /* 0x000000100f0e72a4 */ /* 0x000fe4000f8e023f */
[----:B------:R-:W-:Y:S02]  /*b6e0*/  UIMAD UR13, UR12, UR41, UR13 ;  /* 0x000000290c0d72a4 */ /* 0x000fe4000f8e020d */
[----:B------:R-:W-:Y:S02]  /*b6f0*/  UIADD3 UR10, UP1, UP2, UR8, UR10, UR4 ;  /* 0x0000000a080a7290 */ /* 0x000fe4000fa3e004 */
[----:B------:R-:W-:Y:S01]  /*b700*/  UIADD3 UR14, UR21, UR14, URZ ;  /* 0x0000000e150e7290 */ /* 0x000fe2000fffe03f */
[----:B-1----:R-:W-:Y:S01]  /*b710*/  @P0 IMAD.HI.U32 R4, R6, R3, RZ ;  /* 0x0000000306040227 */ /* 0x002fe200078e00ff */
[----:B------:R-:W-:-:S02]  /*b720*/  UIADD3 UR18, UR11, UR18, URZ ;  /* 0x000000120b127290 */ /* 0x000fc4000fffe03f */
[----:B------:R-:W-:Y:S01]  /*b730*/  UIADD3 UR13, UR9, UR13, URZ ;  /* 0x0000000d090d7290 */ /* 0x000fe2000fffe03f */
[----:B------:R-:W-:Y:S02]  /*b740*/  IMAD.MOV.U32 R3, RZ, RZ, R6 ;  /* 0x000000ffff037224 */ /* 0x000fe400078e0006 */
[----:B------:R-:W-:Y:S01]  /*b750*/  IMAD.U32 R10, RZ, RZ, UR14 ;  /* 0x0000000eff0a7e24 */ /* 0x000fe2000f8e00ff */
[----:B------:R-:W-:Y:S01]  /*b760*/  ULDC.64 UR8, c[0x0][UR17+0x210] ;  /* 0x0000840011087abb */ /* 0x000fe20008000a00 */
[----:B--2---:R-:W-:Y:S01]  /*b770*/  @P0 SHF.R.U32.HI R3, RZ, R5, R4 ;  /* 0x00000005ff030219 */ /* 0x004fe20000011604 */
[----:B------:R-:W-:Y:S02]  /*b780*/  IMAD.U32 R4, RZ, RZ, UR20 ;  /* 0x00000014ff047e24 */ /* 0x000fe4000f8e00ff */
[----:B------:R-:W-:Y:S01]  /*b790*/  IMAD.U32 R5, RZ, RZ, UR21 ;  /* 0x00000015ff057e24 */ /* 0x000fe2000f8e00ff */
[--C-:B------:R-:W-:Y:S01]  /*b7a0*/  SHF.R.S32.HI R5, RZ, 0x1f, R3.reuse ;  /* 0x0000001fff057819 */ /* 0x100fe20000011403 */
[----:B------:R-:W-:Y:S01]  /*b7b0*/  IMAD.MOV R7, RZ, RZ, -R3 ;  /* 0x000000ffff077224 */ /* 0x000fe200078e0a03 */
[----:B------:R-:W-:Y:S01]  /*b7c0*/  IADD3 R4, P0, P1, R3, UR10, R4 ;  /* 0x0000000a03047c10 */ /* 0x000fe2000f91e004 */
[----:B------:R-:W-:-:S02]  /*b7d0*/  UIADD3.X UR10, UR13, UR18, UR19, UP1, UP2 ;  /* 0x000000120d0a7290 */ /* 0x000fc40008fe4413 */
[----:B------:R-:W-:-:S04]  /*b7e0*/  IMAD R7, R9, R7, R6 ;  /* 0x0000000709077224 */ /* 0x000fc800078e0206 */
[----:B------:R-:W-:Y:S01]  /*b7f0*/  IADD3.X R5, R5, UR10, R10, P0, P1 ;  /* 0x0000000a05057c10 */ /* 0x000fe200087e240a */
[C---:B------:R-:W-:Y:S01]  /*b800*/  IMAD R6, R7.reuse, UR9, RZ ;  /* 0x0000000907067c24 */ /* 0x040fe2000f8e02ff */
[----:B------:R-:W-:Y:S01]  /*b810*/  SHF.R.S32.HI R3, RZ, 0x1f, R7 ;  /* 0x0000001fff037819 */ /* 0x000fe20000011407 */
[----:B------:R-:W-:Y:S01]  /*b820*/  ULDC.64 UR10, c[0x0][0xba8] ;  /* 0x0002ea00000a7ab9 */ /* 0x000fe20000000a00 */
[----:B------:R-:W-:Y:S01]  /*b830*/  @!UP0 ULDC UR10, c[0x0][0xb50] ;  /* 0x0002d400000a8ab9 */ /* 0x000fe20000000800 */
[----:B------:R-:W-:Y:S01]  /*b840*/  IMAD.WIDE.U32 R4, R7, UR8, R4 ;  /* 0x0000000807047c25 */ /* 0x000fe2000f8e0004 */
[----:B------:R-:W-:-:S03]  /*b850*/  @!UP0 ULDC UR11, c[0x0][0xb54] ;  /* 0x0002d500000b8ab9 */ /* 0x000fc60000000800 */
[----:B------:R-:W-:Y:S01]  /*b860*/  IMAD R3, R3, UR8, R6 ;  /* 0x0000000803037c24 */ /* 0x000fe2000f8e0206 */
[----:B------:R-:W-:-:S03]  /*b870*/  LEA R6, P0, R4, UR10, 0x2 ;  /* 0x0000000a04067c11 */ /* 0x000fc6000f8010ff */
[----:B------:R-:W-:-:S05]  /*b880*/  IMAD.IADD R3, R5, 0x1, R3 ;  /* 0x0000000105037824 */ /* 0x000fca00078e0203 */
[----:B------:R-:W-:Y:S01]  /*b890*/  LEA.HI.X R7, R4, UR11, R3, 0x2, P0 ;  /* 0x0000000b04077c11 */ /* 0x000fe200080f1403 */
[----:B------:R-:W-:-:S05]  /*b8a0*/  IMAD.MOV.U32 R3, RZ, RZ, -0x800000 ;  /* 0xff800000ff037424 */ /* 0x000fca00078e00ff */
[----:B------:R1:W-:Y:S02]  /*b8b0*/  STG.E desc[UR50][R6.64], R3 ;  /* 0x0000000306007986 */ /* 0x0003e4000c101932 */
.L_x_399:
[----:B------:R-:W-:Y:S05]  /*b8c0*/  BSYNC B1 ;  /* 0x0000000000017941 */ /* 0x000fea0003800000 */
.L_x_398:
[----:B------:R-:W-:-:S06]  /*b8d0*/  UISETP.GT.AND UP0, UPT, UR45, 0x1, UPT ;  /* 0x000000012d00788c */ /* 0x000fcc000bf04270 */
[----:B------:R-:W-:-:S13]  /*b8e0*/  PLOP3.LUT P0, PT, PT, PT, UP0, 0x80, 0x0 ;  /* 0x000000000000781c */ /* 0x000fda0003f0f008 */
[----:B------:R-:W-:Y:S05]  /*b8f0*/  @P0 BRA `(.L_x_394) ;  /* 0x0000000800940947 */ /* 0x000fea0003800000 */
[----:B------:R-:W2:Y:S01]  /*b900*/  LDC R11, c[0x0][0xbe8] ;  /* 0x0002fa00ff0b7b82 */ /* 0x000ea20000000800 */
[----:B-1----:R-:W-:Y:S01]  /*b910*/  SHF.R.S32.HI R3, RZ, 0x1f, R8 ;  /* 0x0000001fff037819 */ /* 0x002fe20000011408 */
[----:B------:R-:W-:Y:S01]  /*b920*/  ULDC.64 UR12, c[0x0][0xaa0] ;  /* 0x0002a800000c7ab9 */ /* 0x000fe20000000a00 */
[----:B------:R-:W-:Y:S01]  /*b930*/  IMAD.U32 R6, RZ, RZ, UR43 ;  /* 0x0000002bff067e24 */ /* 0x000fe2000f8e00ff */
[----:B------:R-:W-:Y:S01]  /*b940*/  UIMAD UR10, UR19, UR12, URZ ;  /* 0x0000000c130a72a4 */ /* 0x000fe2000f8e023f */
[----:B------:R-:W-:Y:S01]  /*b950*/  LEA.HI R3, R3, R8, RZ, 0x3 ;  /* 0x0000000803037211 */ /* 0x000fe200078f18ff */
[----:B------:R-:W-:Y:S01]  /*b960*/  UIMAD.WIDE.U32 UR8, UR4, UR12, URZ ;  /* 0x0000000c040872a5 */ /* 0x000fe2000f8e003f */
[----:B------:R-:W-:Y:S01]  /*b970*/  VIADD R35, R2, 0xc0 ;  /* 0x000000c002237836 */ /* 0x000fe20000000000 */
[----:B------:R-:W-:Y:S01]  /*b980*/  UIMAD UR10, UR4, UR13, UR10 ;  /* 0x0000000d040a72a4 */ /* 0x000fe2000f8e020a */
[----:B------:R-:W-:Y:S01]  /*b990*/  LOP3.LUT R5, R3, 0xfffffff8, RZ, 0xc0, !PT ;  /* 0xfffffff803057812 */ /* 0x000fe200078ec0ff */
[----:B------:R-:W-:Y:S01]  /*b9a0*/  ULDC UR12, c[0x0][0xac8] ;  /* 0x0002b200000c7ab9 */ /* 0x000fe20000000800 */
[----:B------:R-:W-:Y:S01]  /*b9b0*/  SHF.R.S32.HI R13, RZ, 0x3, R3 ;  /* 0x00000003ff0d7819 */ /* 0x000fe20000011403 */
[----:B------:R-:W-:Y:S01]  /*b9c0*/  UIADD3 UR9, UR9, UR10, URZ ;  /* 0x0000000a09097290 */ /* 0x000fe2000fffe03f */
[----:B------:R-:W-:Y:S01]  /*b9d0*/  ISETP.GE.AND P1, PT, R185, UR12, PT ;  /* 0x0000000cb9007c0c */ /* 0x000fe2000bf26270 */
[----:B------:R-:W-:Y:S01]  /*b9e0*/  IMAD.IADD R8, R8, 0x1, -R5 ;  /* 0x0000000108087824 */ /* 0x000fe200078e0a05 */
[----:B------:R-:W-:Y:S01]  /*b9f0*/  ULDC.64 UR10, c[0x0][0xae8] ;  /* 0x0002ba00000a7ab9 */ /* 0x000fe20000000a00 */
[----:B------:R-:W-:Y:S01]  /*ba00*/  ISETP.GE.AND P2, PT, R2, UR12, PT ;  /* 0x0000000c02007c0c */ /* 0x000fe2000bf46270 */
[----:B------:R-:W-:Y:S01]  /*ba10*/  UIMAD.WIDE.U32 UR8, UR42, UR10, UR8 ;  /* 0x0000000a2a0872a5 */ /* 0x000fe2000f8e0008 */
[----:B------:R-:W-:Y:S01]  /*ba20*/  IMAD R3, R8, 0x20, R13 ;  /* 0x0000002008037824 */ /* 0x000fe200078e020d */
[----:B------:R-:W-:Y:S01]  /*ba30*/  BSSY B1, `(.L_x_400) ;  /* 0x000006d000017945 */ /* 0x000fe20003800000 */
[----:B------:R-:W-:Y:S01]  /*ba40*/  VIADD R31, R2, 0x100 ;  /* 0x00000100021f7836 */ /* 0x000fe20000000000 */
[----:B------:R-:W-:Y:S01]  /*ba50*/  UIMAD UR9, UR42, UR11, UR9 ;  /* 0x0000000b2a0972a4 */ /* 0x000fe2000f8e0209 */
[----:B------:R-:W-:Y:S01]  /*ba60*/  IMAD R9, R6, 0x40, R3 ;  /* 0x0000004006097824 */ /* 0x000fe200078e0203 */
[----:B------:R-:W-:Y:S01]  /*ba70*/  SEL R3, RZ, 0xffffffff, P1 ;  /* 0xffffffffff037807 */ /* 0x000fe20000800000 */
[----:B------:R-:W-:Y:S01]  /*ba80*/  ULDC.64 UR10, c[0x0][0xaf0] ;  /* 0x0002bc00000a7ab9 */ /* 0x000fe20000000a00 */
[----:B--2---:R-:W-:Y:S01]  /*ba90*/  ISETP.NE.AND P0, PT, R11, 0x1, PT ;  /* 0x000000010b00780c */ /* 0x004fe20003f05270 */
[----:B------:R-:W-:Y:S01]  /*baa0*/  UIMAD UR41, UR41, UR10, URZ ;  /* 0x0000000a292972a4 */ /* 0x000fe2000f8e023f */
[----:B------:R-:W-:Y:S01]  /*bab0*/  ISETP.GE.AND P1, PT, R184, UR12, PT ;  /* 0x0000000cb8007c0c */ /* 0x000fe2000bf26270 */
[----:B------:R-:W-:Y:S01]  /*bac0*/  IMAD.SHL.U32 R15, R3, 0x2, RZ ;  /* 0x00000002030f7824 */ /* 0x000fe200078e00ff */
[----:B------:R-:W-:Y:S01]  /*bad0*/  SEL R6, RZ, 0x1, P2 ;  /* 0x00000001ff067807 */ /* 0x000fe20001000000 */
[----:B------:R-:W-:Y:S01]  /*bae0*/  UIMAD UR4, UR40, UR11, UR41 ;  /* 0x0000000b280472a4 */ /* 0x000fe2000f8e0229 */
[----:B------:R-:W-:Y:S01]  /*baf0*/  SEL R7, RZ, 0xffffffff, P1 ;  /* 0xffffffffff077807 */ /* 0x000fe20000800000 */
[----:B------:R-:W-:Y:S01]  /*bb00*/  UIMAD.WIDE.U32 UR40, UR40, UR10, UR8 ;  /* 0x0000000a282872a5 */ /* 0x000fe2000f8e0008 */
[----:B------:R-:W-:Y:S01]  /*bb10*/  IMAD.MOV.U32 R3, RZ, RZ, R9 ;  /* 0x000000ffff037224 */ /* 0x000fe200078e0009 */
[----:B------:R-:W-:Y:S01]  /*bb20*/  LOP3.LUT R6, R15, 0x2, R6, 0xe2, !PT ;  /* 0x000000020f067812 */ /* 0x000fe200078ee206 */
[----:B------:R-:W-:Y:S01]  /*bb30*/  ULDC.64 UR8, c[0x0][0xae0] ;  /* 0x0002b80000087ab9 */ /* 0x000fe20000000a00 */
[----:B------:R-:W-:Y:S01]  /*bb40*/  IMAD.SHL.U32 R7, R7, 0x4, RZ ;  /* 0x0000000407077824 */ /* 0x000fe200078e00ff */
[----:B------:R-:W-:Y:S01]  /*bb50*/  UIADD3 UR4, UR41, UR4, URZ ;  /* 0x0000000429047290 */ /* 0x000fe2000fffe03f */
[----:B------:R-:W1:Y:S01]  /*bb60*/  @P0 LDC R4, c[0x0][0xbec] ;  /* 0x0002fb00ff040b82 */ /* 0x000e620000000800 */
[C---:B------:R-:W-:Y:S01]  /*bb70*/  VIADD R29, R2.reuse, 0x140 ;  /* 0x00000140021d7836 */ /* 0x040fe20000000000 */
[----:B------:R-:W-:Y:S01]  /*bb80*/  SHF.R.S32.HI R33, RZ, 0x1f, R184 ;  /* 0x0000001fff217819 */ /* 0x000fe200000114b8 */
[----:B------:R-:W-:Y:S01]  /*bb90*/  VIADD R37, R2, 0x180 ;  /* 0x0000018002257836 */ /* 0x000fe20000000000 */
[----:B------:R-:W-:Y:S01]  /*bba0*/  LOP3.LUT R10, R7, 0x4, R6, 0xe2, !PT ;  /* 0x00000004070a7812 */ /* 0x000fe200078ee206 */
[----:B------:R-:W-:Y:S01]  /*bbb0*/  IMAD.U32 R26, RZ, RZ, UR43 ;  /* 0x0000002bff1a7e24 */ /* 0x000fe2000f8e00ff */
[----:B------:R-:W-:Y:S01]  /*bbc0*/  SHF.R.S32.HI R28, RZ, 0x1f, R29 ;  /* 0x0000001fff1c7819 */ /* 0x000fe2000001141d */
[----:B-----5:R-:W-:Y:S01]  /*bbd0*/  IMAD R25, R0, R11, RZ ;  /* 0x0000000b00197224 */ /* 0x020fe200078e02ff */
[----:B------:R-:W2:Y:S01]  /*bbe0*/  @P0 LDC R5, c[0x0][0xbf0] ;  /* 0x0002fc00ff050b82 */ /* 0x000ea20000000800 */
[----:B------:R-:W-:Y:S01]  /*bbf0*/  IMAD R26, R26, 0x40, R13 ;  /* 0x000000401a1a7824 */ /* 0x000fe200078e020d */
[----:B------:R-:W-:Y:S01]  /*bc00*/  SHF.R.S32.HI R30, RZ, 0x1f, R31 ;  /* 0x0000001fff1e7819 */ /* 0x000fe2000001141f */
[----:B------:R-:W-:Y:S01]  /*bc10*/  VIADD R27, R2, 0x1c0 ;  /* 0x000001c0021b7836 */ /* 0x000fe20000000000 */
[----:B------:R-:W-:-:S02]  /*bc20*/  SHF.R.S32.HI R32, RZ, 0x1f, R37 ;  /* 0x0000001fff207819 */ /* 0x000fc40000011425 */
[----:B------:R-:W-:Y:S02]  /*bc30*/  SHF.R.S32.HI R34, RZ, 0x1f, R35 ;  /* 0x0000001fff227819 */ /* 0x000fe40000011423 */
[----:B------:R-:W-:Y:S02]  /*bc40*/  ISETP.GE.AND P1, PT, R27, UR12, PT ;  /* 0x0000000c1b007c0c */ /* 0x000fe4000bf26270 */
[----:B------:R-:W-:Y:S02]  /*bc50*/  SHF.R.S32.HI R36, RZ, 0x1f, R27 ;  /* 0x0000001fff247819 */ /* 0x000fe4000001141b */
[----:B------:R-:W-:Y:S02]  /*bc60*/  SEL R0, RZ, 0x80, P1 ;  /* 0x00000080ff007807 */ /* 0x000fe40000800000 */
[----:B------:R-:W-:Y:S01]  /*bc70*/  SHF.R.S32.HI R38, RZ, 0x1f, R185 ;  /* 0x0000001fff267819 */ /* 0x000fe200000114b9 */
[----:B-1----:R-:W-:-:S05]  /*bc80*/  @P0 IMAD.HI.U32 R4, R9, R4, RZ ;  /* 0x0000000409040227 */ /* 0x002fca00078e00ff */
[----:B--2---:R-:W-:Y:S01]  /*bc90*/  @P0 SHF.R.U32.HI R3, RZ, R5, R4 ;  /* 0x00000005ff030219 */ /* 0x004fe20000011604 */
[----:B------:R-:W-:Y:S01]  /*bca0*/  IMAD.U32 R5, RZ, RZ, UR41 ;  /* 0x00000029ff057e24 */ /* 0x000fe2000f8e00ff */
[----:B------:R-:W-:Y:S01]  /*bcb0*/  ISETP.GE.AND P0, PT, R35, UR12, PT ;  /* 0x0000000c23007c0c */ /* 0x000fe2000bf06270 */
[----:B------:R-:W-:Y:S01]  /*bcc0*/  IMAD.U32 R4, RZ, RZ, UR40 ;  /* 0x00000028ff047e24 */ /* 0x000fe2000f8e00ff */
[--C-:B------:R-:W-:Y:S01]  /*bcd0*/  SHF.R.S32.HI R6, RZ, 0x1f, R3.reuse ;  /* 0x0000001fff067819 */ /* 0x100fe20000011403 */
[----:B------:R-:W-:Y:S01]  /*bce0*/  IMAD.U32 R5, RZ, RZ, UR4 ;  /* 0x00000004ff057e24 */ /* 0x000fe2000f8e00ff */
[----:B------:R-:W-:Y:S01]  /*bcf0*/  SEL R7, RZ, 0xffffffff, P0 ;  /* 0xffffffffff077807 */ /* 0x000fe20000000000 */
[----:B------:R-:W-:Y:S01]  /*bd00*/  IMAD.MOV R8, RZ, RZ, -R3 ;  /* 0x000000ffff087224 */ /* 0x000fe200078e0a03 */
[----:B------:R-:W-:Y:S01]  /*bd10*/  ISETP.GE.AND P0, PT, R31, UR12, PT ;  /* 0x0000000c1f007c0c */ /* 0x000fe2000bf06270 */
[----:B------:R-:W-:Y:S02]  /*bd20*/  IMAD R6, R6, UR8, RZ ;  /* 0x0000000806067c24 */ /* 0x000fe4000f8e02ff */
[----:B------:R-:W-:Y:S01]  /*bd30*/  IMAD.SHL.U32 R15, R7, 0x8, RZ ;  /* 0x00000008070f7824 */ /* 0x000fe200078e00ff */
[----:B------:R-:W-:Y:S01]  /*bd40*/  SEL R12, RZ, 0xffffffff, P0 ;  /* 0xffffffffff0c7807 */ /* 0x000fe20000000000 */
[----:B------:R-:W-:Y:S01]  /*bd50*/  IMAD R7, R3, UR9, R6 ;  /* 0x0000000903077c24 */ /* 0x000fe2000f8e0206 */
[----:B------:R-:W-:Y:S01]  /*bd60*/  ISETP.GE.AND P0, PT, R29, UR12, PT ;  /* 0x0000000c1d007c0c */ /* 0x000fe2000bf06270 */
[----:B------:R-:W-:Y:S01]  /*bd70*/  IMAD.WIDE.U32 R4, R3, UR8, R4 ;  /* 0x0000000803047c25 */ /* 0x000fe2000f8e0004 */
[----:B------:R-:W-:Y:S01]  /*bd80*/  LOP3.LUT R10, R15, 0x8, R10, 0xe2, !PT ;  /* 0x000000080f0a7812 */ /* 0x000fe200078ee20a */
[----:B------:R-:W-:-:S02]  /*bd90*/  ULDC.64 UR8, c[0x0][0xad8] ;  /* 0x0002b60000087ab9 */ /* 0x000fc40000000a00 */
[----:B------:R-:W-:Y:S02]  /*bda0*/  IMAD R3, R11, R8, R9 ;  /* 0x000000080b037224 */ /* 0x000fe400078e0209 */
[----:B------:R-:W-:Y:S02]  /*bdb0*/  IMAD.SHL.U32 R9, R12, 0x10, RZ ;  /* 0x000000100c097824 */ /* 0x000fe400078e00ff */
[----:B------:R-:W-:Y:S01]  /*bdc0*/  IMAD.IADD R5, R5, 0x1, R7 ;  /* 0x0000000105057824 */ /* 0x000fe200078e0207 */
[----:B------:R-:W-:Y:S02]  /*bdd0*/  SHF.R.S32.HI R6, RZ, 0x1f, R3 ;  /* 0x0000001fff067819 */ /* 0x000fe40000011403 */
[----:B------:R-:W-:Y:S01]  /*bde0*/  SEL R7, RZ, 0xffffffff, P0 ;  /* 0xffffffffff077807 */ /* 0x000fe20000000000 */
[----:B------:R-:W-:Y:S01]  /*bdf0*/  IMAD.WIDE.U32 R4, R3, UR8, R4 ;  /* 0x0000000803047c25 */ /* 0x000fe2000f8e0004 */
[----:B------:R-:W-:Y:S02]  /*be00*/  LOP3.LUT R10, R9, 0x10, R10, 0xe2, !PT ;  /* 0x00000010090a7812 */ /* 0x000fe400078ee20a */
[----:B------:R-:W-:Y:S01]  /*be10*/  ISETP.GE.AND P0, PT, R37, UR12, PT ;  /* 0x0000000c25007c0c */ /* 0x000fe2000bf06270 */
[----:B------:R-:W-:-:S02]  /*be20*/  IMAD R6, R6, UR8, RZ ;  /* 0x0000000806067c24 */ /* 0x000fc4000f8e02ff */
[----:B------:R-:W-:Y:S02]  /*be30*/  IMAD.SHL.U32 R9, R7, 0x20, RZ ;  /* 0x0000002007097824 */ /* 0x000fe400078e00ff */
[----:B------:R-:W-:Y:S01]  /*be40*/  IMAD R7, R3, UR9, R6 ;  /* 0x0000000903077c24 */ /* 0x000fe2000f8e0206 */
[----:B------:R-:W-:Y:S02]  /*be50*/  ULDC.64 UR8, c[0x0][0xa80] ;  /* 0x0002a00000087ab9 */ /* 0x000fe40000000a00 */
[----:B------:R-:W-:Y:S01]  /*be60*/  LOP3.LUT R10, R9, 0x20, R10, 0xe2, !PT ;  /* 0x00000020090a7812 */ /* 0x000fe200078ee20a */
[----:B------:R-:W-:Y:S01]  /*be70*/  IMAD.IADD R3, R5, 0x1, R7 ;  /* 0x0000000105037824 */ /* 0x000fe200078e0207 */
[----:B------:R-:W-:Y:S02]  /*be80*/  SEL R9, RZ, 0x40, P0 ;  /* 0x00000040ff097807 */ /* 0x000fe40000000000 */
[----:B------:R-:W-:Y:S02]  /*be90*/  LEA R20, P0, R4, UR8, 0x1 ;  /* 0x0000000804147c11 */ /* 0x000fe4000f8008ff */
[----:B------:R-:W-:-:S02]  /*bea0*/  LOP3.LUT R21, R10, R9, RZ, 0xfc, !PT ;  /* 0x000000090a157212 */ /* 0x000fc400078efcff */
[----:B------:R-:W-:Y:S01]  /*beb0*/  LEA.HI.X R3, R4, UR9, R3, 0x1, P0 ;  /* 0x0000000904037c11 */ /* 0x000fe200080f0c03 */
[----:B------:R1:W2:Y:S01]  /*bec0*/  SHFL.IDX PT, R6, R20, RZ, 0x181f ;  /* 0x00181fff14067589 */ /* 0x0002a200000e0000 */
[----:B------:R-:W-:Y:S02]  /*bed0*/  ISETP.GE.AND P0, PT, R26, R25, PT ;  /* 0x000000191a00720c */ /* 0x000fe40003f06270 */
[----:B------:R-:W-:Y:S01]  /*bee0*/  LOP3.LUT R24, R21, R0, RZ, 0xfc, !PT ;  /* 0x0000000015187212 */ /* 0x000fe200078efcff */
[----:B------:R1:W3:Y:S10]  /*bef0*/  SHFL.IDX PT, R7, R3, RZ, 0x181f ;  /* 0x00181fff03077589 */ /* 0x0002f400000e0000 */
[----:B-1----:R-:W-:Y:S05]  /*bf00*/  @P0 BRA `(.L_x_401) ;  /* 0x00000000007c0947 */ /* 0x002fea0003800000 */
[----:B------:R-:W-:Y:S02]  /*bf10*/  ISETP.GE.AND P2, PT, R185, UR12, PT ;  /* 0x0000000cb9007c0c */ /* 0x000fe4000bf46270 */
[----:B------:R-:W-:Y:S02]  /*bf20*/  ISETP.GE.AND P1, PT, R2, UR12, PT ;  /* 0x0000000c02007c0c */ /* 0x000fe4000bf26270 */
[----:B------:R-:W-:Y:S02]  /*bf30*/  ISETP.GE.AND P5, PT, R184, UR12, PT ;  /* 0x0000000cb8007c0c */ /* 0x000fe4000bfa6270 */
[----:B------:R-:W-:-:S07]  /*bf40*/  ISETP.GE.AND P3, PT, R35, UR12, PT ;  /* 0x0000000c23007c0c */ /* 0x000fce000bf66270 */
[CC--:B--2---:R-:W-:Y:S02]  /*bf50*/  @!P2 LEA R8, P0, R185.reuse, R6.reuse, 0x1 ;  /* 0x00000006b908a211 */ /* 0x0c4fe400078008ff */
[----:B---3--:R-:W-:Y:S02]  /*bf60*/  @!P1 IMAD.WIDE R4, R2, 0x2, R6 ;  /* 0x0000000202049825 */ /* 0x008fe400078e0206 */
[----:B------:R-:W-:Y:S02]  /*bf70*/  @!P2 LEA.HI.X R9, R185, R7, R38, 0x1, P0 ;  /* 0x00000007b909a211 */ /* 0x000fe400000f0c26 */
[----:B------:R-:W-:Y:S01]  /*bf80*/  @!P5 LEA R10, P4, R184, R6, 0x1 ;  /* 0x00000006b80ad211 */ /* 0x000fe200078808ff */
[----:B------:R-:W-:Y:S01]  /*bf90*/  @!P1 ST.E.128 desc[UR50][R4.64], RZ ;  /* 0x000000ff04009985 */ /* 0x000fe2000c101d32 */
[----:B------:R-:W-:Y:S02]  /*bfa0*/  ISETP.GE.AND P1, PT, R29, UR12, PT ;  /* 0x0000000c1d007c0c */ /* 0x000fe4000bf26270 */
[----:B------:R-:W-:Y:S01]  /*bfb0*/  LOP3.LUT P0, RZ, R21, 0x40, RZ, 0xc0, !PT ;  /* 0x0000004015ff7812 */ /* 0x000fe2000780c0ff */
[----:B------:R1:W-:Y:S01]  /*bfc0*/  @!P2 ST.E.128 desc[UR50][R8.64], RZ ;  /* 0x000000ff0800a985 */ /* 0x0003e2000c101d32 */
[----:B------:R-:W-:-:S02]  /*bfd0*/  ISETP.GE.AND P2, PT, R31, UR12, PT ;  /* 0x0000000c1f007c0c */ /* 0x000fc4000bf46270 */
[-C--:B------:R-:W-:Y:S02]  /*bfe0*/  @!P5 LEA.HI.X R11, R184, R7.reuse, R33, 0x1, P4 ;  /* 0x00000007b80bd211 */ /* 0x080fe400020f0c21 */
[----:B------:R-:W-:Y:S02]  /*bff0*/  LOP3.LUT P4, RZ, R24, 0x80, RZ, 0xc0, !PT ;  /* 0x0000008018ff7812 */ /* 0x000fe4000788c0ff */
[CC--:B------:R-:W-:Y:S01]  /*c000*/  @!P3 LEA R12, P6, R35.reuse, R6.reuse, 0x1 ;  /* 0x00000006230cb211 */ /* 0x0c0fe200078c08ff */
[----:B------:R4:W-:Y:S03]  /*c010*/  @!P5 ST.E.128 desc[UR50][R10.64], RZ ;  /* 0x000000ff0a00d985 */ /* 0x0009e6000c101d32 */
[----:B------:R-:W-:Y:S02]  /*c020*/  @!P3 LEA.HI.X R13, R35, R7, R34, 0x1, P6 ;  /* 0x00000007230db211 */ /* 0x000fe400030f0c22 */
[----:B-1----:R-:W-:-:S02]  /*c030*/  @!P1 LEA R8, P6, R29, R6, 0x1 ;  /* 0x000000061d089211 */ /* 0x002fc400078c08ff */
[-C--:B------:R-:W-:Y:S01]  /*c040*/  @!P2 LEA R4, P5, R31, R6.reuse, 0x1 ;  /* 0x000000061f04a211 */ /* 0x080fe200078a08ff */
[----:B------:R4:W-:Y:S01]  /*c050*/  @!P3 ST.E.128 desc[UR50][R12.64], RZ ;  /* 0x000000ff0c00b985 */ /* 0x0009e2000c101d32 */
[-C--:B------:R-:W-:Y:S02]  /*c060*/  @P0 LEA R14, P3, R37, R6.reuse, 0x1 ;  /* 0x00000006250e0211 */ /* 0x080fe400078608ff */
[-C--:B------:R-:W-:Y:S02]  /*c070*/  @!P2 LEA.HI.X R5, R31, R7.reuse, R30, 0x1, P5 ;  /* 0x000000071f05a211 */ /* 0x080fe400028f0c1e */
[----:B------:R-:W-:Y:S02]  /*c080*/  @P4 LEA R6, P5, R27, R6, 0x1 ;  /* 0x000000061b064211 */ /* 0x000fe400078a08ff */
[-C--:B------:R-:W-:Y:S01]  /*c090*/  @!P1 LEA.HI.X R9, R29, R7.reuse, R28, 0x1, P6 ;  /* 0x000000071d099211 */ /* 0x080fe200030f0c1c */
[----:B------:R4:W-:Y:S01]  /*c0a0*/  @!P2 ST.E.128 desc[UR50][R4.64], RZ ;  /* 0x000000ff0400a985 */ /* 0x0009e2000c101d32 */
[----:B------:R-:W-:-:S02]  /*c0b0*/  @P0 LEA.HI.X R15, R37, R7, R32, 0x1, P3 ;  /* 0x00000007250f0211 */ /* 0x000fc400018f0c20 */
[----:B------:R-:W-:Y:S01]  /*c0c0*/  @P4 LEA.HI.X R7, R27, R7, R36, 0x1, P5 ;  /* 0x000000071b074211 */ /* 0x000fe200028f0c24 */
[----:B------:R4:W-:Y:S04]  /*c0d0*/  @!P1 ST.E.128 desc[UR50][R8.64], RZ ;  /* 0x000000ff08009985 */ /* 0x0009e8000c101d32 */
[----:B------:R4:W-:Y:S04]  /*c0e0*/  @P0 ST.E.128 desc[UR50][R14.64], RZ ;  /* 0x000000ff0e000985 */ /* 0x0009e8000c101d32 */
[----:B------:R4:W-:Y:S02]  /*c0f0*/  @P4 ST.E.128 desc[UR50][R6.64], RZ ;  /* 0x000000ff06004985 */ /* 0x0009e4000c101d32 */
.L_x_401:
[----:B------:R-:W-:Y:S05]  /*c100*/  BSYNC B1 ;  /* 0x0000000000017941 */ /* 0x000fea0003800000 */
.L_x_400:
[----:B------:R-:W-:Y:S01]  /*c110*/  VIADD R0, R26, 0x20 ;  /* 0x000000201a007836 */ /* 0x000fe20000000000 */
[----:B---34-:R1:W3:Y:S04]  /*c120*/  SHFL.IDX PT, R7, R3, 0x1, 0x181f ;  /* 0x00381f0003077f89 */ /* 0x0182e800000e0000 */
[----:B------:R-:W-:Y:S01]  /*c130*/  ISETP.GE.AND P0, PT, R0, R25, PT ;  /* 0x000000190000720c */ /* 0x000fe20003f06270 */
[----:B--2---:R1:W2:-:S12]  /*c140*/  SHFL.IDX PT, R6, R20, 0x1, 0x181f ;  /* 0x00381f0014067f89 */ /* 0x00429800000e0000 */
[----:B-1----:R-:W-:Y:S05]  /*c150*/  @P0 BRA `(.L_x_394) ;  /* 0x00000000007c0947 */ /* 0x002fea0003800000 */
[----:B------:R-:W-:Y:S02]  /*c160*/  ISETP.GE.AND P1, PT, R2, UR12, PT ;  /* 0x0000000c02007c0c */ /* 0x000fe4000bf26270 */
[----:B------:R-:W-:Y:S02]  /*c170*/  ISETP.GE.AND P5, PT, R185, UR12, PT ;  /* 0x0000000cb9007c0c */ /* 0x000fe4000bfa6270 */
[----:B------:R-:W-:Y:S02]  /*c180*/  ISETP.GE.AND P4, PT, R184, UR12, PT ;  /* 0x0000000cb8007c0c */ /* 0x000fe4000bf86270 */
[----:B------:R-:W-:Y:S02]  /*c190*/  ISETP.GE.AND P3, PT, R35, UR12, PT ;  /* 0x0000000c23007c0c */ /* 0x000fe4000bf66270 */
[----:B------:R-:W-:-:S05]  /*c1a0*/  ISETP.GE.AND P2, PT, R31, UR12, PT ;  /* 0x0000000c1f007c0c */ /* 0x000fca000bf46270 */
[----:B--23--:R-:W-:Y:S02]  /*c1b0*/  @!P1 IMAD.WIDE R4, R2, 0x2, R6 ;  /* 0x0000000202049825 */ /* 0x00cfe400078e0206 */
[CC--:B------:R-:W-:Y:S02]  /*c1c0*/  @!P5 LEA R8, P0, R185.reuse, R6.reuse, 0x1 ;  /* 0x00000006b908d211 */ /* 0x0c0fe400078008ff */
[-C--:B------:R-:W-:Y:S01]  /*c1d0*/  @!P4 LEA R10, P6, R184, R6.reuse, 0x1 ;  /* 0x00000006b80ac211 */ /* 0x080fe200078c08ff */
[----:B------:R1:W-:Y:S01]  /*c1e0*/  @!P1 ST.E.128 desc[UR50][R4.64], RZ ;  /* 0x000000ff04009985 */ /* 0x0003e2000c101d32 */
[----:B------:R-:W-:Y:S02]  /*c1f0*/  @!P5 LEA.HI.X R9, R185, R7, R38, 0x1, P0 ;  /* 0x00000007b909d211 */ /* 0x000fe400000f0c26 */
[----:B------:R-:W-:Y:S02]  /*c200*/  ISETP.GE.AND P1, PT, R29, UR12, PT ;  /* 0x0000000c1d007c0c */ /* 0x000fe4000bf26270 */
[----:B------:R-:W-:Y:S01]  /*c210*/  LOP3.LUT P0, RZ, R21, 0x40, RZ, 0xc0, !PT ;  /* 0x0000004015ff7812 */ /* 0x000fe2000780c0ff */
[----:B------:R2:W-:Y:S01]  /*c220*/  @!P5 ST.E.128 desc[UR50][R8.64], RZ ;  /* 0x000000ff0800d985 */ /* 0x0005e2000c101d32 */
[----:B------:R-:W-:-:S02]  /*c230*/  @!P3 LEA R12, P5, R35, R6, 0x1 ;  /* 0x00000006230cb211 */ /* 0x000fc400078a08ff */
[-C--:B------:R-:W-:Y:S02]  /*c240*/  @!P4 LEA.HI.X R11, R184, R7.reuse, R33, 0x1, P6 ;  /* 0x00000007b80bc211 */ /* 0x080fe400030f0c21 */
[-C--:B------:R-:W-:Y:S02]  /*c250*/  @!P2 LEA R14, P6, R31, R6.reuse, 0x1 ;  /* 0x000000061f0ea211 */ /* 0x080fe400078c08ff */
[-C--:B------:R-:W-:Y:S01]  /*c260*/  @!P3 LEA.HI.X R13, R35, R7.reuse, R34, 0x1, P5 ;  /* 0x00000007230db211 */ /* 0x080fe200028f0c22 */
[----:B------:R2:W-:Y:S01]  /*c270*/  @!P4 ST.E.128 desc[UR50][R10.64], RZ ;  /* 0x000000ff0a00c985 */ /* 0x0005e2000c101d32 */
[----:B------:R-:W-:Y:S02]  /*c280*/  LOP3.LUT P5, RZ, R24, 0x80, RZ, 0xc0, !PT ;  /* 0x0000008018ff7812 */ /* 0x000fe400078ac0ff */
[----:B------:R-:W-:Y:S01]  /*c290*/  @!P2 LEA.HI.X R15, R31, R7, R30, 0x1, P6 ;  /* 0x000000071f0fa211 */ /* 0x000fe200030f0c1e */
[----:B------:R2:W-:Y:S01]  /*c2a0*/  @!P3 ST.E.128 desc[UR50][R12.64], RZ ;  /* 0x000000ff0c00b985 */ /* 0x0005e2000c101d32 */
[----:B-1----:R-:W-:-:S03]  /*c2b0*/  @!P1 LEA R4, P6, R29, R6, 0x1 ;  /* 0x000000061d049211 */ /* 0x002fc600078c08ff */
[----:B------:R2:W-:Y:S01]  /*c2c0*/  @!P2 ST.E.128 desc[UR50][R14.64], RZ ;  /* 0x000000ff0e00a985 */ /* 0x0005e2000c101d32 */
[----:B------:R-:W-:Y:S02]  /*c2d0*/  @!P1 LEA.HI.X R5, R29, R7, R28, 0x1, P6 ;  /* 0x000000071d059211 */ /* 0x000fe400030f0c1c */
[----:B------:R-:W-:-:S03]  /*c2e0*/  @P0 LEA R20, P6, R37, R6, 0x1 ;  /* 0x0000000625140211 */ /* 0x000fc600078c08ff */
[----:B------:R2:W-:Y:S01]  /*c2f0*/  @!P1 ST.E.128 desc[UR50][R4.64], RZ ;  /* 0x000000ff04009985 */ /* 0x0005e2000c101d32 */
[----:B------:R-:W-:Y:S02]  /*c300*/  @P0 LEA.HI.X R21, R37, R7, R32, 0x1, P6 ;  /* 0x0000000725150211 */ /* 0x000fe400030f0c20 */
[----:B------:R-:W-:-:S03]  /*c310*/  @P5 LEA R6, P6, R27, R6, 0x1 ;  /* 0x000000061b065211 */ /* 0x000fc600078c08ff */
[----:B------:R2:W-:Y:S01]  /*c320*/  @P0 ST.E.128 desc[UR50][R20.64], RZ ;  /* 0x000000ff14000985 */ /* 0x0005e2000c101d32 */
[----:B------:R-:W-:-:S05]  /*c330*/  @P5 LEA.HI.X R7, R27, R7, R36, 0x1, P6 ;  /* 0x000000071b075211 */ /* 0x000fca00030f0c24 */
[----:B------:R2:W-:Y:S04]  /*c340*/  @P5 ST.E.128 desc[UR50][R6.64], RZ ;  /* 0x000000ff06005985 */ /* 0x0005e8000c101d32 */
.L_x_394:
[----:B------:R-:W-:Y:S05]  /*c350*/  BSYNC B0 ;  /* 0x0000000000007941 */ /* 0x000fea0003800000 */
.L_x_387:
[----:B------:R-:W-:Y:S02]  /*c360*/  ULDC UR4, c[0x0][0xc3c] ;  /* 0x00030f0000047ab9 */ /* 0x000fe40000000800 */
[----:B------:R-:W-:-:S06]  /*c370*/  UISETP.GE.AND UP0, UPT, UR7, UR4, UPT ;  /* 0x000000040700728c */ /* 0x000fcc000bf06270 */
[----:B------:R-:W-:-:S13]  /*c380*/  PLOP3.LUT P0, PT, PT, PT, UP0, 0x80, 0x0 ;  /* 0x000000000000781c */ /* 0x000fda0003f0f008 */
[----:B------:R-:W-:Y:S05]  /*c390*/  @!P0 BRA `(.L_x_402) ;  /* 0xffffff4c00cc8947 */ /* 0x000fea000383ffff */
[----:B------:R-:W-:Y:S05]  /*c3a0*/  EXIT ;  /* 0x000000000000794d */ /* 0x000fea0003800000 */
.L_x_346:
[----:B------:R-:W-:-:S08]  /*c3b0*/  NOP ;  /* 0x0000000000007918 */ /* 0x000fd00000000000 */
[----:B------:R-:W0:-:S00]  /*c3c0*/  USETMAXREG.DEALLOC.CTAPOOL 0x28 ;  /* 0x00000028000079c8 */ /* 0x000e0000080e0500 */
[----:B0-----:R-:W-:Y:S01]  /*c3d0*/  LOP3.LUT R2, R2, 0x3, RZ, 0xc0, !PT ;  /* 0x0000000302027812 */ /* 0x001fe200078ec0ff */
[----:B------:R-:W-:Y:S01]  /*c3e0*/  IMAD.MOV.U32 R6, RZ, RZ, RZ ;  /* 0x000000ffff067224 */ /* 0x000fe200078e00ff */
[----:B------:R-:W-:-:S04]  /*c3f0*/  LOP3.LUT R16, R16, 0xffffdfff, RZ, 0xc0, !PT ;  /* 0xffffdfff10107812 */ /* 0x000fc800078ec0ff */
[----:B------:R-:W0:Y:S02]  /*c400*/  SHFL.IDX PT, R2, R2, RZ, 0x1f ;  /* 0x00001fff02027589 */ /* 0x000e2400000e0000 */
[----:B0-----:R-:W-:-:S13]  /*c410*/  ISETP.NE.AND P0, PT, R2, RZ, PT ;  /* 0x000000ff0200720c */ /* 0x001fda0003f05270 */
[----:B------:R-:W-:Y:S01]  /*c420*/  @P0 LOP3.LUT R16, R16, 0x2000, RZ, 0xfc, !PT ;  /* 0x0000200010100812 */ /* 0x000fe200078efcff */
[----:B------:R-:W-:Y:S06]  /*c430*/  @!P0 BRA `(.L_x_403) ;  /* 0x00000000001c8947 */ /* 0x000fec0003800000 */
[----:B------:R-:W0:Y:S08]  /*c440*/  S2UR UR5, SR_CgaCtaId ;  /* 0x00000000000579c3 */ /* 0x000e300000008800 */
[----:B------:R-:W-:Y:S06]  /*c450*/  BAR.SYNC.DEFER_BLOCKING 0x5, 0x180 ;  /* 0x0146000000007b1d */ /* 0x000fec0000010000 */
[----:B------:R-:W-:-:S02]  /*c460*/  UMOV UR4, 0x400 ;  /* 0x0000040000047882 */ /* 0x000fc40000000000 */
[----:B0-----:R-:W-:-:S09]  /*c470*/  ULEA UR4, UR5, UR4, 0x18 ;  /* 0x0000000405047291 */ /* 0x001fd2000f8ec03f */
[----:B------:R-:W0:Y:S01]  /*c480*/  LDS.128 R24, [UR4+0x28cd0] ;  /* 0x028cd004ff187984 */ /* 0x000e220008000c00 */
[----:B------:R-:W-:Y:S06]  /*c490*/  BAR.ARV 0x4, 0x180 ;  /* 0x0106000000007b1d */ /* 0x000fec0000002000 */
[----:B------:R-:W-:Y:S05]  /*c4a0*/  BRA `(.L_x_404) ;  /* 0x0000000800907947 */ /* 0x000fea0003800000 */
.L_x_403:
[----:B------:R-:W-:Y:S01]  /*c4b0*/  LOP3.LUT R7, R0, 0x1f, RZ, 0xc0, !PT ;  /* 0x0000001f00077812 */ /* 0x000fe200078ec0ff */
[----:B------:R-:W-:Y:S01]  /*c4c0*/  ULDC UR4, c[0x0][0xc3c] ;  /* 0x00030f0000047ab9 */ /* 0x000fe20000000800 */
[----:B------:R-:W-:Y:S01]  /*c4d0*/  IMAD.MOV.U32 R9, RZ, RZ, RZ ;  /* 0x000000ffff097224 */ /* 0x000fe200078e00ff */
[----:B------:R-:W0:Y:S01]  /*c4e0*/  S2UR UR6, SR_CTAID.X ;  /* 0x00000000000679c3 */ /* 0x000e220000002500 */
[----:B------:R-:W-:Y:S01]  /*c4f0*/  ISETP.NE.AND P0, PT, R7, 0x1f, PT ;  /* 0x0000001f0700780c */ /* 0x000fe20003f05270 */
[----:B------:R-:W-:-:S03]  /*c500*/  ULDC UR5, c[0x0][0xc38] ;  /* 0x00030e0000057ab9 */ /* 0x000fc60000000800 */
[----:B------:R-:W-:-:S13]  /*c510*/  ISETP.GE.OR P1, PT, R7, UR4, !P0 ;  /* 0x0000000407007c0c */ /* 0x000fda000c726670 */
[----:B------:R-:W1:Y:S08]  /*c520*/  @!P1 LDC.64 R4, c[0x0][0xc80] ;  /* 0x00032000ff049b82 */ /* 0x000e700000000a00 */
[----:B------:R-:W2:Y:S01]  /*c530*/  @!P1 LDC.64 R2, c[0x0][0xc78] ;  /* 0x00031e00ff029b82 */ /* 0x000ea20000000a00 */
[----:B-1----:R-:W-:-:S05]  /*c540*/  @!P1 IMAD.WIDE.U32 R4, R7, 0x4, R4 ;  /* 0x0000000407049825 */ /* 0x002fca00078e0004 */
[----:B------:R-:W3:Y:S01]  /*c550*/  @!P1 LDG.E R6, desc[UR50][R4.64] ;  /* 0x0000003204069981 */ /* 0x000ee2000c1e1900 */
[----:B--2---:R-:W-:-:S05]  /*c560*/  @!P1 IMAD.WIDE.U32 R2, R7, 0x4, R2 ;  /* 0x0000000407029825 */ /* 0x004fca00078e0002 */
[----:B------:R-:W3:Y:S01]  /*c570*/  @!P1 LDG.E R9, desc[UR50][R2.64] ;  /* 0x0000003202099981 */ /* 0x000ee2000c1e1900 */
[C---:B------:R-:W-:Y:S02]  /*c580*/  ISETP.NE.AND P1, PT, R7.reuse, RZ, PT ;  /* 0x000000ff0700720c */ /* 0x040fe40003f25270 */
[C---:B------:R-:W-:Y:S02]  /*c590*/  ISETP.GE.U32.AND P2, PT, R7.reuse, 0x2, PT ;  /* 0x000000020700780c */ /* 0x040fe40003f46070 */
[C---:B------:R-:W-:Y:S02]  /*c5a0*/  ISETP.GE.U32.AND P3, PT, R7.reuse, 0x4, PT ;  /* 0x000000040700780c */ /* 0x040fe40003f66070 */
[C---:B------:R-:W-:Y:S02]  /*c5b0*/  ISETP.GE.U32.AND P4, PT, R7.reuse, 0x8, PT ;  /* 0x000000080700780c */ /* 0x040fe40003f86070 */
[----:B------:R-:W-:Y:S01]  /*c5c0*/  ISETP.GE.U32.AND P5, PT, R7, 0x10, PT ;  /* 0x000000100700780c */ /* 0x000fe20003fa6070 */
[----:B------:R-:W-:Y:S01]  /*c5d0*/  UMOV UR4, URZ ;  /* 0x0000003f00047c82 */ /* 0x000fe20008000000 */
[----:B---3--:R-:W-:-:S05]  /*c5e0*/  IMAD R8, R6, R9, RZ ;  /* 0x0000000906087224 */ /* 0x008fca00078e02ff */
[----:B------:R-:W1:Y:S02]  /*c5f0*/  SHFL.UP PT, R10, R8, 0x1, RZ ;  /* 0x04200000080a7989 */ /* 0x000e6400000e00ff */
[----:B-1----:R-:W-:-:S05]  /*c600*/  SEL R11, R10, RZ, P1 ;  /* 0x000000ff0a0b7207 */ /* 0x002fca0000800000 */
[----:B------:R-:W-:-:S05]  /*c610*/  IMAD.IADD R11, R8, 0x1, R11 ;  /* 0x00000001080b7824 */ /* 0x000fca00078e020b */
        /* <DEDUP_REMOVED lines=12> */
[----:B------:R-:W1:Y:S02]  /*c6e0*/  SHFL.IDX PT, R4, R5, 0x1f, 0x1f ;  /* 0x03e01f0005047f89 */ /* 0x000e6400000e0000 */
[----:B-1----:R-:W-:-:S05]  /*c6f0*/  IMAD R8, R4, UR5, RZ ;  /* 0x0000000504087c24 */ /* 0x002fca000f8e02ff */
[----:B0-----:R-:W-:Y:S01]  /*c700*/  ISETP.GT.AND P6, PT, R8, UR6, PT ;  /* 0x0000000608007c0c */ /* 0x001fe2000bfc4270 */
[----:B------:R-:W-:-:S12]  /*c710*/  IMAD.MOV.U32 R3, RZ, RZ, R8 ;  /* 0x000000ffff037224 */ /* 0x000fd800078e0008 */
[----:B------:R-:W-:Y:S05]  /*c720*/  @P6 BRA `(.L_x_405) ;  /* 0x0000000000986947 */ /* 0x000fea0003800000 */
[----:B------:R-:W-:Y:S01]  /*c730*/  IMAD.MOV.U32 R8, RZ, RZ, R3 ;  /* 0x000000ffff087224 */ /* 0x000fe200078e0003 */
[----:B------:R-:W-:Y:S01]  /*c740*/  UMOV UR4, URZ ;  /* 0x0000003f00047c82 */ /* 0x000fe20008000000 */
[----:B------:R-:W-:-:S05]  /*c750*/  ULDC UR5, c[0x0][0xc38] ;  /* 0x00030e0000057ab9 */ /* 0x000fca0000000800 */
.L_x_407:
[----:B------:R-:W0:Y:S01]  /*c760*/  LDC R2, c[0x0][0xc3c] ;  /* 0x00030f00ff027b82 */ /* 0x000e220000000800 */
[----:B------:R-:W-:-:S06]  /*c770*/  UIADD3 UR4, UR4, 0x1f, URZ ;  /* 0x0000001f04047890 */ /* 0x000fcc000fffe03f */
[----:B0-----:R-:W-:-:S13]  /*c780*/  ISETP.LE.AND P6, PT, R2, UR4, PT ;  /* 0x0000000402007c0c */ /* 0x001fda000bfc3270 */
[----:B------:R-:W-:Y:S05]  /*c790*/  @P6 BRA `(.L_x_406) ;  /* 0x0000000400a86947 */ /* 0x000fea0003800000 */
[----:B------:R-:W-:Y:S02]  /*c7a0*/  VIADD R9, R7, UR4 ;  /* 0x0000000407097c36 */ /* 0x000fe40008000000 */
[----:B------:R-:W-:-:S03]  /*c7b0*/  IMAD.MOV.U32 R6, RZ, RZ, RZ ;  /* 0x000000ffff067224 */ /* 0x000fc600078e00ff */
[----:B------:R-:W-:-:S13]  /*c7c0*/  ISETP.GE.OR P6, PT, R9, R2, !P0 ;  /* 0x000000020900720c */ /* 0x000fda00047c6670 */
[----:B------:R-:W0:Y:S08]  /*c7d0*/  @!P6 LDC.64 R4, c[0x0][0xc80] ;  /* 0x00032000ff04eb82 */ /* 0x000e300000000a00 */
[----:B------:R-:W1:Y:S01]  /*c7e0*/  @!P6 LDC.64 R2, c[0x0][0xc78] ;  /* 0x00031e00ff02eb82 */ /* 0x000e620000000a00 */
[----:B0-----:R-:W-:-:S05]  /*c7f0*/  @!P6 IMAD.WIDE R4, R9, 0x4, R4 ;  /* 0x000000040904e825 */ /* 0x001fca00078e0204 */
[----:B------:R-:W2:Y:S01]  /*c800*/  @!P6 LDG.E R6, desc[UR50][R4.64] ;  /* 0x000000320406e981 */ /* 0x000ea2000c1e1900 */
[----:B-1----:R-:W-:-:S04]  /*c810*/  @!P6 IMAD.WIDE R2, R9, 0x4, R2 ;  /* 0x000000040902e825 */ /* 0x002fc800078e0202 */
[----:B------:R-:W-:-:S06]  /*c820*/  IMAD.MOV.U32 R9, RZ, RZ, RZ ;  /* 0x000000ffff097224 */ /* 0x000fcc00078e00ff */
[----:B------:R-:W2:Y:S02]  /*c830*/  @!P6 LDG.E R9, desc[UR50][R2.64] ;  /* 0x000000320209e981 */ /* 0x000ea4000c1e1900 */
[----:B--2---:R-:W-:-:S05]  /*c840*/  IMAD R13, R6, R9, RZ ;  /* 0x00000009060d7224 */ /* 0x004fca00078e02ff */
[----:B------:R-:W0:Y:S02]  /*c850*/  SHFL.UP PT, R10, R13, 0x1, RZ ;  /* 0x042000000d0a7989 */ /* 0x000e2400000e00ff */
[----:B0-----:R-:W-:-:S05]  /*c860*/  SEL R10, R10, RZ, P1 ;  /* 0x000000ff0a0a7207 */ /* 0x001fca0000800000 */
[----:B------:R-:W-:-:S05]  /*c870*/  IMAD.IADD R10, R13, 0x1, R10 ;  /* 0x000000010d0a7824 */ /* 0x000fca00078e020a */
        /* <DEDUP_REMOVED lines=12> */
[----:B------:R-:W0:Y:S02]  /*c940*/  SHFL.IDX PT, R2, R5, 0x1f, 0x1f ;  /* 0x03e01f0005027f89 */ /* 0x000e2400000e0000 */
[----:B0-----:R-:W-:-:S04]  /*c950*/  IMAD R3, R2, UR5, RZ ;  /* 0x0000000502037c24 */ /* 0x001fc8000f8e02ff */
[----:B------:R-:W-:-:S05]  /*c960*/  IMAD.IADD R8, R3, 0x1, R8 ;  /* 0x0000000103087824 */ /* 0x000fca00078e0208 */
[----:B------:R-:W-:-:S13]  /*c970*/  ISETP.GT.AND P6, PT, R8, UR6, PT ;  /* 0x0000000608007c0c */ /* 0x000fda000bfc4270 */
[----:B------:R-:W-:Y:S05]  /*c980*/  @!P6 BRA `(.L_x_407) ;  /* 0xfffffffc0074e947 */ /* 0x000fea000383ffff */
.L_x_405:
[----:B------:R-:W-:Y:S02]  /*c990*/  IMAD.IADD R10, R8, 0x1, -R3 ;  /* 0x00000001080a7824 */ /* 0x000fe400078e0a03 */
[----:B------:R-:W-:Y:S02]  /*c9a0*/  IMAD.MOV.U32 R24, RZ, RZ, RZ ;  /* 0x000000ffff187224 */ /* 0x000fe400078e00ff */
[----:B------:R-:W-:-:S05]  /*c9b0*/  IMAD R2, R5, UR5, R10 ;  /* 0x0000000505027c24 */ /* 0x000fca000f8e020a */
[----:B------:R-:W-:-:S13]  /*c9c0*/  ISETP.GT.AND P0, PT, R2, UR6, PT ;  /* 0x0000000602007c0c */ /* 0x000fda000bf04270 */
[----:B------:R-:W-:-:S04]  /*c9d0*/  VOTE.ANY R4, PT, !P0 ;  /* 0x0000000000047806 */ /* 0x000fc800040e0100 */
[----:B------:R-:W0:Y:S01]  /*c9e0*/  POPC R27, R4 ;  /* 0x00000004001b7309 */ /* 0x000e220000000000 */
[----:B------:R-:W-:Y:S01]  /*c9f0*/  ISETP.NE.AND P0, PT, R4, RZ, PT ;  /* 0x000000ff0400720c */ /* 0x000fe20003f05270 */
[----:B0-----:R-:W0:Y:S04]  /*ca00*/  SHFL.IDX PT, R6, R6, R27, 0x1f ;  /* 0x00001f1b06067589 */ /* 0x001e2800000e0000 */
[----:B------:R1:W2:Y:S01]  /*ca10*/  SHFL.IDX PT, R9, R9, R27, 0x1f ;  /* 0x00001f1b09097589 */ /* 0x0002a200000e0000 */
[----:B0-----:R-:W-:-:S04]  /*ca20*/  IABS R12, R6 ;  /* 0x00000006000c7213 */ /* 0x001fc80000000000 */
[----:B------:R-:W0:Y:S08]  /*ca30*/  I2F.RP R8, R12 ;  /* 0x0000000c00087306 */ /* 0x000e300000209400 */
[----:B0-----:R-:W0:Y:S02]  /*ca40*/  MUFU.RCP R8, R8 ;  /* 0x0000000800087308 */ /* 0x001e240000001000 */
[----:B0-----:R-:W-:-:S06]  /*ca50*/  VIADD R2, R8, 0xffffffe ;  /* 0x0ffffffe08027836 */ /* 0x001fcc0000000000 */
[----:B------:R-:W0:Y:S02]  /*ca60*/  F2I.FTZ.U32.TRUNC.NTZ R3, R2 ;  /* 0x0000000200037305 */ /* 0x000e24000021f000 */
[----:B0-----:R-:W-:Y:S01]  /*ca70*/  IMAD.MOV R11, RZ, RZ, -R3 ;  /* 0x000000ffff0b7224 */ /* 0x001fe200078e0a03 */
[----:B-12---:R-:W-:Y:S06]  /*ca80*/  @!P0 BRA `(.L_x_408) ;  /* 0x0000000000088947 */ /* 0x006fec0003800000 */
[----:B------:R-:W-:-:S06]  /*ca90*/  VIADD R24, R27, 0xffffffff ;  /* 0xffffffff1b187836 */ /* 0x000fcc0000000000 */
[----:B------:R0:W1:Y:S02]  /*caa0*/  SHFL.IDX PT, R24, R5, R24, 0x1f ;  /* 0x00001f1805187589 */ /* 0x00006400000e0000 */
.L_x_408:
[----:B-1----:R-:W-:Y:S01]  /*cab0*/  IMAD R24, R24, UR5, R10 ;  /* 0x0000000518187c24 */ /* 0x002fe2000f8e020a */
[----:B------:R-:W-:Y:S01]  /*cac0*/  IABS R4, R9 ;  /* 0x0000000900047213 */ /* 0x000fe20000000000 */
[----:B0-----:R-:W-:Y:S01]  /*cad0*/  IMAD.MOV.U32 R5, RZ, RZ, R11 ;  /* 0x000000ffff057224 */ /* 0x001fe200078e000b */
[----:B------:R-:W-:Y:S01]  /*cae0*/  IABS R11, R6 ;  /* 0x00000006000b7213 */ /* 0x000fe20000000000 */
[----:B------:R-:W-:Y:S01]  /*caf0*/  IMAD.MOV.U32 R2, RZ, RZ, RZ ;  /* 0x000000ffff027224 */ /* 0x000fe200078e00ff */
[----:B------:R-:W-:Y:S01]  /*cb00*/  IADD3 R25, -R24, UR6, RZ ;  /* 0x0000000618197c10 */ /* 0x000fe2000fffe1ff */
[----:B------:R-:W-:Y:S01]  /*cb10*/  IMAD R5, R5, R12, RZ ;  /* 0x0000000c05057224 */ /* 0x000fe200078e02ff */
[----:B------:R-:W0:Y:S01]  /*cb20*/  I2F.RP R8, R4 ;  /* 0x0000000400087306 */ /* 0x000e220000209400 */
[----:B------:R-:W-:Y:S01]  /*cb30*/  VIADD R27, R27, UR4 ;  /* 0x000000041b1b7c36 */ /* 0x000fe20008000000 */
[----:B------:R-:W-:Y:S01]  /*cb40*/  IABS R10, R25 ;  /* 0x00000019000a7213 */ /* 0x000fe20000000000 */
[----:B------:R-:W-:-:S04]  /*cb50*/  IMAD.HI.U32 R2, R3, R5, R2 ;  /* 0x0000000503027227 */ /* 0x000fc800078e0002 */
[----:B------:R-:W-:Y:S02]  /*cb60*/  IMAD.MOV.U32 R3, RZ, RZ, R10 ;  /* 0x000000ffff037224 */ /* 0x000fe400078e000a */
[----:B------:R-:W-:Y:S02]  /*cb70*/  IMAD.MOV R5, RZ, RZ, -R11 ;  /* 0x000000ffff057224 */ /* 0x000fe400078e0a0b */
[----:B------:R-:W-:-:S04]  /*cb80*/  IMAD.HI.U32 R2, R2, R3, RZ ;  /* 0x0000000302027227 */ /* 0x000fc800078e00ff */
[----:B------:R-:W-:Y:S01]  /*cb90*/  IMAD R3, R2, R5, R3 ;  /* 0x0000000502037224 */ /* 0x000fe200078e0203 */
[----:B0-----:R-:W0:Y:S01]  /*cba0*/  MUFU.RCP R8, R8 ;  /* 0x0000000800087308 */ /* 0x001e220000001000 */
[----:B------:R-:W-:-:S03]  /*cbb0*/  LOP3.LUT R5, R25, R6, RZ, 0x3c, !PT ;  /* 0x0000000619057212 */ /* 0x000fc600078e3cff */
[----:B------:R-:W-:Y:S02]  /*cbc0*/  ISETP.GT.U32.AND P1, PT, R12, R3, PT ;  /* 0x000000030c00720c */ /* 0x000fe40003f24070 */
[----:B------:R-:W-:-:S11]  /*cbd0*/  ISETP.GE.AND P2, PT, R5, RZ, PT ;  /* 0x000000ff0500720c */ /* 0x000fd60003f46270 */
[----:B------:R-:W-:Y:S02]  /*cbe0*/  @!P1 IMAD.IADD R3, R3, 0x1, -R12 ;  /* 0x0000000103039824 */ /* 0x000fe400078e0a0c */
[----:B0-----:R-:W-:Y:S02]  /*cbf0*/  VIADD R10, R8, 0xffffffe ;  /* 0x0ffffffe080a7836 */ /* 0x001fe40000000000 */
[----:B------:R-:W-:Y:S01]  /*cc00*/  @!P1 VIADD R2, R2, 0x1 ;  /* 0x0000000102029836 */ /* 0x000fe20000000000 */
[----:B------:R-:W-:Y:S02]  /*cc10*/  ISETP.GE.U32.AND P0, PT, R3, R12, PT ;  /* 0x0000000c0300720c */ /* 0x000fe40003f06070 */
[----:B------:R-:W0:Y:S01]  /*cc20*/  F2I.FTZ.U32.TRUNC.NTZ R3, R10 ;  /* 0x0000000a00037305 */ /* 0x000e22000021f000 */
[----:B------:R-:W-:-:S10]  /*cc30*/  ISETP.NE.AND P1, PT, R6, RZ, PT ;  /* 0x000000ff0600720c */ /* 0x000fd40003f25270 */
[----:B------:R-:W-:-:S04]  /*cc40*/  @P0 VIADD R2, R2, 0x1 ;  /* 0x0000000102020836 */ /* 0x000fc80000000000 */
[----:B------:R-:W-:Y:S01]  /*cc50*/  IMAD.MOV.U32 R8, RZ, RZ, R2 ;  /* 0x000000ffff087224 */ /* 0x000fe200078e0002 */
[----:B------:R-:W-:Y:S01]  /*cc60*/  IABS R2, R9 ;  /* 0x0000000900027213 */ /* 0x000fe20000000000 */
[----:B0-----:R-:W-:Y:S02]  /*cc70*/  IMAD.MOV R5, RZ, RZ, -R3 ;  /* 0x000000ffff057224 */ /* 0x001fe400078e0a03 */
[----:B------:R-:W-:Y:S01]  /*cc80*/  @!P2 IMAD.MOV R8, RZ, RZ, -R8 ;  /* 0x000000ffff08a224 */ /* 0x000fe200078e0a08 */
[----:B------:R-:W-:Y:S01]  /*cc90*/  @!P1 LOP3.LUT R8, RZ, R6, RZ, 0x33, !PT ;  /* 0x00000006ff089212 */ /* 0x000fe200078e33ff */
[----:B------:R-:W-:Y:S02]  /*cca0*/  IMAD.MOV R11, RZ, RZ, -R2 ;  /* 0x000000ffff0b7224 */ /* 0x000fe400078e0a02 */
[----:B------:R-:W-:Y:S01]  /*ccb0*/  IMAD R5, R5, R4, RZ ;  /* 0x0000000405057224 */ /* 0x000fe200078e02ff */
[----:B------:R-:W-:Y:S01]  /*ccc0*/  IABS R10, R8 ;  /* 0x00000008000a7213 */ /* 0x000fe20000000000 */
[----:B------:R-:W-:-:S02]  /*ccd0*/  IMAD.MOV.U32 R2, RZ, RZ, RZ ;  /* 0x000000ffff027224 */ /* 0x000fc400078e00ff */
[----:B------:R-:W-:Y:S02]  /*cce0*/  IMAD R6, R6, R8, RZ ;  /* 0x0000000806067224 */ /* 0x000fe400078e02ff */
[----:B------:R-:W-:-:S04]  /*ccf0*/  IMAD.HI.U32 R2, R3, R5, R2 ;  /* 0x0000000503027227 */ /* 0x000fc800078e0002 */
[----:B------:R-:W-:Y:S02]  /*cd00*/  IMAD.MOV.U32 R3, RZ, RZ, R10 ;  /* 0x000000ffff037224 */ /* 0x000fe400078e000a */
[----:B------:R-:W-:Y:S02]  /*cd10*/  IMAD.MOV.U32 R5, RZ, RZ, R11 ;  /* 0x000000ffff057224 */ /* 0x000fe400078e000b */
[----:B------:R-:W-:-:S04]  /*cd20*/  IMAD.HI.U32 R2, R2, R3, RZ ;  /* 0x0000000302027227 */ /* 0x000fc800078e00ff */
[----:B------:R-:W-:Y:S02]  /*cd30*/  IMAD R3, R2, R5, R3 ;  /* 0x0000000502037224 */ /* 0x000fe400078e0203 */
[----:B------:R-:W-:-:S03]  /*cd40*/  IMAD.IADD R25, R25, 0x1, -R6 ;  /* 0x0000000119197824 */ /* 0x000fc600078e0a06 */
[----:B------:R-:W-:-:S13]  /*cd50*/  ISETP.GT.U32.AND P1, PT, R4, R3, PT ;  /* 0x000000030400720c */ /* 0x000fda0003f24070 */
[----:B------:R-:W-:Y:S02]  /*cd60*/  @!P1 IMAD.IADD R3, R3, 0x1, -R4 ;  /* 0x0000000103039824 */ /* 0x000fe400078e0a04 */
[----:B------:R-:W-:Y:S01]  /*cd70*/  @!P1 VIADD R2, R2, 0x1 ;  /* 0x0000000102029836 */ /* 0x000fe20000000000 */
[----:B------:R-:W-:Y:S02]  /*cd80*/  ISETP.NE.AND P1, PT, R9, RZ, PT ;  /* 0x000000ff0900720c */ /* 0x000fe40003f25270 */
[----:B------:R-:W-:Y:S02]  /*cd90*/  ISETP.GE.U32.AND P0, PT, R3, R4, PT ;  /* 0x000000040300720c */ /* 0x000fe40003f06070 */
[----:B------:R-:W-:-:S04]  /*cda0*/  LOP3.LUT R3, R8, R9, RZ, 0x3c, !PT ;  /* 0x0000000908037212 */ /* 0x000fc800078e3cff */
[----:B------:R-:W-:-:S07]  /*cdb0*/  ISETP.GE.AND P2, PT, R3, RZ, PT ;  /* 0x000000ff0300720c */ /* 0x000fce0003f46270 */
[----:B------:R-:W-:-:S06]  /*cdc0*/  @P0 VIADD R2, R2, 0x1 ;  /* 0x0000000102020836 */ /* 0x000fcc0000000000 */
[----:B------:R-:W-:Y:S01]  /*cdd0*/  @!P2 IMAD.MOV R2, RZ, RZ, -R2 ;  /* 0x000000ffff02a224 */ /* 0x000fe200078e0a02 */
[----:B------:R-:W-:-:S05]  /*cde0*/  @!P1 LOP3.LUT R2, RZ, R9, RZ, 0x33, !PT ;  /* 0x00000009ff029212 */ /* 0x000fca00078e33ff */
[----:B------:R-:W-:-:S04]  /*cdf0*/  IMAD.MOV R26, RZ, RZ, -R2 ;  /* 0x000000ffff1a7224 */ /* 0x000fc800078e0a02 */
[C---:B------:R-:W-:Y:S02]  /*ce00*/  IMAD R26, R9.reuse, R26, R8 ;  /* 0x0000001a091a7224 */ /* 0x040fe400078e0208 */
[----:B------:R-:W-:-:S04]  /*ce10*/  IMAD R9, R9, 0x1000000, R2 ;  /* 0x0100000009097824 */ /* 0x000fc800078e0202 */
[----:B------:R-:W-:Y:S01]  /*ce20*/  IMAD R26, R26, 0x10000, R9 ;  /* 0x000100001a1a7824 */ /* 0x000fe200078e0209 */
[----:B------:R-:W-:Y:S06]  /*ce30*/  BRA `(.L_x_409) ;  /* 0x0000000000147947 */ /* 0x000fec0003800000 */
.L_x_406:
[----:B------:R-:W-:Y:S01]  /*ce40*/  ULDC UR4, c[0x0][0xc3c] ;  /* 0x00030f0000047ab9 */ /* 0x000fe20000000800 */
[----:B------:R-:W-:Y:S02]  /*ce50*/  IMAD.MOV.U32 R25, RZ, RZ, RZ ;  /* 0x000000ffff197224 */ /* 0x000fe400078e00ff */
[----:B------:R-:W-:Y:S02]  /*ce60*/  IMAD.U32 R24, RZ, RZ, UR6 ;  /* 0x00000006ff187e24 */ /* 0x000fe4000f8e00ff */
[----:B------:R-:W-:Y:S02]  /*ce70*/  IMAD.MOV.U32 R26, RZ, RZ, RZ ;  /* 0x000000ffff1a7224 */ /* 0x000fe400078e00ff */
[----:B------:R-:W-:-:S07]  /*ce80*/  IMAD.U32 R27, RZ, RZ, UR4 ;  /* 0x00000004ff1b7e24 */ /* 0x000fce000f8e00ff */
.L_x_409:
[----:B------:R-:W-:-:S13]  /*ce90*/  ISETP.NE.AND P0, PT, R7, RZ, PT ;  /* 0x000000ff0700720c */ /* 0x000fda0003f05270 */
[----:B------:R-:W0:Y:S01]  /*cea0*/  @!P0 S2R R3, SR_CgaCtaId ;  /* 0x0000000000038919 */ /* 0x000e220000008800 */
[----:B------:R-:W-:-:S04]  /*ceb0*/  @!P0 MOV R2, 0x400 ;  /* 0x0000040000028802 */ /* 0x000fc80000000f00 */
[----:B0-----:R-:W-:-:S05]  /*cec0*/  @!P0 LEA R2, R3, R2, 0x18 ;  /* 0x0000000203028211 */ /* 0x001fca00078ec0ff */
[----:B------:R1:W-:Y:S01]  /*ced0*/  @!P0 STS.128 [R2+0x28cd0], R24 ;  /* 0x028cd01802008388 */ /* 0x0003e20000000c00 */
[----:B------:R-:W-:Y:S06]  /*cee0*/  BAR.ARV 0x5, 0x180 ;  /* 0x0146000000007b1d */ /* 0x000fec0000002000 */
.L_x_404:
[----:B------:R2:W-:Y:S01]  /*cef0*/  STL [R1+0x24], RZ ;  /* 0x000024ff01007387 */ /* 0x0005e20000100800 */
[----:B------:R-:W-:Y:S01]  /*cf00*/  ULDC UR4, c[0x0][0xc3c] ;  /* 0x00030f0000047ab9 */ /* 0x000fe20000000800 */
[----:B------:R-:W-:Y:S01]  /*cf10*/  IMAD.MOV.U32 R22, RZ, RZ, 0x1 ;  /* 0x00000001ff167424 */ /* 0x000fe200078e00ff */
[----:B0-----:R-:W-:Y:S01]  /*cf20*/  ISETP.GE.AND P0, PT, R27, UR4, PT ;  /* 0x000000041b007c0c */ /* 0x001fe2000bf06270 */
[----:B------:R-:W-:-:S12]  /*cf30*/  IMAD.MOV.U32 R18, RZ, RZ, RZ ;  /* 0x000000ffff127224 */ /* 0x000fd800078e00ff */
[----:B--2---:R-:W-:Y:S05]  /*cf40*/  @P0 BRA `(.L_x_410) ;  /* 0x0000004800b80947 */ /* 0x004fea0003800000 */
[----:B------:R-:W0:Y:S01]  /*cf50*/  S2UR UR5, SR_CgaCtaId ;  /* 0x00000000000579c3 */ /* 0x000e220000008800 */
[C---:B-1----:R-:W-:Y:S01]  /*cf60*/  IMAD.SHL.U32 R2, R0.reuse, 0x8, RZ ;  /* 0x0000000800027824 */ /* 0x042fe200078e00ff */
[----:B------:R-:W-:Y:S01]  /*cf70*/  UMOV UR4, 0x400 ;  /* 0x0000040000047882 */ /* 0x000fe20000000000 */
[C---:B------:R-:W-:Y:S01]  /*cf80*/  LOP3.LUT R4, R0.reuse, 0x7f, RZ, 0xc0, !PT ;  /* 0x0000007f00047812 */ /* 0x040fe200078ec0ff */
[----:B------:R-:W-:Y:S01]  /*cf90*/  IMAD.SHL.U32 R5, R0, 0x10, RZ ;  /* 0x0000001000057824 */ /* 0x000fe200078e00ff */
[----:B------:R1:W-:Y:S01]  /*cfa0*/  STL [R1+0x24], RZ ;  /* 0x000024ff01007387 */ /* 0x0003e20000100800 */
[C---:B------:R-:W-:Y:S01]  /*cfb0*/  LOP3.LUT R3, R2.reuse, 0x1f8, RZ, 0xc0, !PT ;  /* 0x000001f802037812 */ /* 0x040fe200078ec0ff */
[----:B------:R-:W-:Y:S01]  /*cfc0*/  BSSY B8, `(.L_x_410) ;  /* 0x00004a6000087945 */ /* 0x000fe20003800000 */
[----:B------:R-:W-:Y:S01]  /*cfd0*/  SHF.R.U32.HI R36, RZ, 0x3, R4 ;  /* 0x00000003ff247819 */ /* 0x000fe20000011604 */
[----:B------:R-:W-:Y:S01]  /*cfe0*/  IMAD.MOV.U32 R22, RZ, RZ, 0x1 ;  /* 0x00000001ff167424 */ /* 0x000fe200078e00ff */
[----:B------:R-:W-:Y:S01]  /*cff0*/  LOP3.LUT R3, R3, 0x38, R0, 0x78, !PT ;  /* 0x0000003803037812 */ /* 0x000fe200078e7800 */
[----:B------:R-:W-:Y:S01]  /*d000*/  IMAD.MOV.U32 R18, RZ, RZ, RZ ;  /* 0x000000ffff127224 */ /* 0x000fe200078e00ff */
[----:B------:R-:W-:Y:S01]  /*d010*/  LOP3.LUT R0, R2, 0x38, RZ, 0xc0, !PT ;  /* 0x0000003802007812 */ /* 0x000fe200078ec0ff */
[----:B------:R-:W-:Y:S01]  /*d020*/  ULOP3.LUT UR36, UR37, 0x2, URZ, 0xfc, !UPT ;  /* 0x0000000225247892 */ /* 0x000fe2000f8efc3f */
[----:B------:R-:W-:Y:S01]  /*d030*/  LOP3.LUT R33, R3, 0x200, R2, 0xf8, !PT ;  /* 0x0000020003217812 */ /* 0x000fe200078ef802 */
[----:B------:R-:W-:Y:S01]  /*d040*/  ULDC UR38, c[0x0][0xc] ;  /* 0x0000030000267ab9 */ /* 0x000fe20000000800 */
[----:B------:R-:W-:-:S02]  /*d050*/  LOP3.LUT R3, R36, 0x70, R5, 0xf8, !PT ;  /* 0x0000007024037812 */ /* 0x000fc400078ef805 */
[C---:B------:R-:W-:Y:S02]  /*d060*/  LOP3.LUT R2, R0.reuse, 0x40, RZ, 0xfc, !PT ;  /* 0x0000004000027812 */ /* 0x040fe400078efcff */
[C---:B------:R-:W-:Y:S02]  /*d070*/  LOP3.LUT R4, R0.reuse, 0x80, RZ, 0xfc, !PT ;  /* 0x0000008000047812 */ /* 0x040fe400078efcff */
[C---:B------:R-:W-:Y:S01]  /*d080*/  LOP3.LUT R3, R0.reuse, 0xc0, RZ, 0xfc, !PT ;  /* 0x000000c000037812 */ /* 0x040fe200078efcff */
[----:B0-----:R-:W-:Y:S01]  /*d090*/  ULEA UR4, UR5, UR4, 0x18 ;  /* 0x0000000405047291 */ /* 0x001fe2000f8ec03f */
[C---:B------:R-:W-:Y:S02]  /*d0a0*/  LOP3.LUT R2, R0.reuse, 0x100, RZ, 0xfc, !PT ;  /* 0x0000010000027812 */ /* 0x040fe400078efcff */
[C---:B------:R-:W-:Y:S02]  /*d0b0*/  LOP3.LUT R4, R0.reuse, 0x140, RZ, 0xfc, !PT ;  /* 0x0000014000047812 */ /* 0x040fe400078efcff */
[C---:B------:R-:W-:Y:S01]  /*d0c0*/  LOP3.LUT R3, R0.reuse, 0x180, RZ, 0xfc, !PT ;  /* 0x0000018000037812 */ /* 0x040fe200078efcff */
[----:B------:R-:W-:Y:S01]  /*d0d0*/  IMAD.U32 R17, RZ, RZ, UR4 ;  /* 0x00000004ff117e24 */ /* 0x000fe2000f8e00ff */
[----:B------:R-:W-:-:S03]  /*d0e0*/  LOP3.LUT R2, R0, 0x1c0, RZ, 0xfc, !PT ;  /* 0x000001c000027812 */ /* 0x000fc600078efcff */
[----:B------:R-:W-:-:S05]  /*d0f0*/  IMAD R0, R33, 0x2, R17 ;  /* 0x0000000221007824 */ /* 0x000fca00078e0211 */
[----:B------:R1:W-:Y:S02]  /*d100*/  STL [R1+0x2c], R0 ;  /* 0x00002c0001007387 */ /* 0x0003e40000100800 */
.L_x_471:
[----:B------:R-:W0:Y:S02]  /*d110*/  LDC.64 R2, c[0x0][0xc88] ;  /* 0x00032200ff027b82 */ /* 0x000e240000000a00 */
[----:B0-----:R-:W-:-:S05]  /*d120*/  IMAD.WIDE R2, R27, 0x4, R2 ;  /* 0x000000041b027825 */ /* 0x001fca00078e0202 */
[----:B-1----:R-:W1:Y:S01]  /*d130*/  LDG.E R29, desc[UR50][R2.64] ;  /* 0x00000032021d7981 */ /* 0x002e62000c1e1900 */
[----:B------:R-:W-:Y:S05]  /*d140*/  YIELD ;  /* 0x0000000000007946 */ /* 0x000fea0003800000 */
[----:B------:R-:W-:Y:S01]  /*d150*/  ULDC.64 UR4, c[0x0][0xa28] ;  /* 0x00028a0000047ab9 */ /* 0x000fe20000000a00 */
[----:B------:R-:W-:Y:S01]  /*d160*/  IMAD.MOV.U32 R31, RZ, RZ, RZ ;  /* 0x000000ffff1f7224 */ /* 0x000fe200078e00ff */
[----:B------:R-:W-:Y:S01]  /*d170*/  ISETP.NE.U32.AND P0, PT, RZ, UR4, PT ;  /* 0x00000004ff007c0c */ /* 0x000fe2000bf05070 */
[----:B------:R-:W-:-:S03]  /*d180*/  ULDC.64 UR6, c[0x0][0xa18] ;  /* 0x0002860000067ab9 */ /* 0x000fc60000000a00 */
[----:B------:R-:W-:Y:S01]  /*d190*/  ISETP.NE.AND.EX P0, PT, RZ, UR5, PT, P0 ;  /* 0x00000005ff007c0c */ /* 0x000fe2000bf05300 */
[----:B------:R-:W-:Y:S01]  /*d1a0*/  IMAD.MOV.U32 R37, RZ, RZ, RZ ;  /* 0x000000ffff257224 */ /* 0x000fe200078e00ff */
[----:B-1----:R-:W-:-:S11]  /*d1b0*/  SHF.R.S32.HI R0, RZ, 0x1f, R29 ;  /* 0x0000001fff007819 */ /* 0x002fd6000001141d */
[C---:B------:R-:W-:Y:S01]  /*d1c0*/  @P0 LEA R2, P1, R29.reuse, UR4, 0x2 ;  /* 0x000000041d020c11 */ /* 0x040fe2000f8210ff */
[C---:B------:R-:W-:Y:S01]  /*d1d0*/  IMAD.SHL.U32 R19, R29.reuse, 0x4, RZ ;  /* 0x000000041d137824 */ /* 0x040fe200078e00ff */
[C-C-:B------:R-:W-:Y:S01]  /*d1e0*/  SHF.L.U64.HI R32, R29.reuse, 0x2, R0.reuse ;  /* 0x000000021d207819 */ /* 0x140fe20000010200 */
[----:B------:R0:W-:Y:S01]  /*d1f0*/  STL [R1+0x4], R0 ;  /* 0x0000040001007387 */ /* 0x0001e20000100800 */
[----:B------:R-:W-:Y:S01]  /*d200*/  @P0 LEA.HI.X R3, R29, UR5, R0, 0x2, P1 ;  /* 0x000000051d030c11 */ /* 0x000fe200088f1400 */
[----:B------:R-:W-:-:S04]  /*d210*/  ULDC.64 UR4, c[0x0][0xa00] ;  /* 0x0002800000047ab9 */ /* 0x000fc80000000a00 */
[----:B------:R1:W5:Y:S01]  /*d220*/  @P0 LDG.E R31, desc[UR50][R2.64] ;  /* 0x00000032021f0981 */ /* 0x000362000c1e1900 */
[----:B------:R-:W-:Y:S02]  /*d230*/  ISETP.NE.U32.AND P0, PT, RZ, UR4, PT ;  /* 0x00000004ff007c0c */ /* 0x000fe4000bf05070 */
[----:B------:R-:W-:Y:S02]  /*d240*/  LOP3.LUT R16, R16, 0xfffffeff, RZ, 0xc0, !PT ;  /* 0xfffffeff10107812 */ /* 0x000fe400078ec0ff */
[----:B------:R-:W-:Y:S02]  /*d250*/  ISETP.NE.AND.EX P2, PT, RZ, UR5, PT, P0 ;  /* 0x00000005ff007c0c */ /* 0x000fe4000bf45300 */
[----:B------:R-:W-:Y:S02]  /*d260*/  ISETP.NE.U32.AND P0, PT, RZ, UR6, PT ;  /* 0x00000006ff007c0c */ /* 0x000fe4000bf05070 */
[----:B-1----:R-:W-:Y:S02]  /*d270*/  IADD3 R2, P1, R19, UR4, RZ ;  /* 0x0000000413027c10 */ /* 0x002fe4000ff3e0ff */
[----:B------:R-:W-:-:S02]  /*d280*/  ISETP.NE.AND.EX P0, PT, RZ, UR7, PT, P0 ;  /* 0x00000007ff007c0c */ /* 0x000fc4000bf05300 */
[----:B------:R-:W-:Y:S01]  /*d290*/  IADD3.X R3, R32, UR5, RZ, P1, !PT ;  /* 0x0000000520037c10 */ /* 0x000fe20008ffe4ff */
[----:B------:R-:W-:-:S04]  /*d2a0*/  ULDC.64 UR4, c[0x0][0x418] ;  /* 0x0001060000047ab9 */ /* 0x000fc80000000a00 */
[----:B------:R-:W-:Y:S01]  /*d2b0*/  @P2 LOP3.LUT R16, R16, 0x100, RZ, 0xfc, !PT ;  /* 0x0000010010102812 */ /* 0x000fe200078efcff */
[----:B------:R1:W5:Y:S05]  /*d2c0*/  @P2 LDG.E R37, desc[UR50][R2.64] ;  /* 0x0000003202252981 */ /* 0x00036a000c1e1900 */
[----:B------:R-:W-:-:S04]  /*d2d0*/  @P0 IADD3 R4, P1, R19, UR6, RZ ;  /* 0x0000000613040c10 */ /* 0x000fc8000ff3e0ff */
[----:B------:R-:W-:-:S05]  /*d2e0*/  @P0 IADD3.X R5, R32, UR7, RZ, P1, !PT ;  /* 0x0000000720050c10 */ /* 0x000fca0008ffe4ff */
[----:B0-2---:R-:W2:Y:S01]  /*d2f0*/  @P0 LDG.E R0, desc[UR50][R4.64] ;  /* 0x0000003204000981 */ /* 0x005ea2000c1e1900 */
[----:B------:R-:W-:-:S03]  /*d300*/  UISETP.NE.U32.AND UP0, UPT, UR4, URZ, UPT ;  /* 0x0000003f0400728c */ /* 0x000fc6000bf05070 */
[----:B------:R-:W-:Y:S01]  /*d310*/  ULDC UR4, c[0x0][0x424] ;  /* 0x0001090000047ab9 */ /* 0x000fe20000000800 */
[----:B------:R-:W-:-:S03]  /*d320*/  UISETP.NE.AND.EX UP0, UPT, UR5, URZ, UPT, UP0 ;  /* 0x0000003f0500728c */ /* 0x000fc6000bf05300 */
[----:B------:R-:W-:Y:S01]  /*d330*/  ULDC UR5, c[0x0][0x2f0] ;  /* 0x0000bc0000057ab9 */ /* 0x000fe20000000800 */
[----:B------:R-:W-:-:S04]  /*d340*/  USEL UR4, UR4, 0x1, UP0 ;  /* 0x0000000104047887 */ /* 0x000fc80008000000 */
[----:B------:R-:W-:-:S06]  /*d350*/  UIMAD UR4, UR4, UR5, URZ ;  /* 0x00000005040472a4 */ /* 0x000fcc000f8e023f */
[----:B------:R-:W-:Y:S01]  /*d360*/  IMAD.U32 R28, RZ, RZ, UR4 ;  /* 0x00000004ff1c7e24 */ /* 0x000fe2000f8e00ff */
[----:B--2---:R1:W-:Y:S01]  /*d370*/  @P0 STL [R1+0x8], R0 ;  /* 0x0000080001000387 */ /* 0x0043e20000100800 */
[----:B---34-:R-:W-:Y:S05]  /*d380*/  @P0 BRA `(.L_x_411) ;  /* 0x0000000000200947 */ /* 0x018fea0003800000 */
[----:B------:R-:W-:Y:S02]  /*d390*/  ULDC UR4, c[0x0][0x288] ;  /* 0x0000a20000047ab9 */ /* 0x000fe40000000800 */
[----:B-1----:R-:W-:-:S05]  /*d3a0*/  IMAD.U32 R0, RZ, RZ, UR4 ;  /* 0x00000004ff007e24 */ /* 0x002fca000f8e00ff */
[----:B------:R0:W-:Y:S01]  /*d3b0*/  STL [R1+0x8], R0 ;  /* 0x0000080001007387 */ /* 0x0001e20000100800 */
[----:B------:R-:W-:Y:S05]  /*d3c0*/  @!P2 BRA `(.L_x_411) ;  /* 0x000000000010a947 */ /* 0x000fea0003800000 */
[----:B------:R-:W2:Y:S04]  /*d3d0*/  LDG.E R5, desc[UR50][R2.64] ;  /* 0x0000003202057981 */ /* 0x000ea8000c1e1900 */
[----:B0-----:R-:W2:Y:S02]  /*d3e0*/  LDG.E R0, desc[UR50][R2.64+0x4] ;  /* 0x0000043202007981 */ /* 0x001ea4000c1e1900 */
[----:B--2---:R-:W-:-:S05]  /*d3f0*/  IMAD.IADD R0, R0, 0x1, -R5 ;  /* 0x0000000100007824 */ /* 0x004fca00078e0a05 */
[----:B------:R2:W-:Y:S02]  /*d400*/  STL [R1+0x8], R0 ;  /* 0x0000080001007387 */ /* 0x0005e40000100800 */
.L_x_411:
[----:B------:R-:W-:Y:S01]  /*d410*/  ULDC.64 UR4, c[0x0][0xa20] ;  /* 0x0002880000047ab9 */ /* 0x000fe20000000a00 */
[----:B------:R-:W-:Y:S01]  /*d420*/  IMAD.MOV.U32 R23, RZ, RZ, R29 ;  /* 0x000000ffff177224 */ /* 0x000fe200078e001d */
[----:B------:R-:W-:-:S04]  /*d430*/  ISETP.NE.U32.AND P0, PT, RZ, UR4, PT ;  /* 0x00000004ff007c0c */ /* 0x000fc8000bf05070 */
[----:B------:R-:W-:-:S13]  /*d440*/  ISETP.NE.AND.EX P0, PT, RZ, UR5, PT, P0 ;  /* 0x00000005ff007c0c */ /* 0x000fda000bf05300 */
[----:B------:R-:W-:Y:S05]  /*d450*/  @!P0 BRA `(.L_x_412) ;  /* 0x0000000000108947 */ /* 0x000fea0003800000 */
[----:B-1----:R-:W-:-:S04]  /*d460*/  IADD3 R2, P0, R19, UR4, RZ ;  /* 0x0000000413027c10 */ /* 0x002fc8000ff1e0ff */
[----:B------:R-:W-:-:S05]  /*d470*/  IADD3.X R3, R32, UR5, RZ, P0, !PT ;  /* 0x0000000520037c10 */ /* 0x000fca00087fe4ff */
[----:B------:R1:W5:Y:S01]  /*d480*/  LDG.E R28, desc[UR50][R2.64] ;  /* 0x00000032021c7981 */ /* 0x000362000c1e1900 */
[----:B------:R-:W-:Y:S05]  /*d490*/  BRA `(.L_x_413) ;  /* 0x0000000000247947 */ /* 0x000fea0003800000 */
.L_x_412:
[----:B------:R-:W-:Y:S02]  /*d4a0*/  ULDC.64 UR4, c[0x0][0xa08] ;  /* 0x0002820000047ab9 */ /* 0x000fe40000000a00 */
[----:B------:R-:W-:-:S04]  /*d4b0*/  ISETP.NE.U32.AND P0, PT, RZ, UR4, PT ;  /* 0x00000004ff007c0c */ /* 0x000fc8000bf05070 */
[----:B------:R-:W-:-:S13]  /*d4c0*/  ISETP.NE.AND.EX P0, PT, RZ, UR5, PT, P0 ;  /* 0x00000005ff007c0c */ /* 0x000fda000bf05300 */
[----:B------:R-:W-:Y:S05]  /*d4d0*/  @!P0 BRA `(.L_x_413) ;  /* 0x0000000000148947 */ /* 0x000fea0003800000 */
[----:B-1----:R-:W1:Y:S02]  /*d4e0*/  LDC.64 R2, c[0x0][0xa08] ;  /* 0x00028200ff027b82 */ /* 0x002e640000000a00 */
[----:B-1----:R-:W-:-:S05]  /*d4f0*/  IMAD.WIDE R2, R23, 0x4, R2 ;  /* 0x0000000417027825 */ /* 0x002fca00078e0202 */
[----:B------:R-:W3:Y:S04]  /*d500*/  LDG.E R28, desc[UR50][R2.64] ;  /* 0x00000032021c7981 */ /* 0x000ee8000c1e1900 */
[----:B------:R-:W3:Y:S02]  /*d510*/  LDG.E R5, desc[UR50][R2.64+0x4] ;  /* 0x0000043202057981 */ /* 0x000ee4000c1e1900 */
[----:B---3--:R-:W-:-:S07]  /*d520*/  IMAD.IADD R28, R5, 0x1, -R28 ;  /* 0x00000001051c7824 */ /* 0x008fce00078e0a1c */
.L_x_413:
[----:B-----5:R-:W-:Y:S01]  /*d530*/  IMAD.IADD R28, R28, 0x1, -R31 ;  /* 0x000000011c1c7824 */ /* 0x020fe200078e0a1f */
[C---:B012---:R-:W-:Y:S01]  /*d540*/  LOP3.LUT R0, R26.reuse, 0xff000000, RZ, 0xc0, !PT ;  /* 0xff0000001a007812 */ /* 0x047fe200078ec0ff */
[----:B------:R-:W-:Y:S01]  /*d550*/  BSSY B0, `(.L_x_414) ;  /* 0x0000028000007945 */ /* 0x000fe20003800000 */
[----:B------:R-:W-:Y:S02]  /*d560*/  LOP3.LUT R4, R26, 0xff0000, RZ, 0xc0, !PT ;  /* 0x00ff00001a047812 */ /* 0x000fe400078ec0ff */
[C---:B------:R-:W-:Y:S02]  /*d570*/  ISETP.GE.AND P0, PT, R28.reuse, 0x1, PT ;  /* 0x000000011c00780c */ /* 0x040fe40003f06270 */
[----:B------:R-:W-:Y:S01]  /*d580*/  SHF.R.U32.HI R3, RZ, 0x8, R0 ;  /* 0x00000008ff037819 */ /* 0x000fe20000011600 */
[----:B------:R-:W-:-:S03]  /*d590*/  VIADD R0, R28, 0x3f ;  /* 0x0000003f1c007836 */ /* 0x000fc60000000000 */
[----:B------:R-:W-:Y:S02]  /*d5a0*/  LEA.HI R4, R4, R3, RZ, 0x10 ;  /* 0x0000000304047211 */ /* 0x000fe400078f80ff */
[----:B------:R-:W-:-:S04]  /*d5b0*/  SHF.R.S32.HI R3, RZ, 0x1f, R0 ;  /* 0x0000001fff037819 */ /* 0x000fc80000011400 */
[----:B------:R-:W-:Y:S01]  /*d5c0*/  LEA.HI R0, R3, R0, RZ, 0x6 ;  /* 0x0000000003007211 */ /* 0x000fe200078f30ff */
[----:B------:R-:W-:-:S03]  /*d5d0*/  IMAD.MOV.U32 R3, RZ, RZ, RZ ;  /* 0x000000ffff037224 */ /* 0x000fc600078e00ff */
[----:B------:R-:W-:Y:S01]  /*d5e0*/  SHF.R.S32.HI R0, RZ, 0x6, R0 ;  /* 0x00000006ff007819 */ /* 0x000fe20000011400 */
[----:B------:R-:W-:Y:S06]  /*d5f0*/  @!P0 BRA `(.L_x_415) ;  /* 0x0000000000748947 */ /* 0x000fec0003800000 */
[----:B------:R-:W-:-:S04]  /*d600*/  SHF.R.U32.HI R5, RZ, 0x10, R4 ;  /* 0x00000010ff057819 */ /* 0x000fc80000011604 */
[----:B------:R-:W-:-:S13]  /*d610*/  ISETP.NE.AND P0, PT, R5, RZ, PT ;  /* 0x000000ff0500720c */ /* 0x000fda0003f05270 */
[----:B------:R-:W0:Y:S02]  /*d620*/  @!P0 LDC R5, c[0x0][0x9f0] ;  /* 0x00027c00ff058b82 */ /* 0x000e240000000800 */
[----:B0-----:R-:W-:Y:S02]  /*d630*/  IABS R7, R5 ;  /* 0x0000000500077213 */ /* 0x001fe40000000000 */
[----:B------:R-:W-:Y:S02]  /*d640*/  IADD3 R6, R5, -0x1, R0 ;  /* 0xffffffff05067810 */ /* 0x000fe40007ffe000 */
[----:B------:R-:W0:Y:S08]  /*d650*/  I2F.RP R2, R7 ;  /* 0x0000000700027306 */ /* 0x000e300000209400 */
[----:B0-----:R-:W0:Y:S02]  /*d660*/  MUFU.RCP R2, R2 ;  /* 0x0000000200027308 */ /* 0x001e240000001000 */
[----:B0-----:R-:W-:-:S06]  /*d670*/  VIADD R2, R2, 0xffffffe ;  /* 0x0ffffffe02027836 */ /* 0x001fcc0000000000 */
[----:B------:R0:W1:Y:S02]  /*d680*/  F2I.FTZ.U32.TRUNC.NTZ R3, R2 ;  /* 0x0000000200037305 */ /* 0x000064000021f000 */
[----:B0-----:R-:W-:-:S04]  /*d690*/  LOP3.LUT R2, R6, R5, RZ, 0x3c, !PT ;  /* 0x0000000506027212 */ /* 0x001fc800078e3cff */
[----:B------:R-:W-:Y:S01]  /*d6a0*/  ISETP.GE.AND P2, PT, R2, RZ, PT ;  /* 0x000000ff0200720c */ /* 0x000fe20003f46270 */
[----:B-1----:R-:W-:-:S04]  /*d6b0*/  IMAD.MOV R2, RZ, RZ, -R3 ;  /* 0x000000ffff027224 */ /* 0x002fc800078e0a03 */
[----:B------:R-:W-:Y:S02]  /*d6c0*/  IMAD R8, R2, R7, RZ ;  /* 0x0000000702087224 */ /* 0x000fe400078e02ff */
[----:B------:R-:W-:-:S04]  /*d6d0*/  IMAD.MOV.U32 R2, RZ, RZ, RZ ;  /* 0x000000ffff027224 */ /* 0x000fc800078e00ff */
[----:B------:R-:W-:Y:S01]  /*d6e0*/  IMAD.HI.U32 R8, R3, R8, R2 ;  /* 0x0000000803087227 */ /* 0x000fe200078e0002 */
[----:B------:R-:W-:Y:S02]  /*d6f0*/  IABS R2, R6 ;  /* 0x0000000600027213 */ /* 0x000fe40000000000 */
[----:B------:R-:W-:-:S03]  /*d700*/  IABS R3, R5 ;  /* 0x0000000500037213 */ /* 0x000fc60000000000 */
[----:B------:R-:W-:-:S04]  /*d710*/  IMAD.HI.U32 R8, R8, R2, RZ ;  /* 0x0000000208087227 */ /* 0x000fc800078e00ff */
[----:B------:R-:W-:-:S04]  /*d720*/  IMAD.MOV R3, RZ, RZ, -R3 ;  /* 0x000000ffff037224 */ /* 0x000fc800078e0a03 */
[----:B------:R-:W-:-:S05]  /*d730*/  IMAD R2, R8, R3, R2 ;  /* 0x0000000308027224 */ /* 0x000fca00078e0202 */
[----:B------:R-:W-:-:S13]  /*d740*/  ISETP.GT.U32.AND P1, PT, R7, R2, PT ;  /* 0x000000020700720c */ /* 0x000fda0003f24070 */
[----:B------:R-:W-:Y:S02]  /*d750*/  @!P1 IMAD.IADD R2, R2, 0x1, -R7 ;  /* 0x0000000102029824 */ /* 0x000fe400078e0a07 */
[----:B------:R-:W-:Y:S01]  /*d760*/  @!P1 VIADD R8, R8, 0x1 ;  /* 0x0000000108089836 */ /* 0x000fe20000000000 */
[----:B------:R-:W-:Y:S02]  /*d770*/  ISETP.NE.AND P1, PT, R5, RZ, PT ;  /* 0x000000ff0500720c */ /* 0x000fe40003f25270 */
[----:B------:R-:W-:-:S13]  /*d780*/  ISETP.GE.U32.AND P0, PT, R2, R7, PT ;  /* 0x000000070200720c */ /* 0x000fda0003f06070 */
[----:B------:R-:W-:-:S04]  /*d790*/  @P0 VIADD R8, R8, 0x1 ;  /* 0x0000000108080836 */ /* 0x000fc80000000000 */
[----:B------:R-:W-:-:S04]  /*d7a0*/  IMAD.MOV.U32 R3, RZ, RZ, R8 ;  /* 0x000000ffff037224 */ /* 0x000fc800078e0008 */
[----:B------:R-:W-:Y:S01]  /*d7b0*/  @!P2 IMAD.MOV R3, RZ, RZ, -R3 ;  /* 0x000000ffff03a224 */ /* 0x000fe200078e0a03 */
[----:B------:R-:W-:-:S07]  /*d7c0*/  @!P1 LOP3.LUT R3, RZ, R5, RZ, 0x33, !PT ;  /* 0x00000005ff039212 */ /* 0x000fce00078e33ff */
.L_x_415:
[----:B------:R-:W-:Y:S05]  /*d7d0*/  BSYNC B0 ;  /* 0x0000000000007941 */ /* 0x000fea0003800000 */
.L_x_414:
[----:B------:R-:W-:Y:S01]  /*d7e0*/  LOP3.LUT R30, R4, 0xff, RZ, 0xc0, !PT ;  /* 0x000000ff041e7812 */ /* 0x000fe200078ec0ff */
[----:B------:R-:W-:Y:S04]  /*d7f0*/  BSSY B7, `(.L_x_416) ;  /* 0x0000360000077945 */ /* 0x000fe80003800000 */
[----:B------:R-:W-:-:S05]  /*d800*/  IMAD R30, R30, R3, RZ ;  /* 0x000000031e1e7224 */ /* 0x000fca00078e02ff */
[----:B------:R-:W-:-:S04]  /*d810*/  VIADDMNMX R35, R30, R3, R0, PT ;  /* 0x000000031e237246 */ /* 0x000fc80003800100 */
[----:B------:R-:W-:Y:S01]  /*d820*/  ISETP.GT.AND P0, PT, R35, R30, PT ;  /* 0x0000001e2300720c */ /* 0x000fe20003f04270 */
[----:B------:R0:W-:-:S12]  /*d830*/  STL [R1+0xc], R35 ;  /* 0x00000c2301007387 */ /* 0x0001d80000100800 */
[----:B0-----:R-:W-:Y:S05]  /*d840*/  @P0 BRA `(.L_x_417) ;  /* 0x0000000000440947 */ /* 0x001fea0003800000 */
[----:B------:R-:W0:Y:S02]  /*d850*/  S2R R2, SR_TID.X ;  /* 0x0000000000027919 */ /* 0x000e240000002100 */
[----:B0-----:R-:W-:-:S04]  /*d860*/  LOP3.LUT R2, R2, 0x7f, RZ, 0xc0, !PT ;  /* 0x0000007f02027812 */ /* 0x001fc800078ec0ff */
[----:B------:R-:W-:-:S13]  /*d870*/  ISETP.NE.AND P0, PT, R2, RZ, PT ;  /* 0x000000ff0200720c */ /* 0x000fda0003f05270 */
[----:B------:R-:W-:Y:S05]  /*d880*/  @P0 BRA `(.L_x_418) ;  /* 0x0000003400580947 */ /* 0x000fea0003800000 */
[----:B------:R-:W0:Y:S01]  /*d890*/  S2R R5, SR_LANEID ;  /* 0x0000000000057919 */ /* 0x000e220000000000 */
[----:B------:R-:W-:Y:S01]  /*d8a0*/  VOTEU.ANY UR4, UPT, PT ;  /* 0x0000000000047886 */ /* 0x000fe200038e0100 */
[----:B------:R-:W1:Y:S01]  /*d8b0*/  LDC.64 R2, c[0x0][0xc60] ;  /* 0x00031800ff027b82 */ /* 0x000e620000000a00 */
[----:B------:R-:W0:Y:S02]  /*d8c0*/  FLO.U32 R0, UR4 ;  /* 0x0000000400007d00 */ /* 0x000e2400080e0000 */
[----:B0-----:R-:W-:-:S06]  /*d8d0*/  ISETP.EQ.U32.AND P0, PT, R0, R5, PT ;  /* 0x000000050000720c */ /* 0x001fcc0003f02070 */
[----:B------:R-:W1:Y:S07]  /*d8e0*/  POPC R5, UR4 ;  /* 0x0000000400057d09 */ /* 0x000e6e0008000000 */
[----:B-1----:R-:W2:Y:S01]  /*d8f0*/  @P0 ATOMG.E.ADD.STRONG.GPU PT, R3, desc[UR50][R2.64], R5 ;  /* 0x00000005020309a8 */ /* 0x002ea200081ee1f2 */
[----:B------:R-:W0:Y:S02]  /*d900*/  S2R R4, SR_LTMASK ;  /* 0x0000000000047919 */ /* 0x000e240000003900 */
[----:B0-----:R-:W-:-:S04]  /*d910*/  LOP3.LUT R4, R4, UR4, RZ, 0xc0, !PT ;  /* 0x0000000404047c12 */ /* 0x001fc8000f8ec0ff */
[----:B------:R-:W0:Y:S01]  /*d920*/  POPC R7, R4 ;  /* 0x0000000400077309 */ /* 0x000e220000000000 */
[----:B--2---:R-:W0:Y:S02]  /*d930*/  SHFL.IDX PT, R0, R3, R0, 0x1f ;  /* 0x00001f0003007589 */ /* 0x004e2400000e0000 */
[----:B0-----:R-:W-:Y:S01]  /*d940*/  IADD3 R24, R0, UR38, R7 ;  /* 0x0000002600187c10 */ /* 0x001fe2000fffe007 */
[----:B------:R-:W-:Y:S06]  /*d950*/  BRA `(.L_x_418) ;  /* 0x0000003400247947 */ /* 0x000fec0003800000 */
.L_x_417:
[----:B------:R-:W-:Y:S01]  /*d960*/  VIADD R0, R17, 0x22400 ;  /* 0x0002240011007836 */ /* 0x000fe20000000000 */
[----:B------:R-:W-:Y:S04]  /*d970*/  BSSY B6, `(.L_x_419) ;  /* 0x0000013000067945 */ /* 0x000fe80003800000 */
[----:B------:R-:W-:-:S13]  /*d980*/  LOP3.LUT P0, RZ, R0, 0x3ff, RZ, 0xc0, !PT ;  /* 0x000003ff00ff7812 */ /* 0x000fda000780c0ff */
[----:B------:R-:W-:Y:S05]  /*d990*/  @!P0 BRA `(.L_x_420) ;  /* 0x0000000000408947 */ /* 0x000fea0003800000 */
[----:B------:R-:W-:Y:S01]  /*d9a0*/  MOV R2, 0x0 ;  /* 0x0000000000027802 */ /* 0x000fe20000000f00 */
[----:B------:R-:W-:Y:S01]  /*d9b0*/  ULDC.64 UR6, c[0x4][0x90] ;  /* 0x0100240000067ab9 */ /* 0x000fe20000000a00 */
[----:B------:R-:W-:Y:S01]  /*d9c0*/  ULDC.64 UR8, c[0x4][0x98] ;  /* 0x0100260000087ab9 */ /* 0x000fe20000000a00 */
[----:B------:R-:W-:Y:S01]  /*d9d0*/  ULDC.64 UR4, c[0x4][0x8] ;  /* 0x0100020000047ab9 */ /* 0x000fe20000000a00 */
[----:B------:R-:W-:Y:S02]  /*d9e0*/  IMAD.U32 R4, RZ, RZ, UR6 ;  /* 0x00000006ff047e24 */ /* 0x000fe4000f8e00ff */
[----:B------:R-:W0:Y:S01]  /*d9f0*/  LDC.64 R2, c[0x4][R2] ;  /* 0x0100000002027b82 */ /* 0x000e220000000a00 */
[----:B------:R-:W-:Y:S02]  /*da00*/  IMAD.U32 R5, RZ, RZ, UR7 ;  /* 0x00000007ff057e24 */ /* 0x000fe4000f8e00ff */
[----:B------:R-:W-:Y:S02]  /*da10*/  IMAD.U32 R6, RZ, RZ, UR8 ;  /* 0x00000008ff067e24 */ /* 0x000fe4000f8e00ff */
[----:B------:R-:W-:-:S02]  /*da20*/  IMAD.U32 R7, RZ, RZ, UR9 ;  /* 0x00000009ff077e24 */ /* 0x000fc4000f8e00ff */
[----:B------:R-:W-:Y:S02]  /*da30*/  IMAD.U32 R10, RZ, RZ, UR4 ;  /* 0x00000004ff0a7e24 */ /* 0x000fe4000f8e00ff */
[----:B------:R-:W-:Y:S02]  /*da40*/  IMAD.U32 R11, RZ, RZ, UR5 ;  /* 0x00000005ff0b7e24 */ /* 0x000fe4000f8e00ff */
[----:B------:R-:W-:Y:S02]  /*da50*/  IMAD.MOV.U32 R8, RZ, RZ, 0x70 ;  /* 0x00000070ff087424 */ /* 0x000fe400078e00ff */
[----:B------:R-:W-:Y:S02]  /*da60*/  IMAD.MOV.U32 R12, RZ, RZ, 0x1 ;  /* 0x00000001ff0c7424 */ /* 0x000fe400078e00ff */
[----:B------:R-:W-:-:S07]  /*da70*/  IMAD.MOV.U32 R13, RZ, RZ, RZ ;  /* 0x000000ffff0d7224 */ /* 0x000fce00078e00ff */
[----:B------:R-:W-:-:S07]  /*da80*/  LEPC R20, `(.L_x_420) ;  /* 0x000000001014794e */ /* 0x000fce0000000000 */
[----:B0-----:R-:W-:Y:S05]  /*da90*/  CALL.ABS.NOINC R2 ;  /* 0x0000000002007343 */ /* 0x001fea0003c00000 */
.L_x_420:
[----:B------:R-:W-:Y:S05]  /*daa0*/  BSYNC B6 ;  /* 0x0000000000067941 */ /* 0x000fea0003800000 */
.L_x_419:
        /* <DEDUP_REMOVED lines=8> */
[----:B------:R0:W1:Y:S01]  /*db30*/  LDC.64 R2, c[0x4][R34] ;  /* 0x0100000022027b82 */ /* 0x0000620000000a00 */
[----:B------:R-:W-:Y:S02]  /*db40*/  IMAD.U32 R4, RZ, RZ, UR6 ;  /* 0x00000006ff047e24 */ /* 0x000fe4000f8e00ff */
[----:B------:R-:W-:Y:S02]  /*db50*/  IMAD.U32 R5, RZ, RZ, UR7 ;  /* 0x00000007ff057e24 */ /* 0x000fe4000f8e00ff */
[----:B------:R-:W-:Y:S02]  /*db60*/  IMAD.U32 R6, RZ, RZ, UR8 ;  /* 0x00000008ff067e24 */ /* 0x000fe4000f8e00ff */
[----:B------:R-:W-:-:S02]  /*db70*/  IMAD.U32 R7, RZ, RZ, UR9 ;  /* 0x00000009ff077e24 */ /* 0x000fc4000f8e00ff */
[----:B------:R-:W-:Y:S02]  /*db80*/  IMAD.U32 R10, RZ, RZ, UR4 ;  /* 0x00000004ff0a7e24 */ /* 0x000fe4000f8e00ff */
[----:B------:R-:W-:Y:S02]  /*db90*/  IMAD.U32 R11, RZ, RZ, UR5 ;  /* 0x00000005ff0b7e24 */ /* 0x000fe4000f8e00ff */
[----:B------:R-:W-:Y:S02]  /*dba0*/  IMAD.MOV.U32 R8, RZ, RZ, 0x70 ;  /* 0x00000070ff087424 */ /* 0x000fe400078e00ff */
[----:B------:R-:W-:Y:S02]  /*dbb0*/  IMAD.MOV.U32 R12, RZ, RZ, 0x1 ;  /* 0x00000001ff0c7424 */ /* 0x000fe400078e00ff */
[----:B0-----:R-:W-:-:S07]  /*dbc0*/  IMAD.MOV.U32 R13, RZ, RZ, RZ ;  /* 0x000000ffff0d7224 */ /* 0x001fce00078e00ff */
[----:B------:R-:W-:-:S07]  /*dbd0*/  LEPC R20, `(.L_x_423) ;  /* 0x000000001014794e */ /* 0x000fce0000000000 */
[----:B-1----:R-:W-:Y:S05]  /*dbe0*/  CALL.ABS.NOINC R2 ;  /* 0x0000000002007343 */ /* 0x002fea0003c00000 */
.L_x_423:
[----:B------:R0:W1:Y:S01]  /*dbf0*/  LDC.64 R2, c[0x4][R34] ;  /* 0x0100000022027b82 */ /* 0x0000620000000a00 */
[----:B------:R-:W-:Y:S01]  /*dc00*/  ULDC.64 UR6, c[0x4][0x90] ;  /* 0x0100240000067ab9 */ /* 0x000fe20000000a00 */
[----:B------:R-:W-:Y:S01]  /*dc10*/  ULDC.64 UR8, c[0x4][0x98] ;  /* 0x0100260000087ab9 */ /* 0x000fe20000000a00 */
[----:B------:R-:W-:Y:S01]  /*dc20*/  ULDC.64 UR4, c[0x4][0x18] ;  /* 0x0100060000047ab9 */ /* 0x000fe20000000a00 */
        /* <DEDUP_REMOVED lines=11> */
.L_x_422:
[----:B------:R-:W-:Y:S05]  /*dce0*/  BSYNC B6 ;  /* 0x0000000000067941 */ /* 0x000fea0003800000 */
.L_x_421:
[----:B------:R-:W0:Y:S01]  /*dcf0*/  S2R R0, SR_TID.X ;  /* 0x0000000000007919 */ /* 0x000e220000002100 */
[----:B------:R-:W-:Y:S01]  /*dd00*/  ULDC.64 UR4, c[0x0][0x9f8] ;  /* 0x00027e0000047ab9 */ /* 0x000fe20000000a00 */
[----:B------:R-:W1:Y:S01]  /*dd10*/  LDC R20, c[0x0][0x430] ;  /* 0x00010c00ff147b82 */ /* 0x000e620000000800 */
[----:B------:R-:W-:Y:S01]  /*dd20*/  ISETP.NE.U32.AND P0, PT, RZ, UR4, PT ;  /* 0x00000004ff007c0c */ /* 0x000fe2000bf05070 */
[----:B------:R-:W2:Y:S03]  /*dd30*/  S2R R34, SR_TID.X ;  /* 0x0000000000227919 */ /* 0x000ea60000002100 */
[----:B------:R-:W-:-:S13]  /*dd40*/  ISETP.NE.AND.EX P0, PT, RZ, UR5, PT, P0 ;  /* 0x00000005ff007c0c */ /* 0x000fda000bf05300 */
[----:B------:R-:W-:Y:S01]  /*dd50*/  @P0 IADD3 R2, P1, R19, UR4, RZ ;  /* 0x0000000413020c10 */ /* 0x000fe2000ff3e0ff */
[----:B------:R-:W-:-:S03]  /*dd60*/  ULDC UR4, c[0x0][0x320] ;  /* 0x0000c80000047ab9 */ /* 0x000fc60000000800 */
[----:B------:R-:W-:Y:S01]  /*dd70*/  @P0 IADD3.X R3, R32, UR5, RZ, P1, !PT ;  /* 0x0000000520030c10 */ /* 0x000fe20008ffe4ff */
[----:B------:R-:W3:Y:S04]  /*dd80*/  S2R R21, SR_TID.X ;  /* 0x0000000000157919 */ /* 0x000ee80000002100 */
[----:B------:R4:W5:Y:S01]  /*dd90*/  @P0 LDG.E R23, desc[UR50][R2.64] ;  /* 0x0000003202170981 */ /* 0x000962000c1e1900 */
[----:B------:R-:W-:Y:S01]  /*dda0*/  LOP3.LUT R16, R16, 0xffffffbf, RZ, 0xc0, !PT ;  /* 0xffffffbf10107812 */ /* 0x000fe200078ec0ff */
[----:B------:R-:W-:Y:S01]  /*ddb0*/  UMOV UR5, 0xffffffff ;  /* 0xffffffff00057882 */ /* 0x000fe20000000000 */
[----:B0-----:R-:W-:Y:S02]  /*ddc0*/  IMAD.SHL.U32 R0, R0, 0x8, RZ ;  /* 0x0000000800007824 */ /* 0x001fe400078e00ff */
[----:B--2---:R-:W-:-:S03]  /*ddd0*/  IMAD.SHL.U32 R34, R34, 0x8, RZ ;  /* 0x0000000822227824 */ /* 0x004fc600078e00ff */
[----:B------:R-:W-:-:S04]  /*dde0*/  LOP3.LUT R0, R0, 0x38, RZ, 0xc0, !PT ;  /* 0x0000003800007812 */ /* 0x000fc800078ec0ff */
[C---:B------:R-:W-:Y:S02]  /*ddf0*/  LOP3.LUT R4, R0.reuse, 0x40, RZ, 0xfc, !PT ;  /* 0x0000004000047812 */ /* 0x040fe400078efcff */
[----:B------:R-:W-:Y:S02]  /*de00*/  LOP3.LUT R0, R0, 0x180, RZ, 0xfc, !PT ;  /* 0x0000018000007812 */ /* 0x000fe400078efcff */
[----:B------:R-:W-:Y:S02]  /*de10*/  ISETP.GE.AND P0, PT, R4, UR4, PT ;  /* 0x0000000404007c0c */ /* 0x000fe4000bf06270 */
[----:B------:R-:W-:Y:S02]  /*de20*/  LOP3.LUT R34, R34, 0x38, RZ, 0xc0, !PT ;  /* 0x0000003822227812 */ /* 0x000fe400078ec0ff */
[----:B------:R-:W-:Y:S02]  /*de30*/  ISETP.GE.AND P1, PT, R0, UR4, PT ;  /* 0x0000000400007c0c */ /* 0x000fe4000bf26270 */
[----:B------:R-:W-:-:S02]  /*de40*/  LOP3.LUT R0, R34, 0x1c0, RZ, 0xfc, !PT ;  /* 0x000001c022007812 */ /* 0x000fc400078efcff */
[----:B------:R-:W-:Y:S02]  /*de50*/  LOP3.LUT R34, R34, 0x80, RZ, 0xfc, !PT ;  /* 0x0000008022227812 */ /* 0x000fe400078efcff */
[----:B------:R-:W-:Y:S02]  /*de60*/  SEL R7, RZ, 0x40, P1 ;  /* 0x00000040ff077807 */ /* 0x000fe40000800000 */
[----:B------:R-:W-:Y:S01]  /*de70*/  ISETP.GE.AND P5, PT, R34, UR4, PT ;  /* 0x0000000422007c0c */ /* 0x000fe2000bfa6270 */
[----:B---3--:R-:W-:Y:S01]  /*de80*/  IMAD.SHL.U32 R21, R21, 0x8, RZ ;  /* 0x0000000815157824 */ /* 0x008fe200078e00ff */
[----:B------:R-:W-:Y:S01]  /*de90*/  @P0 LOP3.LUT R16, R16, 0x40, RZ, 0xfc, !PT ;  /* 0x0000004010100812 */ /* 0x000fe200078efcff */
[----:B------:R-:W0:Y:S01]  /*dea0*/  S2R R34, SR_TID.X ;  /* 0x0000000000227919 */ /* 0x000e220000002100 */
[----:B------:R-:W-:Y:S02]  /*deb0*/  ISETP.GE.AND P0, PT, R0, UR4, PT ;  /* 0x0000000400007c0c */ /* 0x000fe4000bf06270 */
[----:B------:R-:W-:Y:S01]  /*dec0*/  LOP3.LUT R21, R21, 0x38, RZ, 0xc0, !PT ;  /* 0x0000003815157812 */ /* 0x000fe200078ec0ff */
[----:B------:R-:W2:Y:S01]  /*ded0*/  S2R R0, SR_TID.X ;  /* 0x0000000000007919 */ /* 0x000ea20000002100 */
[----:B------:R-:W-:-:S02]  /*dee0*/  LOP3.LUT R16, R16, 0xffffff7f, RZ, 0xc0, !PT ;  /* 0xffffff7f10107812 */ /* 0x000fc400078ec0ff */
[C---:B------:R-:W-:Y:S02]  /*def0*/  ISETP.GE.AND P2, PT, R21.reuse, UR4, PT ;  /* 0x0000000415007c0c */ /* 0x040fe4000bf46270 */
[----:B------:R-:W-:Y:S02]  /*df00*/  LOP3.LUT R21, R21, 0x140, RZ, 0xfc, !PT ;  /* 0x0000014015157812 */ /* 0x000fe400078efcff */
[----:B------:R-:W-:-:S09]  /*df10*/  SEL R8, RZ, 0x80, P0 ;  /* 0x00000080ff087807 */ /* 0x000fd20000000000 */
[----:B------:R-:W-:Y:S02]  /*df20*/  @P2 LOP3.LUT R16, R16, 0x80, RZ, 0xfc, !PT ;  /* 0x0000008010102812 */ /* 0x000fe400078efcff */
[----:B------:R-:W-:Y:S02]  /*df30*/  ISETP.GE.AND P2, PT, R21, UR4, PT ;  /* 0x0000000415007c0c */ /* 0x000fe4000bf46270 */
[----:B------:R-:W-:-:S04]  /*df40*/  LOP3.LUT R16, R16, 0xffffffdf, RZ, 0xc0, !PT ;  /* 0xffffffdf10107812 */ /* 0x000fc800078ec0ff */
[----:B------:R-:W-:Y:S01]  /*df50*/  @P5 LOP3.LUT R16, R16, 0x20, RZ, 0xfc, !PT ;  /* 0x0000002010105812 */ /* 0x000fe200078efcff */
[----:B0-----:R-:W-:-:S03]  /*df60*/  IMAD.SHL.U32 R34, R34, 0x8, RZ ;  /* 0x0000000822227824 */ /* 0x001fc600078e00ff */
[----:B------:R-:W-:Y:S01]  /*df70*/  LOP3.LUT R16, R16, 0xffffffef, RZ, 0xc0, !PT ;  /* 0xffffffef10107812 */ /* 0x000fe200078ec0ff */
[----:B--2---:R-:W-:Y:S01]  /*df80*/  IMAD.SHL.U32 R0, R0, 0x8, RZ ;  /* 0x0000000800007824 */ /* 0x004fe200078e00ff */
[----:B------:R-:W-:-:S04]  /*df90*/  LOP3.LUT R34, R34, 0x38, RZ, 0xc0, !PT ;  /* 0x0000003822227812 */ /* 0x000fc800078ec0ff */
[----:B------:R-:W-:Y:S02]  /*dfa0*/  LOP3.LUT R0, R0, 0x38, RZ, 0xc0, !PT ;  /* 0x0000003800007812 */ /* 0x000fe400078ec0ff */
[----:B------:R-:W-:Y:S02]  /*dfb0*/  LOP3.LUT R34, R34, 0x100, RZ, 0xfc, !PT ;  /* 0x0000010022227812 */ /* 0x000fe400078efcff */
[----:B------:R-:W-:Y:S02]  /*dfc0*/  LOP3.LUT R0, R0, 0xc0, RZ, 0xfc, !PT ;  /* 0x000000c000007812 */ /* 0x000fe400078efcff */
[----:B------:R-:W-:Y:S02]  /*dfd0*/  ISETP.GE.AND P3, PT, R34, UR4, PT ;  /* 0x0000000422007c0c */ /* 0x000fe4000bf66270 */
[----:B------:R-:W-:Y:S02]  /*dfe0*/  ISETP.GE.AND P4, PT, R0, UR4, PT ;  /* 0x0000000400007c0c */ /* 0x000fe4000bf86270 */
[----:B------:R-:W-:-:S11]  /*dff0*/  LEA R0, R35, 0xffffffc0, 0x6 ;  /* 0xffffffc023007811 */ /* 0x000fd600078e30ff */
[----:B------:R-:W-:-:S04]  /*e000*/  @P4 LOP3.LUT R16, R16, 0x10, RZ, 0xfc, !PT ;  /* 0x0000001010104812 */ /* 0x000fc800078efcff */
[----:B------:R-:W-:-:S04]  /*e010*/  LOP3.LUT R16, R16, 0xfffffffb, RZ, 0xc0, !PT ;  /* 0xfffffffb10107812 */ /* 0x000fc800078ec0ff */
[----:B------:R-:W-:-:S04]  /*e020*/  LOP3.LUT R16, R16, 0xfffffff7, RZ, 0xc0, !PT ;  /* 0xfffffff710107812 */ /* 0x000fc800078ec0ff */
[----:B------:R-:W-:-:S04]  /*e030*/  @P3 LOP3.LUT R16, R16, 0x8, RZ, 0xfc, !PT ;  /* 0x0000000810103812 */ /* 0x000fc800078efcff */
[----:B------:R-:W-:Y:S01]  /*e040*/  @P2 LOP3.LUT R16, R16, 0x4, RZ, 0xfc, !PT ;  /* 0x0000000410102812 */ /* 0x000fe200078efcff */
[----:B-1--4-:R-:W-:Y:S06]  /*e050*/  BRA.DIV UR5, `(.L_x_424) ;  /* 0x0000003e05fc7947 */ /* 0x012fec000b800000 */
.L_x_489:
[----:B------:R-:W0:Y:S01]  /*e060*/  S2R R10, SR_TID.X ;  /* 0x00000000000a7919 */ /* 0x000e220000002100 */
[----:B------:R-:W-:Y:S01]  /*e070*/  ISETP.NE.AND P1, PT, R20, 0x1, PT ;  /* 0x000000011400780c */ /* 0x000fe20003f25270 */
[----:B------:R-:W-:Y:S01]  /*e080*/  IMAD.MOV.U32 R34, RZ, RZ, RZ ;  /* 0x000000ffff227224 */ /* 0x000fe200078e00ff */
[----:B-----5:R-:W-:Y:S02]  /*e090*/  SHF.R.S32.HI R32, RZ, 0x1f, R23 ;  /* 0x0000001fff207819 */ /* 0x020fe40000011417 */
[C---:B------:R-:W-:Y:S02]  /*e0a0*/  LOP3.LUT P6, RZ, R16.reuse, 0x80, RZ, 0xc0, !PT ;  /* 0x0000008010ff7812 */ /* 0x040fe400078cc0ff */
[----:B------:R-:W-:-:S07]  /*e0b0*/  LOP3.LUT R16, R16, 0xfffff7ff, RZ, 0xc0, !PT ;  /* 0xfffff7ff10107812 */ /* 0x000fce00078ec0ff */
[----:B------:R-:W1:Y:S01]  /*e0c0*/  @P1 LDC R3, c[0x0][0x434] ;  /* 0x00010d00ff031b82 */ /* 0x000e620000000800 */
[----:B------:R-:W-:-:S07]  /*e0d0*/  @P1 LOP3.LUT R16, R16, 0x800, RZ, 0xfc, !PT ;  /* 0x0000080010101812 */ /* 0x000fce00078efcff */
[----:B------:R-:W2:Y:S01]  /*e0e0*/  @P1 LDC R2, c[0x0][0x438] ;  /* 0x00010e00ff021b82 */ /* 0x000ea20000000800 */
[----:B0-----:R-:W-:-:S05]  /*e0f0*/  IMAD.SHL.U32 R10, R10, 0x10, RZ ;  /* 0x000000100a0a7824 */ /* 0x001fca00078e00ff */
[----:B------:R-:W-:-:S05]  /*e100*/  LOP3.LUT R10, R36, 0x70, R10, 0xf8, !PT ;  /* 0x00000070240a7812 */ /* 0x000fca00078ef80a */
[----:B------:R-:W-:-:S05]  /*e110*/  IMAD.IADD R35, R10, 0x1, R0 ;  /* 0x000000010a237824 */ /* 0x000fca00078e0200 */
[C---:B------:R-:W-:Y:S01]  /*e120*/  ISETP.GE.AND P0, PT, R35.reuse, R28, PT ;  /* 0x0000001c2300720c */ /* 0x040fe20003f06270 */
[----:B------:R-:W-:-:S03]  /*e130*/  IMAD.IADD R35, R35, 0x1, R31 ;  /* 0x0000000123237824 */ /* 0x000fc600078e021f */
[----:B------:R-:W-:Y:S01]  /*e140*/  ISETP.GT.U32.OR P0, PT, R10, 0x3f, P0 ;  /* 0x0000003f0a00780c */ /* 0x000fe20000704470 */
[----:B-1----:R-:W-:-:S04]  /*e150*/  @P1 IMAD.HI.U32 R3, R35, R3, RZ ;  /* 0x0000000323031227 */ /* 0x002fc800078e00ff */
[----:B------:R-:W-:Y:S01]  /*e160*/  IMAD.MOV.U32 R6, RZ, RZ, R35 ;  /* 0x000000ffff067224 */ /* 0x000fe200078e0023 */
[----:B--2---:R-:W-:-:S07]  /*e170*/  @P1 SHF.R.U32.HI R6, RZ, R2, R3 ;  /* 0x00000002ff061219 */ /* 0x004fce0000011603 */
[----:B------:R-:W0:Y:S01]  /*e180*/  @!P0 LDC.64 R4, c[0x0][0x428] ;  /* 0x00010a00ff048b82 */ /* 0x000e220000000a00 */
[--C-:B------:R-:W-:Y:S01]  /*e190*/  @!P0 SHF.R.S32.HI R3, RZ, 0x1f, R6.reuse ;  /* 0x0000001fff038819 */ /* 0x100fe20000011406 */
[----:B------:R-:W-:Y:S02]  /*e1a0*/  @!P0 IMAD.MOV.U32 R2, RZ, RZ, R6 ;  /* 0x000000ffff028224 */ /* 0x000fe400078e0006 */
[-C--:B0-----:R-:W-:Y:S02]  /*e1b0*/  @!P0 IMAD R9, R32, R4.reuse, RZ ;  /* 0x0000000420098224 */ /* 0x081fe400078e02ff */
[----:B------:R-:W-:-:S04]  /*e1c0*/  @!P0 IMAD.WIDE.U32 R2, R23, R4, R2 ;  /* 0x0000000417028225 */ /* 0x000fc800078e0002 */
[----:B------:R-:W-:Y:S02]  /*e1d0*/  @!P0 IMAD R9, R23, R5, R9 ;  /* 0x0000000517098224 */ /* 0x000fe400078e0209 */
[----:B------:R-:W0:Y:S02]  /*e1e0*/  @!P0 LDC.64 R4, c[0x0][0x418] ;  /* 0x00010600ff048b82 */ /* 0x000e240000000a00 */
[----:B------:R-:W-:Y:S01]  /*e1f0*/  @!P0 IMAD.IADD R3, R3, 0x1, R9 ;  /* 0x0000000103038824 */ /* 0x000fe200078e0209 */
[----:B0-----:R-:W-:-:S04]  /*e200*/  @!P0 LEA R4, P1, R2, R4, 0x2 ;  /* 0x0000000402048211 */ /* 0x001fc800078210ff */
[----:B------:R-:W-:Y:S02]  /*e210*/  @!P0 LEA.HI.X R5, R2, R5, R3, 0x2, P1 ;  /* 0x0000000502058211 */ /* 0x000fe400008f1403 */
[----:B------:R-:W-:Y:S02]  /*e220*/  LOP3.LUT P1, RZ, R16, 0x40, RZ, 0xc0, !PT ;  /* 0x0000004010ff7812 */ /* 0x000fe4000782c0ff */
[----:B------:R-:W-:Y:S01]  /*e230*/  SEL R3, RZ, 0x1, P6 ;  /* 0x00000001ff037807 */ /* 0x000fe20003000000 */
[----:B------:R0:W5:Y:S01]  /*e240*/  @!P0 LDG.E R34, desc[UR50][R4.64] ;  /* 0x0000003204228981 */ /* 0x000162000c1e1900 */
[----:B------:R-:W-:Y:S02]  /*e250*/  SEL R2, RZ, 0xffffffff, P1 ;  /* 0xffffffffff027807 */ /* 0x000fe40000800000 */
[----:B------:R-:W-:Y:S02]  /*e260*/  ISETP.GT.U32.AND P1, PT, R10, 0x3f, PT ;  /* 0x0000003f0a00780c */ /* 0x000fe40003f24070 */
[----:B------:R-:W-:Y:S01]  /*e270*/  LOP3.LUT R16, R16, 0xfffffbff, RZ, 0xc0, !PT ;  /* 0xfffffbff10107812 */ /* 0x000fe200078ec0ff */
[----:B------:R-:W-:Y:S01]  /*e280*/  IMAD.SHL.U32 R2, R2, 0x2, RZ ;  /* 0x0000000202027824 */ /* 0x000fe200078e00ff */
[----:B------:R-:W-:-:S02]  /*e290*/  LOP3.LUT R26, R26, 0xffff, RZ, 0xc0, !PT ;  /* 0x0000ffff1a1a7812 */ /* 0x000fc400078ec0ff */
[----:B0-----:R-:W-:Y:S02]  /*e2a0*/  SEL R4, RZ, 0x8, P4 ;  /* 0x00000008ff047807 */ /* 0x001fe40002000000 */
[----:B------:R-:W-:Y:S02]  /*e2b0*/  LOP3.LUT R2, R2, 0x2, R3, 0xe2, !PT ;  /* 0x0000000202027812 */ /* 0x000fe400078ee203 */
[----:B------:R-:W-:-:S04]  /*e2c0*/  SEL R3, RZ, 0x4, P5 ;  /* 0x00000004ff037807 */ /* 0x000fc80002800000 */
[----:B------:R-:W-:Y:S02]  /*e2d0*/  LOP3.LUT R2, R4, R2, R3, 0xfe, !PT ;  /* 0x0000000204027212 */ /* 0x000fe400078efe03 */
[----:B------:R-:W-:Y:S02]  /*e2e0*/  SEL R3, RZ, 0x10, P3 ;  /* 0x00000010ff037807 */ /* 0x000fe40001800000 */
[----:B------:R-:W-:-:S04]  /*e2f0*/  SEL R4, RZ, 0x20, P2 ;  /* 0x00000020ff047807 */ /* 0x000fc80001000000 */
[----:B------:R-:W-:Y:S01]  /*e300*/  LOP3.LUT R2, R4, R2, R3, 0xfe, !PT ;  /* 0x0000000204027212 */ /* 0x000fe200078efe03 */
[----:B------:R-:W-:-:S03]  /*e310*/  IMAD.U32 R3, RZ, RZ, UR36 ;  /* 0x00000024ff037e24 */ /* 0x000fc6000f8e00ff */
[----:B------:R-:W-:Y:S01]  /*e320*/  LOP3.LUT R7, R2, R7, RZ, 0xfc, !PT ;  /* 0x0000000702077212 */ /* 0x000fe200078efcff */
[----:B------:R-:W-:Y:S01]  /*e330*/  IMAD.MOV R2, RZ, RZ, -R6 ;  /* 0x000000ffff027224 */ /* 0x000fe200078e0a06 */
[----:B------:R-:W-:-:S03]  /*e340*/  ISETP.NE.AND P0, PT, R3, 0x3, PT ;  /* 0x000000030300780c */ /* 0x000fc60003f05270 */
[----:B------:R-:W-:Y:S01]  /*e350*/  IMAD R35, R20, R2, R35 ;  /* 0x0000000214237224 */ /* 0x000fe200078e0223 */
[----:B------:R-:W-:Y:S01]  /*e360*/  LOP3.LUT R2, R7, R8, RZ, 0xfc, !PT ;  /* 0x0000000807027212 */ /* 0x000fe200078efcff */
[----:B------:R0:W-:Y:S04]  /*e370*/  STL [R1+0x28], R7 ;  /* 0x0000280701007387 */ /* 0x0001e80000100800 */
[----:B------:R0:W-:Y:S04]  /*e380*/  STL [R1], R2 ;  /* 0x0000000201007387 */ /* 0x0001e80000100800 */
[----:B------:R-:W-:-:S04]  /*e390*/  @P0 LOP3.LUT R16, R16, 0x400, RZ, 0xfc, !PT ;  /* 0x0000040010100812 */ /* 0x000fc800078efcff */
[----:B------:R-:W-:-:S04]  /*e3a0*/  LOP3.LUT R16, R16, 0xfffffffe, RZ, 0xc0, !PT ;  /* 0xfffffffe10107812 */ /* 0x000fc800078ec0ff */
[----:B------:R-:W-:Y:S01]  /*e3b0*/  @P1 LOP3.LUT R16, R16, 0x1, RZ, 0xfc, !PT ;  /* 0x0000000110101812 */ /* 0x000fe200078efcff */
[----:B0-----:R-:W-:Y:S06]  /*e3c0*/  @!P0 BRA `(.L_x_425) ;  /* 0x0000000000048947 */ /* 0x001fec0003800000 */
[----:B------:R-:W-:Y:S01]  /*e3d0*/  BPT.TRAP 0x1 ;  /* 0x000000040000795c */ /* 0x000fe20000300000 */
.L_x_425:
[----:B------:R-:W-:Y:S01]  /*e3e0*/  IADD3 R28, -R36, R28, -R0 ;  /* 0x0000001c241c7210 */ /* 0x000fe20007ffe900 */
[----:B------:R-:W-:Y:S01]  /*e3f0*/  IMAD R19, R18, 0x8, R17 ;  /* 0x0000000812137824 */ /* 0x000fe200078e0211 */
[----:B------:R-:W-:Y:S01]  /*e400*/  SHF.L.U32 R0, R22, 0x1f, RZ ;  /* 0x0000001f16007819 */ /* 0x000fe200000006ff */
[----:B------:R-:W-:Y:S03]  /*e410*/  BSSY B0, `(.L_x_426) ;  /* 0x0000003000007945 */ /* 0x000fe60003800000 */
[----:B------:R-:W0:Y:S02]  /*e420*/  SYNCS.PHASECHK.TRANS64.TRYWAIT P0, [R19+URZ+0x28c40], R0 ;  /* 0x028c4000130075a7 */ /* 0x000e24000800017f */
[----:B0-----:R-:W-:Y:S05]  /*e430*/  @!P0 BRA `(.L_x_427) ;  /* 0x0000003c00388947 */ /* 0x001fea0003800000 */
.L_x_490:
[----:B------:R-:W-:Y:S05]  /*e440*/  BSYNC B0 ;  /* 0x0000000000007941 */ /* 0x000fea0003800000 */
.L_x_426:
[----:B------:R-:W1:Y:S01]  /*e450*/  S2R R7, SR_TID.X ;  /* 0x0000000000077919 */ /* 0x000e620000002100 */
[----:B0-----:R-:W-:Y:S01]  /*e460*/  SHF.R.S32.HI R0, RZ, 0x1f, R35 ;  /* 0x0000001fff007819 */ /* 0x001fe20000011423 */
[----:B------:R-:W-:Y:S01]  /*e470*/  ULDC.64 UR4, c[0x0][0x300] ;  /* 0x0000c00000047ab9 */ /* 0x000fe20000000a00 */
[----:B-----5:R-:W-:Y:S01]  /*e480*/  SHF.R.S32.HI R4, RZ, 0x1f, R34 ;  /* 0x0000001fff047819 */ /* 0x020fe20000011422 */
[----:B------:R-:W-:Y:S01]  /*e490*/  IMAD.WIDE.U32 R2, R35, UR4, RZ ;  /* 0x0000000423027c25 */ /* 0x000fe2000f8e00ff */
[----:B------:R-:W-:Y:S01]  /*e4a0*/  ULDC.64 UR6, c[0x0][0x2e8] ;  /* 0x0000ba0000067ab9 */ /* 0x000fe20000000a00 */
[----:B------:R0:W-:Y:S01]  /*e4b0*/  STL [R1+0x1c], R0 ;  /* 0x00001c0001007387 */ /* 0x0001e20000100800 */
[----:B------:R-:W-:-:S03]  /*e4c0*/  LOP3.LUT R16, R16, 0xfffffffd, RZ, 0xc0, !PT ;  /* 0xfffffffd10107812 */ /* 0x000fc600078ec0ff */
[----:B------:R2:W-:Y:S01]  /*e4d0*/  STL [R1+0x20], R4 ;  /* 0x0000200401007387 */ /* 0x0005e20000100800 */
[----:B0-----:R-:W-:-:S04]  /*e4e0*/  IMAD R0, R0, UR4, RZ ;  /* 0x0000000400007c24 */ /* 0x001fc8000f8e02ff */
[----:B------:R-:W-:Y:S01]  /*e4f0*/  IMAD R0, R35, UR5, R0 ;  /* 0x0000000523007c24 */ /* 0x000fe2000f8e0200 */
[----:B------:R-:W-:-:S03]  /*e500*/  ULDC.64 UR4, c[0x0][0x310] ;  /* 0x0000c40000047ab9 */ /* 0x000fc60000000a00 */
[----:B------:R-:W-:Y:S02]  /*e510*/  IMAD.IADD R3, R3, 0x1, R0 ;  /* 0x0000000103037824 */ /* 0x000fe400078e0200 */
[----:B------:R-:W-:Y:S02]  /*e520*/  IMAD R0, R4, UR4, RZ ;  /* 0x0000000404007c24 */ /* 0x000fe4000f8e02ff */
[----:B------:R-:W-:-:S04]  /*e530*/  IMAD.WIDE.U32 R2, R34, UR4, R2 ;  /* 0x0000000422027c25 */ /* 0x000fc8000f8e0002 */
[----:B------:R-:W-:Y:S01]  /*e540*/  IMAD R0, R34, UR5, R0 ;  /* 0x0000000522007c24 */ /* 0x000fe2000f8e0200 */
[----:B------:R-:W-:Y:S01]  /*e550*/  ULDC.64 UR4, c[0x0][0x308] ;  /* 0x0000c20000047ab9 */ /* 0x000fe20000000a00 */
[----:B-1----:R-:W-:Y:S02]  /*e560*/  IMAD.SHL.U32 R7, R7, 0x8, RZ ;  /* 0x0000000807077824 */ /* 0x002fe400078e00ff */
[----:B------:R-:W-:Y:S02]  /*e570*/  IMAD.IADD R3, R3, 0x1, R0 ;  /* 0x0000000103037824 */ /* 0x000fe400078e0200 */
[----:B--2---:R-:W-:Y:S01]  /*e580*/  IMAD R4, R18, 0x1000, R33 ;  /* 0x0000100012047824 */ /* 0x004fe200078e0221 */
[----:B------:R-:W-:Y:S01]  /*e590*/  LOP3.LUT R7, R7, 0x38, RZ, 0xc0, !PT ;  /* 0x0000003807077812 */ /* 0x000fe200078ec0ff */
[C---:B------:R-:W-:Y:S01]  /*e5a0*/  IMAD.WIDE.U32 R2, R26.reuse, UR4, R2 ;  /* 0x000000041a027c25 */ /* 0x040fe2000f8e0002 */
[----:B------:R-:W-:Y:S02]  /*e5b0*/  ULDC UR4, c[0x0][0x2f4] ;  /* 0x0000bd0000047ab9 */ /* 0x000fe40000000800 */
[----:B------:R-:W-:Y:S01]  /*e5c0*/  ISETP.GE.AND P2, PT, R7, UR4, PT ;  /* 0x0000000407007c0c */ /* 0x000fe2000bf46270 */
[----:B------:R-:W-:Y:S01]  /*e5d0*/  IMAD R5, R26, UR5, R3 ;  /* 0x000000051a057c24 */ /* 0x000fe2000f8e0203 */
[----:B------:R-:W-:Y:S01]  /*e5e0*/  LEA R0, P0, R2, UR6, 0x1 ;  /* 0x0000000602007c11 */ /* 0x000fe2000f8008ff */
[----:B------:R-:W-:-:S03]  /*e5f0*/  UMOV UR5, 0xffffffff ;  /* 0xffffffff00057882 */ /* 0x000fc60000000000 */
[----:B------:R-:W-:Y:S02]  /*e600*/  LEA.HI.X R5, R2, UR7, R5, 0x1, P0 ;  /* 0x0000000702057c11 */ /* 0x000fe400080f0c05 */
[----:B------:R-:W-:-:S05]  /*e610*/  ISETP.GE.AND P0, PT, R28, 0x1, PT ;  /* 0x000000011c00780c */ /* 0x000fca0003f06270 */
[----:B------:R-:W-:Y:S01]  /*e620*/  @P2 LOP3.LUT R16, R16, 0x2, RZ, 0xfc, !PT ;  /* 0x0000000210102812 */ /* 0x000fe200078efcff */
[----:B------:R-:W-:Y:S07]  /*e630*/  BRA.DIV UR5, `(.L_x_428) ;  /* 0x0000003a05cc7947 */ /* 0x000fee000b800000 */
[----:B------:R-:W0:Y:S01]  /*e640*/  SHFL.IDX PT, R3, R0, RZ, 0x181f ;  /* 0x00181fff00037589 */ /* 0x000e2200000e0000 */
[----:B------:R-:W-:-:S03]  /*e650*/  @P0 IMAD R6, R4, 0x2, R17 ;  /* 0x0000000204060824 */ /* 0x000fc600078e0211 */
[----:B------:R-:W1:Y:S01]  /*e660*/  SHFL.IDX PT, R2, R5, RZ, 0x181f ;  /* 0x00181fff05027589 */ /* 0x000e6200000e0000 */
[----:B0-----:R-:W-:-:S05]  /*e670*/  @P0 LEA R3, P1, R7, R3, 0x1 ;  /* 0x0000000307030211 */ /* 0x001fca00078208ff */
[----:B-1----:R-:W-:-:S05]  /*e680*/  @P0 IMAD.X R2, RZ, RZ, R2, P1 ;  /* 0x000000ffff020224 */ /* 0x002fca00008e0602 */
[----:B------:R-:W-:-:S04]  /*e690*/  @P0 LOP3.LUT R3, R3, R2, RZ, 0x3c, !PT ;  /* 0x0000000203030212 */ /* 0x000fc800078e3cff */
[----:B------:R-:W-:-:S04]  /*e6a0*/  @P0 LOP3.LUT R2, R3, R2, RZ, 0x3c, !PT ;  /* 0x0000000203020212 */ /* 0x000fc800078e3cff */
[----:B------:R-:W-:-:S05]  /*e6b0*/  @P0 LOP3.LUT R3, R3, R2, RZ, 0x3c, !PT ;  /* 0x0000000203030212 */ /* 0x000fca00078e3cff */
[----:B------:R-:W-:Y:S01]  /*e6c0*/  @!PT LDS RZ, [RZ] ;  /* 0x00000000fffff984 */ /* 0x000fe20000000800 */
[----:B------:R0:W-:Y:S01]  /*e6d0*/  @P0 LDGSTS.E.BYPASS.LTC128B.128 [R6+0x22400], desc[UR50][R2.64], !P2 ;  /* 0x2240000002060fae */ /* 0x0001e2000d101d72 */
[----:B------:R-:W-:-:S03]  /*e6e0*/  ISETP.GE.AND P0, PT, R28, 0x11, PT ;  /* 0x000000111c00780c */ /* 0x000fc60003f06270 */
[----:B0-----:R-:W0:Y:S10]  /*e6f0*/  SHFL.IDX PT, R3, R0, 0x1, 0x181f ;  /* 0x00381f0000037f89 */ /* 0x001e3400000e0000 */
[----:B------:R-:W-:Y:S01]  /*e700*/  @P0 IMAD R6, R4, 0x2, R17 ;  /* 0x0000000204060824 */ /* 0x000fe200078e0211 */
[----:B------:R-:W1:Y:S01]  /*e710*/  SHFL.IDX PT, R2, R5, 0x1, 0x181f ;  /* 0x00381f0005027f89 */ /* 0x000e6200000e0000 */
[----:B0-----:R-:W-:-:S05]  /*e720*/  @P0 LEA R3, P1, R7, R3, 0x1 ;  /* 0x0000000307030211 */ /* 0x001fca00078208ff */
[----:B-1----:R-:W-:-:S05]  /*e730*/  @P0 IMAD.X R2, RZ, RZ, R2, P1 ;  /* 0x000000ffff020224 */ /* 0x002fca00008e0602 */
[----:B------:R-:W-:-:S04]  /*e740*/  @P0 LOP3.LUT R3, R3, R2, RZ, 0x3c, !PT ;  /* 0x0000000203030212 */ /* 0x000fc800078e3cff */
[----:B------:R-:W-:-:S04]  /*e750*/  @P0 LOP3.LUT R2, R3, R2, RZ, 0x3c, !PT ;  /* 0x0000000203020212 */ /* 0x000fc800078e3cff */
[----:B------:R-:W-:-:S05]  /*e760*/  @P0 LOP3.LUT R3, R3, R2, RZ, 0x3c, !PT ;  /* 0x0000000203030212 */ /* 0x000fca00078e3cff */
[----:B------:R0:W-:Y:S01]  /*e770*/  @P0 LDGSTS.E.BYPASS.LTC128B.128 [R6+0x22c00], desc[UR50][R2.64], !P2 ;  /* 0x22c0000002060fae */ /* 0x0001e2000d101d72 */
[----:B------:R-:W-:-:S03]  /*e780*/  ISETP.GE.AND P0, PT, R28, 0x21, PT ;  /* 0x000000211c00780c */ /* 0x000fc60003f06270 */
[----:B0-----:R-:W0:Y:S10]  /*e790*/  SHFL.IDX PT, R3, R0, 0x2, 0x181f ;  /* 0x00581f0000037f89 */ /* 0x001e3400000e0000 */
[----:B------:R-:W-:Y:S01]  /*e7a0*/  @P0 IMAD R6, R4, 0x2, R17 ;  /* 0x0000000204060824 */ /* 0x000fe200078e0211 */
[----:B------:R-:W1:Y:S04]  /*e7b0*/  SHFL.IDX PT, R2, R5, 0x2, 0x181f ;  /* 0x00581f0005027f89 */ /* 0x000e6800000e0000 */
[----:B------:R-:W2:Y:S04]  /*e7c0*/  SHFL.IDX PT, R5, R5, 0x3, 0x181f ;  /* 0x00781f0005057f89 */ /* 0x000ea800000e0000 */
[----:B------:R-:W3:Y:S01]  /*e7d0*/  SHFL.IDX PT, R0, R0, 0x3, 0x181f ;  /* 0x00781f0000007f89 */ /* 0x000ee200000e0000 */
[----:B0-----:R-:W-:-:S05]  /*e7e0*/  @P0 LEA R3, P1, R7, R3, 0x1 ;  /* 0x0000000307030211 */ /* 0x001fca00078208ff */
[----:B-1----:R-:W-:-:S05]  /*e7f0*/  @P0 IMAD.X R2, RZ, RZ, R2, P1 ;  /* 0x000000ffff020224 */ /* 0x002fca00008e0602 */
[----:B------:R-:W-:-:S04]  /*e800*/  @P0 LOP3.LUT R3, R3, R2, RZ, 0x3c, !PT ;  /* 0x0000000203030212 */ /* 0x000fc800078e3cff */
[----:B------:R-:W-:-:S04]  /*e810*/  @P0 LOP3.LUT R2, R3, R2, RZ, 0x3c, !PT ;  /* 0x0000000203020212 */ /* 0x000fc800078e3cff */
[----:B------:R-:W-:-:S05]  /*e820*/  @P0 LOP3.LUT R3, R3, R2, RZ, 0x3c, !PT ;  /* 0x0000000203030212 */ /* 0x000fca00078e3cff */
[----:B--23--:R0:W-:Y:S02]  /*e830*/  @P0 LDGSTS.E.BYPASS.LTC128B.128 [R6+0x23400], desc[UR50][R2.64], !P2 ;  /* 0x2340000002060fae */ /* 0x00c1e4000d101d72 */
.L_x_500:
[----:B------:R-:W-:-:S13]  /*e840*/  ISETP.GE.AND P0, PT, R28, 0x31, PT ;  /* 0x000000311c00780c */ /* 0x000fda0003f06270 */
[----:B01----:R-:W-:Y:S01]  /*e850*/  @P0 LEA R2, P1, R7, R0, 0x1 ;  /* 0x0000000007020211 */ /* 0x003fe200078208ff */
[----:B------:R-:W-:-:S04]  /*e860*/  @P0 IMAD R4, R4, 0x2, R17 ;  /* 0x0000000204040824 */ /* 0x000fc800078e0211 */
[----:B------:R-:W-:-:S05]  /*e870*/  @P0 IMAD.X R3, RZ, RZ, R5, P1 ;  /* 0x000000ffff030224 */ /* 0x000fca00008e0605 */
[----:B------:R-:W-:Y:S01]  /*e880*/  @!PT LDS RZ, [RZ] ;  /* 0x00000000fffff984 */ /* 0x000fe20000000800 */
[----:B------:R-:W-:Y:S01]  /*e890*/  @!PT LDS RZ, [RZ] ;  /* 0x00000000fffff984 */ /* 0x000fe20000000800 */
[----:B------:R-:W-:Y:S01]  /*e8a0*/  @!PT LDS RZ, [RZ] ;  /* 0x00000000fffff984 */ /* 0x000fe20000000800 */
[----:B------:R0:W-:Y:S01]  /*e8b0*/  @P0 LDGSTS.E.BYPASS.LTC128B.128 [R4+0x23c00], desc[UR50][R2.64], !P2 ;  /* 0x23c0000002040fae */ /* 0x0001e2000d101d72 */
[----:B------:R-:W-:Y:S01]  /*e8c0*/  PLOP3.LUT P0, PT, PT, PT, PT, 0x80, 0x0 ;  /* 0x000000000000781c */ /* 0x000fe20003f0f070 */
[----:B------:R-:W-:-:S12]  /*e8d0*/  NOP ;  /* 0x0000000000007918 */ /* 0x000fd80000000000 */
.L_x_429:
[----:B------:R-:W-:Y:S02]  /*e8e0*/  PLOP3.LUT P1, PT, P1, P0, PT, 0xa2, 0x0 ;  /* 0x000000000000781c */ /* 0x000fe40000f21472 */
[----:B------:R-:W-:-:S08]  /*e8f0*/  @P0 R2UR P1, UR4, R19 ;  /* 0x00000000130402ca */ /* 0x000fd00000020000 */
[----:B------:R-:W-:-:S05]  /*e900*/  @P0 PLOP3.LUT P0, PT, P1, PT, PT, 0x80, 0x0 ;  /* 0x000000000000081c */ /* 0x000fca0000f0f070 */
[----:B------:R-:W-:Y:S01]  /*e910*/  @!P1 SYNCS.ARRIVE.TRANS64.RED.A0T1 RZ, [UR4+0x28c30], RZ ;  /* 0x028c30ffffff99a7 */ /* 0x000fe20008200404 */
[----:B------:R-:W-:Y:S07]  /*e920*/  @!P1 ARRIVES.LDGSTSBAR.64.TRANSCNT [UR4+0x28c30] ;  /* 0x028c3000ff0099b0 */ /* 0x000fee0008000a84 */
[----:B------:R-:W-:Y:S05]  /*e930*/  @P0 BRA.U.ANY `(.L_x_429) ;  /* 0xfffffffd00e80947 */ /* 0x000fea000393ffff */
[----:B------:R-:W-:Y:S01]  /*e940*/  NOP ;  /* 0x0000000000007918 */ /* 0x000fe20000000000 */
[----:B------:R-:W-:-:S05]  /*e950*/  IMAD.U32 R0, RZ, RZ, UR36 ;  /* 0x00000024ff007e24 */ /* 0x000fca000f8e00ff */
[----:B------:R-:W-:-:S13]  /*e960*/  ISETP.NE.AND P2, PT, R0, 0x3, PT ;  /* 0x000000030000780c */ /* 0x000fda0003f45270 */
[----:B------:R-:W-:Y:S05]  /*e970*/  @!P2 BRA `(.L_x_430) ;  /* 0x000000000004a947 */ /* 0x000fea0003800000 */
[----:B------:R-:W-:Y:S01]  /*e980*/  BPT.TRAP 0x1 ;  /* 0x000000040000795c */ /* 0x000fe20000300000 */
.L_x_430:
[----:B------:R1:W5:Y:S01]  /*e990*/  LDL.LU R0, [R1+0x4] ;  /* 0x0000040001007983 */ /* 0x0003620000300800 */
[----:B------:R-:W-:Y:S01]  /*e9a0*/  LOP3.LUT P0, RZ, R16, 0x100, RZ, 0xc0, !PT ;  /* 0x0000010010ff7812 */ /* 0x000fe2000780c0ff */
[----:B------:R1:W-:Y:S02]  /*e9b0*/  SYNCS.ARRIVE.TRANS64.A1T0 RZ, [R19+URZ+0x28c30], RZ ;  /* 0x028c30ff13ff79a7 */ /* 0x0003e4000810003f */
[----:B0-----:R1:W5:Y:S10]  /*e9c0*/  LDL R3, [R1] ;  /* 0x0000000001037983 */ /* 0x0013740000100800 */
[----:B------:R-:W-:Y:S05]  /*e9d0*/  WARPSYNC.ALL ;  /* 0x0000000000007948 */ /* 0x000fea0003800000 */
[----:B------:R-:W-:Y:S01]  /*e9e0*/  SEL R2, R29, RZ, !P0 ;  /* 0x000000ff1d027207 */ /* 0x000fe20004000000 */
[----:B------:R-:W-:Y:S01]  /*e9f0*/  ULDC.64 UR4, c[0x0][0x298] ;  /* 0x0000a60000047ab9 */ /* 0x000fe20000000a00 */
[----:B------:R-:W-:Y:S01]  /*ea00*/  BSSY B6, `(.L_x_431) ;  /* 0x0000020000067945 */ /* 0x000fe20003800000 */
[----:B------:R-:W-:Y:S02]  /*ea10*/  IMAD.WIDE.U32 R4, R37, UR4, RZ ;  /* 0x0000000425047c25 */ /* 0x000fe4000f8e00ff */
[----:B------:R0:W-:Y:S02]  /*ea20*/  STL [R1+0x18], R2 ;  /* 0x0000180201007387 */ /* 0x0001e40000100800 */
[----:B0-----:R-:W-:Y:S01]  /*ea30*/  VIADD R2, R17, 0x20400 ;  /* 0x0002040011027836 */ /* 0x001fe20000000000 */
[----:B------:R-:W-:Y:S01]  /*ea40*/  BAR.SYNC.DEFER_BLOCKING 0x8, 0x100 ;  /* 0x0204000000007b1d */ /* 0x000fe20000010000 */
[----:B-----5:R-:W-:-:S03]  /*ea50*/  SEL R0, R0, RZ, !P0 ;  /* 0x000000ff00007207 */ /* 0x020fc60004000000 */
[----:B------:R-:W-:Y:S02]  /*ea60*/  LOP3.LUT P0, RZ, R2, 0x3ff, RZ, 0xc0, !PT ;  /* 0x000003ff02ff7812 */ /* 0x000fe4000780c0ff */
[----:B------:R-:W-:Y:S01]  /*ea70*/  PRMT R29, R3, 0x8880, RZ ;  /* 0x00008880031d7816 */ /* 0x000fe200000000ff */
[----:B------:R0:W-:Y:S03]  /*ea80*/  STL [R1+0x4], R0 ;  /* 0x0000040001007387 */ /* 0x0001e60000100800 */
[----:B------:R-:W-:Y:S01]  /*ea90*/  PRMT R29, R29, 0x7710, RZ ;  /* 0x000077101d1d7816 */ /* 0x000fe200000000ff */
[----:B------:R2:W-:Y:S01]  /*eaa0*/  STL.64 [R1+0x10], R4 ;  /* 0x0000100401007387 */ /* 0x0005e20000100a00 */
[----:B0-----:R-:W-:-:S05]  /*eab0*/  SHF.R.S32.HI R0, RZ, 0x1f, R37 ;  /* 0x0000001fff007819 */ /* 0x001fca0000011425 */
[----:B------:R-:W-:-:S04]  /*eac0*/  IMAD R0, R0, UR4, RZ ;  /* 0x0000000400007c24 */ /* 0x000fc8000f8e02ff */
[----:B------:R-:W-:-:S04]  /*ead0*/  IMAD R0, R37, UR5, R0 ;  /* 0x0000000525007c24 */ /* 0x000fc8000f8e0200 */
[----:B------:R-:W-:Y:S01]  /*eae0*/  IMAD.IADD R37, R5, 0x1, R0 ;  /* 0x0000000105257824 */ /* 0x000fe200078e0200 */
[----:B--2---:R-:W-:Y:S06]  /*eaf0*/  @!P0 BRA `(.L_x_432) ;  /* 0x0000000000408947 */ /* 0x004fec0003800000 */
        /* <DEDUP_REMOVED lines=15> */
[----:B01----:R-:W-:Y:S05]  /*ebf0*/  CALL.ABS.NOINC R2 ;  /* 0x0000000002007343 */ /* 0x003fea0003c00000 */
.L_x_432:
[----:B------:R-:W-:Y:S05]  /*ec00*/  BSYNC B6 ;  /* 0x0000000000067941 */ /* 0x000fea0003800000 */
.L_x_431:
[----:B------:R-:W2:Y:S01]  /*ec10*/  LDL.LU.64 R2, [R1+0x10] ;  /* 0x0000100001027983 */ /* 0x000ea20000300a00 */
[----:B------:R-:W0:Y:S01]  /*ec20*/  LDC R7, c[0x0][0x448] ;  /* 0x00011200ff077b82 */ /* 0x000e220000000800 */
[----:B------:R-:W-:Y:S02]  /*ec30*/  ULDC.64 UR4, c[0x0][0x2d8] ;  /* 0x0000b60000047ab9 */ /* 0x000fe40000000a00 */
[----:B------:R-:W3:Y:S04]  /*ec40*/  LDL.LU R21, [R1+0x4] ;  /* 0x0000040001157983 */ /* 0x000ee80000300800 */
[----:B------:R-:W4:Y:S04]  /*ec50*/  LDL.LU R20, [R1+0x18] ;  /* 0x0000180001147983 */ /* 0x000f280000300800 */
[----:B------:R0:W5:Y:S04]  /*ec60*/  LDL R10, [R1+0x8] ;  /* 0x00000800010a7983 */ /* 0x0001680000100800 */
[----:B------:R0:W5:Y:S02]  /*ec70*/  LDL R8, [R1+0x2c] ;  /* 0x00002c0001087983 */ /* 0x0001640000100800 */
[----:B0-----:R-:W-:-:S13]  /*ec80*/  ISETP.NE.AND P0, PT, R7, 0x1, PT ;  /* 0x000000010700780c */ /* 0x001fda0003f05270 */
[----:B------:R-:W0:Y:S01]  /*ec90*/  @P0 LDC R6, c[0x0][0x44c] ;  /* 0x00011300ff060b82 */ /* 0x000e220000000800 */
[----:B------:R-:W1:Y:S02]  /*eca0*/  S2R R9, SR_TID.X ;  /* 0x0000000000097919 */ /* 0x000e640000002100 */
[----:B-1----:R-:W-:-:S05]  /*ecb0*/  IMAD.SHL.U32 R9, R9, 0x8, RZ ;  /* 0x0000000809097824 */ /* 0x002fca00078e00ff */
[----:B------:R-:W-:Y:S01]  /*ecc0*/  LOP3.LUT R9, R9, 0x38, RZ, 0xc0, !PT ;  /* 0x0000003809097812 */ /* 0x000fe200078ec0ff */
[----:B--2---:R-:W-:Y:S02]  /*ecd0*/  IMAD.MOV.U32 R3, RZ, RZ, R37 ;  /* 0x000000ffff037224 */ /* 0x004fe400078e0025 */
[----:B------:R-:W-:-:S04]  /*ece0*/  IMAD.WIDE.U32 R2, R26, UR4, R2 ;  /* 0x000000041a027c25 */ /* 0x000fc8000f8e0002 */
[----:B------:R-:W-:Y:S01]  /*ecf0*/  IMAD R3, R26, UR5, R3 ;  /* 0x000000051a037c24 */ /* 0x000fe2000f8e0203 */
[----:B------:R-:W-:Y:S02]  /*ed00*/  ULDC.64 UR4, c[0x0][0x2e0] ;  /* 0x0000b80000047ab9 */ /* 0x000fe40000000a00 */
[----:B---3--:R-:W-:Y:S02]  /*ed10*/  IMAD R0, R21, UR4, RZ ;  /* 0x0000000415007c24 */ /* 0x008fe4000f8e02ff */
[----:B----4-:R-:W-:-:S04]  /*ed20*/  IMAD.WIDE.U32 R2, R20, UR4, R2 ;  /* 0x0000000414027c25 */ /* 0x010fc8000f8e0002 */
[----:B------:R-:W-:Y:S01]  /*ed30*/  IMAD R0, R20, UR5, R0 ;  /* 0x0000000514007c24 */ /* 0x000fe2000f8e0200 */
[----:B------:R-:W-:Y:S01]  /*ed40*/  ULDC.64 UR4, c[0x0][0x2d0] ;  /* 0x0000b40000047ab9 */ /* 0x000fe20000000a00 */
[----:B------:R-:W1:Y:S02]  /*ed50*/  S2R R20, SR_TID.X ;  /* 0x0000000000147919 */ /* 0x000e640000002100 */
[----:B------:R-:W-:Y:S02]  /*ed60*/  IMAD.IADD R3, R3, 0x1, R0 ;  /* 0x0000000103037824 */ /* 0x000fe400078e0200 */
[----:B------:R-:W2:Y:S01]  /*ed70*/  @P0 LDC R0, c[0x0][0x450] ;  /* 0x00011400ff000b82 */ /* 0x000ea20000000800 */
[----:B-1----:R-:W-:-:S05]  /*ed80*/  IMAD.SHL.U32 R20, R20, 0x10, RZ ;  /* 0x0000001014147824 */ /* 0x002fca00078e00ff */
[----:B------:R-:W-:-:S05]  /*ed90*/  LOP3.LUT R20, R36, 0x70, R20, 0xf8, !PT ;  /* 0x0000007024147812 */ /* 0x000fca00078ef814 */
[----:B------:R-:W-:-:S04]  /*eda0*/  IMAD R5, R25, 0x40, R20 ;  /* 0x0000004019057824 */ /* 0x000fc800078e0214 */
[----:B0-----:R-:W-:-:S04]  /*edb0*/  @P0 IMAD.HI.U32 R6, R5, R6, RZ ;  /* 0x0000000605060227 */ /* 0x001fc800078e00ff */
[----:B------:R-:W-:Y:S01]  /*edc0*/  IMAD.MOV.U32 R4, RZ, RZ, R5 ;  /* 0x000000ffff047224 */ /* 0x000fe200078e0005 */
[----:B--2---:R-:W-:-:S05]  /*edd0*/  @P0 SHF.R.U32.HI R4, RZ, R0, R6 ;  /* 0x00000000ff040219 */ /* 0x004fca0000011606 */
[----:B------:R-:W-:-:S04]  /*ede0*/  IMAD.MOV R0, RZ, RZ, -R4 ;  /* 0x000000ffff007224 */ /* 0x000fc800078e0a04 */
[----:B------:R-:W-:Y:S01]  /*edf0*/  IMAD R0, R7, R0, R5 ;  /* 0x0000000007007224 */ /* 0x000fe200078e0205 */
[----:B------:R-:W-:Y:S01]  /*ee00*/  SHF.R.S32.HI R5, RZ, 0x1f, R4 ;  /* 0x0000001fff057819 */ /* 0x000fe20000011404 */
[----:B------:R-:W-:-:S04]  /*ee10*/  IMAD.WIDE.U32 R2, R4, UR4, R2 ;  /* 0x0000000404027c25 */ /* 0x000fc8000f8e0002 */
[----:B------:R-:W-:-:S04]  /*ee20*/  IMAD R5, R5, UR4, RZ ;  /* 0x0000000405057c24 */ /* 0x000fc8000f8e02ff */
[----:B------:R-:W-:Y:S01]  /*ee30*/  IMAD R5, R4, UR5, R5 ;  /* 0x0000000504057c24 */ /* 0x000fe2000f8e0205 */
[----:B------:R-:W-:Y:S01]  /*ee40*/  SHF.R.S32.HI R4, RZ, 0x1f, R0 ;  /* 0x0000001fff047819 */ /* 0x000fe20000011400 */
[----:B------:R-:W-:Y:S02]  /*ee50*/  ULDC.64 UR4, c[0x0][0x2c8] ;  /* 0x0000b20000047ab9 */ /* 0x000fe40000000a00 */
[----:B------:R-:W-:Y:S02]  /*ee60*/  IMAD.IADD R3, R3, 0x1, R5 ;  /* 0x0000000103037824 */ /* 0x000fe400078e0205 */
        /* <DEDUP_REMOVED lines=11> */
[----:B------:R-:W0:Y:S01]  /*ef20*/  SHFL.IDX PT, R3, R0, RZ, 0x181f ;  /* 0x00181fff00037589 */ /* 0x000e2200000e0000 */
[----:B-----5:R-:W-:Y:S02]  /*ef30*/  IMAD R5, R10, R7, RZ ;  /* 0x000000070a057224 */ /* 0x020fe400078e02ff */
[----:B------:R-:W-:Y:S01]  /*ef40*/  IMAD R25, R25, 0x40, R36 ;  /* 0x0000004019197824 */ /* 0x000fe200078e0224 */
[----:B------:R-:W1:Y:S04]  /*ef50*/  SHFL.IDX PT, R2, R4, RZ, 0x181f ;  /* 0x00181fff04027589 */ /* 0x000e6800000e0000 */
[----:B------:R-:W-:-:S13]  /*ef60*/  ISETP.GE.AND P0, PT, R25, R5, PT ;  /* 0x000000051900720c */ /* 0x000fda0003f06270 */
[----:B0-----:R-:W-:-:S05]  /*ef70*/  @!P0 LEA R3, P2, R9, R3, 0x1 ;  /* 0x0000000309038211 */ /* 0x001fca00078408ff */
[----:B-1----:R-:W-:-:S05]  /*ef80*/  @!P0 IMAD.X R2, RZ, RZ, R2, P2 ;  /* 0x000000ffff028224 */ /* 0x002fca00010e0602 */
[----:B------:R-:W-:-:S04]  /*ef90*/  @!P0 LOP3.LUT R3, R3, R2, RZ, 0x3c, !PT ;  /* 0x0000000203038212 */ /* 0x000fc800078e3cff */
[----:B------:R-:W-:-:S04]  /*efa0*/  @!P0 LOP3.LUT R2, R3, R2, RZ, 0x3c, !PT ;  /* 0x0000000203028212 */ /* 0x000fc800078e3cff */
[----:B------:R-:W-:-:S05]  /*efb0*/  @!P0 LOP3.LUT R3, R3, R2, RZ, 0x3c, !PT ;  /* 0x0000000203038212 */ /* 0x000fca00078e3cff */
[----:B------:R-:W-:Y:S01]  /*efc0*/  @!PT LDS RZ, [RZ] ;  /* 0x00000000fffff984 */ /* 0x000fe20000000800 */
[----:B------:R0:W-:Y:S02]  /*efd0*/  @!P0 LDGSTS.E.BYPASS.LTC128B.128 [R8+0x20400], desc[UR50][R2.64], !P1 ;  /* 0x2040000002088fae */ /* 0x0001e4000c901d72 */
[----:B0-----:R-:W-:Y:S02]  /*efe0*/  VIADD R2, R25, 0x10 ;  /* 0x0000001019027836 */ /* 0x001fe40000000000 */
[----:B------:R-:W0:Y:S03]  /*eff0*/  SHFL.IDX PT, R3, R0, 0x1, 0x181f ;  /* 0x00381f0000037f89 */ /* 0x000e2600000e0000 */
[----:B------:R-:W-:Y:S02]  /*f000*/  ISETP.GE.AND P0, PT, R2, R5, PT ;  /* 0x000000050200720c */ /* 0x000fe40003f06270 */
[----:B------:R-:W1:Y:S11]  /*f010*/  SHFL.IDX PT, R2, R4, 0x1, 0x181f ;  /* 0x00381f0004027f89 */ /* 0x000e7600000e0000 */
[----:B0-----:R-:W-:-:S05]  /*f020*/  @!P0 LEA R3, P2, R9, R3, 0x1 ;  /* 0x0000000309038211 */ /* 0x001fca00078408ff */
[----:B-1----:R-:W-:-:S05]  /*f030*/  @!P0 IMAD.X R2, RZ, RZ, R2, P2 ;  /* 0x000000ffff028224 */ /* 0x002fca00010e0602 */
[----:B------:R-:W-:-:S04]  /*f040*/  @!P0 LOP3.LUT R3, R3, R2, RZ, 0x3c, !PT ;  /* 0x0000000203038212 */ /* 0x000fc800078e3cff */
[----:B------:R-:W-:-:S04]  /*f050*/  @!P0 LOP3.LUT R2, R3, R2, RZ, 0x3c, !PT ;  /* 0x0000000203028212 */ /* 0x000fc800078e3cff */
[----:B------:R-:W-:-:S05]  /*f060*/  @!P0 LOP3.LUT R3, R3, R2, RZ, 0x3c, !PT ;  /* 0x0000000203038212 */ /* 0x000fca00078e3cff */
[----:B------:R0:W-:Y:S02]  /*f070*/  @!P0 LDGSTS.E.BYPASS.LTC128B.128 [R8+0x20c00], desc[UR50][R2.64], !P1 ;  /* 0x20c0000002088fae */ /* 0x0001e4000c901d72 */
[----:B0-----:R-:W-:Y:S02]  /*f080*/  VIADD R2, R25, 0x20 ;  /* 0x0000002019027836 */ /* 0x001fe40000000000 */
[----:B------:R-:W0:Y:S03]  /*f090*/  SHFL.IDX PT, R3, R0, 0x2, 0x181f ;  /* 0x00581f0000037f89 */ /* 0x000e2600000e0000 */
[----:B------:R-:W-:Y:S01]  /*f0a0*/  ISETP.GE.AND P0, PT, R2, R5, PT ;  /* 0x000000050200720c */ /* 0x000fe20003f06270 */
[----:B------:R-:W-:Y:S04]  /*f0b0*/  SHFL.IDX PT, R0, R0, 0x3, 0x181f ;  /* 0x00781f0000007f89 */ /* 0x000fe800000e0000 */
[----:B------:R-:W1:Y:S04]  /*f0c0*/  SHFL.IDX PT, R2, R4, 0x2, 0x181f ;  /* 0x00581f0004027f89 */ /* 0x000e6800000e0000 */
[----:B------:R-:W2:Y:S04]  /*f0d0*/  SHFL.IDX PT, R4, R4, 0x3, 0x181f ;  /* 0x00781f0004047f89 */ /* 0x000ea800000e0000 */
[----:B0-----:R-:W-:-:S05]  /*f0e0*/  @!P0 LEA R3, P2, R9, R3, 0x1 ;  /* 0x0000000309038211 */ /* 0x001fca00078408ff */
[----:B-1----:R-:W-:-:S05]  /*f0f0*/  @!P0 IMAD.X R2, RZ, RZ, R2, P2 ;  /* 0x000000ffff028224 */ /* 0x002fca00010e0602 */
[----:B------:R-:W-:-:S04]  /*f100*/  @!P0 LOP3.LUT R3, R3, R2, RZ, 0x3c, !PT ;  /* 0x0000000203038212 */ /* 0x000fc800078e3cff */
[----:B------:R-:W-:-:S04]  /*f110*/  @!P0 LOP3.LUT R2, R3, R2, RZ, 0x3c, !PT ;  /* 0x0000000203028212 */ /* 0x000fc800078e3cff */
[----:B------:R-:W-:-:S05]  /*f120*/  @!P0 LOP3.LUT R3, R3, R2, RZ, 0x3c, !PT ;  /* 0x0000000203038212 */ /* 0x000fca00078e3cff */
[----:B--2---:R1:W-:Y:S02]  /*f130*/  @!P0 LDGSTS.E.BYPASS.LTC128B.128 [R8+0x21400], desc[UR50][R2.64], !P1 ;  /* 0x2140000002088fae */ /* 0x0043e4000c901d72 */
.L_x_509:
[----:B------:R-:W-:-:S05]  /*f140*/  VIADD R25, R25, 0x30 ;  /* 0x0000003019197836 */ /* 0x000fca0000000000 */
[----:B------:R-:W-:-:S13]  /*f150*/  ISETP.GE.AND P0, PT, R25, R5, PT ;  /* 0x000000051900720c */ /* 0x000fda0003f06270 */
[----:B01----:R-:W-:-:S05]  /*f160*/  @!P0 LEA R2, P2, R9, R0, 0x1 ;  /* 0x0000000009028211 */ /* 0x003fca00078408ff */
[----:B------:R-:W-:-:S05]  /*f170*/  @!P0 IMAD.X R3, RZ, RZ, R4, P2 ;  /* 0x000000ffff038224 */ /* 0x000fca00010e0604 */
[----:B------:R-:W-:Y:S01]  /*f180*/  @!PT LDS RZ, [RZ] ;  /* 0x00000000fffff984 */ /* 0x000fe20000000800 */
[----:B------:R-:W-:Y:S01]  /*f190*/  @!PT LDS RZ, [RZ] ;  /* 0x00000000fffff984 */ /* 0x000fe20000000800 */
[----:B------:R-:W-:Y:S01]  /*f1a0*/  @!PT LDS RZ, [RZ] ;  /* 0x00000000fffff984 */ /* 0x000fe20000000800 */
[----:B------:R0:W-:Y:S01]  /*f1b0*/  @!P0 LDGSTS.E.BYPASS.LTC128B.128 [R8+0x21c00], desc[UR50][R2.64], !P1 ;  /* 0x21c0000002088fae */ /* 0x0001e2000c901d72 */
[----:B------:R-:W-:Y:S01]  /*f1c0*/  PLOP3.LUT P0, PT, PT, PT, PT, 0x80, 0x0 ;  /* 0x000000000000781c */ /* 0x000fe20003f0f070 */
[----:B------:R-:W-:-:S12]  /*f1d0*/  NOP ;  /* 0x0000000000007918 */ /* 0x000fd80000000000 */
.L_x_434:
[----:B------:R-:W-:Y:S02]  /*f1e0*/  PLOP3.LUT P1, PT, P1, P0, PT, 0xa2, 0x0 ;  /* 0x000000000000781c */ /* 0x000fe40000f21472 */
[----:B------:R-:W-:-:S08]  /*f1f0*/  @P0 R2UR P1, UR4, R17 ;  /* 0x00000000110402ca */ /* 0x000fd00000020000 */
[----:B------:R-:W-:-:S05]  /*f200*/  @P0 PLOP3.LUT P0, PT, P1, PT, PT, 0x80, 0x0 ;  /* 0x000000000000081c */ /* 0x000fca0000f0f070 */
[----:B------:R-:W-:Y:S01]  /*f210*/  @!P1 SYNCS.ARRIVE.TRANS64.RED.A0T1 RZ, [UR4+0x28c00], RZ ;  /* 0x028c00ffffff99a7 */ /* 0x000fe20008200404 */
[----:B------:R-:W-:Y:S07]  /*f220*/  @!P1 ARRIVES.LDGSTSBAR.64.TRANSCNT [UR4+0x28c00] ;  /* 0x028c0000ff0099b0 */ /* 0x000fee0008000a84 */
[----:B------:R-:W-:Y:S05]  /*f230*/  @P0 BRA.U.ANY `(.L_x_434) ;  /* 0xfffffffd00e80947 */ /* 0x000fea000393ffff */
[----:B0-----:R-:W2:Y:S02]  /*f240*/  LDL.LU R2, [R1+0x24] ;  /* 0x0000240001027983 */ /* 0x001ea40000300800 */
[----:B--2---:R-:W-:-:S05]  /*f250*/  VIADD R2, R2, 0x1 ;  /* 0x0000000102027836 */ /* 0x004fca0000000000 */
[----:B------:R0:W-:Y:S01]  /*f260*/  STL [R1+0x24], R2 ;  /* 0x0000240201007387 */ /* 0x0001e20000100800 */
[----:B------:R-:W-:-:S04]  /*f270*/  LEA.HI R0, R2, R2, RZ, 0x1 ;  /* 0x0000000202007211 */ /* 0x000fc800078f08ff */
[----:B------:R-:W-:-:S05]  /*f280*/  LOP3.LUT R0, R0, 0xfffffffe, RZ, 0xc0, !PT ;  /* 0xfffffffe00007812 */ /* 0x000fca00078ec0ff */
[----:B------:R-:W-:-:S05]  /*f290*/  IMAD.IADD R0, R2, 0x1, -R0 ;  /* 0x0000000102007824 */ /* 0x000fca00078e0a00 */
[----:B------:R-:W-:Y:S01]  /*f2a0*/  SHF.L.U32 R0, R0, 0x1f, RZ ;  /* 0x0000001f00007819 */ /* 0x000fe200000006ff */
[----:B------:R-:W-:Y:S01]  /*f2b0*/  NOP ;  /* 0x0000000000007918 */ /* 0x000fe20000000000 */
[----:B------:R0:W-:Y:S01]  /*f2c0*/  SYNCS.ARRIVE.TRANS64.A1T0 RZ, [R17+URZ+0x28c00], RZ ;  /* 0x028c00ff11ff79a7 */ /* 0x0001e2000810003f */
[----:B------:R-:W-:Y:S01]  /*f2d0*/  BSSY B0, `(.L_x_435) ;  /* 0x0000003000007945 */ /* 0x000fe20003800000 */
[----:B------:R-:W1:Y:S03]  /*f2e0*/  SYNCS.PHASECHK.TRANS64.TRYWAIT P0, [R17+URZ+0x28c20], R0 ;  /* 0x028c2000110075a7 */ /* 0x000e66000800017f */
[----:B01----:R-:W-:Y:S05]  /*f2f0*/  @!P0 BRA `(.L_x_436) ;  /* 0x0000003800308947 */ /* 0x003fea0003800000 */
.L_x_510:
[----:B------:R-:W-:Y:S05]  /*f300*/  BSYNC B0 ;  /* 0x0000000000007941 */ /* 0x000fea0003800000 */
.L_x_435:
[----:B------:R-:W-:-:S05]  /*f310*/  IMAD.U32 R2, RZ, RZ, UR36 ;  /* 0x00000024ff027e24 */ /* 0x000fca000f8e00ff */
[----:B------:R-:W-:-:S13]  /*f320*/  ISETP.NE.AND P0, PT, R2, 0x3, PT ;  /* 0x000000030200780c */ /* 0x000fda0003f05270 */
[----:B------:R-:W-:Y:S05]  /*f330*/  @!P0 BRA `(.L_x_437) ;  /* 0x0000000000048947 */ /* 0x000fea0003800000 */
[----:B------:R-:W-:Y:S01]  /*f340*/  BPT.TRAP 0x1 ;  /* 0x000000040000795c */ /* 0x000fe20000300000 */
.L_x_437:
[----:B0-----:R-:W-:Y:S01]  /*f350*/  SHF.L.U32 R0, R22, 0x1f, RZ ;  /* 0x0000001f16007819 */ /* 0x001fe200000006ff */
[----:B------:R-:W-:Y:S03]  /*f360*/  BSSY B0, `(.L_x_438) ;  /* 0x0000003000007945 */ /* 0x000fe60003800000 */
[----:B------:R-:W0:Y:S02]  /*f370*/  SYNCS.PHASECHK.TRANS64.TRYWAIT P0, [R19+URZ+0x28c60], R0 ;  /* 0x028c6000130075a7 */ /* 0x000e24000800017f */
[----:B0-----:R-:W-:Y:S05]  /*f380*/  @!P0 BRA `(.L_x_439) ;  /* 0x0000003800208947 */ /* 0x001fea0003800000 */
.L_x_511:
[----:B------:R-:W-:Y:S05]  /*f390*/  BSYNC B0 ;  /* 0x0000000000007941 */ /* 0x000fea0003800000 */
.L_x_438:
[----:B------:R-:W0:Y:S01]  /*f3a0*/  LDL.LU R2, [R1+0x1c] ;  /* 0x00001c0001027983 */ /* 0x000e220000300800 */
[----:B------:R-:W-:Y:S01]  /*f3b0*/  ULDC.64 UR4, c[0x0][0x328] ;  /* 0x0000ca0000047ab9 */ /* 0x000fe20000000a00 */
[----:B------:R-:W-:Y:S02]  /*f3c0*/  ULDC.64 UR6, c[0x0][0x318] ;  /* 0x0000c60000067ab9 */ /* 0x000fe40000000a00 */
[----:B------:R-:W2:Y:S01]  /*f3d0*/  LDL.LU R4, [R1+0x20] ;  /* 0x0000200001047983 */ /* 0x000ea20000300800 */
[----:B------:R-:W-:Y:S02]  /*f3e0*/  IMAD R5, R18, 0x8000, R33 ;  /* 0x0000800012057824 */ /* 0x000fe400078e0221 */
[----:B0-----:R-:W-:Y:S02]  /*f3f0*/  IMAD R0, R2, UR4, RZ ;  /* 0x0000000402007c24 */ /* 0x001fe4000f8e02ff */
[----:B------:R-:W-:-:S04]  /*f400*/  IMAD.WIDE.U32 R2, R35, UR4, RZ ;  /* 0x0000000423027c25 */ /* 0x000fc8000f8e00ff */
[----:B------:R-:W-:Y:S01]  /*f410*/  IMAD R0, R35, UR5, R0 ;  /* 0x0000000523007c24 */ /* 0x000fe2000f8e0200 */
[----:B------:R-:W-:-:S03]  /*f420*/  ULDC.64 UR4, c[0x0][0x338] ;  /* 0x0000ce0000047ab9 */ /* 0x000fc60000000a00 */
[----:B------:R-:W-:Y:S02]  /*f430*/  IMAD.IADD R3, R3, 0x1, R0 ;  /* 0x0000000103037824 */ /* 0x000fe400078e0200 */
[----:B--2---:R-:W-:Y:S02]  /*f440*/  IMAD R0, R4, UR4, RZ ;  /* 0x0000000404007c24 */ /* 0x004fe4000f8e02ff */
[----:B------:R-:W-:-:S04]  /*f450*/  IMAD.WIDE.U32 R2, R34, UR4, R2 ;  /* 0x0000000422027c25 */ /* 0x000fc8000f8e0002 */
[----:B------:R-:W-:Y:S01]  /*f460*/  IMAD R0, R34, UR5, R0 ;  /* 0x0000000522007c24 */ /* 0x000fe2000f8e0200 */
[----:B------:R-:W-:-:S03]  /*f470*/  ULDC.64 UR4, c[0x0][0x330] ;  /* 0x0000cc0000047ab9 */ /* 0x000fc60000000a00 */
[----:B------:R-:W-:Y:S02]  /*f480*/  IMAD.IADD R3, R3, 0x1, R0 ;  /* 0x0000000103037824 */ /* 0x000fe400078e0200 */
[----:B------:R-:W-:Y:S01]  /*f490*/  IMAD.WIDE.U32 R2, R26, UR4, R2 ;  /* 0x000000041a027c25 */ /* 0x000fe2000f8e0002 */
[----:B------:R-:W-:-:S03]  /*f4a0*/  UMOV UR4, 0xffffffff ;  /* 0xffffffff00047882 */ /* 0x000fc60000000000 */
[----:B------:R-:W-:Y:S01]  /*f4b0*/  IMAD R6, R26, UR5, R3 ;  /* 0x000000051a067c24 */ /* 0x000fe2000f8e0203 */
[----:B------:R-:W-:-:S04]  /*f4c0*/  LEA R4, P0, R2, UR6, 0x1 ;  /* 0x0000000602047c11 */ /* 0x000fc8000f8008ff */
[----:B------:R-:W-:Y:S01]  /*f4d0*/  LEA.HI.X R6, R2, UR7, R6, 0x1, P0 ;  /* 0x0000000702067c11 */ /* 0x000fe200080f0c06 */
[----:B------:R-:W-:Y:S08]  /*f4e0*/  BRA.DIV UR4, `(.L_x_440) ;  /* 0x0000003604dc7947 */ /* 0x000ff0000b800000 */
[----:B------:R-:W2:Y:S01]  /*f4f0*/  LDL R3, [R1] ;  /* 0x0000000001037983 */ /* 0x000ea20000100800 */
[----:B------:R-:W-:Y:S01]  /*f500*/  IMAD R5, R5, 0x2, R17 ;  /* 0x0000000205057824 */ /* 0x000fe200078e0211 */
[C---:B------:R-:W-:Y:S01]  /*f510*/  LOP3.LUT P5, RZ, R29.reuse, 0x2, RZ, 0xc0, !PT ;  /* 0x000000021dff7812 */ /* 0x040fe200078ac0ff */
[----:B------:R-:W0:Y:S01]  /*f520*/  S2R R7, SR_TID.X ;  /* 0x0000000000077919 */ /* 0x000e220000002100 */
[C---:B------:R-:W-:Y:S02]  /*f530*/  LOP3.LUT P4, RZ, R29.reuse, 0x4, RZ, 0xc0, !PT ;  /* 0x000000041dff7812 */ /* 0x040fe4000788c0ff */
[C---:B------:R-:W-:Y:S01]  /*f540*/  LOP3.LUT P3, RZ, R29.reuse, 0x8, RZ, 0xc0, !PT ;  /* 0x000000081dff7812 */ /* 0x040fe2000786c0ff */
[----:B------:R-:W1:Y:S01]  /*f550*/  SHFL.IDX PT, R2, R4, RZ, 0x181f ;  /* 0x00181fff04027589 */ /* 0x000e6200000e0000 */
[----:B------:R-:W-:Y:S02]  /*f560*/  LOP3.LUT R16, R16, 0xfffffeff, RZ, 0xc0, !PT ;  /* 0xfffffeff10107812 */ /* 0x000fe400078ec0ff */
[----:B------:R-:W-:Y:S01]  /*f570*/  LOP3.LUT P2, RZ, R29, 0x10, RZ, 0xc0, !PT ;  /* 0x000000101dff7812 */ /* 0x000fe2000784c0ff */
[----:B0-----:R-:W-:-:S05]  /*f580*/  IMAD.SHL.U32 R7, R7, 0x8, RZ ;  /* 0x0000000807077824 */ /* 0x001fca00078e00ff */
[----:B------:R-:W-:-:S05]  /*f590*/  LOP3.LUT R7, R7, 0x38, RZ, 0xc0, !PT ;  /* 0x0000003807077812 */ /* 0x000fca00078ec0ff */
[----:B------:R-:W-:Y:S01]  /*f5a0*/  IMAD.SHL.U32 R0, R7, 0x2, RZ ;  /* 0x0000000207007824 */ /* 0x000fe200078e00ff */
[----:B------:R-:W-:-:S04]  /*f5b0*/  LOP3.LUT R7, R29, 0x1, RZ, 0xc0, !PT ;  /* 0x000000011d077812 */ /* 0x000fc800078ec0ff */
[----:B-1----:R-:W-:Y:S02]  /*f5c0*/  IADD3 R2, P0, R2, R0, RZ ;  /* 0x0000000002027210 */ /* 0x002fe40007f1e0ff */
[----:B------:R-:W-:-:S13]  /*f5d0*/  ISETP.NE.U32.AND P1, PT, R7, 0x1, PT ;  /* 0x000000010700780c */ /* 0x000fda0003f25070 */
[----:B------:R-:W-:-:S04]  /*f5e0*/  @P1 LOP3.LUT R16, R16, 0x100, RZ, 0xfc, !PT ;  /* 0x0000010010101812 */ /* 0x000fc800078efcff */
[----:B------:R-:W-:Y:S01]  /*f5f0*/  LOP3.LUT R16, R16, 0xfffffdff, RZ, 0xc0, !PT ;  /* 0xfffffdff10107812 */ /* 0x000fe200078ec0ff */
[----:B--2---:R-:W-:Y:S02]  /*f600*/  IMAD.MOV.U32 R8, RZ, RZ, R3 ;  /* 0x000000ffff087224 */ /* 0x004fe400078e0003 */
[----:B------:R-:W0:Y:S03]  /*f610*/  SHFL.IDX PT, R3, R6, RZ, 0x181f ;  /* 0x00181fff06037589 */ /* 0x000e2600000e0000 */
[----:B------:R-:W-:Y:S01]  /*f620*/  PRMT R7, R8, 0x8880, RZ ;  /* 0x0000888008077816 */ /* 0x000fe200000000ff */
[----:B0-----:R-:W-:Y:S01]  /*f630*/  IMAD.X R3, RZ, RZ, R3, P0 ;  /* 0x000000ffff037224 */ /* 0x001fe200000e0603 */
[----:B------:R-:W-:Y:S02]  /*f640*/  ISETP.LT.OR P0, PT, R28, 0x1, P1 ;  /* 0x000000011c00780c */ /* 0x000fe40000f01670 */
[----:B------:R-:W-:-:S04]  /*f650*/  LOP3.LUT P1, RZ, R29, 0x20, RZ, 0xc0, !PT ;  /* 0x000000201dff7812 */ /* 0x000fc8000782c0ff */
[----:B------:R-:W-:-:S07]  /*f660*/  ISETP.LT.OR P6, PT, R28, 0x1, !P1 ;  /* 0x000000011c00780c */ /* 0x000fce0004fc1670 */
[----:B------:R-:W-:Y:S01]  /*f670*/  @!PT LDS RZ, [RZ] ;  /* 0x00000000fffff984 */ /* 0x000fe20000000800 */
        /* <DEDUP_REMOVED lines=9> */
[----:B------:R-:W-:-:S03]  /*f710*/  LOP3.LUT P0, RZ, R29, 0x40, RZ, 0xc0, !PT ;  /* 0x000000401dff7812 */ /* 0x000fc6000780c0ff */
[----:B------:R-:W-:Y:S01]  /*f720*/  LDGSTS.E.BYPASS.LTC128B.128 [R5+0xa400], desc[UR50][R2.64+0x280], !P6 ;  /* 0x0a40028002057fae */ /* 0x000fe2000f101d72 */
[----:B------:R-:W-:-:S13]  /*f730*/  ISETP.LT.OR P6, PT, R28, 0x1, !P0 ;  /* 0x000000011c00780c */ /* 0x000fda00047c1670 */
[----:B------:R-:W-:Y:S01]  /*f740*/  LDGSTS.E.BYPASS.LTC128B.128 [R5+0xc400], desc[UR50][R2.64+0x300], !P6 ;  /* 0x0c40030002057fae */ /* 0x000fe2000f101d72 */
[----:B------:R-:W-:-:S03]  /*f750*/  ISETP.GT.AND P6, PT, R7, -0x1, PT ;  /* 0xffffffff0700780c */ /* 0x000fc60003fc4270 */
[----:B------:R-:W-:Y:S10]  /*f760*/  SHFL.IDX PT, R7, R6, 0x2, 0x181f ;  /* 0x00581f0006077f89 */ /* 0x000ff400000e0000 */
[----:B------:R-:W-:-:S02]  /*f770*/  @P6 LOP3.LUT R16, R16, 0x200, RZ, 0xfc, !PT ;  /* 0x0000020010106812 */ /* 0x000fc400078efcff */
[----:B------:R-:W-:-:S13]  /*f780*/  ISETP.LT.OR P6, PT, R28, 0x1, P6 ;  /* 0x000000011c00780c */ /* 0x000fda00037c1670 */
[----:B------:R0:W-:Y:S04]  /*f790*/  LDGSTS.E.BYPASS.LTC128B.128 [R5+0xe400], desc[UR50][R2.64+0x380], !P6 ;  /* 0x0e40038002057fae */ /* 0x0001e8000f101d72 */
[----:B0-----:R-:W0:Y:S04]  /*f7a0*/  SHFL.IDX PT, R2, R4, 0x1, 0x181f ;  /* 0x00381f0004027f89 */ /* 0x001e2800000e0000 */
[----:B------:R-:W1:Y:S04]  /*f7b0*/  SHFL.IDX PT, R3, R6, 0x1, 0x181f ;  /* 0x00381f0006037f89 */ /* 0x000e6800000e0000 */
[----:B------:R-:W-:Y:S01]  /*f7c0*/  SHFL.IDX PT, R6, R6, 0x3, 0x181f ;  /* 0x00781f0006067f89 */ /* 0x000fe200000e0000 */
[----:B0-----:R-:W-:-:S05]  /*f7d0*/  IADD3 R2, P6, R2, R0, RZ ;  /* 0x0000000002027210 */ /* 0x001fca0007fde0ff */
[----:B-1----:R-:W-:Y:S01]  /*f7e0*/  IMAD.X R3, RZ, RZ, R3, P6 ;  /* 0x000000ffff037224 */ /* 0x002fe200030e0603 */
        /* <DEDUP_REMOVED lines=17> */
[----:B------:R0:W-:Y:S04]  /*f900*/  LDGSTS.E.BYPASS.LTC128B.128 [R5+0xec00], desc[UR50][R2.64+0x380], !P6 ;  /* 0x0ec0038002057fae */ /* 0x0001e8000f101d72 */
[----:B0-----:R-:W0:Y:S02]  /*f910*/  SHFL.IDX PT, R2, R4, 0x2, 0x181f ;  /* 0x00581f0004027f89 */ /* 0x001e2400000e0000 */
[----:B0-----:R-:W-:-:S05]  /*f920*/  IADD3 R2, P6, R2, R0, RZ ;  /* 0x0000000002027210 */ /* 0x001fca0007fde0ff */
        /* <DEDUP_REMOVED lines=19> */
[----:B0-----:R0:W1:Y:S02]  /*fa60*/  SHFL.IDX PT, R2, R4, 0x3, 0x181f ;  /* 0x00781f0004027f89 */ /* 0x00106400000e0000 */
.L_x_521:
[C---:B------:R-:W-:Y:S02]  /*fa70*/  LOP3.LUT P6, RZ, R16.reuse, 0x100, RZ, 0xc0, !PT ;  /* 0x0000010010ff7812 */ /* 0x040fe400078cc0ff */
[----:B------:R-:W-:Y:S02]  /*fa80*/  LOP3.LUT R16, R16, 0xffffefff, RZ, 0xc0, !PT ;  /* 0xffffefff10107812 */ /* 0x000fe400078ec0ff */
[C---:B------:R-:W-:Y:S02]  /*fa90*/  ISETP.LT.OR P6, PT, R28.reuse, 0x31, P6 ;  /* 0x000000311c00780c */ /* 0x040fe400037c1670 */
[----:B------:R-:W-:-:S11]  /*faa0*/  ISETP.LT.OR P5, PT, R28, 0x31, !P5 ;  /* 0x000000311c00780c */ /* 0x000fd60006fa1670 */
[----:B------:R-:W-:Y:S02]  /*fab0*/  @P6 LOP3.LUT R16, R16, 0x1000, RZ, 0xfc, !PT ;  /* 0x0000100010106812 */ /* 0x000fe400078efcff */
[----:B------:R-:W-:Y:S02]  /*fac0*/  ISETP.LT.OR P6, PT, R28, 0x31, !P4 ;  /* 0x000000311c00780c */ /* 0x000fe400067c1670 */
[----:B------:R-:W-:Y:S02]  /*fad0*/  LOP3.LUT R16, R16, 0xffffbfff, RZ, 0xc0, !PT ;  /* 0xffffbfff10107812 */ /* 0x000fe400078ec0ff */
[----:B------:R-:W-:Y:S02]  /*fae0*/  ISETP.LT.OR P4, PT, R28, 0x31, !P2 ;  /* 0x000000311c00780c */ /* 0x000fe40005781670 */
[----:B------:R-:W-:Y:S02]  /*faf0*/  LOP3.LUT R16, R16, 0xfffffeff, RZ, 0xc0, !PT ;  /* 0xfffffeff10107812 */ /* 0x000fe400078ec0ff */
[----:B------:R-:W-:-:S02]  /*fb00*/  ISETP.LT.OR P2, PT, R28, 0x31, !P0 ;  /* 0x000000311c00780c */ /* 0x000fc40004741670 */
[----:B------:R-:W-:Y:S02]  /*fb10*/  @P5 LOP3.LUT R16, R16, 0x100, RZ, 0xfc, !PT ;  /* 0x0000010010105812 */ /* 0x000fe400078efcff */
[----:B-1----:R-:W-:Y:S02]  /*fb20*/  IADD3 R2, P0, R2, R0, RZ ;  /* 0x0000000002027210 */ /* 0x002fe40007f1e0ff */
[----:B------:R-:W-:Y:S02]  /*fb30*/  @P6 LOP3.LUT R16, R16, 0x4000, RZ, 0xfc, !PT ;  /* 0x0000400010106812 */ /* 0x000fe400078efcff */
[----:B------:R-:W-:Y:S01]  /*fb40*/  ISETP.LT.OR P5, PT, R28, 0x31, !P3 ;  /* 0x000000311c00780c */ /* 0x000fe20005fa1670 */
[----:B------:R-:W-:Y:S01]  /*fb50*/  IMAD.X R3, RZ, RZ, R6, P0 ;  /* 0x000000ffff037224 */ /* 0x000fe200000e0606 */
[C---:B------:R-:W-:Y:S02]  /*fb60*/  LOP3.LUT P6, RZ, R16.reuse, 0x1000, RZ, 0xc0, !PT ;  /* 0x0000100010ff7812 */ /* 0x040fe400078cc0ff */
[----:B------:R-:W-:-:S02]  /*fb70*/  LOP3.LUT P0, RZ, R16, 0x100, RZ, 0xc0, !PT ;  /* 0x0000010010ff7812 */ /* 0x000fc4000780c0ff */
[----:B------:R-:W-:Y:S02]  /*fb80*/  ISETP.LT.OR P3, PT, R28, 0x31, !P1 ;  /* 0x000000311c00780c */ /* 0x000fe40004f61670 */
[----:B------:R-:W-:-:S04]  /*fb90*/  LOP3.LUT P1, RZ, R16, 0x200, RZ, 0xc0, !PT ;  /* 0x0000020010ff7812 */ /* 0x000fc8000782c0ff */
[----:B------:R-:W-:-:S03]  /*fba0*/  ISETP.LT.OR P1, PT, R28, 0x31, P1 ;  /* 0x000000311c00780c */ /* 0x000fc60000f21670 */
[----:B------:R-:W-:Y:S01]  /*fbb0*/  @!PT LDS RZ, [RZ] ;  /* 0x00000000fffff984 */ /* 0x000fe20000000800 */
[----:B------:R-:W-:Y:S01]  /*fbc0*/  @!PT LDS RZ, [RZ] ;  /* 0x00000000fffff984 */ /* 0x000fe20000000800 */
[----:B------:R-:W-:Y:S01]  /*fbd0*/  @!PT LDS RZ, [RZ] ;  /* 0x00000000fffff984 */ /* 0x000fe20000000800 */
[----:B------:R1:W-:Y:S01]  /*fbe0*/  LDGSTS.E.BYPASS.LTC128B.128 [R5+0x1c00], desc[UR50][R2.64], !P6 ;  /* 0x01c0000002057fae */ /* 0x0003e2000f101d72 */
[----:B------:R-:W-:-:S03]  /*fbf0*/  LOP3.LUT P6, RZ, R16, 0x4000, RZ, 0xc0, !PT ;  /* 0x0000400010ff7812 */ /* 0x000fc600078cc0ff */
[----:B------:R1:W-:Y:S01]  /*fc00*/  LDGSTS.E.BYPASS.LTC128B.128 [R5+0x3c00], desc[UR50][R2.64+0x80], !P0 ;  /* 0x03c0008002057fae */ /* 0x0003e2000c101d72 */
[----:B------:R-:W-:-:S09]  /*fc10*/  PLOP3.LUT P0, PT, PT, PT, PT, 0x80, 0x0 ;  /* 0x000000000000781c */ /* 0x000fd20003f0f070 */
[----:B------:R1:W-:Y:S04]  /*fc20*/  LDGSTS.E.BYPASS.LTC128B.128 [R5+0x5c00], desc[UR50][R2.64+0x100], !P6 ;  /* 0x05c0010002057fae */ /* 0x0003e8000f101d72 */
[----:B------:R1:W-:Y:S04]  /*fc30*/  LDGSTS.E.BYPASS.LTC128B.128 [R5+0x7c00], desc[UR50][R2.64+0x180], !P5 ;  /* 0x07c0018002057fae */ /* 0x0003e8000e901d72 */
[----:B------:R1:W-:Y:S04]  /*fc40*/  LDGSTS.E.BYPASS.LTC128B.128 [R5+0x9c00], desc[UR50][R2.64+0x200], !P4 ;  /* 0x09c0020002057fae */ /* 0x0003e8000e101d72 */
[----:B------:R1:W-:Y:S04]  /*fc50*/  LDGSTS.E.BYPASS.LTC128B.128 [R5+0xbc00], desc[UR50][R2.64+0x280], !P3 ;  /* 0x0bc0028002057fae */ /* 0x0003e8000d901d72 */
[----:B------:R1:W-:Y:S04]  /*fc60*/  LDGSTS.E.BYPASS.LTC128B.128 [R5+0xdc00], desc[UR50][R2.64+0x300], !P2 ;  /* 0x0dc0030002057fae */ /* 0x0003e8000d101d72 */
[----:B------:R1:W-:Y:S01]  /*fc70*/  LDGSTS.E.BYPASS.LTC128B.128 [R5+0xfc00], desc[UR50][R2.64+0x380], !P1 ;  /* 0x0fc0038002057fae */ /* 0x0003e2000c901d72 */
[----:B------:R-:W-:Y:S01]  /*fc80*/  NOP ;  /* 0x0000000000007918 */ /* 0x000fe20000000000 */
.L_x_441:
[----:B------:R-:W-:Y:S02]  /*fc90*/  PLOP3.LUT P1, PT, P1, P0, PT, 0xa2, 0x0 ;  /* 0x000000000000781c */ /* 0x000fe40000f21472 */
[----:B------:R-:W-:-:S08]  /*fca0*/  @P0 R2UR P1, UR4, R19 ;  /* 0x00000000130402ca */ /* 0x000fd00000020000 */
[----:B------:R-:W-:-:S05]  /*fcb0*/  @P0 PLOP3.LUT P0, PT, P1, PT, PT, 0x80, 0x0 ;  /* 0x000000000000081c */ /* 0x000fca0000f0f070 */
[----:B------:R-:W-:Y:S01]  /*fcc0*/  @!P1 SYNCS.ARRIVE.TRANS64.RED.A0T1 RZ, [UR4+0x28c50], RZ ;  /* 0x028c50ffffff99a7 */ /* 0x000fe20008200404 */
[----:B------:R-:W-:Y:S07]  /*fcd0*/  @!P1 ARRIVES.LDGSTSBAR.64.TRANSCNT [UR4+0x28c50] ;  /* 0x028c5000ff0099b0 */ /* 0x000fee0008000a84 */
[----:B------:R-:W-:Y:S05]  /*fce0*/  @P0 BRA.U.ANY `(.L_x_441) ;  /* 0xfffffffd00e80947 */ /* 0x000fea000393ffff */
[----:B------:R-:W-:Y:S01]  /*fcf0*/  NOP ;  /* 0x0000000000007918 */ /* 0x000fe20000000000 */
[----:B-1----:R-:W-:-:S05]  /*fd00*/  IMAD.U32 R2, RZ, RZ, UR36 ;  /* 0x00000024ff027e24 */ /* 0x002fca000f8e00ff */
[----:B------:R-:W-:-:S13]  /*fd10*/  ISETP.NE.AND P2, PT, R2, 0x3, PT ;  /* 0x000000030200780c */ /* 0x000fda0003f45270 */
[----:B------:R-:W-:Y:S05]  /*fd20*/  @!P2 BRA `(.L_x_442) ;  /* 0x000000000004a947 */ /* 0x000fea0003800000 */
[----:B------:R-:W-:Y:S01]  /*fd30*/  BPT.TRAP 0x1 ;  /* 0x000000040000795c */ /* 0x000fe20000300000 */
.L_x_442:
[----:B------:R-:W2:Y:S01]  /*fd40*/  LDL.LU R2, [R1+0xc] ;  /* 0x00000c0001027983 */ /* 0x000ea20000300800 */
[----:B------:R1:W-:Y:S01]  /*fd50*/  SYNCS.ARRIVE.TRANS64.A1T0 RZ, [R19+URZ+0x28c50], RZ ;  /* 0x028c50ff13ff79a7 */ /* 0x0003e2000810003f */
[----:B------:R-:W-:Y:S01]  /*fd60*/  BSSY B0, `(.L_x_443) ;  /* 0x00000f1000007945 */ /* 0x000fe20003800000 */
[----:B--2---:R-:W-:-:S05]  /*fd70*/  VIADD R7, R2, 0xfffffffe ;  /* 0xfffffffe02077836 */ /* 0x004fca0000000000 */
[----:B------:R-:W-:-:S13]  /*fd80*/  ISETP.GE.AND P0, PT, R7, R30, PT ;  /* 0x0000001e0700720c */ /* 0x000fda0003f06270 */
[----:B-1----:R-:W-:Y:S05]  /*fd90*/  @!P0 BRA `(.L_x_444) ;  /* 0x0000000c00b48947 */ /* 0x002fea0003800000 */
[----:B------:R-:W2:Y:S04]  /*fda0*/  LDL.LU R3, [R1+0x28] ;  /* 0x0000280001037983 */ /* 0x000ea80000300800 */
[----:B------:R-:W3:Y:S01]  /*fdb0*/  LDL.LU R2, [R1] ;  /* 0x0000000001027983 */ /* 0x000ee20000300800 */
[----:B--2---:R-:W-:Y:S02]  /*fdc0*/  LOP3.LUT R29, R3, 0x40, RZ, 0xc0, !PT ;  /* 0x00000040031d7812 */ /* 0x004fe400078ec0ff */
[----:B---3--:R-:W-:Y:S02]  /*fdd0*/  LOP3.LUT R28, R2, 0x80, RZ, 0xc0, !PT ;  /* 0x00000080021c7812 */ /* 0x008fe400078ec0ff */
[----:B------:R-:W-:Y:S02]  /*fde0*/  SHF.R.U32.HI R29, RZ, 0x2, R29 ;  /* 0x00000002ff1d7819 */ /* 0x000fe4000001161d */
[----:B------:R-:W-:-:S07]  /*fdf0*/  SHF.R.U32.HI R28, RZ, 0x3, R28 ;  /* 0x00000003ff1c7819 */ /* 0x000fce000001161c */
.L_x_457:
[----:B0-----:R-:W0:Y:S01]  /*fe00*/  S2R R4, SR_TID.X ;  /* 0x0000000000047919 */ /* 0x001e220000002100 */
[----:B-1----:R-:W1:Y:S01]  /*fe10*/  LDC R2, c[0x0][0x430] ;  /* 0x00010c00ff027b82 */ /* 0x002e620000000800 */
[----:B--23--:R-:W-:Y:S01]  /*fe20*/  IMAD R6, R7, 0x40, R31 ;  /* 0x0000004007067824 */ /* 0x00cfe200078e021f */
[----:B------:R-:W-:Y:S05]  /*fe30*/  YIELD ;  /* 0x0000000000007946 */ /* 0x000fea0003800000 */
[----:B------:R-:W-:Y:S01]  /*fe40*/  IMAD.U32 R11, RZ, RZ, UR36 ;  /* 0x00000024ff0b7e24 */ /* 0x000fe2000f8e00ff */
[----:B------:R-:W-:Y:S01]  /*fe50*/  ULDC UR4, c[0x0][0x430] ;  /* 0x00010c0000047ab9 */ /* 0x000fe20000000800 */
[----:B------:R-:W-:Y:S01]  /*fe60*/  VIADD R18, R18, 0x1 ;  /* 0x0000000112127836 */ /* 0x000fe20000000000 */
[----:B-1----:R-:W-:Y:S01]  /*fe70*/  ISETP.NE.AND P0, PT, R2, 0x1, PT ;  /* 0x000000010200780c */ /* 0x002fe20003f05270 */
[----:B0-----:R-:W-:-:S05]  /*fe80*/  IMAD.SHL.U32 R4, R4, 0x10, RZ ;  /* 0x0000001004047824 */ /* 0x001fca00078e00ff */
[----:B------:R-:W-:-:S07]  /*fe90*/  LOP3.LUT R4, R36, 0x70, R4, 0xf8, !PT ;  /* 0x0000007024047812 */ /* 0x000fce00078ef804 */
[----:B------:R-:W0:Y:S01]  /*fea0*/  @P0 LDC R3, c[0x0][0x434] ;  /* 0x00010d00ff030b82 */ /* 0x000e220000000800 */
[C---:B------:R-:W-:Y:S01]  /*feb0*/  ISETP.GT.U32.AND P1, PT, R4.reuse, 0x3f, PT ;  /* 0x0000003f0400780c */ /* 0x040fe20003f24070 */
[----:B------:R-:W-:-:S06]  /*fec0*/  IMAD.IADD R6, R4, 0x1, R6 ;  /* 0x0000000104067824 */ /* 0x000fcc00078e0206 */
[----:B------:R-:W1:Y:S01]  /*fed0*/  @P0 LDC R2, c[0x0][0x438] ;  /* 0x00010e00ff020b82 */ /* 0x000e620000000800 */
[----:B------:R-:W-:-:S07]  /*fee0*/  IMAD.MOV.U32 R10, RZ, RZ, R6 ;  /* 0x000000ffff0a7224 */ /* 0x000fce00078e0006 */
[----:B------:R-:W2:Y:S01]  /*fef0*/  @!P1 LDC.64 R4, c[0x0][0x428] ;  /* 0x00010a00ff049b82 */ /* 0x000ea20000000a00 */
[----:B0-----:R-:W-:-:S07]  /*ff00*/  @P0 IMAD.HI.U32 R3, R6, R3, RZ ;  /* 0x0000000306030227 */ /* 0x001fce00078e00ff */
[----:B------:R-:W0:Y:S01]  /*ff10*/  @!P1 LDC.64 R8, c[0x0][0x418] ;  /* 0x00010600ff089b82 */ /* 0x000e220000000a00 */
[----:B-1----:R-:W-:-:S04]  /*ff20*/  @P0 SHF.R.U32.HI R10, RZ, R2, R3 ;  /* 0x00000002ff0a0219 */ /* 0x002fc80000011603 */
[--C-:B------:R-:W-:Y:S01]  /*ff30*/  @!P1 SHF.R.S32.HI R3, RZ, 0x1f, R10.reuse ;  /* 0x0000001fff039819 */ /* 0x100fe2000001140a */
[----:B------:R-:W-:-:S04]  /*ff40*/  @!P1 IMAD.MOV.U32 R2, RZ, RZ, R10 ;  /* 0x000000ffff029224 */ /* 0x000fc800078e000a */
[----:B--2---:R-:W-:-:S04]  /*ff50*/  @!P1 IMAD.WIDE.U32 R2, R23, R4, R2 ;  /* 0x0000000417029225 */ /* 0x004fc800078e0002 */
[----:B------:R-:W-:-:S04]  /*ff60*/  @!P1 IMAD R4, R32, R4, RZ ;  /* 0x0000000420049224 */ /* 0x000fc800078e02ff */
[----:B------:R-:W-:Y:S01]  /*ff70*/  @!P1 IMAD R5, R23, R5, R4 ;  /* 0x0000000517059224 */ /* 0x000fe200078e0204 */
[----:B0-----:R-:W-:Y:S01]  /*ff80*/  @!P1 LEA R8, P0, R2, R8, 0x2 ;  /* 0x0000000802089211 */ /* 0x001fe200078010ff */
[----:B------:R-:W-:Y:S02]  /*ff90*/  IMAD.MOV.U32 R4, RZ, RZ, RZ ;  /* 0x000000ffff047224 */ /* 0x000fe400078e00ff */
[----:B------:R-:W-:Y:S02]  /*ffa0*/  @!P1 IMAD.IADD R3, R5, 0x1, R3 ;  /* 0x0000000105039824 */ /* 0x000fe400078e0203 */
[----:B------:R-:W-:-:S03]  /*ffb0*/  IMAD.MOV R5, RZ, RZ, -R10 ;  /* 0x000000ffff057224 */ /* 0x000fc600078e0a0a */
[----:B------:R-:W-:Y:S01]  /*ffc0*/  @!P1 LEA.HI.X R9, R2, R9, R3, 0x2, P0 ;  /* 0x0000000902099211 */ /* 0x000fe200000f1403 */
[----:B------:R-:W-:Y:S01]  /*ffd0*/  IMAD R5, R5, UR4, R6 ;  /* 0x0000000405057c24 */ /* 0x000fe2000f8e0206 */
[----:B------:R-:W-:-:S03]  /*ffe0*/  ISETP.NE.AND P0, PT, R18, 0x2, PT ;  /* 0x000000021200780c */ /* 0x000fc60003f05270 */
[----:B------:R0:W5:Y:S01]  /*fff0*/  @!P1 LDG.E R4, desc[UR50][R8.64] ;  /* 0x0000003208049981 */ /* 0x000162000c1e1900 */
[----:B------:R-:W-:Y:S01]  /*10000*/  ISETP.NE.AND P1, PT, R11, 0x3, PT ;  /* 0x000000030b00780c */ /* 0x000fe20003f25270 */
[----:B------:R-:W-:Y:S01]  /*10010*/  IMAD.MOV.U32 R3, RZ, RZ, R7 ;  /* 0x000000ffff037224 */ /* 0x000fe200078e0007 */
[----:B------:R-:W-:Y:S01]  /*10020*/  SEL R2, RZ, 0x1, P0 ;  /* 0x00000001ff027807 */ /* 0x000fe20000000000 */
[----:B------:R-:W-:Y:S01]  /*10030*/  VIADD R7, R7, 0xffffffff ;  /* 0xffffffff07077836 */ /* 0x000fe20000000000 */
[----:B------:R-:W-:Y:S02]  /*10040*/  SEL R18, R18, RZ, P0 ;  /* 0x000000ff12127207 */ /* 0x000fe40000000000 */
[----:B------:R-:W-:Y:S02]  /*10050*/  LOP3.LUT R22, R22, R2, RZ, 0x3c, !PT ;  /* 0x0000000216167212 */ /* 0x000fe400078e3cff */
[----:B------:R-:W-:-:S05]  /*10060*/  ISETP.GT.AND P3, PT, R3, R30, PT ;  /* 0x0000001e0300720c */ /* 0x000fca0003f64270 */
[----:B0-----:R-:W-:Y:S08]  /*10070*/  @!P1 BRA `(.L_x_445) ;  /* 0x0000000000049947 */ /* 0x001ff00003800000 */
[----:B------:R-:W-:Y:S01]  /*10080*/  BPT.TRAP 0x1 ;  /* 0x000000040000795c */ /* 0x000fe20000300000 */
.L_x_445:
[----:B------:R-:W-:Y:S01]  /*10090*/  IMAD R6, R18, 0x8, R17 ;  /* 0x0000000812067824 */ /* 0x000fe200078e0211 */
[----:B------:R-:W-:Y:S01]  /*100a0*/  SHF.L.U32 R19, R22, 0x1f, RZ ;  /* 0x0000001f16137819 */ /* 0x000fe200000006ff */
[----:B------:R-:W-:Y:S01]  /*100b0*/  BSSY B1, `(.L_x_446) ;  /* 0x0000004000017945 */ /* 0x000fe20003800000 */
[----:B------:R-:W-:Y:S02]  /*100c0*/  SHF.R.S32.HI R9, RZ, 0x1f, R5 ;  /* 0x0000001fff097819 */ /* 0x000fe40000011405 */
[----:B------:R-:W0:Y:S02]  /*100d0*/  SYNCS.PHASECHK.TRANS64.TRYWAIT P0, [R6+URZ+0x28c40], R19 ;  /* 0x028c4013060075a7 */ /* 0x000e24000800017f */
[----:B0-----:R-:W-:Y:S05]  /*100e0*/  @!P0 BRA `(.L_x_447) ;  /* 0x0000003400088947 */ /* 0x001fea0003800000 */
.L_x_522:
[----:B------:R-:W-:Y:S05]  /*100f0*/  BSYNC B1 ;  /* 0x0000000000017941 */ /* 0x000fea0003800000 */
.L_x_446:
[----:B------:R-:W-:Y:S01]  /*10100*/  ULDC.64 UR4, c[0x0][0x300] ;  /* 0x0000c00000047ab9 */ /* 0x000fe20000000a00 */
[----:B-----5:R-:W-:Y:S01]  /*10110*/  SHF.R.S32.HI R10, RZ, 0x1f, R4 ;  /* 0x0000001fff0a7819 */ /* 0x020fe20000011404 */
[----:B------:R-:W-:Y:S01]  /*10120*/  IMAD R8, R9, UR4, RZ ;  /* 0x0000000409087c24 */ /* 0x000fe2000f8e02ff */
[----:B------:R-:W-:Y:S01]  /*10130*/  ULDC.64 UR6, c[0x0][0x2e8] ;  /* 0x0000ba0000067ab9 */ /* 0x000fe20000000a00 */
[----:B------:R-:W-:Y:S01]  /*10140*/  IMAD.WIDE.U32 R2, R5, UR4, RZ ;  /* 0x0000000405027c25 */ /* 0x000fe2000f8e00ff */
[----:B------:R-:W-:-:S03]  /*10150*/  LOP3.LUT P1, RZ, R16, 0x2, RZ, 0xc0, !PT ;  /* 0x0000000210ff7812 */ /* 0x000fc6000782c0ff */
        /* <DEDUP_REMOVED lines=8> */
[----:B------:R-:W-:Y:S02]  /*101e0*/  IMAD R8, R18, 0x1000, R33 ;  /* 0x0000100012087824 */ /* 0x000fe400078e0221 */
[----:B------:R-:W-:Y:S01]  /*101f0*/  IMAD.WIDE.U32 R2, R26, UR4, R2 ;  /* 0x000000041a027c25 */ /* 0x000fe2000f8e0002 */
[----:B------:R-:W-:-:S03]  /*10200*/  UMOV UR4, 0xffffffff ;  /* 0xffffffff00047882 */ /* 0x000fc60000000000 */
[----:B------:R-:W-:Y:S01]  /*10210*/  IMAD R25, R26, UR5, R3 ;  /* 0x000000051a197c24 */ /* 0x000fe2000f8e0203 */
[----:B------:R-:W-:-:S04]  /*10220*/  LEA R20, P0, R2, UR6, 0x1 ;  /* 0x0000000602147c11 */ /* 0x000fc8000f8008ff */
[----:B------:R-:W-:Y:S01]  /*10230*/  LEA.HI.X R25, R2, UR7, R25, 0x1, P0 ;  /* 0x0000000702197c11 */ /* 0x000fe200080f0c19 */
[----:B------:R-:W-:Y:S08]  /*10240*/  BRA.DIV UR4, `(.L_x_448) ;  /* 0x0000003204c47947 */ /* 0x000ff0000b800000 */
[----:B------:R-:W1:Y:S01]  /*10250*/  SHFL.IDX PT, R2, R20, RZ, 0x181f ;  /* 0x00181fff14027589 */ /* 0x000e6200000e0000 */
[----:B------:R-:W-:-:S03]  /*10260*/  IMAD R21, R8, 0x2, R17 ;  /* 0x0000000208157824 */ /* 0x000fc600078e0211 */
[----:B------:R-:W2:Y:S01]  /*10270*/  SHFL.IDX PT, R3, R25, RZ, 0x181f ;  /* 0x00181fff19037589 */ /* 0x000ea200000e0000 */
[----:B-1----:R-:W-:-:S05]  /*10280*/  IADD3 R2, P0, R2, R0, RZ ;  /* 0x0000000002027210 */ /* 0x002fca0007f1e0ff */
[----:B--2---:R-:W-:-:S05]  /*10290*/  IMAD.X R3, RZ, RZ, R3, P0 ;  /* 0x000000ffff037224 */ /* 0x004fca00000e0603 */
[----:B------:R-:W-:Y:S01]  /*102a0*/  @!PT LDS RZ, [RZ] ;  /* 0x00000000fffff984 */ /* 0x000fe20000000800 */
[----:B------:R1:W-:Y:S04]  /*102b0*/  LDGSTS.E.BYPASS.LTC128B.128 [R21+0x22400], desc[UR50][R2.64], !P1 ;  /* 0x2240000002157fae */ /* 0x0003e8000c901d72 */
[----:B-1----:R-:W1:Y:S04]  /*102c0*/  SHFL.IDX PT, R2, R20, 0x1, 0x181f ;  /* 0x00381f0014027f89 */ /* 0x002e6800000e0000 */
[----:B------:R-:W2:Y:S01]  /*102d0*/  SHFL.IDX PT, R3, R25, 0x1, 0x181f ;  /* 0x00381f0019037f89 */ /* 0x000ea200000e0000 */
[----:B-1----:R-:W-:-:S05]  /*102e0*/  IADD3 R2, P0, R2, R0, RZ ;  /* 0x0000000002027210 */ /* 0x002fca0007f1e0ff */
[----:B--2---:R-:W-:-:S05]  /*102f0*/  IMAD.X R3, RZ, RZ, R3, P0 ;  /* 0x000000ffff037224 */ /* 0x004fca00000e0603 */
[----:B------:R1:W-:Y:S04]  /*10300*/  LDGSTS.E.BYPASS.LTC128B.128 [R21+0x22c00], desc[UR50][R2.64], !P1 ;  /* 0x22c0000002157fae */ /* 0x0003e8000c901d72 */
[----:B-1----:R-:W1:Y:S04]  /*10310*/  SHFL.IDX PT, R2, R20, 0x2, 0x181f ;  /* 0x00581f0014027f89 */ /* 0x002e6800000e0000 */
[----:B------:R-:W2:Y:S04]  /*10320*/  SHFL.IDX PT, R3, R25, 0x2, 0x181f ;  /* 0x00581f0019037f89 */ /* 0x000ea800000e0000 */
[----:B------:R-:W3:Y:S01]  /*10330*/  SHFL.IDX PT, R25, R25, 0x3, 0x181f ;  /* 0x00781f0019197f89 */ /* 0x000ee200000e0000 */
[----:B-1----:R-:W-:-:S05]  /*10340*/  IADD3 R2, P0, R2, R0, RZ ;  /* 0x0000000002027210 */ /* 0x002fca0007f1e0ff */
[----:B--2---:R-:W-:-:S05]  /*10350*/  IMAD.X R3, RZ, RZ, R3, P0 ;  /* 0x000000ffff037224 */ /* 0x004fca00000e0603 */
[----:B------:R1:W-:Y:S04]  /*10360*/  LDGSTS.E.BYPASS.LTC128B.128 [R21+0x23400], desc[UR50][R2.64], !P1 ;  /* 0x2340000002157fae */ /* 0x0003e8000c901d72 */
[----:B-1-3--:R1:W2:Y:S02]  /*10370*/  SHFL.IDX PT, R2, R20, 0x3, 0x181f ;  /* 0x00781f0014027f89 */ /* 0x00a2a400000e0000 */
.L_x_532:
[----:B--2---:R-:W-:-:S05]  /*10380*/  IADD3 R2, P0, R2, R0, RZ ;  /* 0x0000000002027210 */ /* 0x004fca0007f1e0ff */
[----:B------:R-:W-:Y:S01]  /*10390*/  IMAD.X R3, RZ, RZ, R25, P0 ;  /* 0x000000ffff037224 */ /* 0x000fe200000e0619 */
[----:B------:R-:W-:-:S04]  /*103a0*/  PLOP3.LUT P0, PT, PT, PT, PT, 0x80, 0x0 ;  /* 0x000000000000781c */ /* 0x000fc80003f0f070 */
[----:B------:R-:W-:Y:S01]  /*103b0*/  @!PT LDS RZ, [RZ] ;  /* 0x00000000fffff984 */ /* 0x000fe20000000800 */
[----:B------:R-:W-:Y:S01]  /*103c0*/  @!PT LDS RZ, [RZ] ;  /* 0x00000000fffff984 */ /* 0x000fe20000000800 */
[----:B------:R-:W-:Y:S01]  /*103d0*/  @!PT LDS RZ, [RZ] ;  /* 0x00000000fffff984 */ /* 0x000fe20000000800 */
[----:B------:R2:W-:Y:S01]  /*103e0*/  LDGSTS.E.BYPASS.LTC128B.128 [R21+0x23c00], desc[UR50][R2.64], !P1 ;  /* 0x23c0000002157fae */ /* 0x0005e2000c901d72 */
[----:B------:R-:W-:-:S08]  /*103f0*/  NOP ;  /* 0x0000000000007918 */ /* 0x000fd00000000000 */
.L_x_449:
[----:B------:R-:W-:Y:S02]  /*10400*/  PLOP3.LUT P1, PT, P1, P0, PT, 0xa2, 0x0 ;  /* 0x000000000000781c */ /* 0x000fe40000f21472 */
[----:B------:R-:W-:-:S08]  /*10410*/  @P0 R2UR P1, UR4, R6 ;  /* 0x00000000060402ca */ /* 0x000fd00000020000 */
[----:B------:R-:W-:-:S05]  /*10420*/  @P0 PLOP3.LUT P0, PT, P1, PT, PT, 0x80, 0x0 ;  /* 0x000000000000081c */ /* 0x000fca0000f0f070 */
[----:B------:R-:W-:Y:S01]  /*10430*/  @!P1 SYNCS.ARRIVE.TRANS64.RED.A0T1 RZ, [UR4+0x28c30], RZ ;  /* 0x028c30ffffff99a7 */ /* 0x000fe20008200404 */
[----:B------:R-:W-:Y:S07]  /*10440*/  @!P1 ARRIVES.LDGSTSBAR.64.TRANSCNT [UR4+0x28c30] ;  /* 0x028c3000ff0099b0 */ /* 0x000fee0008000a84 */
[----:B------:R-:W-:Y:S05]  /*10450*/  @P0 BRA.U.ANY `(.L_x_449) ;  /* 0xfffffffd00e80947 */ /* 0x000fea000393ffff */
[----:B------:R-:W-:Y:S01]  /*10460*/  NOP ;  /* 0x0000000000007918 */ /* 0x000fe20000000000 */
[----:B--2---:R-:W-:-:S05]  /*10470*/  IMAD.U32 R2, RZ, RZ, UR36 ;  /* 0x00000024ff027e24 */ /* 0x004fca000f8e00ff */
[----:B------:R-:W-:-:S13]  /*10480*/  ISETP.NE.AND P2, PT, R2, 0x3, PT ;  /* 0x000000030200780c */ /* 0x000fda0003f45270 */
[----:B------:R-:W-:Y:S05]  /*10490*/  @!P2 BRA `(.L_x_450) ;  /* 0x000000000004a947 */ /* 0x000fea0003800000 */
[----:B------:R-:W-:Y:S01]  /*104a0*/  BPT.TRAP 0x1 ;  /* 0x000000040000795c */ /* 0x000fe20000300000 */
.L_x_450:
[----:B------:R2:W-:Y:S01]  /*104b0*/  SYNCS.ARRIVE.TRANS64.A1T0 RZ, [R6+URZ+0x28c30], RZ ;  /* 0x028c30ff06ff79a7 */ /* 0x0005e2000810003f */
[----:B------:R-:W-:Y:S05]  /*104c0*/  @!P2 BRA `(.L_x_451) ;  /* 0x000000000004a947 */ /* 0x000fea0003800000 */
[----:B------:R-:W-:Y:S01]  /*104d0*/  BPT.TRAP 0x1 ;  /* 0x000000040000795c */ /* 0x000fe20000300000 */
.L_x_451:
[----:B------:R-:W3:Y:S01]  /*104e0*/  SYNCS.PHASECHK.TRANS64.TRYWAIT P0, [R6+URZ+0x28c60], R19 ;  /* 0x028c6013060075a7 */ /* 0x000ee2000800017f */
[----:B------:R-:W-:Y:S04]  /*104f0*/  BSSY B1, `(.L_x_452) ;  /* 0x0000002000017945 */ /* 0x000fe80003800000 */
[----:B---3--:R-:W-:Y:S05]  /*10500*/  @!P0 BRA `(.L_x_453) ;  /* 0x0000003400308947 */ /* 0x008fea0003800000 */
.L_x_533:
[----:B------:R-:W-:Y:S05]  /*10510*/  BSYNC B1 ;  /* 0x0000000000017941 */ /* 0x000fea0003800000 */
.L_x_452:
[----:B------:R-:W-:Y:S01]  /*10520*/  ULDC.64 UR4, c[0x0][0x328] ;  /* 0x0000ca0000047ab9 */ /* 0x000fe20000000a00 */
[----:B------:R-:W-:Y:S01]  /*10530*/  ULDC.64 UR6, c[0x0][0x318] ;  /* 0x0000c60000067ab9 */ /* 0x000fe20000000a00 */
[----:B------:R-:W-:Y:S01]  /*10540*/  IMAD R9, R9, UR4, RZ ;  /* 0x0000000409097c24 */ /* 0x000fe2000f8e02ff */
[C---:B------:R-:W-:Y:S01]  /*10550*/  LOP3.LUT P5, RZ, R16.reuse, 0x8, RZ, 0xc0, !PT ;  /* 0x0000000810ff7812 */ /* 0x040fe200078ac0ff */
[----:B------:R-:W-:Y:S01]  /*10560*/  IMAD.WIDE.U32 R2, R5, UR4, RZ ;  /* 0x0000000405027c25 */ /* 0x000fe2000f8e00ff */
[----:B------:R-:W-:-:S03]  /*10570*/  LOP3.LUT P4, RZ, R16, 0x4, RZ, 0xc0, !PT ;  /* 0x0000000410ff7812 */ /* 0x000fc6000788c0ff */
[----:B------:R-:W-:Y:S01]  /*10580*/  IMAD R9, R5, UR5, R9 ;  /* 0x0000000505097c24 */ /* 0x000fe2000f8e0209 */
[----:B------:R-:W-:Y:S01]  /*10590*/  ULDC.64 UR4, c[0x0][0x338] ;  /* 0x0000ce0000047ab9 */ /* 0x000fe20000000a00 */
[----:B0--3--:R-:W-:Y:S02]  /*105a0*/  IMAD R19, R18, 0x7000, R8 ;  /* 0x0000700012137824 */ /* 0x009fe400078e0208 */
[----:B------:R-:W-:Y:S02]  /*105b0*/  IMAD.IADD R3, R3, 0x1, R9 ;  /* 0x0000000103037824 */ /* 0x000fe400078e0209 */
[----:B------:R-:W-:Y:S02]  /*105c0*/  IMAD R10, R10, UR4, RZ ;  /* 0x000000040a0a7c24 */ /* 0x000fe4000f8e02ff */
        /* <DEDUP_REMOVED lines=10> */
[----:B------:R-:W0:Y:S01]  /*10670*/  SHFL.IDX PT, R2, R9, RZ, 0x181f ;  /* 0x00181fff09027589 */ /* 0x000e2200000e0000 */
[C---:B------:R-:W-:Y:S01]  /*10680*/  LOP3.LUT P1, RZ, R16.reuse, 0x80, RZ, 0xc0, !PT ;  /* 0x0000008010ff7812 */ /* 0x040fe2000782c0ff */
[----:B------:R-:W-:Y:S01]  /*10690*/  IMAD R19, R19, 0x2, R17 ;  /* 0x0000000213137824 */ /* 0x000fe200078e0211 */
[C---:B------:R-:W-:Y:S01]  /*106a0*/  LOP3.LUT P2, RZ, R16.reuse, 0x40, RZ, 0xc0, !PT ;  /* 0x0000004010ff7812 */ /* 0x040fe2000784c0ff */
[----:B------:R-:W3:Y:S01]  /*106b0*/  SHFL.IDX PT, R3, R10, RZ, 0x181f ;  /* 0x00181fff0a037589 */ /* 0x000ee200000e0000 */
[----:B------:R-:W-:-:S03]  /*106c0*/  LOP3.LUT R16, R16, 0xffffbfff, RZ, 0xc0, !PT ;  /* 0xffffbfff10107812 */ /* 0x000fc600078ec0ff */
[----:B------:R-:W4:Y:S01]  /*106d0*/  SHFL.IDX PT, R14, R9, 0x1, 0x181f ;  /* 0x00381f00090e7f89 */ /* 0x000f2200000e0000 */
[----:B------:R-:W-:-:S03]  /*106e0*/  @P3 LOP3.LUT R16, R16, 0x4000, RZ, 0xfc, !PT ;  /* 0x0000400010103812 */ /* 0x000fc600078efcff */
[----:B------:R-:W5:Y:S01]  /*106f0*/  SHFL.IDX PT, R5, R10, 0x1, 0x181f ;  /* 0x00381f000a057f89 */ /* 0x000f6200000e0000 */
[C---:B------:R-:W-:Y:S02]  /*10700*/  LOP3.LUT P3, RZ, R16.reuse, 0x20, RZ, 0xc0, !PT ;  /* 0x0000002010ff7812 */ /* 0x040fe4000786c0ff */
[C---:B------:R-:W-:Y:S01]  /*10710*/  LOP3.LUT P6, RZ, R16.reuse, 0x10, RZ, 0xc0, !PT ;  /* 0x0000001010ff7812 */ /* 0x040fe200078cc0ff */
[----:B------:R-:W-:Y:S01]  /*10720*/  SHFL.IDX PT, R8, R10, 0x2, 0x181f ;  /* 0x00581f000a087f89 */ /* 0x000fe200000e0000 */
[----:B------:R-:W-:-:S03]  /*10730*/  LOP3.LUT R16, R16, 0xfffeffff, RZ, 0xc0, !PT ;  /* 0xfffeffff10107812 */ /* 0x000fc600078ec0ff */
[----:B------:R-:W-:Y:S01]  /*10740*/  SHFL.IDX PT, R10, R10, 0x3, 0x181f ;  /* 0x00781f000a0a7f89 */ /* 0x000fe200000e0000 */
[----:B0-----:R-:W-:-:S05]  /*10750*/  IADD3 R2, P0, R2, R0, RZ ;  /* 0x0000000002027210 */ /* 0x001fca0007f1e0ff */
[----:B------:R-:W-:Y:S01]  /*10760*/  @P3 LOP3.LUT R16, R16, 0x10000, RZ, 0xfc, !PT ;  /* 0x0001000010103812 */ /* 0x000fe200078efcff */
[----:B---3--:R-:W-:Y:S01]  /*10770*/  IMAD.X R3, RZ, RZ, R3, P0 ;  /* 0x000000ffff037224 */ /* 0x008fe200000e0603 */
[----:B------:R-:W-:-:S04]  /*10780*/  ISETP.NE.U32.AND P0, PT, R29, RZ, PT ;  /* 0x000000ff1d00720c */ /* 0x000fc80003f05070 */
[----:B------:R-:W-:Y:S01]  /*10790*/  LDGSTS.E.BYPASS.LTC128B.128 [R19+0x400], desc[UR50][R2.64], !P1 ;  /* 0x0040000002137fae */ /* 0x000fe2000c901d72 */
[----:B------:R-:W-:-:S03]  /*107a0*/  ISETP.NE.U32.AND P1, PT, R28, RZ, PT ;  /* 0x000000ff1c00720c */ /* 0x000fc60003f25070 */
[----:B------:R-:W-:Y:S01]  /*107b0*/  LDGSTS.E.BYPASS.LTC128B.128 [R19+0x2400], desc[UR50][R2.64+0x80], !P2 ;  /* 0x0240008002137fae */ /* 0x000fe2000d101d72 */
[----:B----4-:R-:W-:-:S03]  /*107c0*/  IADD3 R4, P2, R14, R0, RZ ;  /* 0x000000000e047210 */ /* 0x010fc60007f5e0ff */
[----:B------:R-:W-:Y:S01]  /*107d0*/  LDGSTS.E.BYPASS.LTC128B.128 [R19+0x4400], desc[UR50][R2.64+0x100], !P3 ;  /* 0x0440010002137fae */ /* 0x000fe2000d901d72 */
[C---:B------:R-:W-:Y:S01]  /*107e0*/  LOP3.LUT P3, RZ, R16.reuse, 0x80, RZ, 0xc0, !PT ;  /* 0x0000008010ff7812 */ /* 0x040fe2000786c0ff */
[----:B-----5:R-:W-:Y:S01]  /*107f0*/  IMAD.X R5, RZ, RZ, R5, P2 ;  /* 0x000000ffff057224 */ /* 0x020fe200010e0605 */
[C---:B------:R-:W-:Y:S01]  /*10800*/  LOP3.LUT P2, RZ, R16.reuse, 0x40, RZ, 0xc0, !PT ;  /* 0x0000004010ff7812 */ /* 0x040fe2000784c0ff */
[----:B------:R-:W-:Y:S04]  /*10810*/  LDGSTS.E.BYPASS.LTC128B.128 [R19+0x6400], desc[UR50][R2.64+0x180], !P6 ;  /* 0x0640018002137fae */ /* 0x000fe8000f101d72 */
[----:B------:R-:W-:Y:S04]  /*10820*/  LDGSTS.E.BYPASS.LTC128B.128 [R19+0x8400], desc[UR50][R2.64+0x200], !P5 ;  /* 0x0840020002137fae */ /* 0x000fe8000e901d72 */
[----:B------:R-:W-:Y:S04]  /*10830*/  LDGSTS.E.BYPASS.LTC128B.128 [R19+0xa400], desc[UR50][R2.64+0x280], !P4 ;  /* 0x0a40028002137fae */ /* 0x000fe8000e101d72 */
[----:B------:R-:W0:Y:S04]  /*10840*/  SHFL.IDX PT, R14, R9, 0x2, 0x181f ;  /* 0x00581f00090e7f89 */ /* 0x000e2800000e0000 */
[----:B------:R-:W-:Y:S04]  /*10850*/  LDGSTS.E.BYPASS.LTC128B.128 [R19+0xc400], desc[UR50][R2.64+0x300], P0 ;  /* 0x0c40030002137fae */ /* 0x000fe80008101d72 */
[----:B------:R0:W-:Y:S04]  /*10860*/  LDGSTS.E.BYPASS.LTC128B.128 [R19+0xe400], desc[UR50][R2.64+0x380], P1 ;  /* 0x0e40038002137fae */ /* 0x0001e80008901d72 */
[----:B------:R3:W-:Y:S01]  /*10870*/  LDGSTS.E.BYPASS.LTC128B.128 [R19+0xc00], desc[UR50][R4.64], !P3 ;  /* 0x00c0000004137fae */ /* 0x0007e2000d901d72 */
[----:B------:R-:W-:-:S02]  /*10880*/  LOP3.LUT P3, RZ, R16, 0x10000, RZ, 0xc0, !PT ;  /* 0x0001000010ff7812 */ /* 0x000fc4000786c0ff */
[----:B------:R-:W-:Y:S01]  /*10890*/  LOP3.LUT R16, R16, 0xffff7fff, RZ, 0xc0, !PT ;  /* 0xffff7fff10107812 */ /* 0x000fe200078ec0ff */
[----:B------:R3:W-:Y:S01]  /*108a0*/  LDGSTS.E.BYPASS.LTC128B.128 [R19+0x2c00], desc[UR50][R4.64+0x80], !P2 ;  /* 0x02c0008004137fae */ /* 0x0007e2000d101d72 */
[----:B0-----:R-:W-:-:S09]  /*108b0*/  IADD3 R2, P2, R14, R0, RZ ;  /* 0x000000000e027210 */ /* 0x001fd20007f5e0ff */
[----:B------:R-:W-:Y:S01]  /*108c0*/  @P3 LOP3.LUT R16, R16, 0x8000, RZ, 0xfc, !PT ;  /* 0x0000800010103812 */ /* 0x000fe200078efcff */
[----:B------:R3:W-:Y:S01]  /*108d0*/  LDGSTS.E.BYPASS.LTC128B.128 [R19+0x4c00], desc[UR50][R4.64+0x100], !P3 ;  /* 0x04c0010004137fae */ /* 0x0007e2000d901d72 */
[----:B------:R-:W-:Y:S02]  /*108e0*/  IMAD.X R3, RZ, RZ, R8, P2 ;  /* 0x000000ffff037224 */ /* 0x000fe400010e0608 */
[C---:B------:R-:W-:Y:S01]  /*108f0*/  LOP3.LUT P3, RZ, R16.reuse, 0x80, RZ, 0xc0, !PT ;  /* 0x0000008010ff7812 */ /* 0x040fe2000786c0ff */
[----:B------:R3:W-:Y:S01]  /*10900*/  LDGSTS.E.BYPASS.LTC128B.128 [R19+0x6c00], desc[UR50][R4.64+0x180], !P6 ;  /* 0x06c0018004137fae */ /* 0x0007e2000f101d72 */
[----:B------:R-:W-:-:S03]  /*10910*/  LOP3.LUT P2, RZ, R16, 0x40, RZ, 0xc0, !PT ;  /* 0x0000004010ff7812 */ /* 0x000fc6000784c0ff */
[----:B------:R3:W-:Y:S04]  /*10920*/  LDGSTS.E.BYPASS.LTC128B.128 [R19+0x8c00], desc[UR50][R4.64+0x200], !P5 ;  /* 0x08c0020004137fae */ /* 0x0007e8000e901d72 */
[----:B------:R3:W-:Y:S04]  /*10930*/  LDGSTS.E.BYPASS.LTC128B.128 [R19+0xac00], desc[UR50][R4.64+0x280], !P4 ;  /* 0x0ac0028004137fae */ /* 0x0007e8000e101d72 */
[----:B------:R3:W-:Y:S04]  /*10940*/  LDGSTS.E.BYPASS.LTC128B.128 [R19+0xcc00], desc[UR50][R4.64+0x300], P0 ;  /* 0x0cc0030004137fae */ /* 0x0007e80008101d72 */
[----:B------:R3:W-:Y:S04]  /*10950*/  LDGSTS.E.BYPASS.LTC128B.128 [R19+0xec00], desc[UR50][R4.64+0x380], P1 ;  /* 0x0ec0038004137fae */ /* 0x0007e80008901d72 */
[----:B------:R3:W-:Y:S01]  /*10960*/  LDGSTS.E.BYPASS.LTC128B.128 [R19+0x1400], desc[UR50][R2.64], !P3 ;  /* 0x0140000002137fae */ /* 0x0007e2000d901d72 */
[----:B------:R-:W-:-:S03]  /*10970*/  LOP3.LUT P3, RZ, R16, 0x8000, RZ, 0xc0, !PT ;  /* 0x0000800010ff7812 */ /* 0x000fc6000786c0ff */
[----:B------:R3:W-:Y:S04]  /*10980*/  LDGSTS.E.BYPASS.LTC128B.128 [R19+0x3400], desc[UR50][R2.64+0x80], !P2 ;  /* 0x0340008002137fae */ /* 0x0007e8000d101d72 */
[----:B------:R3:W0:Y:S06]  /*10990*/  SHFL.IDX PT, R14, R9, 0x3, 0x181f ;  /* 0x00781f00090e7f89 */ /* 0x00062c00000e0000 */
[----:B------:R3:W-:Y:S01]  /*109a0*/  LDGSTS.E.BYPASS.LTC128B.128 [R19+0x5400], desc[UR50][R2.64+0x100], !P3 ;  /* 0x0540010002137fae */ /* 0x0007e2000d901d72 */
[----:B------:R-:W-:-:S03]  /*109b0*/  LOP3.LUT P3, RZ, R16, 0x4000, RZ, 0xc0, !PT ;  /* 0x0000400010ff7812 */ /* 0x000fc6000786c0ff */
[----:B------:R3:W-:Y:S04]  /*109c0*/  LDGSTS.E.BYPASS.LTC128B.128 [R19+0x7400], desc[UR50][R2.64+0x180], !P6 ;  /* 0x0740018002137fae */ /* 0x0007e8000f101d72 */
[----:B------:R3:W-:Y:S04]  /*109d0*/  LDGSTS.E.BYPASS.LTC128B.128 [R19+0x9400], desc[UR50][R2.64+0x200], !P5 ;  /* 0x0940020002137fae */ /* 0x0007e8000e901d72 */
[----:B------:R3:W-:Y:S04]  /*109e0*/  LDGSTS.E.BYPASS.LTC128B.128 [R19+0xb400], desc[UR50][R2.64+0x280], !P4 ;  /* 0x0b40028002137fae */ /* 0x0007e8000e101d72 */
[----:B------:R3:W-:Y:S04]  /*109f0*/  LDGSTS.E.BYPASS.LTC128B.128 [R19+0xd400], desc[UR50][R2.64+0x300], P0 ;  /* 0x0d40030002137fae */ /* 0x0007e80008101d72 */
[----:B0-----:R3:W-:Y:S02]  /*10a00*/  LDGSTS.E.BYPASS.LTC128B.128 [R19+0xf400], desc[UR50][R2.64+0x380], P1 ;  /* 0x0f40038002137fae */ /* 0x0017e40008901d72 */
.L_x_543:
[----:B------:R-:W-:Y:S02]  /*10a10*/  LOP3.LUT R16, R16, 0xffff7fff, RZ, 0xc0, !PT ;  /* 0xffff7fff10107812 */ /* 0x000fe400078ec0ff */
[----:B---3--:R-:W-:Y:S02]  /*10a20*/  IADD3 R2, P2, R14, R0, RZ ;  /* 0x000000000e027210 */ /* 0x008fe40007f5e0ff */
[----:B------:R-:W-:-:S03]  /*10a30*/  @P1 LOP3.LUT R16, R16, 0x8000, RZ, 0xfc, !PT ;  /* 0x0000800010101812 */ /* 0x000fc600078efcff */
[----:B------:R-:W-:Y:S01]  /*10a40*/  IMAD.X R3, RZ, RZ, R10, P2 ;  /* 0x000000ffff037224 */ /* 0x000fe200010e060a */
[C---:B------:R-:W-:Y:S02]  /*10a50*/  LOP3.LUT P1, RZ, R16.reuse, 0x80, RZ, 0xc0, !PT ;  /* 0x0000008010ff7812 */ /* 0x040fe4000782c0ff */
[----:B------:R-:W-:-:S04]  /*10a60*/  LOP3.LUT R16, R16, 0xffffbfff, RZ, 0xc0, !PT ;  /* 0xffffbfff10107812 */ /* 0x000fc800078ec0ff */
[----:B------:R-:W-:-:S04]  /*10a70*/  @P3 LOP3.LUT R16, R16, 0x4000, RZ, 0xfc, !PT ;  /* 0x0000400010103812 */ /* 0x000fc800078efcff */
[C---:B------:R-:W-:Y:S02]  /*10a80*/  LOP3.LUT P3, RZ, R16.reuse, 0x40, RZ, 0xc0, !PT ;  /* 0x0000004010ff7812 */ /* 0x040fe4000786c0ff */
[C---:B------:R-:W-:Y:S01]  /*10a90*/  LOP3.LUT P2, RZ, R16.reuse, 0x20, RZ, 0xc0, !PT ;  /* 0x0000002010ff7812 */ /* 0x040fe2000784c0ff */
[----:B------:R-:W-:Y:S01]  /*10aa0*/  @!PT LDS RZ, [RZ] ;  /* 0x00000000fffff984 */ /* 0x000fe20000000800 */
[----:B------:R-:W-:Y:S01]  /*10ab0*/  @!PT LDS RZ, [RZ] ;  /* 0x00000000fffff984 */ /* 0x000fe20000000800 */
[----:B------:R-:W-:Y:S01]  /*10ac0*/  @!PT LDS RZ, [RZ] ;  /* 0x00000000fffff984 */ /* 0x000fe20000000800 */
[----:B------:R0:W-:Y:S01]  /*10ad0*/  LDGSTS.E.BYPASS.LTC128B.128 [R19+0x1c00], desc[UR50][R2.64], !P1 ;  /* 0x01c0000002137fae */ /* 0x0001e2000c901d72 */
[C---:B------:R-:W-:Y:S02]  /*10ae0*/  LOP3.LUT P6, RZ, R16.reuse, 0x10, RZ, 0xc0, !PT ;  /* 0x0000001010ff7812 */ /* 0x040fe400078cc0ff */
[----:B------:R-:W-:-:S07]  /*10af0*/  LOP3.LUT P1, RZ, R16, 0x8000, RZ, 0xc0, !PT ;  /* 0x0000800010ff7812 */ /* 0x000fce000782c0ff */
[----:B------:R0:W-:Y:S01]  /*10b00*/  LDGSTS.E.BYPASS.LTC128B.128 [R19+0x3c00], desc[UR50][R2.64+0x80], !P3 ;  /* 0x03c0008002137fae */ /* 0x0001e2000d901d72 */
[----:B------:R-:W-:-:S03]  /*10b10*/  LOP3.LUT P3, RZ, R16, 0x4000, RZ, 0xc0, !PT ;  /* 0x0000400010ff7812 */ /* 0x000fc6000786c0ff */
        /* <DEDUP_REMOVED lines=8> */
.L_x_455:
[----:B------:R-:W-:Y:S02]  /*10ba0*/  PLOP3.LUT P1, PT, P1, P0, PT, 0xa2, 0x0 ;  /* 0x000000000000781c */ /* 0x000fe40000f21472 */
[----:B------:R-:W-:-:S08]  /*10bb0*/  @P0 R2UR P1, UR4, R6 ;  /* 0x00000000060402ca */ /* 0x000fd00000020000 */
[----:B------:R-:W-:-:S05]  /*10bc0*/  @P0 PLOP3.LUT P0, PT, P1, PT, PT, 0x80, 0x0 ;  /* 0x000000000000081c */ /* 0x000fca0000f0f070 */
[----:B------:R-:W-:Y:S01]  /*10bd0*/  @!P1 SYNCS.ARRIVE.TRANS64.RED.A0T1 RZ, [UR4+0x28c50], RZ ;  /* 0x028c50ffffff99a7 */ /* 0x000fe20008200404 */
[----:B------:R-:W-:Y:S07]  /*10be0*/  @!P1 ARRIVES.LDGSTSBAR.64.TRANSCNT [UR4+0x28c50] ;  /* 0x028c5000ff0099b0 */ /* 0x000fee0008000a84 */
[----:B------:R-:W-:Y:S05]  /*10bf0*/  @P0 BRA.U.ANY `(.L_x_455) ;  /* 0xfffffffd00e80947 */ /* 0x000fea000393ffff */
[----:B------:R-:W-:Y:S01]  /*10c00*/  NOP ;  /* 0x0000000000007918 */ /* 0x000fe20000000000 */
[----:B0-----:R-:W-:-:S05]  /*10c10*/  IMAD.U32 R2, RZ, RZ, UR36 ;  /* 0x00000024ff027e24 */ /* 0x001fca000f8e00ff */
[----:B------:R-:W-:-:S13]  /*10c20*/  ISETP.NE.AND P2, PT, R2, 0x3, PT ;  /* 0x000000030200780c */ /* 0x000fda0003f45270 */
[----:B------:R-:W-:Y:S05]  /*10c30*/  @!P2 BRA `(.L_x_456) ;  /* 0x000000000004a947 */ /* 0x000fea0003800000 */
[----:B------:R-:W-:Y:S01]  /*10c40*/  BPT.TRAP 0x1 ;  /* 0x000000040000795c */ /* 0x000fe20000300000 */
.L_x_456:
[----:B------:R3:W-:Y:S01]  /*10c50*/  SYNCS.ARRIVE.TRANS64.A1T0 RZ, [R6+URZ+0x28c50], RZ ;  /* 0x028c50ff06ff79a7 */ /* 0x0007e2000810003f */
[----:B------:R-:W-:Y:S05]  /*10c60*/  @P3 BRA `(.L_x_457) ;  /* 0xfffffff000643947 */ /* 0x000fea000383ffff */
.L_x_444:
[----:B------:R-:W-:Y:S05]  /*10c70*/  BSYNC B0 ;  /* 0x0000000000007941 */ /* 0x000fea0003800000 */
.L_x_443:
[----:B------:R-:W4:Y:S01]  /*10c80*/  S2R R2, SR_TID.X ;  /* 0x0000000000027919 */ /* 0x000f220000002100 */
[----:B------:R-:W-:Y:S01]  /*10c90*/  VIADD R18, R18, 0x1 ;  /* 0x0000000112127836 */ /* 0x000fe20000000000 */
[----:B------:R-:W-:Y:S04]  /*10ca0*/  BSSY B0, `(.L_x_458) ;  /* 0x0000013000007945 */ /* 0x000fe80003800000 */
[----:B------:R-:W-:-:S04]  /*10cb0*/  ISETP.NE.AND P0, PT, R18, 0x2, PT ;  /* 0x000000021200780c */ /* 0x000fc80003f05270 */
[----:B------:R-:W-:-:S04]  /*10cc0*/  SEL R3, RZ, 0x1, P0 ;  /* 0x00000001ff037807 */ /* 0x000fc80000000000 */
[----:B------:R-:W-:Y:S02]  /*10cd0*/  LOP3.LUT R22, R22, R3, RZ, 0x3c, !PT ;  /* 0x0000000316167212 */ /* 0x000fe400078e3cff */
[----:B----4-:R-:W-:-:S04]  /*10ce0*/  LOP3.LUT R2, R2, 0x7f, RZ, 0xc0, !PT ;  /* 0x0000007f02027812 */ /* 0x010fc800078ec0ff */
[----:B------:R-:W-:-:S13]  /*10cf0*/  ISETP.NE.AND P1, PT, R2, RZ, PT ;  /* 0x000000ff0200720c */ /* 0x000fda0003f25270 */
[----:B------:R-:W-:Y:S05]  /*10d00*/  @P1 BRA `(.L_x_459) ;  /* 0x0000000000301947 */ /* 0x000fea0003800000 */
[----:B------:R-:W4:Y:S01]  /*10d10*/  S2R R5, SR_LANEID ;  /* 0x0000000000057919 */ /* 0x000f220000000000 */
[----:B------:R-:W-:Y:S01]  /*10d20*/  VOTEU.ANY UR4, UPT, PT ;  /* 0x0000000000047886 */ /* 0x000fe200038e0100 */
[----:B------:R-:W5:Y:S01]  /*10d30*/  LDC.64 R2, c[0x0][0xc60] ;  /* 0x00031800ff027b82 */ /* 0x000f620000000a00 */
[----:B------:R-:W4:Y:S02]  /*10d40*/  FLO.U32 R0, UR4 ;  /* 0x0000000400007d00 */ /* 0x000f2400080e0000 */
[----:B----4-:R-:W-:-:S06]  /*10d50*/  ISETP.EQ.U32.AND P1, PT, R0, R5, PT ;  /* 0x000000050000720c */ /* 0x010fcc0003f22070 */
[----:B------:R-:W5:Y:S07]  /*10d60*/  POPC R5, UR4 ;  /* 0x0000000400057d09 */ /* 0x000f6e0008000000 */
[----:B-----5:R-:W4:Y:S01]  /*10d70*/  @P1 ATOMG.E.ADD.STRONG.GPU PT, R3, desc[UR50][R2.64], R5 ;  /* 0x00000005020319a8 */ /* 0x020f2200081ee1f2 */
[----:B0-----:R-:W0:Y:S02]  /*10d80*/  S2R R4, SR_LTMASK ;  /* 0x0000000000047919 */ /* 0x001e240000003900 */
[----:B0-----:R-:W-:-:S04]  /*10d90*/  LOP3.LUT R4, R4, UR4, RZ, 0xc0, !PT ;  /* 0x0000000404047c12 */ /* 0x001fc8000f8ec0ff */
[----:B------:R-:W0:Y:S01]  /*10da0*/  POPC R7, R4 ;  /* 0x0000000400077309 */ /* 0x000e220000000000 */
[----:B----4-:R-:W0:Y:S02]  /*10db0*/  SHFL.IDX PT, R0, R3, R0, 0x1f ;  /* 0x00001f0003007589 */ /* 0x010e2400000e0000 */
[----:B0-----:R-:W-:-:S07]  /*10dc0*/  IADD3 R24, R0, UR38, R7 ;  /* 0x0000002600187c10 */ /* 0x001fce000fffe007 */
.L_x_459:
[----:B------:R-:W-:Y:S05]  /*10dd0*/  BSYNC B0 ;  /* 0x0000000000007941 */ /* 0x000fea0003800000 */
.L_x_458:
[----:B------:R-:W-:-:S07]  /*10de0*/  SEL R18, R18, RZ, P0 ;  /* 0x000000ff12127207 */ /* 0x000fce0000000000 */
.L_x_418:
[----:B------:R-:W-:Y:S05]  /*10df0*/  BSYNC B7 ;  /* 0x0000000000077941 */ /* 0x000fea0003800000 */
.L_x_416:
[----:B------:R-:W-:-:S13]  /*10e00*/  LOP3.LUT P0, RZ, R16, 0x2000, RZ, 0xc0, !PT ;  /* 0x0000200010ff7812 */ /* 0x000fda000780c0ff */
[----:B------:R-:W-:Y:S05]  /*10e10*/  @!P0 BRA `(.L_x_460) ;  /* 0x0000000000248947 */ /* 0x000fea0003800000 */
[----:B------:R-:W-:Y:S05]  /*10e20*/  WARPSYNC.ALL ;  /* 0x0000000000007948 */ /* 0x000fea0003800000 */
[----:B------:R-:W4:Y:S08]  /*10e30*/  S2UR UR5, SR_CgaCtaId ;  /* 0x00000000000579c3 */ /* 0x000f300000008800 */
[----:B------:R-:W-:Y:S06]  /*10e40*/  BAR.SYNC.DEFER_BLOCKING 0x5, 0x180 ;  /* 0x0146000000007b1d */ /* 0x000fec0000010000 */
[----:B------:R-:W-:-:S02]  /*10e50*/  UMOV UR4, 0x400 ;  /* 0x0000040000047882 */ /* 0x000fc40000000000 */
[----:B----4-:R-:W-:-:S06]  /*10e60*/  ULEA UR4, UR5, UR4, 0x18 ;  /* 0x0000000405047291 */ /* 0x010fcc000f8ec03f */
[----:B------:R-:W-:-:S05]  /*10e70*/  IMAD.U32 R17, RZ, RZ, UR4 ;  /* 0x00000004ff117e24 */ /* 0x000fca000f8e00ff */
[----:B------:R4:W0:Y:S01]  /*10e80*/  LDS.128 R24, [R17+0x28cd0] ;  /* 0x028cd00011187984 */ /* 0x0008220000000c00 */
[----:B------:R-:W-:Y:S06]  /*10e90*/  BAR.ARV 0x4, 0x180 ;  /* 0x0106000000007b1d */ /* 0x000fec0000002000 */
[----:B------:R-:W-:Y:S05]  /*10ea0*/  BRA `(.L_x_461) ;  /* 0x0000000800d07947 */ /* 0x000fea0003800000 */
.L_x_460:
[----:B------:R-:W4:Y:S01]  /*10eb0*/  S2R R9, SR_TID.X ;  /* 0x0000000000097919 */ /* 0x000f220000002100 */
[----:B------:R-:W-:Y:S01]  /*10ec0*/  UMOV UR4, 0xffffffff ;  /* 0xffffffff00047882 */ /* 0x000fe20000000000 */
[----:B----4-:R-:W-:-:S04]  /*10ed0*/  LOP3.LUT R9, R9, 0x1f, RZ, 0xc0, !PT ;  /* 0x0000001f09097812 */ /* 0x010fc800078ec0ff */
[----:B------:R-:W-:Y:S01]  /*10ee0*/  ISETP.NE.AND P0, PT, R9, 0x1f, PT ;  /* 0x0000001f0900780c */ /* 0x000fe20003f05270 */
[----:B------:R-:W-:-:S12]  /*10ef0*/  BRA.DIV UR4, `(.L_x_462) ;  /* 0x0000003204a47947 */ /* 0x000fd8000b800000 */
[----:B------:R-:W-:Y:S01]  /*10f00*/  IMAD.IADD R7, R27, 0x1, R9 ;  /* 0x000000011b077824 */ /* 0x000fe200078e0209 */
[----:B------:R-:W-:-:S04]  /*10f10*/  ULDC UR4, c[0x0][0xc3c] ;  /* 0x00030f0000047ab9 */ /* 0x000fc80000000800 */
[----:B------:R-:W-:-:S13]  /*10f20*/  ISETP.GE.OR P1, PT, R7, UR4, !P0 ;  /* 0x0000000407007c0c */ /* 0x000fda000c726670 */
[----:B------:R-:W4:Y:S08]  /*10f30*/  @!P1 LDC.64 R2, c[0x0][0xc80] ;  /* 0x00032000ff029b82 */ /* 0x000f300000000a00 */
[----:B0-----:R-:W0:Y:S01]  /*10f40*/  @!P1 LDC.64 R4, c[0x0][0xc78] ;  /* 0x00031e00ff049b82 */ /* 0x001e220000000a00 */
[----:B----4-:R-:W-:-:S05]  /*10f50*/  @!P1 IMAD.WIDE R2, R7, 0x4, R2 ;  /* 0x0000000407029825 */ /* 0x010fca00078e0202 */
[----:B------:R0:W4:Y:S02]  /*10f60*/  @!P1 LDG.E R8, desc[UR50][R2.64] ;  /* 0x0000003202089981 */ /* 0x000124000c1e1900 */
[----:B0-----:R-:W-:-:S05]  /*10f70*/  @!P1 IMAD.WIDE R2, R7, 0x4, R4 ;  /* 0x0000000407029825 */ /* 0x001fca00078e0204 */
[----:B------:R-:W5:Y:S01]  /*10f80*/  @!P1 LDG.E R5, desc[UR50][R2.64] ;  /* 0x0000003202059981 */ /* 0x000f62000c1e1900 */
[----:B------:R-:W-:Y:S01]  /*10f90*/  IMAD.MOV.U32 R7, RZ, RZ, RZ ;  /* 0x000000ffff077224 */ /* 0x000fe200078e00ff */
[C---:B------:R-:W-:Y:S01]  /*10fa0*/  ISETP.GE.U32.AND P2, PT, R9.reuse, 0x2, PT ;  /* 0x000000020900780c */ /* 0x040fe20003f46070 */
[----:B------:R-:W-:Y:S01]  /*10fb0*/  IMAD.MOV.U32 R4, RZ, RZ, RZ ;  /* 0x000000ffff047224 */ /* 0x000fe200078e00ff */
[C---:B------:R-:W-:Y:S01]  /*10fc0*/  ISETP.GE.U32.AND P3, PT, R9.reuse, 0x4, PT ;  /* 0x000000040900780c */ /* 0x040fe20003f66070 */
[----:B------:R-:W-:Y:S01]  /*10fd0*/  SHFL.IDX PT, R0, R24, RZ, 0x1f ;  /* 0x00001fff18007589 */ /* 0x000fe200000e0000 */
[C---:B------:R-:W-:Y:S02]  /*10fe0*/  ISETP.GE.U32.AND P4, PT, R9.reuse, 0x8, PT ;  /* 0x000000080900780c */ /* 0x040fe40003f86070 */
[----:B------:R-:W-:Y:S01]  /*10ff0*/  ISETP.GE.U32.AND P5, PT, R9, 0x10, PT ;  /* 0x000000100900780c */ /* 0x000fe20003fa6070 */
[----:B--23--:R0:W-:Y:S02]  /*11000*/  SHFL.IDX PT, R6, R24, 0x1, 0x1f ;  /* 0x00201f0018067f89 */ /* 0x00c1e400000e0000 */
[----:B0-----:R-:W-:-:S02]  /*11010*/  IMAD.MOV.U32 R24, RZ, RZ, RZ ;  /* 0x000000ffff187224 */ /* 0x001fc400078e00ff */
[----:B----4-:R-:W-:Y:S02]  /*11020*/  @!P1 IMAD.MOV.U32 R7, RZ, RZ, R8 ;  /* 0x000000ffff079224 */ /* 0x010fe400078e0008 */
[----:B-----5:R-:W-:Y:S01]  /*11030*/  @!P1 IMAD.MOV.U32 R4, RZ, RZ, R5 ;  /* 0x000000ffff049224 */ /* 0x020fe200078e0005 */
[----:B------:R-:W-:-:S03]  /*11040*/  ISETP.NE.AND P1, PT, R9, RZ, PT ;  /* 0x000000ff0900720c */ /* 0x000fc60003f25270 */
[----:B------:R-:W-:-:S05]  /*11050*/  IMAD R13, R4, R7, RZ ;  /* 0x00000007040d7224 */ /* 0x000fca00078e02ff */
        /* <DEDUP_REMOVED lines=15> */
[----:B------:R0:W2:Y:S02]  /*11150*/  SHFL.IDX PT, R14, R3, 0x1f, 0x1f ;  /* 0x03e01f00030e7f89 */ /* 0x0000a400000e0000 */
.L_x_553:
[----:B------:R-:W-:Y:S02]  /*11160*/  ULDC UR4, c[0x0][0xc38] ;  /* 0x00030e0000047ab9 */ /* 0x000fe40000000800 */
[----:B------:R-:W-:-:S04]  /*11170*/  IMAD.U32 R5, RZ, RZ, UR4 ;  /* 0x00000004ff057e24 */ /* 0x000fc8000f8e00ff */
[----:B--2---:R-:W-:-:S04]  /*11180*/  IMAD R9, R14, R5, RZ ;  /* 0x000000050e097224 */ /* 0x004fc800078e02ff */
[----:B------:R-:W-:-:S05]  /*11190*/  IMAD.IADD R6, R6, 0x1, R9 ;  /* 0x0000000106067824 */ /* 0x000fca00078e0209 */
[----:B------:R-:W-:-:S13]  /*111a0*/  ISETP.GT.AND P6, PT, R6, R0, PT ;  /* 0x000000000600720c */ /* 0x000fda0003fc4270 */
[----:B------:R-:W-:Y:S05]  /*111b0*/  @P6 BRA `(.L_x_463) ;  /* 0x0000000000a46947 */ /* 0x000fea0003800000 */
.L_x_466:
[----:B------:R-:W2:Y:S01]  /*111c0*/  LDC R2, c[0x0][0xc3c] ;  /* 0x00030f00ff027b82 */ /* 0x000ea20000000800 */
[----:B------:R-:W-:-:S05]  /*111d0*/  VIADD R27, R27, 0x1f ;  /* 0x0000001f1b1b7836 */ /* 0x000fca0000000000 */
[----:B--2---:R-:W-:-:S13]  /*111e0*/  ISETP.GE.AND P6, PT, R27, R2, PT ;  /* 0x000000021b00720c */ /* 0x004fda0003fc6270 */
[----:B------:R-:W-:Y:S05]  /*111f0*/  @P6 BRA `(.L_x_464) ;  /* 0x0000000400b86947 */ /* 0x000fea0003800000 */
[----:B0-----:R-:W0:Y:S01]  /*11200*/  S2R R3, SR_TID.X ;  /* 0x0000000000037919 */ /* 0x001e220000002100 */
[----:B------:R-:W-:Y:S01]  /*11210*/  IMAD.MOV.U32 R7, RZ, RZ, RZ ;  /* 0x000000ffff077224 */ /* 0x000fe200078e00ff */
[----:B0-----:R-:W-:-:S05]  /*11220*/  LOP3.LUT R3, R3, 0x1f, RZ, 0xc0, !PT ;  /* 0x0000001f03037812 */ /* 0x001fca00078ec0ff */
[----:B------:R-:W-:-:S05]  /*11230*/  IMAD.IADD R9, R27, 0x1, R3 ;  /* 0x000000011b097824 */ /* 0x000fca00078e0203 */
[----:B------:R-:W-:-:S13]  /*11240*/  ISETP.GE.OR P6, PT, R9, R2, !P0 ;  /* 0x000000020900720c */ /* 0x000fda00047c6670 */
[----:B------:R-:W0:Y:S08]  /*11250*/  @!P6 LDC.64 R2, c[0x0][0xc80] ;  /* 0x00032000ff02eb82 */ /* 0x000e300000000a00 */
[----:B------:R-:W2:Y:S01]  /*11260*/  @!P6 LDC.64 R4, c[0x0][0xc78] ;  /* 0x00031e00ff04eb82 */ /* 0x000ea20000000a00 */
[----:B0-----:R-:W-:-:S05]  /*11270*/  @!P6 IMAD.WIDE R2, R9, 0x4, R2 ;  /* 0x000000040902e825 */ /* 0x001fca00078e0202 */
[----:B------:R2:W3:Y:S02]  /*11280*/  @!P6 LDG.E R7, desc[UR50][R2.64] ;  /* 0x000000320207e981 */ /* 0x0004e4000c1e1900 */
[----:B--2---:R-:W-:-:S04]  /*11290*/  @!P6 IMAD.WIDE R2, R9, 0x4, R4 ;  /* 0x000000040902e825 */ /* 0x004fc800078e0204 */
[----:B------:R-:W-:-:S06]  /*112a0*/  IMAD.MOV.U32 R4, RZ, RZ, RZ ;  /* 0x000000ffff047224 */ /* 0x000fcc00078e00ff */
[----:B------:R-:W3:Y:S01]  /*112b0*/  @!P6 LDG.E R4, desc[UR50][R2.64] ;  /* 0x000000320204e981 */ /* 0x000ee2000c1e1900 */
[----:B------:R-:W-:Y:S01]  /*112c0*/  UMOV UR4, 0xffffffff ;  /* 0xffffffff00047882 */ /* 0x000fe20000000000 */
[----:B---3--:R-:W-:Y:S02]  /*112d0*/  IMAD R13, R4, R7, RZ ;  /* 0x00000007040d7224 */ /* 0x008fe400078e02ff */
[----:B------:R-:W-:Y:S05]  /*112e0*/  BRA.DIV UR4, `(.L_x_465) ;  /* 0x0000003204e47947 */ /* 0x000fea000b800000 */
        /* <DEDUP_REMOVED lines=16> */
.L_x_561:
[----:B------:R-:W-:Y:S02]  /*113f0*/  ULDC UR4, c[0x0][0xc38] ;  /* 0x00030e0000047ab9 */ /* 0x000fe40000000800 */
[----:B------:R-:W-:-:S04]  /*11400*/  IMAD.U32 R5, RZ, RZ, UR4 ;  /* 0x00000004ff057e24 */ /* 0x000fc8000f8e00ff */
[----:B--2---:R-:W-:-:S04]  /*11410*/  IMAD R9, R14, R5, RZ ;  /* 0x000000050e097224 */ /* 0x004fc800078e02ff */
[----:B------:R-:W-:-:S05]  /*11420*/  IMAD.IADD R6, R9, 0x1, R6 ;  /* 0x0000000109067824 */ /* 0x000fca00078e0206 */
[----:B------:R-:W-:-:S13]  /*11430*/  ISETP.GT.AND P6, PT, R6, R0, PT ;  /* 0x000000000600720c */ /* 0x000fda0003fc4270 */
[----:B------:R-:W-:Y:S05]  /*11440*/  @!P6 BRA `(.L_x_466) ;  /* 0xfffffffc005ce947 */ /* 0x000fea000383ffff */
.L_x_463:
[----:B------:R-:W-:Y:S01]  /*11450*/  IMAD.IADD R2, R6, 0x1, -R9 ;  /* 0x0000000106027824 */ /* 0x000fe200078e0a09 */
[----:B------:R-:W-:-:S03]  /*11460*/  UMOV UR4, 0xffffffff ;  /* 0xffffffff00047882 */ /* 0x000fc60000000000 */
[----:B------:R-:W-:-:S05]  /*11470*/  IMAD R9, R3, R5, R2 ;  /* 0x0000000503097224 */ /* 0x000fca00078e0202 */
[----:B------:R-:W-:Y:S01]  /*11480*/  ISETP.GT.AND P6, PT, R9, R0, PT ;  /* 0x000000000900720c */ /* 0x000fe20003fc4270 */
[----:B------:R-:W-:-:S12]  /*11490*/  BRA.DIV UR4, `(.L_x_467) ;  /* 0x0000003604307947 */ /* 0x000fd8000b800000 */
[----:B------:R-:W-:-:S04]  /*114a0*/  VOTE.ANY R8, PT, !P6 ;  /* 0x0000000000087806 */ /* 0x000fc800070e0100 */
[----:B------:R-:W2:Y:S02]  /*114b0*/  POPC R6, R8 ;  /* 0x0000000800067309 */ /* 0x000ea40000000000 */
[----:B--2---:R2:W3:Y:S04]  /*114c0*/  SHFL.IDX PT, R7, R7, R6, 0x1f ;  /* 0x00001f0607077589 */ /* 0x0044e800000e0000 */
[----:B------:R2:W4:Y:S02]  /*114d0*/  SHFL.IDX PT, R4, R4, R6, 0x1f ;  /* 0x00001f0604047589 */ /* 0x00052400000e0000 */
.L_x_566:
[----:B------:R-:W-:-:S13]  /*114e0*/  ISETP.NE.AND P0, PT, R8, RZ, PT ;  /* 0x000000ff0800720c */ /* 0x000fda0003f05270 */
[----:B------:R-:W-:Y:S05]  /*114f0*/  @!P0 BRA `(.L_x_468) ;  /* 0x0000000000108947 */ /* 0x000fea0003800000 */
[----:B------:R-:W-:Y:S01]  /*11500*/  UMOV UR4, 0xffffffff ;  /* 0xffffffff00047882 */ /* 0x000fe20000000000 */
[----:B------:R-:W-:Y:S02]  /*11510*/  VIADD R12, R6, 0xffffffff ;  /* 0xffffffff060c7836 */ /* 0x000fe40000000000 */
[----:B------:R-:W-:Y:S05]  /*11520*/  BRA.DIV UR4, `(.L_x_469) ;  /* 0x0000003604687947 */ /* 0x000fea000b800000 */
[----:B------:R0:W0:Y:S02]  /*11530*/  SHFL.IDX PT, R24, R3, R12, 0x1f ;  /* 0x00001f0c03187589 */ /* 0x00002400000e0000 */
.L_x_468:
[----:B---3--:R-:W-:Y:S01]  /*11540*/  IABS R8, R7 ;  /* 0x0000000700087213 */ /* 0x008fe20000000000 */
[----:B0-----:R-:W-:Y:S01]  /*11550*/  IMAD R24, R24, R5, R2 ;  /* 0x0000000518187224 */ /* 0x001fe200078e0202 */
[----:B----4-:R-:W-:Y:S01]  /*11560*/  IABS R5, R4 ;  /* 0x0000000400057213 */ /* 0x010fe20000000000 */
[----:B------:R-:W-:Y:S01]  /*11570*/  IMAD.MOV.U32 R2, RZ, RZ, RZ ;  /* 0x000000ffff027224 */ /* 0x000fe200078e00ff */
[----:B------:R-:W0:Y:S01]  /*11580*/  I2F.RP R9, R8 ;  /* 0x0000000800097306 */ /* 0x000e220000209400 */
[----:B------:R-:W-:Y:S02]  /*11590*/  IMAD.IADD R0, R0, 0x1, -R24 ;  /* 0x0000000100007824 */ /* 0x000fe400078e0a18 */
[----:B------:R-:W-:-:S05]  /*115a0*/  IMAD.IADD R27, R6, 0x1, R27 ;  /* 0x00000001061b7824 */ /* 0x000fca00078e021b */
[----:B------:R-:W3:Y:S08]  /*115b0*/  I2F.RP R10, R5 ;  /* 0x00000005000a7306 */ /* 0x000ef00000209400 */
[----:B0-----:R-:W0:Y:S08]  /*115c0*/  MUFU.RCP R9, R9 ;  /* 0x0000000900097308 */ /* 0x001e300000001000 */
[----:B---3--:R-:W-:Y:S01]  /*115d0*/  MUFU.RCP R10, R10 ;  /* 0x0000000a000a7308 */ /* 0x008fe20000001000 */
[----:B0-----:R-:W-:-:S07]  /*115e0*/  VIADD R3, R9, 0xffffffe ;  /* 0x0ffffffe09037836 */ /* 0x001fce0000000000 */
[----:B------:R-:W0:Y:S02]  /*115f0*/  F2I.FTZ.U32.TRUNC.NTZ R3, R3 ;  /* 0x0000000300037305 */ /* 0x000e24000021f000 */
[----:B0-----:R-:W-:-:S04]  /*11600*/  IMAD.MOV R11, RZ, RZ, -R3 ;  /* 0x000000ffff0b7224 */ /* 0x001fc800078e0a03 */
[----:B------:R-:W-:-:S04]  /*11610*/  IMAD R11, R11, R8, RZ ;  /* 0x000000080b0b7224 */ /* 0x000fc800078e02ff */
[----:B------:R-:W-:Y:S01]  /*11620*/  IMAD.HI.U32 R2, R3, R11, R2 ;  /* 0x0000000b03027227 */ /* 0x000fe200078e0002 */
[----:B------:R-:W-:Y:S02]  /*11630*/  IABS R3, R7 ;  /* 0x0000000700037213 */ /* 0x000fe40000000000 */
[----:B------:R-:W-:-:S03]  /*11640*/  IABS R11, R0 ;  /* 0x00000000000b7213 */ /* 0x000fc60000000000 */
[----:B------:R-:W-:Y:S02]  /*11650*/  IMAD.MOV R12, RZ, RZ, -R3 ;  /* 0x000000ffff0c7224 */ /* 0x000fe400078e0a03 */
[----:B------:R-:W-:-:S04]  /*11660*/  IMAD.HI.U32 R9, R2, R11, RZ ;  /* 0x0000000b02097227 */ /* 0x000fc800078e00ff */
[----:B------:R-:W-:Y:S02]  /*11670*/  VIADD R3, R10, 0xffffffe ;  /* 0x0ffffffe0a037836 */ /* 0x000fe40000000000 */
[----:B------:R-:W-:-:S04]  /*11680*/  IMAD R11, R9, R12, R11 ;  /* 0x0000000c090b7224 */ /* 0x000fc800078e020b */
[----:B------:R-:W0:Y:S01]  /*11690*/  F2I.FTZ.U32.TRUNC.NTZ R3, R3 ;  /* 0x0000000300037305 */ /* 0x000e22000021f000 */
[----:B------:R-:W-:-:S13]  /*116a0*/  ISETP.GT.U32.AND P1, PT, R8, R11, PT ;  /* 0x0000000b0800720c */ /* 0x000fda0003f24070 */
[----:B------:R-:W-:Y:S02]  /*116b0*/  @!P1 IMAD.IADD R11, R11, 0x1, -R8 ;  /* 0x000000010b0b9824 */ /* 0x000fe400078e0a08 */
[----:B0-----:R-:W-:Y:S02]  /*116c0*/  IMAD.MOV R2, RZ, RZ, -R3 ;  /* 0x000000ffff027224 */ /* 0x001fe400078e0a03 */
[----:B------:R-:W-:Y:S01]  /*116d0*/  @!P1 VIADD R9, R9, 0x1 ;  /* 0x0000000109099836 */ /* 0x000fe20000000000 */
[----:B------:R-:W-:Y:S01]  /*116e0*/  ISETP.GE.U32.AND P0, PT, R11, R8, PT ;  /* 0x000000080b00720c */ /* 0x000fe20003f06070 */
[----:B------:R-:W-:Y:S01]  /*116f0*/  IMAD R11, R2, R5, RZ ;  /* 0x00000005020b7224 */ /* 0x000fe200078e02ff */
[----:B------:R-:W-:Y:S01]  /*11700*/  ISETP.NE.AND P1, PT, R7, RZ, PT ;  /* 0x000000ff0700720c */ /* 0x000fe20003f25270 */
[----:B------:R-:W-:-:S04]  /*11710*/  IMAD.MOV.U32 R2, RZ, RZ, RZ ;  /* 0x000000ffff027224 */ /* 0x000fc800078e00ff */
[----:B------:R-:W-:Y:S01]  /*11720*/  IMAD.HI.U32 R8, R3, R11, R2 ;  /* 0x0000000b03087227 */ /* 0x000fe200078e0002 */
[----:B------:R-:W-:-:S04]  /*11730*/  LOP3.LUT R2, R0, R7, RZ, 0x3c, !PT ;  /* 0x0000000700027212 */ /* 0x000fc800078e3cff */
[----:B------:R-:W-:Y:S01]  /*11740*/  ISETP.GE.AND P2, PT, R2, RZ, PT ;  /* 0x000000ff0200720c */ /* 0x000fe20003f46270 */
[----:B------:R-:W-:Y:S01]  /*11750*/  @P0 VIADD R9, R9, 0x1 ;  /* 0x0000000109090836 */ /* 0x000fe20000000000 */
[----:B------:R-:W-:-:S05]  /*11760*/  IABS R2, R4 ;  /* 0x0000000400027213 */ /* 0x000fca0000000000 */
[----:B------:R-:W-:-:S06]  /*11770*/  IMAD.MOV R2, RZ, RZ, -R2 ;  /* 0x000000ffff027224 */ /* 0x000fcc00078e0a02 */
[----:B------:R-:W-:Y:S01]  /*11780*/  @!P2 IMAD.MOV R9, RZ, RZ, -R9 ;  /* 0x000000ffff09a224 */ /* 0x000fe200078e0a09 */
[----:B------:R-:W-:-:S04]  /*11790*/  @!P1 LOP3.LUT R9, RZ, R7, RZ, 0x33, !PT ;  /* 0x00000007ff099212 */ /* 0x000fc800078e33ff */
[-C--:B------:R-:W-:Y:S01]  /*117a0*/  IABS R3, R9.reuse ;  /* 0x0000000900037213 */ /* 0x080fe20000000000 */
[----:B------:R-:W-:-:S04]  /*117b0*/  IMAD R7, R7, R9, RZ ;  /* 0x0000000907077224 */ /* 0x000fc800078e02ff */
        /* <DEDUP_REMOVED lines=18> */
.L_x_464:
[----:B------:R-:W-:Y:S01]  /*118e0*/  UMOV UR4, URZ ;  /* 0x0000003f00047c82 */ /* 0x000fe20008000000 */
[----:B------:R-:W-:Y:S01]  /*118f0*/  UMOV UR5, URZ ;  /* 0x0000003f00057c82 */ /* 0x000fe20008000000 */
[----:B------:R-:W-:Y:S01]  /*11900*/  ULDC UR6, c[0x0][0xc3c] ;  /* 0x00030f0000067ab9 */ /* 0x000fe20000000800 */
[----:B------:R-:W-:Y:S02]  /*11910*/  IMAD.MOV.U32 R24, RZ, RZ, R0 ;  /* 0x000000ffff187224 */ /* 0x000fe400078e0000 */
[----:B------:R-:W-:Y:S02]  /*11920*/  IMAD.U32 R25, RZ, RZ, UR4 ;  /* 0x00000004ff197e24 */ /* 0x000fe4000f8e00ff */
[----:B------:R-:W-:Y:S02]  /*11930*/  IMAD.U32 R26, RZ, RZ, UR5 ;  /* 0x00000005ff1a7e24 */ /* 0x000fe4000f8e00ff */
[----:B------:R-:W-:-:S07]  /*11940*/  IMAD.U32 R27, RZ, RZ, UR6 ;  /* 0x00000006ff1b7e24 */ /* 0x000fce000f8e00ff */
.L_x_470:
[----:B------:R-:W3:Y:S01]  /*11950*/  S2R R0, SR_TID.X ;  /* 0x0000000000007919 */ /* 0x000ee20000002100 */
[----:B------:R-:W-:Y:S05]  /*11960*/  WARPSYNC.ALL ;  /* 0x0000000000007948 */ /* 0x000fea0003800000 */
[----:B------:R-:W-:Y:S01]  /*11970*/  BAR.SYNC.DEFER_BLOCKING 0x4, 0x180 ;  /* 0x0106000000007b1d */ /* 0x000fe20000010000 */
[----:B---3--:R-:W-:-:S04]  /*11980*/  LOP3.LUT R0, R0, 0x1f, RZ, 0xc0, !PT ;  /* 0x0000001f00007812 */ /* 0x008fc800078ec0ff */
[----:B------:R-:W-:-:S13]  /*11990*/  ISETP.NE.AND P0, PT, R0, RZ, PT ;  /* 0x000000ff0000720c */ /* 0x000fda0003f05270 */
[----:B0-----:R-:W0:Y:S01]  /*119a0*/  @!P0 S2R R3, SR_CgaCtaId ;  /* 0x0000000000038919 */ /* 0x001e220000008800 */
[----:B------:R-:W-:-:S04]  /*119b0*/  @!P0 MOV R0, 0x400 ;  /* 0x0000040000008802 */ /* 0x000fc80000000f00 */
[----:B0-----:R-:W-:-:S05]  /*119c0*/  @!P0 LEA R17, R3, R0, 0x18 ;  /* 0x0000000003118211 */ /* 0x001fca00078ec0ff */
[----:B------:R0:W-:Y:S01]  /*119d0*/  @!P0 STS.128 [R17+0x28cd0], R24 ;  /* 0x028cd01811008388 */ /* 0x0001e20000000c00 */
[----:B------:R-:W-:Y:S06]  /*119e0*/  BAR.ARV 0x5, 0x180 ;  /* 0x0146000000007b1d */ /* 0x000fec0000002000 */
.L_x_461:
[----:B------:R-:W-:Y:S02]  /*119f0*/  ULDC UR4, c[0x0][0xc3c] ;  /* 0x00030f0000047ab9 */ /* 0x000fe40000000800 */
[----:B0-----:R-:W-:-:S13]  /*11a00*/  ISETP.GE.AND P0, PT, R27, UR4, PT ;  /* 0x000000041b007c0c */ /* 0x001fda000bf06270 */
[----:B------:R-:W-:Y:S05]  /*11a10*/  @!P0 BRA `(.L_x_471) ;  /* 0xffffffb400bc8947 */ /* 0x000fea000383ffff */
[----:B------:R-:W-:Y:S05]  /*11a20*/  BSYNC B8 ;  /* 0x0000000000087941 */ /* 0x000fea0003800000 */
.L_x_410:
[----:B------:R-:W5:Y:S01]  /*11a30*/  LDL.LU R0, [R1+0x24] ;  /* 0x0000240001007983 */ /* 0x000f620000300800 */
[----:B------:R-:W-:Y:S01]  /*11a40*/  BSSY B0, `(.L_x_472) ;  /* 0x000000b000007945 */ /* 0x000fe20003800000 */
[----:B------:R-:W0:Y:S01]  /*11a50*/  S2R R5, SR_CgaCtaId ;  /* 0x0000000000057919 */ /* 0x000e220000008800 */
[----:B-----5:R-:W-:-:S05]  /*11a60*/  VIADD R0, R0, 0x1 ;  /* 0x0000000100007836 */ /* 0x020fca0000000000 */
[----:B-1----:R-:W-:-:S04]  /*11a70*/  LEA.HI R2, R0, R0, RZ, 0x1 ;  /* 0x0000000000027211 */ /* 0x002fc800078f08ff */
[----:B------:R-:W-:Y:S02]  /*11a80*/  LOP3.LUT R3, R2, 0xfffffffe, RZ, 0xc0, !PT ;  /* 0xfffffffe02037812 */ /* 0x000fe400078ec0ff */
[----:B------:R-:W-:-:S03]  /*11a90*/  MOV R2, 0x400 ;  /* 0x0000040000027802 */ /* 0x000fc60000000f00 */
[----:B------:R-:W-:Y:S01]  /*11aa0*/  IMAD.IADD R0, R0, 0x1, -R3 ;  /* 0x0000000100007824 */ /* 0x000fe200078e0a03 */
[----:B0-----:R-:W-:-:S04]  /*11ab0*/  LEA R7, R5, R2, 0x18 ;  /* 0x0000000205077211 */ /* 0x001fc800078ec0ff */
[----:B------:R-:W-:-:S04]  /*11ac0*/  SHF.L.U32 R0, R0, 0x1f, RZ ;  /* 0x0000001f00007819 */ /* 0x000fc800000006ff */
[----:B------:R-:W0:Y:S02]  /*11ad0*/  SYNCS.PHASECHK.TRANS64.TRYWAIT P0, [R7+URZ+0x28c20], R0 ;  /* 0x028c2000070075a7 */ /* 0x000e24000800017f */
[----:B0-----:R-:W-:Y:S05]  /*11ae0*/  @!P0 BRA `(.L_x_473) ;  /* 0x0000003000208947 */ /* 0x001fea0003800000 */
.L_x_569:
[----:B------:R-:W-:Y:S05]  /*11af0*/  BSYNC B0 ;  /* 0x0000000000007941 */ /* 0x000fea0003800000 */
.L_x_472:
[----:B------:R-:W-:-:S03]  /*11b00*/  UMOV UR4, 0xffffffff ;  /* 0xffffffff00047882 */ /* 0x000fc60000000000 */
[----:B------:R-:W-:Y:S05]  /*11b10*/  BRA.DIV UR4, `(.L_x_474) ;  /* 0x0000003204287947 */ /* 0x000fea000b800000 */
[----:B0-----:R-:W0:Y:S02]  /*11b20*/  S2R R0, SR_TID.X ;  /* 0x0000000000007919 */ /* 0x001e240000002100 */
[----:B0-----:R-:W-:-:S04]  /*11b30*/  SHF.R.U32.HI R0, RZ, 0x5, R0 ;  /* 0x00000005ff007819 */ /* 0x001fc80000011600 */
[----:B------:R-:W-:-:S05]  /*11b40*/  LOP3.LUT R0, R0, 0x3, RZ, 0xc0, !PT ;  /* 0x0000000300007812 */ /* 0x000fca00078ec0ff */
[----:B------:R0:W1:Y:S02]  /*11b50*/  SHFL.IDX PT, R14, R0, RZ, 0x1f ;  /* 0x00001fff000e7589 */ /* 0x00006400000e0000 */
.L_x_572:
[----:B-1----:R-:W-:Y:S01]  /*11b60*/  ISETP.NE.AND P0, PT, R14, RZ, PT ;  /* 0x000000ff0e00720c */ /* 0x002fe20003f05270 */
[----:B------:R-:W-:-:S12]  /*11b70*/  BSSY B0, `(.L_x_475) ;  /* 0x0000024000007945 */ /* 0x000fd80003800000 */
[----:B------:R-:W-:Y:S05]  /*11b80*/  @P0 BRA `(.L_x_476) ;  /* 0x0000000000880947 */ /* 0x000fea0003800000 */
[----:B------:R-:W-:-:S03]  /*11b90*/  UMOV UR4, 0xffffffff ;  /* 0xffffffff00047882 */ /* 0x000fc60000000000 */
[----:B------:R-:W-:Y:S05]  /*11ba0*/  BRA.DIV UR4, `(.L_x_477) ;  /* 0x0000003204387947 */ /* 0x000fea000b800000 */
[----:B------:R-:W-:-:S13]  /*11bb0*/  ELECT P6, URZ, PT ;  /* 0x00000000003f782f */ /* 0x000fda00038c0000 */
.L_x_575:
[----:B------:R-:W-:Y:S05]  /*11bc0*/  @!P6 BRA `(.L_x_476) ;  /* 0x000000000078e947 */ /* 0x000fea0003800000 */
[----:B------:R-:W-:-:S06]  /*11bd0*/  ULOP3.LUT UR4, UR37, 0x2, URZ, 0xfc, !UPT ;  /* 0x0000000225047892 */ /* 0x000fcc000f8efc3f */
[----:B0-----:R-:W-:-:S05]  /*11be0*/  IMAD.U32 R0, RZ, RZ, UR4 ;  /* 0x00000004ff007e24 */ /* 0x001fca000f8e00ff */
[----:B------:R-:W-:-:S13]  /*11bf0*/  ISETP.NE.AND P0, PT, R0, 0x3, PT ;  /* 0x000000030000780c */ /* 0x000fda0003f05270 */
[----:B------:R-:W-:Y:S05]  /*11c00*/  @!P0 BRA `(.L_x_478) ;  /* 0x0000000000048947 */ /* 0x000fea0003800000 */
[----:B------:R-:W-:Y:S01]  /*11c10*/  BPT.TRAP 0x1 ;  /* 0x000000040000795c */ /* 0x000fe20000300000 */
.L_x_478:
[----:B------:R-:W-:Y:S01]  /*11c20*/  IMAD R5, R18, 0x8, R7 ;  /* 0x0000000812057824 */ /* 0x000fe200078e0207 */
[----:B------:R-:W-:Y:S01]  /*11c30*/  SHF.L.U32 R0, R22, 0x1f, RZ ;  /* 0x0000001f16007819 */ /* 0x000fe200000006ff */
[----:B------:R-:W-:-:S03]  /*11c40*/  VIADD R18, R18, 0x1 ;  /* 0x0000000112127836 */ /* 0x000fc60000000000 */
[----:B------:R-:W0:Y:S02]  /*11c50*/  SYNCS.PHASECHK.TRANS64.TRYWAIT P1, [R5+URZ+0x28c40], R0 ;  /* 0x028c4000050075a7 */ /* 0x000e24000802017f */
[----:B------:R-:W-:-:S04]  /*11c60*/  ISETP.NE.AND P2, PT, R18, 0x2, PT ;  /* 0x000000021200780c */ /* 0x000fc80003f45270 */
[----:B------:R-:W-:Y:S01]  /*11c70*/  SEL R3, RZ, 0x1, P2 ;  /* 0x00000001ff037807 */ /* 0x000fe20001000000 */
[----:B0-----:R-:W-:Y:S08]  /*11c80*/  @!P1 BRA `(.L_x_479) ;  /* 0x0000003000209947 */ /* 0x001ff00003800000 */
.L_x_576:
[----:B------:R-:W-:Y:S02]  /*11c90*/  SEL R18, R18, RZ, P2 ;  /* 0x000000ff12127207 */ /* 0x000fe40001000000 */
[----:B------:R-:W-:Y:S01]  /*11ca0*/  LOP3.LUT R2, R22, R3, RZ, 0x3c, !PT ;  /* 0x0000000316027212 */ /* 0x000fe200078e3cff */
[----:B------:R-:W-:Y:S06]  /*11cb0*/  @!P0 BRA `(.L_x_480) ;  /* 0x0000000000048947 */ /* 0x000fec0003800000 */
[----:B------:R-:W-:Y:S01]  /*11cc0*/  BPT.TRAP 0x1 ;  /* 0x000000040000795c */ /* 0x000fe20000300000 */
.L_x_480:
[----:B------:R-:W-:Y:S01]  /*11cd0*/  IMAD R3, R18, 0x8, R7 ;  /* 0x0000000812037824 */ /* 0x000fe200078e0207 */
[----:B------:R-:W-:-:S04]  /*11ce0*/  SHF.L.U32 R2, R2, 0x1f, RZ ;  /* 0x0000001f02027819 */ /* 0x000fc800000006ff */
[----:B------:R-:W1:Y:S02]  /*11cf0*/  SYNCS.PHASECHK.TRANS64.TRYWAIT P1, [R3+URZ+0x28c40], R2 ;  /* 0x028c4002030075a7 */ /* 0x000e64000802017f */
[----:B-1----:R-:W-:Y:S05]  /*11d00*/  @!P1 BRA `(.L_x_481) ;  /* 0x0000003000149947 */ /* 0x002fea0003800000 */
.L_x_577:
[----:B------:R-:W-:Y:S05]  /*11d10*/  @!P0 BRA `(.L_x_482) ;  /* 0x0000000000048947 */ /* 0x000fea0003800000 */
[----:B------:R-:W-:Y:S01]  /*11d20*/  BPT.TRAP 0x1 ;  /* 0x000000040000795c */ /* 0x000fe20000300000 */
.L_x_482:
[----:B------:R-:W5:Y:S02]  /*11d30*/  SYNCS.PHASECHK.TRANS64.TRYWAIT P1, [R5+URZ+0x28c60], R0 ;  /* 0x028c6000050075a7 */ /* 0x000f64000802017f */
[----:B-----5:R-:W-:Y:S05]  /*11d40*/  @!P1 BRA `(.L_x_483) ;  /* 0x0000003000189947 */ /* 0x020fea0003800000 */
.L_x_578:
[----:B------:R-:W-:Y:S05]  /*11d50*/  @!P0 BRA `(.L_x_484) ;  /* 0x0000000000048947 */ /* 0x000fea0003800000 */
[----:B------:R-:W-:Y:S01]  /*11d60*/  BPT.TRAP 0x1 ;  /* 0x000000040000795c */ /* 0x000fe20000300000 */
.L_x_484:
[----:B------:R0:W0:Y:S02]  /*11d70*/  SYNCS.PHASECHK.TRANS64.TRYWAIT P0, [R3+URZ+0x28c60], R2 ;  /* 0x028c6002030075a7 */ /* 0x000024000800017f */
[----:B0-----:R-:W-:Y:S05]  /*11d80*/  @!P0 NANOSLEEP.SYNCS 0x989680 ;  /* 0x009896800000895d */ /* 0x001fea0003900000 */
[----:B------:R-:W0:Y:S02]  /*11d90*/  @!P0 SYNCS.PHASECHK.TRANS64 P0, [R3+URZ+0x28c60], R2 ;  /* 0x028c6002030085a7 */ /* 0x000e24000800007f */
[----:B0-----:R-:W-:Y:S05]  /*11da0*/  @!P0 BRA `(.L_x_484) ;  /* 0xfffffffc00f08947 */ /* 0x001fea000383ffff */
.L_x_476:
[----:B------:R-:W-:Y:S05]  /*11db0*/  BSYNC B0 ;  /* 0x0000000000007941 */ /* 0x000fea0003800000 */
.L_x_475:
[----:B------:R-:W-:Y:S05]  /*11dc0*/  EXIT ;  /* 0x000000000000794d */ /* 0x000fea0003800000 */
.L_x_353:
[----:B0-----:R-:W-:-:S04]  /*11dd0*/  IMAD.U32 R3, RZ, RZ, UR17 ;  /* 0x00000011ff037e24 */ /* 0x001fc8000f8e00ff */
[----:B------:R0:W1:Y:S03]  /*11de0*/  SYNCS.PHASECHK.TRANS64.TRYWAIT P1, [R3+URZ+0x28c50], R0 ;  /* 0x028c5000030075a7 */ /* 0x000066000802017f */
[----:B-1----:R-:W-:Y:S05]  /*11df0*/  @!P1 NANOSLEEP.SYNCS 0x989680 ;  /* 0x009896800000995d */ /* 0x002fea0003900000 */
[----:B------:R-:W1:Y:S02]  /*11e00*/  @!P1 SYNCS.PHASECHK.TRANS64 P1, [R3+URZ+0x28c50], R0 ;  /* 0x028c5000030095a7 */ /* 0x000e64000802007f */
[----:B-1----:R-:W-:Y:S05]  /*11e10*/  @!P1 BRA `(.L_x_353) ;  /* 0xfffffffc00ec9947 */ /* 0x002fea000383ffff */
[----:B------:R-:W-:Y:S05]  /*11e20*/  BRA `(.L_x_485) ;  /* 0xffffff00004c7947 */ /* 0x000fea000383ffff */
.L_x_359:
[----:B-1----:R-:W-:-:S04]  /*11e30*/  IMAD.U32 R3, RZ, RZ, UR6 ;  /* 0x00000006ff037e24 */ /* 0x002fc8000f8e00ff */
[----:B------:R1:W2:Y:S03]  /*11e40*/  SYNCS.PHASECHK.TRANS64.TRYWAIT P1, [R3+URZ+0x28c50], R0 ;  /* 0x028c5000030075a7 */ /* 0x0002a6000802017f */
[----:B--2---:R-:W-:Y:S05]  /*11e50*/  @!P1 NANOSLEEP.SYNCS 0x989680 ;  /* 0x009896800000995d */ /* 0x004fea0003900000 */
[----:B------:R-:W2:Y:S02]  /*11e60*/  @!P1 SYNCS.PHASECHK.TRANS64 P1, [R3+URZ+0x28c50], R0 ;  /* 0x028c5000030095a7 */ /* 0x000ea4000802007f */
[----:B--2---:R-:W-:Y:S05]  /*11e70*/  @!P1 BRA `(.L_x_359) ;  /* 0xfffffffc00ec9947 */ /* 0x004fea000383ffff */
[----:B------:R-:W-:Y:S05]  /*11e80*/  BRA `(.L_x_358) ;  /* 0xffffff0c004c7947 */ /* 0x000fea000383ffff */
.L_x_364:
[----:B0-----:R-:W-:-:S04]  /*11e90*/  IMAD.U32 R3, RZ, RZ, UR39 ;  /* 0x00000027ff037e24 */ /* 0x001fc8000f8e00ff */
[----:B------:R0:W1:Y:S03]  /*11ea0*/  SYNCS.PHASECHK.TRANS64.TRYWAIT P1, [R3+URZ+0x28c00], R0 ;  /* 0x028c0000030075a7 */ /* 0x000066000802017f */
[----:B-1----:R-:W-:Y:S05]  /*11eb0*/  @!P1 NANOSLEEP.SYNCS 0x989680 ;  /* 0x009896800000995d */ /* 0x002fea0003900000 */
[----:B------:R-:W1:Y:S02]  /*11ec0*/  @!P1 SYNCS.PHASECHK.TRANS64 P1, [R3+URZ+0x28c00], R0 ;  /* 0x028c0000030095a7 */ /* 0x000e64000802007f */
[----:B-1----:R-:W-:Y:S05]  /*11ed0*/  @!P1 BRA `(.L_x_364) ;  /* 0xfffffffc00ec9947 */ /* 0x002fea000383ffff */
[----:B------:R-:W-:Y:S05]  /*11ee0*/  BRA `(.L_x_486) ;  /* 0xffffff20006c7947 */ /* 0x000fea000383ffff */
.L_x_368:
[----:B--2---:R2:W3:Y:S02]  /*11ef0*/  SYNCS.PHASECHK.TRANS64.TRYWAIT P1, [R7+URZ+0x28c30], R8 ;  /* 0x028c3008070075a7 */ /* 0x0044e4000802017f */
[----:B---3--:R-:W-:Y:S05]  /*11f00*/  @!P1 NANOSLEEP.SYNCS 0x989680 ;  /* 0x009896800000995d */ /* 0x008fea0003900000 */
[----:B------:R-:W3:Y:S02]  /*11f10*/  @!P1 SYNCS.PHASECHK.TRANS64 P1, [R7+URZ+0x28c30], R8 ;  /* 0x028c3008070095a7 */ /* 0x000ee4000802007f */
[----:B---3--:R-:W-:Y:S05]  /*11f20*/  @!P1 BRA `(.L_x_368) ;  /* 0xfffffffc00f09947 */ /* 0x008fea000383ffff */
[----:B------:R-:W-:Y:S05]  /*11f30*/  BRA `(.L_x_367) ;  /* 0xffffff2000887947 */ /* 0x000fea000383ffff */
.L_x_373:
[----:B----4-:R4:W0:Y:S02]  /*11f40*/  SYNCS.PHASECHK.TRANS64.TRYWAIT P1, [R7+URZ+0x28c50], R8 ;  /* 0x028c5008070075a7 */ /* 0x010824000802017f */
[----:B0-----:R-:W-:Y:S05]  /*11f50*/  @!P1 NANOSLEEP.SYNCS 0x989680 ;  /* 0x009896800000995d */ /* 0x001fea0003900000 */
[----:B------:R-:W0:Y:S02]  /*11f60*/  @!P1 SYNCS.PHASECHK.TRANS64 P1, [R7+URZ+0x28c50], R8 ;  /* 0x028c5008070095a7 */ /* 0x000e24000802007f */
[----:B0-----:R-:W-:Y:S05]  /*11f70*/  @!P1 BRA `(.L_x_373) ;  /* 0xfffffffc00f09947 */ /* 0x001fea000383ffff */
[----:B------:R-:W-:Y:S05]  /*11f80*/  BRA `(.L_x_372) ;  /* 0xffffff30009c7947 */ /* 0x000fea000383ffff */
.L_x_379:
[----:B--2---:R-:W-:-:S04]  /*11f90*/  IMAD.U32 R0, RZ, RZ, UR22 ;  /* 0x00000016ff007e24 */ /* 0x004fc8000f8e00ff */
[----:B------:R2:W3:Y:S03]  /*11fa0*/  SYNCS.PHASECHK.TRANS64.TRYWAIT P1, [R0+URZ+0x28c30], R7 ;  /* 0x028c3007000075a7 */ /* 0x0004e6000802017f */
[----:B---3--:R-:W-:Y:S05]  /*11fb0*/  @!P1 NANOSLEEP.SYNCS 0x989680 ;  /* 0x009896800000995d */ /* 0x008fea0003900000 */
[----:B------:R-:W3:Y:S02]  /*11fc0*/  @!P1 SYNCS.PHASECHK.TRANS64 P1, [R0+URZ+0x28c30], R7 ;  /* 0x028c3007000095a7 */ /* 0x000ee4000802007f */
[----:B---3--:R-:W-:Y:S05]  /*11fd0*/  @!P1 BRA `(.L_x_379) ;  /* 0xfffffffc00ec9947 */ /* 0x008fea000383ffff */
[----:B------:R-:W-:Y:S05]  /*11fe0*/  BRA `(.L_x_378) ;  /* 0xffffff3400887947 */ /* 0x000fea000383ffff */
.L_x_384:
[----:B---3--:R-:W-:-:S04]  /*11ff0*/  IMAD.U32 R8, RZ, RZ, UR22 ;  /* 0x00000016ff087e24 */ /* 0x008fc8000f8e00ff */
[----:B------:R3:W4:Y:S03]  /*12000*/  SYNCS.PHASECHK.TRANS64.TRYWAIT P1, [R8+URZ+0x28c50], R7 ;  /* 0x028c5007080075a7 */ /* 0x000726000802017f */
[----:B----4-:R-:W-:Y:S05]  /*12010*/  @!P1 NANOSLEEP.SYNCS 0x989680 ;  /* 0x009896800000995d */ /* 0x010fea0003900000 */
[----:B------:R-:W4:Y:S02]  /*12020*/  @!P1 SYNCS.PHASECHK.TRANS64 P1, [R8+URZ+0x28c50], R7 ;  /* 0x028c5007080095a7 */ /* 0x000f24000802007f */
[----:B----4-:R-:W-:Y:S05]  /*12030*/  @!P1 BRA `(.L_x_384) ;  /* 0xfffffffc00ec9947 */ /* 0x010fea000383ffff */
[----:B------:R-:W-:Y:S05]  /*12040*/  BRA `(.L_x_383) ;  /* 0xffffff4800bc7947 */ /* 0x000fea000383ffff */
.L_x_424:
[----:B------:R-:W0:Y:S01]  /*12050*/  S2R R21, SR_TID.X ;  /* 0x0000000000157919 */ /* 0x000e220000002100 */
[----:B------:R-:W-:Y:S01]  /*12060*/  BSSY B0, `(.L_x_487) ;  /* 0x000000a000007945 */ /* 0x000fe20003800000 */
[----:B------:R-:W-:Y:S02]  /*12070*/  IMAD.MOV.U32 R12, RZ, RZ, RZ ;  /* 0x000000ffff0c7224 */ /* 0x000fe400078e00ff */
[----:B------:R-:W-:Y:S02]  /*12080*/  IMAD.MOV.U32 R11, RZ, RZ, 0x1f ;  /* 0x0000001fff0b7424 */ /* 0x000fe400078e00ff */
[----:B------:R-:W-:Y:S01]  /*12090*/  IMAD.MOV.U32 R15, RZ, RZ, -0x1 ;  /* 0xffffffffff0f7424 */ /* 0x000fe200078e00ff */
[----:B0-----:R-:W-:-:S04]  /*120a0*/  SHF.R.U32.HI R21, RZ, 0x5, R21 ;  /* 0x00000005ff157819 */ /* 0x001fc80000011615 */
[----:B------:R-:W-:-:S05]  /*120b0*/  LOP3.LUT R21, R21, 0x3, RZ, 0xc0, !PT ;  /* 0x0000000315157812 */ /* 0x000fca00078ec0ff */
[----:B------:R-:W-:-:S07]  /*120c0*/  IMAD.MOV.U32 R13, RZ, RZ, R21 ;  /* 0x000000ffff0d7224 */ /* 0x000fce00078e0015 */
[----:B-----5:R-:W-:Y:S05]  /*120d0*/  WARPSYNC.COLLECTIVE R15, `(.L_x_488) ;  /* 0x000000000f087348 */ /* 0x020fea0003c00000 */
[----:B------:R0:W1:Y:S02]  /*120e0*/  SHFL.IDX P6, R14, R13, R12, R11 ;  /* 0x0000000c0d0e7389 */ /* 0x00006400000c000b */
[----:B01---5:R-:W-:Y:S01]  /*120f0*/  ENDCOLLECTIVE ;  /* 0x000000000000791b */ /* 0x023fe20003800000 */
.L_x_488:
[----:B------:R-:W-:Y:S05]  /*12100*/  BSYNC B0 ;  /* 0x0000000000007941 */ /* 0x000fea0003800000 */
.L_x_487:
[----:B------:R-:W-:Y:S05]  /*12110*/  BRA `(.L_x_489) ;  /* 0xffffffbc00d07947 */ /* 0x000fea000383ffff */
.L_x_427:
[----:B0-----:R0:W1:Y:S02]  /*12120*/  SYNCS.PHASECHK.TRANS64.TRYWAIT P0, [R19+URZ+0x28c40], R0 ;  /* 0x028c4000130075a7 */ /* 0x001064000800017f */
[----:B-1----:R-:W-:Y:S05]  /*12130*/  @!P0 NANOSLEEP.SYNCS 0x989680 ;  /* 0x009896800000895d */ /* 0x002fea0003900000 */
[----:B------:R-:W1:Y:S02]  /*12140*/  @!P0 SYNCS.PHASECHK.TRANS64 P0, [R19+URZ+0x28c40], R0 ;  /* 0x028c4000130085a7 */ /* 0x000e64000800007f */
[----:B-1----:R-:W-:Y:S05]  /*12150*/  @!P0 BRA `(.L_x_427) ;  /* 0xfffffffc00f08947 */ /* 0x002fea000383ffff */
[----:B------:R-:W-:Y:S05]  /*12160*/  BRA `(.L_x_490) ;  /* 0xffffffc000b47947 */ /* 0x000fea000383ffff */
.L_x_428:
        /* <DEDUP_REMOVED lines=8> */
.L_x_492:
[----:B------:R-:W-:Y:S05]  /*121f0*/  BSYNC B0 ;  /* 0x0000000000007941 */ /* 0x000fea0003800000 */
.L_x_491:
[----:B------:R-:W-:Y:S02]  /*12200*/  IMAD.MOV.U32 R13, RZ, RZ, R0 ;  /* 0x000000ffff0d7224 */ /* 0x000fe400078e0000 */
[----:B------:R-:W-:Y:S02]  /*12210*/  IMAD.MOV.U32 R12, RZ, RZ, RZ ;  /* 0x000000ffff0c7224 */ /* 0x000fe400078e00ff */
[----:B------:R-:W-:Y:S02]  /*12220*/  IMAD.MOV.U32 R11, RZ, RZ, 0x181f ;  /* 0x0000181fff0b7424 */ /* 0x000fe400078e00ff */
[----:B------:R-:W-:Y:S02]  /*12230*/  IMAD.MOV.U32 R15, RZ, RZ, -0x1 ;  /* 0xffffffffff0f7424 */ /* 0x000fe400078e00ff */
[----:B------:R-:W-:Y:S02]  /*12240*/  IMAD.MOV.U32 R2, RZ, RZ, R14 ;  /* 0x000000ffff027224 */ /* 0x000fe400078e000e */
[----:B------:R-:W-:-:S07]  /*12250*/  @P0 IMAD R6, R4, 0x2, R17 ;  /* 0x0000000204060824 */ /* 0x000fce00078e0211 */
[----:B------:R-:W-:Y:S05]  /*12260*/  WARPSYNC.COLLECTIVE R15, `(.L_x_493) ;  /* 0x000000000f087348 */ /* 0x000fea0003c00000 */
[----:B------:R0:W1:Y:S02]  /*12270*/  SHFL.IDX P6, R14, R13, R12, R11 ;  /* 0x0000000c0d0e7389 */ /* 0x00006400000c000b */
[----:B01----:R-:W-:Y:S01]  /*12280*/  ENDCOLLECTIVE ;  /* 0x000000000000791b */ /* 0x003fe20003800000 */
.L_x_493:
[----:B------:R-:W-:Y:S02]  /*12290*/  IMAD.MOV.U32 R13, RZ, RZ, R5 ;  /* 0x000000ffff0d7224 */ /* 0x000fe400078e0005 */
[----:B------:R-:W-:Y:S02]  /*122a0*/  IMAD.MOV.U32 R12, RZ, RZ, 0x1 ;  /* 0x00000001ff0c7424 */ /* 0x000fe400078e00ff */
[----:B------:R-:W-:-:S07]  /*122b0*/  IMAD.MOV.U32 R3, RZ, RZ, R14 ;  /* 0x000000ffff037224 */ /* 0x000fce00078e000e */
[----:B------:R-:W-:Y:S05]  /*122c0*/  WARPSYNC.COLLECTIVE R15, `(.L_x_494) ;  /* 0x000000000f087348 */ /* 0x000fea0003c00000 */
[----:B------:R0:W1:Y:S02]  /*122d0*/  SHFL.IDX P6, R14, R13, R12, R11 ;  /* 0x0000000c0d0e7389 */ /* 0x00006400000c000b */
[----:B01----:R-:W-:Y:S01]  /*122e0*/  ENDCOLLECTIVE ;  /* 0x000000000000791b */ /* 0x003fe20003800000 */
.L_x_494:
[----:B------:R-:W-:-:S05]  /*122f0*/  @P0 LEA R3, P1, R7, R3, 0x1 ;  /* 0x0000000307030211 */ /* 0x000fca00078208ff */
[----:B------:R-:W-:-:S05]  /*12300*/  @P0 IMAD.X R2, RZ, RZ, R2, P1 ;  /* 0x000000ffff020224 */ /* 0x000fca00008e0602 */
[----:B------:R-:W-:Y:S01]  /*12310*/  @P0 LOP3.LUT R3, R3, R2, RZ, 0x3c, !PT ;  /* 0x0000000203030212 */ /* 0x000fe200078e3cff */
[----:B------:R-:W-:-:S03]  /*12320*/  IMAD.MOV.U32 R13, RZ, RZ, R0 ;  /* 0x000000ffff0d7224 */ /* 0x000fc600078e0000 */
[----:B------:R-:W-:-:S04]  /*12330*/  @P0 LOP3.LUT R2, R3, R2, RZ, 0x3c, !PT ;  /* 0x0000000203020212 */ /* 0x000fc800078e3cff */
[----:B------:R-:W-:-:S05]  /*12340*/  @P0 LOP3.LUT R3, R3, R2, RZ, 0x3c, !PT ;  /* 0x0000000203030212 */ /* 0x000fca00078e3cff */
[----:B------:R-:W-:Y:S01]  /*12350*/  @!PT LDS RZ, [RZ] ;  /* 0x00000000fffff984 */ /* 0x000fe20000000800 */
[----:B------:R-:W-:Y:S01]  /*12360*/  @!PT LDS RZ, [RZ] ;  /* 0x00000000fffff984 */ /* 0x000fe20000000800 */
[----:B------:R-:W-:Y:S01]  /*12370*/  @!PT LDS RZ, [RZ] ;  /* 0x00000000fffff984 */ /* 0x000fe20000000800 */
[----:B------:R0:W-:Y:S01]  /*12380*/  @P0 LDGSTS.E.BYPASS.LTC128B.128 [R6+0x22400], desc[UR50][R2.64], !P2 ;  /* 0x2240000002060fae */ /* 0x0001e2000d101d72 */
[----:B------:R-:W-:Y:S01]  /*12390*/  ISETP.GE.AND P0, PT, R28, 0x11, PT ;  /* 0x000000111c00780c */ /* 0x000fe20003f06270 */
[----:B0-----:R-:W-:-:S12]  /*123a0*/  IMAD.MOV.U32 R2, RZ, RZ, R14 ;  /* 0x000000ffff027224 */ /* 0x001fd800078e000e */
[----:B------:R-:W-:Y:S05]  /*123b0*/  WARPSYNC.COLLECTIVE R15, `(.L_x_495) ;  /* 0x000000000f087348 */ /* 0x000fea0003c00000 */
[----:B------:R0:W1:Y:S02]  /*123c0*/  SHFL.IDX P6, R14, R13, R12, R11 ;  /* 0x0000000c0d0e7389 */ /* 0x00006400000c000b */
[----:B01----:R-:W-:Y:S01]  /*123d0*/  ENDCOLLECTIVE ;  /* 0x000000000000791b */ /* 0x003fe20003800000 */
.L_x_495:
[----:B------:R-:W-:Y:S02]  /*123e0*/  @P0 IMAD R6, R4, 0x2, R17 ;  /* 0x0000000204060824 */ /* 0x000fe400078e0211 */
[----:B------:R-:W-:Y:S02]  /*123f0*/  IMAD.MOV.U32 R13, RZ, RZ, R5 ;  /* 0x000000ffff0d7224 */ /* 0x000fe400078e0005 */
[----:B------:R-:W-:Y:S02]  /*12400*/  IMAD.MOV.U32 R12, RZ, RZ, 0x2 ;  /* 0x00000002ff0c7424 */ /* 0x000fe400078e00ff */
[----:B------:R-:W-:-:S07]  /*12410*/  IMAD.MOV.U32 R3, RZ, RZ, R14 ;  /* 0x000000ffff037224 */ /* 0x000fce00078e000e */
[----:B------:R-:W-:Y:S05]  /*12420*/  WARPSYNC.COLLECTIVE R15, `(.L_x_496) ;  /* 0x000000000f087348 */ /* 0x000fea0003c00000 */
[----:B------:R0:W1:Y:S02]  /*12430*/  SHFL.IDX P6, R14, R13, R12, R11 ;  /* 0x0000000c0d0e7389 */ /* 0x00006400000c000b */
[----:B01----:R-:W-:Y:S01]  /*12440*/  ENDCOLLECTIVE ;  /* 0x000000000000791b */ /* 0x003fe20003800000 */
.L_x_496:
        /* <DEDUP_REMOVED lines=15> */
.L_x_497:
[----:B------:R-:W-:Y:S02]  /*12540*/  @P0 IMAD R6, R4, 0x2, R17 ;  /* 0x0000000204060824 */ /* 0x000fe400078e0211 */
[----:B------:R-:W-:Y:S02]  /*12550*/  IMAD.MOV.U32 R13, RZ, RZ, R5 ;  /* 0x000000ffff0d7224 */ /* 0x000fe400078e0005 */
[----:B------:R-:W-:Y:S02]  /*12560*/  IMAD.MOV.U32 R12, RZ, RZ, 0x3 ;  /* 0x00000003ff0c7424 */ /* 0x000fe400078e00ff */
[----:B------:R-:W-:-:S07]  /*12570*/  IMAD.MOV.U32 R3, RZ, RZ, R14 ;  /* 0x000000ffff037224 */ /* 0x000fce00078e000e */
[----:B------:R-:W-:Y:S05]  /*12580*/  WARPSYNC.COLLECTIVE R15, `(.L_x_498) ;  /* 0x000000000f087348 */ /* 0x000fea0003c00000 */
[----:B------:R0:W1:Y:S02]  /*12590*/  SHFL.IDX P6, R14, R13, R12, R11 ;  /* 0x0000000c0d0e7389 */ /* 0x00006400000c000b */
[----:B01----:R-:W-:Y:S01]  /*125a0*/  ENDCOLLECTIVE ;  /* 0x000000000000791b */ /* 0x003fe20003800000 */
.L_x_498:
[----:B------:R-:W-:-:S05]  /*125b0*/  @P0 LEA R3, P1, R7, R3, 0x1 ;  /* 0x0000000307030211 */ /* 0x000fca00078208ff */
[----:B------:R-:W-:-:S05]  /*125c0*/  @P0 IMAD.X R2, RZ, RZ, R2, P1 ;  /* 0x000000ffff020224 */ /* 0x000fca00008e0602 */
[----:B------:R-:W-:Y:S01]  /*125d0*/  @P0 LOP3.LUT R3, R3, R2, RZ, 0x3c, !PT ;  /* 0x0000000203030212 */ /* 0x000fe200078e3cff */
[----:B------:R-:W-:-:S03]  /*125e0*/  IMAD.MOV.U32 R13, RZ, RZ, R0 ;  /* 0x000000ffff0d7224 */ /* 0x000fc600078e0000 */
[----:B------:R-:W-:-:S04]  /*125f0*/  @P0 LOP3.LUT R2, R3, R2, RZ, 0x3c, !PT ;  /* 0x0000000203020212 */ /* 0x000fc800078e3cff */
[----:B------:R-:W-:Y:S01]  /*12600*/  @P0 LOP3.LUT R3, R3, R2, RZ, 0x3c, !PT ;  /* 0x0000000203030212 */ /* 0x000fe200078e3cff */
[----:B------:R-:W-:-:S07]  /*12610*/  IMAD.MOV.U32 R5, RZ, RZ, R14 ;  /* 0x000000ffff057224 */ /* 0x000fce00078e000e */
[----:B------:R-:W-:Y:S05]  /*12620*/  WARPSYNC.COLLECTIVE R15, `(.L_x_499) ;  /* 0x000000000f087348 */ /* 0x000fea0003c00000 */
[----:B------:R0:W1:Y:S02]  /*12630*/  SHFL.IDX P6, R14, R13, R12, R11 ;  /* 0x0000000c0d0e7389 */ /* 0x00006400000c000b */
[----:B01----:R-:W-:Y:S01]  /*12640*/  ENDCOLLECTIVE ;  /* 0x000000000000791b */ /* 0x003fe20003800000 */
.L_x_499:
[----:B------:R-:W-:Y:S01]  /*12650*/  @!PT LDS RZ, [RZ] ;  /* 0x00000000fffff984 */ /* 0x000fe20000000800 */
[----:B------:R-:W-:Y:S01]  /*12660*/  @!PT LDS RZ, [RZ] ;  /* 0x00000000fffff984 */ /* 0x000fe20000000800 */
[----:B------:R-:W-:Y:S01]  /*12670*/  @!PT LDS RZ, [RZ] ;  /* 0x00000000fffff984 */ /* 0x000fe20000000800 */
[----:B------:R1:W-:Y:S01]  /*12680*/  @P0 LDGSTS.E.BYPASS.LTC128B.128 [R6+0x23400], desc[UR50][R2.64], !P2 ;  /* 0x2340000002060fae */ /* 0x0003e2000d101d72 */
[----:B------:R-:W-:Y:S01]  /*12690*/  IMAD.MOV.U32 R0, RZ, RZ, R14 ;  /* 0x000000ffff007224 */ /* 0x000fe200078e000e */
[----:B------:R-:W-:Y:S06]  /*126a0*/  BRA `(.L_x_500) ;  /* 0xffffffc000647947 */ /* 0x000fec000383ffff */
.L_x_433:
[----:B------:R-:W-:Y:S02]  /*126b0*/  IMAD.MOV.U32 R13, RZ, RZ, R4 ;  /* 0x000000ffff0d7224 */ /* 0x000fe400078e0004 */
[----:B------:R-:W-:Y:S02]  /*126c0*/  IMAD.MOV.U32 R12, RZ, RZ, RZ ;  /* 0x000000ffff0c7224 */ /* 0x000fe400078e00ff */
[----:B------:R-:W-:Y:S02]  /*126d0*/  IMAD.MOV.U32 R11, RZ, RZ, 0x181f ;  /* 0x0000181fff0b7424 */ /* 0x000fe400078e00ff */
[----:B------:R-:W-:Y:S02]  /*126e0*/  IMAD.MOV.U32 R15, RZ, RZ, -0x1 ;  /* 0xffffffffff0f7424 */ /* 0x000fe400078e00ff */
[----:B-----5:R-:W-:Y:S02]  /*126f0*/  IMAD R5, R10, R7, RZ ;  /* 0x000000070a057224 */ /* 0x020fe400078e02ff */
[----:B------:R-:W-:-:S07]  /*12700*/  IMAD R25, R25, 0x40, R36 ;  /* 0x0000004019197824 */ /* 0x000fce00078e0224 */
[----:B------:R-:W-:Y:S05]  /*12710*/  WARPSYNC.COLLECTIVE R15, `(.L_x_501) ;  /* 0x000000000f087348 */ /* 0x000fea0003c00000 */
[----:B------:R0:W1:Y:S02]  /*12720*/  SHFL.IDX P6, R14, R13, R12, R11 ;  /* 0x0000000c0d0e7389 */ /* 0x00006400000c000b */
[----:B01----:R-:W-:Y:S01]  /*12730*/  ENDCOLLECTIVE ;  /* 0x000000000000791b */ /* 0x003fe20003800000 */
.L_x_501:
[C---:B------:R-:W-:Y:S01]  /*12740*/  VIADD R6, R25.reuse, 0x10 ;  /* 0x0000001019067836 */ /* 0x040fe20000000000 */
[----:B------:R-:W-:Y:S01]  /*12750*/  ISETP.GE.AND P0, PT, R25, R5, PT ;  /* 0x000000051900720c */ /* 0x000fe20003f06270 */
[----:B------:R-:W-:Y:S02]  /*12760*/  IMAD.MOV.U32 R13, RZ, RZ, R0 ;  /* 0x000000ffff0d7224 */ /* 0x000fe400078e0000 */
[----:B------:R-:W-:-:S10]  /*12770*/  IMAD.MOV.U32 R2, RZ, RZ, R14 ;  /* 0x000000ffff027224 */ /* 0x000fd400078e000e */
[----:B------:R-:W-:Y:S05]  /*12780*/  WARPSYNC.COLLECTIVE R15, `(.L_x_502) ;  /* 0x000000000f087348 */ /* 0x000fea0003c00000 */
[----:B------:R0:W1:Y:S02]  /*12790*/  SHFL.IDX P6, R14, R13, R12, R11 ;  /* 0x0000000c0d0e7389 */ /* 0x00006400000c000b */
[----:B01----:R-:W-:Y:S01]  /*127a0*/  ENDCOLLECTIVE ;  /* 0x000000000000791b */ /* 0x003fe20003800000 */
.L_x_502:
[----:B------:R-:W-:Y:S02]  /*127b0*/  IMAD.MOV.U32 R13, RZ, RZ, R4 ;  /* 0x000000ffff0d7224 */ /* 0x000fe400078e0004 */
[----:B------:R-:W-:Y:S02]  /*127c0*/  IMAD.MOV.U32 R12, RZ, RZ, 0x1 ;  /* 0x00000001ff0c7424 */ /* 0x000fe400078e00ff */
[----:B------:R-:W-:-:S07]  /*127d0*/  IMAD.MOV.U32 R3, RZ, RZ, R14 ;  /* 0x000000ffff037224 */ /* 0x000fce00078e000e */
[----:B------:R-:W-:Y:S05]  /*127e0*/  WARPSYNC.COLLECTIVE R15, `(.L_x_503) ;  /* 0x000000000f087348 */ /* 0x000fea0003c00000 */
[----:B------:R0:W1:Y:S02]  /*127f0*/  SHFL.IDX P6, R14, R13, R12, R11 ;  /* 0x0000000c0d0e7389 */ /* 0x00006400000c000b */
[----:B01----:R-:W-:Y:S01]  /*12800*/  ENDCOLLECTIVE ;  /* 0x000000000000791b */ /* 0x003fe20003800000 */
.L_x_503:
[----:B------:R-:W-:-:S05]  /*12810*/  @!P0 LEA R3, P2, R9, R3, 0x1 ;  /* 0x0000000309038211 */ /* 0x000fca00078408ff */
[----:B------:R-:W-:-:S05]  /*12820*/  @!P0 IMAD.X R2, RZ, RZ, R2, P2 ;  /* 0x000000ffff028224 */ /* 0x000fca00010e0602 */
[----:B------:R-:W-:Y:S01]  /*12830*/  @!P0 LOP3.LUT R3, R3, R2, RZ, 0x3c, !PT ;  /* 0x0000000203038212 */ /* 0x000fe200078e3cff */
[----:B------:R-:W-:-:S03]  /*12840*/  IMAD.MOV.U32 R13, RZ, RZ, R0 ;  /* 0x000000ffff0d7224 */ /* 0x000fc600078e0000 */
[----:B------:R-:W-:-:S04]  /*12850*/  @!P0 LOP3.LUT R2, R3, R2, RZ, 0x3c, !PT ;  /* 0x0000000203028212 */ /* 0x000fc800078e3cff */
[----:B------:R-:W-:-:S05]  /*12860*/  @!P0 LOP3.LUT R3, R3, R2, RZ, 0x3c, !PT ;  /* 0x0000000203038212 */ /* 0x000fca00078e3cff */
        /* <DEDUP_REMOVED lines=9> */
.L_x_504:
[----:B------:R-:W-:Y:S02]  /*12900*/  IMAD.MOV.U32 R13, RZ, RZ, R4 ;  /* 0x000000ffff0d7224 */ /* 0x000fe400078e0004 */
[----:B------:R-:W-:Y:S02]  /*12910*/  IMAD.MOV.U32 R12, RZ, RZ, 0x2 ;  /* 0x00000002ff0c7424 */ /* 0x000fe400078e00ff */
[----:B------:R-:W-:-:S07]  /*12920*/  IMAD.MOV.U32 R3, RZ, RZ, R14 ;  /* 0x000000ffff037224 */ /* 0x000fce00078e000e */
[----:B------:R-:W-:Y:S05]  /*12930*/  WARPSYNC.COLLECTIVE R15, `(.L_x_505) ;  /* 0x000000000f087348 */ /* 0x000fea0003c00000 */
[----:B------:R0:W1:Y:S02]  /*12940*/  SHFL.IDX P6, R14, R13, R12, R11 ;  /* 0x0000000c0d0e7389 */ /* 0x00006400000c000b */
[----:B01----:R-:W-:Y:S01]  /*12950*/  ENDCOLLECTIVE ;  /* 0x000000000000791b */ /* 0x003fe20003800000 */
.L_x_505:
        /* <DEDUP_REMOVED lines=9> */
[----:B------:R0:W-:Y:S02]  /*129f0*/  @!P0 LDGSTS.E.BYPASS.LTC128B.128 [R8+0x20c00], desc[UR50][R2.64], !P1 ;  /* 0x20c0000002088fae */ /* 0x0001e4000c901d72 */
[----:B0-----:R-:W-:-:S05]  /*12a00*/  VIADD R2, R25, 0x20 ;  /* 0x0000002019027836 */ /* 0x001fca0000000000 */
[----:B------:R-:W-:Y:S01]  /*12a10*/  ISETP.GE.AND P0, PT, R2, R5, PT ;  /* 0x000000050200720c */ /* 0x000fe20003f06270 */
[----:B------:R-:W-:-:S12]  /*12a20*/  IMAD.MOV.U32 R2, RZ, RZ, R14 ;  /* 0x000000ffff027224 */ /* 0x000fd800078e000e */
[----:B------:R-:W-:Y:S05]  /*12a30*/  WARPSYNC.COLLECTIVE R15, `(.L_x_506) ;  /* 0x000000000f087348 */ /* 0x000fea0003c00000 */
[----:B------:R0:W1:Y:S02]  /*12a40*/  SHFL.IDX P6, R14, R13, R12, R11 ;  /* 0x0000000c0d0e7389 */ /* 0x00006400000c000b */
[----:B01----:R-:W-:Y:S01]  /*12a50*/  ENDCOLLECTIVE ;  /* 0x000000000000791b */ /* 0x003fe20003800000 */
.L_x_506:
[----:B------:R-:W-:Y:S02]  /*12a60*/  IMAD.MOV.U32 R13, RZ, RZ, R4 ;  /* 0x000000ffff0d7224 */ /* 0x000fe400078e0004 */
[----:B------:R-:W-:Y:S02]  /*12a70*/  IMAD.MOV.U32 R12, RZ, RZ, 0x3 ;  /* 0x00000003ff0c7424 */ /* 0x000fe400078e00ff */
[----:B------:R-:W-:-:S07]  /*12a80*/  IMAD.MOV.U32 R3, RZ, RZ, R14 ;  /* 0x000000ffff037224 */ /* 0x000fce00078e000e */
[----:B------:R-:W-:Y:S05]  /*12a90*/  WARPSYNC.COLLECTIVE R15, `(.L_x_507) ;  /* 0x000000000f087348 */ /* 0x000fea0003c00000 */
[----:B------:R0:W1:Y:S02]  /*12aa0*/  SHFL.IDX P6, R14, R13, R12, R11 ;  /* 0x0000000c0d0e7389 */ /* 0x00006400000c000b */
[----:B01----:R-:W-:Y:S01]  /*12ab0*/  ENDCOLLECTIVE ;  /* 0x000000000000791b */ /* 0x003fe20003800000 */
.L_x_507:
[----:B------:R-:W-:-:S05]  /*12ac0*/  @!P0 LEA R3, P2, R9, R3, 0x1 ;  /* 0x0000000309038211 */ /* 0x000fca00078408ff */
[----:B------:R-:W-:-:S05]  /*12ad0*/  @!P0 IMAD.X R2, RZ, RZ, R2, P2 ;  /* 0x000000ffff028224 */ /* 0x000fca00010e0602 */
[----:B------:R-:W-:Y:S01]  /*12ae0*/  @!P0 LOP3.LUT R3, R3, R2, RZ, 0x3c, !PT ;  /* 0x0000000203038212 */ /* 0x000fe200078e3cff */
[----:B------:R-:W-:-:S03]  /*12af0*/  IMAD.MOV.U32 R13, RZ, RZ, R0 ;  /* 0x000000ffff0d7224 */ /* 0x000fc600078e0000 */
[----:B------:R-:W-:-:S04]  /*12b00*/  @!P0 LOP3.LUT R2, R3, R2, RZ, 0x3c, !PT ;  /* 0x0000000203028212 */ /* 0x000fc800078e3cff */
[----:B------:R-:W-:Y:S01]  /*12b10*/  @!P0 LOP3.LUT R3, R3, R2, RZ, 0x3c, !PT ;  /* 0x0000000203038212 */ /* 0x000fe200078e3cff */
[----:B------:R-:W-:-:S07]  /*12b20*/  IMAD.MOV.U32 R4, RZ, RZ, R14 ;  /* 0x000000ffff047224 */ /* 0x000fce00078e000e */
[----:B------:R-:W-:Y:S05]  /*12b30*/  WARPSYNC.COLLECTIVE R15, `(.L_x_508) ;  /* 0x000000000f087348 */ /* 0x000fea0003c00000 */
[----:B------:R0:W1:Y:S02]  /*12b40*/  SHFL.IDX P6, R14, R13, R12, R11 ;  /* 0x0000000c0d0e7389 */ /* 0x00006400000c000b */
[----:B01----:R-:W-:Y:S01]  /*12b50*/  ENDCOLLECTIVE ;  /* 0x000000000000791b */ /* 0x003fe20003800000 */
.L_x_508:
[----:B------:R-:W-:Y:S01]  /*12b60*/  @!PT LDS RZ, [RZ] ;  /* 0x00000000fffff984 */ /* 0x000fe20000000800 */
[----:B------:R-:W-:Y:S01]  /*12b70*/  @!PT LDS RZ, [RZ] ;  /* 0x00000000fffff984 */ /* 0x000fe20000000800 */
[----:B------:R-:W-:Y:S01]  /*12b80*/  @!PT LDS RZ, [RZ] ;  /* 0x00000000fffff984 */ /* 0x000fe20000000800 */
[----:B------:R0:W-:Y:S01]  /*12b90*/  @!P0 LDGSTS.E.BYPASS.LTC128B.128 [R8+0x21400], desc[UR50][R2.64], !P1 ;  /* 0x2140000002088fae */ /* 0x0001e2000c901d72 */
[----:B------:R-:W-:Y:S01]  /*12ba0*/  IMAD.MOV.U32 R0, RZ, RZ, R14 ;  /* 0x000000ffff007224 */ /* 0x000fe200078e000e */
[----:B------:R-:W-:Y:S06]  /*12bb0*/  BRA `(.L_x_509) ;  /* 0xffffffc400607947 */ /* 0x000fec000383ffff */
.L_x_436:
[----:B0-----:R0:W1:Y:S02]  /*12bc0*/  SYNCS.PHASECHK.TRANS64.TRYWAIT P0, [R17+URZ+0x28c20], R0 ;  /* 0x028c2000110075a7 */ /* 0x001064000800017f */
[----:B-1----:R-:W-:Y:S05]  /*12bd0*/  @!P0 NANOSLEEP.SYNCS 0x989680 ;  /* 0x009896800000895d */ /* 0x002fea0003900000 */
[----:B------:R-:W1:Y:S02]  /*12be0*/  @!P0 SYNCS.PHASECHK.TRANS64 P0, [R17+URZ+0x28c20], R0 ;  /* 0x028c2000110085a7 */ /* 0x000e64000800007f */
[----:B-1----:R-:W-:Y:S05]  /*12bf0*/  @!P0 BRA `(.L_x_436) ;  /* 0xfffffffc00f08947 */ /* 0x002fea000383ffff */
[----:B------:R-:W-:Y:S05]  /*12c00*/  BRA `(.L_x_510) ;  /* 0xffffffc400bc7947 */ /* 0x000fea000383ffff */
.L_x_439:
[----:B0-----:R0:W1:Y:S02]  /*12c10*/  SYNCS.PHASECHK.TRANS64.TRYWAIT P0, [R19+URZ+0x28c60], R0 ;  /* 0x028c6000130075a7 */ /* 0x001064000800017f */
[----:B-1----:R-:W-:Y:S05]  /*12c20*/  @!P0 NANOSLEEP.SYNCS 0x989680 ;  /* 0x009896800000895d */ /* 0x002fea0003900000 */
[----:B------:R-:W1:Y:S02]  /*12c30*/  @!P0 SYNCS.PHASECHK.TRANS64 P0, [R19+URZ+0x28c60], R0 ;  /* 0x028c6000130085a7 */ /* 0x000e64000800007f */
[----:B-1----:R-:W-:Y:S05]  /*12c40*/  @!P0 BRA `(.L_x_439) ;  /* 0xfffffffc00f08947 */ /* 0x002fea000383ffff */
[----:B------:R-:W-:Y:S05]  /*12c50*/  BRA `(.L_x_511) ;  /* 0xffffffc400cc7947 */ /* 0x000fea000383ffff */
.L_x_440:
        /* <DEDUP_REMOVED lines=8> */
.L_x_513:
[----:B------:R-:W-:Y:S05]  /*12ce0*/  BSYNC B0 ;  /* 0x0000000000007941 */ /* 0x000fea0003800000 */
.L_x_512:
[----:B------:R0:W5:Y:S01]  /*12cf0*/  LDL R8, [R1] ;  /* 0x0000000001087983 */ /* 0x0001620000100800 */
[----:B------:R-:W-:Y:S01]  /*12d00*/  IMAD.MOV.U32 R13, RZ, RZ, R4 ;  /* 0x000000ffff0d7224 */ /* 0x000fe200078e0004 */
[C---:B------:R-:W-:Y:S01]  /*12d10*/  LOP3.LUT P5, RZ, R29.reuse, 0x2, RZ, 0xc0, !PT ;  /* 0x000000021dff7812 */ /* 0x040fe200078ac0ff */
[----:B------:R-:W-:Y:S01]  /*12d20*/  IMAD.MOV.U32 R12, RZ, RZ, RZ ;  /* 0x000000ffff0c7224 */ /* 0x000fe200078e00ff */
[----:B------:R-:W1:Y:S01]  /*12d30*/  S2R R7, SR_TID.X ;  /* 0x0000000000077919 */ /* 0x000e620000002100 */
[----:B------:R-:W-:Y:S01]  /*12d40*/  IMAD.MOV.U32 R11, RZ, RZ, 0x181f ;  /* 0x0000181fff0b7424 */ /* 0x000fe200078e00ff */
[C---:B------:R-:W-:Y:S01]  /*12d50*/  LOP3.LUT P4, RZ, R29.reuse, 0x4, RZ, 0xc0, !PT ;  /* 0x000000041dff7812 */ /* 0x040fe2000788c0ff */
[----:B------:R-:W-:Y:S01]  /*12d60*/  IMAD.MOV.U32 R15, RZ, RZ, -0x1 ;  /* 0xffffffffff0f7424 */ /* 0x000fe200078e00ff */
[----:B------:R-:W-:Y:S01]  /*12d70*/  LOP3.LUT P3, RZ, R29, 0x8, RZ, 0xc0, !PT ;  /* 0x000000081dff7812 */ /* 0x000fe2000786c0ff */
[----:B------:R-:W-:Y:S01]  /*12d80*/  IMAD.MOV.U32 R3, RZ, RZ, R14 ;  /* 0x000000ffff037224 */ /* 0x000fe200078e000e */
[----:B------:R-:W-:Y:S01]  /*12d90*/  LOP3.LUT R16, R16, 0xfffffeff, RZ, 0xc0, !PT ;  /* 0xfffffeff10107812 */ /* 0x000fe200078ec0ff */
[----:B0-----:R-:W-:-:S10]  /*12da0*/  IMAD R5, R5, 0x2, R17 ;  /* 0x0000000205057824 */ /* 0x001fd400078e0211 */
[----:B-1---5:R-:W-:Y:S05]  /*12db0*/  WARPSYNC.COLLECTIVE R15, `(.L_x_514) ;  /* 0x000000000f087348 */ /* 0x022fea0003c00000 */
[----:B------:R0:W2:Y:S02]  /*12dc0*/  SHFL.IDX P6, R14, R13, R12, R11 ;  /* 0x0000000c0d0e7389 */ /* 0x0000a400000c000b */
[----:B012--5:R-:W-:Y:S01]  /*12dd0*/  ENDCOLLECTIVE ;  /* 0x000000000000791b */ /* 0x027fe20003800000 */
.L_x_514:
[----:B------:R-:W-:Y:S01]  /*12de0*/  LOP3.LUT P2, RZ, R29, 0x10, RZ, 0xc0, !PT ;  /* 0x000000101dff7812 */ /* 0x000fe2000784c0ff */
[----:B------:R-:W-:Y:S02]  /*12df0*/  IMAD.MOV.U32 R13, RZ, RZ, R6 ;  /* 0x000000ffff0d7224 */ /* 0x000fe400078e0006 */
[----:B------:R-:W-:Y:S02]  /*12e00*/  IMAD.MOV.U32 R12, RZ, RZ, 0x1 ;  /* 0x00000001ff0c7424 */ /* 0x000fe400078e00ff */
[----:B------:R-:W-:Y:S02]  /*12e10*/  IMAD.SHL.U32 R7, R7, 0x8, RZ ;  /* 0x0000000807077824 */ /* 0x000fe400078e00ff */
[----:B------:R-:W-:-:S03]  /*12e20*/  IMAD.MOV.U32 R2, RZ, RZ, R14 ;  /* 0x000000ffff027224 */ /* 0x000fc600078e000e */
[----:B------:R-:W-:-:S05]  /*12e30*/  LOP3.LUT R7, R7, 0x38, RZ, 0xc0, !PT ;  /* 0x0000003807077812 */ /* 0x000fca00078ec0ff */
[----:B------:R-:W-:Y:S01]  /*12e40*/  IMAD.SHL.U32 R0, R7, 0x2, RZ ;  /* 0x0000000207007824 */ /* 0x000fe200078e00ff */
[----:B------:R-:W-:-:S04]  /*12e50*/  LOP3.LUT R7, R29, 0x1, RZ, 0xc0, !PT ;  /* 0x000000011d077812 */ /* 0x000fc800078ec0ff */
[----:B------:R-:W-:Y:S02]  /*12e60*/  IADD3 R2, P0, R2, R0, RZ ;  /* 0x0000000002027210 */ /* 0x000fe40007f1e0ff */
[----:B------:R-:W-:-:S03]  /*12e70*/  ISETP.NE.U32.AND P1, PT, R7, 0x1, PT ;  /* 0x000000010700780c */ /* 0x000fc60003f25070 */
[----:B------:R-:W-:Y:S01]  /*12e80*/  IMAD.X R3, RZ, RZ, R3, P0 ;  /* 0x000000ffff037224 */ /* 0x000fe200000e0603 */
[----:B------:R-:W-:-:S09]  /*12e90*/  ISETP.LT.OR P0, PT, R28, 0x1, P1 ;  /* 0x000000011c00780c */ /* 0x000fd20000f01670 */
[----:B------:R-:W-:Y:S02]  /*12ea0*/  @P1 LOP3.LUT R16, R16, 0x100, RZ, 0xfc, !PT ;  /* 0x0000010010101812 */ /* 0x000fe400078efcff */
[----:B------:R-:W-:Y:S02]  /*12eb0*/  LOP3.LUT P1, RZ, R29, 0x20, RZ, 0xc0, !PT ;  /* 0x000000201dff7812 */ /* 0x000fe4000782c0ff */
[----:B------:R-:W-:Y:S01]  /*12ec0*/  @!PT LDS RZ, [RZ] ;  /* 0x00000000fffff984 */ /* 0x000fe20000000800 */
[----:B------:R-:W-:Y:S01]  /*12ed0*/  @!PT LDS RZ, [RZ] ;  /* 0x00000000fffff984 */ /* 0x000fe20000000800 */
[----:B------:R-:W-:Y:S01]  /*12ee0*/  @!PT LDS RZ, [RZ] ;  /* 0x00000000fffff984 */ /* 0x000fe20000000800 */
[----:B------:R0:W-:Y:S01]  /*12ef0*/  LDGSTS.E.BYPASS.LTC128B.128 [R5+0x400], desc[UR50][R2.64], !P0 ;  /* 0x0040000002057fae */ /* 0x0001e2000c101d72 */
[C---:B------:R-:W-:Y:S02]  /*12f00*/  ISETP.LT.OR P0, PT, R28.reuse, 0x1, !P5 ;  /* 0x000000011c00780c */ /* 0x040fe40006f01670 */
[----:B------:R-:W-:Y:S02]  /*12f10*/  ISETP.LT.OR P6, PT, R28, 0x1, !P1 ;  /* 0x000000011c00780c */ /* 0x000fe40004fc1670 */
[----:B------:R-:W-:-:S09]  /*12f20*/  LOP3.LUT R16, R16, 0xfffffdff, RZ, 0xc0, !PT ;  /* 0xfffffdff10107812 */ /* 0x000fd200078ec0ff */
[----:B------:R0:W-:Y:S01]  /*12f30*/  LDGSTS.E.BYPASS.LTC128B.128 [R5+0x2400], desc[UR50][R2.64+0x80], !P0 ;  /* 0x0240008002057fae */ /* 0x0001e2000c101d72 */
[----:B------:R-:W-:-:S13]  /*12f40*/  ISETP.LT.OR P0, PT, R28, 0x1, !P4 ;  /* 0x000000011c00780c */ /* 0x000fda0006701670 */
[----:B------:R0:W-:Y:S01]  /*12f50*/  LDGSTS.E.BYPASS.LTC128B.128 [R5+0x4400], desc[UR50][R2.64+0x100], !P0 ;  /* 0x0440010002057fae */ /* 0x0001e2000c101d72 */
[----:B------:R-:W-:-:S13]  /*12f60*/  ISETP.LT.OR P0, PT, R28, 0x1, !P3 ;  /* 0x000000011c00780c */ /* 0x000fda0005f01670 */
[----:B------:R0:W-:Y:S01]  /*12f70*/  LDGSTS.E.BYPASS.LTC128B.128 [R5+0x6400], desc[UR50][R2.64+0x180], !P0 ;  /* 0x0640018002057fae */ /* 0x0001e2000c101d72 */
[----:B------:R-:W-:-:S13]  /*12f80*/  ISETP.LT.OR P0, PT, R28, 0x1, !P2 ;  /* 0x000000011c00780c */ /* 0x000fda0005701670 */
[----:B------:R0:W-:Y:S01]  /*12f90*/  LDGSTS.E.BYPASS.LTC128B.128 [R5+0x8400], desc[UR50][R2.64+0x200], !P0 ;  /* 0x0840020002057fae */ /* 0x0001e2000c101d72 */
[----:B------:R-:W-:-:S03]  /*12fa0*/  LOP3.LUT P0, RZ, R29, 0x40, RZ, 0xc0, !PT ;  /* 0x000000401dff7812 */ /* 0x000fc6000780c0ff */
[----:B------:R0:W-:Y:S01]  /*12fb0*/  LDGSTS.E.BYPASS.LTC128B.128 [R5+0xa400], desc[UR50][R2.64+0x280], !P6 ;  /* 0x0a40028002057fae */ /* 0x0001e2000f101d72 */
[----:B------:R-:W-:-:S13]  /*12fc0*/  ISETP.LT.OR P6, PT, R28, 0x1, !P0 ;  /* 0x000000011c00780c */ /* 0x000fda00047c1670 */
[----:B------:R0:W-:Y:S01]  /*12fd0*/  LDGSTS.E.BYPASS.LTC128B.128 [R5+0xc400], desc[UR50][R2.64+0x300], !P6 ;  /* 0x0c40030002057fae */ /* 0x0001e2000f101d72 */
[----:B------:R-:W-:-:S04]  /*12fe0*/  PRMT R7, R8, 0x8880, RZ ;  /* 0x0000888008077816 */ /* 0x000fc800000000ff */
[----:B------:R-:W-:-:S13]  /*12ff0*/  ISETP.GT.AND P6, PT, R7, -0x1, PT ;  /* 0xffffffff0700780c */ /* 0x000fda0003fc4270 */
[----:B------:R-:W-:Y:S02]  /*13000*/  @P6 LOP3.LUT R16, R16, 0x200, RZ, 0xfc, !PT ;  /* 0x0000020010106812 */ /* 0x000fe400078efcff */
[----:B------:R-:W-:-:S13]  /*13010*/  ISETP.LT.OR P6, PT, R28, 0x1, P6 ;  /* 0x000000011c00780c */ /* 0x000fda00037c1670 */
[----:B------:R0:W-:Y:S02]  /*13020*/  LDGSTS.E.BYPASS.LTC128B.128 [R5+0xe400], desc[UR50][R2.64+0x380], !P6 ;  /* 0x0e40038002057fae */ /* 0x0001e4000f101d72 */
[----:B0-----:R-:W-:Y:S05]  /*13030*/  WARPSYNC.COLLECTIVE R15, `(.L_x_515) ;  /* 0x000000000f087348 */ /* 0x001fea0003c00000 */
[----:B------:R1:W2:Y:S02]  /*13040*/  SHFL.IDX P6, R14, R13, R12, R11 ;  /* 0x0000000c0d0e7389 */ /* 0x0002a400000c000b */
[----:B012---:R-:W-:Y:S01]  /*13050*/  ENDCOLLECTIVE ;  /* 0x000000000000791b */ /* 0x007fe20003800000 */
.L_x_515:
[----:B------:R-:W-:Y:S02]  /*13060*/  IMAD.MOV.U32 R13, RZ, RZ, R4 ;  /* 0x000000ffff0d7224 */ /* 0x000fe400078e0004 */
[----:B------:R-:W-:-:S07]  /*13070*/  IMAD.MOV.U32 R3, RZ, RZ, R14 ;  /* 0x000000ffff037224 */ /* 0x000fce00078e000e */
[----:B------:R-:W-:Y:S05]  /*13080*/  WARPSYNC.COLLECTIVE R15, `(.L_x_516) ;  /* 0x000000000f087348 */ /* 0x000fea0003c00000 */
[----:B------:R0:W1:Y:S02]  /*13090*/  SHFL.IDX P6, R14, R13, R12, R11 ;  /* 0x0000000c0d0e7389 */ /* 0x00006400000c000b */
[----:B01----:R-:W-:Y:S01]  /*130a0*/  ENDCOLLECTIVE ;  /* 0x000000000000791b */ /* 0x003fe20003800000 */
.L_x_516:
[----:B------:R-:W-:Y:S02]  /*130b0*/  IMAD.MOV.U32 R13, RZ, RZ, R6 ;  /* 0x000000ffff0d7224 */ /* 0x000fe400078e0006 */
[----:B------:R-:W-:Y:S02]  /*130c0*/  IMAD.MOV.U32 R12, RZ, RZ, 0x2 ;  /* 0x00000002ff0c7424 */ /* 0x000fe400078e00ff */
[----:B------:R-:W-:-:S05]  /*130d0*/  IMAD.MOV.U32 R2, RZ, RZ, R14 ;  /* 0x000000ffff027224 */ /* 0x000fca00078e000e */
        /* <DEDUP_REMOVED lines=26> */
.L_x_517:
[----:B------:R-:W-:Y:S02]  /*13280*/  IMAD.MOV.U32 R13, RZ, RZ, R4 ;  /* 0x000000ffff0d7224 */ /* 0x000fe400078e0004 */
[----:B------:R-:W-:-:S07]  /*13290*/  IMAD.MOV.U32 R7, RZ, RZ, R14 ;  /* 0x000000ffff077224 */ /* 0x000fce00078e000e */
[----:B------:R-:W-:Y:S05]  /*132a0*/  WARPSYNC.COLLECTIVE R15, `(.L_x_518) ;  /* 0x000000000f087348 */ /* 0x000fea0003c00000 */
[----:B------:R0:W1:Y:S02]  /*132b0*/  SHFL.IDX P6, R14, R13, R12, R11 ;  /* 0x0000000c0d0e7389 */ /* 0x00006400000c000b */
[----:B01----:R-:W-:Y:S01]  /*132c0*/  ENDCOLLECTIVE ;  /* 0x000000000000791b */ /* 0x003fe20003800000 */
.L_x_518:
        /* <DEDUP_REMOVED lines=29> */
.L_x_519:
[----:B------:R-:W-:Y:S02]  /*134a0*/  IMAD.MOV.U32 R13, RZ, RZ, R4 ;  /* 0x000000ffff0d7224 */ /* 0x000fe400078e0004 */
[----:B------:R-:W-:-:S07]  /*134b0*/  IMAD.MOV.U32 R6, RZ, RZ, R14 ;  /* 0x000000ffff067224 */ /* 0x000fce00078e000e */
[----:B------:R-:W-:Y:S05]  /*134c0*/  WARPSYNC.COLLECTIVE R15, `(.L_x_520) ;  /* 0x000000000f087348 */ /* 0x000fea0003c00000 */
[----:B------:R0:W1:Y:S02]  /*134d0*/  SHFL.IDX P6, R14, R13, R12, R11 ;  /* 0x0000000c0d0e7389 */ /* 0x00006400000c000b */
[----:B01----:R-:W-:Y:S01]  /*134e0*/  ENDCOLLECTIVE ;  /* 0x000000000000791b */ /* 0x003fe20003800000 */
.L_x_520:
[----:B------:R-:W-:Y:S01]  /*134f0*/  IMAD.MOV.U32 R2, RZ, RZ, R14 ;  /* 0x000000ffff027224 */ /* 0x000fe200078e000e */
[----:B------:R-:W-:Y:S06]  /*13500*/  BRA `(.L_x_521) ;  /* 0xffffffc400587947 */ /* 0x000fec000383ffff */
.L_x_447:
[----:B0-----:R0:W1:Y:S02]  /*13510*/  SYNCS.PHASECHK.TRANS64.TRYWAIT P0, [R6+URZ+0x28c40], R19 ;  /* 0x028c4013060075a7 */ /* 0x001064000800017f */
[----:B-1----:R-:W-:Y:S05]  /*13520*/  @!P0 NANOSLEEP.SYNCS 0x989680 ;  /* 0x009896800000895d */ /* 0x002fea0003900000 */
[----:B------:R-:W1:Y:S02]  /*13530*/  @!P0 SYNCS.PHASECHK.TRANS64 P0, [R6+URZ+0x28c40], R19 ;  /* 0x028c4013060085a7 */ /* 0x000e64000800007f */
[----:B-1----:R-:W-:Y:S05]  /*13540*/  @!P0 BRA `(.L_x_447) ;  /* 0xfffffffc00f08947 */ /* 0x002fea000383ffff */
[----:B------:R-:W-:Y:S05]  /*13550*/  BRA `(.L_x_522) ;  /* 0xffffffc800e47947 */ /* 0x000fea000383ffff */
.L_x_448:
[----:B------:R-:W-:Y:S01]  /*13560*/  BSSY B1, `(.L_x_523) ;  /* 0x0000008000017945 */ /* 0x000fe20003800000 */
[----:B------:R-:W-:Y:S02]  /*13570*/  IMAD.MOV.U32 R13, RZ, RZ, R25 ;  /* 0x000000ffff0d7224 */ /* 0x000fe400078e0019 */
[----:B------:R-:W-:Y:S02]  /*13580*/  IMAD.MOV.U32 R12, RZ, RZ, RZ ;  /* 0x000000ffff0c7224 */ /* 0x000fe400078e00ff */
[----:B------:R-:W-:Y:S02]  /*13590*/  IMAD.MOV.U32 R11, RZ, RZ, 0x181f ;  /* 0x0000181fff0b7424 */ /* 0x000fe400078e00ff */
[----:B------:R-:W-:-:S07]  /*135a0*/  IMAD.MOV.U32 R15, RZ, RZ, -0x1 ;  /* 0xffffffffff0f7424 */ /* 0x000fce00078e00ff */
[----:B0-----:R-:W-:Y:S05]  /*135b0*/  WARPSYNC.COLLECTIVE R15, `(.L_x_524) ;  /* 0x000000000f087348 */ /* 0x001fea0003c00000 */
[----:B------:R1:W2:Y:S02]  /*135c0*/  SHFL.IDX P6, R14, R13, R12, R11 ;  /* 0x0000000c0d0e7389 */ /* 0x0002a400000c000b */
[----:B012---:R-:W-:Y:S01]  /*135d0*/  ENDCOLLECTIVE ;  /* 0x000000000000791b */ /* 0x007fe20003800000 */
.L_x_524:
[----:B------:R-:W-:Y:S05]  /*135e0*/  BSYNC B1 ;  /* 0x0000000000017941 */ /* 0x000fea0003800000 */
.L_x_523:
[----:B------:R-:W-:Y:S02]  /*135f0*/  IMAD.MOV.U32 R13, RZ, RZ, R20 ;  /* 0x000000ffff0d7224 */ /* 0x000fe400078e0014 */
[----:B------:R-:W-:Y:S02]  /*13600*/  IMAD.MOV.U32 R12, RZ, RZ, RZ ;  /* 0x000000ffff0c7224 */ /* 0x000fe400078e00ff */
[----:B------:R-:W-:Y:S02]  /*13610*/  IMAD.MOV.U32 R11, RZ, RZ, 0x181f ;  /* 0x0000181fff0b7424 */ /* 0x000fe400078e00ff */
[----:B------:R-:W-:Y:S02]  /*13620*/  IMAD.MOV.U32 R15, RZ, RZ, -0x1 ;  /* 0xffffffffff0f7424 */ /* 0x000fe400078e00ff */
[----:B------:R-:W-:Y:S02]  /*13630*/  IMAD.MOV.U32 R3, RZ, RZ, R14 ;  /* 0x000000ffff037224 */ /* 0x000fe400078e000e */
[----:B------:R-:W-:-:S07]  /*13640*/  IMAD R21, R8, 0x2, R17 ;  /* 0x0000000208157824 */ /* 0x000fce00078e0211 */
[----:B------:R-:W-:Y:S05]  /*13650*/  WARPSYNC.COLLECTIVE R15, `(.L_x_525) ;  /* 0x000000000f087348 */ /* 0x000fea0003c00000 */
[----:B------:R0:W1:Y:S02]  /*13660*/  SHFL.IDX P6, R14, R13, R12, R11 ;  /* 0x0000000c0d0e7389 */ /* 0x00006400000c000b */
[----:B01----:R-:W-:Y:S01]  /*13670*/  ENDCOLLECTIVE ;  /* 0x000000000000791b */ /* 0x003fe20003800000 */
.L_x_525:
[----:B------:R-:W-:Y:S02]  /*13680*/  IMAD.MOV.U32 R13, RZ, RZ, R25 ;  /* 0x000000ffff0d7224 */ /* 0x000fe400078e0019 */
[----:B------:R-:W-:Y:S02]  /*13690*/  IMAD.MOV.U32 R12, RZ, RZ, 0x1 ;  /* 0x00000001ff0c7424 */ /* 0x000fe400078e00ff */
[----:B------:R-:W-:-:S07]  /*136a0*/  IMAD.MOV.U32 R2, RZ, RZ, R14 ;  /* 0x000000ffff027224 */ /* 0x000fce00078e000e */
[----:B------:R-:W-:Y:S05]  /*136b0*/  WARPSYNC.COLLECTIVE R15, `(.L_x_526) ;  /* 0x000000000f087348 */ /* 0x000fea0003c00000 */
[----:B------:R0:W1:Y:S02]  /*136c0*/  SHFL.IDX P6, R14, R13, R12, R11 ;  /* 0x0000000c0d0e7389 */ /* 0x00006400000c000b */
[----:B01----:R-:W-:Y:S01]  /*136d0*/  ENDCOLLECTIVE ;  /* 0x000000000000791b */ /* 0x003fe20003800000 */
.L_x_526:
[----:B------:R-:W-:-:S05]  /*136e0*/  IADD3 R2, P0, R2, R0, RZ ;  /* 0x0000000002027210 */ /* 0x000fca0007f1e0ff */
        /* <DEDUP_REMOVED lines=10> */
.L_x_527:
[----:B------:R-:W-:Y:S02]  /*13790*/  IMAD.MOV.U32 R13, RZ, RZ, R25 ;  /* 0x000000ffff0d7224 */ /* 0x000fe400078e0019 */
[----:B------:R-:W-:Y:S02]  /*137a0*/  IMAD.MOV.U32 R12, RZ, RZ, 0x2 ;  /* 0x00000002ff0c7424 */ /* 0x000fe400078e00ff */
[----:B------:R-:W-:-:S07]  /*137b0*/  IMAD.MOV.U32 R2, RZ, RZ, R14 ;  /* 0x000000ffff027224 */ /* 0x000fce00078e000e */
[----:B------:R-:W-:Y:S05]  /*137c0*/  WARPSYNC.COLLECTIVE R15, `(.L_x_528) ;  /* 0x000000000f087348 */ /* 0x000fea0003c00000 */
[----:B------:R0:W1:Y:S02]  /*137d0*/  SHFL.IDX P6, R14, R13, R12, R11 ;  /* 0x0000000c0d0e7389 */ /* 0x00006400000c000b */
[----:B01----:R-:W-:Y:S01]  /*137e0*/  ENDCOLLECTIVE ;  /* 0x000000000000791b */ /* 0x003fe20003800000 */
.L_x_528:
        /* <DEDUP_REMOVED lines=11> */
.L_x_529:
[----:B------:R-:W-:Y:S02]  /*138a0*/  IMAD.MOV.U32 R13, RZ, RZ, R25 ;  /* 0x000000ffff0d7224 */ /* 0x000fe400078e0019 */
[----:B------:R-:W-:Y:S02]  /*138b0*/  IMAD.MOV.U32 R12, RZ, RZ, 0x3 ;  /* 0x00000003ff0c7424 */ /* 0x000fe400078e00ff */
[----:B------:R-:W-:-:S07]  /*138c0*/  IMAD.MOV.U32 R2, RZ, RZ, R14 ;  /* 0x000000ffff027224 */ /* 0x000fce00078e000e */
[----:B------:R-:W-:Y:S05]  /*138d0*/  WARPSYNC.COLLECTIVE R15, `(.L_x_530) ;  /* 0x000000000f087348 */ /* 0x000fea0003c00000 */
[----:B------:R0:W1:Y:S02]  /*138e0*/  SHFL.IDX P6, R14, R13, R12, R11 ;  /* 0x0000000c0d0e7389 */ /* 0x00006400000c000b */
[----:B01----:R-:W-:Y:S01]  /*138f0*/  ENDCOLLECTIVE ;  /* 0x000000000000791b */ /* 0x003fe20003800000 */
.L_x_530:
[----:B------:R-:W-:-:S05]  /*13900*/  IADD3 R2, P0, R2, R0, RZ ;  /* 0x0000000002027210 */ /* 0x000fca0007f1e0ff */
        /* <DEDUP_REMOVED lines=10> */
.L_x_531:
[----:B------:R-:W-:Y:S01]  /*139b0*/  IMAD.MOV.U32 R2, RZ, RZ, R14 ;  /* 0x000000ffff027224 */ /* 0x000fe200078e000e */
[----:B------:R-:W-:Y:S06]  /*139c0*/  BRA `(.L_x_532) ;  /* 0xffffffc8006c7947 */ /* 0x000fec000383ffff */
.L_x_453:
[----:B---3--:R3:W4:Y:S02]  /*139d0*/  SYNCS.PHASECHK.TRANS64.TRYWAIT P0, [R6+URZ+0x28c60], R19 ;  /* 0x028c6013060075a7 */ /* 0x008724000800017f */
[----:B----4-:R-:W-:Y:S05]  /*139e0*/  @!P0 NANOSLEEP.SYNCS 0x989680 ;  /* 0x009896800000895d */ /* 0x010fea0003900000 */
[----:B------:R-:W4:Y:S02]  /*139f0*/  @!P0 SYNCS.PHASECHK.TRANS64 P0, [R6+URZ+0x28c60], R19 ;  /* 0x028c6013060085a7 */ /* 0x000f24000800007f */
[----:B----4-:R-:W-:Y:S05]  /*13a00*/  @!P0 BRA `(.L_x_453) ;  /* 0xfffffffc00f08947 */ /* 0x010fea000383ffff */
[----:B------:R-:W-:Y:S05]  /*13a10*/  BRA `(.L_x_533) ;  /* 0xffffffc800bc7947 */ /* 0x000fea000383ffff */
.L_x_454:
[----:B------:R-:W-:Y:S01]  /*13a20*/  BSSY B1, `(.L_x_534) ;  /* 0x0000008000017945 */ /* 0x000fe20003800000 */
[----:B------:R-:W-:Y:S02]  /*13a30*/  IMAD.MOV.U32 R13, RZ, RZ, R10 ;  /* 0x000000ffff0d7224 */ /* 0x000fe400078e000a */
[----:B------:R-:W-:Y:S02]  /*13a40*/  IMAD.MOV.U32 R12, RZ, RZ, RZ ;  /* 0x000000ffff0c7224 */ /* 0x000fe400078e00ff */
[----:B------:R-:W-:Y:S02]  /*13a50*/  IMAD.MOV.U32 R11, RZ, RZ, 0x181f ;  /* 0x0000181fff0b7424 */ /* 0x000fe400078e00ff */
[----:B------:R-:W-:-:S07]  /*13a60*/  IMAD.MOV.U32 R15, RZ, RZ, -0x1 ;  /* 0xffffffffff0f7424 */ /* 0x000fce00078e00ff */
[----:B-12---:R-:W-:Y:S05]  /*13a70*/  WARPSYNC.COLLECTIVE R15, `(.L_x_535) ;  /* 0x000000000f087348 */ /* 0x006fea0003c00000 */
[----:B------:R0:W3:Y:S02]  /*13a80*/  SHFL.IDX P6, R14, R13, R12, R11 ;  /* 0x0000000c0d0e7389 */ /* 0x0000e400000c000b */
[----:B0123--:R-:W-:Y:S01]  /*13a90*/  ENDCOLLECTIVE ;  /* 0x000000000000791b */ /* 0x00ffe20003800000 */
.L_x_535:
[----:B------:R-:W-:Y:S05]  /*13aa0*/  BSYNC B1 ;  /* 0x0000000000017941 */ /* 0x000fea0003800000 */
.L_x_534:
[----:B------:R-:W-:Y:S01]  /*13ab0*/  IMAD.MOV.U32 R13, RZ, RZ, R9 ;  /* 0x000000ffff0d7224 */ /* 0x000fe200078e0009 */
[C---:B------:R-:W-:Y:S01]  /*13ac0*/  LOP3.LUT P2, RZ, R16.reuse, 0x40, RZ, 0xc0, !PT ;  /* 0x0000004010ff7812 */ /* 0x040fe2000784c0ff */
[----:B------:R-:W-:Y:S01]  /*13ad0*/  IMAD.MOV.U32 R12, RZ, RZ, RZ ;  /* 0x000000ffff0c7224 */ /* 0x000fe200078e00ff */
[C---:B------:R-:W-:Y:S01]  /*13ae0*/  LOP3.LUT P1, RZ, R16.reuse, 0x20, RZ, 0xc0, !PT ;  /* 0x0000002010ff7812 */ /* 0x040fe2000782c0ff */
[----:B------:R-:W-:Y:S01]  /*13af0*/  IMAD.MOV.U32 R11, RZ, RZ, 0x181f ;  /* 0x0000181fff0b7424 */ /* 0x000fe200078e00ff */
[----:B------:R-:W-:Y:S01]  /*13b00*/  LOP3.LUT R16, R16, 0xffffbfff, RZ, 0xc0, !PT ;  /* 0xffffbfff10107812 */ /* 0x000fe200078ec0ff */
[----:B------:R-:W-:Y:S02]  /*13b10*/  IMAD.MOV.U32 R15, RZ, RZ, -0x1 ;  /* 0xffffffffff0f7424 */ /* 0x000fe400078e00ff */
[----:B------:R-:W-:Y:S01]  /*13b20*/  IMAD.MOV.U32 R3, RZ, RZ, R14 ;  /* 0x000000ffff037224 */ /* 0x000fe200078e000e */
[----:B------:R-:W-:Y:S01]  /*13b30*/  @P3 LOP3.LUT R16, R16, 0x4000, RZ, 0xfc, !PT ;  /* 0x0000400010103812 */ /* 0x000fe200078efcff */
[----:B------:R-:W-:-:S07]  /*13b40*/  IMAD R19, R19, 0x2, R17 ;  /* 0x0000000213137824 */ /* 0x000fce00078e0211 */
[----:B------:R-:W-:Y:S05]  /*13b50*/  WARPSYNC.COLLECTIVE R15, `(.L_x_536) ;  /* 0x000000000f087348 */ /* 0x000fea0003c00000 */
[----:B------:R0:W1:Y:S02]  /*13b60*/  SHFL.IDX P6, R14, R13, R12, R11 ;  /* 0x0000000c0d0e7389 */ /* 0x00006400000c000b */
[----:B01----:R-:W-:Y:S01]  /*13b70*/  ENDCOLLECTIVE ;  /* 0x000000000000791b */ /* 0x003fe20003800000 */
.L_x_536:
[C---:B------:R-:W-:Y:S01]  /*13b80*/  LOP3.LUT P3, RZ, R16.reuse, 0x10, RZ, 0xc0, !PT ;  /* 0x0000001010ff7812 */ /* 0x040fe2000786c0ff */
[----:B------:R-:W-:Y:S02]  /*13b90*/  IMAD.MOV.U32 R13, RZ, RZ, R10 ;  /* 0x000000ffff0d7224 */ /* 0x000fe400078e000a */
[----:B------:R-:W-:Y:S02]  /*13ba0*/  IMAD.MOV.U32 R12, RZ, RZ, 0x1 ;  /* 0x00000001ff0c7424 */ /* 0x000fe400078e00ff */
[----:B------:R-:W-:Y:S01]  /*13bb0*/  IMAD.MOV.U32 R2, RZ, RZ, R14 ;  /* 0x000000ffff027224 */ /* 0x000fe200078e000e */
[C---:B------:R-:W-:Y:S02]  /*13bc0*/  LOP3.LUT P6, RZ, R16.reuse, 0x80, RZ, 0xc0, !PT ;  /* 0x0000008010ff7812 */ /* 0x040fe400078cc0ff */
[----:B------:R-:W-:Y:S02]  /*13bd0*/  LOP3.LUT R16, R16, 0xfffeffff, RZ, 0xc0, !PT ;  /* 0xfffeffff10107812 */ /* 0x000fe400078ec0ff */
[----:B------:R-:W-:-:S03]  /*13be0*/  IADD3 R2, P0, R2, R0, RZ ;  /* 0x0000000002027210 */ /* 0x000fc60007f1e0ff */
[----:B------:R-:W-:Y:S02]  /*13bf0*/  @P3 LOP3.LUT R16, R16, 0x10000, RZ, 0xfc, !PT ;  /* 0x0001000010103812 */ /* 0x000fe400078efcff */
[----:B------:R-:W-:Y:S01]  /*13c00*/  IMAD.X R3, RZ, RZ, R3, P0 ;  /* 0x000000ffff037224 */ /* 0x000fe200000e0603 */
[----:B------:R-:W-:-:S04]  /*13c10*/  ISETP.NE.U32.AND P0, PT, R29, RZ, PT ;  /* 0x000000ff1d00720c */ /* 0x000fc80003f05070 */
[----:B------:R-:W-:Y:S01]  /*13c20*/  @!PT LDS RZ, [RZ] ;  /* 0x00000000fffff984 */ /* 0x000fe20000000800 */
[----:B------:R-:W-:Y:S01]  /*13c30*/  @!PT LDS RZ, [RZ] ;  /* 0x00000000fffff984 */ /* 0x000fe20000000800 */
[----:B------:R-:W-:Y:S01]  /*13c40*/  @!PT LDS RZ, [RZ] ;  /* 0x00000000fffff984 */ /* 0x000fe20000000800 */
[----:B------:R0:W-:Y:S09]  /*13c50*/  LDGSTS.E.BYPASS.LTC128B.128 [R19+0x400], desc[UR50][R2.64], !P6 ;  /* 0x0040000002137fae */ /* 0x0001f2000f101d72 */
[----:B0-----:R-:W-:Y:S05]  /*13c60*/  WARPSYNC.COLLECTIVE R15, `(.L_x_537) ;  /* 0x000000000f087348 */ /* 0x001fea0003c00000 */
[----:B------:R1:W2:Y:S02]  /*13c70*/  SHFL.IDX P6, R14, R13, R12, R11 ;  /* 0x0000000c0d0e7389 */ /* 0x0002a400000c000b */
[----:B012---:R-:W-:Y:S01]  /*13c80*/  ENDCOLLECTIVE ;  /* 0x000000000000791b */ /* 0x007fe20003800000 */
.L_x_537:
        /* <DEDUP_REMOVED lines=16> */
.L_x_538:
[----:B------:R-:W-:Y:S01]  /*13d90*/  @!PT LDS RZ, [RZ] ;  /* 0x00000000fffff984 */ /* 0x000fe20000000800 */
[----:B------:R-:W-:Y:S01]  /*13da0*/  @!PT LDS RZ, [RZ] ;  /* 0x00000000fffff984 */ /* 0x000fe20000000800 */
[----:B------:R-:W-:Y:S01]  /*13db0*/  @!PT LDS RZ, [RZ] ;  /* 0x00000000fffff984 */ /* 0x000fe20000000800 */
[----:B------:R0:W-:Y:S01]  /*13dc0*/  LDGSTS.E.BYPASS.LTC128B.128 [R19+0xe400], desc[UR50][R2.64+0x380], P1 ;  /* 0x0e40038002137fae */ /* 0x0001e20008901d72 */
[----:B------:R-:W-:Y:S02]  /*13dd0*/  IMAD.MOV.U32 R13, RZ, RZ, R10 ;  /* 0x000000ffff0d7224 */ /* 0x000fe400078e000a */
[----:B------:R-:W-:Y:S01]  /*13de0*/  IMAD.MOV.U32 R12, RZ, RZ, 0x2 ;  /* 0x00000002ff0c7424 */ /* 0x000fe200078e00ff */
[----:B0-----:R-:W-:Y:S02]  /*13df0*/  IADD3 R2, P2, R14, R0, RZ ;  /* 0x000000000e027210 */ /* 0x001fe40007f5e0ff */
[----:B------:R-:W-:-:S03]  /*13e00*/  LOP3.LUT P6, RZ, R16, 0x20, RZ, 0xc0, !PT ;  /* 0x0000002010ff7812 */ /* 0x000fc600078cc0ff */
[----:B------:R-:W-:Y:S01]  /*13e10*/  IMAD.X R3, RZ, RZ, R5, P2 ;  /* 0x000000ffff037224 */ /* 0x000fe200010e0605 */
[----:B------:R-:W-:-:S04]  /*13e20*/  LOP3.LUT P2, RZ, R16, 0x40, RZ, 0xc0, !PT ;  /* 0x0000004010ff7812 */ /* 0x000fc8000784c0ff */
[----:B------:R0:W-:Y:S01]  /*13e30*/  LDGSTS.E.BYPASS.LTC128B.128 [R19+0xc00], desc[UR50][R2.64], !P3 ;  /* 0x00c0000002137fae */ /* 0x0001e2000d901d72 */
[C---:B------:R-:W-:Y:S02]  /*13e40*/  LOP3.LUT P3, RZ, R16.reuse, 0x10000, RZ, 0xc0, !PT ;  /* 0x0001000010ff7812 */ /* 0x040fe4000786c0ff */
[----:B------:R-:W-:-:S06]  /*13e50*/  LOP3.LUT R16, R16, 0xffff7fff, RZ, 0xc0, !PT ;  /* 0xffff7fff10107812 */ /* 0x000fcc00078ec0ff */
[----:B------:R0:W-:Y:S04]  /*13e60*/  LDGSTS.E.BYPASS.LTC128B.128 [R19+0x2c00], desc[UR50][R2.64+0x80], !P2 ;  /* 0x02c0008002137fae */ /* 0x0001e8000d101d72 */
[----:B------:R0:W-:Y:S01]  /*13e70*/  LDGSTS.E.BYPASS.LTC128B.128 [R19+0x4c00], desc[UR50][R2.64+0x100], !P6 ;  /* 0x04c0010002137fae */ /* 0x0001e2000f101d72 */
[----:B------:R-:W-:-:S07]  /*13e80*/  @P3 LOP3.LUT R16, R16, 0x8000, RZ, 0xfc, !PT ;  /* 0x0000800010103812 */ /* 0x000fce00078efcff */
[----:B0-----:R-:W-:Y:S05]  /*13e90*/  WARPSYNC.COLLECTIVE R15, `(.L_x_539) ;  /* 0x000000000f087348 */ /* 0x001fea0003c00000 */
[----:B------:R1:W2:Y:S02]  /*13ea0*/  SHFL.IDX P6, R14, R13, R12, R11 ;  /* 0x0000000c0d0e7389 */ /* 0x0002a400000c000b */
[----:B012---:R-:W-:Y:S01]  /*13eb0*/  ENDCOLLECTIVE ;  /* 0x000000000000791b */ /* 0x007fe20003800000 */
.L_x_539:
        /* <DEDUP_REMOVED lines=14> */
.L_x_540:
        /* <DEDUP_REMOVED lines=10> */
[----:B------:R-:W-:-:S08]  /*14040*/  LOP3.LUT P3, RZ, R16, 0x8000, RZ, 0xc0, !PT ;  /* 0x0000800010ff7812 */ /* 0x000fd0000786c0ff */
[----:B------:R0:W-:Y:S04]  /*14050*/  LDGSTS.E.BYPASS.LTC128B.128 [R19+0x3400], desc[UR50][R2.64+0x80], !P2 ;  /* 0x0340008002137fae */ /* 0x0001e8000d101d72 */
[----:B------:R0:W-:Y:S02]  /*14060*/  LDGSTS.E.BYPASS.LTC128B.128 [R19+0x5400], desc[UR50][R2.64+0x100], !P6 ;  /* 0x0540010002137fae */ /* 0x0001e4000f101d72 */
[----:B0-----:R-:W-:Y:S05]  /*14070*/  WARPSYNC.COLLECTIVE R15, `(.L_x_541) ;  /* 0x000000000f087348 */ /* 0x001fea0003c00000 */
[----:B------:R1:W2:Y:S02]  /*14080*/  SHFL.IDX P6, R14, R13, R12, R11 ;  /* 0x0000000c0d0e7389 */ /* 0x0002a400000c000b */
[----:B012---:R-:W-:Y:S01]  /*14090*/  ENDCOLLECTIVE ;  /* 0x000000000000791b */ /* 0x007fe20003800000 */
.L_x_541:
        /* <DEDUP_REMOVED lines=14> */
.L_x_542:
[----:B------:R-:W-:Y:S05]  /*14180*/  BRA `(.L_x_543) ;  /* 0xffffffc800207947 */ /* 0x000fea000383ffff */
.L_x_462:
[----:B------:R-:W-:Y:S01]  /*14190*/  BSSY B0, `(.L_x_544) ;  /* 0x0000008000007945 */ /* 0x000fe20003800000 */
[----:B------:R-:W-:Y:S02]  /*141a0*/  IMAD.MOV.U32 R13, RZ, RZ, R24 ;  /* 0x000000ffff0d7224 */ /* 0x000fe400078e0018 */
[----:B------:R-:W-:Y:S02]  /*141b0*/  IMAD.MOV.U32 R12, RZ, RZ, RZ ;  /* 0x000000ffff0c7224 */ /* 0x000fe400078e00ff */
[----:B------:R-:W-:Y:S02]  /*141c0*/  IMAD.MOV.U32 R11, RZ, RZ, 0x1f ;  /* 0x0000001fff0b7424 */ /* 0x000fe400078e00ff */
[----:B------:R-:W-:-:S07]  /*141d0*/  IMAD.MOV.U32 R15, RZ, RZ, -0x1 ;  /* 0xffffffffff0f7424 */ /* 0x000fce00078e00ff */
[----:B0123--:R-:W-:Y:S05]  /*141e0*/  WARPSYNC.COLLECTIVE R15, `(.L_x_545) ;  /* 0x000000000f087348 */ /* 0x00ffea0003c00000 */
[----:B------:R4:W0:Y:S02]  /*141f0*/  SHFL.IDX P6, R14, R13, R12, R11 ;  /* 0x0000000c0d0e7389 */ /* 0x00082400000c000b */
[----:B01234-:R-:W-:Y:S01]  /*14200*/  ENDCOLLECTIVE ;  /* 0x000000000000791b */ /* 0x01ffe20003800000 */
.L_x_545:
[----:B------:R-:W-:Y:S05]  /*14210*/  BSYNC B0 ;  /* 0x0000000000007941 */ /* 0x000fea0003800000 */
.L_x_544:
[----:B------:R-:W-:Y:S02]  /*14220*/  IMAD.MOV.U32 R13, RZ, RZ, R24 ;  /* 0x000000ffff0d7224 */ /* 0x000fe400078e0018 */
[----:B------:R-:W-:Y:S02]  /*14230*/  IMAD.MOV.U32 R12, RZ, RZ, 0x1 ;  /* 0x00000001ff0c7424 */ /* 0x000fe400078e00ff */
[----:B------:R-:W-:Y:S02]  /*14240*/  IMAD.MOV.U32 R11, RZ, RZ, 0x1f ;  /* 0x0000001fff0b7424 */ /* 0x000fe400078e00ff */
[----:B------:R-:W-:Y:S02]  /*14250*/  IMAD.MOV.U32 R15, RZ, RZ, -0x1 ;  /* 0xffffffffff0f7424 */ /* 0x000fe400078e00ff */
[----:B------:R-:W-:Y:S02]  /*14260*/  IMAD.IADD R7, R27, 0x1, R9 ;  /* 0x000000011b077824 */ /* 0x000fe400078e0209 */
[----:B------:R-:W-:-:S07]  /*14270*/  IMAD.MOV.U32 R0, RZ, RZ, R14 ;  /* 0x000000ffff007224 */ /* 0x000fce00078e000e */
[----:B------:R-:W-:Y:S05]  /*14280*/  WARPSYNC.COLLECTIVE R15, `(.L_x_546) ;  /* 0x000000000f087348 */ /* 0x000fea0003c00000 */
[----:B------:R0:W1:Y:S02]  /*14290*/  SHFL.IDX P6, R14, R13, R12, R11 ;  /* 0x0000000c0d0e7389 */ /* 0x00006400000c000b */
[----:B01----:R-:W-:Y:S01]  /*142a0*/  ENDCOLLECTIVE ;  /* 0x000000000000791b */ /* 0x003fe20003800000 */
.L_x_546:
[----:B------:R-:W-:Y:S02]  /*142b0*/  ULDC UR4, c[0x0][0xc3c] ;  /* 0x00030f0000047ab9 */ /* 0x000fe40000000800 */
[----:B------:R-:W-:-:S13]  /*142c0*/  ISETP.GE.OR P1, PT, R7, UR4, !P0 ;  /* 0x0000000407007c0c */ /* 0x000fda000c726670 */
[----:B------:R-:W0:Y:S08]  /*142d0*/  @!P1 LDC.64 R2, c[0x0][0xc80] ;  /* 0x00032000ff029b82 */ /* 0x000e300000000a00 */
[----:B------:R-:W1:Y:S01]  /*142e0*/  @!P1 LDC.64 R4, c[0x0][0xc78] ;  /* 0x00031e00ff049b82 */ /* 0x000e620000000a00 */
[----:B------:R-:W-:Y:S02]  /*142f0*/  IMAD.MOV.U32 R11, RZ, RZ, RZ ;  /* 0x000000ffff0b7224 */ /* 0x000fe400078e00ff */
[----:B------:R-:W-:-:S02]  /*14300*/  IMAD.MOV.U32 R6, RZ, RZ, R14 ;  /* 0x000000ffff067224 */ /* 0x000fc400078e000e */
[----:B0-----:R-:W-:-:S05]  /*14310*/  @!P1 IMAD.WIDE R2, R7, 0x4, R2 ;  /* 0x0000000407029825 */ /* 0x001fca00078e0202 */
[----:B------:R1:W2:Y:S02]  /*14320*/  @!P1 LDG.E R8, desc[UR50][R2.64] ;  /* 0x0000003202089981 */ /* 0x0002a4000c1e1900 */
[----:B-1----:R-:W-:-:S05]  /*14330*/  @!P1 IMAD.WIDE R2, R7, 0x4, R4 ;  /* 0x0000000407029825 */ /* 0x002fca00078e0204 */
[----:B------:R-:W3:Y:S01]  /*14340*/  @!P1 LDG.E R5, desc[UR50][R2.64] ;  /* 0x0000003202059981 */ /* 0x000ee2000c1e1900 */
[----:B------:R-:W-:Y:S01]  /*14350*/  IMAD.MOV.U32 R7, RZ, RZ, RZ ;  /* 0x000000ffff077224 */ /* 0x000fe200078e00ff */
[C---:B------:R-:W-:Y:S01]  /*14360*/  ISETP.GE.U32.AND P2, PT, R9.reuse, 0x2, PT ;  /* 0x000000020900780c */ /* 0x040fe20003f46070 */
[----:B------:R-:W-:Y:S01]  /*14370*/  IMAD.MOV.U32 R4, RZ, RZ, RZ ;  /* 0x000000ffff047224 */ /* 0x000fe200078e00ff */
[C---:B------:R-:W-:Y:S01]  /*14380*/  ISETP.GE.U32.AND P3, PT, R9.reuse, 0x4, PT ;  /* 0x000000040900780c */ /* 0x040fe20003f66070 */
[----:B------:R-:W-:Y:S01]  /*14390*/  IMAD.MOV.U32 R24, RZ, RZ, RZ ;  /* 0x000000ffff187224 */ /* 0x000fe200078e00ff */
[C---:B------:R-:W-:Y:S02]  /*143a0*/  ISETP.GE.U32.AND P4, PT, R9.reuse, 0x8, PT ;  /* 0x000000080900780c */ /* 0x040fe40003f86070 */
[C---:B------:R-:W-:Y:S01]  /*143b0*/  ISETP.GE.U32.AND P5, PT, R9.reuse, 0x10, PT ;  /* 0x000000100900780c */ /* 0x040fe20003fa6070 */
[----:B--2---:R-:W-:Y:S02]  /*143c0*/  @!P1 IMAD.MOV.U32 R7, RZ, RZ, R8 ;  /* 0x000000ffff079224 */ /* 0x004fe400078e0008 */
[----:B---3--:R-:W-:Y:S01]  /*143d0*/  @!P1 IMAD.MOV.U32 R4, RZ, RZ, R5 ;  /* 0x000000ffff049224 */ /* 0x008fe200078e0005 */
[----:B------:R-:W-:-:S03]  /*143e0*/  ISETP.NE.AND P1, PT, R9, RZ, PT ;  /* 0x000000ff0900720c */ /* 0x000fc60003f25270 */
[----:B------:R-:W-:-:S10]  /*143f0*/  IMAD R13, R4, R7, RZ ;  /* 0x00000007040d7224 */ /* 0x000fd400078e02ff */
[----:B------:R-:W-:Y:S05]  /*14400*/  WARPSYNC.COLLECTIVE R15, `(.L_x_547) ;  /* 0x000000000f087348 */ /* 0x000fea0003c00000 */
[----:B------:R0:W1:Y:S02]  /*14410*/  SHFL.UP P6, R14, R13, R12, R11 ;  /* 0x0400000c0d0e7389 */ /* 0x00006400000c000b */
[----:B01----:R-:W-:Y:S01]  /*14420*/  ENDCOLLECTIVE ;  /* 0x000000000000791b */ /* 0x003fe20003800000 */
.L_x_547:
[----:B------:R-:W-:Y:S01]  /*14430*/  IMAD.MOV.U32 R12, RZ, RZ, 0x2 ;  /* 0x00000002ff0c7424 */ /* 0x000fe200078e00ff */
[----:B------:R-:W-:-:S05]  /*14440*/  SEL R14, R14, RZ, P1 ;  /* 0x000000ff0e0e7207 */ /* 0x000fca0000800000 */
[----:B------:R-:W-:-:S04]  /*14450*/  IMAD.IADD R5, R13, 0x1, R14 ;  /* 0x000000010d057824 */ /* 0x000fc800078e020e */
[----:B------:R-:W-:-:S07]  /*14460*/  IMAD.MOV.U32 R13, RZ, RZ, R5 ;  /* 0x000000ffff0d7224 */ /* 0x000fce00078e0005 */
[----:B------:R-:W-:Y:S05]  /*14470*/  WARPSYNC.COLLECTIVE R15, `(.L_x_548) ;  /* 0x000000000f087348 */ /* 0x000fea0003c00000 */
[----:B------:R0:W1:Y:S02]  /*14480*/  SHFL.UP P6, R14, R13, R12, R11 ;  /* 0x0400000c0d0e7389 */ /* 0x00006400000c000b */
[----:B01----:R-:W-:Y:S01]  /*14490*/  ENDCOLLECTIVE ;  /* 0x000000000000791b */ /* 0x003fe20003800000 */
.L_x_548:
[----:B------:R-:W-:Y:S01]  /*144a0*/  IMAD.MOV.U32 R12, RZ, RZ, 0x4 ;  /* 0x00000004ff0c7424 */ /* 0x000fe200078e00ff */
[----:B------:R-:W-:-:S05]  /*144b0*/  SEL R2, R14, RZ, P2 ;  /* 0x000000ff0e027207 */ /* 0x000fca0001000000 */
[----:B------:R-:W-:-:S04]  /*144c0*/  IMAD.IADD R2, R5, 0x1, R2 ;  /* 0x0000000105027824 */ /* 0x000fc800078e0202 */
[----:B------:R-:W-:-:S07]  /*144d0*/  IMAD.MOV.U32 R13, RZ, RZ, R2 ;  /* 0x000000ffff0d7224 */ /* 0x000fce00078e0002 */
[----:B------:R-:W-:Y:S05]  /*144e0*/  WARPSYNC.COLLECTIVE R15, `(.L_x_549) ;  /* 0x000000000f087348 */ /* 0x000fea0003c00000 */
[----:B------:R0:W1:Y:S02]  /*144f0*/  SHFL.UP P6, R14, R13, R12, R11 ;  /* 0x0400000c0d0e7389 */ /* 0x00006400000c000b */
[----:B01----:R-:W-:Y:S01]  /*14500*/  ENDCOLLECTIVE ;  /* 0x000000000000791b */ /* 0x003fe20003800000 */
.L_x_549:
[----:B------:R-:W-:Y:S01]  /*14510*/  IMAD.MOV.U32 R12, RZ, RZ, 0x8 ;  /* 0x00000008ff0c7424 */ /* 0x000fe200078e00ff */
[----:B------:R-:W-:-:S05]  /*14520*/  SEL R3, R14, RZ, P3 ;  /* 0x000000ff0e037207 */ /* 0x000fca0001800000 */
[----:B------:R-:W-:-:S04]  /*14530*/  IMAD.IADD R3, R2, 0x1, R3 ;  /* 0x0000000102037824 */ /* 0x000fc800078e0203 */
[----:B------:R-:W-:-:S07]  /*14540*/  IMAD.MOV.U32 R13, RZ, RZ, R3 ;  /* 0x000000ffff0d7224 */ /* 0x000fce00078e0003 */
[----:B------:R-:W-:Y:S05]  /*14550*/  WARPSYNC.COLLECTIVE R15, `(.L_x_550) ;  /* 0x000000000f087348 */ /* 0x000fea0003c00000 */
[----:B------:R0:W1:Y:S02]  /*14560*/  SHFL.UP P6, R14, R13, R12, R11 ;  /* 0x0400000c0d0e7389 */ /* 0x00006400000c000b */
[----:B01----:R-:W-:Y:S01]  /*14570*/  ENDCOLLECTIVE ;  /* 0x000000000000791b */ /* 0x003fe20003800000 */
.L_x_550:
[----:B------:R-:W-:Y:S01]  /*14580*/  IMAD.MOV.U32 R12, RZ, RZ, 0x10 ;  /* 0x00000010ff0c7424 */ /* 0x000fe200078e00ff */
[----:B------:R-:W-:-:S05]  /*14590*/  SEL R14, R14, RZ, P4 ;  /* 0x000000ff0e0e7207 */ /* 0x000fca0002000000 */
[----:B------:R-:W-:-:S04]  /*145a0*/  IMAD.IADD R5, R3, 0x1, R14 ;  /* 0x0000000103057824 */ /* 0x000fc800078e020e */
[----:B------:R-:W-:-:S07]  /*145b0*/  IMAD.MOV.U32 R13, RZ, RZ, R5 ;  /* 0x000000ffff0d7224 */ /* 0x000fce00078e0005 */
[----:B------:R-:W-:Y:S05]  /*145c0*/  WARPSYNC.COLLECTIVE R15, `(.L_x_551) ;  /* 0x000000000f087348 */ /* 0x000fea0003c00000 */
[----:B------:R0:W1:Y:S02]  /*145d0*/  SHFL.UP P6, R14, R13, R12, R11 ;  /* 0x0400000c0d0e7389 */ /* 0x00006400000c000b */
[----:B01----:R-:W-:Y:S01]  /*145e0*/  ENDCOLLECTIVE ;  /* 0x000000000000791b */ /* 0x003fe20003800000 */
.L_x_551:
[----:B------:R-:W-:Y:S02]  /*145f0*/  IMAD.MOV.U32 R12, RZ, RZ, 0x1f ;  /* 0x0000001fff0c7424 */ /* 0x000fe400078e00ff */
[----:B------:R-:W-:Y:S01]  /*14600*/  IMAD.MOV.U32 R11, RZ, RZ, 0x1f ;  /* 0x0000001fff0b7424 */ /* 0x000fe200078e00ff */
[----:B------:R-:W-:-:S05]  /*14610*/  SEL R14, R14, RZ, P5 ;  /* 0x000000ff0e0e7207 */ /* 0x000fca0002800000 */
[----:B------:R-:W-:-:S04]  /*14620*/  IMAD.IADD R3, R5, 0x1, R14 ;  /* 0x0000000105037824 */ /* 0x000fc800078e020e */
[----:B------:R-:W-:-:S07]  /*14630*/  IMAD.MOV.U32 R13, RZ, RZ, R3 ;  /* 0x000000ffff0d7224 */ /* 0x000fce00078e0003 */
[----:B------:R-:W-:Y:S05]  /*14640*/  WARPSYNC.COLLECTIVE R15, `(.L_x_552) ;  /* 0x000000000f087348 */ /* 0x000fea0003c00000 */
[----:B------:R0:W1:Y:S02]  /*14650*/  SHFL.IDX P6, R14, R13, R12, R11 ;  /* 0x0000000c0d0e7389 */ /* 0x00006400000c000b */
[----:B01----:R-:W-:Y:S01]  /*14660*/  ENDCOLLECTIVE ;  /* 0x000000000000791b */ /* 0x003fe20003800000 */
.L_x_552:
[----:B------:R-:W-:Y:S05]  /*14670*/  BRA `(.L_x_553) ;  /* 0xffffffc800b87947 */ /* 0x000fea000383ffff */
.L_x_465:
[----:B------:R-:W-:Y:S01]  /*14680*/  BSSY B0, `(.L_x_554) ;  /* 0x0000007000007945 */ /* 0x000fe20003800000 */
[----:B------:R-:W-:Y:S02]  /*14690*/  IMAD.MOV.U32 R12, RZ, RZ, 0x1 ;  /* 0x00000001ff0c7424 */ /* 0x000fe400078e00ff */
[----:B------:R-:W-:Y:S02]  /*146a0*/  IMAD.MOV.U32 R11, RZ, RZ, RZ ;  /* 0x000000ffff0b7224 */ /* 0x000fe400078e00ff */
[----:B------:R-:W-:-:S07]  /*146b0*/  IMAD.MOV.U32 R15, RZ, RZ, -0x1 ;  /* 0xffffffffff0f7424 */ /* 0x000fce00078e00ff */
[----:B-1----:R-:W-:Y:S05]  /*146c0*/  WARPSYNC.COLLECTIVE R15, `(.L_x_555) ;  /* 0x000000000f087348 */ /* 0x002fea0003c00000 */
[----:B------:R0:W2:Y:S02]  /*146d0*/  SHFL.UP P6, R14, R13, R12, R11 ;  /* 0x0400000c0d0e7389 */ /* 0x0000a400000c000b */
[----:B012---:R-:W-:Y:S01]  /*146e0*/  ENDCOLLECTIVE ;  /* 0x000000000000791b */ /* 0x007fe20003800000 */
.L_x_555:
[----:B------:R-:W-:Y:S05]  /*146f0*/  BSYNC B0 ;  /* 0x0000000000007941 */ /* 0x000fea0003800000 */
.L_x_554:
[----:B------:R-:W-:Y:S01]  /*14700*/  SEL R14, R14, RZ, P1 ;  /* 0x000000ff0e0e7207 */ /* 0x000fe20000800000 */
[----:B------:R-:W-:Y:S02]  /*14710*/  IMAD.MOV.U32 R12, RZ, RZ, 0x2 ;  /* 0x00000002ff0c7424 */ /* 0x000fe400078e00ff */
[----:B------:R-:W-:Y:S02]  /*14720*/  IMAD.MOV.U32 R11, RZ, RZ, RZ ;  /* 0x000000ffff0b7224 */ /* 0x000fe400078e00ff */
[----:B------:R-:W-:Y:S02]  /*14730*/  IMAD.IADD R13, R13, 0x1, R14 ;  /* 0x000000010d0d7824 */ /* 0x000fe400078e020e */
[----:B------:R-:W-:-:S07]  /*14740*/  IMAD.MOV.U32 R15, RZ, RZ, -0x1 ;  /* 0xffffffffff0f7424 */ /* 0x000fce00078e00ff */
[----:B------:R-:W-:Y:S05]  /*14750*/  WARPSYNC.COLLECTIVE R15, `(.L_x_556) ;  /* 0x000000000f087348 */ /* 0x000fea0003c00000 */
[----:B------:R0:W1:Y:S02]  /*14760*/  SHFL.UP P6, R14, R13, R12, R11 ;  /* 0x0400000c0d0e7389 */ /* 0x00006400000c000b */
[----:B01----:R-:W-:Y:S01]  /*14770*/  ENDCOLLECTIVE ;  /* 0x000000000000791b */ /* 0x003fe20003800000 */
.L_x_556:
[----:B------:R-:W-:Y:S01]  /*14780*/  IMAD.MOV.U32 R12, RZ, RZ, 0x4 ;  /* 0x00000004ff0c7424 */ /* 0x000fe200078e00ff */
[----:B------:R-:W-:-:S05]  /*14790*/  SEL R2, R14, RZ, P2 ;  /* 0x000000ff0e027207 */ /* 0x000fca0001000000 */
[----:B------:R-:W-:-:S04]  /*147a0*/  IMAD.IADD R2, R13, 0x1, R2 ;  /* 0x000000010d027824 */ /* 0x000fc800078e0202 */
[----:B------:R-:W-:-:S07]  /*147b0*/  IMAD.MOV.U32 R13, RZ, RZ, R2 ;  /* 0x000000ffff0d7224 */ /* 0x000fce00078e0002 */
[----:B------:R-:W-:Y:S05]  /*147c0*/  WARPSYNC.COLLECTIVE R15, `(.L_x_557) ;  /* 0x000000000f087348 */ /* 0x000fea0003c00000 */
[----:B------:R0:W1:Y:S02]  /*147d0*/  SHFL.UP P6, R14, R13, R12, R11 ;  /* 0x0400000c0d0e7389 */ /* 0x00006400000c000b */
[----:B01----:R-:W-:Y:S01]  /*147e0*/  ENDCOLLECTIVE ;  /* 0x000000000000791b */ /* 0x003fe20003800000 */
.L_x_557:
[----:B------:R-:W-:Y:S01]  /*147f0*/  IMAD.MOV.U32 R12, RZ, RZ, 0x8 ;  /* 0x00000008ff0c7424 */ /* 0x000fe200078e00ff */
[----:B------:R-:W-:-:S05]  /*14800*/  SEL R3, R14, RZ, P3 ;  /* 0x000000ff0e037207 */ /* 0x000fca0001800000 */
[----:B------:R-:W-:-:S04]  /*14810*/  IMAD.IADD R3, R2, 0x1, R3 ;  /* 0x0000000102037824 */ /* 0x000fc800078e0203 */
[----:B------:R-:W-:-:S07]  /*14820*/  IMAD.MOV.U32 R13, RZ, RZ, R3 ;  /* 0x000000ffff0d7224 */ /* 0x000fce00078e0003 */
[----:B------:R-:W-:Y:S05]  /*14830*/  WARPSYNC.COLLECTIVE R15, `(.L_x_558) ;  /* 0x000000000f087348 */ /* 0x000fea0003c00000 */
[----:B------:R0:W1:Y:S02]  /*14840*/  SHFL.UP P6, R14, R13, R12, R11 ;  /* 0x0400000c0d0e7389 */ /* 0x00006400000c000b */
[----:B01----:R-:W-:Y:S01]  /*14850*/  ENDCOLLECTIVE ;  /* 0x000000000000791b */ /* 0x003fe20003800000 */
.L_x_558:
[----:B------:R-:W-:Y:S01]  /*14860*/  IMAD.MOV.U32 R12, RZ, RZ, 0x10 ;  /* 0x00000010ff0c7424 */ /* 0x000fe200078e00ff */
[----:B------:R-:W-:-:S05]  /*14870*/  SEL R14, R14, RZ, P4 ;  /* 0x000000ff0e0e7207 */ /* 0x000fca0002000000 */
[----:B------:R-:W-:-:S04]  /*14880*/  IMAD.IADD R5, R3, 0x1, R14 ;  /* 0x0000000103057824 */ /* 0x000fc800078e020e */
[----:B------:R-:W-:-:S07]  /*14890*/  IMAD.MOV.U32 R13, RZ, RZ, R5 ;  /* 0x000000ffff0d7224 */ /* 0x000fce00078e0005 */
[----:B------:R-:W-:Y:S05]  /*148a0*/  WARPSYNC.COLLECTIVE R15, `(.L_x_559) ;  /* 0x000000000f087348 */ /* 0x000fea0003c00000 */
[----:B------:R0:W1:Y:S02]  /*148b0*/  SHFL.UP P6, R14, R13, R12, R11 ;  /* 0x0400000c0d0e7389 */ /* 0x00006400000c000b */
[----:B01----:R-:W-:Y:S01]  /*148c0*/  ENDCOLLECTIVE ;  /* 0x000000000000791b */ /* 0x003fe20003800000 */
.L_x_559:
        /* <DEDUP_REMOVED lines=8> */
.L_x_560:
[----:B------:R-:W-:Y:S05]  /*14950*/  BRA `(.L_x_561) ;  /* 0xffffffc800a47947 */ /* 0x000fea000383ffff */
.L_x_467:
[----:B------:R-:W-:Y:S01]  /*14960*/  BSSY B0, `(.L_x_562) ;  /* 0x0000006000007945 */ /* 0x000fe20003800000 */
[----:B------:R-:W-:Y:S01]  /*14970*/  PLOP3.LUT P6, PT, P6, PT, PT, 0x8, 0x0 ;  /* 0x000000000000781c */ /* 0x000fe200037ce170 */
[----:B------:R-:W-:-:S12]  /*14980*/  IMAD.MOV.U32 R15, RZ, RZ, -0x1 ;  /* 0xffffffffff0f7424 */ /* 0x000fd800078e00ff */
[----:B01----:R-:W-:Y:S05]  /*14990*/  WARPSYNC.COLLECTIVE R15, `(.L_x_563) ;  /* 0x000000000f087348 */ /* 0x003fea0003c00000 */
[----:B------:R-:W-:Y:S01]  /*149a0*/  VOTE.ANY R14, PT, P6 ;  /* 0x00000000000e7806 */ /* 0x000fe200030e0100 */
[----:B01----:R-:W-:Y:S06]  /*149b0*/  ENDCOLLECTIVE ;  /* 0x000000000000791b */ /* 0x003fec0003800000 */
.L_x_563:
[----:B------:R-:W-:Y:S05]  /*149c0*/  BSYNC B0 ;  /* 0x0000000000007941 */ /* 0x000fea0003800000 */
.L_x_562:
[----:B------:R-:W-:Y:S02]  /*149d0*/  IMAD.MOV.U32 R8, RZ, RZ, R14 ;  /* 0x000000ffff087224 */ /* 0x000fe400078e000e */
[----:B------:R-:W-:Y:S02]  /*149e0*/  IMAD.MOV.U32 R13, RZ, RZ, R7 ;  /* 0x000000ffff0d7224 */ /* 0x000fe400078e0007 */
[----:B------:R-:W0:Y:S01]  /*149f0*/  POPC R6, R8 ;  /* 0x0000000800067309 */ /* 0x000e220000000000 */
[----:B------:R-:W-:Y:S02]  /*14a00*/  IMAD.MOV.U32 R11, RZ, RZ, 0x1f ;  /* 0x0000001fff0b7424 */ /* 0x000fe400078e00ff */
[----:B------:R-:W-:Y:S02]  /*14a10*/  IMAD.MOV.U32 R15, RZ, RZ, -0x1 ;  /* 0xffffffffff0f7424 */ /* 0x000fe400078e00ff */
[----:B0-----:R-:W-:-:S07]  /*14a20*/  IMAD.MOV.U32 R12, RZ, RZ, R6 ;  /* 0x000000ffff0c7224 */ /* 0x001fce00078e0006 */
[----:B------:R-:W-:Y:S05]  /*14a30*/  WARPSYNC.COLLECTIVE R15, `(.L_x_564) ;  /* 0x000000000f087348 */ /* 0x000fea0003c00000 */
[----:B------:R0:W1:Y:S02]  /*14a40*/  SHFL.IDX P6, R14, R13, R12, R11 ;  /* 0x0000000c0d0e7389 */ /* 0x00006400000c000b */
[----:B01----:R-:W-:Y:S01]  /*14a50*/  ENDCOLLECTIVE ;  /* 0x000000000000791b */ /* 0x003fe20003800000 */
.L_x_564:
[----:B------:R-:W-:Y:S02]  /*14a60*/  IMAD.MOV.U32 R13, RZ, RZ, R4 ;  /* 0x000000ffff0d7224 */ /* 0x000fe400078e0004 */
[----:B------:R-:W-:-:S07]  /*14a70*/  IMAD.MOV.U32 R7, RZ, RZ, R14 ;  /* 0x000000ffff077224 */ /* 0x000fce00078e000e */
[----:B------:R-:W-:Y:S05]  /*14a80*/  WARPSYNC.COLLECTIVE R15, `(.L_x_565) ;  /* 0x000000000f087348 */ /* 0x000fea0003c00000 */
[----:B------:R0:W1:Y:S02]  /*14a90*/  SHFL.IDX P6, R14, R13, R12, R11 ;  /* 0x0000000c0d0e7389 */ /* 0x00006400000c000b */
[----:B01----:R-:W-:Y:S01]  /*14aa0*/  ENDCOLLECTIVE ;  /* 0x000000000000791b */ /* 0x003fe20003800000 */
.L_x_565:
[----:B------:R-:W-:Y:S01]  /*14ab0*/  IMAD.MOV.U32 R4, RZ, RZ, R14 ;  /* 0x000000ffff047224 */ /* 0x000fe200078e000e */
[----:B------:R-:W-:Y:S06]  /*14ac0*/  BRA `(.L_x_566) ;  /* 0xffffffc800847947 */ /* 0x000fec000383ffff */
.L_x_469:
[----:B------:R-:W-:Y:S01]  /*14ad0*/  BSSY B0, `(.L_x_567) ;  /* 0x0000007000007945 */ /* 0x000fe20003800000 */
[----:B------:R-:W-:Y:S02]  /*14ae0*/  IMAD.MOV.U32 R13, RZ, RZ, R3 ;  /* 0x000000ffff0d7224 */ /* 0x000fe400078e0003 */
[----:B------:R-:W-:Y:S02]  /*14af0*/  IMAD.MOV.U32 R11, RZ, RZ, 0x1f ;  /* 0x0000001fff0b7424 */ /* 0x000fe400078e00ff */
[----:B------:R-:W-:-:S07]  /*14b00*/  IMAD.MOV.U32 R15, RZ, RZ, -0x1 ;  /* 0xffffffffff0f7424 */ /* 0x000fce00078e00ff */
[----:B01234-:R-:W-:Y:S05]  /*14b10*/  WARPSYNC.COLLECTIVE R15, `(.L_x_568) ;  /* 0x000000000f087348 */ /* 0x01ffea0003c00000 */
[----:B------:R0:W0:Y:S02]  /*14b20*/  SHFL.IDX P6, R14, R13, R12, R11 ;  /* 0x0000000c0d0e7389 */ /* 0x00002400000c000b */
[----:B01234-:R-:W-:Y:S01]  /*14b30*/  ENDCOLLECTIVE ;  /* 0x000000000000791b */ /* 0x01ffe20003800000 */
.L_x_568:
[----:B------:R-:W-:Y:S05]  /*14b40*/  BSYNC B0 ;  /* 0x0000000000007941 */ /* 0x000fea0003800000 */
.L_x_567:
[----:B------:R-:W-:Y:S01]  /*14b50*/  IMAD.MOV.U32 R24, RZ, RZ, R14 ;  /* 0x000000ffff187224 */ /* 0x000fe200078e000e */
[----:B------:R-:W-:Y:S06]  /*14b60*/  BRA `(.L_x_468) ;  /* 0xffffffc800747947 */ /* 0x000fec000383ffff */
.L_x_473:
[----:B0-----:R0:W1:Y:S02]  /*14b70*/  SYNCS.PHASECHK.TRANS64.TRYWAIT P0, [R7+URZ+0x28c20], R0 ;  /* 0x028c2000070075a7 */ /* 0x001064000800017f */
[----:B-1----:R-:W-:Y:S05]  /*14b80*/  @!P0 NANOSLEEP.SYNCS 0x989680 ;  /* 0x009896800000895d */ /* 0x002fea0003900000 */
[----:B------:R-:W1:Y:S02]  /*14b90*/  @!P0 SYNCS.PHASECHK.TRANS64 P0, [R7+URZ+0x28c20], R0 ;  /* 0x028c2000070085a7 */ /* 0x000e64000800007f */
[----:B-1----:R-:W-:Y:S05]  /*14ba0*/  @!P0 BRA `(.L_x_473) ;  /* 0xfffffffc00f08947 */ /* 0x002fea000383ffff */
[----:B------:R-:W-:Y:S05]  /*14bb0*/  BRA `(.L_x_569) ;  /* 0xffffffcc00cc7947 */ /* 0x000fea000383ffff */
.L_x_474:
        /* <DEDUP_REMOVED lines=8> */
[----:B0-234-:R-:W-:Y:S05]  /*14c40*/  WARPSYNC.COLLECTIVE R15, `(.L_x_571) ;  /* 0x000000000f087348 */ /* 0x01dfea0003c00000 */
[----:B------:R1:W0:Y:S02]  /*14c50*/  SHFL.IDX P6, R14, R13, R12, R11 ;  /* 0x0000000c0d0e7389 */ /* 0x00022400000c000b */
[----:B01234-:R-:W-:Y:S01]  /*14c60*/  ENDCOLLECTIVE ;  /* 0x000000000000791b */ /* 0x01ffe20003800000 */
.L_x_571:
[----:B------:R-:W-:Y:S05]  /*14c70*/  BSYNC B0 ;  /* 0x0000000000007941 */ /* 0x000fea0003800000 */
.L_x_570:
[----:B------:R-:W-:Y:S05]  /*14c80*/  BRA `(.L_x_572) ;  /* 0xffffffcc00b47947 */ /* 0x000fea000383ffff */
.L_x_477:
[----:B------:R-:W-:Y:S01]  /*14c90*/  BSSY B1, `(.L_x_573) ;  /* 0x0000006000017945 */ /* 0x000fe20003800000 */
[----:B------:R-:W-:-:S07]  /*14ca0*/  IMAD.MOV.U32 R15, RZ, RZ, -0x1 ;  /* 0xffffffffff0f7424 */ /* 0x000fce00078e00ff */
[----:B0-234-:R-:W-:Y:S05]  /*14cb0*/  WARPSYNC.COLLECTIVE R15, `(.L_x_574) ;  /* 0x000000000f0c7348 */ /* 0x01dfea0003c00000 */
[----:B------:R-:W-:Y:S02]  /*14cc0*/  ELECT P6, UR62, PT ;  /* 0x00000000003e782f */ /* 0x000fe400038c0000 */
[----:B------:R-:W-:Y:S01]  /*14cd0*/  MOV R14, UR62 ;  /* 0x0000003e000e7c02 */ /* 0x000fe20008000f00 */
[----:B0-234-:R-:W-:Y:S10]  /*14ce0*/  ENDCOLLECTIVE ;  /* 0x000000000000791b */ /* 0x01dff40003800000 */
.L_x_574:
[----:B------:R-:W-:Y:S05]  /*14cf0*/  BSYNC B1 ;  /* 0x0000000000017941 */ /* 0x000fea0003800000 */
.L_x_573:
[----:B------:R-:W-:Y:S05]  /*14d00*/  BRA `(.L_x_575) ;  /* 0xffffffcc00ac7947 */ /* 0x000fea000383ffff */
.L_x_479:
[----:B0-----:R0:W1:Y:S02]  /*14d10*/  SYNCS.PHASECHK.TRANS64.TRYWAIT P1, [R5+URZ+0x28c40], R0 ;  /* 0x028c4000050075a7 */ /* 0x001064000802017f */
[----:B-1----:R-:W-:Y:S05]  /*14d20*/  @!P1 NANOSLEEP.SYNCS 0x989680 ;  /* 0x009896800000995d */ /* 0x002fea0003900000 */
[----:B------:R-:W1:Y:S02]  /*14d30*/  @!P1 SYNCS.PHASECHK.TRANS64 P1, [R5+URZ+0x28c40], R0 ;  /* 0x028c4000050095a7 */ /* 0x000e64000802007f */
[----:B-1----:R-:W-:Y:S05]  /*14d40*/  @!P1 BRA `(.L_x_479) ;  /* 0xfffffffc00f09947 */ /* 0x002fea000383ffff */
[----:B------:R-:W-:Y:S05]  /*14d50*/  BRA `(.L_x_576) ;  /* 0xffffffcc00cc7947 */ /* 0x000fea000383ffff */
.L_x_481:
[----:B-1----:R1:W0:Y:S02]  /*14d60*/  SYNCS.PHASECHK.TRANS64.TRYWAIT P1, [R3+URZ+0x28c40], R2 ;  /* 0x028c4002030075a7 */ /* 0x002224000802017f */
[----:B0-----:R-:W-:Y:S05]  /*14d70*/  @!P1 NANOSLEEP.SYNCS 0x989680 ;  /* 0x009896800000995d */ /* 0x001fea0003900000 */
[----:B------:R-:W0:Y:S02]  /*14d80*/  @!P1 SYNCS.PHASECHK.TRANS64 P1, [R3+URZ+0x28c40], R2 ;  /* 0x028c4002030095a7 */ /* 0x000e24000802007f */
[----:B0-----:R-:W-:Y:S05]  /*14d90*/  @!P1 BRA `(.L_x_481) ;  /* 0xfffffffc00f09947 */ /* 0x001fea000383ffff */
[----:B------:R-:W-:Y:S05]  /*14da0*/  BRA `(.L_x_577) ;  /* 0xffffffcc00d87947 */ /* 0x000fea000383ffff */
.L_x_483:
[----:B------:R0:W0:Y:S02]  /*14db0*/  SYNCS.PHASECHK.TRANS64.TRYWAIT P1, [R5+URZ+0x28c60], R0 ;  /* 0x028c6000050075a7 */ /* 0x000024000802017f */
[----:B0-----:R-:W-:Y:S05]  /*14dc0*/  @!P1 NANOSLEEP.SYNCS 0x989680 ;  /* 0x009896800000995d */ /* 0x001fea0003900000 */
[----:B------:R-:W0:Y:S02]  /*14dd0*/  @!P1 SYNCS.PHASECHK.TRANS64 P1, [R5+URZ+0x28c60], R0 ;  /* 0x028c6000050095a7 */ /* 0x000e24000802007f */
[----:B0-----:R-:W-:Y:S05]  /*14de0*/  @!P1 BRA `(.L_x_483) ;  /* 0xfffffffc00f09947 */ /* 0x001fea000383ffff */
[----:B------:R-:W-:Y:S05]  /*14df0*/  BRA `(.L_x_578) ;  /* 0xffffffcc00d47947 */ /* 0x000fea000383ffff */
.L_x_579:
        /* <DEDUP_REMOVED lines=16> */
.L_x_5648:


//--------------------- .text._ZN7cutlass13device_kernelIN5flash11enable_sm90INS1_16FlashAttnFwdSm90INS1_25CollectiveMainloopFwdSm90ILi2EN4cute5tupleIJNS5_1CILi1EEES8_S8_EEENS6_IJNS7_ILi64EEESA_SA_EEELi512ENS_6half_tEfNS_4arch4Sm90ELb0ELb0ELb0ELb1ELb1ELb1ELb0ELb0ELb0ELb1ELb1ELb0EEENS1_21CollectiveEpilogueFwdINS6_IJSA_NS7_ILi512EEESA_EEES9_SC_SE_Li256ELb1ELb1ELb1ELb0EEENS1_36VarlenDynamicPersistentTileSchedulerILi64ELi64ELi256ELi128ELb1ELb1ELb1ELb0ELb1ELb1EEEEEEEEEvNT_6ParamsE --------------------------
	.section	.text._ZN7cutlass13device_kernelIN5flash11enable_sm90INS1_16FlashAttnFwdSm90INS1_25CollectiveMainloopFwdSm90ILi2EN4cute5tupleIJNS5_1CILi1EEES8_S8_EEENS6_IJNS7_ILi64EEESA_SA_EEELi512ENS_6half_tEfNS_4arch4Sm90ELb0ELb0ELb0ELb1ELb1ELb1ELb0ELb0ELb0ELb1ELb1ELb0EEENS1_21CollectiveEpilogueFwdINS6_IJSA_NS7_ILi512EEESA_EEES9_SC_SE_Li256ELb1ELb1ELb1ELb0EEENS1_36VarlenDynamicPersistentTileSchedulerILi64ELi64ELi256ELi128ELb1ELb1ELb1ELb0ELb1ELb1EEEEEEEEEvNT_6ParamsE,"ax",@progbits
	.align	128
.text._ZN7cutlass13device_kernelIN5flash11enable_sm90INS1_16FlashAttnFwdSm90INS1_25CollectiveMainloopFwdSm90ILi2EN4cute5tupleIJNS5_1CILi1EEES8_S8_EEENS6_IJNS7_ILi64EEESA_SA_EEELi512ENS_6half_tEfNS_4arch4Sm90ELb0ELb0ELb0ELb1ELb1ELb1ELb0ELb0ELb0ELb1ELb1ELb0EEENS1_21CollectiveEpilogueFwdINS6_IJSA_NS7_ILi512EEESA_EEES9_SC_SE_Li256ELb1ELb1ELb1ELb0EEENS1_36VarlenDynamicPersistentTileSchedulerILi64ELi64ELi256ELi128ELb1ELb1ELb1ELb0ELb1ELb1EEEEEEEEEvNT_6ParamsE:
        .type           _ZN7cutlass13device_kernelIN5flash11enable_sm90INS1_16FlashAttnFwdSm90INS1_25CollectiveMainloopFwdSm90ILi2EN4cute5tupleIJNS5_1CILi1EEES8_S8_EEENS6_IJNS7_ILi64EEESA_SA_EEELi512ENS_6half_tEfNS_4arch4Sm90ELb0ELb0ELb0ELb1ELb1ELb1ELb0ELb0ELb0ELb1ELb1ELb0EEENS1_21CollectiveEpilogueFwdINS6_IJSA_NS7_ILi512EEESA_EEES9_SC_SE_Li256ELb1ELb1ELb1ELb0EEENS1_36VarlenDynamicPersistentTileSchedulerILi64ELi64ELi256ELi128ELb1ELb1ELb1ELb0ELb1ELb1EEEEEEEEEvNT_6ParamsE,@function
        .size           _ZN7cutlass13device_kernelIN5flash11enable_sm90INS1_16FlashAttnFwdSm90INS1_25CollectiveMainloopFwdSm90ILi2EN4cute5tupleIJNS5_1CILi1EEES8_S8_EEENS6_IJNS7_ILi64EEESA_SA_EEELi512ENS_6half_tEfNS_4arch4Sm90ELb0ELb0ELb0ELb1ELb1ELb1ELb0ELb0ELb0ELb1ELb1ELb0EEENS1_21CollectiveEpilogueFwdINS6_IJSA_NS7_ILi512EEESA_EEES9_SC_SE_Li256ELb1ELb1ELb1ELb0EEENS1_36VarlenDynamicPersistentTileSchedulerILi64ELi64ELi256ELi128ELb1ELb1ELb1ELb0ELb1ELb1EEEEEEEEEvNT_6ParamsE,(.L_x_5649 - _ZN7cutlass13device_kernelIN5flash11enable_sm90INS1_16FlashAttnFwdSm90INS1_25CollectiveMainloopFwdSm90ILi2EN4cute5tupleIJNS5_1CILi1EEES8_S8_EEENS6_IJNS7_ILi64EEESA_SA_EEELi512ENS_6half_tEfNS_4arch4Sm90ELb0ELb0ELb0ELb1ELb1ELb1ELb0ELb0ELb0ELb1ELb1ELb0EEENS1_21CollectiveEpilogueFwdINS6_IJSA_NS7_ILi512EEESA_EEES9_SC_SE_Li256ELb1ELb1ELb1ELb0EEENS1_36VarlenDynamicPersistentTileSchedulerILi64ELi64ELi256ELi128ELb1ELb1ELb1ELb0ELb1ELb1EEEEEEEEEvNT_6ParamsE)
        .other          _ZN7cutlass13device_kernelIN5flash11enable_sm90INS1_16FlashAttnFwdSm90INS1_25CollectiveMainloopFwdSm90ILi2EN4cute5tupleIJNS5_1CILi1EEES8_S8_EEENS6_IJNS7_ILi64EEESA_SA_EEELi512ENS_6half_tEfNS_4arch4Sm90ELb0ELb0ELb0ELb1ELb1ELb1ELb0ELb0ELb0ELb1ELb1ELb0EEENS1_21CollectiveEpilogueFwdINS6_IJSA_NS7_ILi512EEESA_EEES9_SC_SE_Li256ELb1ELb1ELb1ELb0EEENS1_36VarlenDynamicPersistentTileSchedulerILi64ELi64ELi256ELi128ELb1ELb1ELb1ELb0ELb1ELb1EEEEEEEEEvNT_6ParamsE,@"STO_CUDA_ENTRY STV_DEFAULT"
_ZN7cutlass13device_kernelIN5flash11enable_sm90INS1_16FlashAttnFwdSm90INS1_25CollectiveMainloopFwdSm90ILi2EN4cute5tupleIJNS5_1CILi1EEES8_S8_EEENS6_IJNS7_ILi64EEESA_SA_EEELi512ENS_6half_tEfNS_4arch4Sm90ELb0ELb0ELb0ELb1ELb1ELb1ELb0ELb0ELb0ELb1ELb1ELb0EEENS1_21CollectiveEpilogueFwdINS6_IJSA_NS7_ILi512EEESA_EEES9_SC_SE_Li256ELb1ELb1ELb1ELb0EEENS1_36VarlenDynamicPersistentTileSchedulerILi64ELi64ELi256ELi128ELb1ELb1ELb1ELb0ELb1ELb1EEEEEEEEEvNT_6ParamsE:
[----:B------:R-:W0:Y:S02]  /*0000*/  LDC R1, c[0x0][0x28] ;  /* 0x00000a00ff017b82 */ /* 0x000e240000000800 */
[----:B0-----:R-:W-:Y:S01]  /*0010*/  VIADD R1, R1, 0xffffffa0 ;  /* 0xffffffa001017836 */ /* 0x001fe20000000000 */
[----:B------:R-:W0:Y:S01]  /*0020*/  S2R R0, SR_TID.X ;  /* 0x0000000000007919 */ /* 0x000e220000002100 */
[----:B------:R-:W-:Y:S01]  /*0030*/  ELECT P0, URZ, PT ;  /* 0x00000000003f782f */ /* 0x000fe20003800000 */
[----:B------:R-:W-:Y:S01]  /*0040*/  BSSY B0, `(.L_x_580) ;  /* 0x000000e000007945 */ /* 0x000fe20003800000 */
[----:B0-----:R-:W-:-:S05]  /*0050*/  SHF.R.U32.HI R2, RZ, 0x5, R0 ;  /* 0x00000005ff027819 */ /* 0x001fca0000011600 */
[----:B------:R-:W0:Y:S02]  /*0060*/  SHFL.IDX PT, R3, R2, RZ, 0x1f ;  /* 0x00001fff02037589 */ /* 0x000e2400000e0000 */
[----:B0-----:R-:W-:Y:S02]  /*0070*/  ISETP.EQ.AND P0, PT, R3, RZ, P0 ;  /* 0x000000ff0300720c */ /* 0x001fe40000702270 */
[----:B------:R-:W-:-:S11]  /*0080*/  SHF.R.U32.HI R3, RZ, 0x7, R0 ;  /* 0x00000007ff037819 */ /* 0x000fd60000011600 */
[----:B------:R-:W-:Y:S05]  /*0090*/  @!P0 BRA `(.L_x_581) ;  /* 0x0000000000208947 */ /* 0x000fea0003800000 */
[----:B------:R-:W-:Y:S02]  /*00a0*/  ULDC.64 UR4, c[0x0][0x198] ;  /* 0x0000660000047ab9 */ /* 0x000fe40000000a00 */
[----:B------:R-:W-:Y:S02]  /*00b0*/  UIADD3 UR6, UP0, UR4, 0x570, URZ ;  /* 0x0000057004067890 */ /* 0x000fe4000ff1e03f */
[----:B------:R-:W-:Y:S02]  /*00c0*/  UIADD3 UR4, UP1, UR4, 0x670, URZ ;  /* 0x0000067004047890 */ /* 0x000fe4000ff3e03f */
[----:B------:R-:W-:Y:S02]  /*00d0*/  UIADD3.X UR7, URZ, UR5, URZ, UP0, !UPT ;  /* 0x000000053f077290 */ /* 0x000fe400087fe43f */
[----:B------:R-:W-:-:S07]  /*00e0*/  UIADD3.X UR5, URZ, UR5, URZ, UP1, !UPT ;  /* 0x000000053f057290 */ /* 0x000fce0008ffe43f */
[----:B------:R0:W-:Y:S02]  /*00f0*/  UTMACCTL.PF [UR6] ;  /* 0x00000000060079b9 */ /* 0x0001e40008040000 */
[----:B------:R0:W-:Y:S02]  /*0100*/  UTMACCTL.PF [UR4] ;  /* 0x00000000040079b9 */ /* 0x0001e40008040000 */
[----:B0-----:R-:W-:Y:S01]  /*0110*/  NOP ;  /* 0x0000000000007918 */ /* 0x001fe20000000000 */
.L_x_581:
[----:B------:R-:W-:Y:S05]  /*0120*/  BSYNC B0 ;  /* 0x0000000000007941 */ /* 0x000fea0003800000 */
.L_x_580:
[----:B------:R-:W-:Y:S01]  /*0130*/  VOTEU.ANY UP0, P0 ;  /* 0x00000000003f7886 */ /* 0x000fe20000000100 */
[----:B------:R-:W0:Y:S01]  /*0140*/  SHFL.IDX PT, R5, R3, RZ, 0x1f ;  /* 0x00001fff03057589 */ /* 0x000e2200000e0000 */
[----:B------:R-:W-:Y:S01]  /*0150*/  UMOV UR4, 0x80 ;  /* 0x0000008000047882 */ /* 0x000fe20000000000 */
[----:B------:R-:W-:Y:S01]  /*0160*/  UMOV UR7, 0x100 ;  /* 0x0000010000077882 */ /* 0x000fe20000000000 */
[----:B------:R-:W-:Y:S01]  /*0170*/  VOTEU.ANY UP1, P0 ;  /* 0x00000000003f7886 */ /* 0x000fe20000020100 */
[----:B------:R-:W1:Y:S01]  /*0180*/  @UP0 S2UR UR8, SR_CgaCtaId ;  /* 0x00000000000809c3 */ /* 0x000e620000008800 */
[----:B------:R-:W2:Y:S01]  /*0190*/  SHFL.IDX PT, R4, R2, RZ, 0x1f ;  /* 0x00001fff02047589 */ /* 0x000ea200000e0000 */
[----:B------:R-:W-:Y:S01]  /*01a0*/  @UP0 UMOV UR6, 0x400 ;  /* 0x0000040000060882 */ /* 0x000fe20000000000 */
[----:B------:R-:W-:-:S04]  /*01b0*/  @UP0 UIADD3 UR4, -UR4, 0x100000, URZ ;  /* 0x0010000004040890 */ /* 0x000fc8000fffe13f */
[----:B------:R-:W-:Y:S02]  /*01c0*/  @UP0 USHF.L.U32 UR5, UR4, 0xb, URZ ;  /* 0x0000000b04050899 */ /* 0x000fe4000800063f */
[----:B------:R-:W-:Y:S01]  /*01d0*/  @UP0 USHF.L.U32 UR4, UR4, 0x1, URZ ;  /* 0x0000000104040899 */ /* 0x000fe2000800063f */
[----:B------:R-:W-:Y:S01]  /*01e0*/  VOTEU.ANY UP2, P0 ;  /* 0x00000000003f7886 */ /* 0x000fe20000040100 */
[----:B0-----:R-:W-:Y:S01]  /*01f0*/  R2UR UR39, R5 ;  /* 0x00000000052772ca */ /* 0x001fe200000e0000 */
[----:B-1----:R-:W-:Y:S01]  /*0200*/  @UP0 ULEA UR8, UR8, UR6, 0x18 ;  /* 0x0000000608080291 */ /* 0x002fe2000f8ec03f */
[----:B--2---:R-:W-:Y:S01]  /*0210*/  ISETP.NE.AND P1, PT, R4, RZ, PT ;  /* 0x000000ff0400720c */ /* 0x004fe20003f25270 */
[----:B------:R-:W-:-:S04]  /*0220*/  @UP0 UIADD3 UR6, -UR7, 0x100000, URZ ;  /* 0x0010000007060890 */ /* 0x000fc8000fffe13f */
[----:B------:R-:W-:Y:S02]  /*0230*/  @UP0 USHF.L.U32 UR7, UR6, 0xb, URZ ;  /* 0x0000000b06070899 */ /* 0x000fe4000800063f */
[----:B------:R-:W-:-:S04]  /*0240*/  @UP0 USHF.L.U32 UR6, UR6, 0x1, URZ ;  /* 0x0000000106060899 */ /* 0x000fc8000800063f */
[----:B------:R-:W-:Y:S01]  /*0250*/  UISETP.NE.AND UP0, UPT, UR39, URZ, UPT ;  /* 0x0000003f2700728c */ /* 0x000fe2000bf05270 */
[----:B------:R-:W0:Y:S02]  /*0260*/  FENCE.VIEW.ASYNC.S ;  /* 0x00000000000073c6 */ /* 0x000e240000000000 */
[----:B0-----:R0:W1:Y:S05]  /*0270*/  @UP1 SYNCS.EXCH.64 URZ, [UR8+0x28c00], UR4 ;  /* 0x028c0004083f15b2 */ /* 0x00106a0008000100 */
[----:B------:R0:W2:Y:S01]  /*0280*/  @UP2 SYNCS.EXCH.64 URZ, [UR8+0x28c20], UR6 ;  /* 0x028c2006083f25b2 */ /* 0x0000a20008000100 */
        /* <DEDUP_REMOVED lines=10> */
[----:B0-----:R3:W4:Y:S01]  /*0330*/  SYNCS.EXCH.64 URZ, [UR6+0x28c30], UR4 ;  /* 0x028c3004063f75b2 */ /* 0x0017220008000100 */
[----:B------:R3:W0:Y:S01]  /*0340*/  SYNCS.EXCH.64 URZ, [UR6+0x28c40], UR4 ;  /* 0x028c4004063f75b2 */ /* 0x0006220008000100 */
[----:B------:R3:W0:Y:S01]  /*0350*/  SYNCS.EXCH.64 URZ, [UR6+0x28c38], UR4 ;  /* 0x028c3804063f75b2 */ /* 0x0006220008000100 */
[----:B------:R3:W0:Y:S02]  /*0360*/  SYNCS.EXCH.64 URZ, [UR6+0x28c48], UR4 ;  /* 0x028c4804063f75b2 */ /* 0x0006240008000100 */
[----:B---3--:R-:W-:Y:S01]  /*0370*/  NOP ;  /* 0x0000000000007918 */ /* 0x008fe20000000000 */
.L_x_582:
[----:B------:R-:W3:Y:S01]  /*0380*/  SHFL.IDX PT, R4, R2, RZ, 0x1f ;  /* 0x00001fff02047589 */ /* 0x000ee200000e0000 */
[----:B------:R-:W-:Y:S01]  /*0390*/  NOP ;  /* 0x0000000000007918 */ /* 0x000fe20000000000 */
[----:B---3--:R-:W-:-:S13]  /*03a0*/  ISETP.NE.AND P0, PT, R4, RZ, PT ;  /* 0x000000ff0400720c */ /* 0x008fda0003f05270 */
        /* <DEDUP_REMOVED lines=17> */
[----:B------:R3:W0:Y:S02]  /*04c0*/  SYNCS.EXCH.64 URZ, [UR8+0x28c68], UR6 ;  /* 0x028c6806083f75b2 */ /* 0x0006240008000100 */
[----:B---3--:R-:W-:Y:S01]  /*04d0*/  NOP ;  /* 0x0000000000007918 */ /* 0x008fe20000000000 */
.L_x_583:
[----:B------:R-:W3:Y:S01]  /*04e0*/  SHFL.IDX PT, R4, R2, RZ, 0x1f ;  /* 0x00001fff02047589 */ /* 0x000ee200000e0000 */
[----:B------:R-:W-:Y:S01]  /*04f0*/  NOP ;  /* 0x0000000000007918 */ /* 0x000fe20000000000 */
[----:B---3--:R-:W-:-:S13]  /*0500*/  ISETP.NE.AND P0, PT, R4, RZ, PT ;  /* 0x000000ff0400720c */ /* 0x008fda0003f05270 */
        /* <DEDUP_REMOVED lines=13> */
[----:B------:R3:W0:Y:S02]  /*05e0*/  SYNCS.EXCH.64 URZ, [UR6+0x28c88], UR4 ;  /* 0x028c8804063f75b2 */ /* 0x0006240008000100 */
[----:B---3--:R-:W-:Y:S01]  /*05f0*/  NOP ;  /* 0x0000000000007918 */ /* 0x008fe20000000000 */
.L_x_584:
        /* <DEDUP_REMOVED lines=22> */
.L_x_585:
        /* <DEDUP_REMOVED lines=22> */
.L_x_586:
[----:B------:R-:W-:Y:S01]  /*08c0*/  PLOP3.LUT P0, PT, PT, PT, UP0, 0x80, 0x0 ;  /* 0x000000000000781c */ /* 0x000fe20003f0f008 */
[----:B------:R-:W-:Y:S01]  /*08d0*/  UMOV UR36, 0x1 ;  /* 0x0000000100247882 */ /* 0x000fe20000000000 */
[----:B------:R-:W-:Y:S01]  /*08e0*/  NOP ;  /* 0x0000000000007918 */ /* 0x000fe20000000000 */
[----:B------:R-:W-:Y:S01]  /*08f0*/  USEL UR36, UR36, 0x2, !UP0 ;  /* 0x0000000224247887 */ /* 0x000fe2000c000000 */
[----:B------:R-:W-:Y:S01]  /*0900*/  BSSY B9, `(.L_x_587) ;  /* 0x00019a4000097945 */ /* 0x000fe20003800000 */
[----:B------:R-:W-:Y:S01]  /*0910*/  ULDC.64 UR42, c[0x0][0x208] ;  /* 0x00008200002a7ab9 */ /* 0x000fe20000000a00 */
[----:B012-4-:R-:W-:Y:S07]  /*0920*/  BAR.SYNC.DEFER_BLOCKING 0x0 ;  /* 0x0000000000007b1d */ /* 0x017fee0000010000 */
[----:B------:R-:W-:Y:S05]  /*0930*/  @!P0 BRA `(.L_x_588) ;  /* 0x00000120004c8947 */ /* 0x000fea0003800000 */
.L_x_589:
[----:B------:R-:W-:-:S08]  /*0940*/  NOP ;  /* 0x0000000000007918 */ /* 0x000fd00000000000 */
[----:B------:R-:W0:Y:S02]  /*0950*/  USETMAXREG.TRY_ALLOC.CTAPOOL UP0, 0xe8 ;  /* 0x000000e8000079c8 */ /* 0x000e240008000600 */
[----:B0-----:R-:W-:-:S13]  /*0960*/  PLOP3.LUT P0, PT, PT, PT, UP0, 0x80, 0x0 ;  /* 0x000000000000781c */ /* 0x001fda0003f0f008 */
[----:B------:R-:W-:Y:S05]  /*0970*/  @!P0 BRA `(.L_x_589) ;  /* 0xfffffffc00f08947 */ /* 0x000fea000383ffff */
[----:B------:R-:W-:Y:S01]  /*0980*/  ISETP.NE.AND P0, PT, R3, 0x1, PT ;  /* 0x000000010300780c */ /* 0x000fe20003f05270 */
[----:B------:R-:W0:Y:S01]  /*0990*/  S2UR UR4, SR_CgaCtaId ;  /* 0x00000000000479c3 */ /* 0x000e220000008800 */
[----:B------:R-:W-:-:S11]  /*09a0*/  MOV R3, 0x400 ;  /* 0x0000040000037802 */ /* 0x000fd60000000f00 */
[----:B------:R-:W-:Y:S06]  /*09b0*/  @!P0 BAR.ARV 0x8, 0x100 ;  /* 0x0204000000008b1d */ /* 0x000fec0000002000 */
[----:B------:R-:W-:Y:S01]  /*09c0*/  ISETP.GE.U32.AND P0, PT, R0, 0x100, PT ;  /* 0x000001000000780c */ /* 0x000fe20003f06070 */
[----:B0-----:R-:W-:Y:S01]  /*09d0*/  IMAD.U32 R190, RZ, RZ, UR4 ;  /* 0x00000004ffbe7e24 */ /* 0x001fe2000f8e00ff */
[----:B------:R-:W-:-:S04]  /*09e0*/  ULDC UR4, c[0x0][0xc3c] ;  /* 0x00030f0000047ab9 */ /* 0x000fc80000000800 */
[----:B------:R-:W-:-:S07]  /*09f0*/  LEA R2, R190, R3, 0x18 ;  /* 0x00000003be027211 */ /* 0x000fce00078ec0ff */
[----:B------:R-:W-:Y:S08]  /*0a00*/  @P0 BAR.ARV 0xf, 0x100 ;  /* 0x03c4000000000b1d */ /* 0x000ff00000002000 */
[----:B------:R-:W-:Y:S06]  /*0a10*/  BAR.SYNC.DEFER_BLOCKING 0x5, 0x180 ;  /* 0x0146000000007b1d */ /* 0x000fec0000010000 */
[----:B------:R-:W0:Y:S02]  /*0a20*/  LDS.128 R152, [R2+0x28cd0] ;  /* 0x028cd00002987984 */ /* 0x000e240000000c00 */
[----:B------:R-:W-:Y:S06]  /*0a30*/  BAR.ARV 0x4, 0x180 ;  /* 0x0106000000007b1d */ /* 0x000fec0000002000 */
[----:B0-----:R-:W-:-:S13]  /*0a40*/  ISETP.GE.AND P0, PT, R155, UR4, PT ;  /* 0x000000049b007c0c */ /* 0x001fda000bf06270 */
[----:B------:R-:W-:Y:S05]  /*0a50*/  @P0 BRA `(.L_x_590) ;  /* 0x0000019800380947 */ /* 0x000fea0003800000 */
[----:B------:R-:W-:Y:S01]  /*0a60*/  VIADD R0, R0, 0xffffff80 ;  /* 0xffffff8000007836 */ /* 0x000fe20000000000 */
[----:B------:R-:W-:Y:S01]  /*0a70*/  ULOP3.LUT UR37, UR36, 0x1, URZ, 0xfc, !UPT ;  /* 0x0000000124257892 */ /* 0x000fe2000f8efc3f */
[----:B------:R-:W-:Y:S02]  /*0a80*/  IMAD.MOV.U32 R201, RZ, RZ, 0x40 ;  /* 0x00000040ffc97424 */ /* 0x000fe400078e00ff */
[----:B------:R-:W-:Y:S01]  /*0a90*/  IMAD.MOV.U32 R23, RZ, RZ, RZ ;  /* 0x000000ffff177224 */ /* 0x000fe200078e00ff */
[----:B------:R-:W-:Y:S01]  /*0aa0*/  SHF.R.S32.HI R3, RZ, 0x1f, R0 ;  /* 0x0000001fff037819 */ /* 0x000fe20000011400 */
[----:B------:R-:W-:Y:S02]  /*0ab0*/  IMAD.MOV.U32 R187, RZ, RZ, RZ ;  /* 0x000000ffffbb7224 */ /* 0x000fe400078e00ff */
[----:B------:R-:W-:Y:S01]  /*0ac0*/  IMAD.MOV.U32 R185, RZ, RZ, RZ ;  /* 0x000000ffffb97224 */ /* 0x000fe200078e00ff */
[CC--:B------:R-:W-:Y:S01]  /*0ad0*/  LEA.HI R5, R3.reuse, R0.reuse, RZ, 0x4 ;  /* 0x0000000003057211 */ /* 0x0c0fe200078f20ff */
[----:B------:R-:W-:Y:S01]  /*0ae0*/  IMAD.MOV.U32 R19, RZ, RZ, RZ ;  /* 0x000000ffff137224 */ /* 0x000fe200078e00ff */
[----:B------:R-:W-:-:S02]  /*0af0*/  LEA.HI R4, R3, R0, RZ, 0x7 ;  /* 0x0000000003047211 */ /* 0x000fc400078f38ff */
[-C--:B------:R-:W-:Y:S02]  /*0b00*/  LEA.HI R8, R3, R0.reuse, RZ, 0x3 ;  /* 0x0000000003087211 */ /* 0x080fe400078f18ff */
[----:B------:R-:W-:Y:S02]  /*0b10*/  LOP3.LUT R7, R5, 0xfffffff0, RZ, 0xc0, !PT ;  /* 0xfffffff005077812 */ /* 0x000fe400078ec0ff */
[CC--:B------:R-:W-:Y:S02]  /*0b20*/  LEA.HI R6, R3.reuse, R0.reuse, RZ, 0x5 ;  /* 0x0000000003067211 */ /* 0x0c0fe400078f28ff */
[----:B------:R-:W-:Y:S02]  /*0b30*/  LEA.HI R14, R3, R0, RZ, 0x2 ;  /* 0x00000000030e7211 */ /* 0x000fe400078f10ff */
[----:B------:R-:W-:Y:S02]  /*0b40*/  LOP3.LUT R3, R4, 0xffffff80, RZ, 0xc0, !PT ;  /* 0xffffff8004037812 */ /* 0x000fe400078ec0ff */
[----:B------:R-:W-:Y:S01]  /*0b50*/  LOP3.LUT R11, R8, 0xfffffff8, RZ, 0xc0, !PT ;  /* 0xfffffff8080b7812 */ /* 0x000fe200078ec0ff */
[----:B------:R-:W-:Y:S01]  /*0b60*/  IMAD.IADD R8, R0, 0x1, -R7 ;  /* 0x0000000100087824 */ /* 0x000fe200078e0a07 */
[----:B------:R-:W-:Y:S01]  /*0b70*/  LOP3.LUT R9, R14, 0xfffffffc, RZ, 0xc0, !PT ;  /* 0xfffffffc0e097812 */ /* 0x000fe200078ec0ff */
[C---:B------:R-:W-:Y:S01]  /*0b80*/  IMAD.IADD R3, R0.reuse, 0x1, -R3 ;  /* 0x0000000100037824 */ /* 0x040fe200078e0a03 */
[----:B------:R-:W-:Y:S01]  /*0b90*/  SHF.R.S32.HI R10, RZ, 0x4, R5 ;  /* 0x00000004ff0a7819 */ /* 0x000fe20000011405 */
[C---:B------:R-:W-:Y:S01]  /*0ba0*/  IMAD.IADD R192, R0.reuse, 0x1, -R11 ;  /* 0x0000000100c07824 */ /* 0x040fe200078e0a0b */
[----:B------:R-:W-:Y:S01]  /*0bb0*/  SHF.R.S32.HI R7, RZ, 0x1f, R8 ;  /* 0x0000001fff077819 */ /* 0x000fe20000011408 */
[----:B------:R-:W-:Y:S01]  /*0bc0*/  IMAD.IADD R188, R0, 0x1, -R9 ;  /* 0x0000000100bc7824 */ /* 0x000fe200078e0a09 */
[--C-:B------:R-:W-:Y:S01]  /*0bd0*/  SHF.R.S32.HI R198, RZ, 0x5, R6.reuse ;  /* 0x00000005ffc67819 */ /* 0x100fe20000011406 */
[----:B------:R-:W-:Y:S01]  /*0be0*/  IMAD.SHL.U32 R192, R192, 0x8, RZ ;  /* 0x00000008c0c07824 */ /* 0x000fe200078e00ff */
[----:B------:R-:W-:Y:S01]  /*0bf0*/  SHF.R.S32.HI R11, RZ, 0x1f, R6 ;  /* 0x0000001fff0b7819 */ /* 0x000fe20000011406 */
[----:B------:R-:W-:Y:S01]  /*0c00*/  IMAD.SHL.U32 R16, R188, 0x8, RZ ;  /* 0x00000008bc107824 */ /* 0x000fe200078e00ff */
[----:B------:R-:W-:Y:S01]  /*0c10*/  SHF.R.S32.HI R0, RZ, 0x1f, R3 ;  /* 0x0000001fff007819 */ /* 0x000fe20000011403 */
[----:B------:R-:W-:Y:S01]  /*0c20*/  VIADD R29, R192, 0x40 ;  /* 0x00000040c01d7836 */ /* 0x000fe20000000000 */
[----:B------:R-:W-:Y:S01]  /*0c30*/  LEA.HI R9, R7, R8, RZ, 0x3 ;  /* 0x0000000807097211 */ /* 0x000fe200078f18ff */
[C---:B------:R-:W-:Y:S01]  /*0c40*/  VIADD R213, R16.reuse, 0xc0 ;  /* 0x000000c010d57836 */ /* 0x040fe20000000000 */
[----:B------:R-:W-:Y:S01]  /*0c50*/  LEA.HI R6, R5, R10, RZ, 0x1 ;  /* 0x0000000a05067211 */ /* 0x000fe200078f08ff */
[----:B------:R-:W-:Y:S01]  /*0c60*/  VIADD R214, R16, 0xa0 ;  /* 0x000000a010d67836 */ /* 0x000fe20000000000 */
[-C--:B------:R-:W-:Y:S01]  /*0c70*/  LEA.HI R5, R0, R3.reuse, RZ, 0x2 ;  /* 0x0000000300057211 */ /* 0x080fe200078f10ff */
[C---:B------:R-:W-:Y:S01]  /*0c80*/  VIADD R207, R16.reuse, 0x160 ;  /* 0x0000016010cf7836 */ /* 0x040fe20000000000 */
[----:B------:R-:W-:Y:S01]  /*0c90*/  LEA.HI R12, R11, R198, RZ, 0x2 ;  /* 0x000000c60b0c7211 */ /* 0x000fe200078f10ff */
[----:B------:R-:W-:Y:S01]  /*0ca0*/  VIADD R206, R16, 0x180 ;  /* 0x0000018010ce7836 */ /* 0x000fe20000000000 */
[C---:B------:R-:W-:Y:S01]  /*0cb0*/  LOP3.LUT R11, R9.reuse, 0xfffffff8, RZ, 0xc0, !PT ;  /* 0xfffffff8090b7812 */ /* 0x040fe200078ec0ff */
[----:B------:R-:W-:Y:S01]  /*0cc0*/  IMAD.SHL.U32 R9, R9, 0x40, RZ ;  /* 0x0000004009097824 */ /* 0x000fe200078e00ff */
[----:B------:R-:W-:Y:S01]  /*0cd0*/  LOP3.LUT R13, R6, 0x1ffffffe, RZ, 0xc0, !PT ;  /* 0x1ffffffe060d7812 */ /* 0x000fe200078ec0ff */
[----:B------:R-:W-:Y:S01]  /*0ce0*/  VIADD R215, R16, 0x80 ;  /* 0x0000008010d77836 */ /* 0x000fe20000000000 */
[----:B------:R-:W-:Y:S01]  /*0cf0*/  SHF.R.S32.HI R18, RZ, 0x7, R4 ;  /* 0x00000007ff127819 */ /* 0x000fe20000011404 */
[----:B------:R-:W-:Y:S01]  /*0d00*/  IMAD.IADD R11, R8, 0x1, -R11 ;  /* 0x00000001080b7824 */ /* 0x000fe200078e0a0b */
[----:B------:R-:W-:Y:S01]  /*0d10*/  SHF.R.S32.HI R6, RZ, 0x2, R5 ;  /* 0x00000002ff067819 */ /* 0x000fe20000011405 */
[----:B------:R-:W-:Y:S01]  /*0d20*/  IMAD.IADD R13, R10, 0x1, -R13 ;  /* 0x000000010a0d7824 */ /* 0x000fe200078e0a0d */
[----:B------:R-:W-:Y:S01]  /*0d30*/  SHF.R.S32.HI R7, RZ, 0x1f, R5 ;  /* 0x0000001fff077819 */ /* 0x000fe20000011405 */
[----:B------:R-:W-:Y:S01]  /*0d40*/  STL [R1+0x44], R18 ;  /* 0x0000441201007387 */ /* 0x000fe20000100800 */
[----:B------:R-:W-:Y:S01]  /*0d50*/  LOP3.LUT R15, R12, 0x3ffffc, RZ, 0xc0, !PT ;  /* 0x003ffffc0c0f7812 */ /* 0x000fe200078ec0ff */
[----:B------:R-:W-:Y:S01]  /*0d60*/  IMAD R12, R18, 0x100, R8 ;  /* 0x00000100120c7824 */ /* 0x000fe200078e0208 */
[----:B------:R-:W-:Y:S01]  /*0d70*/  LEA.HI R7, R7, R6, RZ, 0x3 ;  /* 0x0000000607077211 */ /* 0x000fe200078f18ff */
[----:B------:R-:W-:Y:S01]  /*0d80*/  IMAD.SHL.U32 R8, R11, 0x40, RZ ;  /* 0x000000400b087824 */ /* 0x000fe200078e00ff */
[----:B------:R-:W-:Y:S01]  /*0d90*/  LEA.HI R0, R0, R3, RZ, 0x5 ;  /* 0x0000000300007211 */ /* 0x000fe200078f28ff */
[----:B------:R-:W-:Y:S01]  /*0da0*/  IMAD.IADD R15, R198, 0x1, -R15 ;  /* 0x00000001c60f7824 */ /* 0x000fe200078e0a0f */
[----:B------:R-:W-:Y:S01]  /*0db0*/  LOP3.LUT R7, R7, 0xfffffff8, RZ, 0xc0, !PT ;  /* 0xfffffff807077812 */ /* 0x000fe200078ec0ff */
[----:B------:R-:W-:Y:S01]  /*0dc0*/  IMAD.SHL.U32 R13, R13, 0x8, RZ ;  /* 0x000000080d0d7824 */ /* 0x000fe200078e00ff */
[----:B------:R-:W-:Y:S01]  /*0dd0*/  LOP3.LUT R8, R8, 0x1c0, RZ, 0xc0, !PT ;  /* 0x000001c008087812 */ /* 0x000fe200078ec0ff */
[----:B------:R-:W-:Y:S01]  /*0de0*/  IMAD R12, R15, 0x10, R12 ;  /* 0x000000100f0c7824 */ /* 0x000fe200078e020c */
[----:B------:R-:W-:Y:S01]  /*0df0*/  LOP3.LUT R9, R9, 0x7ffffe00, RZ, 0xc0, !PT ;  /* 0x7ffffe0009097812 */ /* 0x000fe200078ec0ff */
[----:B------:R-:W-:Y:S01]  /*0e00*/  IMAD.IADD R7, R6, 0x1, -R7 ;  /* 0x0000000106077824 */ /* 0x000fe200078e0a07 */
[----:B------:R-:W-:Y:S01]  /*0e10*/  SHF.R.S32.HI R0, RZ, 0x5, R0 ;  /* 0x00000005ff007819 */ /* 0x000fe20000011400 */
[--C-:B------:R-:W-:Y:S01]  /*0e20*/  IMAD.U32 R6, R12, 0x40, R13.reuse ;  /* 0x000000400c067824 */ /* 0x100fe200078e000d */
[----:B------:R-:W-:Y:S01]  /*0e30*/  LOP3.LUT R13, R8, 0x8, R13, 0xf8, !PT ;  /* 0x00000008080d7812 */ /* 0x000fe200078ef80d */
[----:B------:R-:W-:Y:S01]  /*0e40*/  IMAD R9, R198, 0x400, R9 ;  /* 0x00000400c6097824 */ /* 0x000fe200078e0209 */
[----:B------:R-:W-:Y:S01]  /*0e50*/  SHF.R.U32.HI R8, RZ, 0x3, R8 ;  /* 0x00000003ff087819 */ /* 0x000fe20000011608 */
[----:B------:R-:W-:Y:S01]  /*0e60*/  IMAD R195, R0, 0x10, R7 ;  /* 0x0000001000c37824 */ /* 0x000fe200078e0207 */
[----:B------:R0:W-:Y:S01]  /*0e70*/  STL [R1+0x5c], R6 ;  /* 0x00005c0601007387 */ /* 0x0001e20000100800 */
[----:B------:R-:W-:Y:S01]  /*0e80*/  SHF.R.S32.HI R186, RZ, 0x2, R14 ;  /* 0x00000002ffba7819 */ /* 0x000fe2000001140e */
[C---:B------:R-:W-:Y:S01]  /*0e90*/  VIADD R205, R16.reuse, 0x1a0 ;  /* 0x000001a010cd7836 */ /* 0x040fe20000000000 */
[----:B------:R-:W-:Y:S01]  /*0ea0*/  LOP3.LUT R8, R13, R8, RZ, 0x3c, !PT ;  /* 0x000000080d087212 */ /* 0x000fe200078e3cff */
[----:B------:R-:W-:Y:S01]  /*0eb0*/  VIADD R204, R16, 0x1c0 ;  /* 0x000001c010cc7836 */ /* 0x000fe20000000000 */
[----:B------:R-:W-:Y:S01]  /*0ec0*/  LEA.HI R0, R188, R188, RZ, 0x1 ;  /* 0x000000bcbc007211 */ /* 0x000fe200078f08ff */
[----:B------:R-:W-:Y:S01]  /*0ed0*/  STL [R1+0x3c], RZ ;  /* 0x00003cff01007387 */ /* 0x000fe20000100800 */
[----:B------:R-:W-:Y:S01]  /*0ee0*/  LEA.HI R4, R4, R18, RZ, 0x1 ;  /* 0x0000001204047211 */ /* 0x000fe200078f08ff */
[----:B------:R-:W-:Y:S01]  /*0ef0*/  IMAD.IADD R9, R9, 0x1, R8 ;  /* 0x0000000109097824 */ /* 0x000fe200078e0208 */
[----:B------:R-:W-:Y:S01]  /*0f00*/  SHF.R.S32.HI R10, RZ, 0x1f, R207 ;  /* 0x0000001fff0a7819 */ /* 0x000fe200000114cf */
[----:B------:R-:W-:Y:S01]  /*0f10*/  VIADD R8, R186, 0x20 ;  /* 0x00000020ba087836 */ /* 0x000fe20000000000 */
[----:B0-----:R-:W-:Y:S01]  /*0f20*/  LOP3.LUT R6, R5, 0x7ffffffc, RZ, 0xc0, !PT ;  /* 0x7ffffffc05067812 */ /* 0x001fe200078ec0ff */
[----:B------:R-:W-:Y:S01]  /*0f30*/  VIADD R203, R16, 0x1e0 ;  /* 0x000001e010cb7836 */ /* 0x000fe20000000000 */
[----:B------:R-:W-:Y:S01]  /*0f40*/  LOP3.LUT R5, R0, 0x1ffffffe, RZ, 0xc0, !PT ;  /* 0x1ffffffe00057812 */ /* 0x000fe200078ec0ff */
[----:B------:R-:W-:Y:S01]  /*0f50*/  VIADD R26, R192, 0x100 ;  /* 0x00000100c01a7836 */ /* 0x000fe20000000000 */
[----:B------:R-:W-:Y:S01]  /*0f60*/  SHF.R.S32.HI R7, RZ, 0x1f, R8 ;  /* 0x0000001fff077819 */ /* 0x000fe20000011408 */
[----:B------:R-:W-:Y:S01]  /*0f70*/  IMAD.IADD R6, R3, 0x1, -R6 ;  /* 0x0000000103067824 */ /* 0x000fe200078e0a06 */
[----:B------:R-:W-:Y:S01]  /*0f80*/  SHF.R.S32.HI R3, RZ, 0x1f, R14 ;  /* 0x0000001fff037819 */ /* 0x000fe2000001140e */
[----:B------:R-:W-:Y:S01]  /*0f90*/  IMAD.IADD R0, R188, 0x1, -R5 ;  /* 0x00000001bc007824 */ /* 0x000fe200078e0a05 */
[----:B------:R-:W-:Y:S01]  /*0fa0*/  LOP3.LUT R4, R4, 0xfffffe, RZ, 0xc0, !PT ;  /* 0x00fffffe04047812 */ /* 0x000fe200078ec0ff */
[----:B------:R-:W-:Y:S01]  /*0fb0*/  IMAD.SHL.U32 R5, R8, 0x40, RZ ;  /* 0x0000004008057824 */ /* 0x000fe200078e00ff */
[----:B------:R-:W-:Y:S01]  /*0fc0*/  LEA.HI R3, R3, R186, RZ, 0x3 ;  /* 0x000000ba03037211 */ /* 0x000fe200078f18ff */
[----:B------:R-:W-:Y:S01]  /*0fd0*/  VIADD R21, R192, 0x1c0 ;  /* 0x000001c0c0157836 */ /* 0x000fe20000000000 */
[----:B------:R-:W-:Y:S01]  /*0fe0*/  LEA.HI R7, R7, R8, RZ, 0x3 ;  /* 0x0000000807077211 */ /* 0x000fe200078f18ff */
[----:B------:R-:W-:Y:S01]  /*0ff0*/  IMAD.IADD R4, R18, 0x1, -R4 ;  /* 0x0000000112047824 */ /* 0x000fe200078e0a04 */
[----:B------:R-:W-:Y:S01]  /*1000*/  LOP3.LUT R3, R3, 0xfffffff8, RZ, 0xc0, !PT ;  /* 0xfffffff803037812 */ /* 0x000fe200078ec0ff */
[----:B------:R-:W-:Y:S01]  /*1010*/  IMAD R0, R0, 0x8, R195 ;  /* 0x0000000800007824 */ /* 0x000fe200078e02c3 */
[----:B------:R-:W-:Y:S01]  /*1020*/  LOP3.LUT R5, R5, 0x1c0, RZ, 0xc0, !PT ;  /* 0x000001c005057812 */ /* 0x000fe200078ec0ff */
[----:B------:R-:W-:Y:S01]  /*1030*/  IMAD.SHL.U32 R7, R7, 0x40, RZ ;  /* 0x0000004007077824 */ /* 0x000fe200078e00ff */
[----:B------:R-:W-:Y:S01]  /*1040*/  SHF.R.S32.HI R8, RZ, 0x1f, R213 ;  /* 0x0000001fff087819 */ /* 0x000fe200000114d5 */
[----:B------:R-:W-:Y:S01]  /*1050*/  IMAD.IADD R191, R186, 0x1, -R3 ;  /* 0x00000001babf7824 */ /* 0x000fe200078e0a03 */
[----:B------:R-:W-:Y:S01]  /*1060*/  LOP3.LUT R3, R5, 0x38, R16, 0xf8, !PT ;  /* 0x0000003805037812 */ /* 0x000fe200078ef810 */
[----:B------:R-:W-:Y:S01]  /*1070*/  IMAD.SHL.U32 R18, R4, 0x100, RZ ;  /* 0x0000010004127824 */ /* 0x000fe200078e00ff */
[----:B------:R-:W-:Y:S01]  /*1080*/  SHF.R.U32.HI R20, RZ, 0x3, R5 ;  /* 0x00000003ff147819 */ /* 0x000fe20000011605 */
[----:B------:R-:W-:Y:S01]  /*1090*/  VIADD R212, R16, 0xe0 ;  /* 0x000000e010d47836 */ /* 0x000fe20000000000 */
[----:B------:R-:W-:Y:S01]  /*10a0*/  SHF.R.S32.HI R5, RZ, 0x1f, R214 ;  /* 0x0000001fff057819 */ /* 0x000fe200000114d6 */
[----:B------:R-:W-:Y:S01]  /*10b0*/  IMAD R199, R9, 0x2, R2 ;  /* 0x0000000209c77824 */ /* 0x000fe200078e0202 */
[----:B------:R-:W-:Y:S01]  /*10c0*/  SHF.R.S32.HI R13, RZ, 0x1f, R206 ;  /* 0x0000001fff0d7819 */ /* 0x000fe200000114ce */
[----:B------:R-:W-:Y:S01]  /*10d0*/  STL [R1+0x58], R18 ;  /* 0x0000581201007387 */ /* 0x000fe20000100800 */
[----:B------:R-:W-:Y:S01]  /*10e0*/  SHF.R.S32.HI R4, RZ, 0x1f, R215 ;  /* 0x0000001fff047819 */ /* 0x000fe200000114d7 */
[C---:B------:R-:W-:Y:S01]  /*10f0*/  VIADD R28, R192.reuse, 0x80 ;  /* 0x00000080c01c7836 */ /* 0x040fe20000000000 */
[----:B------:R-:W-:Y:S01]  /*1100*/  LOP3.LUT R7, R7, 0xfffffe00, RZ, 0xc0, !PT ;  /* 0xfffffe0007077812 */ /* 0x000fe200078ec0ff */
[C---:B------:R-:W-:Y:S01]  /*1110*/  VIADD R27, R192.reuse, 0xc0 ;  /* 0x000000c0c01b7836 */ /* 0x040fe20000000000 */
[----:B------:R-:W-:Y:S01]  /*1120*/  SHF.L.U64.HI R225, R213, 0x1, R8 ;  /* 0x00000001d5e17819 */ /* 0x000fe20000010208 */
[----:B------:R-:W-:Y:S01]  /*1130*/  VIADD R25, R192, 0x140 ;  /* 0x00000140c0197836 */ /* 0x000fe20000000000 */
[----:B------:R-:W-:Y:S01]  /*1140*/  SHF.L.U64.HI R224, R214, 0x1, R5 ;  /* 0x00000001d6e07819 */ /* 0x000fe20000010205 */
[----:B------:R-:W-:Y:S01]  /*1150*/  STL [R1+0x54], R7 ;  /* 0x0000540701007387 */ /* 0x000fe20000100800 */
[----:B------:R-:W-:Y:S01]  /*1160*/  SHF.L.U64.HI R8, R207, 0x1, R10 ;  /* 0x00000001cf087819 */ /* 0x000fe2000001020a */
[----:B------:R-:W-:Y:S01]  /*1170*/  VIADD R24, R192, 0x180 ;  /* 0x00000180c0187836 */ /* 0x000fe20000000000 */
[----:B------:R-:W-:Y:S01]  /*1180*/  SHF.R.S32.HI R12, RZ, 0x1f, R205 ;  /* 0x0000001fff0c7819 */ /* 0x000fe200000114cd */
[----:B------:R-:W-:Y:S01]  /*1190*/  VIADD R217, R16, 0x40 ;  /* 0x0000004010d97836 */ /* 0x000fe20000000000 */
[----:B------:R-:W-:Y:S01]  /*11a0*/  SHF.L.U64.HI R5, R206, 0x1, R13 ;  /* 0x00000001ce057819 */ /* 0x000fe2000001020d */
[----:B------:R-:W-:Y:S01]  /*11b0*/  STL [R1], R8 ;  /* 0x0000000801007387 */ /* 0x000fe20000100800 */
[----:B------:R-:W-:Y:S01]  /*11c0*/  SHF.R.S32.HI R15, RZ, 0x1f, R204 ;  /* 0x0000001fff0f7819 */ /* 0x000fe200000114cc */
[----:B------:R-:W-:Y:S01]  /*11d0*/  VIADD R210, R16, 0x100 ;  /* 0x0000010010d27836 */ /* 0x000fe20000000000 */
[----:B------:R-:W-:Y:S01]  /*11e0*/  SHF.L.U64.HI R223, R215, 0x1, R4 ;  /* 0x00000001d7df7819 */ /* 0x000fe20000010204 */
[----:B------:R-:W-:Y:S01]  /*11f0*/  IMAD.SHL.U32 R4, R6, 0x2, RZ ;  /* 0x0000000206047824 */ /* 0x000fe200078e00ff */
[----:B------:R-:W-:Y:S01]  /*1200*/  SHF.L.U64.HI R6, R205, 0x1, R12 ;  /* 0x00000001cd067819 */ /* 0x000fe2000001020c */
[----:B------:R0:W-:Y:S01]  /*1210*/  STL [R1+0x4], R5 ;  /* 0x0000040501007387 */ /* 0x0001e20000100800 */
[----:B------:R-:W-:Y:S01]  /*1220*/  SHF.R.S32.HI R14, RZ, 0x1f, R203 ;  /* 0x0000001fff0e7819 */ /* 0x000fe200000114cb */
[----:B------:R-:W-:Y:S01]  /*1230*/  IMAD.IADD R197, R4, 0x1, R18 ;  /* 0x0000000104c57824 */ /* 0x000fe200078e0212 */
[----:B------:R-:W-:Y:S01]  /*1240*/  LOP3.LUT R3, R7, R3, R20, 0xf6, !PT ;  /* 0x0000000307037212 */ /* 0x000fe200078ef614 */
[----:B------:R-:W-:Y:S01]  /*1250*/  STL [R1+0x8], R6 ;  /* 0x0000080601007387 */ /* 0x000fe20000100800 */
[----:B------:R-:W-:Y:S01]  /*1260*/  R2P PR, R11, 0x6 ;  /* 0x000000060b007804 */ /* 0x000fe20000000000 */
[C---:B------:R-:W-:Y:S01]  /*1270*/  VIADD R38, R197.reuse, 0x10 ;  /* 0x00000010c5267836 */ /* 0x040fe20000000000 */
[----:B------:R-:W-:Y:S01]  /*1280*/  SHF.R.S32.HI R29, RZ, 0x1f, R29 ;  /* 0x0000001fff1d7819 */ /* 0x000fe2000001141d */
[----:B------:R1:W-:Y:S01]  /*1290*/  STL [R1+0x48], R4 ;  /* 0x0000480401007387 */ /* 0x0003e20000100800 */
[C---:B------:R-:W-:Y:S01]  /*12a0*/  VIADD R35, R197.reuse, 0x28 ;  /* 0x00000028c5237836 */ /* 0x040fe20000000000 */
[----:B0-----:R-:W-:Y:S01]  /*12b0*/  SHF.L.U64.HI R5, R204, 0x1, R15 ;  /* 0x00000001cc057819 */ /* 0x001fe2000001020f */
[C---:B------:R-:W-:Y:S01]  /*12c0*/  VIADD R32, R197.reuse, 0x40 ;  /* 0x00000040c5207836 */ /* 0x040fe20000000000 */
[----:B------:R-:W-:Y:S01]  /*12d0*/  SHF.R.S32.HI R26, RZ, 0x1f, R26 ;  /* 0x0000001fff1a7819 */ /* 0x000fe2000001141a */
[C---:B------:R-:W-:Y:S01]  /*12e0*/  VIADD R29, R197.reuse, 0x58 ;  /* 0x00000058c51d7836 */ /* 0x040fe20000000000 */
[----:B------:R-:W-:Y:S01]  /*12f0*/  SHF.R.S32.HI R21, RZ, 0x1f, R21 ;  /* 0x0000001fff157819 */ /* 0x000fe20000011415 */
[----:B------:R0:W-:Y:S01]  /*1300*/  STL [R1+0xc], R5 ;  /* 0x00000c0501007387 */ /* 0x0001e20000100800 */
[----:B------:R-:W-:Y:S01]  /*1310*/  VIADD R26, R197, 0x70 ;  /* 0x00000070c51a7836 */ /* 0x000fe20000000000 */
[----:B------:R-:W-:Y:S01]  /*1320*/  SHF.R.S32.HI R11, RZ, 0x1f, R212 ;  /* 0x0000001fff0b7819 */ /* 0x000fe200000114d4 */
[----:B-1----:R-:W-:Y:S01]  /*1330*/  IMAD R4, R3, 0x2, R2 ;  /* 0x0000000203047824 */ /* 0x002fe200078e0202 */
[C---:B------:R-:W-:Y:S01]  /*1340*/  IADD3 R216, R16.reuse, 0x60, RZ ;  /* 0x0000006010d87810 */ /* 0x040fe20007ffe0ff */
[----:B------:R-:W-:Y:S01]  /*1350*/  VIADD R21, R197, 0x88 ;  /* 0x00000088c5157836 */ /* 0x000fe20000000000 */
[----:B------:R-:W-:Y:S01]  /*1360*/  SHF.R.S32.HI R28, RZ, 0x1f, R28 ;  /* 0x0000001fff1c7819 */ /* 0x000fe2000001141c */
[C---:B------:R-:W-:Y:S01]  /*1370*/  VIADD R209, R16.reuse, 0x120 ;  /* 0x0000012010d17836 */ /* 0x040fe20000000000 */
[----:B------:R-:W-:Y:S01]  /*1380*/  SHF.R.S32.HI R27, RZ, 0x1f, R27 ;  /* 0x0000001fff1b7819 */ /* 0x000fe2000001141b */
[----:B------:R-:W-:Y:S01]  /*1390*/  VIADD R208, R16, 0x140 ;  /* 0x0000014010d07836 */ /* 0x000fe20000000000 */
[----:B0-----:R-:W-:Y:S01]  /*13a0*/  SHF.L.U64.HI R5, R203, 0x1, R14 ;  /* 0x00000001cb057819 */ /* 0x001fe2000001020e */
[C---:B------:R-:W-:Y:S01]  /*13b0*/  VIADD R15, R197.reuse, 0xa0 ;  /* 0x000000a0c50f7836 */ /* 0x040fe20000000000 */
[----:B------:R-:W-:Y:S01]  /*13c0*/  SHF.R.S32.HI R25, RZ, 0x1f, R25 ;  /* 0x0000001fff197819 */ /* 0x000fe20000011419 */
[----:B------:R-:W-:Y:S01]  /*13d0*/  VIADD R12, R197, 0xb8 ;  /* 0x000000b8c50c7836 */ /* 0x000fe20000000000 */
[----:B------:R-:W-:Y:S01]  /*13e0*/  SHF.R.S32.HI R24, RZ, 0x1f, R24 ;  /* 0x0000001fff187819 */ /* 0x000fe20000011418 */
[----:B------:R0:W-:Y:S01]  /*13f0*/  STL [R1+0x10], R5 ;  /* 0x0000100501007387 */ /* 0x0001e20000100800 */
[----:B------:R-:W-:Y:S01]  /*1400*/  VIADD R202, R199, 0x26800 ;  /* 0x00026800c7ca7836 */ /* 0x000fe20000000000 */
[----:B------:R-:W-:Y:S01]  /*1410*/  SHF.L.U64.HI R226, R212, 0x1, R11 ;  /* 0x00000001d4e27819 */ /* 0x000fe2000001020b */
[----:B------:R-:W-:Y:S01]  /*1420*/  VIADD R8, R197, 0xd0 ;  /* 0x000000d0c5087836 */ /* 0x000fe20000000000 */
[----:B------:R-:W-:Y:S01]  /*1430*/  STL [R1+0x4c], R4 ;  /* 0x00004c0401007387 */ /* 0x000fe20000100800 */
[----:B------:R-:W-:Y:S01]  /*1440*/  SEL R201, R201, 0xffffffc0, !P2 ;  /* 0xffffffc0c9c97807 */ /* 0x000fe20005000000 */
[----:B------:R-:W-:Y:S01]  /*1450*/  VIADD R22, R16, 0x20 ;  /* 0x0000002010167836 */ /* 0x000fe20000000000 */
[----:B------:R-:W-:Y:S01]  /*1460*/  SHF.R.S32.HI R3, RZ, 0x1f, R197 ;  /* 0x0000001fff037819 */ /* 0x000fe200000114c5 */
[----:B------:R1:W-:Y:S01]  /*1470*/  STL [R1+0x50], R0 ;  /* 0x0000500001007387 */ /* 0x0003e20000100800 */
[C---:B------:R-:W-:Y:S01]  /*1480*/  VIADD R39, R197.reuse, 0x8 ;  /* 0x00000008c5277836 */ /* 0x040fe20000000000 */
[----:B------:R-:W-:Y:S01]  /*1490*/  SHF.R.S32.HI R220, RZ, 0x1f, R217 ;  /* 0x0000001fffdc7819 */ /* 0x000fe200000114d9 */
[C---:B0-----:R-:W-:Y:S01]  /*14a0*/  VIADD R5, R197.reuse, 0xe8 ;  /* 0x000000e8c5057836 */ /* 0x041fe20000000000 */
[----:B------:R-:W-:Y:S01]  /*14b0*/  SHF.R.S32.HI R221, RZ, 0x1f, R216 ;  /* 0x0000001fffdd7819 */ /* 0x000fe200000114d8 */
[C---:B------:R-:W-:Y:S01]  /*14c0*/  VIADD R37, R197.reuse, 0x18 ;  /* 0x00000018c5257836 */ /* 0x040fe20000000000 */
[----:B------:R-:W-:Y:S01]  /*14d0*/  SHF.R.S32.HI R227, RZ, 0x1f, R210 ;  /* 0x0000001fffe37819 */ /* 0x000fe200000114d2 */
[C---:B------:R-:W-:Y:S01]  /*14e0*/  VIADD R36, R197.reuse, 0x20 ;  /* 0x00000020c5247836 */ /* 0x040fe20000000000 */
[----:B------:R-:W-:Y:S01]  /*14f0*/  SHF.R.S32.HI R228, RZ, 0x1f, R209 ;  /* 0x0000001fffe47819 */ /* 0x000fe200000114d1 */
[C---:B------:R-:W-:Y:S01]  /*1500*/  VIADD R34, R197.reuse, 0x30 ;  /* 0x00000030c5227836 */ /* 0x040fe20000000000 */
[----:B-1----:R-:W-:Y:S01]  /*1510*/  SHF.R.S32.HI R0, RZ, 0x1f, R38 ;  /* 0x0000001fff007819 */ /* 0x002fe20000011426 */
        /* <DEDUP_REMOVED lines=13> */
[C---:B------:R-:W-:Y:S01]  /*15f0*/  IADD3 R31, R197.reuse, 0x48, RZ ;  /* 0x00000048c51f7810 */ /* 0x040fe20007ffe0ff */
        /* <DEDUP_REMOVED lines=13> */
[----:B------:R-:W-:Y:S01]  /*16d0*/  SHF.L.U64.HI R220, R217, 0x1, R220 ;  /* 0x00000001d9dc7819 */ /* 0x000fe200000102dc */
[C---:B------:R-:W-:Y:S01]  /*16e0*/  VIADD R4, R197.reuse, 0xf0 ;  /* 0x000000f0c5047836 */ /* 0x040fe20000000000 */
[----:B------:R-:W-:Y:S01]  /*16f0*/  SHF.L.U64.HI R221, R216, 0x1, R221 ;  /* 0x00000001d8dd7819 */ /* 0x000fe200000102dd */
[----:B------:R-:W-:Y:S01]  /*1700*/  VIADD R3, R197, 0xf8 ;  /* 0x000000f8c5037836 */ /* 0x000fe20000000000 */
[----:B------:R-:W-:Y:S01]  /*1710*/  SHF.L.U64.HI R227, R210, 0x1, R227 ;  /* 0x00000001d2e37819 */ /* 0x000fe200000102e3 */
[----:B------:R-:W-:Y:S01]  /*1720*/  VIADD R200, R199, 0x26820 ;  /* 0x00026820c7c87836 */ /* 0x000fe20000000000 */
[----:B------:R-:W-:Y:S01]  /*1730*/  SHF.L.U64.HI R228, R209, 0x1, R228 ;  /* 0x00000001d1e47819 */ /* 0x000fe200000102e4 */
[----:B------:R-:W-:Y:S01]  /*1740*/  IMAD.SHL.U32 R188, R188, 0x4, RZ ;  /* 0x00000004bcbc7824 */ /* 0x000fe200078e00ff */
[----:B------:R-:W-:Y:S01]  /*1750*/  SHF.L.U64.HI R229, R208, 0x1, R229 ;  /* 0x00000001d0e57819 */ /* 0x000fe200000102e5 */
[C---:B------:R-:W-:Y:S01]  /*1760*/  @P1 VIADD R200, R202.reuse, 0xffffffe0 ;  /* 0xffffffe0cac81836 */ /* 0x040fe20000000000 */
[----:B------:R-:W-:Y:S01]  /*1770*/  SHF.R.S32.HI R39, RZ, 0x1f, R39 ;  /* 0x0000001fff277819 */ /* 0x000fe20000011427 */
[----:B------:R-:W-:Y:S01]  /*1780*/  IMAD.IADD R202, R202, 0x1, R201 ;  /* 0x00000001caca7824 */ /* 0x000fe200078e02c9 */
[----:B------:R-:W-:Y:S01]  /*1790*/  SHF.R.S32.HI R37, RZ, 0x1f, R37 ;  /* 0x0000001fff257819 */ /* 0x000fe20000011425 */
[----:B------:R-:W-:Y:S01]  /*17a0*/  VIADD R194, R188, 0x10 ;  /* 0x00000010bcc27836 */ /* 0x000fe20000000000 */
[----:B------:R-:W-:Y:S01]  /*17b0*/  SHF.R.S32.HI R36, RZ, 0x1f, R36 ;  /* 0x0000001fff247819 */ /* 0x000fe20000011424 */
[----:B------:R-:W-:Y:S01]  /*17c0*/  IMAD.IADD R201, R201, 0x1, R200 ;  /* 0x00000001c9c97824 */ /* 0x000fe200078e02c8 */
        /* <DEDUP_REMOVED lines=17> */
[----:B------:R-:W-:-:S07]  /*18e0*/  SHF.R.S32.HI R0, RZ, 0x1f, R3 ;  /* 0x0000001fff007819 */ /* 0x000fce0000011403 */
.L_x_727:
[----:B012-4-:R-:W0:Y:S01]  /*18f0*/  LDC.64 R4, c[0x0][0xc88] ;  /* 0x00032200ff047b82 */ /* 0x017e220000000a00 */
[----:B------:R-:W-:Y:S01]  /*1900*/  ULDC.64 UR4, c[0x0][0xa28] ;  /* 0x00028a0000047ab9 */ /* 0x000fe20000000a00 */
[----:B------:R-:W-:Y:S01]  /*1910*/  ULDC.64 UR8, c[0x0][0xa18] ;  /* 0x0002860000087ab9 */ /* 0x000fe20000000a00 */
[----:B------:R-:W-:Y:S01]  /*1920*/  ULDC.64 UR6, c[0x0][0xa08] ;  /* 0x0002820000067ab9 */ /* 0x000fe20000000a00 */
[----:B0-----:R-:W-:-:S05]  /*1930*/  IMAD.WIDE R4, R155, 0x4, R4 ;  /* 0x000000049b047825 */ /* 0x001fca00078e0204 */
[----:B-----5:R-:W2:Y:S01]  /*1940*/  LDG.E R26, desc[UR42][R4.64] ;  /* 0x0000002a041a7981 */ /* 0x020ea2000c1e1900 */
[----:B------:R-:W-:Y:S01]  /*1950*/  ISETP.NE.U32.AND P2, PT, RZ, UR4, PT ;  /* 0x00000004ff007c0c */ /* 0x000fe2000bf45070 */
[----:B---3--:R-:W-:Y:S01]  /*1960*/  IMAD.MOV.U32 R8, RZ, RZ, RZ ;  /* 0x000000ffff087224 */ /* 0x008fe200078e00ff */
[----:B------:R-:W-:Y:S01]  /*1970*/  ISETP.NE.U32.AND P1, PT, RZ, UR8, PT ;  /* 0x00000008ff007c0c */ /* 0x000fe2000bf25070 */
[----:B------:R-:W-:Y:S01]  /*1980*/  IMAD.MOV.U32 R24, RZ, RZ, RZ ;  /* 0x000000ffff187224 */ /* 0x000fe200078e00ff */
[----:B------:R-:W-:Y:S02]  /*1990*/  ISETP.NE.AND.EX P2, PT, RZ, UR5, PT, P2 ;  /* 0x00000005ff007c0c */ /* 0x000fe4000bf45320 */
[----:B------:R-:W-:Y:S02]  /*19a0*/  ISETP.NE.AND.EX P1, PT, RZ, UR9, PT, P1 ;  /* 0x00000009ff007c0c */ /* 0x000fe4000bf25310 */
[----:B------:R-:W-:-:S04]  /*19b0*/  ISETP.NE.U32.AND P0, PT, RZ, UR6, PT ;  /* 0x00000006ff007c0c */ /* 0x000fc8000bf05070 */
[----:B------:R-:W-:Y:S02]  /*19c0*/  ISETP.NE.AND.EX P0, PT, RZ, UR7, PT, P0 ;  /* 0x00000007ff007c0c */ /* 0x000fe4000bf05300 */
[----:B--2---:R-:W-:Y:S01]  /*19d0*/  SHF.R.S32.HI R0, RZ, 0x1f, R26 ;  /* 0x0000001fff007819 */ /* 0x004fe2000001141a */
[C---:B------:R-:W-:Y:S02]  /*19e0*/  IMAD.SHL.U32 R28, R26.reuse, 0x4, RZ ;  /* 0x000000041a1c7824 */ /* 0x040fe400078e00ff */
[C---:B------:R-:W-:Y:S01]  /*19f0*/  @P2 LEA R6, P3, R26.reuse, UR4, 0x2 ;  /* 0x000000041a062c11 */ /* 0x040fe2000f8610ff */
[----:B------:R-:W-:Y:S01]  /*1a00*/  STL [R1+0x14], R26 ;  /* 0x0000141a01007387 */ /* 0x000fe20000100800 */
[C-C-:B------:R-:W-:Y:S02]  /*1a10*/  SHF.L.U64.HI R27, R26.reuse, 0x2, R0.reuse ;  /* 0x000000021a1b7819 */ /* 0x140fe40000010200 */
[----:B------:R-:W-:Y:S01]  /*1a20*/  @P2 LEA.HI.X R7, R26, UR5, R0, 0x2, P3 ;  /* 0x000000051a072c11 */ /* 0x000fe200098f1400 */
[----:B------:R-:W-:Y:S01]  /*1a30*/  ULDC UR4, c[0x0][0x288] ;  /* 0x0000a20000047ab9 */ /* 0x000fe20000000800 */
[C---:B------:R-:W-:Y:S01]  /*1a40*/  IADD3 R4, P4, R28.reuse, UR6, RZ ;  /* 0x000000061c047c10 */ /* 0x040fe2000ff9e0ff */
[----:B------:R0:W-:Y:S04]  /*1a50*/  STL [R1+0x40], R0 ;  /* 0x0000400001007387 */ /* 0x0001e80000100800 */
[----:B------:R1:W5:Y:S01]  /*1a60*/  @P2 LDG.E R8, desc[UR42][R6.64] ;  /* 0x0000002a06082981 */ /* 0x000362000c1e1900 */
[----:B------:R-:W-:Y:S01]  /*1a70*/  IMAD.U32 R152, RZ, RZ, UR4 ;  /* 0x00000004ff987e24 */ /* 0x000fe2000f8e00ff */
[----:B------:R-:W-:Y:S01]  /*1a80*/  IADD3.X R5, R27, UR7, RZ, P4, !PT ;  /* 0x000000071b057c10 */ /* 0x000fe2000a7fe4ff */
[----:B------:R-:W-:Y:S01]  /*1a90*/  ULDC.64 UR4, c[0x0][0x418] ;  /* 0x0001060000047ab9 */ /* 0x000fe20000000a00 */
[----:B------:R2:W-:Y:S04]  /*1aa0*/  STL [R1+0x1c], R28 ;  /* 0x00001c1c01007387 */ /* 0x0005e80000100800 */
[----:B------:R2:W5:Y:S01]  /*1ab0*/  @P0 LDG.E R24, desc[UR42][R4.64] ;  /* 0x0000002a04180981 */ /* 0x000562000c1e1900 */
[----:B-1----:R-:W-:-:S03]  /*1ac0*/  @P1 IADD3 R6, P2, R28, UR8, RZ ;  /* 0x000000081c061c10 */ /* 0x002fc6000ff5e0ff */
[----:B------:R2:W-:Y:S01]  /*1ad0*/  STL [R1+0x20], R27 ;  /* 0x0000201b01007387 */ /* 0x0005e20000100800 */
[----:B------:R-:W-:Y:S01]  /*1ae0*/  @P1 IADD3.X R7, R27, UR9, RZ, P2, !PT ;  /* 0x000000091b071c10 */ /* 0x000fe200097fe4ff */
[----:B------:R-:W-:Y:S02]  /*1af0*/  UISETP.NE.U32.AND UP0, UPT, UR4, URZ, UPT ;  /* 0x0000003f0400728c */ /* 0x000fe4000bf05070 */
[----:B------:R2:W-:Y:S01]  /*1b00*/  STL [R1+0x24], R153 ;  /* 0x0000249901007387 */ /* 0x0005e20000100800 */
[----:B------:R-:W-:Y:S01]  /*1b10*/  ULDC.64 UR8, c[0x0][0xa20] ;  /* 0x0002880000087ab9 */ /* 0x000fe20000000a00 */
[----:B------:R-:W-:Y:S02]  /*1b20*/  ULDC UR4, c[0x0][0x424] ;  /* 0x0001090000047ab9 */ /* 0x000fe40000000800 */
[----:B------:R2:W5:Y:S01]  /*1b30*/  @P1 LDG.E R152, desc[UR42][R6.64] ;  /* 0x0000002a06981981 */ /* 0x000562000c1e1900 */
[----:B------:R-:W-:Y:S01]  /*1b40*/  UISETP.NE.AND.EX UP0, UPT, UR5, URZ, UPT, UP0 ;  /* 0x0000003f0500728c */ /* 0x000fe2000bf05300 */
[----:B------:R-:W-:-:S02]  /*1b50*/  LOP3.LUT R3, R154, 0xff000000, RZ, 0xc0, !PT ;  /* 0xff0000009a037812 */ /* 0x000fc400078ec0ff */
[----:B------:R-:W-:Y:S01]  /*1b60*/  ISETP.NE.U32.AND P2, PT, RZ, UR8, PT ;  /* 0x00000008ff007c0c */ /* 0x000fe2000bf45070 */
[----:B------:R-:W-:Y:S01]  /*1b70*/  USEL UR4, UR4, 0x1, UP0 ;  /* 0x0000000104047887 */ /* 0x000fe20008000000 */
[----:B------:R-:W-:Y:S01]  /*1b80*/  ULDC UR5, c[0x0][0x2f0] ;  /* 0x0000bc0000057ab9 */ /* 0x000fe20000000800 */
[----:B0-----:R-:W-:Y:S02]  /*1b90*/  LOP3.LUT R0, R154, 0xff0000, RZ, 0xc0, !PT ;  /* 0x00ff00009a007812 */ /* 0x001fe400078ec0ff */
[----:B------:R-:W-:Y:S01]  /*1ba0*/  UIMAD UR4, UR4, UR5, URZ ;  /* 0x00000005040472a4 */ /* 0x000fe2000f8e023f */
[----:B------:R-:W-:Y:S02]  /*1bb0*/  SHF.R.U32.HI R3, RZ, 0x8, R3 ;  /* 0x00000008ff037819 */ /* 0x000fe40000011603 */
[----:B------:R-:W-:Y:S01]  /*1bc0*/  ISETP.NE.AND.EX P2, PT, RZ, UR9, PT, P2 ;  /* 0x00000009ff007c0c */ /* 0x000fe2000bf45320 */
[----:B------:R-:W-:Y:S01]  /*1bd0*/  ULDC UR5, c[0x0][0x348] ;  /* 0x0000d20000057ab9 */ /* 0x000fe20000000800 */
[----:B------:R-:W-:-:S02]  /*1be0*/  LEA.HI R9, R0, R3, RZ, 0x10 ;  /* 0x0000000300097211 */ /* 0x000fc400078f80ff */
[----:B------:R-:W-:Y:S01]  /*1bf0*/  LOP3.LUT R184, R154, 0xffff, RZ, 0xc0, !PT ;  /* 0x0000ffff9ab87812 */ /* 0x000fe200078ec0ff */
[----:B--2---:R-:W-:Y:S08]  /*1c00*/  @P1 BRA `(.L_x_591) ;  /* 0x0000000000241947 */ /* 0x004ff00003800000 */
[----:B------:R-:W-:Y:S02]  /*1c10*/  ULDC.64 UR6, c[0x0][0xa00] ;  /* 0x0002800000067ab9 */ /* 0x000fe40000000a00 */
[----:B------:R-:W-:-:S04]  /*1c20*/  ISETP.NE.U32.AND P1, PT, RZ, UR6, PT ;  /* 0x00000006ff007c0c */ /* 0x000fc8000bf25070 */
[----:B------:R-:W-:-:S13]  /*1c30*/  ISETP.NE.AND.EX P1, PT, RZ, UR7, PT, P1 ;  /* 0x00000007ff007c0c */ /* 0x000fda000bf25310 */
[----:B------:R-:W-:Y:S05]  /*1c40*/  @!P1 BRA `(.L_x_591) ;  /* 0x0000000000149947 */ /* 0x000fea0003800000 */
[----:B------:R-:W0:Y:S02]  /*1c50*/  LDC.64 R6, c[0x0][0xa00] ;  /* 0x00028000ff067b82 */ /* 0x000e240000000a00 */
[----:B0-----:R-:W-:-:S05]  /*1c60*/  IMAD.WIDE R6, R26, 0x4, R6 ;  /* 0x000000041a067825 */ /* 0x001fca00078e0206 */
[----:B-----5:R-:W2:Y:S04]  /*1c70*/  LDG.E R152, desc[UR42][R6.64] ;  /* 0x0000002a06987981 */ /* 0x020ea8000c1e1900 */
[----:B------:R-:W2:Y:S02]  /*1c80*/  LDG.E R3, desc[UR42][R6.64+0x4] ;  /* 0x0000042a06037981 */ /* 0x000ea4000c1e1900 */
[----:B--2---:R-:W-:-:S07]  /*1c90*/  IMAD.IADD R152, R3, 0x1, -R152 ;  /* 0x0000000103987824 */ /* 0x004fce00078e0a98 */
.L_x_591:
[----:B------:R-:W-:Y:S01]  /*1ca0*/  MOV R36, UR5 ;  /* 0x0000000500247c02 */ /* 0x000fe20008000f00 */
[----:B------:R-:W-:Y:S01]  /*1cb0*/  IMAD.U32 R25, RZ, RZ, UR4 ;  /* 0x00000004ff197e24 */ /* 0x000fe2000f8e00ff */
[----:B------:R-:W-:Y:S06]  /*1cc0*/  @!P2 BRA `(.L_x_592) ;  /* 0x000000000010a947 */ /* 0x000fec0003800000 */
[----:B------:R-:W-:-:S04]  /*1cd0*/  IADD3 R4, P0, R28, UR8, RZ ;  /* 0x000000081c047c10 */ /* 0x000fc8000ff1e0ff */
[----:B------:R-:W-:-:S05]  /*1ce0*/  IADD3.X R5, R27, UR9, RZ, P0, !PT ;  /* 0x000000091b057c10 */ /* 0x000fca00087fe4ff */
[----:B------:R0:W5:Y:S01]  /*1cf0*/  LDG.E R25, desc[UR42][R4.64] ;  /* 0x0000002a04197981 */ /* 0x000162000c1e1900 */
[----:B------:R-:W-:Y:S05]  /*1d00*/  BRA `(.L_x_593) ;  /* 0x0000000000107947 */ /* 0x000fea0003800000 */
.L_x_592:
[----:B------:R-:W-:Y:S05]  /*1d10*/  @!P0 BRA `(.L_x_593) ;  /* 0x00000000000c8947 */ /* 0x000fea0003800000 */
[----:B------:R-:W2:Y:S04]  /*1d20*/  LDG.E R0, desc[UR42][R4.64] ;  /* 0x0000002a04007981 */ /* 0x000ea8000c1e1900 */
[----:B------:R-:W2:Y:S02]  /*1d30*/  LDG.E R25, desc[UR42][R4.64+0x4] ;  /* 0x0000042a04197981 */ /* 0x000ea4000c1e1900 */
[----:B--2---:R-:W-:-:S07]  /*1d40*/  IMAD.IADD R25, R25, 0x1, -R0 ;  /* 0x0000000119197824 */ /* 0x004fce00078e0a00 */
.L_x_593:
[----:B------:R-:W-:Y:S02]  /*1d50*/  ULDC.64 UR4, c[0x0][0xa10] ;  /* 0x0002840000047ab9 */ /* 0x000fe40000000a00 */
[----:B------:R-:W-:-:S04]  /*1d60*/  ISETP.NE.U32.AND P0, PT, RZ, UR4, PT ;  /* 0x00000004ff007c0c */ /* 0x000fc8000bf05070 */
[----:B------:R-:W-:Y:S01]  /*1d70*/  ISETP.NE.AND.EX P0, PT, RZ, UR5, PT, P0 ;  /* 0x00000005ff007c0c */ /* 0x000fe2000bf05300 */
[----:B------:R-:W-:Y:S02]  /*1d80*/  ULDC.64 UR4, c[0x0][0xa30] ;  /* 0x00028c0000047ab9 */ /* 0x000fe40000000a00 */
[----:B------:R-:W-:-:S10]  /*1d90*/  ISETP.NE.U32.AND P1, PT, RZ, UR4, PT ;  /* 0x00000004ff007c0c */ /* 0x000fd4000bf25070 */
[----:B0-----:R-:W0:Y:S01]  /*1da0*/  @P0 LDC.64 R4, c[0x0][0xa10] ;  /* 0x00028400ff040b82 */ /* 0x001e220000000a00 */
[----:B------:R-:W-:Y:S01]  /*1db0*/  ISETP.NE.AND.EX P1, PT, RZ, UR5, PT, P1 ;  /* 0x00000005ff007c0c */ /* 0x000fe2000bf25310 */
[----:B0-----:R-:W-:-:S05]  /*1dc0*/  @P0 IMAD.WIDE R4, R26, 0x4, R4 ;  /* 0x000000041a040825 */ /* 0x001fca00078e0204 */
[----:B------:R-:W2:Y:S04]  /*1dd0*/  @P0 LDG.E R0, desc[UR42][R4.64] ;  /* 0x0000002a04000981 */ /* 0x000ea8000c1e1900 */
[----:B------:R0:W2:Y:S01]  /*1de0*/  @P0 LDG.E R3, desc[UR42][R4.64+0x4] ;  /* 0x0000042a04030981 */ /* 0x0000a2000c1e1900 */
[----:B-----5:R-:W-:Y:S02]  /*1df0*/  IMAD.MOV.U32 R154, RZ, RZ, R25 ;  /* 0x000000ffff9a7224 */ /* 0x020fe400078e0019 */
[----:B0-----:R-:W-:-:S04]  /*1e00*/  @P1 IADD3 R4, P2, R28, UR4, RZ ;  /* 0x000000041c041c10 */ /* 0x001fc8000ff5e0ff */
[----:B------:R-:W-:-:S05]  /*1e10*/  @P1 IADD3.X R5, R27, UR5, RZ, P2, !PT ;  /* 0x000000051b051c10 */ /* 0x000fca00097fe4ff */
[----:B------:R0:W5:Y:S01]  /*1e20*/  @P1 LDG.E R154, desc[UR42][R4.64] ;  /* 0x0000002a049a1981 */ /* 0x000162000c1e1900 */
[----:B------:R-:W-:Y:S01]  /*1e30*/  LOP3.LUT R12, R9, 0xff, RZ, 0xc0, !PT ;  /* 0x000000ff090c7812 */ /* 0x000fe200078ec0ff */
[----:B------:R-:W-:Y:S01]  /*1e40*/  IMAD.IADD R11, R25, 0x1, -R8 ;  /* 0x00000001190b7824 */ /* 0x000fe200078e0a08 */
[----:B------:R-:W-:Y:S01]  /*1e50*/  SHF.R.U32.HI R6, RZ, 0x10, R9 ;  /* 0x00000010ff067819 */ /* 0x000fe20000011609 */
[----:B------:R-:W-:Y:S01]  /*1e60*/  BSSY B0, `(.L_x_594) ;  /* 0x000002b000007945 */ /* 0x000fe20003800000 */
[----:B------:R-:W-:Y:S01]  /*1e70*/  LOP3.LUT R18, R18, 0xfffffffb, RZ, 0xc0, !PT ;  /* 0xfffffffb12127812 */ /* 0x000fe200078ec0ff */
[----:B------:R0:W-:Y:S01]  /*1e80*/  STL [R1+0x38], R12 ;  /* 0x0000380c01007387 */ /* 0x0001e20000100800 */
[----:B------:R-:W-:-:S03]  /*1e90*/  IMAD.MOV.U32 R7, RZ, RZ, RZ ;  /* 0x000000ffff077224 */ /* 0x000fc600078e00ff */
[----:B------:R0:W-:Y:S01]  /*1ea0*/  STL [R1+0x18], R6 ;  /* 0x0000180601007387 */ /* 0x0001e20000100800 */
[----:B--2---:R-:W-:-:S04]  /*1eb0*/  @P0 IMAD.IADD R36, R3, 0x1, -R0 ;  /* 0x0000000103240824 */ /* 0x004fc800078e0a00 */
[----:B------:R-:W-:-:S04]  /*1ec0*/  IMAD.IADD R155, R11, 0x1, R36 ;  /* 0x000000010b9b7824 */ /* 0x000fc800078e0224 */
[C---:B------:R-:W-:Y:S01]  /*1ed0*/  VIADD R0, R155.reuse, 0x3f ;  /* 0x0000003f9b007836 */ /* 0x040fe20000000000 */
[----:B------:R-:W-:-:S04]  /*1ee0*/  ISETP.GE.AND P3, PT, R155, 0x1, PT ;  /* 0x000000019b00780c */ /* 0x000fc80003f66270 */
[----:B------:R-:W-:-:S04]  /*1ef0*/  SHF.R.S32.HI R3, RZ, 0x1f, R0 ;  /* 0x0000001fff037819 */ /* 0x000fc80000011400 */
[----:B------:R-:W-:-:S04]  /*1f00*/  LEA.HI R3, R3, R0, RZ, 0x6 ;  /* 0x0000000003037211 */ /* 0x000fc800078f30ff */
[----:B------:R-:W-:Y:S02]  /*1f10*/  SHF.R.S32.HI R168, RZ, 0x6, R3 ;  /* 0x00000006ffa87819 */ /* 0x000fe40000011403 */
[----:B------:R-:W-:Y:S01]  /*1f20*/  @P3 LOP3.LUT R18, R18, 0x4, RZ, 0xfc, !PT ;  /* 0x0000000412123812 */ /* 0x000fe200078efcff */
[----:B0-----:R-:W-:Y:S06]  /*1f30*/  @!P3 BRA `(.L_x_595) ;  /* 0x000000000074b947 */ /* 0x001fec0003800000 */
[----:B------:R-:W-:Y:S01]  /*1f40*/  ISETP.NE.AND P0, PT, R6, RZ, PT ;  /* 0x000000ff0600720c */ /* 0x000fe20003f05270 */
[----:B------:R-:W-:-:S03]  /*1f50*/  ULDC UR4, c[0x0][0x9f0] ;  /* 0x00027c0000047ab9 */ /* 0x000fc60000000800 */
[----:B------:R-:W-:-:S04]  /*1f60*/  SEL R9, R6, UR4, P0 ;  /* 0x0000000406097c07 */ /* 0x000fc80008000000 */
[-C--:B------:R-:W-:Y:S02]  /*1f70*/  IABS R6, R9.reuse ;  /* 0x0000000900067213 */ /* 0x080fe40000000000 */
[----:B------:R-:W-:Y:S02]  /*1f80*/  IADD3 R0, R168, -0x1, R9 ;  /* 0xffffffffa8007810 */ /* 0x000fe40007ffe009 */
[----:B------:R-:W0:Y:S01]  /*1f90*/  I2F.RP R3, R6 ;  /* 0x0000000600037306 */ /* 0x000e220000209400 */
[-C--:B------:R-:W-:Y:S02]  /*1fa0*/  IABS R10, R9.reuse ;  /* 0x00000009000a7213 */ /* 0x080fe40000000000 */
[----:B------:R-:W-:Y:S02]  /*1fb0*/  IABS R8, R0 ;  /* 0x0000000000087213 */ /* 0x000fe40000000000 */
[----:B------:R-:W-:-:S04]  /*1fc0*/  LOP3.LUT R0, R0, R9, RZ, 0x3c, !PT ;  /* 0x0000000900007212 */ /* 0x000fc800078e3cff */
[----:B------:R-:W-:Y:S01]  /*1fd0*/  ISETP.GE.AND P2, PT, R0, RZ, PT ;  /* 0x000000ff0000720c */ /* 0x000fe20003f46270 */
[----:B0-----:R-:W0:Y:S02]  /*1fe0*/  MUFU.RCP R3, R3 ;  /* 0x0000000300037308 */ /* 0x001e240000001000 */
[----:B0-----:R-:W-:Y:S02]  /*1ff0*/  VIADD R4, R3, 0xffffffe ;  /* 0x0ffffffe03047836 */ /* 0x001fe40000000000 */
[----:B------:R-:W-:-:S04]  /*2000*/  IMAD.MOV R3, RZ, RZ, -R10 ;  /* 0x000000ffff037224 */ /* 0x000fc800078e0a0a */
[----:B------:R0:W1:Y:S02]  /*2010*/  F2I.FTZ.U32.TRUNC.NTZ R5, R4 ;  /* 0x0000000400057305 */ /* 0x000064000021f000 */
[----:B0-----:R-:W-:Y:S02]  /*2020*/  IMAD.MOV.U32 R4, RZ, RZ, RZ ;  /* 0x000000ffff047224 */ /* 0x001fe400078e00ff */
[----:B-1----:R-:W-:-:S04]  /*2030*/  IMAD.MOV R7, RZ, RZ, -R5 ;  /* 0x000000ffff077224 */ /* 0x002fc800078e0a05 */
[----:B------:R-:W-:-:S04]  /*2040*/  IMAD R7, R7, R6, RZ ;  /* 0x0000000607077224 */ /* 0x000fc800078e02ff */
[----:B------:R-:W-:-:S06]  /*2050*/  IMAD.HI.U32 R5, R5, R7, R4 ;  /* 0x0000000705057227 */ /* 0x000fcc00078e0004 */
[----:B------:R-:W-:-:S04]  /*2060*/  IMAD.HI.U32 R5, R5, R8, RZ ;  /* 0x0000000805057227 */ /* 0x000fc800078e00ff */
[----:B------:R-:W-:-:S05]  /*2070*/  IMAD R3, R5, R3, R8 ;  /* 0x0000000305037224 */ /* 0x000fca00078e0208 */
[----:B------:R-:W-:-:S13]  /*2080*/  ISETP.GT.U32.AND P1, PT, R6, R3, PT ;  /* 0x000000030600720c */ /* 0x000fda0003f24070 */
[----:B------:R-:W-:Y:S02]  /*2090*/  @!P1 IMAD.IADD R3, R3, 0x1, -R6 ;  /* 0x0000000103039824 */ /* 0x000fe400078e0a06 */
[----:B------:R-:W-:Y:S01]  /*20a0*/  @!P1 VIADD R5, R5, 0x1 ;  /* 0x0000000105059836 */ /* 0x000fe20000000000 */
[----:B------:R-:W-:Y:S02]  /*20b0*/  ISETP.NE.AND P1, PT, R9, RZ, PT ;  /* 0x000000ff0900720c */ /* 0x000fe40003f25270 */
[----:B------:R-:W-:-:S13]  /*20c0*/  ISETP.GE.U32.AND P0, PT, R3, R6, PT ;  /* 0x000000060300720c */ /* 0x000fda0003f06070 */
[----:B------:R-:W-:-:S04]  /*20d0*/  @P0 VIADD R5, R5, 0x1 ;  /* 0x0000000105050836 */ /* 0x000fc80000000000 */
[----:B------:R-:W-:Y:S01]  /*20e0*/  @!P2 IMAD.MOV R5, RZ, RZ, -R5 ;  /* 0x000000ffff05a224 */ /* 0x000fe200078e0a05 */
[----:B------:R-:W-:-:S05]  /*20f0*/  @!P1 LOP3.LUT R5, RZ, R9, RZ, 0x33, !PT ;  /* 0x00000009ff059212 */ /* 0x000fca00078e33ff */
[----:B------:R-:W-:-:S07]  /*2100*/  IMAD.MOV.U32 R7, RZ, RZ, R5 ;  /* 0x000000ffff077224 */ /* 0x000fce00078e0005 */
.L_x_595:
[----:B------:R-:W-:Y:S05]  /*2110*/  BSYNC B0 ;  /* 0x0000000000007941 */ /* 0x000fea0003800000 */
.L_x_594:
[----:B------:R-:W-:Y:S01]  /*2120*/  IMAD R0, R12, R7, RZ ;  /* 0x000000070c007224 */ /* 0x000fe200078e02ff */
[----:B------:R-:W-:-:S04]  /*2130*/  PLOP3.LUT P2, PT, PT, PT, PT, 0x80, 0x0 ;  /* 0x000000000000781c */ /* 0x000fc80003f4f070 */
[C---:B------:R-:W-:Y:S01]  /*2140*/  VIADDMNMX R7, R0.reuse, R7, R168, PT ;  /* 0x0000000700077246 */ /* 0x040fe200038001a8 */
[----:B------:R-:W-:-:S04]  /*2150*/  IMAD R0, R0, 0x40, -R11 ;  /* 0x0000004000007824 */ /* 0x000fc800078e0a0b */
[----:B------:R-:W-:Y:S01]  /*2160*/  IMAD R7, R7, 0x40, -R11 ;  /* 0x0000004007077824 */ /* 0x000fe200078e0a0b */
[----:B------:R-:W-:-:S04]  /*2170*/  VIMNMX R0, RZ, R0, !PT ;  /* 0x00000000ff007248 */ /* 0x000fc80007fe0100 */
[----:B------:R-:W-:Y:S02]  /*2180*/  VIMNMX R7, R7, R36, PT ;  /* 0x0000002407077248 */ /* 0x000fe40003fe0100 */
[----:B------:R-:W-:Y:S02]  /*2190*/  SHF.R.U32.HI R35, RZ, 0x6, R0 ;  /* 0x00000006ff237819 */ /* 0x000fe40000011600 */
[----:B------:R-:W-:-:S03]  /*21a0*/  ISETP.GT.AND P0, PT, R7, R0, PT ;  /* 0x000000000700720c */ /* 0x000fc60003f04270 */
[----:B------:R-:W-:-:S10]  /*21b0*/  IMAD.MOV.U32 R34, RZ, RZ, R35 ;  /* 0x000000ffff227224 */ /* 0x000fd400078e0023 */
[----:B------:R-:W-:-:S05]  /*21c0*/  @P0 VIADD R3, R7, 0x3f ;  /* 0x0000003f07030836 */ /* 0x000fca0000000000 */
[----:B------:R-:W-:-:S04]  /*21d0*/  @P0 SHF.R.S32.HI R0, RZ, 0x1f, R3 ;  /* 0x0000001fff000819 */ /* 0x000fc80000011403 */
[----:B------:R-:W-:-:S04]  /*21e0*/  @P0 LEA.HI R0, R0, R3, RZ, 0x6 ;  /* 0x0000000300000211 */ /* 0x000fc800078f30ff */
[----:B------:R-:W-:-:S04]  /*21f0*/  @P0 SHF.R.S32.HI R34, RZ, 0x6, R0 ;  /* 0x00000006ff220819 */ /* 0x000fc80000011400 */
[----:B------:R-:W-:-:S13]  /*2200*/  ISETP.GT.AND P0, PT, R34, R35, PT ;  /* 0x000000232200720c */ /* 0x000fda0003f04270 */
[----:B------:R-:W-:Y:S05]  /*2210*/  @!P0 BRA `(.L_x_596) ;  /* 0x0000002c00988947 */ /* 0x000fea0003800000 */
[----:B------:R-:W-:Y:S01]  /*2220*/  VIADD R0, R2, 0x22400 ;  /* 0x0002240002007836 */ /* 0x000fe20000000000 */
[----:B------:R-:W-:Y:S04]  /*2230*/  BSSY B6, `(.L_x_597) ;  /* 0x0000013000067945 */ /* 0x000fe80003800000 */
[----:B------:R-:W-:-:S13]  /*2240*/  LOP3.LUT P0, RZ, R0, 0x3ff, RZ, 0xc0, !PT ;  /* 0x000003ff00ff7812 */ /* 0x000fda000780c0ff */
[----:B------:R-:W-:Y:S05]  /*2250*/  @!P0 BRA `(.L_x_598) ;  /* 0x0000000000408947 */ /* 0x000fea0003800000 */
[----:B------:R-:W-:Y:S01]  /*2260*/  MOV R14, 0x0 ;  /* 0x00000000000e7802 */ /* 0x000fe20000000f00 */
[----:B------:R-:W-:Y:S01]  /*2270*/  ULDC.64 UR4, c[0x4][0x90] ;  /* 0x0100240000047ab9 */ /* 0x000fe20000000a00 */
[----:B------:R-:W-:Y:S01]  /*2280*/  ULDC.64 UR6, c[0x4][0x30] ;  /* 0x01000c0000067ab9 */ /* 0x000fe20000000a00 */
[----:B------:R-:W-:Y:S02]  /*2290*/  IMAD.U32 R4, RZ, RZ, UR4 ;  /* 0x00000004ff047e24 */ /* 0x000fe4000f8e00ff */
        /* <DEDUP_REMOVED lines=11> */
[----:B0----5:R-:W-:Y:S05]  /*2350*/  CALL.ABS.NOINC R14 ;  /* 0x000000000e007343 */ /* 0x021fea0003c00000 */
.L_x_598:
[----:B------:R-:W-:Y:S05]  /*2360*/  BSYNC B6 ;  /* 0x0000000000067941 */ /* 0x000fea0003800000 */
.L_x_597:
[----:B------:R-:W-:Y:S01]  /*2370*/  VIADD R0, R2, 0x400 ;  /* 0x0000040002007836 */ /* 0x000fe20000000000 */
[----:B------:R-:W-:Y:S04]  /*2380*/  BSSY B6, `(.L_x_599) ;  /* 0x0000013000067945 */ /* 0x000fe80003800000 */
[----:B------:R-:W-:-:S13]  /*2390*/  LOP3.LUT P0, RZ, R0, 0x3ff, RZ, 0xc0, !PT ;  /* 0x000003ff00ff7812 */ /* 0x000fda000780c0ff */
        /* <DEDUP_REMOVED lines=9> */
[----:B------:R-:W-:Y:S02]  /*2430*/  IMAD.U32 R7, RZ, RZ, UR7 ;  /* 0x00000007ff077e24 */ /* 0x000fe4000f8e00ff */
[----:B------:R-:W-:-:S02]  /*2440*/  IMAD.U32 R10, RZ, RZ, UR4 ;  /* 0x00000004ff0a7e24 */ /* 0x000fc4000f8e00ff */
[----:B------:R-:W-:Y:S02]  /*2450*/  IMAD.U32 R11, RZ, RZ, UR5 ;  /* 0x00000005ff0b7e24 */ /* 0x000fe4000f8e00ff */
[----:B------:R-:W-:Y:S02]  /*2460*/  IMAD.MOV.U32 R8, RZ, RZ, 0x70 ;  /* 0x00000070ff087424 */ /* 0x000fe400078e00ff */
[----:B------:R-:W-:Y:S02]  /*2470*/  IMAD.MOV.U32 R12, RZ, RZ, 0x1 ;  /* 0x00000001ff0c7424 */ /* 0x000fe400078e00ff */
[----:B------:R-:W-:-:S07]  /*2480*/  IMAD.MOV.U32 R13, RZ, RZ, RZ ;  /* 0x000000ffff0d7224 */ /* 0x000fce00078e00ff */
[----:B------:R-:W-:-:S07]  /*2490*/  LEPC R20, `(.L_x_600) ;  /* 0x000000001014794e */ /* 0x000fce0000000000 */
[----:B0----5:R-:W-:Y:S05]  /*24a0*/  CALL.ABS.NOINC R14 ;  /* 0x000000000e007343 */ /* 0x021fea0003c00000 */
.L_x_600:
[----:B------:R-:W-:Y:S05]  /*24b0*/  BSYNC B6 ;  /* 0x0000000000067941 */ /* 0x000fea0003800000 */
.L_x_599:
[----:B------:R-:W-:Y:S01]  /*24c0*/  ULDC.64 UR4, c[0x0][0x9f8] ;  /* 0x00027e0000047ab9 */ /* 0x000fe20000000a00 */
[----:B------:R-:W-:Y:S01]  /*24d0*/  IMAD.MOV.U32 R0, RZ, RZ, R26 ;  /* 0x000000ffff007224 */ /* 0x000fe200078e001a */
[----:B------:R-:W-:Y:S01]  /*24e0*/  ISETP.NE.U32.AND P0, PT, RZ, UR4, PT ;  /* 0x00000004ff007c0c */ /* 0x000fe2000bf05070 */
[----:B------:R-:W0:Y:S01]  /*24f0*/  S2R R3, SR_TID.X ;  /* 0x0000000000037919 */ /* 0x000e220000002100 */
[----:B------:R-:W1:Y:S02]  /*2500*/  LDC.64 R6, c[0x0][0x3f8] ;  /* 0x0000fe00ff067b82 */ /* 0x000e640000000a00 */
[----:B------:R-:W-:-:S06]  /*2510*/  ISETP.NE.AND.EX P0, PT, RZ, UR5, PT, P0 ;  /* 0x00000005ff007c0c */ /* 0x000fcc000bf05300 */
[----:B------:R-:W2:Y:S07]  /*2520*/  LDC R45, c[0x0][0x3f4] ;  /* 0x0000fd00ff2d7b82 */ /* 0x000eae0000000800 */
[----:B------:R-:W-:Y:S02]  /*2530*/  @P0 IADD3 R4, P1, R28, UR4, RZ ;  /* 0x000000041c040c10 */ /* 0x000fe4000ff3e0ff */
[----:B------:R-:W-:Y:S02]  /*2540*/  SHF.R.S32.HI R9, RZ, 0x1f, R186 ;  /* 0x0000001fff097819 */ /* 0x000fe400000114ba */
[----:B------:R-:W-:Y:S01]  /*2550*/  SHF.R.S32.HI R189, RZ, 0x1f, R188 ;  /* 0x0000001fffbd7819 */ /* 0x000fe200000114bc */
[----:B------:R-:W3:Y:S01]  /*2560*/  S2R R44, SR_TID.X ;  /* 0x00000000002c7919 */ /* 0x000ee20000002100 */
[----:B------:R-:W-:Y:S01]  /*2570*/  @P0 IADD3.X R5, R27, UR5, RZ, P1, !PT ;  /* 0x000000051b050c10 */ /* 0x000fe20008ffe4ff */
[----:B------:R-:W-:Y:S01]  /*2580*/  IMAD.SHL.U32 R40, R191, 0x40, RZ ;  /* 0x00000040bf287824 */ /* 0x000fe200078e00ff */
[----:B------:R-:W-:-:S03]  /*2590*/  ULDC UR4, c[0x0][0x2f4] ;  /* 0x0000bd0000047ab9 */ /* 0x000fc60000000800 */
[----:B------:R4:W3:Y:S01]  /*25a0*/  @P0 LDG.E R0, desc[UR42][R4.64] ;  /* 0x0000002a04000981 */ /* 0x0008e2000c1e1900 */
[-C--:B-1----:R-:W-:Y:S01]  /*25b0*/  IMAD.WIDE.U32 R20, R186, R6.reuse, R188 ;  /* 0x00000006ba147225 */ /* 0x082fe200078e00bc */
[----:B------:R-:W-:Y:S02]  /*25c0*/  LOP3.LUT R40, R40, 0x1c0, RZ, 0xc0, !PT ;  /* 0x000001c028287812 */ /* 0x000fe400078ec0ff */
[----:B------:R-:W-:Y:S01]  /*25d0*/  ISETP.GE.AND P1, PT, R22, UR4, PT ;  /* 0x0000000416007c0c */ /* 0x000fe2000bf26270 */
[----:B0-----:R-:W-:Y:S01]  /*25e0*/  VIADD R8, R3, 0xffffff80 ;  /* 0xffffff8003087836 */ /* 0x001fe20000000000 */
[----:B--2---:R-:W-:Y:S01]  /*25f0*/  ISETP.GE.AND P2, PT, R16, R45, PT ;  /* 0x0000002d1000720c */ /* 0x004fe20003f46270 */
[-C--:B------:R-:W-:Y:S01]  /*2600*/  IMAD R3, R9, R6.reuse, RZ ;  /* 0x0000000609037224 */ /* 0x080fe200078e02ff */
[----:B------:R-:W-:Y:S01]  /*2610*/  SHF.R.U32.HI R42, RZ, 0x3, R40 ;  /* 0x00000003ff2a7819 */ /* 0x000fe20000011628 */
[----:B------:R-:W-:Y:S01]  /*2620*/  IMAD.WIDE.U32 R28, R186, R6, R16 ;  /* 0x00000006ba1c7225 */ /* 0x000fe200078e0010 */
[----:B----4-:R-:W0:Y:S01]  /*2630*/  LDC.64 R4, c[0x0][0x408] ;  /* 0x00010200ff047b82 */ /* 0x010e220000000a00 */
[----:B------:R-:W-:-:S02]  /*2640*/  SHF.R.S32.HI R13, RZ, 0x1f, R8 ;  /* 0x0000001fff0d7819 */ /* 0x000fc40000011408 */
[----:B------:R-:W-:Y:S01]  /*2650*/  IMAD R11, R186, R7, R3 ;  /* 0x00000007ba0b7224 */ /* 0x000fe200078e0203 */
[----:B------:R-:W-:Y:S01]  /*2660*/  LOP3.LUT R18, R18, 0xfffffffe, RZ, 0xc0, !PT ;  /* 0xfffffffe12127812 */ /* 0x000fe200078ec0ff */
[----:B------:R-:W-:Y:S01]  /*2670*/  IMAD.IADD R3, R24, 0x1, R25 ;  /* 0x0000000118037824 */ /* 0x000fe200078e0219 */
[----:B------:R-:W-:Y:S01]  /*2680*/  LEA.HI R13, R13, R8, RZ, 0x2 ;  /* 0x000000080d0d7211 */ /* 0x000fe200078f10ff */
[----:B------:R-:W-:Y:S01]  /*2690*/  IMAD.IADD R21, R21, 0x1, R11 ;  /* 0x0000000115157824 */ /* 0x000fe200078e020b */
[----:B------:R-:W-:Y:S01]  /*26a0*/  SHF.L.U64.HI R38, R6, 0x6, R7 ;  /* 0x0000000606267819 */ /* 0x000fe20000010207 */
[----:B------:R-:W-:Y:S01]  /*26b0*/  IMAD.IADD R29, R11, 0x1, R29 ;  /* 0x000000010b1d7824 */ /* 0x000fe200078e021d */
[----:B------:R-:W-:Y:S01]  /*26c0*/  LOP3.LUT R13, R13, 0xfffffffc, RZ, 0xc0, !PT ;  /* 0xfffffffc0d0d7812 */ /* 0x000fe200078ec0ff */
[-C--:B-----5:R-:W-:Y:S01]  /*26d0*/  IMAD.WIDE.U32 R20, R154, R6.reuse, R20 ;  /* 0x000000069a147225 */ /* 0x0a0fe200078e0014 */
[----:B------:R-:W-:Y:S02]  /*26e0*/  SHF.R.S32.HI R11, RZ, 0x1f, R154 ;  /* 0x0000001fff0b7819 */ /* 0x000fe4000001149a */
[----:B------:R-:W-:Y:S01]  /*26f0*/  @P2 LOP3.LUT R18, R18, 0x1, RZ, 0xfc, !PT ;  /* 0x0000000112122812 */ /* 0x000fe200078efcff */
[----:B------:R-:W-:Y:S01]  /*2700*/  IMAD.IADD R47, R8, 0x1, -R13 ;  /* 0x00000001082f7824 */ /* 0x000fe200078e0a0d */
[----:B------:R-:W-:Y:S01]  /*2710*/  ISETP.GE.AND P0, PT, R16, UR4, PT ;  /* 0x0000000410007c0c */ /* 0x000fe2000bf06270 */
[-C--:B------:R-:W-:Y:S01]  /*2720*/  IMAD R10, R11, R6.reuse, RZ ;  /* 0x000000060b0a7224 */ /* 0x080fe200078e02ff */
[----:B------:R-:W-:Y:S01]  /*2730*/  LOP3.LUT R18, R18, 0xfffffffd, RZ, 0xc0, !PT ;  /* 0xfffffffd12127812 */ /* 0x000fe200078ec0ff */
[----:B------:R-:W-:Y:S01]  /*2740*/  IMAD.WIDE.U32 R28, R154, R6, R28 ;  /* 0x000000069a1c7225 */ /* 0x000fe200078e001c */
[----:B---3--:R-:W-:-:S02]  /*2750*/  LEA.HI R44, R44, 0x8, RZ, 0x19 ;  /* 0x000000082c2c7811 */ /* 0x008fc400078fc8ff */
[----:B------:R-:W-:Y:S01]  /*2760*/  @P1 LOP3.LUT R18, R18, 0x2, RZ, 0xfc, !PT ;  /* 0x0000000212121812 */ /* 0x000fe200078efcff */
[----:B------:R-:W-:Y:S01]  /*2770*/  IMAD R49, R154, R7, R10 ;  /* 0x000000079a317224 */ /* 0x000fe200078e020a */
[----:B0-----:R-:W-:Y:S01]  /*2780*/  SHF.L.U64.HI R41, R4, 0x6, R5 ;  /* 0x0000000604297819 */ /* 0x001fe20000010205 */
[-C--:B------:R-:W-:Y:S02]  /*2790*/  IMAD R9, R9, R4.reuse, RZ ;  /* 0x0000000409097224 */ /* 0x080fe400078e02ff */
[-C--:B------:R-:W-:Y:S02]  /*27a0*/  IMAD R11, R11, R4.reuse, RZ ;  /* 0x000000040b0b7224 */ /* 0x080fe400078e02ff */
[-C--:B------:R-:W-:Y:S01]  /*27b0*/  IMAD R13, R186, R5.reuse, R9 ;  /* 0x00000005ba0d7224 */ /* 0x080fe200078e0209 */
[----:B------:R-:W-:Y:S01]  /*27c0*/  SEL R9, R45, RZ, P2 ;  /* 0x000000ff2d097207 */ /* 0x000fe20001000000 */
[----:B------:R-:W-:Y:S01]  /*27d0*/  IMAD R11, R154, R5, R11 ;  /* 0x000000059a0b7224 */ /* 0x000fe200078e020b */
[----:B------:R-:W-:Y:S01]  /*27e0*/  LOP3.LUT R5, R40, 0x18, R16, 0xf8, !PT ;  /* 0x0000001828057812 */ /* 0x000fe200078ef810 */
[----:B------:R-:W-:-:S03]  /*27f0*/  IMAD.WIDE.U32 R30, R186, R4, R188 ;  /* 0x00000004ba1e7225 */ /* 0x000fc600078e00bc */
[----:B------:R-:W-:Y:S01]  /*2800*/  LOP3.LUT R5, R5, R42, RZ, 0x3c, !PT ;  /* 0x0000002a05057212 */ /* 0x000fe200078e3cff */
[----:B------:R-:W-:Y:S02]  /*2810*/  IMAD.IADD R9, R16, 0x1, R9 ;  /* 0x0000000110097824 */ /* 0x000fe400078e0209 */
[----:B------:R-:W-:-:S03]  /*2820*/  IMAD.WIDE.U32 R32, R186, R4, R16 ;  /* 0x00000004ba207225 */ /* 0x000fc600078e0010 */
[----:B------:R-:W-:Y:S01]  /*2830*/  SHF.R.S32.HI R8, RZ, 0x1f, R9 ;  /* 0x0000001fff087819 */ /* 0x000fe20000011409 */
[----:B------:R-:W-:Y:S02]  /*2840*/  IMAD R46, R198, 0x200, R5 ;  /* 0x00000200c62e7824 */ /* 0x000fe400078e0205 */
[----:B------:R-:W-:Y:S01]  /*2850*/  IMAD.IADD R31, R31, 0x1, R13 ;  /* 0x000000011f1f7824 */ /* 0x000fe200078e020d */
[----:B------:R-:W-:Y:S01]  /*2860*/  LEA.HI R37, R8, R9, RZ, 0x3 ;  /* 0x0000000908257211 */ /* 0x000fe200078f18ff */
[----:B------:R-:W-:Y:S02]  /*2870*/  IMAD.IADD R33, R13, 0x1, R33 ;  /* 0x000000010d217824 */ /* 0x000fe400078e0221 */
[-C--:B------:R-:W-:Y:S01]  /*2880*/  IMAD.WIDE.U32 R30, R154, R4.reuse, R30 ;  /* 0x000000049a1e7225 */ /* 0x080fe200078e001e */
[----:B------:R-:W-:Y:S02]  /*2890*/  LOP3.LUT R5, R40, 0x38, R37, 0xf8, !PT ;  /* 0x0000003828057812 */ /* 0x000fe400078ef825 */
[----:B------:R-:W-:Y:S01]  /*28a0*/  LOP3.LUT R51, R37, 0xfffffff8, RZ, 0xc0, !PT ;  /* 0xfffffff825337812 */ /* 0x000fe200078ec0ff */
[----:B------:R-:W-:Y:S01]  /*28b0*/  IMAD.WIDE.U32 R32, R154, R4, R32 ;  /* 0x000000049a207225 */ /* 0x000fe200078e0020 */
[----:B------:R-:W-:-:S02]  /*28c0*/  LOP3.LUT R5, R5, R42, RZ, 0x3c, !PT ;  /* 0x0000002a05057212 */ /* 0x000fc400078e3cff */
[----:B------:R-:W-:Y:S01]  /*28d0*/  SHF.R.S32.HI R54, RZ, 0x1f, R51 ;  /* 0x0000001fff367819 */ /* 0x000fe20000011433 */
[----:B------:R-:W-:Y:S02]  /*28e0*/  IMAD.IADD R48, R21, 0x1, R49 ;  /* 0x0000000115307824 */ /* 0x000fe400078e0231 */
[----:B------:R-:W-:Y:S02]  /*28f0*/  IMAD.SHL.U32 R39, R6, 0x40, RZ ;  /* 0x0000004006277824 */ /* 0x000fe400078e00ff */
[----:B------:R-:W-:Y:S02]  /*2900*/  IMAD.SHL.U32 R43, R4, 0x40, RZ ;  /* 0x00000040042b7824 */ /* 0x000fe400078e00ff */
[----:B------:R-:W-:Y:S02]  /*2910*/  IMAD.SHL.U32 R45, R45, 0x2, RZ ;  /* 0x000000022d2d7824 */ /* 0x000fe400078e00ff */
[----:B------:R-:W-:Y:S02]  /*2920*/  IMAD R47, R47, 0x40, R186 ;  /* 0x000000402f2f7824 */ /* 0x000fe400078e02ba */
[----:B------:R-:W-:-:S02]  /*2930*/  IMAD.IADD R49, R49, 0x1, R29 ;  /* 0x0000000131317824 */ /* 0x000fc400078e021d */
[----:B------:R-:W-:Y:S02]  /*2940*/  IMAD.IADD R50, R31, 0x1, R11 ;  /* 0x000000011f327824 */ /* 0x000fe400078e020b */
[----:B------:R-:W-:Y:S02]  /*2950*/  IMAD.IADD R52, R11, 0x1, R33 ;  /* 0x000000010b347824 */ /* 0x000fe400078e0221 */
[----:B------:R-:W-:Y:S01]  /*2960*/  IMAD R55, R198, 0x200, R5 ;  /* 0x00000200c6377824 */ /* 0x000fe200078e0205 */
[----:B------:R-:W-:-:S07]  /*2970*/  SHF.R.S32.HI R53, RZ, 0x1f, R0 ;  /* 0x0000001fff357819 */ /* 0x000fce0000011400 */
.L_x_633:
[----:B0-----:R-:W0:Y:S01]  /*2980*/  LDC R60, c[0x0][0x430] ;  /* 0x00010c00ff3c7b82 */ /* 0x001e220000000800 */
[----:B------:R-:W-:Y:S02]  /*2990*/  VIADD R34, R34, 0xffffffff ;  /* 0xffffffff22227836 */ /* 0x000fe40000000000 */
[----:B------:R-:W-:Y:S02]  /*29a0*/  IMAD.MOV.U32 R59, RZ, RZ, RZ ;  /* 0x000000ffff3b7224 */ /* 0x000fe400078e00ff */
[----:B------:R-:W-:-:S03]  /*29b0*/  IMAD R4, R34, 0x40, R47 ;  /* 0x0000004022047824 */ /* 0x000fc600078e022f */
[----:B-1----:R-:W1:Y:S01]  /*29c0*/  LDC R68, c[0x0][0x3f4] ;  /* 0x0000fd00ff447b82 */ /* 0x002e620000000800 */
[----:B------:R-:W-:Y:S01]  /*29d0*/  IMAD.IADD R12, R3, 0x1, R4 ;  /* 0x00000001030c7824 */ /* 0x000fe200078e0204 */
[----:B------:R-:W-:-:S03]  /*29e0*/  ISETP.GE.AND P1, PT, R4, R36, PT ;  /* 0x000000240400720c */ /* 0x000fc60003f26270 */
[----:B------:R-:W-:Y:S01]  /*29f0*/  IMAD.MOV.U32 R8, RZ, RZ, R12 ;  /* 0x000000ffff087224 */ /* 0x000fe200078e000c */
[----:B------:R-:W-:Y:S02]  /*2a00*/  ISETP.GT.OR P1, PT, R47, 0x3f, P1 ;  /* 0x0000003f2f00780c */ /* 0x000fe40000f24670 */
[----:B0-----:R-:W-:-:S11]  /*2a10*/  ISETP.NE.AND P2, PT, R60, 0x1, PT ;  /* 0x000000013c00780c */ /* 0x001fd60003f45270 */
[----:B------:R-:W0:Y:S08]  /*2a20*/  @!P1 LDC.64 R6, c[0x0][0x428] ;  /* 0x00010a00ff069b82 */ /* 0x000e300000000a00 */
[----:B--2---:R-:W2:Y:S08]  /*2a30*/  @!P1 LDC.64 R4, c[0x0][0x418] ;  /* 0x00010600ff049b82 */ /* 0x004eb00000000a00 */
[----:B---3--:R-:W3:Y:S08]  /*2a40*/  @P2 LDC R9, c[0x0][0x434] ;  /* 0x00010d00ff092b82 */ /* 0x008ef00000000800 */
[----:B------:R-:W4:Y:S01]  /*2a50*/  @P2 LDC R10, c[0x0][0x438] ;  /* 0x00010e00ff0a2b82 */ /* 0x000f220000000800 */
[----:B---3--:R-:W-:-:S05]  /*2a60*/  @P2 IMAD.HI.U32 R9, R12, R9, RZ ;  /* 0x000000090c092227 */ /* 0x008fca00078e00ff */
[----:B----4-:R-:W-:Y:S01]  /*2a70*/  @P2 SHF.R.U32.HI R8, RZ, R10, R9 ;  /* 0x0000000aff082219 */ /* 0x010fe20000011609 */
[----:B0-----:R-:W-:-:S03]  /*2a80*/  @!P1 IMAD R10, R53, R6, RZ ;  /* 0x00000006350a9224 */ /* 0x001fc600078e02ff */
[----:B------:R-:W-:Y:S01]  /*2a90*/  @!P1 SHF.R.S32.HI R9, RZ, 0x1f, R8 ;  /* 0x0000001fff099819 */ /* 0x000fe20000011408 */
[C---:B------:R-:W-:Y:S02]  /*2aa0*/  @!P1 IMAD R11, R0.reuse, R7, R10 ;  /* 0x00000007000b9224 */ /* 0x040fe400078e020a */
[----:B------:R-:W-:-:S04]  /*2ab0*/  @!P1 IMAD.WIDE.U32 R6, R0, R6, R8 ;  /* 0x0000000600069225 */ /* 0x000fc800078e0008 */
[----:B------:R-:W-:Y:S01]  /*2ac0*/  @!P1 IMAD.IADD R7, R7, 0x1, R11 ;  /* 0x0000000107079824 */ /* 0x000fe200078e020b */
[----:B--2---:R-:W-:-:S04]  /*2ad0*/  @!P1 LEA R4, P2, R6, R4, 0x2 ;  /* 0x0000000406049211 */ /* 0x004fc800078410ff */
[----:B------:R-:W-:Y:S02]  /*2ae0*/  @!P1 LEA.HI.X R5, R6, R5, R7, 0x2, P2 ;  /* 0x0000000506059211 */ /* 0x000fe400010f1407 */
[----:B-1----:R-:W-:Y:S01]  /*2af0*/  ISETP.GE.AND P2, PT, R68, 0x1, PT ;  /* 0x000000014400780c */ /* 0x002fe20003f46270 */
[----:B------:R-:W-:Y:S02]  /*2b00*/  IMAD.MOV R7, RZ, RZ, -R8 ;  /* 0x000000ffff077224 */ /* 0x000fe400078e0a08 */
[----:B------:R-:W-:Y:S01]  /*2b10*/  IMAD.SHL.U32 R64, R23, 0x1000, RZ ;  /* 0x0000100017407824 */ /* 0x000fe200078e00ff */
[----:B------:R-:W-:Y:S05]  /*2b20*/  YIELD ;  /* 0x0000000000007946 */ /* 0x000fea0003800000 */
[----:B------:R-:W-:Y:S01]  /*2b30*/  IMAD R60, R60, R7, R12 ;  /* 0x000000073c3c7224 */ /* 0x000fe200078e020c */
[----:B------:R-:W-:Y:S01]  /*2b40*/  IADD3 R7, R46, R64, RZ ;  /* 0x000000402e077210 */ /* 0x000fe20007ffe0ff */
[----:B------:R-:W-:Y:S01]  /*2b50*/  BSSY B0, `(.L_x_601) ;  /* 0x00001ab000007945 */ /* 0x000fe20003800000 */
[----:B------:R0:W5:Y:S01]  /*2b60*/  @!P1 LDG.E R59, desc[UR42][R4.64] ;  /* 0x0000002a043b9981 */ /* 0x000162000c1e1900 */
[----:B------:R-:W-:-:S02]  /*2b70*/  ISETP.GT.AND P1, PT, R34, R35, PT ;  /* 0x000000232200720c */ /* 0x000fc40003f24270 */
[----:B------:R-:W-:Y:S01]  /*2b80*/  IMAD R66, R7, 0x2, R2 ;  /* 0x0000000207427824 */ /* 0x000fe200078e0202 */
[----:B------:R-:W-:Y:S10]  /*2b90*/  @!P2 BRA `(.L_x_602) ;  /* 0x0000001400c4a947 */ /* 0x000ff40003800000 */
[----:B------:R-:W-:Y:S01]  /*2ba0*/  SHF.R.S32.HI R62, RZ, 0x1f, R60 ;  /* 0x0000001fff3e7819 */ /* 0x000fe2000001143c */
[----:B------:R-:W-:Y:S01]  /*2bb0*/  ULDC.64 UR4, c[0x0][0x300] ;  /* 0x0000c00000047ab9 */ /* 0x000fe20000000a00 */
[----:B-----5:R-:W-:Y:S01]  /*2bc0*/  SHF.R.S32.HI R61, RZ, 0x1f, R59 ;  /* 0x0000001fff3d7819 */ /* 0x020fe2000001143b */
[----:B0-----:R-:W-:Y:S01]  /*2bd0*/  IMAD.WIDE.U32 R4, R60, UR4, RZ ;  /* 0x000000043c047c25 */ /* 0x001fe2000f8e00ff */
[----:B------:R-:W-:Y:S01]  /*2be0*/  ULDC.U8 UR8, c[0x0][0x410] ;  /* 0x0001040000087ab9 */ /* 0x000fe20000000000 */
[----:B------:R-:W-:Y:S01]  /*2bf0*/  SHF.R.S32.HI R12, RZ, 0x1f, R34 ;  /* 0x0000001fff0c7819 */ /* 0x000fe20000011422 */
[----:B------:R-:W-:Y:S01]  /*2c00*/  ULDC.64 UR6, c[0x0][0x2e8] ;  /* 0x0000ba0000067ab9 */ /* 0x000fe20000000a00 */
[----:B------:R-:W-:Y:S01]  /*2c10*/  IMAD R7, R62, UR4, RZ ;  /* 0x000000043e077c24 */ /* 0x000fe2000f8e02ff */
[----:B------:R-:W-:Y:S01]  /*2c20*/  ISETP.NE.AND P2, PT, RZ, UR8, PT ;  /* 0x00000008ff007c0c */ /* 0x000fe2000bf45270 */
[----:B------:R-:W-:Y:S02]  /*2c30*/  IMAD R8, R38, R34, RZ ;  /* 0x0000002226087224 */ /* 0x000fe400078e02ff */
[----:B------:R-:W-:Y:S01]  /*2c40*/  IMAD R7, R60, UR5, R7 ;  /* 0x000000053c077c24 */ /* 0x000fe2000f8e0207 */
[----:B------:R-:W-:Y:S01]  /*2c50*/  ULDC.64 UR4, c[0x0][0x310] ;  /* 0x0000c40000047ab9 */ /* 0x000fe20000000a00 */
[----:B------:R-:W-:-:S02]  /*2c60*/  IMAD R9, R12, R39, R8 ;  /* 0x000000270c097224 */ /* 0x000fc400078e0208 */
[----:B------:R-:W-:Y:S02]  /*2c70*/  IMAD R6, R61, UR4, RZ ;  /* 0x000000043d067c24 */ /* 0x000fe4000f8e02ff */
[----:B------:R-:W-:Y:S02]  /*2c80*/  IMAD.IADD R5, R5, 0x1, R7 ;  /* 0x0000000105057824 */ /* 0x000fe400078e0207 */
[C---:B------:R-:W-:Y:S02]  /*2c90*/  IMAD R7, R59.reuse, UR5, R6 ;  /* 0x000000053b077c24 */ /* 0x040fe4000f8e0206 */
[----:B------:R-:W-:Y:S01]  /*2ca0*/  IMAD.WIDE.U32 R4, R59, UR4, R4 ;  /* 0x000000043b047c25 */ /* 0x000fe2000f8e0004 */
[----:B------:R-:W-:-:S03]  /*2cb0*/  ULDC.64 UR4, c[0x0][0x308] ;  /* 0x0000c20000047ab9 */ /* 0x000fc60000000a00 */
[----:B------:R-:W-:Y:S02]  /*2cc0*/  IMAD.IADD R5, R5, 0x1, R7 ;  /* 0x0000000105057824 */ /* 0x000fe400078e0207 */
[----:B------:R-:W-:-:S04]  /*2cd0*/  IMAD.WIDE.U32 R6, R184, UR4, R4 ;  /* 0x00000004b8067c25 */ /* 0x000fc8000f8e0004 */
[----:B------:R-:W-:Y:S01]  /*2ce0*/  IMAD R13, R184, UR5, R7 ;  /* 0x00000005b80d7c24 */ /* 0x000fe2000f8e0207 */
[----:B------:R-:W-:Y:S01]  /*2cf0*/  LEA R67, P3, R6, UR6, 0x1 ;  /* 0x0000000606437c11 */ /* 0x000fe2000f8608ff */
[----:B------:R-:W-:-:S03]  /*2d00*/  IMAD.WIDE.U32 R4, R39, R34, RZ ;  /* 0x0000002227047225 */ /* 0x000fc600078e00ff */
[----:B------:R-:W-:Y:S01]  /*2d10*/  LEA.HI.X R13, R6, UR7, R13, 0x1, P3 ;  /* 0x00000007060d7c11 */ /* 0x000fe200098f0c0d */
[----:B------:R-:W-:Y:S01]  /*2d20*/  IMAD.IADD R10, R5, 0x1, R9 ;  /* 0x00000001050a7824 */ /* 0x000fe200078e0209 */
[----:B------:R-:W-:Y:S07]  /*2d30*/  @!P2 BRA `(.L_x_603) ;  /* 0x0000000800a4a947 */ /* 0x000fee0003800000 */
[----:B------:R-:W-:Y:S01]  /*2d40*/  IMAD R63, R34, -0x40, R36 ;  /* 0xffffffc0223f7824 */ /* 0x000fe200078e0224 */
[----:B------:R-:W-:Y:S01]  /*2d50*/  BSSY B1, `(.L_x_604) ;  /* 0x000001e000017945 */ /* 0x000fe20003800000 */
[----:B------:R-:W-:Y:S02]  /*2d60*/  CS2R R8, SRZ ;  /* 0x0000000000087805 */ /* 0x000fe4000001ff00 */
[----:B------:R-:W-:Y:S02]  /*2d70*/  CS2R R26, SRZ ;  /* 0x00000000001a7805 */ /* 0x000fe4000001ff00 */
[----:B------:R-:W-:Y:S02]  /*2d80*/  CS2R R24, SRZ ;  /* 0x0000000000187805 */ /* 0x000fe4000001ff00 */
[----:B------:R-:W-:Y:S02]  /*2d90*/  VIMNMX R63, R63, 0x40, PT ;  /* 0x000000403f3f7848 */ /* 0x000fe40003fe0100 */
[----:B------:R-:W-:-:S02]  /*2da0*/  CS2R R56, SRZ ;  /* 0x0000000000387805 */ /* 0x000fc4000001ff00 */
[----:B------:R-:W-:-:S13]  /*2db0*/  ISETP.GE.AND P2, PT, R186, R63, PT ;  /* 0x0000003fba00720c */ /* 0x000fda0003f46270 */
[----:B------:R-:W-:Y:S05]  /*2dc0*/  @P2 BRA `(.L_x_605) ;  /* 0x0000000000582947 */ /* 0x000fea0003800000 */
[----:B------:R-:W-:Y:S01]  /*2dd0*/  IMAD R6, R41, R34, RZ ;  /* 0x0000002229067224 */ /* 0x000fe200078e02ff */
[----:B------:R-:W-:Y:S01]  /*2de0*/  IADD3 R8, P3, R20, R4, RZ ;  /* 0x0000000414087210 */ /* 0x000fe20007f7e0ff */
[----:B------:R-:W-:Y:S01]  /*2df0*/  IMAD.MOV.U32 R4, RZ, RZ, R30 ;  /* 0x000000ffff047224 */ /* 0x000fe200078e001e */
[----:B------:R-:W-:Y:S01]  /*2e00*/  ULDC.64 UR6, c[0x0][0x400] ;  /* 0x0001000000067ab9 */ /* 0x000fe20000000a00 */
[----:B------:R-:W-:Y:S01]  /*2e10*/  IMAD.MOV.U32 R5, RZ, RZ, R50 ;  /* 0x000000ffff057224 */ /* 0x000fe200078e0032 */
[----:B------:R-:W-:Y:S01]  /*2e20*/  ULDC.64 UR4, c[0x0][0x3e8] ;  /* 0x0000fa0000047ab9 */ /* 0x000fe20000000a00 */
[-C--:B------:R-:W-:Y:S02]  /*2e30*/  IMAD R11, R12, R43.reuse, R6 ;  /* 0x0000002b0c0b7224 */ /* 0x080fe400078e0206 */
[----:B------:R-:W-:-:S04]  /*2e40*/  IMAD.WIDE.U32 R6, R34, R43, R4 ;  /* 0x0000002b22067225 */ /* 0x000fc800078e0004 */
[----:B------:R-:W-:Y:S01]  /*2e50*/  IMAD.X R9, R10, 0x1, R48, P3 ;  /* 0x000000010a097824 */ /* 0x000fe200018e0630 */
[----:B------:R-:W-:Y:S01]  /*2e60*/  LEA R4, P3, R6, UR6, 0x1 ;  /* 0x0000000606047c11 */ /* 0x000fe2000f8608ff */
[----:B------:R-:W-:-:S05]  /*2e70*/  IMAD.IADD R5, R7, 0x1, R11 ;  /* 0x0000000107057824 */ /* 0x000fca00078e020b */
[----:B------:R-:W-:Y:S02]  /*2e80*/  LEA.HI.X R5, R6, UR7, R5, 0x1, P3 ;  /* 0x0000000706057c11 */ /* 0x000fe400098f0c05 */
[----:B------:R-:W-:-:S04]  /*2e90*/  LEA R6, P3, R8, UR4, 0x1 ;  /* 0x0000000408067c11 */ /* 0x000fc8000f8608ff */
[----:B------:R-:W-:Y:S02]  /*2ea0*/  LEA.HI.X R7, R8, UR5, R9, 0x1, P3 ;  /* 0x0000000508077c11 */ /* 0x000fe400098f0c09 */
[----:B------:R-:W-:Y:S02]  /*2eb0*/  ISETP.GE.AND P3, PT, R188, R68, PT ;  /* 0x00000044bc00720c */ /* 0x000fe40003f66270 */
[----:B------:R-:W-:Y:S02]  /*2ec0*/  CS2R R8, SRZ ;  /* 0x0000000000087805 */ /* 0x000fe4000001ff00 */
[----:B------:R-:W-:-:S09]  /*2ed0*/  CS2R R24, SRZ ;  /* 0x0000000000187805 */ /* 0x000fd2000001ff00 */
[----:B------:R0:W5:Y:S04]  /*2ee0*/  @!P3 LDG.E.64 R26, desc[UR42][R6.64] ;  /* 0x0000002a061ab981 */ /* 0x000168000c1e1b00 */
[----:B------:R0:W5:Y:S01]  /*2ef0*/  @!P3 LDG.E.64 R56, desc[UR42][R4.64] ;  /* 0x0000002a0438b981 */ /* 0x000162000c1e1b00 */
[----:B------:R-:W-:-:S13]  /*2f00*/  ISETP.GE.AND P3, PT, R194, R68, PT ;  /* 0x00000044c200720c */ /* 0x000fda0003f66270 */
[----:B------:R0:W5:Y:S04]  /*2f10*/  @!P3 LDG.E.64 R8, desc[UR42][R6.64+0x20] ;  /* 0x0000202a0608b981 */ /* 0x000168000c1e1b00 */
[----:B------:R0:W5:Y:S02]  /*2f20*/  @!P3 LDG.E.64 R24, desc[UR42][R4.64+0x20] ;  /* 0x0000202a0418b981 */ /* 0x000164000c1e1b00 */
.L_x_605:
[----:B------:R-:W-:Y:S05]  /*2f30*/  BSYNC B1 ;  /* 0x0000000000017941 */ /* 0x000fea0003800000 */
.L_x_604:
[----:B------:R-:W-:Y:S01]  /*2f40*/  UISETP.NE.AND UP0, UPT, UR37, 0x3, UPT ;  /* 0x000000032500788c */ /* 0x000fe2000bf05270 */
[----:B0----5:R-:W-:Y:S02]  /*2f50*/  IMAD.MOV.U32 R4, RZ, RZ, R8 ;  /* 0x000000ffff047224 */ /* 0x021fe400078e0008 */
[----:B------:R-:W-:Y:S02]  /*2f60*/  IMAD.MOV.U32 R5, RZ, RZ, R9 ;  /* 0x000000ffff057224 */ /* 0x000fe400078e0009 */
[----:B------:R-:W-:Y:S01]  /*2f70*/  IMAD.MOV.U32 R6, RZ, RZ, R26 ;  /* 0x000000ffff067224 */ /* 0x000fe200078e001a */
[----:B------:R-:W-:Y:S01]  /*2f80*/  PLOP3.LUT P3, PT, PT, PT, UP0, 0x80, 0x0 ;  /* 0x000000000000781c */ /* 0x000fe20003f6f008 */
[----:B------:R-:W-:Y:S01]  /*2f90*/  IMAD.MOV.U32 R7, RZ, RZ, R57 ;  /* 0x000000ffff077224 */ /* 0x000fe200078e0039 */
[----:B------:R-:W-:Y:S01]  /*2fa0*/  PRMT R70, R4, 0x5410, R5 ;  /* 0x0000541004467816 */ /* 0x000fe20000000005 */
[----:B------:R-:W-:Y:S02]  /*2fb0*/  IMAD.MOV.U32 R4, RZ, RZ, R27 ;  /* 0x000000ffff047224 */ /* 0x000fe400078e001b */
[----:B------:R-:W-:-:S03]  /*2fc0*/  IMAD.MOV.U32 R5, RZ, RZ, R25 ;  /* 0x000000ffff057224 */ /* 0x000fc600078e0019 */
[----:B------:R-:W-:Y:S01]  /*2fd0*/  PRMT R71, R6, 0x5410, R4 ;  /* 0x0000541006477816 */ /* 0x000fe20000000004 */
[----:B------:R-:W-:Y:S02]  /*2fe0*/  IMAD.MOV.U32 R4, RZ, RZ, R24 ;  /* 0x000000ffff047224 */ /* 0x000fe400078e0018 */
[----:B------:R-:W-:-:S03]  /*2ff0*/  IMAD.MOV.U32 R6, RZ, RZ, R56 ;  /* 0x000000ffff067224 */ /* 0x000fc600078e0038 */
[----:B------:R-:W-:Y:S02]  /*3000*/  PRMT R72, R4, 0x5410, R5 ;  /* 0x0000541004487816 */ /* 0x000fe40000000005 */
[----:B------:R-:W-:Y:S01]  /*3010*/  PRMT R73, R6, 0x5410, R7 ;  /* 0x0000541006497816 */ /* 0x000fe20000000007 */
[----:B------:R-:W-:Y:S06]  /*3020*/  @!P3 BRA `(.L_x_606) ;  /* 0x000000000004b947 */ /* 0x000fec0003800000 */
[----:B------:R-:W-:Y:S01]  /*3030*/  BPT.TRAP 0x1 ;  /* 0x000000040000795c */ /* 0x000fe20000300000 */
.L_x_606:
[----:B------:R-:W-:Y:S01]  /*3040*/  IMAD R58, R23, 0x8, R2 ;  /* 0x00000008173a7824 */ /* 0x000fe200078e0202 */
[----:B------:R-:W-:Y:S01]  /*3050*/  SHF.L.U32 R65, R187, 0x1f, RZ ;  /* 0x0000001fbb417819 */ /* 0x000fe200000006ff */
[----:B------:R-:W-:Y:S03]  /*3060*/  BSSY B1, `(.L_x_607) ;  /* 0x0000003000017945 */ /* 0x000fe60003800000 */
[----:B------:R-:W0:Y:S02]  /*3070*/  SYNCS.PHASECHK.TRANS64.TRYWAIT P4, [R58+URZ+0x28c90], R65 ;  /* 0x028c90413a0075a7 */ /* 0x000e24000808017f */
[----:B0-----:R-:W-:Y:S05]  /*3080*/  @!P4 BRA `(.L_x_608) ;  /* 0x0000017000b4c947 */ /* 0x001fea0003800000 */
.L_x_856:
[----:B------:R-:W-:Y:S05]  /*3090*/  BSYNC B1 ;  /* 0x0000000000017941 */ /* 0x000fea0003800000 */
.L_x_607:
[----:B------:R-:W-:-:S03]  /*30a0*/  UMOV UR4, 0xffffffff ;  /* 0xffffffff00047882 */ /* 0x000fc60000000000 */
[----:B------:R-:W-:Y:S05]  /*30b0*/  BRA.DIV UR4, `(.L_x_609) ;  /* 0x0000017204bc7947 */ /* 0x000fea000b800000 */
[----:B------:R1:W2:Y:S04]  /*30c0*/  SHFL.IDX PT, R69, R13, RZ, 0x1c1f ;  /* 0x001c1fff0d457589 */ /* 0x0002a800000e0000 */
[----:B------:R1:W3:Y:S02]  /*30d0*/  SHFL.IDX PT, R14, R67, RZ, 0x1c1f ;  /* 0x001c1fff430e7589 */ /* 0x0002e400000e0000 */
.L_x_860:
[----:B------:R-:W-:Y:S05]  /*30e0*/  @P2 BRA `(.L_x_610) ;  /* 0x0000001400442947 */ /* 0x000fea0003800000 */
[----:B------:R-:W-:Y:S04]  /*30f0*/  BSSY B1, `(.L_x_611) ;  /* 0x0000034000017945 */ /* 0x000fe80003800000 */
[----:B------:R-:W-:Y:S05]  /*3100*/  @P0 BRA `(.L_x_612) ;  /* 0x0000000000c80947 */ /* 0x000fea0003800000 */
[----:B------:R4:W0:Y:S01]  /*3110*/  LDS.128 R4, [R66+0x22400] ;  /* 0x0224000042047984 */ /* 0x0008220000000c00 */
[C---:B---3--:R-:W-:Y:S01]  /*3120*/  LEA R10, P2, R16.reuse, R14, 0x1 ;  /* 0x0000000e100a7211 */ /* 0x048fe200078408ff */
[----:B------:R-:W-:Y:S03]  /*3130*/  BSSY B2, `(.L_x_613) ;  /* 0x000002e000027945 */ /* 0x000fe60003800000 */
[----:B--2---:R-:W-:Y:S02]  /*3140*/  LEA.HI.X R11, R16, R69, R17, 0x1, P2 ;  /* 0x00000045100b7211 */ /* 0x004fe400010f0c11 */
[----:B------:R-:W-:-:S13]  /*3150*/  ISETP.GE.AND P2, PT, R188, R68, PT ;  /* 0x00000044bc00720c */ /* 0x000fda0003f46270 */
[----:B----4-:R-:W-:Y:S05]  /*3160*/  @P2 BRA `(.L_x_614) ;  /* 0x0000000000a82947 */ /* 0x010fea0003800000 */
[----:B------:R-:W-:Y:S01]  /*3170*/  SHF.R.U64 R15, R56, 0x10, R57 ;  /* 0x00000010380f7819 */ /* 0x000fe20000001239 */
[--C-:B0-----:R-:W-:Y:S01]  /*3180*/  HADD2.F32 R12, -RZ, R5.reuse.H1_H1 ;  /* 0x30000005ff0c7230 */ /* 0x101fe20000004100 */
[--C-:B-1----:R-:W-:Y:S01]  /*3190*/  SHF.R.U64 R13, R26, 0x10, R27.reuse ;  /* 0x000000101a0d7819 */ /* 0x102fe2000000121b */
[----:B------:R-:W-:Y:S01]  /*31a0*/  HADD2.F32 R5, -RZ, R5.H0_H0 ;  /* 0x20000005ff057230 */ /* 0x000fe20000004100 */
[----:B------:R-:W-:Y:S01]  /*31b0*/  SHF.R.U32.HI R27, RZ, 0x10, R27 ;  /* 0x00000010ff1b7819 */ /* 0x000fe2000001161b */
[----:B------:R-:W-:Y:S02]  /*31c0*/  HADD2.F32 R15, -RZ, R15.H0_H0 ;  /* 0x2000000fff0f7230 */ /* 0x000fe40000004100 */
[----:B------:R-:W-:-:S03]  /*31d0*/  HADD2.F32 R13, -RZ, R13.H0_H0 ;  /* 0x2000000dff0d7230 */ /* 0x000fc60000004100 */
[-C--:B------:R-:W-:Y:S01]  /*31e0*/  FMUL.FTZ R26, R12, R15.reuse ;  /* 0x0000000f0c1a7220 */ /* 0x080fe20000410000 */
[----:B------:R-:W-:-:S03]  /*31f0*/  FMUL.FTZ R15, R5, R15 ;  /* 0x0000000f050f7220 */ /* 0x000fc60000410000 */
[-C--:B------:R-:W-:Y:S01]  /*3200*/  FFMA.FTZ R5, R5, R13.reuse, -R26 ;  /* 0x0000000d05057223 */ /* 0x080fe2000001081a */
[----:B------:R-:W-:Y:S01]  /*3210*/  SHF.R.U32.HI R26, RZ, 0x10, R57 ;  /* 0x00000010ff1a7819 */ /* 0x000fe20000011639 */
[----:B------:R-:W-:Y:S01]  /*3220*/  FFMA.FTZ R12, R12, R13, R15 ;  /* 0x0000000d0c0c7223 */ /* 0x000fe2000001000f */
[----:B------:R-:W-:Y:S02]  /*3230*/  IMAD.MOV.U32 R13, RZ, RZ, R4 ;  /* 0x000000ffff0d7224 */ /* 0x000fe400078e0004 */
[--C-:B------:R-:W-:Y:S02]  /*3240*/  HADD2.F32 R15, -RZ, R7.reuse.H1_H1 ;  /* 0x30000007ff0f7230 */ /* 0x100fe40000004100 */
[----:B------:R-:W-:Y:S01]  /*3250*/  HADD2.F32 R26, -RZ, R26.H0_H0 ;  /* 0x2000001aff1a7230 */ /* 0x000fe20000004100 */
[----:B------:R-:W-:Y:S01]  /*3260*/  F2FP.F16.F32.PACK_AB R5, R12, R5 ;  /* 0x000000050c05723e */ /* 0x000fe200000000ff */
[----:B------:R-:W-:Y:S02]  /*3270*/  HADD2.F32 R4, -RZ, R7.H0_H0 ;  /* 0x20000007ff047230 */ /* 0x000fe40000004100 */
[----:B------:R-:W-:-:S02]  /*3280*/  HADD2.F32 R7, -RZ, R27.H0_H0 ;  /* 0x2000001bff077230 */ /* 0x000fc40000004100 */
[-C--:B------:R-:W-:Y:S01]  /*3290*/  FMUL.FTZ R27, R15, R26.reuse ;  /* 0x0000001a0f1b7220 */ /* 0x080fe20000410000 */
[----:B------:R-:W-:-:S03]  /*32a0*/  FMUL.FTZ R26, R4, R26 ;  /* 0x0000001a041a7220 */ /* 0x000fc60000410000 */
[-C--:B------:R-:W-:Y:S01]  /*32b0*/  FFMA.FTZ R4, R4, R7.reuse, -R27 ;  /* 0x0000000704047223 */ /* 0x080fe2000001081b */
[----:B------:R-:W-:Y:S02]  /*32c0*/  HADD2.F32 R27, -RZ, R73.H0_H0 ;  /* 0x20000049ff1b7230 */ /* 0x000fe40000004100 */
[----:B------:R-:W-:Y:S01]  /*32d0*/  FFMA.FTZ R7, R15, R7, R26 ;  /* 0x000000070f077223 */ /* 0x000fe2000001001a */
[----:B------:R-:W-:Y:S02]  /*32e0*/  IMAD.MOV.U32 R15, RZ, RZ, R6 ;  /* 0x000000ffff0f7224 */ /* 0x000fe400078e0006 */
[--C-:B------:R-:W-:Y:S02]  /*32f0*/  HADD2.F32 R6, -RZ, R13.reuse.H0_H0 ;  /* 0x2000000dff067230 */ /* 0x100fe40000004100 */
[----:B------:R-:W-:Y:S01]  /*3300*/  HADD2.F32 R13, -RZ, R13.H1_H1 ;  /* 0x3000000dff0d7230 */ /* 0x000fe20000004100 */
[----:B------:R-:W-:Y:S01]  /*3310*/  F2FP.F16.F32.PACK_AB R7, R7, R4 ;  /* 0x000000040707723e */ /* 0x000fe200000000ff */
[----:B------:R-:W-:-:S02]  /*3320*/  HADD2.F32 R26, -RZ, R71.H0_H0 ;  /* 0x20000047ff1a7230 */ /* 0x000fc40000004100 */
[-C--:B------:R-:W-:Y:S01]  /*3330*/  FMUL.FTZ R56, R6, R27.reuse ;  /* 0x0000001b06387220 */ /* 0x080fe20000410000 */
[----:B------:R-:W-:-:S03]  /*3340*/  FMUL.FTZ R57, R13, R27 ;  /* 0x0000001b0d397220 */ /* 0x000fc60000410000 */
[-C--:B------:R-:W-:Y:S01]  /*3350*/  FFMA.FTZ R56, R13, R26.reuse, R56 ;  /* 0x0000001a0d387223 */ /* 0x080fe20000010038 */
[----:B------:R-:W-:Y:S02]  /*3360*/  HADD2.F32 R13, -RZ, R71.H1_H1 ;  /* 0x30000047ff0d7230 */ /* 0x000fe40000004100 */
[----:B------:R-:W-:Y:S01]  /*3370*/  FFMA.FTZ R57, R6, R26, -R57 ;  /* 0x0000001a06397223 */ /* 0x000fe20000010839 */
[--C-:B------:R-:W-:Y:S02]  /*3380*/  HADD2.F32 R6, -RZ, R15.reuse.H0_H0 ;  /* 0x2000000fff067230 */ /* 0x100fe40000004100 */
[----:B------:R-:W-:Y:S02]  /*3390*/  HADD2.F32 R15, -RZ, R15.H1_H1 ;  /* 0x3000000fff0f7230 */ /* 0x000fe40000004100 */
[----:B------:R-:W-:Y:S01]  /*33a0*/  HADD2.F32 R26, -RZ, R73.H1_H1 ;  /* 0x30000049ff1a7230 */ /* 0x000fe20000004100 */
[----:B------:R-:W-:-:S04]  /*33b0*/  F2FP.F16.F32.PACK_AB R4, R56, R57 ;  /* 0x000000393804723e */ /* 0x000fc800000000ff */
[-C--:B------:R-:W-:Y:S01]  /*33c0*/  FMUL.FTZ R27, R15, R26.reuse ;  /* 0x0000001a0f1b7220 */ /* 0x080fe20000410000 */
[----:B------:R-:W-:-:S03]  /*33d0*/  FMUL.FTZ R26, R6, R26 ;  /* 0x0000001a061a7220 */ /* 0x000fc60000410000 */
[-C--:B------:R-:W-:Y:S01]  /*33e0*/  FFMA.FTZ R27, R6, R13.reuse, -R27 ;  /* 0x0000000d061b7223 */ /* 0x080fe2000001081b */
[----:B------:R-:W-:-:S05]  /*33f0*/  FFMA.FTZ R26, R15, R13, R26 ;  /* 0x0000000d0f1a7223 */ /* 0x000fca000001001a */
[----:B------:R-:W-:-:S07]  /*3400*/  F2FP.F16.F32.PACK_AB R6, R26, R27 ;  /* 0x0000001b1a06723e */ /* 0x000fce00000000ff */
.L_x_614:
[----:B------:R-:W-:Y:S05]  /*3410*/  BSYNC B2 ;  /* 0x0000000000027941 */ /* 0x000fea0003800000 */
.L_x_613:
[----:B0-----:R4:W-:Y:S02]  /*3420*/  ST.E.128 desc[UR42][R10.64], R4 ;  /* 0x000000040a007985 */ /* 0x0019e4000c101d2a */
.L_x_612:
[----:B------:R-:W-:Y:S05]  /*3430*/  BSYNC B1 ;  /* 0x0000000000017941 */ /* 0x000fea0003800000 */
.L_x_611:
[----:B------:R-:W-:-:S13]  /*3440*/  LOP3.LUT P2, RZ, R18, 0x2, RZ, 0xc0, !PT ;  /* 0x0000000212ff7812 */ /* 0x000fda000784c0ff */
[----:B------:R-:W-:Y:S05]  /*3450*/  @P2 BRA `(.L_x_610) ;  /* 0x0000001000682947 */ /* 0x000fea0003800000 */
[----:B----4-:R-:W-:Y:S01]  /*3460*/  IMAD.MOV.U32 R5, RZ, RZ, 0x20 ;  /* 0x00000020ff057424 */ /* 0x010fe200078e00ff */
[----:B------:R-:W-:Y:S01]  /*3470*/  LOP3.LUT P2, RZ, R191, 0x4, RZ, 0xc0, !PT ;  /* 0x00000004bfff7812 */ /* 0x000fe2000784c0ff */
[----:B------:R-:W-:Y:S03]  /*3480*/  BSSY B1, `(.L_x_615) ;  /* 0x0000032000017945 */ /* 0x000fe60003800000 */
[----:B------:R-:W-:Y:S02]  /*3490*/  SEL R5, R5, 0xffffffe0, !P2 ;  /* 0xffffffe005057807 */ /* 0x000fe40005000000 */
[C---:B---3--:R-:W-:Y:S02]  /*34a0*/  LEA R10, P2, R22.reuse, R14, 0x1 ;  /* 0x0000000e160a7211 */ /* 0x048fe400078408ff */
[----:B------:R-:W-:Y:S02]  /*34b0*/  IADD3 R5, R5, R46, R64 ;  /* 0x0000002e05057210 */ /* 0x000fe40007ffe040 */
[----:B--2---:R-:W-:-:S02]  /*34c0*/  LEA.HI.X R11, R22, R69, R193, 0x1, P2 ;  /* 0x00000045160b7211 */ /* 0x004fc400010f0cc1 */
[----:B------:R-:W-:Y:S01]  /*34d0*/  ISETP.GE.AND P2, PT, R194, R68, PT ;  /* 0x00000044c200720c */ /* 0x000fe20003f46270 */
[----:B------:R-:W-:-:S06]  /*34e0*/  IMAD R4, R5, 0x2, R2 ;  /* 0x0000000205047824 */ /* 0x000fcc00078e0202 */
[----:B------:R-:W2:Y:S06]  /*34f0*/  LDS.128 R4, [R4+0x22400] ;  /* 0x0224000004047984 */ /* 0x000eac0000000c00 */
[----:B------:R-:W-:Y:S05]  /*3500*/  @P2 BRA `(.L_x_616) ;  /* 0x0000000000a42947 */ /* 0x000fea0003800000 */
[----:B-1----:R-:W-:Y:S02]  /*3510*/  SHF.R.U64 R13, R24, 0x10, R25 ;  /* 0x00000010180d7819 */ /* 0x002fe40000001219 */
[----:B------:R-:W-:Y:S01]  /*3520*/  SHF.R.U64 R12, R8, 0x10, R9 ;  /* 0x00000010080c7819 */ /* 0x000fe20000001209 */
[----:B--2---:R-:W-:Y:S01]  /*3530*/  IMAD.MOV.U32 R8, RZ, RZ, R6 ;  /* 0x000000ffff087224 */ /* 0x004fe200078e0006 */
[----:B------:R-:W-:Y:S01]  /*3540*/  SHF.R.U32.HI R24, RZ, 0x10, R25 ;  /* 0x00000010ff187819 */ /* 0x000fe20000011619 */
[----:B------:R-:W-:Y:S01]  /*3550*/  HADD2.F32 R13, -RZ, R13.H0_H0 ;  /* 0x2000000dff0d7230 */ /* 0x000fe20000004100 */
[----:B------:R-:W-:Y:S01]  /*3560*/  SHF.R.U32.HI R14, RZ, 0x10, R9 ;  /* 0x00000010ff0e7819 */ /* 0x000fe20000011609 */
[--C-:B------:R-:W-:Y:S02]  /*3570*/  HADD2.F32 R6, -RZ, R5.reuse.H1_H1 ;  /* 0x30000005ff067230 */ /* 0x100fe40000004100 */
[----:B------:R-:W-:Y:S02]  /*3580*/  HADD2.F32 R5, -RZ, R5.H0_H0 ;  /* 0x20000005ff057230 */ /* 0x000fe40000004100 */
[----:B------:R-:W-:-:S02]  /*3590*/  HADD2.F32 R12, -RZ, R12.H0_H0 ;  /* 0x2000000cff0c7230 */ /* 0x000fc40000004100 */
[CC--:B------:R-:W-:Y:S01]  /*35a0*/  FMUL.FTZ R26, R6.reuse, R13.reuse ;  /* 0x0000000d061a7220 */ /* 0x0c0fe20000410000 */
[----:B------:R-:W-:Y:S02]  /*35b0*/  HADD2.F32 R24, -RZ, R24.H0_H0 ;  /* 0x20000018ff187230 */ /* 0x000fe40000004100 */
[C---:B------:R-:W-:Y:S01]  /*35c0*/  FMUL.FTZ R13, R5.reuse, R13 ;  /* 0x0000000d050d7220 */ /* 0x040fe20000410000 */
[--C-:B------:R-:W-:Y:S02]  /*35d0*/  HADD2.F32 R9, -RZ, R7.reuse.H1_H1 ;  /* 0x30000007ff097230 */ /* 0x100fe40000004100 */
[-C--:B------:R-:W-:Y:S01]  /*35e0*/  FFMA.FTZ R26, R5, R12.reuse, -R26 ;  /* 0x0000000c051a7223 */ /* 0x080fe2000001081a */
[----:B------:R-:W-:Y:S02]  /*35f0*/  HADD2.F32 R7, -RZ, R7.H0_H0 ;  /* 0x20000007ff077230 */ /* 0x000fe40000004100 */
[----:B------:R-:W-:Y:S01]  /*3600*/  FFMA.FTZ R25, R6, R12, R13 ;  /* 0x0000000c06197223 */ /* 0x000fe2000001000d */
[----:B------:R-:W-:-:S02]  /*3610*/  HADD2.F32 R14, -RZ, R14.H0_H0 ;  /* 0x2000000eff0e7230 */ /* 0x000fc40000004100 */
[-C--:B------:R-:W-:Y:S01]  /*3620*/  FMUL.FTZ R56, R9, R24.reuse ;  /* 0x0000001809387220 */ /* 0x080fe20000410000 */
[--C-:B------:R-:W-:Y:S02]  /*3630*/  HADD2.F32 R12, -RZ, R72.reuse.H0_H0 ;  /* 0x20000048ff0c7230 */ /* 0x100fe40000004100 */
[C---:B------:R-:W-:Y:S01]  /*3640*/  FMUL.FTZ R24, R7.reuse, R24 ;  /* 0x0000001807187220 */ /* 0x040fe20000410000 */
[----:B------:R-:W-:Y:S02]  /*3650*/  HADD2.F32 R13, -RZ, R72.H1_H1 ;  /* 0x30000048ff0d7230 */ /* 0x000fe40000004100 */
[-C--:B------:R-:W-:Y:S01]  /*3660*/  FFMA.FTZ R56, R7, R14.reuse, -R56 ;  /* 0x0000000e07387223 */ /* 0x080fe20000010838 */
[----:B------:R-:W-:Y:S02]  /*3670*/  HADD2.F32 R5, -RZ, R4.H1_H1 ;  /* 0x30000004ff057230 */ /* 0x000fe40000004100 */
[----:B------:R-:W-:Y:S01]  /*3680*/  FFMA.FTZ R57, R9, R14, R24 ;  /* 0x0000000e09397223 */ /* 0x000fe20000010018 */
[----:B------:R-:W-:-:S02]  /*3690*/  HADD2.F32 R6, -RZ, R8.H1_H1 ;  /* 0x30000008ff067230 */ /* 0x000fc40000004100 */
[----:B------:R-:W-:Y:S02]  /*36a0*/  HADD2.F32 R4, -RZ, R4.H0_H0 ;  /* 0x20000004ff047230 */ /* 0x000fe40000004100 */
[CC--:B------:R-:W-:Y:S01]  /*36b0*/  FMUL.FTZ R15, R5.reuse, R12.reuse ;  /* 0x0000000c050f7220 */ /* 0x0c0fe20000410000 */
[----:B------:R-:W-:Y:S02]  /*36c0*/  HADD2.F32 R8, -RZ, R8.H0_H0 ;  /* 0x20000008ff087230 */ /* 0x000fe40000004100 */
[-C--:B------:R-:W-:Y:S01]  /*36d0*/  FMUL.FTZ R27, R6, R13.reuse ;  /* 0x0000000d061b7220 */ /* 0x080fe20000410000 */
[--C-:B------:R-:W-:Y:S02]  /*36e0*/  HADD2.F32 R7, -RZ, R70.reuse.H0_H0 ;  /* 0x20000046ff077230 */ /* 0x100fe40000004100 */
[----:B------:R-:W-:Y:S01]  /*36f0*/  FMUL.FTZ R12, R4, R12 ;  /* 0x0000000c040c7220 */ /* 0x000fe20000410000 */
[----:B------:R-:W-:Y:S02]  /*3700*/  HADD2.F32 R9, -RZ, R70.H1_H1 ;  /* 0x30000046ff097230 */ /* 0x000fe40000004100 */
[----:B------:R-:W-:Y:S01]  /*3710*/  FMUL.FTZ R13, R8, R13 ;  /* 0x0000000d080d7220 */ /* 0x000fe20000410000 */
[-C--:B------:R-:W-:Y:S01]  /*3720*/  FFMA.FTZ R15, R4, R7.reuse, -R15 ;  /* 0x00000007040f7223 */ /* 0x080fe2000001080f */
[----:B------:R-:W-:Y:S01]  /*3730*/  FFMA.FTZ R12, R5, R7, R12 ;  /* 0x00000007050c7223 */ /* 0x000fe2000001000c */
[-C--:B------:R-:W-:Y:S01]  /*3740*/  FFMA.FTZ R27, R8, R9.reuse, -R27 ;  /* 0x00000009081b7223 */ /* 0x080fe2000001081b */
[----:B------:R-:W-:Y:S01]  /*3750*/  FFMA.FTZ R6, R6, R9, R13 ;  /* 0x0000000906067223 */ /* 0x000fe2000001000d */
[----:B------:R-:W-:-:S02]  /*3760*/  F2FP.F16.F32.PACK_AB R5, R25, R26 ;  /* 0x0000001a1905723e */ /* 0x000fc400000000ff */
[----:B------:R-:W-:Y:S02]  /*3770*/  F2FP.F16.F32.PACK_AB R7, R57, R56 ;  /* 0x000000383907723e */ /* 0x000fe400000000ff */
[----:B------:R-:W-:Y:S02]  /*3780*/  F2FP.F16.F32.PACK_AB R4, R12, R15 ;  /* 0x0000000f0c04723e */ /* 0x000fe400000000ff */
[----:B------:R-:W-:-:S07]  /*3790*/  F2FP.F16.F32.PACK_AB R6, R6, R27 ;  /* 0x0000001b0606723e */ /* 0x000fce00000000ff */
.L_x_616:
[----:B------:R-:W-:Y:S05]  /*37a0*/  BSYNC B1 ;  /* 0x0000000000017941 */ /* 0x000fea0003800000 */
.L_x_615:
[----:B--2---:R2:W-:Y:S01]  /*37b0*/  ST.E.128 desc[UR42][R10.64], R4 ;  /* 0x000000040a007985 */ /* 0x0045e2000c101d2a */
[----:B------:R-:W-:Y:S05]  /*37c0*/  BRA `(.L_x_610) ;  /* 0x0000000c008c7947 */ /* 0x000fea0003800000 */
.L_x_603:
[----:B------:R-:W-:Y:S01]  /*37d0*/  IMAD R63, R34, -0x40, R36 ;  /* 0xffffffc0223f7824 */ /* 0x000fe200078e0224 */
[----:B------:R-:W-:-:S04]  /*37e0*/  ISETP.GE.AND P2, PT, R16, R68, PT ;  /* 0x000000441000720c */ /* 0x000fc80003f46270 */
[----:B------:R-:W-:-:S04]  /*37f0*/  VIMNMX R63, R63, 0x40, PT ;  /* 0x000000403f3f7848 */ /* 0x000fc80003fe0100 */
[----:B------:R-:W-:-:S13]  /*3800*/  ISETP.GE.OR P3, PT, R186, R63, P2 ;  /* 0x0000003fba00720c */ /* 0x000fda0001766670 */
[----:B------:R-:W-:Y:S01]  /*3810*/  @!P3 IADD3 R4, P4, R28, R4, RZ ;  /* 0x000000041c04b210 */ /* 0x000fe20007f9e0ff */
[----:B------:R-:W0:Y:S04]  /*3820*/  @!P3 LDC.64 R8, c[0x0][0x400] ;  /* 0x00010000ff08bb82 */ /* 0x000e280000000a00 */
[----:B------:R-:W-:-:S04]  /*3830*/  @!P3 IMAD.X R5, R10, 0x1, R49, P4 ;  /* 0x000000010a05b824 */ /* 0x000fc800020e0631 */
[----:B------:R-:W1:Y:S02]  /*3840*/  @!P3 LDC.64 R10, c[0x0][0x3e8] ;  /* 0x0000fa00ff0abb82 */ /* 0x000e640000000a00 */
[----:B-1----:R-:W-:-:S04]  /*3850*/  @!P3 LEA R10, P4, R4, R10, 0x1 ;  /* 0x0000000a040ab211 */ /* 0x002fc800078808ff */
[----:B------:R-:W-:Y:S01]  /*3860*/  @!P3 LEA.HI.X R11, R4, R11, R5, 0x1, P4 ;  /* 0x0000000b040bb211 */ /* 0x000fe200020f0c05 */
[----:B------:R-:W-:Y:S02]  /*3870*/  @!P3 IMAD R4, R41, R34, RZ ;  /* 0x000000222904b224 */ /* 0x000fe400078e02ff */
[----:B------:R-:W-:Y:S02]  /*3880*/  @!P3 IMAD.MOV.U32 R5, RZ, RZ, R52 ;  /* 0x000000ffff05b224 */ /* 0x000fe400078e0034 */
[----:B------:R-:W-:Y:S02]  /*3890*/  @!P3 IMAD R7, R12, R43, R4 ;  /* 0x0000002b0c07b224 */ /* 0x000fe400078e0204 */
[----:B------:R-:W-:-:S04]  /*38a0*/  @!P3 IMAD.MOV.U32 R4, RZ, RZ, R32 ;  /* 0x000000ffff04b224 */ /* 0x000fc800078e0020 */
[----:B------:R-:W-:-:S04]  /*38b0*/  @!P3 IMAD.WIDE.U32 R4, R34, R43, R4 ;  /* 0x0000002b2204b225 */ /* 0x000fc800078e0004 */
[----:B------:R-:W-:Y:S01]  /*38c0*/  @!P3 IMAD.IADD R5, R7, 0x1, R5 ;  /* 0x000000010705b824 */ /* 0x000fe200078e0205 */
[C---:B0-----:R-:W-:Y:S02]  /*38d0*/  @!P3 LEA R8, P4, R4.reuse, R8, 0x1 ;  /* 0x000000080408b211 */ /* 0x041fe400078808ff */
[----:B------:R-:W-:Y:S02]  /*38e0*/  CS2R R6, SRZ ;  /* 0x0000000000067805 */ /* 0x000fe4000001ff00 */
[----:B------:R-:W-:Y:S02]  /*38f0*/  @!P3 LEA.HI.X R9, R4, R9, R5, 0x1, P4 ;  /* 0x000000090409b211 */ /* 0x000fe400020f0c05 */
[----:B------:R-:W-:Y:S02]  /*3900*/  CS2R R4, SRZ ;  /* 0x0000000000047805 */ /* 0x000fe4000001ff00 */
[----:B------:R-:W-:Y:S02]  /*3910*/  CS2R R26, SRZ ;  /* 0x00000000001a7805 */ /* 0x000fe4000001ff00 */
[----:B------:R-:W-:-:S02]  /*3920*/  CS2R R24, SRZ ;  /* 0x0000000000187805 */ /* 0x000fc4000001ff00 */
[----:B------:R-:W2:Y:S04]  /*3930*/  @!P3 LDG.E.128 R4, desc[UR42][R10.64] ;  /* 0x0000002a0a04b981 */ /* 0x000ea8000c1e1d00 */
[----:B------:R-:W3:Y:S01]  /*3940*/  @!P3 LDG.E.128 R24, desc[UR42][R8.64] ;  /* 0x0000002a0818b981 */ /* 0x000ee2000c1e1d00 */
[----:B------:R-:W-:-:S06]  /*3950*/  UISETP.NE.AND UP0, UPT, UR37, 0x3, UPT ;  /* 0x000000032500788c */ /* 0x000fcc000bf05270 */
[----:B------:R-:W-:Y:S01]  /*3960*/  PLOP3.LUT P3, PT, PT, PT, UP0, 0x80, 0x0 ;  /* 0x000000000000781c */ /* 0x000fe20003f6f008 */
[----:B--2---:R-:W-:Y:S02]  /*3970*/  IMAD.MOV.U32 R12, RZ, RZ, R6 ;  /* 0x000000ffff0c7224 */ /* 0x004fe400078e0006 */
[----:B------:R-:W-:Y:S02]  /*3980*/  IMAD.MOV.U32 R14, RZ, RZ, R7 ;  /* 0x000000ffff0e7224 */ /* 0x000fe400078e0007 */
[----:B------:R-:W-:Y:S01]  /*3990*/  IMAD.MOV.U32 R15, RZ, RZ, R4 ;  /* 0x000000ffff0f7224 */ /* 0x000fe200078e0004 */
[----:B------:R-:W-:Y:S01]  /*39a0*/  PRMT R77, R77, 0x5410, R12 ;  /* 0x000054104d4d7816 */ /* 0x000fe2000000000c */
[----:B------:R-:W-:Y:S01]  /*39b0*/  IMAD.MOV.U32 R56, RZ, RZ, R5 ;  /* 0x000000ffff387224 */ /* 0x000fe200078e0005 */
[----:B------:R-:W-:Y:S01]  /*39c0*/  PRMT R76, R14, 0x7610, R76 ;  /* 0x000076100e4c7816 */ /* 0x000fe2000000004c */
[----:B---3--:R-:W-:Y:S01]  /*39d0*/  IMAD.MOV.U32 R8, RZ, RZ, R26 ;  /* 0x000000ffff087224 */ /* 0x008fe200078e001a */
[----:B------:R-:W-:Y:S01]  /*39e0*/  PRMT R78, R15, 0x7610, R78 ;  /* 0x000076100f4e7816 */ /* 0x000fe2000000004e */
[----:B------:R-:W-:Y:S01]  /*39f0*/  IMAD.MOV.U32 R9, RZ, RZ, R27 ;  /* 0x000000ffff097224 */ /* 0x000fe200078e001b */
[----:B------:R-:W-:Y:S01]  /*3a00*/  PRMT R69, R56, 0x7610, R69 ;  /* 0x0000761038457816 */ /* 0x000fe20000000045 */
[----:B------:R-:W-:Y:S01]  /*3a10*/  IMAD.MOV.U32 R10, RZ, RZ, R24 ;  /* 0x000000ffff0a7224 */ /* 0x000fe200078e0018 */
[----:B------:R-:W-:Y:S01]  /*3a20*/  PRMT R77, R8, 0x7610, R77 ;  /* 0x00007610084d7816 */ /* 0x000fe2000000004d */
[----:B------:R-:W-:-:S03]  /*3a30*/  IMAD.MOV.U32 R11, RZ, RZ, R25 ;  /* 0x000000ffff0b7224 */ /* 0x000fc600078e0019 */
[----:B------:R-:W-:Y:S02]  /*3a40*/  PRMT R75, R9, 0x5410, R10 ;  /* 0x00005410094b7816 */ /* 0x000fe4000000000a */
[----:B------:R-:W-:Y:S01]  /*3a50*/  PRMT R71, R11, 0x7610, R71 ;  /* 0x000076100b477816 */ /* 0x000fe20000000047 */
[----:B------:R-:W-:Y:S06]  /*3a60*/  @!P3 BRA `(.L_x_617) ;  /* 0x000000000004b947 */ /* 0x000fec0003800000 */
[----:B------:R-:W-:Y:S01]  /*3a70*/  BPT.TRAP 0x1 ;  /* 0x000000040000795c */ /* 0x000fe20000300000 */
.L_x_617:
[----:B------:R-:W-:Y:S01]  /*3a80*/  LEA R58, R23, R2, 0x3 ;  /* 0x00000002173a7211 */ /* 0x000fe200078e18ff */
[----:B------:R-:W-:Y:S01]  /*3a90*/  BSSY B1, `(.L_x_618) ;  /* 0x0000004000017945 */ /* 0x000fe20003800000 */
[----:B------:R-:W-:-:S04]  /*3aa0*/  SHF.L.U32 R65, R187, 0x1f, RZ ;  /* 0x0000001fbb417819 */ /* 0x000fc800000006ff */
[----:B------:R-:W0:Y:S02]  /*3ab0*/  SYNCS.PHASECHK.TRANS64.TRYWAIT P4, [R58+URZ+0x28c90], R65 ;  /* 0x028c90413a0075a7 */ /* 0x000e24000808017f */
[----:B0-----:R-:W-:Y:S05]  /*3ac0*/  @!P4 BRA `(.L_x_619) ;  /* 0x00000168007cc947 */ /* 0x001fea0003800000 */
.L_x_861:
[----:B------:R-:W-:Y:S05]  /*3ad0*/  BSYNC B1 ;  /* 0x0000000000017941 */ /* 0x000fea0003800000 */
.L_x_618:
[----:B------:R-:W-:-:S03]  /*3ae0*/  UMOV UR4, 0xffffffff ;  /* 0xffffffff00047882 */ /* 0x000fc60000000000 */
[----:B------:R-:W-:Y:S05]  /*3af0*/  BRA.DIV UR4, `(.L_x_620) ;  /* 0x0000016a04847947 */ /* 0x000fea000b800000 */
[----:B------:R1:W2:Y:S04]  /*3b00*/  SHFL.IDX PT, R56, R13, RZ, 0x1c1f ;  /* 0x001c1fff0d387589 */ /* 0x0002a800000e0000 */
[----:B------:R-:W3:Y:S02]  /*3b10*/  SHFL.IDX PT, R67, R67, RZ, 0x1c1f ;  /* 0x001c1fff43437589 */ /* 0x000ee400000e0000 */
.L_x_865:
[----:B------:R-:W-:-:S13]  /*3b20*/  ISETP.GE.OR P4, PT, R186, R63, P0 ;  /* 0x0000003fba00720c */ /* 0x000fda0000786670 */
[----:B------:R-:W-:Y:S05]  /*3b30*/  @P4 BRA `(.L_x_610) ;  /* 0x0000000800b04947 */ /* 0x000fea0003800000 */
[----:B------:R-:W4:Y:S01]  /*3b40*/  LDC R66, c[0x0][0x2f4] ;  /* 0x0000bd00ff427b82 */ /* 0x000f220000000800 */
[----:B------:R-:W-:Y:S01]  /*3b50*/  LOP3.LUT P5, RZ, R18, 0x1, RZ, 0xc0, !PT ;  /* 0x0000000112ff7812 */ /* 0x000fe200078ac0ff */
[----:B------:R-:W-:Y:S01]  /*3b60*/  BSSY B1, `(.L_x_621) ;  /* 0x000006a000017945 */ /* 0x000fe20003800000 */
[----:B----4-:R-:W-:-:S05]  /*3b70*/  IMAD.IADD R8, R66, 0x1, -R45 ;  /* 0x0000000142087824 */ /* 0x010fca00078e0a2d */
[----:B------:R-:W-:-:S04]  /*3b80*/  SEL R8, R45, R8, !P5 ;  /* 0x000000082d087207 */ /* 0x000fc80006800000 */
[----:B------:R-:W-:-:S04]  /*3b90*/  SHF.R.S32.HI R9, RZ, 0x1f, R8 ;  /* 0x0000001fff097819 */ /* 0x000fc80000011408 */
[----:B------:R-:W-:-:S04]  /*3ba0*/  LEA.HI R9, R9, R8, RZ, 0x4 ;  /* 0x0000000809097211 */ /* 0x000fc800078f20ff */
[----:B------:R-:W-:-:S04]  /*3bb0*/  SHF.R.S32.HI R8, RZ, 0x4, R9 ;  /* 0x00000004ff087819 */ /* 0x000fc80000011409 */
[----:B------:R-:W-:-:S05]  /*3bc0*/  LEA.HI.SX32 R8, R37, R8, 0x1d ;  /* 0x0000000825087211 */ /* 0x000fca00078feaff */
[----:B------:R-:W-:-:S05]  /*3bd0*/  IMAD.SHL.U32 R57, R8, 0x8, RZ ;  /* 0x0000000808397824 */ /* 0x000fca00078e00ff */
[----:B------:R-:W-:-:S04]  /*3be0*/  LOP3.LUT R9, R40, 0x38, R57, 0xf8, !PT ;  /* 0x0000003828097812 */ /* 0x000fc800078ef839 */
[----:B------:R-:W-:-:S05]  /*3bf0*/  LOP3.LUT R9, R9, R42, RZ, 0x3c, !PT ;  /* 0x0000002a09097212 */ /* 0x000fca00078e3cff */
[----:B------:R-:W-:Y:S02]  /*3c00*/  IMAD R11, R198, 0x200, R9 ;  /* 0x00000200c60b7824 */ /* 0x000fe400078e0209 */
[----:B------:R-:W-:Y:S02]  /*3c10*/  IMAD.IADD R9, R55, 0x1, R64 ;  /* 0x0000000137097824 */ /* 0x000fe400078e0240 */
[----:B------:R-:W-:Y:S02]  /*3c20*/  IMAD.IADD R11, R64, 0x1, R11 ;  /* 0x00000001400b7824 */ /* 0x000fe400078e020b */
[--C-:B------:R-:W-:Y:S02]  /*3c30*/  IMAD R9, R9, 0x2, R2.reuse ;  /* 0x0000000209097824 */ /* 0x100fe400078e0202 */
[----:B------:R-:W-:-:S04]  /*3c40*/  IMAD R12, R11, 0x2, R2 ;  /* 0x000000020b0c7824 */ /* 0x000fc800078e0202 */
[----:B------:R-:W4:Y:S04]  /*3c50*/  LDS.128 R8, [R9+0x22400] ;  /* 0x0224000009087984 */ /* 0x000f280000000c00 */
[----:B-1----:R-:W1:Y:S01]  /*3c60*/  LDS.128 R12, [R12+0x22400] ;  /* 0x022400000c0c7984 */ /* 0x002e620000000c00 */
[----:B------:R-:W-:Y:S05]  /*3c70*/  @P2 BRA `(.L_x_622) ;  /* 0x0000000400602947 */ /* 0x000fea0003800000 */
[----:B------:R-:W-:Y:S01]  /*3c80*/  HADD2.F32 R71, -RZ, R71.H0_H0 ;  /* 0x20000047ff477230 */ /* 0x000fe20000004100 */
[----:B------:R-:W-:Y:S01]  /*3c90*/  SHF.R.U32.HI R72, RZ, 0x10, R25 ;  /* 0x00000010ff487819 */ /* 0x000fe20000011619 */
[----:B-1----:R-:W-:Y:S01]  /*3ca0*/  HADD2.F32 R64, -RZ, R13.H0_H0 ;  /* 0x2000000dff407230 */ /* 0x002fe20000004100 */
[----:B------:R-:W-:Y:S01]  /*3cb0*/  SHF.R.U32.HI R70, RZ, 0x10, R5 ;  /* 0x00000010ff467819 */ /* 0x000fe20000011605 */
[----:B----4-:R-:W-:Y:S01]  /*3cc0*/  HADD2.F32 R68, -RZ, R9.H0_H0 ;  /* 0x20000009ff447230 */ /* 0x010fe20000004100 */
[----:B------:R-:W-:Y:S01]  /*3cd0*/  SHF.R.U64 R24, R24, 0x10, R25 ;  /* 0x0000001018187819 */ /* 0x000fe20000001219 */
[----:B------:R-:W-:Y:S02]  /*3ce0*/  HADD2.F32 R69, -RZ, R69.H0_H0 ;  /* 0x20000045ff457230 */ /* 0x000fe40000004100 */
[-C--:B------:R-:W-:Y:S01]  /*3cf0*/  FMUL.FTZ R73, R64, R71.reuse ;  /* 0x0000004740497220 */ /* 0x080fe20000410000 */
[----:B------:R-:W-:Y:S02]  /*3d00*/  HADD2.F32 R72, -RZ, R72.H0_H0 ;  /* 0x20000048ff487230 */ /* 0x000fe40000004100 */
[----:B------:R-:W-:Y:S01]  /*3d10*/  FMUL.FTZ R71, R68, R71 ;  /* 0x0000004744477220 */ /* 0x000fe20000410000 */
[----:B------:R-:W-:-:S02]  /*3d20*/  HADD2.F32 R70, -RZ, R70.H0_H0 ;  /* 0x20000046ff467230 */ /* 0x000fc40000004100 */
[-C--:B------:R-:W-:Y:S01]  /*3d30*/  FFMA.FTZ R68, R68, R69.reuse, -R73 ;  /* 0x0000004544447223 */ /* 0x080fe20000010849 */
[----:B------:R-:W-:Y:S01]  /*3d40*/  SHF.R.U32.HI R73, RZ, 0x10, R7 ;  /* 0x00000010ff497819 */ /* 0x000fe20000011607 */
[----:B------:R-:W-:Y:S01]  /*3d50*/  FFMA.FTZ R64, R64, R69, R71 ;  /* 0x0000004540407223 */ /* 0x000fe20000010047 */
[----:B------:R-:W-:Y:S01]  /*3d60*/  HADD2.F32 R69, -RZ, R13.H1_H1 ;  /* 0x3000000dff457230 */ /* 0x000fe20000004100 */
[----:B------:R-:W-:Y:S01]  /*3d70*/  SHF.R.U32.HI R71, RZ, 0x10, R27 ;  /* 0x00000010ff477819 */ /* 0x000fe2000001161b */
[----:B------:R-:W-:Y:S01]  /*3d80*/  HADD2.F32 R13, -RZ, R9.H1_H1 ;  /* 0x30000009ff0d7230 */ /* 0x000fe20000004100 */
[----:B------:R-:W-:Y:S01]  /*3d90*/  SHF.R.U64 R4, R4, 0x10, R5 ;  /* 0x0000001004047819 */ /* 0x000fe20000001205 */
[----:B------:R-:W-:Y:S02]  /*3da0*/  HADD2.F32 R25, -RZ, R78.H0_H0 ;  /* 0x2000004eff197230 */ /* 0x000fe40000004100 */
[----:B------:R-:W-:Y:S01]  /*3db0*/  FMUL.FTZ R74, R69, R72 ;  /* 0x00000048454a7220 */ /* 0x000fe20000410000 */
[----:B------:R-:W-:-:S02]  /*3dc0*/  HADD2.F32 R71, -RZ, R71.H0_H0 ;  /* 0x20000047ff477230 */ /* 0x000fc40000004100 */
[C---:B------:R-:W-:Y:S01]  /*3dd0*/  FMUL.FTZ R72, R13.reuse, R72 ;  /* 0x000000480d487220 */ /* 0x040fe20000410000 */
[----:B------:R-:W-:Y:S02]  /*3de0*/  HADD2.F32 R24, -RZ, R24.H0_H0 ;  /* 0x20000018ff187230 */ /* 0x000fe40000004100 */
[-C--:B------:R-:W-:Y:S01]  /*3df0*/  FFMA.FTZ R13, R13, R70.reuse, -R74 ;  /* 0x000000460d0d7223 */ /* 0x080fe2000001084a */
[----:B------:R-:W-:Y:S02]  /*3e00*/  HADD2.F32 R74, -RZ, R75.H0_H0 ;  /* 0x2000004bff4a7230 */ /* 0x000fe40000004100 */
[----:B------:R-:W-:Y:S01]  /*3e10*/  FFMA.FTZ R9, R69, R70, R72 ;  /* 0x0000004645097223 */ /* 0x000fe20000010048 */
[----:B------:R-:W-:Y:S01]  /*3e20*/  IMAD.MOV.U32 R70, RZ, RZ, R15 ;  /* 0x000000ffff467224 */ /* 0x000fe200078e000f */
[----:B------:R-:W-:Y:S01]  /*3e30*/  SHF.R.U64 R26, R26, 0x10, R27 ;  /* 0x000000101a1a7819 */ /* 0x000fe2000000121b */
[----:B------:R-:W-:Y:S01]  /*3e40*/  IMAD.MOV.U32 R69, RZ, RZ, R11 ;  /* 0x000000ffff457224 */ /* 0x000fe200078e000b */
[----:B------:R-:W-:Y:S01]  /*3e50*/  SHF.R.U64 R7, R6, 0x10, R7 ;  /* 0x0000001006077819 */ /* 0x000fe20000001207 */
[----:B------:R-:W-:Y:S01]  /*3e60*/  HADD2.F32 R72, -RZ, R76.H0_H0 ;  /* 0x2000004cff487230 */ /* 0x000fe20000004100 */
[----:B------:R-:W-:Y:S01]  /*3e70*/  F2FP.F16.F32.PACK_AB R13, R13, R68 ;  /* 0x000000440d0d723e */ /* 0x000fe200000000ff */
[----:B------:R-:W-:Y:S01]  /*3e80*/  HADD2.F32 R15, -RZ, R70.H0_H0 ;  /* 0x20000046ff0f7230 */ /* 0x000fe20000004100 */
[----:B------:R-:W-:Y:S01]  /*3e90*/  F2FP.F16.F32.PACK_AB R64, R9, R64 ;  /* 0x000000400940723e */ /* 0x000fe200000000ff */
[----:B------:R-:W-:-:S02]  /*3ea0*/  HADD2.F32 R11, -RZ, R69.H0_H0 ;  /* 0x20000045ff0b7230 */ /* 0x000fc40000004100 */
[----:B------:R-:W-:Y:S02]  /*3eb0*/  HADD2.F32 R4, -RZ, R4.H0_H0 ;  /* 0x20000004ff047230 */ /* 0x000fe40000004100 */
[-C--:B------:R-:W-:Y:S01]  /*3ec0*/  FMUL.FTZ R76, R15, R74.reuse ;  /* 0x0000004a0f4c7220 */ /* 0x080fe20000410000 */
[----:B------:R-:W-:Y:S02]  /*3ed0*/  HADD2.F32 R27, -RZ, R77.H1_H1 ;  /* 0x3000004dff1b7230 */ /* 0x000fe40000004100 */
[C---:B------:R-:W-:Y:S01]  /*3ee0*/  FMUL.FTZ R74, R11.reuse, R74 ;  /* 0x0000004a0b4a7220 */ /* 0x040fe20000410000 */
[----:B------:R-:W-:Y:S02]  /*3ef0*/  HADD2.F32 R7, -RZ, R7.H0_H0 ;  /* 0x20000007ff077230 */ /* 0x000fe40000004100 */
[-C--:B------:R-:W-:Y:S01]  /*3f00*/  FFMA.FTZ R11, R11, R72.reuse, -R76 ;  /* 0x000000480b0b7223 */ /* 0x080fe2000001084c */
[----:B------:R-:W-:Y:S02]  /*3f10*/  IMAD.MOV.U32 R9, RZ, RZ, R13 ;  /* 0x000000ffff097224 */ /* 0x000fe400078e000d */
[----:B------:R-:W-:Y:S01]  /*3f20*/  FFMA.FTZ R15, R15, R72, R74 ;  /* 0x000000480f0f7223 */ /* 0x000fe2000001004a */
[----:B------:R-:W-:-:S02]  /*3f30*/  HADD2.F32 R72, -RZ, R70.H1_H1 ;  /* 0x30000046ff487230 */ /* 0x000fc40000004100 */
[----:B------:R-:W-:Y:S02]  /*3f40*/  HADD2.F32 R70, -RZ, R69.H1_H1 ;  /* 0x30000045ff467230 */ /* 0x000fe40000004100 */
[----:B------:R-:W-:Y:S02]  /*3f50*/  HADD2.F32 R69, -RZ, R73.H0_H0 ;  /* 0x20000049ff457230 */ /* 0x000fe40000004100 */
[-C--:B------:R-:W-:Y:S01]  /*3f60*/  FMUL.FTZ R73, R72, R71.reuse ;  /* 0x0000004748497220 */ /* 0x080fe20000410000 */
[----:B------:R-:W-:Y:S02]  /*3f70*/  IMAD.MOV.U32 R13, RZ, RZ, R64 ;  /* 0x000000ffff0d7224 */ /* 0x000fe400078e0040 */
[C---:B------:R-:W-:Y:S01]  /*3f80*/  FMUL.FTZ R71, R70.reuse, R71 ;  /* 0x0000004746477220 */ /* 0x040fe20000410000 */
[-C--:B------:R-:W-:Y:S01]  /*3f90*/  FFMA.FTZ R70, R70, R69.reuse, -R73 ;  /* 0x0000004546467223 */ /* 0x080fe20000010849 */
[----:B------:R-:W-:Y:S02]  /*3fa0*/  HADD2.F32 R73, -RZ, R75.H1_H1 ;  /* 0x3000004bff497230 */ /* 0x000fe40000004100 */
[----:B------:R-:W-:Y:S01]  /*3fb0*/  FFMA.FTZ R72, R72, R69, R71 ;  /* 0x0000004548487223 */ /* 0x000fe20000010047 */
[----:B------:R-:W-:-:S02]  /*3fc0*/  IMAD.MOV.U32 R69, RZ, RZ, R12 ;  /* 0x000000ffff457224 */ /* 0x000fc400078e000c */
[----:B------:R-:W-:Y:S01]  /*3fd0*/  IMAD.MOV.U32 R71, RZ, RZ, R8 ;  /* 0x000000ffff477224 */ /* 0x000fe200078e0008 */
[----:B------:R-:W-:Y:S02]  /*3fe0*/  F2FP.F16.F32.PACK_AB R11, R70, R11 ;  /* 0x0000000b460b723e */ /* 0x000fe400000000ff */
[----:B------:R-:W-:Y:S01]  /*3ff0*/  HADD2.F32 R12, -RZ, R69.H0_H0 ;  /* 0x20000045ff0c7230 */ /* 0x000fe20000004100 */
[----:B------:R-:W-:Y:S01]  /*4000*/  F2FP.F16.F32.PACK_AB R15, R72, R15 ;  /* 0x0000000f480f723e */ /* 0x000fe200000000ff */
[--C-:B------:R-:W-:Y:S02]  /*4010*/  HADD2.F32 R8, -RZ, R71.reuse.H0_H0 ;  /* 0x20000047ff087230 */ /* 0x100fe40000004100 */
[----:B------:R-:W-:Y:S02]  /*4020*/  HADD2.F32 R5, -RZ, R71.H1_H1 ;  /* 0x30000047ff057230 */ /* 0x000fe40000004100 */
[-C--:B------:R-:W-:Y:S01]  /*4030*/  FMUL.FTZ R75, R12, R73.reuse ;  /* 0x000000490c4b7220 */ /* 0x080fe20000410000 */
[----:B------:R-:W-:-:S03]  /*4040*/  FMUL.FTZ R73, R8, R73 ;  /* 0x0000004908497220 */ /* 0x000fc60000410000 */
[-C--:B------:R-:W-:Y:S01]  /*4050*/  FFMA.FTZ R8, R8, R25.reuse, -R75 ;  /* 0x0000001908087223 */ /* 0x080fe2000001084b */
[----:B------:R-:W-:Y:S01]  /*4060*/  FFMA.FTZ R12, R12, R25, R73 ;  /* 0x000000190c0c7223 */ /* 0x000fe20000010049 */
[----:B------:R-:W-:Y:S02]  /*4070*/  HADD2.F32 R25, -RZ, R69.H1_H1 ;  /* 0x30000045ff197230 */ /* 0x000fe40000004100 */
[----:B------:R-:W-:-:S03]  /*4080*/  HADD2.F32 R69, -RZ, R77.H0_H0 ;  /* 0x2000004dff457230 */ /* 0x000fc60000004100 */
[-C--:B------:R-:W-:Y:S01]  /*4090*/  FMUL.FTZ R74, R25, R24.reuse ;  /* 0x00000018194a7220 */ /* 0x080fe20000410000 */
[----:B------:R-:W-:-:S03]  /*40a0*/  FMUL.FTZ R24, R5, R24 ;  /* 0x0000001805187220 */ /* 0x000fc60000410000 */
[-C--:B------:R-:W-:Y:S01]  /*40b0*/  FFMA.FTZ R5, R5, R4.reuse, -R74 ;  /* 0x0000000405057223 */ /* 0x080fe2000001084a */
[----:B------:R-:W-:Y:S01]  /*40c0*/  FFMA.FTZ R25, R25, R4, R24 ;  /* 0x0000000419197223 */ /* 0x000fe20000010018 */
[----:B------:R-:W-:Y:S02]  /*40d0*/  IMAD.MOV.U32 R24, RZ, RZ, R10 ;  /* 0x000000ffff187224 */ /* 0x000fe400078e000a */
[--C-:B------:R-:W-:Y:S01]  /*40e0*/  HADD2.F32 R10, -RZ, R14.reuse.H0_H0 ;  /* 0x2000000eff0a7230 */ /* 0x100fe20000004100 */
[----:B------:R-:W-:Y:S01]  /*40f0*/  F2FP.F16.F32.PACK_AB R8, R5, R8 ;  /* 0x000000080508723e */ /* 0x000fe200000000ff */
[----:B------:R-:W-:Y:S01]  /*4100*/  HADD2.F32 R14, -RZ, R14.H1_H1 ;  /* 0x3000000eff0e7230 */ /* 0x000fe20000004100 */
[----:B------:R-:W-:Y:S01]  /*4110*/  F2FP.F16.F32.PACK_AB R12, R25, R12 ;  /* 0x0000000c190c723e */ /* 0x000fe200000000ff */
[--C-:B------:R-:W-:Y:S02]  /*4120*/  HADD2.F32 R4, -RZ, R24.reuse.H0_H0 ;  /* 0x20000018ff047230 */ /* 0x100fe40000004100 */
[----:B------:R-:W-:Y:S01]  /*4130*/  FMUL.FTZ R71, R10, R69 ;  /* 0x000000450a477220 */ /* 0x000fe20000410000 */
[----:B------:R-:W-:-:S02]  /*4140*/  HADD2.F32 R24, -RZ, R24.H1_H1 ;  /* 0x30000018ff187230 */ /* 0x000fc40000004100 */
[C---:B------:R-:W-:Y:S01]  /*4150*/  FMUL.FTZ R69, R4.reuse, R69 ;  /* 0x0000004504457220 */ /* 0x040fe20000410000 */
[----:B------:R-:W-:-:S03]  /*4160*/  FFMA.FTZ R4, R4, R27, -R71 ;  /* 0x0000001b04047223 */ /* 0x000fc60000010847 */
[----:B------:R-:W-:Y:S01]  /*4170*/  FFMA.FTZ R10, R10, R27, R69 ;  /* 0x0000001b0a0a7223 */ /* 0x000fe20000010045 */
[----:B------:R-:W-:-:S05]  /*4180*/  HADD2.F32 R27, -RZ, R26.H0_H0 ;  /* 0x2000001aff1b7230 */ /* 0x000fca0000004100 */
[-C--:B------:R-:W-:Y:S01]  /*4190*/  FMUL.FTZ R69, R14, R27.reuse ;  /* 0x0000001b0e457220 */ /* 0x080fe20000410000 */
[----:B------:R-:W-:-:S03]  /*41a0*/  FMUL.FTZ R27, R24, R27 ;  /* 0x0000001b181b7220 */ /* 0x000fc60000410000 */
[-C--:B------:R-:W-:Y:S01]  /*41b0*/  FFMA.FTZ R69, R24, R7.reuse, -R69 ;  /* 0x0000000718457223 */ /* 0x080fe20000010845 */
[----:B------:R-:W-:-:S04]  /*41c0*/  FFMA.FTZ R27, R14, R7, R27 ;  /* 0x000000070e1b7223 */ /* 0x000fc8000001001b */
[----:B------:R-:W-:Y:S02]  /*41d0*/  F2FP.F16.F32.PACK_AB R4, R69, R4 ;  /* 0x000000044504723e */ /* 0x000fe400000000ff */
[----:B------:R-:W-:-:S03]  /*41e0*/  F2FP.F16.F32.PACK_AB R14, R27, R10 ;  /* 0x0000000a1b0e723e */ /* 0x000fc600000000ff */
[----:B------:R-:W-:-:S07]  /*41f0*/  IMAD.MOV.U32 R10, RZ, RZ, R4 ;  /* 0x000000ffff0a7224 */ /* 0x000fce00078e0004 */
.L_x_622:
[----:B------:R-:W-:Y:S05]  /*4200*/  BSYNC B1 ;  /* 0x0000000000017941 */ /* 0x000fea0003800000 */
.L_x_621:
[----:B---3--:R-:W-:-:S04]  /*4210*/  LEA R4, P2, R51, R67, 0x1 ;  /* 0x0000004333047211 */ /* 0x008fc800078408ff */
[----:B--2---:R-:W-:Y:S02]  /*4220*/  LEA.HI.X R5, R51, R56, R54, 0x1, P2 ;  /* 0x0000003833057211 */ /* 0x004fe400010f0c36 */
[----:B------:R-:W-:-:S03]  /*4230*/  ISETP.GE.AND P2, PT, R57, R66, PT ;  /* 0x000000423900720c */ /* 0x000fc60003f46270 */
[----:B----4-:R2:W-:Y:S02]  /*4240*/  ST.E.128 desc[UR42][R4.64], R8 ;  /* 0x0000000804007985 */ /* 0x0105e4000c101d2a */
[----:B--2---:R-:W-:Y:S02]  /*4250*/  IMAD.MOV.U32 R4, RZ, RZ, R67 ;  /* 0x000000ffff047224 */ /* 0x004fe400078e0043 */
[----:B------:R-:W-:-:S06]  /*4260*/  IMAD.MOV.U32 R5, RZ, RZ, R56 ;  /* 0x000000ffff057224 */ /* 0x000fcc00078e0038 */
[----:B------:R-:W-:Y:S05]  /*4270*/  @P2 BRA `(.L_x_610) ;  /* 0x0000000000e02947 */ /* 0x000fea0003800000 */
[----:B------:R-:W-:-:S05]  /*4280*/  IMAD.WIDE R4, R57, 0x2, R4 ;  /* 0x0000000239047825 */ /* 0x000fca00078e0204 */
[----:B-1----:R1:W-:Y:S01]  /*4290*/  ST.E.128 desc[UR42][R4.64], R12 ;  /* 0x0000000c04007985 */ /* 0x0023e2000c101d2a */
[----:B------:R-:W-:Y:S05]  /*42a0*/  BRA `(.L_x_610) ;  /* 0x0000000000d47947 */ /* 0x000fea0003800000 */
.L_x_602:
[----:B------:R-:W-:-:S06]  /*42b0*/  UISETP.NE.AND UP0, UPT, UR37, 0x3, UPT ;  /* 0x000000032500788c */ /* 0x000fcc000bf05270 */
[----:B------:R-:W-:-:S13]  /*42c0*/  PLOP3.LUT P3, PT, PT, PT, UP0, 0x80, 0x0 ;  /* 0x000000000000781c */ /* 0x000fda0003f6f008 */
[----:B------:R-:W-:Y:S05]  /*42d0*/  @!P3 BRA `(.L_x_623) ;  /* 0x000000000004b947 */ /* 0x000fea0003800000 */
[----:B------:R-:W-:Y:S01]  /*42e0*/  BPT.TRAP 0x1 ;  /* 0x000000040000795c */ /* 0x000fe20000300000 */
.L_x_623:
[----:B------:R-:W-:Y:S01]  /*42f0*/  IMAD R58, R23, 0x8, R2 ;  /* 0x00000008173a7824 */ /* 0x000fe200078e0202 */
[----:B------:R-:W-:Y:S01]  /*4300*/  SHF.L.U32 R65, R187, 0x1f, RZ ;  /* 0x0000001fbb417819 */ /* 0x000fe200000006ff */
[----:B------:R-:W-:Y:S01]  /*4310*/  BSSY B1, `(.L_x_624) ;  /* 0x0000004000017945 */ /* 0x000fe20003800000 */
[----:B------:R-:W-:Y:S02]  /*4320*/  SHF.R.S32.HI R62, RZ, 0x1f, R60 ;  /* 0x0000001fff3e7819 */ /* 0x000fe4000001143c */
[----:B------:R-:W1:Y:S02]  /*4330*/  SYNCS.PHASECHK.TRANS64.TRYWAIT P2, [R58+URZ+0x28c90], R65 ;  /* 0x028c90413a0075a7 */ /* 0x000e64000804017f */
[----:B-1----:R-:W-:Y:S05]  /*4340*/  @!P2 BRA `(.L_x_625) ;  /* 0x0000016000b8a947 */ /* 0x002fea0003800000 */
.L_x_866:
[----:B------:R-:W-:Y:S05]  /*4350*/  BSYNC B1 ;  /* 0x0000000000017941 */ /* 0x000fea0003800000 */
.L_x_624:
[----:B------:R-:W-:Y:S01]  /*4360*/  ULDC.64 UR4, c[0x0][0x300] ;  /* 0x0000c00000047ab9 */ /* 0x000fe20000000a00 */
[----:B-----5:R-:W-:Y:S01]  /*4370*/  SHF.R.S32.HI R61, RZ, 0x1f, R59 ;  /* 0x0000001fff3d7819 */ /* 0x020fe2000001143b */
[----:B------:R-:W-:Y:S01]  /*4380*/  IMAD R7, R62, UR4, RZ ;  /* 0x000000043e077c24 */ /* 0x000fe2000f8e02ff */
[----:B------:R-:W-:Y:S01]  /*4390*/  ULDC.64 UR6, c[0x0][0x2e8] ;  /* 0x0000ba0000067ab9 */ /* 0x000fe20000000a00 */
[----:B0-----:R-:W-:-:S04]  /*43a0*/  IMAD.WIDE.U32 R4, R60, UR4, RZ ;  /* 0x000000043c047c25 */ /* 0x001fc8000f8e00ff */
[----:B------:R-:W-:Y:S01]  /*43b0*/  IMAD R7, R60, UR5, R7 ;  /* 0x000000053c077c24 */ /* 0x000fe2000f8e0207 */
[----:B------:R-:W-:Y:S01]  /*43c0*/  ULDC.64 UR4, c[0x0][0x310] ;  /* 0x0000c40000047ab9 */ /* 0x000fe20000000a00 */
[----:B------:R-:W-:Y:S02]  /*43d0*/  IMAD R63, R34, -0x40, R36 ;  /* 0xffffffc0223f7824 */ /* 0x000fe400078e0224 */
[----:B------:R-:W-:Y:S02]  /*43e0*/  IMAD R6, R61, UR4, RZ ;  /* 0x000000043d067c24 */ /* 0x000fe4000f8e02ff */
[----:B------:R-:W-:Y:S01]  /*43f0*/  IMAD.IADD R5, R5, 0x1, R7 ;  /* 0x0000000105057824 */ /* 0x000fe200078e0207 */
[----:B------:R-:W-:Y:S01]  /*4400*/  VIMNMX R63, R63, 0x40, PT ;  /* 0x000000403f3f7848 */ /* 0x000fe20003fe0100 */
[C---:B------:R-:W-:Y:S02]  /*4410*/  IMAD R7, R59.reuse, UR5, R6 ;  /* 0x000000053b077c24 */ /* 0x040fe4000f8e0206 */
[----:B------:R-:W-:Y:S01]  /*4420*/  IMAD.WIDE.U32 R4, R59, UR4, R4 ;  /* 0x000000043b047c25 */ /* 0x000fe2000f8e0004 */
[----:B------:R-:W-:-:S03]  /*4430*/  ULDC.64 UR4, c[0x0][0x308] ;  /* 0x0000c20000047ab9 */ /* 0x000fc60000000a00 */
[----:B------:R-:W-:Y:S02]  /*4440*/  IMAD.IADD R5, R5, 0x1, R7 ;  /* 0x0000000105057824 */ /* 0x000fe400078e0207 */
[----:B------:R-:W-:Y:S01]  /*4450*/  IMAD.WIDE.U32 R4, R184, UR4, R4 ;  /* 0x00000004b8047c25 */ /* 0x000fe2000f8e0004 */
[----:B------:R-:W-:-:S03]  /*4460*/  UMOV UR4, 0xffffffff ;  /* 0xffffffff00047882 */ /* 0x000fc60000000000 */
[----:B------:R-:W-:Y:S01]  /*4470*/  IMAD R13, R184, UR5, R5 ;  /* 0x00000005b80d7c24 */ /* 0x000fe2000f8e0205 */
[----:B------:R-:W-:-:S04]  /*4480*/  LEA R5, P2, R4, UR6, 0x1 ;  /* 0x0000000604057c11 */ /* 0x000fc8000f8408ff */
[----:B------:R-:W-:Y:S02]  /*4490*/  LEA.HI.X R13, R4, UR7, R13, 0x1, P2 ;  /* 0x00000007040d7c11 */ /* 0x000fe400090f0c0d */
[----:B------:R-:W-:Y:S01]  /*44a0*/  ISETP.GT.AND P2, PT, R63, R186, PT ;  /* 0x000000ba3f00720c */ /* 0x000fe20003f44270 */
[----:B------:R-:W-:-:S12]  /*44b0*/  BRA.DIV UR4, `(.L_x_626) ;  /* 0x0000016204707947 */ /* 0x000fd8000b800000 */
[----:B------:R0:W2:Y:S04]  /*44c0*/  SHFL.IDX PT, R25, R13, RZ, 0x1c1f ;  /* 0x001c1fff0d197589 */ /* 0x0000a800000e0000 */
[----:B------:R0:W3:Y:S02]  /*44d0*/  SHFL.IDX PT, R14, R5, RZ, 0x1c1f ;  /* 0x001c1fff050e7589 */ /* 0x0000e400000e0000 */
.L_x_870:
[----:B------:R-:W-:Y:S05]  /*44e0*/  @!P2 BRA `(.L_x_610) ;  /* 0x000000000044a947 */ /* 0x000fea0003800000 */
[----:B------:R-:W-:Y:S02]  /*44f0*/  ULDC UR4, c[0x0][0x2f4] ;  /* 0x0000bd0000047ab9 */ /* 0x000fe40000000800 */
[----:B------:R-:W-:-:S13]  /*4500*/  ISETP.GE.AND P2, PT, R16, UR4, PT ;  /* 0x0000000410007c0c */ /* 0x000fda000bf46270 */
[----:B0-----:R-:W0:Y:S01]  /*4510*/  @!P2 LDS.128 R4, [R66+0x22400] ;  /* 0x022400004204a984 */ /* 0x001e220000000c00 */
[----:B---3--:R-:W-:-:S04]  /*4520*/  @!P2 LEA R8, P4, R16, R14, 0x1 ;  /* 0x0000000e1008a211 */ /* 0x008fc800078808ff */
[----:B--2---:R-:W-:-:S05]  /*4530*/  @!P2 LEA.HI.X R9, R16, R25, R17, 0x1, P4 ;  /* 0x000000191009a211 */ /* 0x004fca00020f0c11 */
[----:B0-----:R4:W-:Y:S01]  /*4540*/  @!P2 ST.E.128 desc[UR42][R8.64], R4 ;  /* 0x000000040800a985 */ /* 0x0019e2000c101d2a */
[----:B------:R-:W-:-:S13]  /*4550*/  ISETP.GE.AND P2, PT, R22, UR4, PT ;  /* 0x0000000416007c0c */ /* 0x000fda000bf46270 */
[----:B------:R-:W-:Y:S05]  /*4560*/  @P2 BRA `(.L_x_610) ;  /* 0x0000000000242947 */ /* 0x000fea0003800000 */
[----:B------:R-:W-:Y:S01]  /*4570*/  LOP3.LUT P2, RZ, R191, 0x4, RZ, 0xc0, !PT ;  /* 0x00000004bfff7812 */ /* 0x000fe2000784c0ff */
[----:B----4-:R-:W-:-:S12]  /*4580*/  VIADD R5, R46, 0x20 ;  /* 0x000000202e057836 */ /* 0x010fd80000000000 */
[----:B------:R-:W-:Y:S01]  /*4590*/  @P2 VIADD R5, R46, 0xffffffe0 ;  /* 0xffffffe02e052836 */ /* 0x000fe20000000000 */
[----:B------:R-:W-:-:S03]  /*45a0*/  LEA R8, P2, R22, R14, 0x1 ;  /* 0x0000000e16087211 */ /* 0x000fc600078408ff */
[----:B------:R-:W-:Y:S01]  /*45b0*/  IMAD.IADD R5, R64, 0x1, R5 ;  /* 0x0000000140057824 */ /* 0x000fe200078e0205 */
[----:B------:R-:W-:-:S03]  /*45c0*/  LEA.HI.X R9, R22, R25, R193, 0x1, P2 ;  /* 0x0000001916097211 */ /* 0x000fc600010f0cc1 */
[----:B------:R-:W-:-:S06]  /*45d0*/  IMAD R5, R5, 0x2, R2 ;  /* 0x0000000205057824 */ /* 0x000fcc00078e0202 */
[----:B------:R-:W0:Y:S04]  /*45e0*/  LDS.128 R4, [R5+0x22400] ;  /* 0x0224000005047984 */ /* 0x000e280000000c00 */
[----:B0-----:R0:W-:Y:S02]  /*45f0*/  ST.E.128 desc[UR42][R8.64], R4 ;  /* 0x0000000408007985 */ /* 0x0011e4000c101d2a */
.L_x_610:
[----:B------:R-:W-:Y:S05]  /*4600*/  BSYNC B0 ;  /* 0x0000000000007941 */ /* 0x000fea0003800000 */
.L_x_601:
[----:B012-4-:R-:W0:Y:S01]  /*4610*/  S2R R4, SR_TID.X ;  /* 0x0000000000047919 */ /* 0x017e220000002100 */
[----:B------:R-:W-:Y:S01]  /*4620*/  @!PT LDS RZ, [RZ] ;  /* 0x00000000fffff984 */ /* 0x000fe20000000800 */
[----:B------:R-:W-:Y:S01]  /*4630*/  @!PT LDS RZ, [RZ] ;  /* 0x00000000fffff984 */ /* 0x000fe20000000800 */
[----:B------:R-:W-:Y:S01]  /*4640*/  @!PT LDS RZ, [RZ] ;  /* 0x00000000fffff984 */ /* 0x000fe20000000800 */
[----:B------:R-:W-:Y:S01]  /*4650*/  @!PT LDS RZ, [RZ] ;  /* 0x00000000fffff984 */ /* 0x000fe20000000800 */
[----:B------:R1:W-:Y:S06]  /*4660*/  MEMBAR.ALL.CTA ;  /* 0x0000000000007992 */ /* 0x0003ec0000008000 */
[----:B-1----:R-:W1:Y:S01]  /*4670*/  FENCE.VIEW.ASYNC.S ;  /* 0x00000000000073c6 */ /* 0x002e620000000000 */
[----:B------:R-:W-:Y:S05]  /*4680*/  WARPSYNC.ALL ;  /* 0x0000000000007948 */ /* 0x000fea0003800000 */
[----:B------:R-:W-:Y:S01]  /*4690*/  BSSY B0, `(.L_x_627) ;  /* 0x0000009000007945 */ /* 0x000fe20003800000 */
[----:B0-----:R-:W-:Y:S01]  /*46a0*/  LOP3.LUT R4, R4, 0x7f, RZ, 0xc0, !PT ;  /* 0x0000007f04047812 */ /* 0x001fe200078ec0ff */
[----:B-1----:R0:W-:Y:S03]  /*46b0*/  BAR.SYNC.DEFER_BLOCKING R44, 0x80 ;  /* 0x0002002c0000751d */ /* 0x0021e60000010000 */
[----:B------:R-:W-:-:S13]  /*46c0*/  ISETP.NE.AND P2, PT, R4, RZ, PT ;  /* 0x000000ff0400720c */ /* 0x000fda0003f45270 */
[----:B------:R-:W-:-:S05]  /*46d0*/  @!P2 VIADD R4, R58, 0x28ca0 ;  /* 0x00028ca03a04a836 */ /* 0x000fca0000000000 */
[----:B------:R-:W-:-:S04]  /*46e0*/  @!P2 PRMT R4, RZ, 0x654, R4 ;  /* 0x00000654ff04a816 */ /* 0x000fc80000000004 */
[----:B------:R0:W-:Y:S01]  /*46f0*/  @!P2 SYNCS.ARRIVE.TRANS64.RED.A1T0 RZ, [R4+URZ], RZ ;  /* 0x000000ff04ffa9a7 */ /* 0x0001e2000810043f */
[----:B------:R-:W-:Y:S05]  /*4700*/  @!P3 BRA `(.L_x_628) ;  /* 0x000000000004b947 */ /* 0x000fea0003800000 */
[----:B------:R-:W-:Y:S01]  /*4710*/  BPT.TRAP 0x1 ;  /* 0x000000040000795c */ /* 0x000fe20000300000 */
.L_x_628:
[----:B------:R-:W-:Y:S05]  /*4720*/  BSYNC B0 ;  /* 0x0000000000007941 */ /* 0x000fea0003800000 */
.L_x_627:
[----:B------:R-:W1:Y:S01]  /*4730*/  SYNCS.PHASECHK.TRANS64.TRYWAIT P3, [R58+URZ+0x28cb0], R65 ;  /* 0x028cb0413a0075a7 */ /* 0x000e62000806017f */
[----:B------:R-:W-:Y:S04]  /*4740*/  BSSY B0, `(.L_x_629) ;  /* 0x0000002000007945 */ /* 0x000fe80003800000 */
[----:B-1----:R-:W-:Y:S05]  /*4750*/  @!P3 BRA `(.L_x_630) ;  /* 0x00000160000cb947 */ /* 0x002fea0003800000 */
.L_x_871:
[----:B------:R-:W-:Y:S05]  /*4760*/  BSYNC B0 ;  /* 0x0000000000007941 */ /* 0x000fea0003800000 */
.L_x_629:
[----:B------:R-:W-:Y:S01]  /*4770*/  ULDC.64 UR4, c[0x0][0x328] ;  /* 0x0000ca0000047ab9 */ /* 0x000fe20000000a00 */
[----:B------:R-:W-:Y:S01]  /*4780*/  ULDC.64 UR6, c[0x0][0x318] ;  /* 0x0000c60000067ab9 */ /* 0x000fe20000000a00 */
[----:B------:R-:W-:Y:S01]  /*4790*/  IMAD R7, R62, UR4, RZ ;  /* 0x000000043e077c24 */ /* 0x000fe2000f8e02ff */
[----:B------:R-:W-:Y:S01]  /*47a0*/  BSSY B0, `(.L_x_631) ;  /* 0x000007c000007945 */ /* 0x000fe20003800000 */
[----:B0-----:R-:W-:-:S04]  /*47b0*/  IMAD.WIDE.U32 R4, R60, UR4, RZ ;  /* 0x000000043c047c25 */ /* 0x001fc8000f8e00ff */
[----:B------:R-:W-:Y:S01]  /*47c0*/  IMAD R7, R60, UR5, R7 ;  /* 0x000000053c077c24 */ /* 0x000fe2000f8e0207 */
[----:B------:R-:W-:Y:S02]  /*47d0*/  ULDC.64 UR4, c[0x0][0x338] ;  /* 0x0000ce0000047ab9 */ /* 0x000fe40000000a00 */
        /* <DEDUP_REMOVED lines=8> */
[----:B------:R-:W-:-:S04]  /*4860*/  LEA R25, P3, R4, UR6, 0x1 ;  /* 0x0000000604197c11 */ /* 0x000fc8000f8608ff */
[----:B------:R-:W-:Y:S02]  /*4870*/  LEA.HI.X R24, R4, UR7, R5, 0x1, P3 ;  /* 0x0000000704187c11 */ /* 0x000fe400098f0c05 */
[----:B------:R-:W-:Y:S01]  /*4880*/  ISETP.GT.AND P3, PT, R63, R186, PT ;  /* 0x000000ba3f00720c */ /* 0x000fe20003f64270 */
[----:B------:R-:W0:Y:S04]  /*4890*/  SHFL.IDX PT, R25, R25, RZ, 0x1c1f ;  /* 0x001c1fff19197589 */ /* 0x000e2800000e0000 */
[----:B------:R-:W2:Y:S08]  /*48a0*/  SHFL.IDX PT, R24, R24, RZ, 0x1c1f ;  /* 0x001c1fff18187589 */ /* 0x000eb000000e0000 */
[----:B------:R-:W-:Y:S05]  /*48b0*/  @!P3 BRA `(.L_x_632) ;  /* 0x0000000400a8b947 */ /* 0x000fea0003800000 */
[----:B------:R-:W-:Y:S01]  /*48c0*/  LOP3.LUT P3, RZ, R191, 0x4, RZ, 0xc0, !PT ;  /* 0x00000004bfff7812 */ /* 0x000fe2000786c0ff */
[----:B------:R-:W-:Y:S01]  /*48d0*/  IMAD R5, R23, 0x8000, R46 ;  /* 0x0000800017057824 */ /* 0x000fe200078e022e */
[----:B------:R-:W-:Y:S01]  /*48e0*/  ULDC UR4, c[0x0][0x320] ;  /* 0x0000c80000047ab9 */ /* 0x000fe20000000800 */
[----:B------:R-:W4:Y:S02]  /*48f0*/  LDL R66, [R1] ;  /* 0x0000000001427983 */ /* 0x000f240000100800 */
[C---:B------:R-:W-:Y:S02]  /*4900*/  VIADD R15, R5.reuse, 0x20 ;  /* 0x00000020050f7836 */ /* 0x040fe40000000000 */
[----:B------:R-:W5:Y:S04]  /*4910*/  LDL R64, [R1+0x4] ;  /* 0x0000040001407983 */ /* 0x000f680000100800 */
[----:B------:R-:W5:Y:S02]  /*4920*/  LDL R57, [R1+0x8] ;  /* 0x0000080001397983 */ /* 0x000f640000100800 */
[C---:B------:R-:W-:Y:S01]  /*4930*/  @P3 VIADD R15, R5.reuse, 0xffffffe0 ;  /* 0xffffffe0050f3836 */ /* 0x040fe20000000000 */
[----:B------:R-:W-:Y:S01]  /*4940*/  ISETP.GE.AND P3, PT, R16, UR4, PT ;  /* 0x0000000410007c0c */ /* 0x000fe2000bf66270 */
[--C-:B---3--:R-:W-:Y:S01]  /*4950*/  IMAD R14, R5, 0x2, R2.reuse ;  /* 0x00000002050e7824 */ /* 0x108fe200078e0202 */
[----:B------:R-:W3:Y:S04]  /*4960*/  LDL R56, [R1+0xc] ;  /* 0x00000c0001387983 */ /* 0x000ee80000100800 */
[----:B------:R-:W3:Y:S01]  /*4970*/  LDL R27, [R1+0x10] ;  /* 0x00001000011b7983 */ /* 0x000ee20000100800 */
[----:B------:R-:W-:Y:S01]  /*4980*/  ISETP.GE.AND P5, PT, R22, UR4, PT ;  /* 0x0000000416007c0c */ /* 0x000fe2000bfa6270 */
[----:B------:R-:W-:-:S02]  /*4990*/  IMAD R15, R15, 0x2, R2 ;  /* 0x000000020f0f7824 */ /* 0x000fc400078e0202 */
[C---:B------:R-:W-:Y:S02]  /*49a0*/  VIADD R10, R16.reuse, 0x40 ;  /* 0x00000040100a7836 */ /* 0x040fe40000000000 */
[C---:B------:R-:W-:Y:S01]  /*49b0*/  VIADD R26, R16.reuse, 0x80 ;  /* 0x00000080101a7836 */ /* 0x040fe20000000000 */
[----:B------:R-:W1:Y:S01]  /*49c0*/  @!P3 LDS.128 R4, [R14+0x400] ;  /* 0x000400000e04b984 */ /* 0x000e620000000c00 */
[----:B0-----:R-:W-:-:S04]  /*49d0*/  @!P3 LEA R8, P4, R16, R25, 0x1 ;  /* 0x000000191008b211 */ /* 0x001fc800078808ff */
[----:B--2---:R-:W-:Y:S02]  /*49e0*/  @!P3 LEA.HI.X R9, R16, R24, R17, 0x1, P4 ;  /* 0x000000181009b211 */ /* 0x004fe400020f0c11 */
[----:B------:R-:W-:-:S04]  /*49f0*/  @!P5 LEA R12, P4, R22, R25, 0x1 ;  /* 0x00000019160cd211 */ /* 0x000fc800078808ff */
[----:B------:R-:W-:Y:S02]  /*4a00*/  @!P5 LEA.HI.X R13, R22, R24, R193, 0x1, P4 ;  /* 0x00000018160dd211 */ /* 0x000fe400020f0cc1 */
[----:B------:R-:W-:Y:S01]  /*4a10*/  ISETP.GE.AND P4, PT, R10, UR4, PT ;  /* 0x000000040a007c0c */ /* 0x000fe2000bf86270 */
[----:B------:R-:W-:Y:S01]  /*4a20*/  VIADD R10, R16, 0x60 ;  /* 0x00000060100a7836 */ /* 0x000fe20000000000 */
[----:B-1----:R0:W-:Y:S04]  /*4a30*/  @!P3 ST.E.128 desc[UR42][R8.64], R4 ;  /* 0x000000040800b985 */ /* 0x0021e8000c101d2a */
[----:B------:R-:W1:Y:S07]  /*4a40*/  @!P5 LDS.128 R4, [R15+0x400] ;  /* 0x000400000f04d984 */ /* 0x000e6e0000000c00 */
[----:B0-----:R-:W-:-:S05]  /*4a50*/  @!P4 LEA R8, P3, R217, R25, 0x1 ;  /* 0x00000019d908c211 */ /* 0x001fca00078608ff */
[----:B------:R-:W-:Y:S01]  /*4a60*/  @!P4 IMAD.X R9, R24, 0x1, R220, P3 ;  /* 0x000000011809c824 */ /* 0x000fe200018e06dc */
[----:B------:R-:W-:-:S13]  /*4a70*/  ISETP.GE.AND P3, PT, R10, UR4, PT ;  /* 0x000000040a007c0c */ /* 0x000fda000bf66270 */
[----:B------:R-:W-:-:S04]  /*4a80*/  @!P3 LEA R10, P6, R216, R25, 0x1 ;  /* 0x00000019d80ab211 */ /* 0x000fc800078c08ff */
[----:B------:R-:W-:Y:S01]  /*4a90*/  @!P3 IADD3.X R11, R24, R221, RZ, P6, !PT ;  /* 0x000000dd180bb210 */ /* 0x000fe200037fe4ff */
[----:B-1----:R0:W-:Y:S01]  /*4aa0*/  @!P5 ST.E.128 desc[UR42][R12.64], R4 ;  /* 0x000000040c00d985 */ /* 0x0021e2000c101d2a */
[----:B------:R-:W-:Y:S01]  /*4ab0*/  ISETP.GE.AND P5, PT, R26, UR4, PT ;  /* 0x000000041a007c0c */ /* 0x000fe2000bfa6270 */
[----:B------:R-:W-:Y:S02]  /*4ac0*/  VIADD R26, R16, 0xa0 ;  /* 0x000000a0101a7836 */ /* 0x000fe40000000000 */
[----:B------:R-:W1:Y:S10]  /*4ad0*/  @!P4 LDS.128 R4, [R14+0x2400] ;  /* 0x002400000e04c984 */ /* 0x000e740000000c00 */
[----:B0-----:R-:W-:-:S05]  /*4ae0*/  @!P5 LEA R12, P6, R215, R25, 0x1 ;  /* 0x00000019d70cd211 */ /* 0x001fca00078c08ff */
[----:B------:R-:W-:Y:S01]  /*4af0*/  @!P5 IMAD.X R13, R24, 0x1, R223, P6 ;  /* 0x00000001180dd824 */ /* 0x000fe200030e06df */
        /* <DEDUP_REMOVED lines=41> */
[----:B----4-:R-:W-:Y:S01]  /*4d90*/  @!P4 IMAD.X R9, R24, 0x1, R66, P6 ;  /* 0x000000011809c824 */ /* 0x010fe200030e0642 */
[----:B-1----:R0:W-:Y:S01]  /*4da0*/  @!P3 ST.E.128 desc[UR42][R10.64], R4 ;  /* 0x000000040a00b985 */ /* 0x0021e2000c101d2a */
[----:B------:R-:W-:Y:S01]  /*4db0*/  ISETP.GE.AND P3, PT, R26, UR4, PT ;  /* 0x000000041a007c0c */ /* 0x000fe2000bf66270 */
[----:B------:R-:W-:Y:S02]  /*4dc0*/  VIADD R26, R16, 0x1a0 ;  /* 0x000001a0101a7836 */ /* 0x000fe40000000000 */
[----:B------:R-:W1:Y:S10]  /*4dd0*/  @!P5 LDS.128 R4, [R14+0xa400] ;  /* 0x00a400000e04d984 */ /* 0x000e740000000c00 */
[----:B0-----:R-:W-:-:S05]  /*4de0*/  @!P3 LEA R10, P6, R206, R25, 0x1 ;  /* 0x00000019ce0ab211 */ /* 0x001fca00078c08ff */
[----:B-----5:R-:W-:Y:S01]  /*4df0*/  @!P3 IMAD.X R11, R24, 0x1, R64, P6 ;  /* 0x00000001180bb824 */ /* 0x020fe200030e0640 */
        /* <DEDUP_REMOVED lines=11> */
[----:B---3--:R-:W-:Y:S01]  /*4eb0*/  @!P4 IMAD.X R9, R24, 0x1, R56, P6 ;  /* 0x000000011809c824 */ /* 0x008fe200030e0638 */
[----:B-1----:R0:W-:Y:S01]  /*4ec0*/  @!P3 ST.E.128 desc[UR42][R10.64], R4 ;  /* 0x000000040a00b985 */ /* 0x0021e2000c101d2a */
[----:B------:R-:W-:-:S03]  /*4ed0*/  ISETP.GE.AND P3, PT, R26, UR4, PT ;  /* 0x000000041a007c0c */ /* 0x000fc6000bf66270 */
[----:B------:R-:W1:Y:S10]  /*4ee0*/  @!P5 LDS.128 R4, [R15+0xc400] ;  /* 0x00c400000f04d984 */ /* 0x000e740000000c00 */
[----:B0-----:R-:W-:-:S05]  /*4ef0*/  @!P3 LEA R10, P6, R203, R25, 0x1 ;  /* 0x00000019cb0ab211 */ /* 0x001fca00078c08ff */
[----:B------:R-:W-:Y:S01]  /*4f00*/  @!P3 IMAD.X R11, R24, 0x1, R27, P6 ;  /* 0x00000001180bb824 */ /* 0x000fe200030e061b */
[----:B-1----:R-:W-:Y:S04]  /*4f10*/  @!P5 ST.E.128 desc[UR42][R12.64], R4 ;  /* 0x000000040c00d985 */ /* 0x002fe8000c101d2a */
[----:B------:R-:W0:Y:S04]  /*4f20*/  @!P4 LDS.128 R4, [R14+0xe400] ;  /* 0x00e400000e04c984 */ /* 0x000e280000000c00 */
[----:B0-----:R-:W-:Y:S04]  /*4f30*/  @!P4 ST.E.128 desc[UR42][R8.64], R4 ;  /* 0x000000040800c985 */ /* 0x001fe8000c101d2a */
[----:B------:R-:W0:Y:S04]  /*4f40*/  @!P3 LDS.128 R4, [R15+0xe400] ;  /* 0x00e400000f04b984 */ /* 0x000e280000000c00 */
[----:B0-----:R4:W-:Y:S02]  /*4f50*/  @!P3 ST.E.128 desc[UR42][R10.64], R4 ;  /* 0x000000040a00b985 */ /* 0x0019e4000c101d2a */
.L_x_632:
[----:B------:R-:W-:Y:S05]  /*4f60*/  BSYNC B0 ;  /* 0x0000000000007941 */ /* 0x000fea0003800000 */
.L_x_631:
[----:B------:R-:W-:Y:S01]  /*4f70*/  @!PT LDS RZ, [RZ] ;  /* 0x00000000fffff984 */ /* 0x000fe20000000800 */
[----:B------:R-:W-:Y:S01]  /*4f80*/  @!PT LDS RZ, [RZ] ;  /* 0x00000000fffff984 */ /* 0x000fe20000000800 */
[----:B------:R-:W-:Y:S01]  /*4f90*/  @!PT LDS RZ, [RZ] ;  /* 0x00000000fffff984 */ /* 0x000fe20000000800 */
[----:B------:R-:W-:Y:S01]  /*4fa0*/  @!PT LDS RZ, [RZ] ;  /* 0x00000000fffff984 */ /* 0x000fe20000000800 */
[----:B------:R5:W-:Y:S06]  /*4fb0*/  MEMBAR.ALL.CTA ;  /* 0x0000000000007992 */ /* 0x000bec0000008000 */
[----:B-----5:R-:W5:Y:S01]  /*4fc0*/  FENCE.VIEW.ASYNC.S ;  /* 0x00000000000073c6 */ /* 0x020f620000000000 */
[----:B------:R-:W-:Y:S02]  /*4fd0*/  VIADD R23, R23, 0x1 ;  /* 0x0000000117177836 */ /* 0x000fe40000000000 */
[----:B-1----:R-:W-:Y:S01]  /*4fe0*/  @!P2 VIADD R58, R58, 0x28cc0 ;  /* 0x00028cc03a3aa836 */ /* 0x002fe20000000000 */
[----:B-----5:R1:W-:Y:S02]  /*4ff0*/  BAR.SYNC.DEFER_BLOCKING R44, 0x80 ;  /* 0x0002002c0000751d */ /* 0x0203e40000010000 */
[----:B------:R-:W-:-:S02]  /*5000*/  ISETP.NE.AND P3, PT, R23, 0x2, PT ;  /* 0x000000021700780c */ /* 0x000fc40003f65270 */
[----:B------:R-:W-:Y:S02]  /*5010*/  @!P2 PRMT R58, RZ, 0x654, R58 ;  /* 0x00000654ff3aa816 */ /* 0x000fe4000000003a */
[----:B----4-:R-:W-:Y:S02]  /*5020*/  SEL R4, RZ, 0x1, P3 ;  /* 0x00000001ff047807 */ /* 0x010fe40001800000 */
[----:B------:R-:W-:Y:S02]  /*5030*/  SEL R23, R23, RZ, P3 ;  /* 0x000000ff17177207 */ /* 0x000fe40001800000 */
[----:B------:R-:W-:Y:S01]  /*5040*/  LOP3.LUT R187, R187, R4, RZ, 0x3c, !PT ;  /* 0x00000004bbbb7212 */ /* 0x000fe200078e3cff */
[----:B------:R1:W-:Y:S01]  /*5050*/  @!P2 SYNCS.ARRIVE.TRANS64.RED.A1T0 RZ, [R58+URZ], RZ ;  /* 0x000000ff3affa9a7 */ /* 0x0003e2000810043f */
[----:B------:R-:W-:Y:S01]  /*5060*/  PLOP3.LUT P2, PT, PT, PT, PT, 0x8, 0x0 ;  /* 0x000000000000781c */ /* 0x000fe20003f4e170 */
[----:B------:R-:W-:-:S12]  /*5070*/  @P1 BRA `(.L_x_633) ;  /* 0xffffffd800401947 */ /* 0x000fd8000383ffff */
.L_x_596:
[----:B------:R-:W-:Y:S04]  /*5080*/  BSSY B0, `(.L_x_634) ;  /* 0x0000004000007945 */ /* 0x000fe80003800000 */
[----:B------:R-:W-:Y:S05]  /*5090*/  @P2 BRA `(.L_x_635) ;  /* 0x0000000000082947 */ /* 0x000fea0003800000 */
[----:B------:R-:W4:Y:S02]  /*50a0*/  FENCE.VIEW.ASYNC.G ;  /* 0x00000000000073c6 */ /* 0x000f240000000100 */
[----:B----4-:R-:W-:Y:S06]  /*50b0*/  BAR.ARV 0xc, 0x180 ;  /* 0x0306000000007b1d */ /* 0x010fec0000002000 */
.L_x_635:
[----:B------:R-:W-:Y:S05]  /*50c0*/  BSYNC B0 ;  /* 0x0000000000007941 */ /* 0x000fea0003800000 */
.L_x_634:
[----:B------:R-:W4:Y:S01]  /*50d0*/  LDL R0, [R1+0x18] ;  /* 0x0000180001007983 */ /* 0x000f220000100800 */
[----:B------:R-:W-:Y:S01]  /*50e0*/  UISETP.NE.AND UP0, UPT, UR39, 0x1, UPT ;  /* 0x000000012700788c */ /* 0x000fe2000bf05270 */
[----:B------:R-:W-:Y:S01]  /*50f0*/  BSSY B7, `(.L_x_636) ;  /* 0x0000888000077945 */ /* 0x000fe20003800000 */
[----:B------:R-:W-:-:S04]  /*5100*/  ULDC UR4, c[0x0][0x9f0] ;  /* 0x00027c0000047ab9 */ /* 0x000fc80000000800 */
[----:B------:R-:W-:Y:S02]  /*5110*/  PLOP3.LUT P1, PT, PT, PT, UP0, 0x80, 0x0 ;  /* 0x000000000000781c */ /* 0x000fe40003f2f008 */
[----:B----4-:R-:W-:-:S04]  /*5120*/  ISETP.NE.AND P0, PT, R0, RZ, PT ;  /* 0x000000ff0000720c */ /* 0x010fc80003f05270 */
[----:B------:R-:W-:-:S07]  /*5130*/  SEL R9, R0, UR4, P0 ;  /* 0x0000000400097c07 */ /* 0x000fce0008000000 */
[----:B------:R-:W-:Y:S05]  /*5140*/  @!P1 BRA `(.L_x_637) ;  /* 0x0000002000449947 */ /* 0x000fea0003800000 */
[----:B------:R-:W-:Y:S01]  /*5150*/  LOP3.LUT P2, RZ, R18, 0x4, RZ, 0xc0, !PT ;  /* 0x0000000412ff7812 */ /* 0x000fe2000784c0ff */
[----:B------:R-:W-:Y:S01]  /*5160*/  BSSY B0, `(.L_x_638) ;  /* 0x000001d000007945 */ /* 0x000fe20003800000 */
[----:B------:R-:W-:-:S11]  /*5170*/  IMAD.MOV.U32 R3, RZ, RZ, RZ ;  /* 0x000000ffff037224 */ /* 0x000fd600078e00ff */
[----:B------:R-:W-:Y:S05]  /*5180*/  @!P2 BRA `(.L_x_639) ;  /* 0x000000000068a947 */ /* 0x000fea0003800000 */
[-C--:B------:R-:W-:Y:S02]  /*5190*/  IABS R6, R9.reuse ;  /* 0x0000000900067213 */ /* 0x080fe40000000000 */
[----:B------:R-:W-:Y:S02]  /*51a0*/  IADD3 R0, R168, -0x1, R9 ;  /* 0xffffffffa8007810 */ /* 0x000fe40007ffe009 */
[----:B------:R-:W4:Y:S01]  /*51b0*/  I2F.RP R3, R6 ;  /* 0x0000000600037306 */ /* 0x000f220000209400 */
[-C--:B------:R-:W-:Y:S02]  /*51c0*/  IABS R10, R9.reuse ;  /* 0x00000009000a7213 */ /* 0x080fe40000000000 */
[----:B------:R-:W-:Y:S02]  /*51d0*/  IABS R8, R0 ;  /* 0x0000000000087213 */ /* 0x000fe40000000000 */
[----:B------:R-:W-:-:S04]  /*51e0*/  LOP3.LUT R0, R0, R9, RZ, 0x3c, !PT ;  /* 0x0000000900007212 */ /* 0x000fc800078e3cff */
[----:B------:R-:W-:Y:S01]  /*51f0*/  ISETP.GE.AND P2, PT, R0, RZ, PT ;  /* 0x000000ff0000720c */ /* 0x000fe20003f46270 */
[----:B----4-:R-:W4:Y:S02]  /*5200*/  MUFU.RCP R3, R3 ;  /* 0x0000000300037308 */ /* 0x010f240000001000 */
[----:B----4-:R-:W-:Y:S02]  /*5210*/  VIADD R4, R3, 0xffffffe ;  /* 0x0ffffffe03047836 */ /* 0x010fe40000000000 */
[----:B------:R-:W-:-:S04]  /*5220*/  IMAD.MOV R3, RZ, RZ, -R10 ;  /* 0x000000ffff037224 */ /* 0x000fc800078e0a0a */
[----:B------:R4:W0:Y:S02]  /*5230*/  F2I.FTZ.U32.TRUNC.NTZ R5, R4 ;  /* 0x0000000400057305 */ /* 0x000824000021f000 */
[----:B----4-:R-:W-:Y:S02]  /*5240*/  IMAD.MOV.U32 R4, RZ, RZ, RZ ;  /* 0x000000ffff047224 */ /* 0x010fe400078e00ff */
[----:B0-----:R-:W-:-:S04]  /*5250*/  IMAD.MOV R7, RZ, RZ, -R5 ;  /* 0x000000ffff077224 */ /* 0x001fc800078e0a05 */
        /* <DEDUP_REMOVED lines=9> */
[----:B------:R-:W-:-:S05]  /*52f0*/  @P0 IADD3 R5, R5, 0x1, RZ ;  /* 0x0000000105050810 */ /* 0x000fca0007ffe0ff */
[----:B------:R-:W-:-:S04]  /*5300*/  IMAD.MOV.U32 R3, RZ, RZ, R5 ;  /* 0x000000ffff037224 */ /* 0x000fc800078e0005 */
[----:B------:R-:W-:Y:S01]  /*5310*/  @!P2 IMAD.MOV R3, RZ, RZ, -R3 ;  /* 0x000000ffff03a224 */ /* 0x000fe200078e0a03 */
[----:B------:R-:W-:-:S07]  /*5320*/  @!P1 LOP3.LUT R3, RZ, R9, RZ, 0x33, !PT ;  /* 0x00000009ff039212 */ /* 0x000fce00078e33ff */
.L_x_639:
[----:B------:R-:W-:Y:S05]  /*5330*/  BSYNC B0 ;  /* 0x0000000000007941 */ /* 0x000fea0003800000 */
.L_x_638:
[----:B------:R-:W4:Y:S01]  /*5340*/  LDL R0, [R1+0x38] ;  /* 0x0000380001007983 */ /* 0x000f220000100800 */
[----:B------:R-:W-:Y:S01]  /*5350*/  PLOP3.LUT P0, PT, PT, PT, PT, 0x80, 0x0 ;  /* 0x000000000000781c */ /* 0x000fe20003f0f070 */
[----:B------:R-:W-:Y:S01]  /*5360*/  IMAD.MOV.U32 R21, RZ, RZ, RZ ;  /* 0x000000ffff157224 */ /* 0x000fe200078e00ff */
[----:B------:R-:W-:Y:S01]  /*5370*/  CS2R R150, SRZ ;  /* 0x0000000000967805 */ /* 0x000fe2000001ff00 */
[----:B------:R-:W-:Y:S01]  /*5380*/  IMAD.MOV.U32 R156, RZ, RZ, RZ ;  /* 0x000000ffff9c7224 */ /* 0x000fe200078e00ff */
        /* <DEDUP_REMOVED lines=41> */
[----:B---3--:R-:W-:Y:S02]  /*5620*/  CS2R R66, SRZ ;  /* 0x0000000000427805 */ /* 0x008fe4000001ff00 */
[----:B------:R-:W-:Y:S02]  /*5630*/  CS2R R64, SRZ ;  /* 0x0000000000407805 */ /* 0x000fe4000001ff00 */
[----:B------:R-:W-:Y:S02]  /*5640*/  CS2R R62, SRZ ;  /* 0x00000000003e7805 */ /* 0x000fe4000001ff00 */
[----:B------:R-:W-:Y:S02]  /*5650*/  CS2R R60, SRZ ;  /* 0x00000000003c7805 */ /* 0x000fe4000001ff00 */
[----:B-1----:R-:W-:-:S02]  /*5660*/  CS2R R58, SRZ ;  /* 0x00000000003a7805 */ /* 0x002fc4000001ff00 */
        /* <DEDUP_REMOVED lines=16> */
[----:B0-2---:R-:W-:Y:S01]  /*5770*/  CS2R R24, SRZ ;  /* 0x0000000000187805 */ /* 0x005fe2000001ff00 */
[----:B----4-:R-:W-:-:S05]  /*5780*/  IMAD R0, R0, R3, RZ ;  /* 0x0000000300007224 */ /* 0x010fca00078e02ff */
[----:B------:R-:W-:-:S04]  /*5790*/  VIADDMNMX R3, R0, R3, R168, PT ;  /* 0x0000000300037246 */ /* 0x000fc800038001a8 */
[----:B------:R-:W-:-:S13]  /*57a0*/  ISETP.GT.AND P1, PT, R3, R0, PT ;  /* 0x000000000300720c */ /* 0x000fda0003f24270 */
[----:B------:R-:W-:Y:S05]  /*57b0*/  @!P1 BRA `(.L_x_640) ;  /* 0x00000080006c9947 */ /* 0x000fea0003800000 */
[----:B------:R-:W2:Y:S04]  /*57c0*/  LDL R4, [R1+0x44] ;  /* 0x0000440001047983 */ /* 0x000ea80000100800 */
[----:B--2---:R-:W0:Y:S02]  /*57d0*/  SHFL.IDX PT, R4, R4, RZ, 0x1f ;  /* 0x00001fff04047589 */ /* 0x004e2400000e0000 */
[----:B0-----:R-:W-:-:S04]  /*57e0*/  LEA.HI R5, R4, R4, RZ, 0x1 ;  /* 0x0000000404057211 */ /* 0x001fc800078f08ff */
[----:B------:R-:W-:-:S05]  /*57f0*/  LOP3.LUT R5, R5, 0x1fffe, RZ, 0xc0, !PT ;  /* 0x0001fffe05057812 */ /* 0x000fca00078ec0ff */
[----:B------:R-:W-:Y:S02]  /*5800*/  IMAD.IADD R5, R4, 0x1, -R5 ;  /* 0x0000000104057824 */ /* 0x000fe400078e0a05 */
[----:B------:R-:W-:Y:S02]  /*5810*/  IMAD.U32 R4, RZ, RZ, UR37 ;  /* 0x00000025ff047e24 */ /* 0x000fe4000f8e00ff */
[----:B------:R-:W-:-:S03]  /*5820*/  IMAD R5, R5, 0x8000, R2 ;  /* 0x0000800005057824 */ /* 0x000fc600078e0202 */
[----:B------:R-:W-:Y:S01]  /*5830*/  ISETP.NE.AND P0, PT, R4, 0x3, PT ;  /* 0x000000030400780c */ /* 0x000fe20003f05270 */
[----:B------:R-:W-:-:S05]  /*5840*/  VIADD R5, R5, 0x400 ;  /* 0x0000040005057836 */ /* 0x000fca0000000000 */
[----:B------:R-:W-:-:S04]  /*5850*/  SHF.R.U32.HI R5, RZ, 0x4, R5 ;  /* 0x00000004ff057819 */ /* 0x000fc80000011605 */
[----:B------:R-:W-:-:S04]  /*5860*/  LOP3.LUT R5, R5, 0x3fff, RZ, 0xc0, !PT ;  /* 0x00003fff05057812 */ /* 0x000fc800078ec0ff */
[----:B------:R-:W-:Y:S01]  /*5870*/  LOP3.LUT R14, R5, 0x2000000, RZ, 0xfc, !PT ;  /* 0x02000000050e7812 */ /* 0x000fe200078efcff */
[----:B------:R-:W-:Y:S06]  /*5880*/  @!P0 BRA `(.L_x_641) ;  /* 0x0000000000048947 */ /* 0x000fec0003800000 */
[----:B------:R-:W-:Y:S01]  /*5890*/  BPT.TRAP 0x1 ;  /* 0x000000040000795c */ /* 0x000fe20000300000 */
.L_x_641:
[----:B------:R-:W-:Y:S01]  /*58a0*/  IMAD R10, R19, 0x8, R2 ;  /* 0x00000008130a7824 */ /* 0x000fe200078e0202 */
[----:B------:R-:W-:Y:S01]  /*58b0*/  SHF.L.U32 R7, R185, 0x1f, RZ ;  /* 0x0000001fb9077819 */ /* 0x000fe200000006ff */
[----:B------:R-:W-:Y:S01]  /*58c0*/  VIADD R4, R2, 0x26800 ;  /* 0x0002680002047836 */ /* 0x000fe20000000000 */
[----:B------:R-:W-:Y:S02]  /*58d0*/  BSSY B0, `(.L_x_642) ;  /* 0x0000008000007945 */ /* 0x000fe40003800000 */
[----:B------:R-:W0:Y:S02]  /*58e0*/  SYNCS.PHASECHK.TRANS64.TRYWAIT P1, [R10+URZ+0x28c50], R7 ;  /* 0x028c50070a0075a7 */ /* 0x000e24000802017f */
[----:B------:R-:W-:Y:S01]  /*58f0*/  SHF.R.U32.HI R5, RZ, 0x4, R4 ;  /* 0x00000004ff057819 */ /* 0x000fe20000011604 */
[----:B------:R-:W-:-:S03]  /*5900*/  IMAD R4, R19, 0x1000, R14 ;  /* 0x0000100013047824 */ /* 0x000fc600078e020e */
[----:B------:R-:W-:-:S04]  /*5910*/  LOP3.LUT R5, R5, 0x3fff, RZ, 0xc0, !PT ;  /* 0x00003fff05057812 */ /* 0x000fc800078ec0ff */
[----:B------:R-:W-:Y:S01]  /*5920*/  LOP3.LUT R11, R5, 0x10000, RZ, 0xfc, !PT ;  /* 0x00010000050b7812 */ /* 0x000fe200078efcff */
[----:B------:R-:W-:Y:S01]  /*5930*/  IMAD.MOV.U32 R5, RZ, RZ, 0x40000040 ;  /* 0x40000040ff057424 */ /* 0x000fe200078e00ff */
[----:B0-----:R-:W-:Y:S06]  /*5940*/  @!P1 BRA `(.L_x_643) ;  /* 0x0000014c00a49947 */ /* 0x001fec0003800000 */
.L_x_872:
[----:B------:R-:W-:Y:S05]  /*5950*/  BSYNC B0 ;  /* 0x0000000000007941 */ /* 0x000fea0003800000 */
.L_x_642:
[----:B------:R-:W-:Y:S01]  /*5960*/  BAR.SYNC.DEFER_BLOCKING 0xe, 0x100 ;  /* 0x0384000000007b1d */ /* 0x000fe20000010000 */
[----:B------:R-:W-:Y:S01]  /*5970*/  IMAD.MOV.U32 R6, RZ, RZ, R11 ;  /* 0x000000ffff067224 */ /* 0x000fe200078e000b */
[C---:B------:R-:W-:Y:S01]  /*5980*/  R2UR UR6, R4.reuse ;  /* 0x00000000040672ca */ /* 0x040fe200000e0000 */
[----:B0-----:R-:W-:Y:S01]  /*5990*/  IMAD.MOV.U32 R7, RZ, RZ, 0x40000040 ;  /* 0x40000040ff077424 */ /* 0x001fe200078e00ff */
[----:B------:R-:W-:Y:S01]  /*59a0*/  R2UR UR7, R5 ;  /* 0x00000000050772ca */ /* 0x000fe200000e0000 */
[----:B------:R-:W-:Y:S01]  /*59b0*/  VIADD R8, R4, 0x100 ;  /* 0x0000010004087836 */ /* 0x000fe20000000000 */
[----:B------:R-:W-:Y:S01]  /*59c0*/  R2UR UR4, R6 ;  /* 0x00000000060472ca */ /* 0x000fe200000e0000 */
[----:B------:R-:W-:Y:S01]  /*59d0*/  IMAD.MOV.U32 R9, RZ, RZ, 0x40000040 ;  /* 0x40000040ff097424 */ /* 0x000fe200078e00ff */
[----:B------:R-:W-:Y:S01]  /*59e0*/  R2UR UR5, R7 ;  /* 0x00000000070572ca */ /* 0x000fe200000e0000 */
[----:B------:R-:W-:Y:S01]  /*59f0*/  VIADD R6, R4, 0x80 ;  /* 0x0000008004067836 */ /* 0x000fe20000000000 */
[----:B------:R-:W-:Y:S01]  /*5a00*/  R2UR UR14, R8 ;  /* 0x00000000080e72ca */ /* 0x000fe200000e0000 */
[----:B------:R-:W-:Y:S01]  /*5a10*/  VIADD R8, R11, 0x2 ;  /* 0x000000020b087836 */ /* 0x000fe20000000000 */
[----:B------:R-:W-:Y:S01]  /*5a20*/  R2UR UR15, R9 ;  /* 0x00000000090f72ca */ /* 0x000fe200000e0000 */
[----:B------:R-:W-:Y:S01]  /*5a30*/  IMAD.MOV.U32 R9, RZ, RZ, 0x40000040 ;  /* 0x40000040ff097424 */ /* 0x000fe200078e00ff */
        /* <DEDUP_REMOVED lines=9> */
[----:B------:R-:W-:Y:S01]  /*5ad0*/  WARPGROUP.ARRIVE ;  /* 0x00000000000079c5 */ /* 0x000fe20000000000 */
[----:B------:R-:W-:-:S05]  /*5ae0*/  R2UR UR13, R7 ;  /* 0x00000000070d72ca */ /* 0x000fca00000e0000 */
[----:B------:R-:W-:Y:S01]  /*5af0*/  HGMMA.64x256x16.F32 R24, gdesc[UR4].tnspB, RZ, !UPT, gsb0 ;  /* 0x43e00000041879f0 */ /* 0x000fe2000c0008ff */
[----:B------:R-:W-:Y:S01]  /*5b00*/  R2UR UR6, R4 ;  /* 0x00000000040672ca */ /* 0x000fe200000e0000 */
[----:B------:R-:W-:Y:S01]  /*5b10*/  VIADD R4, R11, 0x6 ;  /* 0x000000060b047836 */ /* 0x000fe20000000000 */
[----:B------:R-:W-:Y:S01]  /*5b20*/  R2UR UR7, R5 ;  /* 0x00000000050772ca */ /* 0x000fe200000e0000 */
[----:B------:R-:W-:-:S03]  /*5b30*/  IMAD.MOV.U32 R5, RZ, RZ, 0x40000040 ;  /* 0x40000040ff057424 */ /* 0x000fc600078e00ff */
[----:B------:R-:W-:Y:S02]  /*5b40*/  R2UR UR4, R4 ;  /* 0x00000000040472ca */ /* 0x000fe400000e0000 */
[----:B------:R-:W-:Y:S01]  /*5b50*/  R2UR UR5, R5 ;  /* 0x00000000050572ca */ /* 0x000fe200000e0000 */
        /* <DEDUP_REMOVED lines=16> */
.L_x_644:
[----:B------:R-:W-:Y:S01]  /*5c60*/  VIADD R3, R3, 0xfffffffe ;  /* 0xfffffffe03037836 */ /* 0x000fe20000000000 */
[----:B------:R-:W-:Y:S01]  /*5c70*/  BSSY B0, `(.L_x_645) ;  /* 0x00000cf000007945 */ /* 0x000fe20003800000 */
[----:B------:R-:W-:-:S03]  /*5c80*/  VIADD R10, R10, 0x28c60 ;  /* 0x00028c600a0a7836 */ /* 0x000fc60000000000 */
[----:B------:R-:W-:Y:S02]  /*5c90*/  ISETP.GE.AND P1, PT, R3, R0, PT ;  /* 0x000000000300720c */ /* 0x000fe40003f26270 */
[----:B------:R-:W-:-:S04]  /*5ca0*/  PRMT R10, R190, 0x654, R10 ;  /* 0x00000654be0a7816 */ /* 0x000fc8000000000a */
[----:B------:R0:W-:Y:S07]  /*5cb0*/  SYNCS.ARRIVE.TRANS64.RED.A1T0 RZ, [R10+URZ], RZ ;  /* 0x000000ff0aff79a7 */ /* 0x0001ee000810043f */
[----:B------:R-:W-:Y:S05]  /*5cc0*/  @!P1 BRA `(.L_x_646) ;  /* 0x0000000c00249947 */ /* 0x000fea0003800000 */
.L_x_653:
[----:B------:R-:W-:Y:S01]  /*5cd0*/  BAR.SYNC.DEFER_BLOCKING 0xe, 0x100 ;  /* 0x0384000000007b1d */ /* 0x000fe20000010000 */
[C---:B01----:R-:W-:Y:S02]  /*5ce0*/  IMAD R10, R19.reuse, 0x40, R195 ;  /* 0x00000040130a7824 */ /* 0x043fe400078e02c3 */
[----:B------:R-:W-:Y:S02]  /*5cf0*/  VIADD R19, R19, 0x1 ;  /* 0x0000000113137836 */ /* 0x000fe40000000000 */
[----:B------:R-:W-:-:S03]  /*5d00*/  IMAD R10, R10, 0x4, R2 ;  /* 0x000000040a0a7824 */ /* 0x000fc600078e0202 */
[----:B------:R-:W-:-:S04]  /*5d10*/  ISETP.NE.AND P1, PT, R19, 0x2, PT ;  /* 0x000000021300780c */ /* 0x000fc80003f25270 */
[----:B------:R-:W-:Y:S01]  /*5d20*/  SEL R19, R19, RZ, P1 ;  /* 0x000000ff13137207 */ /* 0x000fe20000800000 */
[----:B------:R-:W0:Y:S04]  /*5d30*/  LDS R11, [R10+0x28800] ;  /* 0x028800000a0b7984 */ /* 0x000e280000000800 */
[----:B------:R-:W1:Y:S01]  /*5d40*/  LDS R10, [R10+0x28820] ;  /* 0x028820000a0a7984 */ /* 0x000e620000000800 */
[-C--:B0-----:R-:W-:Y:S01]  /*5d50*/  FMUL.FTZ R24, R24, R11.reuse ;  /* 0x0000000b18187220 */ /* 0x081fe20000410000 */
[-C--:B------:R-:W-:Y:S01]  /*5d60*/  FMUL.FTZ R25, R25, R11.reuse ;  /* 0x0000000b19197220 */ /* 0x080fe20000410000 */
[-C--:B------:R-:W-:Y:S01]  /*5d70*/  FMUL.FTZ R28, R28, R11.reuse ;  /* 0x0000000b1c1c7220 */ /* 0x080fe20000410000 */
[-C--:B------:R-:W-:Y:S01]  /*5d80*/  FMUL.FTZ R29, R29, R11.reuse ;  /* 0x0000000b1d1d7220 */ /* 0x080fe20000410000 */
        /* <DEDUP_REMOVED lines=64> */
[----:B------:R-:W-:Y:S01]  /*6190*/  SEL R10, RZ, 0x1, P1 ;  /* 0x00000001ff0a7807 */ /* 0x000fe20000800000 */
        /* <DEDUP_REMOVED lines=60> */
[----:B------:R-:W-:Y:S01]  /*6560*/  LOP3.LUT R185, R185, R10, RZ, 0x3c, !PT ;  /* 0x0000000ab9b97212 */ /* 0x000fe200078e3cff */
[----:B------:R-:W-:Y:S06]  /*6570*/  @!P0 BRA `(.L_x_647) ;  /* 0x0000000000048947 */ /* 0x000fec0003800000 */
[----:B------:R-:W-:Y:S01]  /*6580*/  BPT.TRAP 0x1 ;  /* 0x000000040000795c */ /* 0x000fe20000300000 */
.L_x_647:
[----:B------:R-:W-:Y:S01]  /*6590*/  IMAD R10, R19, 0x8, R2 ;  /* 0x00000008130a7824 */ /* 0x000fe200078e0202 */
[----:B------:R-:W-:-:S04]  /*65a0*/  SHF.L.U32 R11, R185, 0x1f, RZ ;  /* 0x0000001fb90b7819 */ /* 0x000fc800000006ff */
[----:B------:R0:W1:Y:S01]  /*65b0*/  SYNCS.PHASECHK.TRANS64.TRYWAIT P1, [R10+URZ+0x28c50], R11 ;  /* 0x028c500b0a0075a7 */ /* 0x000062000802017f */
[----:B------:R-:W-:Y:S05]  /*65c0*/  @!P0 BRA `(.L_x_648) ;  /* 0x0000000000048947 */ /* 0x000fea0003800000 */
[----:B------:R-:W-:Y:S01]  /*65d0*/  BPT.TRAP 0x1 ;  /* 0x000000040000795c */ /* 0x000fe20000300000 */
.L_x_648:
[----:B------:R-:W-:Y:S04]  /*65e0*/  BSSY B1, `(.L_x_649) ;  /* 0x0000004000017945 */ /* 0x000fe80003800000 */
[----:B-1----:R-:W-:Y:S05]  /*65f0*/  @P1 BRA `(.L_x_650) ;  /* 0x0000000000081947 */ /* 0x002fea0003800000 */
[----:B------:R-:W1:Y:S02]  /*6600*/  SYNCS.PHASECHK.TRANS64.TRYWAIT P1, [R10+URZ+0x28c50], R11 ;  /* 0x028c500b0a0075a7 */ /* 0x000e64000802017f */
[----:B-1----:R-:W-:Y:S05]  /*6610*/  @!P1 BRA `(.L_x_651) ;  /* 0x0000014000849947 */ /* 0x002fea0003800000 */
.L_x_650:
[----:B------:R-:W-:Y:S05]  /*6620*/  BSYNC B1 ;  /* 0x0000000000017941 */ /* 0x000fea0003800000 */
.L_x_649:
[----:B01----:R-:W-:Y:S01]  /*6630*/  IMAD R10, R19, 0x1000, R14 ;  /* 0x00001000130a7824 */ /* 0x003fe200078e020e */
[----:B------:R-:W-:Y:S01]  /*6640*/  WARPGROUP.ARRIVE ;  /* 0x00000000000079c5 */ /* 0x000fe20000000000 */
[----:B------:R-:W-:Y:S01]  /*6650*/  IMAD.MOV.U32 R11, RZ, RZ, 0x40000040 ;  /* 0x40000040ff0b7424 */ /* 0x000fe200078e00ff */
[----:B------:R-:W-:Y:S01]  /*6660*/  MOV R13, 0x40000040 ;  /* 0x40000040000d7802 */ /* 0x000fe20000000f00 */
[C---:B------:R-:W-:Y:S01]  /*6670*/  VIADD R12, R10.reuse, 0x80 ;  /* 0x000000800a0c7836 */ /* 0x040fe20000000000 */
[----:B------:R-:W-:Y:S02]  /*6680*/  R2UR UR6, R10 ;  /* 0x000000000a0672ca */ /* 0x000fe400000e0000 */
[C---:B------:R-:W-:Y:S02]  /*6690*/  R2UR UR7, R11.reuse ;  /* 0x000000000b0772ca */ /* 0x040fe400000e0000 */
[----:B------:R-:W-:Y:S01]  /*66a0*/  R2UR UR10, R12 ;  /* 0x000000000c0a72ca */ /* 0x000fe200000e0000 */
[C---:B------:R-:W-:Y:S01]  /*66b0*/  VIADD R12, R10.reuse, 0x100 ;  /* 0x000001000a0c7836 */ /* 0x040fe20000000000 */
[----:B------:R-:W-:Y:S01]  /*66c0*/  R2UR UR5, R11 ;  /* 0x000000000b0572ca */ /* 0x000fe200000e0000 */
[----:B------:R-:W-:Y:S01]  /*66d0*/  VIADD R10, R10, 0x180 ;  /* 0x000001800a0a7836 */ /* 0x000fe20000000000 */
[----:B------:R-:W-:-:S02]  /*66e0*/  R2UR UR11, R13 ;  /* 0x000000000d0b72ca */ /* 0x000fc400000e0000 */
[----:B------:R-:W-:Y:S02]  /*66f0*/  R2UR UR8, R8 ;  /* 0x00000000080872ca */ /* 0x000fe400000e0000 */
[----:B------:R-:W-:Y:S01]  /*6700*/  R2UR UR18, R10 ;  /* 0x000000000a1272ca */ /* 0x000fe200000e0000 */
[----:B------:R-:W-:Y:S01]  /*6710*/  VIADD R10, R2, 0x26800 ;  /* 0x00026800020a7836 */ /* 0x000fe20000000000 */
[----:B------:R-:W-:Y:S02]  /*6720*/  R2UR UR9, R9 ;  /* 0x00000000090972ca */ /* 0x000fe400000e0000 */
[----:B------:R-:W-:Y:S02]  /*6730*/  R2UR UR14, R12 ;  /* 0x000000000c0e72ca */ /* 0x000fe400000e0000 */
[----:B------:R-:W-:Y:S02]  /*6740*/  SHF.R.U32.HI R10, RZ, 0x4, R10 ;  /* 0x00000004ff0a7819 */ /* 0x000fe4000001160a */
[----:B------:R-:W-:-:S02]  /*6750*/  R2UR UR15, R13 ;  /* 0x000000000d0f72ca */ /* 0x000fc400000e0000 */
[----:B------:R-:W-:Y:S02]  /*6760*/  LOP3.LUT R10, R10, 0x3fff, RZ, 0xc0, !PT ;  /* 0x00003fff0a0a7812 */ /* 0x000fe400078ec0ff */
[----:B------:R-:W-:Y:S02]  /*6770*/  R2UR UR12, R6 ;  /* 0x00000000060c72ca */ /* 0x000fe400000e0000 */
[----:B------:R-:W-:Y:S02]  /*6780*/  LOP3.LUT R10, R10, 0x10000, RZ, 0xfc, !PT ;  /* 0x000100000a0a7812 */ /* 0x000fe400078efcff */
[----:B------:R-:W-:Y:S02]  /*6790*/  R2UR UR13, R7 ;  /* 0x00000000070d72ca */ /* 0x000fe400000e0000 */
[----:B------:R-:W-:Y:S02]  /*67a0*/  R2UR UR4, R10 ;  /* 0x000000000a0472ca */ /* 0x000fe400000e0000 */
[----:B------:R-:W-:-:S02]  /*67b0*/  R2UR UR19, R11 ;  /* 0x000000000b1372ca */ /* 0x000fc400000e0000 */
[----:B------:R-:W-:Y:S02]  /*67c0*/  R2UR UR16, R4 ;  /* 0x00000000041072ca */ /* 0x000fe400000e0000 */
[----:B------:R-:W-:-:S07]  /*67d0*/  R2UR UR17, R5 ;  /* 0x00000000051172ca */ /* 0x000fce00000e0000 */
        /* <DEDUP_REMOVED lines=17> */
.L_x_652:
[----:B------:R-:W-:Y:S01]  /*68f0*/  IMAD R10, R19, 0x8, R2 ;  /* 0x00000008130a7824 */ /* 0x000fe200078e0202 */
[C---:B------:R-:W-:Y:S01]  /*6900*/  ISETP.GT.AND P1, PT, R3.reuse, R0, PT ;  /* 0x000000000300720c */ /* 0x040fe20003f24270 */
[----:B------:R-:W-:Y:S02]  /*6910*/  VIADD R3, R3, 0xffffffff ;  /* 0xffffffff03037836 */ /* 0x000fe40000000000 */
[----:B------:R-:W-:-:S05]  /*6920*/  VIADD R10, R10, 0x28c60 ;  /* 0x00028c600a0a7836 */ /* 0x000fca0000000000 */
[----:B------:R-:W-:-:S04]  /*6930*/  PRMT R10, R190, 0x654, R10 ;  /* 0x00000654be0a7816 */ /* 0x000fc8000000000a */
[----:B------:R1:W-:Y:S01]  /*6940*/  SYNCS.ARRIVE.TRANS64.RED.A1T0 RZ, [R10+URZ], RZ ;  /* 0x000000ff0aff79a7 */ /* 0x0003e2000810043f */
[----:B------:R-:W-:Y:S05]  /*6950*/  @P1 BRA `(.L_x_653) ;  /* 0xfffffff000dc1947 */ /* 0x000fea000383ffff */
.L_x_646:
[----:B------:R-:W-:Y:S05]  /*6960*/  BSYNC B0 ;  /* 0x0000000000007941 */ /* 0x000fea0003800000 */
.L_x_645:
[----:B------:R-:W-:Y:S01]  /*6970*/  BAR.SYNC.DEFER_BLOCKING 0xe, 0x100 ;  /* 0x0384000000007b1d */ /* 0x000fe20000010000 */
[C---:B------:R-:W-:Y:S01]  /*6980*/  IMAD R0, R19.reuse, 0x40, R195 ;  /* 0x0000004013007824 */ /* 0x040fe200078e02c3 */
[----:B------:R-:W-:Y:S01]  /*6990*/  PLOP3.LUT P0, PT, PT, PT, PT, 0x8, 0x0 ;  /* 0x000000000000781c */ /* 0x000fe20003f0e170 */
[----:B------:R-:W-:Y:S02]  /*69a0*/  VIADD R19, R19, 0x1 ;  /* 0x0000000113137836 */ /* 0x000fe40000000000 */
[----:B------:R-:W-:Y:S02]  /*69b0*/  IMAD R2, R0, 0x4, R2 ;  /* 0x0000000400027824 */ /* 0x000fe400078e0202 */
[----:B------:R-:W-:Y:S01]  /*69c0*/  IMAD.MOV.U32 R21, RZ, RZ, RZ ;  /* 0x000000ffff157224 */ /* 0x000fe200078e00ff */
[----:B------:R-:W-:Y:S01]  /*69d0*/  ISETP.NE.AND P1, PT, R19, 0x2, PT ;  /* 0x000000021300780c */ /* 0x000fe20003f25270 */
[----:B------:R-:W-:-:S03]  /*69e0*/  IMAD.MOV.U32 R156, RZ, RZ, RZ ;  /* 0x000000ffff9c7224 */ /* 0x000fc600078e00ff */
[----:B------:R-:W-:Y:S01]  /*69f0*/  SEL R19, R19, RZ, P1 ;  /* 0x000000ff13137207 */ /* 0x000fe20000800000 */
[----:B------:R-:W2:Y:S02]  /*6a00*/  LDS R0, [R2+0x28800] ;  /* 0x0288000002007984 */ /* 0x000ea40000000800 */
        /* <DEDUP_REMOVED lines=63> */
[----:B------:R-:W-:-:S02]  /*6e00*/  FMUL.FTZ R149, R149, R0 ;  /* 0x0000000095957220 */ /* 0x000fc40000410000 */
        /* <DEDUP_REMOVED lines=65> */
[----:B------:R-:W-:-:S04]  /*7220*/  SEL R0, RZ, 0x1, P1 ;  /* 0x00000001ff007807 */ /* 0x000fc80000800000 */
[----:B------:R-:W-:Y:S01]  /*7230*/  LOP3.LUT R185, R185, R0, RZ, 0x3c, !PT ;  /* 0x00000000b9b97212 */ /* 0x000fe200078e3cff */
[----:B------:R-:W-:Y:S06]  /*7240*/  BAR.ARV 0xf, 0x100 ;  /* 0x03c4000000007b1d */ /* 0x000fec0000002000 */
[----:B------:R-:W-:Y:S05]  /*7250*/  BRA `(.L_x_640) ;  /* 0x0000006400c47947 */ /* 0x000fea0003800000 */
.L_x_637:
[----:B------:R-:W-:Y:S01]  /*7260*/  LOP3.LUT P1, RZ, R18, 0x4, RZ, 0xc0, !PT ;  /* 0x0000000412ff7812 */ /* 0x000fe2000782c0ff */
[----:B------:R-:W-:Y:S01]  /*7270*/  BSSY B0, `(.L_x_654) ;  /* 0x000001e000007945 */ /* 0x000fe20003800000 */
[----:B------:R-:W-:-:S11]  /*7280*/  IMAD.MOV.U32 R3, RZ, RZ, RZ ;  /* 0x000000ffff037224 */ /* 0x000fd600078e00ff */
[----:B------:R-:W-:Y:S05]  /*7290*/  @!P1 BRA `(.L_x_655) ;  /* 0x00000000006c9947 */ /* 0x000fea0003800000 */
[-C--:B------:R-:W-:Y:S02]  /*72a0*/  IABS R3, R9.reuse ;  /* 0x0000000900037213 */ /* 0x080fe40000000000 */
[----:B------:R-:W-:Y:S02]  /*72b0*/  IADD3 R0, R168, -0x1, R9 ;  /* 0xffffffffa8007810 */ /* 0x000fe40007ffe009 */
[----:B------:R-:W4:Y:S01]  /*72c0*/  I2F.RP R6, R3 ;  /* 0x0000000300067306 */ /* 0x000f220000209400 */
[----:B------:R-:W-:-:S05]  /*72d0*/  IABS R10, R9 ;  /* 0x00000009000a7213 */ /* 0x000fca0000000000 */
[----:B------:R-:W-:Y:S02]  /*72e0*/  IMAD.MOV R10, RZ, RZ, -R10 ;  /* 0x000000ffff0a7224 */ /* 0x000fe400078e0a0a */
[----:B----4-:R-:W4:Y:S02]  /*72f0*/  MUFU.RCP R6, R6 ;  /* 0x0000000600067308 */ /* 0x010f240000001000 */
[----:B----4-:R-:W-:Y:S01]  /*7300*/  VIADD R4, R6, 0xffffffe ;  /* 0x0ffffffe06047836 */ /* 0x010fe20000000000 */
[----:B------:R-:W-:Y:S02]  /*7310*/  IABS R6, R0 ;  /* 0x0000000000067213 */ /* 0x000fe40000000000 */
[----:B------:R-:W-:-:S03]  /*7320*/  LOP3.LUT R0, R0, R9, RZ, 0x3c, !PT ;  /* 0x0000000900007212 */ /* 0x000fc600078e3cff */
[----:B------:R4:W0:Y:S01]  /*7330*/  F2I.FTZ.U32.TRUNC.NTZ R5, R4 ;  /* 0x0000000400057305 */ /* 0x000822000021f000 */
[----:B------:R-:W-:Y:S01]  /*7340*/  ISETP.GE.AND P2, PT, R0, RZ, PT ;  /* 0x000000ff0000720c */ /* 0x000fe20003f46270 */
[----:B----4-:R-:W-:Y:S02]  /*7350*/  IMAD.MOV.U32 R4, RZ, RZ, RZ ;  /* 0x000000ffff047224 */ /* 0x010fe400078e00ff */
[----:B0-----:R-:W-:-:S04]  /*7360*/  IMAD.MOV R8, RZ, RZ, -R5 ;  /* 0x000000ffff087224 */ /* 0x001fc800078e0a05 */
        /* <DEDUP_REMOVED lines=14> */
.L_x_655:
[----:B------:R-:W-:Y:S05]  /*7450*/  BSYNC B0 ;  /* 0x0000000000007941 */ /* 0x000fea0003800000 */
.L_x_654:
        /* <DEDUP_REMOVED lines=72> */
[----:B------:R-:W2:Y:S01]  /*78e0*/  LDL R0, [R1+0x44] ;  /* 0x0000440001007983 */ /* 0x000ea20000100800 */
[----:B------:R-:W-:Y:S03]  /*78f0*/  BSSY B6, `(.L_x_656) ;  /* 0x000001c000067945 */ /* 0x000fe60003800000 */
[----:B--2---:R-:W0:Y:S02]  /*7900*/  SHFL.IDX PT, R0, R0, RZ, 0x1f ;  /* 0x00001fff00007589 */ /* 0x004e2400000e0000 */
[----:B0-----:R-:W-:-:S04]  /*7910*/  LEA.HI R3, R0, R0, RZ, 0x1 ;  /* 0x0000000000037211 */ /* 0x001fc800078f08ff */
[----:B------:R-:W-:-:S05]  /*7920*/  LOP3.LUT R3, R3, 0x1fffe, RZ, 0xc0, !PT ;  /* 0x0001fffe03037812 */ /* 0x000fca00078ec0ff */
        /* <DEDUP_REMOVED lines=24> */
.L_x_657:
[----:B------:R-:W-:Y:S05]  /*7ab0*/  BSYNC B6 ;  /* 0x0000000000067941 */ /* 0x000fea0003800000 */
.L_x_656:
[----:B------:R-:W-:Y:S02]  /*7ac0*/  ULDC UR4, c[0x0][0x3f4] ;  /* 0x0000fd0000047ab9 */ /* 0x000fe40000000800 */
[----:B------:R-:W-:-:S13]  /*7ad0*/  ISETP.LT.AND P0, PT, RZ, UR4, PT ;  /* 0x00000004ff007c0c */ /* 0x000fda000bf01270 */
[----:B------:R-:W-:Y:S05]  /*7ae0*/  @P0 BRA `(.L_x_658) ;  /* 0x0000000000400947 */ /* 0x000fea0003800000 */
[----:B------:R-:W2:Y:S02]  /*7af0*/  LDL R20, [R1+0x3c] ;  /* 0x00003c0001147983 */ /* 0x000ea40000100800 */
[----:B--2---:R-:W-:-:S04]  /*7b00*/  LEA.HI R0, R20, R20, RZ, 0x1 ;  /* 0x0000001414007211 */ /* 0x004fc800078f08ff */
[----:B------:R-:W-:-:S05]  /*7b10*/  LOP3.LUT R0, R0, 0xfffffffe, RZ, 0xc0, !PT ;  /* 0xfffffffe00007812 */ /* 0x000fca00078ec0ff */
[----:B------:R-:W-:-:S05]  /*7b20*/  IMAD.IADD R0, R20, 0x1, -R0 ;  /* 0x0000000114007824 */ /* 0x000fca00078e0a00 */
[----:B------:R-:W-:-:S04]  /*7b30*/  SHF.L.U32 R3, R0, 0x1f, RZ ;  /* 0x0000001f00037819 */ /* 0x000fc800000006ff */
[----:B------:R0:W1:Y:S03]  /*7b40*/  SYNCS.PHASECHK.TRANS64.TRYWAIT P0, [R2+URZ+0x28c00], R3 ;  /* 0x028c0003020075a7 */ /* 0x000066000800017f */
[----:B-1----:R-:W-:Y:S05]  /*7b50*/  @!P0 NANOSLEEP.SYNCS 0x989680 ;  /* 0x009896800000895d */ /* 0x002fea0003900000 */
[----:B------:R-:W1:Y:S01]  /*7b60*/  @!P0 SYNCS.PHASECHK.TRANS64 P0, [R2+URZ+0x28c00], R3 ;  /* 0x028c0003020085a7 */ /* 0x000e62000800007f */
[----:B------:R-:W-:Y:S04]  /*7b70*/  BSSY B0, `(.L_x_659) ;  /* 0x0000006000007945 */ /* 0x000fe80003800000 */
[----:B-1----:R-:W-:Y:S05]  /*7b80*/  @P0 BRA `(.L_x_660) ;  /* 0x0000000000100947 */ /* 0x002fea0003800000 */
.L_x_661:
[----:B-1----:R1:W2:Y:S02]  /*7b90*/  SYNCS.PHASECHK.TRANS64.TRYWAIT P0, [R2+URZ+0x28c00], R3 ;  /* 0x028c0003020075a7 */ /* 0x0022a4000800017f */
[----:B--2---:R-:W-:Y:S05]  /*7ba0*/  @!P0 NANOSLEEP.SYNCS 0x989680 ;  /* 0x009896800000895d */ /* 0x004fea0003900000 */
[----:B------:R-:W2:Y:S02]  /*7bb0*/  @!P0 SYNCS.PHASECHK.TRANS64 P0, [R2+URZ+0x28c00], R3 ;  /* 0x028c0003020085a7 */ /* 0x000ea4000800007f */
[----:B--2---:R-:W-:Y:S05]  /*7bc0*/  @!P0 BRA `(.L_x_661) ;  /* 0xfffffffc00f08947 */ /* 0x004fea000383ffff */
.L_x_660:
[----:B------:R-:W-:Y:S05]  /*7bd0*/  BSYNC B0 ;  /* 0x0000000000007941 */ /* 0x000fea0003800000 */
.L_x_659:
[----:B------:R-:W-:Y:S05]  /*7be0*/  BRA `(.L_x_662) ;  /* 0x0000002000c07947 */ /* 0x000fea0003800000 */
.L_x_658:
[----:B-----5:R-:W-:Y:S01]  /*7bf0*/  SHF.R.S32.HI R0, RZ, 0x1f, R154 ;  /* 0x0000001fff007819 */ /* 0x020fe2000001149a */
[----:B------:R-:W-:Y:S01]  /*7c00*/  VIADD R4, R2, 0x20400 ;  /* 0x0002040002047836 */ /* 0x000fe20000000000 */
[----:B------:R-:W-:Y:S01]  /*7c10*/  ULDC.64 UR4, c[0x0][0x3f8] ;  /* 0x0000fe0000047ab9 */ /* 0x000fe20000000a00 */
[----:B------:R-:W-:Y:S01]  /*7c20*/  ULDC.64 UR6, c[0x0][0x408] ;  /* 0x0001020000067ab9 */ /* 0x000fe20000000a00 */
[----:B------:R-:W-:Y:S01]  /*7c30*/  BSSY B6, `(.L_x_663) ;  /* 0x0000021000067945 */ /* 0x000fe20003800000 */
[----:B------:R-:W-:Y:S01]  /*7c40*/  IMAD R3, R0, UR4, RZ ;  /* 0x0000000400037c24 */ /* 0x000fe2000f8e02ff */
[----:B------:R-:W-:Y:S01]  /*7c50*/  LOP3.LUT P0, RZ, R4, 0x3ff, RZ, 0xc0, !PT ;  /* 0x000003ff04ff7812 */ /* 0x000fe2000780c0ff */
[----:B------:R-:W-:Y:S02]  /*7c60*/  IMAD R9, R0, UR6, RZ ;  /* 0x0000000600097c24 */ /* 0x000fe4000f8e02ff */
[----:B------:R-:W-:-:S04]  /*7c70*/  IMAD.WIDE.U32 R4, R154, UR4, RZ ;  /* 0x000000049a047c25 */ /* 0x000fc8000f8e00ff */
[C---:B------:R-:W-:Y:S01]  /*7c80*/  IMAD R3, R154.reuse, UR5, R3 ;  /* 0x000000059a037c24 */ /* 0x040fe2000f8e0203 */
[----:B------:R-:W-:Y:S01]  /*7c90*/  ULDC.64 UR4, c[0x0][0x3e8] ;  /* 0x0000fa0000047ab9 */ /* 0x000fe20000000a00 */
[----:B------:R-:W-:Y:S01]  /*7ca0*/  IMAD.WIDE.U32 R6, R154, UR6, RZ ;  /* 0x000000069a067c25 */ /* 0x000fe2000f8e00ff */
[----:B------:R-:W-:-:S03]  /*7cb0*/  LEA R25, P1, R4, UR4, 0x1 ;  /* 0x0000000404197c11 */ /* 0x000fc6000f8208ff */
[----:B------:R-:W-:Y:S01]  /*7cc0*/  IMAD R9, R154, UR7, R9 ;  /* 0x000000079a097c24 */ /* 0x000fe2000f8e0209 */
[----:B------:R-:W-:Y:S01]  /*7cd0*/  ULDC.64 UR6, c[0x0][0x400] ;  /* 0x0001000000067ab9 */ /* 0x000fe20000000a00 */
[----:B------:R-:W-:Y:S01]  /*7ce0*/  IMAD.IADD R5, R3, 0x1, R5 ;  /* 0x0000000103057824 */ /* 0x000fe200078e0205 */
[----:B------:R-:W-:Y:S01]  /*7cf0*/  LEA R27, P2, R6, UR6, 0x1 ;  /* 0x00000006061b7c11 */ /* 0x000fe2000f8408ff */
[----:B------:R-:W-:-:S03]  /*7d00*/  IMAD.IADD R3, R9, 0x1, R7 ;  /* 0x0000000109037824 */ /* 0x000fc600078e0207 */
[----:B------:R-:W-:Y:S02]  /*7d10*/  LEA.HI.X R26, R4, UR5, R5, 0x1, P1 ;  /* 0x00000005041a7c11 */ /* 0x000fe400088f0c05 */
[----:B------:R-:W-:Y:S01]  /*7d20*/  LEA.HI.X R24, R6, UR7, R3, 0x1, P2 ;  /* 0x0000000706187c11 */ /* 0x000fe200090f0c03 */
[----:B------:R-:W-:Y:S06]  /*7d30*/  @!P0 BRA `(.L_x_664) ;  /* 0x0000000000408947 */ /* 0x000fec0003800000 */
        /* <DEDUP_REMOVED lines=16> */
.L_x_664:
[----:B------:R-:W-:Y:S05]  /*7e40*/  BSYNC B6 ;  /* 0x0000000000067941 */ /* 0x000fea0003800000 */
.L_x_663:
[----:B------:R-:W-:Y:S01]  /*7e50*/  ULDC.U8 UR4, c[0x0][0x410] ;  /* 0x0001040000047ab9 */ /* 0x000fe20000000000 */
[----:B------:R-:W-:Y:S01]  /*7e60*/  BSSY B0, `(.L_x_665) ;  /* 0x0000200000007945 */ /* 0x000fe20003800000 */
[----:B------:R-:W-:Y:S01]  /*7e70*/  ISETP.NE.AND P0, PT, RZ, UR4, PT ;  /* 0x00000004ff007c0c */ /* 0x000fe2000bf05270 */
[----:B------:R-:W-:-:S12]  /*7e80*/  IMAD R4, R153, 0x40, R186 ;  /* 0x0000004099047824 */ /* 0x000fd800078e02ba */
[----:B------:R-:W-:Y:S05]  /*7e90*/  @!P0 BRA `(.L_x_666) ;  /* 0x0000001000108947 */ /* 0x000fea0003800000 */
[----:B------:R-:W-:-:S03]  /*7ea0*/  UMOV UR4, 0xffffffff ;  /* 0xffffffff00047882 */ /* 0x000fc60000000000 */
[----:B------:R-:W-:Y:S05]  /*7eb0*/  BRA.DIV UR4, `(.L_x_667) ;  /* 0x0000012a04707947 */ /* 0x000fea000b800000 */
[----:B------:R0:W1:Y:S04]  /*7ec0*/  SHFL.IDX PT, R0, R26, RZ, 0x1c1f ;  /* 0x001c1fff1a007589 */ /* 0x00006800000e0000 */
[----:B------:R0:W2:Y:S04]  /*7ed0*/  SHFL.IDX PT, R3, R25, RZ, 0x1c1f ;  /* 0x001c1fff19037589 */ /* 0x0000a800000e0000 */
[----:B------:R-:W3:Y:S04]  /*7ee0*/  SHFL.IDX PT, R24, R24, RZ, 0x1c1f ;  /* 0x001c1fff18187589 */ /* 0x000ee800000e0000 */
[----:B------:R0:W4:Y:S02]  /*7ef0*/  SHFL.IDX PT, R21, R27, RZ, 0x1c1f ;  /* 0x001c1fff1b157589 */ /* 0x00012400000e0000 */
.L_x_878:
[----:B------:R-:W5:Y:S01]  /*7f00*/  LDL R11, [R1+0x3c] ;  /* 0x00003c00010b7983 */ /* 0x000f620000100800 */
[----:B------:R-:W-:Y:S01]  /*7f10*/  ULDC UR4, c[0x0][0x448] ;  /* 0x0001120000047ab9 */ /* 0x000fe20000000800 */
[----:B------:R-:W-:Y:S01]  /*7f20*/  IMAD.SHL.U32 R5, R191, 0x40, RZ ;  /* 0x00000040bf057824 */ /* 0x000fe200078e00ff */
[----:B------:R-:W-:Y:S01]  /*7f30*/  BSSY B1, `(.L_x_668) ;  /* 0x0000028000017945 */ /* 0x000fe20003800000 */
[----:B0-----:R-:W-:Y:S01]  /*7f40*/  IMAD R25, R152, UR4, RZ ;  /* 0x0000000498197c24 */ /* 0x001fe2000f8e02ff */
[----:B------:R-:W-:Y:S02]  /*7f50*/  CS2R R8, SRZ ;  /* 0x0000000000087805 */ /* 0x000fe4000001ff00 */
[----:B------:R-:W-:Y:S02]  /*7f60*/  LOP3.LUT R5, R5, 0x1c0, RZ, 0xc0, !PT ;  /* 0x000001c005057812 */ /* 0x000fe400078ec0ff */
[----:B------:R-:W-:Y:S01]  /*7f70*/  ISETP.GE.AND P0, PT, R4, R25, PT ;  /* 0x000000190400720c */ /* 0x000fe20003f06270 */
[----:B------:R-:W-:Y:S01]  /*7f80*/  IMAD R25, R153, -0x40, R25 ;  /* 0xffffffc099197824 */ /* 0x000fe200078e0219 */
[----:B------:R-:W-:-:S02]  /*7f90*/  LOP3.LUT R6, R5, 0x18, R16, 0xf8, !PT ;  /* 0x0000001805067812 */ /* 0x000fc400078ef810 */
[----:B------:R-:W-:-:S04]  /*7fa0*/  SHF.R.U32.HI R7, RZ, 0x3, R5 ;  /* 0x00000003ff077819 */ /* 0x000fc80000011605 */
[----:B------:R-:W-:Y:S02]  /*7fb0*/  LOP3.LUT R27, R6, R7, RZ, 0x3c, !PT ;  /* 0x00000007061b7212 */ /* 0x000fe400078e3cff */
[----:B------:R-:W-:Y:S02]  /*7fc0*/  CS2R R6, SRZ ;  /* 0x0000000000067805 */ /* 0x000fe4000001ff00 */
[----:B-----5:R-:W-:-:S04]  /*7fd0*/  LEA.HI R5, R11, R11, RZ, 0x1 ;  /* 0x0000000b0b057211 */ /* 0x020fc800078f08ff */
[----:B------:R-:W-:Y:S02]  /*7fe0*/  LOP3.LUT R10, R5, 0xfffffffe, RZ, 0xc0, !PT ;  /* 0xfffffffe050a7812 */ /* 0x000fe400078ec0ff */
[----:B------:R-:W-:-:S03]  /*7ff0*/  CS2R R4, SRZ ;  /* 0x0000000000047805 */ /* 0x000fc6000001ff00 */
[----:B------:R-:W-:Y:S01]  /*8000*/  IMAD.IADD R26, R11, 0x1, -R10 ;  /* 0x000000010b1a7824 */ /* 0x000fe200078e0a0a */
[----:B------:R-:W-:Y:S01]  /*8010*/  CS2R R10, SRZ ;  /* 0x00000000000a7805 */ /* 0x000fe2000001ff00 */
[----:B------:R-:W-:Y:S06]  /*8020*/  @P0 BRA `(.L_x_669) ;  /* 0x0000000000600947 */ /* 0x000fec0003800000 */
[----:B------:R-:W-:Y:S01]  /*8030*/  ULDC UR4, c[0x0][0x3f4] ;  /* 0x0000fd0000047ab9 */ /* 0x000fe20000000800 */
[----:B------:R-:W-:Y:S01]  /*8040*/  IMAD.SHL.U32 R14, R194, 0x2, RZ ;  /* 0x00000002c20e7824 */ /* 0x000fe200078e00ff */
[----:B------:R-:W-:Y:S01]  /*8050*/  ISETP.GE.AND P2, PT, R188, UR4, PT ;  /* 0x00000004bc007c0c */ /* 0x000fe2000bf46270 */
[----:B--2---:R-:W-:Y:S01]  /*8060*/  IMAD.MOV.U32 R4, RZ, RZ, R3 ;  /* 0x000000ffff047224 */ /* 0x004fe200078e0003 */
[C---:B------:R-:W-:Y:S01]  /*8070*/  ISETP.GE.AND P3, PT, R194.reuse, UR4, PT ;  /* 0x00000004c2007c0c */ /* 0x040fe2000bf66270 */
[----:B-1----:R-:W-:Y:S01]  /*8080*/  IMAD.MOV.U32 R5, RZ, RZ, R0 ;  /* 0x000000ffff057224 */ /* 0x002fe200078e0000 */
[----:B------:R-:W-:Y:S02]  /*8090*/  SHF.R.S32.HI R7, RZ, 0x1f, R194 ;  /* 0x0000001fff077819 */ /* 0x000fe400000114c2 */
[----:B------:R-:W-:Y:S01]  /*80a0*/  CS2R R8, SRZ ;  /* 0x0000000000087805 */ /* 0x000fe2000001ff00 */
[----:B----4-:R-:W-:Y:S01]  /*80b0*/  IMAD.MOV.U32 R6, RZ, RZ, R21 ;  /* 0x000000ffff067224 */ /* 0x010fe200078e0015 */
[----:B------:R-:W-:Y:S01]  /*80c0*/  SHF.L.U64.HI R15, R194, 0x1, R7 ;  /* 0x00000001c20f7819 */ /* 0x000fe20000010207 */
[----:B---3--:R-:W-:-:S04]  /*80d0*/  IMAD.MOV.U32 R7, RZ, RZ, R24 ;  /* 0x000000ffff077224 */ /* 0x008fc800078e0018 */
[C---:B------:R-:W-:Y:S02]  /*80e0*/  @!P2 IMAD.WIDE R4, R188.reuse, 0x2, R4 ;  /* 0x00000002bc04a825 */ /* 0x040fe400078e0204 */
[-C--:B------:R-:W-:Y:S02]  /*80f0*/  @!P3 IADD3 R12, P0, R3, R14.reuse, RZ ;  /* 0x0000000e030cb210 */ /* 0x080fe40007f1e0ff */
[----:B------:R-:W-:Y:S01]  /*8100*/  @!P3 IADD3 R14, P1, R21, R14, RZ ;  /* 0x0000000e150eb210 */ /* 0x000fe20007f3e0ff */
[----:B------:R0:W5:Y:S01]  /*8110*/  @!P2 LD.E.64 R8, desc[UR42][R4.64] ;  /* 0x0000002a0408a980 */ /* 0x000162000c101b00 */
[----:B------:R-:W-:Y:S01]  /*8120*/  @!P2 IMAD.WIDE R20, R188, 0x2, R6 ;  /* 0x00000002bc14a825 */ /* 0x000fe200078e0206 */
[----:B------:R-:W-:Y:S02]  /*8130*/  CS2R R10, SRZ ;  /* 0x00000000000a7805 */ /* 0x000fe4000001ff00 */
[----:B------:R-:W-:Y:S01]  /*8140*/  CS2R R6, SRZ ;  /* 0x0000000000067805 */ /* 0x000fe2000001ff00 */
[----:B------:R-:W-:-:S02]  /*8150*/  @!P3 IMAD.X R13, R0, 0x1, R15, P0 ;  /* 0x00000001000db824 */ /* 0x000fc400000e060f */
[----:B------:R-:W-:Y:S01]  /*8160*/  @!P3 IMAD.X R15, R24, 0x1, R15, P1 ;  /* 0x00000001180fb824 */ /* 0x000fe200008e060f */
[----:B0-----:R-:W-:Y:S02]  /*8170*/  CS2R R4, SRZ ;  /* 0x0000000000047805 */ /* 0x001fe4000001ff00 */
[----:B------:R0:W5:Y:S04]  /*8180*/  @!P3 LD.E.64 R10, desc[UR42][R12.64] ;  /* 0x0000002a0c0ab980 */ /* 0x000168000c101b00 */
[----:B------:R0:W5:Y:S04]  /*8190*/  @!P3 LD.E.64 R6, desc[UR42][R14.64] ;  /* 0x0000002a0e06b980 */ /* 0x000168000c101b00 */
[----:B------:R0:W5:Y:S02]  /*81a0*/  @!P2 LD.E.64 R4, desc[UR42][R20.64] ;  /* 0x0000002a1404a980 */ /* 0x000164000c101b00 */
.L_x_669:
[----:B------:R-:W-:Y:S05]  /*81b0*/  BSYNC B1 ;  /* 0x0000000000017941 */ /* 0x000fea0003800000 */
.L_x_668:
[----:B0-----:R-:W-:Y:S01]  /*81c0*/  SHF.L.U32 R13, R26, 0x1f, RZ ;  /* 0x0000001f1a0d7819 */ /* 0x001fe200000006ff */
[----:B--2---:R-:W-:Y:S01]  /*81d0*/  IMAD R3, R198, 0x200, R27 ;  /* 0x00000200c6037824 */ /* 0x004fe200078e021b */
[----:B------:R-:W-:Y:S01]  /*81e0*/  LOP3.LUT P1, RZ, R191, 0x4, RZ, 0xc0, !PT ;  /* 0x00000004bfff7812 */ /* 0x000fe2000782c0ff */
[--C-:B-----5:R-:W-:Y:S01]  /*81f0*/  IMAD.MOV.U32 R12, RZ, RZ, R9.reuse ;  /* 0x000000ffff0c7224 */ /* 0x120fe200078e0009 */
[----:B------:R-:W0:Y:S01]  /*8200*/  SYNCS.PHASECHK.TRANS64.TRYWAIT P0, [R2+URZ+0x28c00], R13 ;  /* 0x028c000d020075a7 */ /* 0x000e22000800017f */
[----:B------:R-:W-:Y:S01]  /*8210*/  IMAD R3, R3, 0x2, R2 ;  /* 0x0000000203037824 */ /* 0x000fe200078e0202 */
[--C-:B------:R-:W-:Y:S01]  /*8220*/  SHF.R.U64 R31, R8, 0x10, R9.reuse ;  /* 0x00000010081f7819 */ /* 0x100fe20000001209 */
[----:B------:R-:W-:Y:S01]  /*8230*/  IMAD.MOV.U32 R30, RZ, RZ, R10 ;  /* 0x000000ffff1e7224 */ /* 0x000fe200078e000a */
[----:B------:R-:W-:Y:S01]  /*8240*/  SHF.R.U32.HI R9, RZ, 0x10, R9 ;  /* 0x00000010ff097819 */ /* 0x000fe20000011609 */
[----:B------:R-:W-:Y:S01]  /*8250*/  IMAD.MOV.U32 R29, RZ, RZ, R8 ;  /* 0x000000ffff1d7224 */ /* 0x000fe200078e0008 */
[--C-:B------:R-:W-:Y:S01]  /*8260*/  SHF.R.U64 R32, R10, 0x10, R11.reuse ;  /* 0x000000100a207819 */ /* 0x100fe2000000120b */
[--C-:B------:R-:W-:Y:S01]  /*8270*/  IMAD.MOV.U32 R14, RZ, RZ, R11.reuse ;  /* 0x000000ffff0e7224 */ /* 0x100fe200078e000b */
[----:B------:R-:W-:Y:S01]  /*8280*/  SHF.R.U32.HI R10, RZ, 0x10, R11 ;  /* 0x00000010ff0a7819 */ /* 0x000fe2000001160b */
[----:B------:R-:W-:Y:S01]  /*8290*/  IMAD.MOV.U32 R26, RZ, RZ, R4 ;  /* 0x000000ffff1a7224 */ /* 0x000fe200078e0004 */
[--C-:B------:R-:W-:Y:S01]  /*82a0*/  SHF.R.U64 R33, R4, 0x10, R5.reuse ;  /* 0x0000001004217819 */ /* 0x100fe20000001205 */
[--C-:B------:R-:W-:Y:S01]  /*82b0*/  IMAD.MOV.U32 R8, RZ, RZ, R5.reuse ;  /* 0x000000ffff087224 */ /* 0x100fe200078e0005 */
[----:B------:R-:W-:Y:S01]  /*82c0*/  SHF.R.U32.HI R11, RZ, 0x10, R5 ;  /* 0x00000010ff0b7819 */ /* 0x000fe20000011605 */
[----:B------:R-:W-:Y:S01]  /*82d0*/  IMAD.MOV.U32 R28, RZ, RZ, R6 ;  /* 0x000000ffff1c7224 */ /* 0x000fe200078e0006 */
[----:B------:R-:W-:Y:S01]  /*82e0*/  IADD3 R4, R3, 0x20400, RZ ;  /* 0x0002040003047810 */ /* 0x000fe20007ffe0ff */
[----:B------:R-:W-:Y:S01]  /*82f0*/  IMAD.MOV.U32 R5, RZ, RZ, R7 ;  /* 0x000000ffff057224 */ /* 0x000fe200078e0007 */
[----:B------:R-:W-:Y:S01]  /*8300*/  PRMT R31, R31, 0x5410, R9 ;  /* 0x000054101f1f7816 */ /* 0x000fe20000000009 */
[----:B------:R-:W-:Y:S01]  /*8310*/  BSSY B1, `(.L_x_670) ;  /* 0x000000e000017945 */ /* 0x000fe20003800000 */
[----:B------:R-:W-:Y:S01]  /*8320*/  VIMNMX R9, R25, 0x40, PT ;  /* 0x0000004019097848 */ /* 0x000fe20003fe0100 */
[----:B-1----:R-:W-:Y:S01]  /*8330*/  VIADD R0, R3, 0x20440 ;  /* 0x0002044003007836 */ /* 0x002fe20000000000 */
[--C-:B------:R-:W-:Y:S01]  /*8340*/  SHF.R.U64 R34, R6, 0x10, R7.reuse ;  /* 0x0000001006227819 */ /* 0x100fe20000001207 */
[----:B------:R-:W-:Y:S01]  /*8350*/  @P1 VIADD R0, R4, 0xffffffc0 ;  /* 0xffffffc004001836 */ /* 0x000fe20000000000 */
[----:B------:R-:W-:-:S02]  /*8360*/  SHF.R.U32.HI R6, RZ, 0x10, R7 ;  /* 0x00000010ff067819 */ /* 0x000fc40000011607 */
[----:B------:R-:W-:Y:S02]  /*8370*/  PRMT R29, R29, 0x5410, R12 ;  /* 0x000054101d1d7816 */ /* 0x000fe4000000000c */
[----:B------:R-:W-:Y:S02]  /*8380*/  PRMT R30, R30, 0x5410, R14 ;  /* 0x000054101e1e7816 */ /* 0x000fe4000000000e */
[----:B------:R-:W-:Y:S02]  /*8390*/  PRMT R32, R32, 0x5410, R10 ;  /* 0x0000541020207816 */ /* 0x000fe4000000000a */
[----:B------:R-:W-:Y:S02]  /*83a0*/  ISETP.GE.AND P1, PT, R186, R9, PT ;  /* 0x00000009ba00720c */ /* 0x000fe40003f26270 */
[----:B------:R-:W-:Y:S02]  /*83b0*/  PRMT R26, R26, 0x5410, R8 ;  /* 0x000054101a1a7816 */ /* 0x000fe40000000008 */
[----:B------:R-:W-:-:S02]  /*83c0*/  PRMT R33, R33, 0x5410, R11 ;  /* 0x0000541021217816 */ /* 0x000fc4000000000b */
[----:B------:R-:W-:Y:S01]  /*83d0*/  PRMT R28, R28, 0x5410, R5 ;  /* 0x000054101c1c7816 */ /* 0x000fe20000000005 */
[----:B0-----:R-:W-:Y:S06]  /*83e0*/  @!P0 BRA `(.L_x_671) ;  /* 0x0000012400988947 */ /* 0x001fec0003800000 */
.L_x_879:
[----:B------:R-:W-:Y:S05]  /*83f0*/  BSYNC B1 ;  /* 0x0000000000017941 */ /* 0x000fea0003800000 */
.L_x_670:
[----:B------:R-:W-:Y:S01]  /*8400*/  BSSY B1, `(.L_x_672) ;  /* 0x0000056000017945 */ /* 0x000fe20003800000 */
[----:B------:R-:W-:-:S03]  /*8410*/  PRMT R34, R34, 0x5410, R6 ;  /* 0x0000541022227816 */ /* 0x000fc60000000006 */
[----:B------:R-:W-:Y:S05]  /*8420*/  @P1 BRA `(.L_x_673) ;  /* 0x00000004004c1947 */ /* 0x000fea0003800000 */
[----:B------:R-:W1:Y:S01]  /*8430*/  LDC R5, c[0x0][0x3f4] ;  /* 0x0000fd00ff057b82 */ /* 0x000e620000000800 */
[----:B------:R-:W-:Y:S01]  /*8440*/  BSSY B2, `(.L_x_674) ;  /* 0x000002a000027945 */ /* 0x000fe20003800000 */
[-C--:B-1----:R-:W-:Y:S02]  /*8450*/  ISETP.GE.AND P0, PT, R188, R5.reuse, PT ;  /* 0x00000005bc00720c */ /* 0x082fe40003f06270 */
[----:B------:R-:W-:-:S11]  /*8460*/  ISETP.GE.AND P1, PT, R194, R5, PT ;  /* 0x00000005c200720c */ /* 0x000fd60003f26270 */
[----:B------:R-:W-:Y:S05]  /*8470*/  @P0 BRA `(.L_x_675) ;  /* 0x0000000000980947 */ /* 0x000fea0003800000 */
[----:B------:R-:W1:Y:S01]  /*8480*/  LDS.128 R4, [R3+0x20400] ;  /* 0x0204000003047984 */ /* 0x000e620000000c00 */
[----:B------:R-:W-:Y:S02]  /*8490*/  HADD2.F32 R15, -RZ, R26.H0_H0 ;  /* 0x2000001aff0f7230 */ /* 0x000fe40000004100 */
[----:B0-----:R-:W-:Y:S02]  /*84a0*/  HADD2.F32 R13, -RZ, R29.H0_H0 ;  /* 0x2000001dff0d7230 */ /* 0x001fe40000004100 */
[----:B------:R-:W-:Y:S02]  /*84b0*/  HADD2.F32 R14, -RZ, R31.H0_H0 ;  /* 0x2000001fff0e7230 */ /* 0x000fe40000004100 */
[----:B------:R-:W-:Y:S02]  /*84c0*/  HADD2.F32 R20, -RZ, R33.H0_H0 ;  /* 0x20000021ff147230 */ /* 0x000fe40000004100 */
[--C-:B-1----:R-:W-:Y:S02]  /*84d0*/  HADD2.F32 R8, -RZ, R4.reuse.H0_H0 ;  /* 0x20000004ff087230 */ /* 0x102fe40000004100 */
[----:B------:R-:W-:-:S02]  /*84e0*/  HADD2.F32 R4, -RZ, R4.H1_H1 ;  /* 0x30000004ff047230 */ /* 0x000fc40000004100 */
[--C-:B------:R-:W-:Y:S02]  /*84f0*/  HADD2.F32 R10, -RZ, R5.reuse.H0_H0 ;  /* 0x20000005ff0a7230 */ /* 0x100fe40000004100 */
[----:B------:R-:W-:Y:S02]  /*8500*/  HADD2.F32 R5, -RZ, R5.H1_H1 ;  /* 0x30000005ff057230 */ /* 0x000fe40000004100 */
[C---:B----4-:R-:W-:Y:S01]  /*8510*/  FMUL.FTZ R21, R4.reuse, R15 ;  /* 0x0000000f04157220 */ /* 0x050fe20000410000 */
[----:B------:R-:W-:Y:S01]  /*8520*/  FMUL.FTZ R4, R4, R13 ;  /* 0x0000000d04047220 */ /* 0x000fe20000410000 */
[--C-:B------:R-:W-:Y:S02]  /*8530*/  HADD2.F32 R11, -RZ, R6.reuse.H0_H0 ;  /* 0x20000006ff0b7230 */ /* 0x100fe40000004100 */
[----:B------:R-:W-:Y:S02]  /*8540*/  HADD2.F32 R12, -RZ, R7.H0_H0 ;  /* 0x20000007ff0c7230 */ /* 0x000fe40000004100 */
[C---:B---3--:R-:W-:Y:S01]  /*8550*/  FFMA.FTZ R24, R8.reuse, R15, R4 ;  /* 0x0000000f08187223 */ /* 0x048fe20000010004 */
[C---:B------:R-:W-:Y:S01]  /*8560*/  FMUL.FTZ R25, R5.reuse, R20 ;  /* 0x0000001405197220 */ /* 0x040fe20000410000 */
[----:B------:R-:W-:Y:S01]  /*8570*/  FFMA.FTZ R21, R8, R13, -R21 ;  /* 0x0000000d08157223 */ /* 0x000fe20000010815 */
[----:B------:R-:W-:Y:S01]  /*8580*/  FMUL.FTZ R15, R5, R14 ;  /* 0x0000000e050f7220 */ /* 0x000fe20000410000 */
[----:B------:R-:W-:-:S02]  /*8590*/  HADD2.F32 R6, -RZ, R6.H1_H1 ;  /* 0x30000006ff067230 */ /* 0x000fc40000004100 */
[C---:B------:R-:W-:Y:S01]  /*85a0*/  FFMA.FTZ R25, R10.reuse, R14, -R25 ;  /* 0x0000000e0a197223 */ /* 0x040fe20000010819 */
[----:B------:R-:W-:Y:S02]  /*85b0*/  HADD2.F32 R7, -RZ, R7.H1_H1 ;  /* 0x30000007ff077230 */ /* 0x000fe40000004100 */
[----:B------:R-:W-:Y:S01]  /*85c0*/  FFMA.FTZ R10, R10, R20, R15 ;  /* 0x000000140a0a7223 */ /* 0x000fe2000001000f */
[----:B------:R-:W-:Y:S02]  /*85d0*/  HADD2.F32 R8, -RZ, R26.H1_H1 ;  /* 0x3000001aff087230 */ /* 0x000fe40000004100 */
[----:B------:R-:W-:Y:S02]  /*85e0*/  HADD2.F32 R4, -RZ, R29.H1_H1 ;  /* 0x3000001dff047230 */ /* 0x000fe40000004100 */
[----:B------:R-:W-:Y:S02]  /*85f0*/  HADD2.F32 R13, -RZ, R33.H1_H1 ;  /* 0x30000021ff0d7230 */ /* 0x000fe40000004100 */
[----:B------:R-:W-:Y:S01]  /*8600*/  FMUL.FTZ R14, R6, R8 ;  /* 0x00000008060e7220 */ /* 0x000fe20000410000 */
[----:B------:R-:W-:-:S02]  /*8610*/  HADD2.F32 R5, -RZ, R31.H1_H1 ;  /* 0x3000001fff057230 */ /* 0x000fc40000004100 */
[-C--:B------:R-:W-:Y:S01]  /*8620*/  FMUL.FTZ R15, R6, R4.reuse ;  /* 0x00000004060f7220 */ /* 0x080fe20000410000 */
[----:B------:R-:W-:Y:S01]  /*8630*/  FMUL.FTZ R27, R7, R13 ;  /* 0x0000000d071b7220 */ /* 0x000fe20000410000 */
[----:B------:R-:W-:Y:S01]  /*8640*/  FFMA.FTZ R6, R11, R4, -R14 ;  /* 0x000000040b067223 */ /* 0x000fe2000001080e */
[-C--:B------:R-:W-:Y:S01]  /*8650*/  FMUL.FTZ R20, R7, R5.reuse ;  /* 0x0000000507147220 */ /* 0x080fe20000410000 */
[----:B------:R-:W-:Y:S01]  /*8660*/  FFMA.FTZ R15, R11, R8, R15 ;  /* 0x000000080b0f7223 */ /* 0x000fe2000001000f */
[----:B------:R-:W-:Y:S01]  /*8670*/  FFMA.FTZ R7, R12, R5, -R27 ;  /* 0x000000050c077223 */ /* 0x000fe2000001081b */
[----:B------:R-:W-:Y:S01]  /*8680*/  F2FP.F16.F32.PACK_AB R4, R24, R21 ;  /* 0x000000151804723e */ /* 0x000fe200000000ff */
[----:B------:R-:W-:Y:S01]  /*8690*/  FFMA.FTZ R20, R12, R13, R20 ;  /* 0x0000000d0c147223 */ /* 0x000fe20000010014 */
[----:B------:R-:W-:Y:S02]  /*86a0*/  F2FP.F16.F32.PACK_AB R5, R10, R25 ;  /* 0x000000190a05723e */ /* 0x000fe400000000ff */
[----:B------:R-:W-:-:S02]  /*86b0*/  F2FP.F16.F32.PACK_AB R6, R15, R6 ;  /* 0x000000060f06723e */ /* 0x000fc400000000ff */
[----:B------:R-:W-:-:S05]  /*86c0*/  F2FP.F16.F32.PACK_AB R7, R20, R7 ;  /* 0x000000071407723e */ /* 0x000fca00000000ff */
[----:B------:R1:W-:Y:S02]  /*86d0*/  STS.128 [R3+0x20400], R4 ;  /* 0x0204000403007388 */ /* 0x0003e40000000c00 */
.L_x_675:
[----:B------:R-:W-:Y:S05]  /*86e0*/  BSYNC B2 ;  /* 0x0000000000027941 */ /* 0x000fea0003800000 */
.L_x_674:
[----:B------:R-:W-:Y:S05]  /*86f0*/  @P1 BRA `(.L_x_673) ;  /* 0x0000000000981947 */ /* 0x000fea0003800000 */
[----:B-1----:R-:W1:Y:S01]  /*8700*/  LDS.128 R4, [R0] ;  /* 0x0000000000047984 */ /* 0x002e620000000c00 */
        /* <DEDUP_REMOVED lines=36> */
[----:B------:R2:W-:Y:S02]  /*8950*/  STS.128 [R0], R4 ;  /* 0x0000000400007388 */ /* 0x0005e40000000c00 */
.L_x_673:
[----:B------:R-:W-:Y:S05]  /*8960*/  BSYNC B1 ;  /* 0x0000000000017941 */ /* 0x000fea0003800000 */
.L_x_672:
[----:B-12---:R-:W-:-:S05]  /*8970*/  VIADD R4, R186, 0x20 ;  /* 0x00000020ba047836 */ /* 0x006fca0000000000 */
[----:B------:R-:W-:-:S13]  /*8980*/  ISETP.GE.AND P0, PT, R4, R9, PT ;  /* 0x000000090400720c */ /* 0x000fda0003f06270 */
        /* <DEDUP_REMOVED lines=8> */
[--C-:B------:R-:W-:Y:S02]  /*8a10*/  HADD2.F32 R20, -RZ, R26.reuse.H0_H0 ;  /* 0x2000001aff147230 */ /* 0x100fe40000004100 */
[----:B------:R-:W-:Y:S02]  /*8a20*/  HADD2.F32 R25, -RZ, R33.H0_H0 ;  /* 0x20000021ff197230 */ /* 0x000fe40000004100 */
[----:B----4-:R-:W-:Y:S02]  /*8a30*/  HADD2.F32 R21, -RZ, R31.H0_H0 ;  /* 0x2000001fff157230 */ /* 0x010fe40000004100 */
[----:B---3--:R-:W-:Y:S02]  /*8a40*/  HADD2.F32 R24, -RZ, R26.H1_H1 ;  /* 0x3000001aff187230 */ /* 0x008fe40000004100 */
[----:B------:R-:W-:-:S02]  /*8a50*/  HADD2.F32 R27, -RZ, R33.H1_H1 ;  /* 0x30000021ff1b7230 */ /* 0x000fc40000004100 */
[--C-:B-1----:R-:W-:Y:S02]  /*8a60*/  HADD2.F32 R8, -RZ, R4.reuse.H0_H0 ;  /* 0x20000004ff087230 */ /* 0x102fe40000004100 */
[----:B------:R-:W-:Y:S02]  /*8a70*/  HADD2.F32 R4, -RZ, R4.H1_H1 ;  /* 0x30000004ff047230 */ /* 0x000fe40000004100 */
[--C-:B------:R-:W-:Y:S02]  /*8a80*/  HADD2.F32 R9, -RZ, R5.reuse.H0_H0 ;  /* 0x20000005ff097230 */ /* 0x100fe40000004100 */
[----:B------:R-:W-:Y:S02]  /*8a90*/  HADD2.F32 R5, -RZ, R5.H1_H1 ;  /* 0x30000005ff057230 */ /* 0x000fe40000004100 */
[-C--:B0-----:R-:W-:Y:S01]  /*8aa0*/  FMUL.FTZ R13, R20, R4.reuse ;  /* 0x00000004140d7220 */ /* 0x081fe20000410000 */
[----:B------:R-:W-:Y:S01]  /*8ab0*/  FMUL.FTZ R15, R14, R4 ;  /* 0x000000040e0f7220 */ /* 0x000fe20000410000 */
[----:B------:R-:W-:-:S02]  /*8ac0*/  HADD2.F32 R10, -RZ, R6.H0_H0 ;  /* 0x20000006ff0a7230 */ /* 0x000fc40000004100 */
[-C--:B------:R-:W-:Y:S01]  /*8ad0*/  FMUL.FTZ R12, R25, R5.reuse ;  /* 0x00000005190c7220 */ /* 0x080fe20000410000 */
[-C--:B------:R-:W-:Y:S01]  /*8ae0*/  FFMA.FTZ R4, R14, R8.reuse, -R13 ;  /* 0x000000080e047223 */ /* 0x080fe2000001080d */
[----:B------:R-:W-:Y:S01]  /*8af0*/  FFMA.FTZ R15, R20, R8, R15 ;  /* 0x00000008140f7223 */ /* 0x000fe2000001000f */
[C---:B------:R-:W-:Y:S01]  /*8b00*/  FMUL.FTZ R8, R21.reuse, R5 ;  /* 0x0000000515087220 */ /* 0x040fe20000410000 */
[--C-:B------:R-:W-:Y:S02]  /*8b10*/  HADD2.F32 R11, -RZ, R7.reuse.H0_H0 ;  /* 0x20000007ff0b7230 */ /* 0x100fe40000004100 */
[-C--:B------:R-:W-:Y:S01]  /*8b20*/  FFMA.FTZ R5, R21, R9.reuse, -R12 ;  /* 0x0000000915057223 */ /* 0x080fe2000001080c */
[----:B------:R-:W-:Y:S02]  /*8b30*/  HADD2.F32 R6, -RZ, R6.H1_H1 ;  /* 0x30000006ff067230 */ /* 0x000fe40000004100 */
[----:B------:R-:W-:Y:S01]  /*8b40*/  FFMA.FTZ R8, R25, R9, R8 ;  /* 0x0000000919087223 */ /* 0x000fe20000010008 */
[----:B------:R-:W-:Y:S01]  /*8b50*/  HADD2.F32 R7, -RZ, R7.H1_H1 ;  /* 0x30000007ff077230 */ /* 0x000fe20000004100 */
[----:B------:R-:W-:Y:S01]  /*8b60*/  F2FP.F16.F32.PACK_AB R4, R15, R4 ;  /* 0x000000040f04723e */ /* 0x000fe200000000ff */
[----:B------:R-:W-:-:S02]  /*8b70*/  HADD2.F32 R20, -RZ, R29.H1_H1 ;  /* 0x3000001dff147230 */ /* 0x000fc40000004100 */
[-C--:B------:R-:W-:Y:S01]  /*8b80*/  FMUL.FTZ R9, R24, R6.reuse ;  /* 0x0000000618097220 */ /* 0x080fe20000410000 */
[----:B------:R-:W-:Y:S02]  /*8b90*/  HADD2.F32 R21, -RZ, R31.H1_H1 ;  /* 0x3000001fff157230 */ /* 0x000fe40000004100 */
[----:B------:R-:W-:Y:S01]  /*8ba0*/  FMUL.FTZ R12, R27, R7 ;  /* 0x000000071b0c7220 */ /* 0x000fe20000410000 */
[----:B------:R-:W-:Y:S01]  /*8bb0*/  F2FP.F16.F32.PACK_AB R5, R8, R5 ;  /* 0x000000050805723e */ /* 0x000fe200000000ff */
[C---:B------:R-:W-:Y:S01]  /*8bc0*/  FMUL.FTZ R13, R20.reuse, R6 ;  /* 0x00000006140d7220 */ /* 0x040fe20000410000 */
[-C--:B------:R-:W-:Y:S01]  /*8bd0*/  FFMA.FTZ R6, R20, R10.reuse, -R9 ;  /* 0x0000000a14067223 */ /* 0x080fe20000010809 */
[C---:B------:R-:W-:Y:S01]  /*8be0*/  FMUL.FTZ R14, R21.reuse, R7 ;  /* 0x00000007150e7220 */ /* 0x040fe20000410000 */
[-C--:B------:R-:W-:Y:S01]  /*8bf0*/  FFMA.FTZ R7, R21, R11.reuse, -R12 ;  /* 0x0000000b15077223 */ /* 0x080fe2000001080c */
[----:B------:R-:W-:Y:S02]  /*8c00*/  FFMA.FTZ R13, R24, R10, R13 ;  /* 0x0000000a180d7223 */ /* 0x000fe4000001000d */
[----:B------:R-:W-:-:S03]  /*8c10*/  FFMA.FTZ R14, R27, R11, R14 ;  /* 0x0000000b1b0e7223 */ /* 0x000fc6000001000e */
[----:B------:R-:W-:Y:S02]  /*8c20*/  F2FP.F16.F32.PACK_AB R6, R13, R6 ;  /* 0x000000060d06723e */ /* 0x000fe400000000ff */
[----:B------:R-:W-:-:S05]  /*8c30*/  F2FP.F16.F32.PACK_AB R7, R14, R7 ;  /* 0x000000070e07723e */ /* 0x000fca00000000ff */
[----:B------:R1:W-:Y:S02]  /*8c40*/  STS.128 [R3+0x21400], R4 ;  /* 0x0214000403007388 */ /* 0x0003e40000000c00 */
.L_x_678:
[----:B------:R-:W-:Y:S05]  /*8c50*/  BSYNC B1 ;  /* 0x0000000000017941 */ /* 0x000fea0003800000 */
.L_x_677:
[----:B------:R-:W-:Y:S05]  /*8c60*/  @P1 BRA `(.L_x_676) ;  /* 0x00000010007c1947 */ /* 0x000fea0003800000 */
[----:B-1----:R-:W1:Y:S01]  /*8c70*/  LDS.128 R4, [R0+0x1000] ;  /* 0x0010000000047984 */ /* 0x002e620000000c00 */
[----:B------:R-:W-:Y:S02]  /*8c80*/  HADD2.F32 R15, -RZ, R28.H0_H0 ;  /* 0x2000001cff0f7230 */ /* 0x000fe40000004100 */
[----:B0-----:R-:W-:Y:S02]  /*8c90*/  HADD2.F32 R13, -RZ, R30.H0_H0 ;  /* 0x2000001eff0d7230 */ /* 0x001fe40000004100 */
[----:B---3--:R-:W-:Y:S02]  /*8ca0*/  HADD2.F32 R24, -RZ, R34.H0_H0 ;  /* 0x20000022ff187230 */ /* 0x008fe40000004100 */
[----:B------:R-:W-:Y:S02]  /*8cb0*/  HADD2.F32 R20, -RZ, R32.H0_H0 ;  /* 0x20000020ff147230 */ /* 0x000fe40000004100 */
[----:B----4-:R-:W-:Y:S02]  /*8cc0*/  HADD2.F32 R21, -RZ, R28.H1_H1 ;  /* 0x3000001cff157230 */ /* 0x010fe40000004100 */
[----:B------:R-:W-:-:S02]  /*8cd0*/  HADD2.F32 R26, -RZ, R34.H1_H1 ;  /* 0x30000022ff1a7230 */ /* 0x000fc40000004100 */
[--C-:B-1----:R-:W-:Y:S02]  /*8ce0*/  HADD2.F32 R3, -RZ, R4.reuse.H0_H0 ;  /* 0x20000004ff037230 */ /* 0x102fe40000004100 */
[----:B------:R-:W-:Y:S02]  /*8cf0*/  HADD2.F32 R4, -RZ, R4.H1_H1 ;  /* 0x30000004ff047230 */ /* 0x000fe40000004100 */
[--C-:B------:R-:W-:Y:S02]  /*8d00*/  HADD2.F32 R8, -RZ, R5.reuse.H0_H0 ;  /* 0x20000005ff087230 */ /* 0x100fe40000004100 */
[----:B------:R-:W-:Y:S02]  /*8d10*/  HADD2.F32 R5, -RZ, R5.H1_H1 ;  /* 0x30000005ff057230 */ /* 0x000fe40000004100 */
[-C--:B------:R-:W-:Y:S01]  /*8d20*/  FMUL.FTZ R12, R15, R4.reuse ;  /* 0x000000040f0c7220 */ /* 0x080fe20000410000 */
[----:B------:R-:W-:Y:S01]  /*8d30*/  FMUL.FTZ R14, R13, R4 ;  /* 0x000000040d0e7220 */ /* 0x000fe20000410000 */
[----:B------:R-:W-:-:S02]  /*8d40*/  HADD2.F32 R9, -RZ, R6.H0_H0 ;  /* 0x20000006ff097230 */ /* 0x000fc40000004100 */
[----:B------:R-:W-:Y:S01]  /*8d50*/  FMUL.FTZ R11, R24, R5 ;  /* 0x00000005180b7220 */ /* 0x000fe20000410000 */
[----:B------:R-:W-:Y:S01]  /*8d60*/  FFMA.FTZ R4, R13, R3, -R12 ;  /* 0x000000030d047223 */ /* 0x000fe2000001080c */
[--C-:B------:R-:W-:Y:S02]  /*8d70*/  HADD2.F32 R10, -RZ, R7.reuse.H0_H0 ;  /* 0x20000007ff0a7230 */ /* 0x100fe40000004100 */
[C---:B------:R-:W-:Y:S01]  /*8d80*/  FMUL.FTZ R13, R20.reuse, R5 ;  /* 0x00000005140d7220 */ /* 0x040fe20000410000 */
[----:B------:R-:W-:Y:S02]  /*8d90*/  HADD2.F32 R6, -RZ, R6.H1_H1 ;  /* 0x30000006ff067230 */ /* 0x000fe40000004100 */
[----:B------:R-:W-:Y:S01]  /*8da0*/  FFMA.FTZ R3, R15, R3, R14 ;  /* 0x000000030f037223 */ /* 0x000fe2000001000e */
[----:B------:R-:W-:Y:S02]  /*8db0*/  HADD2.F32 R7, -RZ, R7.H1_H1 ;  /* 0x30000007ff077230 */ /* 0x000fe40000004100 */
[----:B------:R-:W-:Y:S01]  /*8dc0*/  FFMA.FTZ R5, R20, R8, -R11 ;  /* 0x0000000814057223 */ /* 0x000fe2000001080b */
[----:B------:R-:W-:-:S02]  /*8dd0*/  HADD2.F32 R15, -RZ, R30.H1_H1 ;  /* 0x3000001eff0f7230 */ /* 0x000fc40000004100 */
[----:B------:R-:W-:Y:S01]  /*8de0*/  FFMA.FTZ R8, R24, R8, R13 ;  /* 0x0000000818087223 */ /* 0x000fe2000001000d */
[----:B------:R-:W-:Y:S02]  /*8df0*/  HADD2.F32 R20, -RZ, R32.H1_H1 ;  /* 0x30000020ff147230 */ /* 0x000fe40000004100 */
[-C--:B------:R-:W-:Y:S01]  /*8e00*/  FMUL.FTZ R12, R21, R6.reuse ;  /* 0x00000006150c7220 */ /* 0x080fe20000410000 */
[-C--:B------:R-:W-:Y:S01]  /*8e10*/  FMUL.FTZ R11, R26, R7.reuse ;  /* 0x000000071a0b7220 */ /* 0x080fe20000410000 */
[----:B------:R-:W-:Y:S01]  /*8e20*/  FMUL.FTZ R14, R15, R6 ;  /* 0x000000060f0e7220 */ /* 0x000fe20000410000 */
[----:B------:R-:W-:Y:S01]  /*8e30*/  F2FP.F16.F32.PACK_AB R4, R3, R4 ;  /* 0x000000040304723e */ /* 0x000fe200000000ff */
[C---:B------:R-:W-:Y:S01]  /*8e40*/  FMUL.FTZ R13, R20.reuse, R7 ;  /* 0x00000007140d7220 */ /* 0x040fe20000410000 */
[-C--:B------:R-:W-:Y:S01]  /*8e50*/  FFMA.FTZ R6, R15, R9.reuse, -R12 ;  /* 0x000000090f067223 */ /* 0x080fe2000001080c */
[-C--:B------:R-:W-:Y:S01]  /*8e60*/  FFMA.FTZ R7, R20, R10.reuse, -R11 ;  /* 0x0000000a14077223 */ /* 0x080fe2000001080b */
[----:B------:R-:W-:Y:S01]  /*8e70*/  FFMA.FTZ R9, R21, R9, R14 ;  /* 0x0000000915097223 */ /* 0x000fe2000001000e */
[----:B------:R-:W-:Y:S01]  /*8e80*/  FFMA.FTZ R10, R26, R10, R13 ;  /* 0x0000000a1a0a7223 */ /* 0x000fe2000001000d */
[----:B------:R-:W-:-:S03]  /*8e90*/  F2FP.F16.F32.PACK_AB R5, R8, R5 ;  /* 0x000000050805723e */ /* 0x000fc600000000ff */
[----:B------:R-:W-:Y:S02]  /*8ea0*/  F2FP.F16.F32.PACK_AB R6, R9, R6 ;  /* 0x000000060906723e */ /* 0x000fe400000000ff */
[----:B------:R-:W-:-:S05]  /*8eb0*/  F2FP.F16.F32.PACK_AB R7, R10, R7 ;  /* 0x000000070a07723e */ /* 0x000fca00000000ff */
[----:B------:R0:W-:Y:S01]  /*8ec0*/  STS.128 [R0+0x1000], R4 ;  /* 0x0010000400007388 */ /* 0x0001e20000000c00 */
[----:B------:R-:W-:Y:S05]  /*8ed0*/  BRA `(.L_x_676) ;  /* 0x0000000c00e07947 */ /* 0x000fea0003800000 */
.L_x_666:
[----:B------:R-:W-:-:S03]  /*8ee0*/  UMOV UR4, 0xffffffff ;  /* 0xffffffff00047882 */ /* 0x000fc60000000000 */
[----:B------:R-:W-:Y:S05]  /*8ef0*/  BRA.DIV UR4, `(.L_x_679) ;  /* 0x0000011a04e87947 */ /* 0x000fea000b800000 */
[----:B------:R0:W1:Y:S04]  /*8f00*/  SHFL.IDX PT, R0, R26, RZ, 0x1c1f ;  /* 0x001c1fff1a007589 */ /* 0x00006800000e0000 */
[----:B------:R0:W2:Y:S04]  /*8f10*/  SHFL.IDX PT, R3, R25, RZ, 0x1c1f ;  /* 0x001c1fff19037589 */ /* 0x0000a800000e0000 */
[----:B------:R0:W3:Y:S04]  /*8f20*/  SHFL.IDX PT, R20, R24, RZ, 0x1c1f ;  /* 0x001c1fff18147589 */ /* 0x0000e800000e0000 */
[----:B------:R0:W4:Y:S02]  /*8f30*/  SHFL.IDX PT, R14, R27, RZ, 0x1c1f ;  /* 0x001c1fff1b0e7589 */ /* 0x00012400000e0000 */
.L_x_885:
[----:B------:R-:W5:Y:S01]  /*8f40*/  LDL R6, [R1+0x3c] ;  /* 0x00003c0001067983 */ /* 0x000f620000100800 */
[----:B------:R-:W-:Y:S01]  /*8f50*/  ULDC UR4, c[0x0][0x448] ;  /* 0x0001120000047ab9 */ /* 0x000fe20000000800 */
[----:B------:R-:W-:Y:S01]  /*8f60*/  BSSY B1, `(.L_x_680) ;  /* 0x0000019000017945 */ /* 0x000fe20003800000 */
[----:B------:R-:W-:Y:S01]  /*8f70*/  IMAD R21, R152, UR4, RZ ;  /* 0x0000000498157c24 */ /* 0x000fe2000f8e02ff */
[----:B------:R-:W-:Y:S02]  /*8f80*/  CS2R R10, SRZ ;  /* 0x00000000000a7805 */ /* 0x000fe4000001ff00 */
[----:B------:R-:W-:Y:S02]  /*8f90*/  CS2R R8, SRZ ;  /* 0x0000000000087805 */ /* 0x000fe4000001ff00 */
[----:B------:R-:W-:Y:S01]  /*8fa0*/  ISETP.GE.AND P0, PT, R4, R21, PT ;  /* 0x000000150400720c */ /* 0x000fe20003f06270 */
[----:B------:R-:W-:Y:S01]  /*8fb0*/  IMAD R21, R153, -0x40, R21 ;  /* 0xffffffc099157824 */ /* 0x000fe200078e0215 */
[----:B-----5:R-:W-:-:S04]  /*8fc0*/  LEA.HI R5, R6, R6, RZ, 0x1 ;  /* 0x0000000606057211 */ /* 0x020fc800078f08ff */
[----:B------:R-:W-:-:S05]  /*8fd0*/  LOP3.LUT R5, R5, 0xfffffffe, RZ, 0xc0, !PT ;  /* 0xfffffffe05057812 */ /* 0x000fca00078ec0ff */
[----:B0-----:R-:W-:Y:S01]  /*8fe0*/  IMAD.IADD R25, R6, 0x1, -R5 ;  /* 0x0000000106197824 */ /* 0x001fe200078e0a05 */
[----:B------:R-:W-:Y:S02]  /*8ff0*/  CS2R R6, SRZ ;  /* 0x0000000000067805 */ /* 0x000fe4000001ff00 */
[----:B------:R-:W-:Y:S02]  /*9000*/  CS2R R4, SRZ ;  /* 0x0000000000047805 */ /* 0x000fe4000001ff00 */
[----:B------:R-:W-:Y:S01]  /*9010*/  SHF.L.U32 R25, R25, 0x1f, RZ ;  /* 0x0000001f19197819 */ /* 0x000fe200000006ff */
[----:B------:R-:W-:Y:S06]  /*9020*/  @P0 BRA `(.L_x_681) ;  /* 0x0000000000300947 */ /* 0x000fec0003800000 */
[----:B------:R-:W-:Y:S01]  /*9030*/  ULDC UR4, c[0x0][0x3f4] ;  /* 0x0000fd0000047ab9 */ /* 0x000fe20000000800 */
[C---:B------:R-:W-:Y:S01]  /*9040*/  IMAD.SHL.U32 R15, R16.reuse, 0x2, RZ ;  /* 0x00000002100f7824 */ /* 0x040fe200078e00ff */
[C---:B------:R-:W-:Y:S02]  /*9050*/  ISETP.GE.AND P2, PT, R16.reuse, UR4, PT ;  /* 0x0000000410007c0c */ /* 0x040fe4000bf46270 */
[----:B------:R-:W-:Y:S02]  /*9060*/  SHF.L.U64.HI R7, R16, 0x1, R17 ;  /* 0x0000000110077819 */ /* 0x000fe40000010211 */
[-C--:B--2---:R-:W-:Y:S02]  /*9070*/  IADD3 R12, P0, R3, R15.reuse, RZ ;  /* 0x0000000f030c7210 */ /* 0x084fe40007f1e0ff */
[----:B----4-:R-:W-:-:S03]  /*9080*/  IADD3 R14, P1, R14, R15, RZ ;  /* 0x0000000f0e0e7210 */ /* 0x010fc60007f3e0ff */
[--C-:B-1----:R-:W-:Y:S02]  /*9090*/  IMAD.X R13, R0, 0x1, R7.reuse, P0 ;  /* 0x00000001000d7824 */ /* 0x102fe400000e0607 */
[----:B---3--:R-:W-:Y:S01]  /*90a0*/  IMAD.X R15, R20, 0x1, R7, P1 ;  /* 0x00000001140f7824 */ /* 0x008fe200008e0607 */
[----:B------:R-:W-:Y:S01]  /*90b0*/  CS2R R6, SRZ ;  /* 0x0000000000067805 */ /* 0x000fe2000001ff00 */
[----:B------:R-:W-:Y:S06]  /*90c0*/  @P2 BRA `(.L_x_681) ;  /* 0x0000000000082947 */ /* 0x000fec0003800000 */
[----:B------:R0:W5:Y:S04]  /*90d0*/  LD.E.128 R8, desc[UR42][R12.64] ;  /* 0x0000002a0c087980 */ /* 0x000168000c101d00 */
[----:B------:R0:W5:Y:S02]  /*90e0*/  LD.E.128 R4, desc[UR42][R14.64] ;  /* 0x0000002a0e047980 */ /* 0x000164000c101d00 */
.L_x_681:
[----:B------:R-:W-:Y:S05]  /*90f0*/  BSYNC B1 ;  /* 0x0000000000017941 */ /* 0x000fea0003800000 */
.L_x_680:
[----:B------:R-:W3:Y:S01]  /*9100*/  SYNCS.PHASECHK.TRANS64.TRYWAIT P1, [R2+URZ+0x28c00], R25 ;  /* 0x028c0019020075a7 */ /* 0x000ee2000802017f */
[----:B0----5:R-:W-:Y:S01]  /*9110*/  IMAD.MOV.U32 R12, RZ, RZ, R8 ;  /* 0x000000ffff0c7224 */ /* 0x021fe200078e0008 */
[--C-:B----4-:R-:W-:Y:S01]  /*9120*/  SHF.R.U64 R14, R8, 0x10, R9.reuse ;  /* 0x00000010080e7819 */ /* 0x110fe20000001209 */
[--C-:B------:R-:W-:Y:S01]  /*9130*/  IMAD.MOV.U32 R41, RZ, RZ, R9.reuse ;  /* 0x000000ffff297224 */ /* 0x100fe200078e0009 */
[----:B------:R-:W-:Y:S01]  /*9140*/  SHF.R.U32.HI R42, RZ, 0x10, R9 ;  /* 0x00000010ff2a7819 */ /* 0x000fe20000011609 */
[----:B-1----:R-:W-:Y:S01]  /*9150*/  IMAD.MOV.U32 R0, RZ, RZ, R4 ;  /* 0x000000ffff007224 */ /* 0x002fe200078e0004 */
[----:B------:R-:W-:Y:S01]  /*9160*/  SHF.R.U64 R43, R4, 0x10, R5 ;  /* 0x00000010042b7819 */ /* 0x000fe20000001205 */
[----:B------:R-:W-:Y:S01]  /*9170*/  IMAD.MOV.U32 R38, RZ, RZ, R7 ;  /* 0x000000ffff267224 */ /* 0x000fe200078e0007 */
[----:B------:R-:W-:Y:S01]  /*9180*/  SHF.R.U64 R9, R10, 0x10, R11 ;  /* 0x000000100a097819 */ /* 0x000fe2000000120b */
[----:B------:R-:W-:Y:S01]  /*9190*/  IMAD.MOV.U32 R40, RZ, RZ, R10 ;  /* 0x000000ffff287224 */ /* 0x000fe200078e000a */
[----:B------:R-:W-:Y:S01]  /*91a0*/  SHF.R.U32.HI R4, RZ, 0x10, R5 ;  /* 0x00000010ff047819 */ /* 0x000fe20000011605 */
[----:B------:R-:W-:Y:S01]  /*91b0*/  IMAD.MOV.U32 R13, RZ, RZ, R11 ;  /* 0x000000ffff0d7224 */ /* 0x000fe200078e000b */
[----:B------:R-:W-:Y:S01]  /*91c0*/  VIMNMX R21, R21, 0x40, PT ;  /* 0x0000004015157848 */ /* 0x000fe20003fe0100 */
[----:B------:R-:W-:Y:S01]  /*91d0*/  IMAD.MOV.U32 R8, RZ, RZ, R5 ;  /* 0x000000ffff087224 */ /* 0x000fe200078e0005 */
[----:B------:R-:W-:Y:S01]  /*91e0*/  SHF.R.U32.HI R10, RZ, 0x10, R11 ;  /* 0x00000010ff0a7819 */ /* 0x000fe2000001160b */
[----:B------:R-:W-:Y:S01]  /*91f0*/  IMAD.MOV.U32 R39, RZ, RZ, R6 ;  /* 0x000000ffff277224 */ /* 0x000fe200078e0006 */
[----:B--2---:R-:W0:Y:S01]  /*9200*/  LDC R3, c[0x0][0x3f4] ;  /* 0x0000fd00ff037b82 */ /* 0x004e220000000800 */
[----:B------:R-:W-:Y:S01]  /*9210*/  VIADD R15, R186, 0x20 ;  /* 0x00000020ba0f7836 */ /* 0x000fe20000000000 */
[--C-:B------:R-:W-:Y:S01]  /*9220*/  SHF.R.U64 R44, R6, 0x10, R7.reuse ;  /* 0x00000010062c7819 */ /* 0x100fe20000001207 */
[----:B------:R-:W-:Y:S01]  /*9230*/  BSSY B1, `(.L_x_682) ;  /* 0x000000f000017945 */ /* 0x000fe20003800000 */
[----:B------:R-:W-:-:S02]  /*9240*/  SHF.R.U32.HI R5, RZ, 0x10, R7 ;  /* 0x00000010ff057819 */ /* 0x000fc40000011607 */
[----:B------:R-:W-:Y:S02]  /*9250*/  PRMT R38, R38, 0x5410, R0 ;  /* 0x0000541026267816 */ /* 0x000fe40000000000 */
[----:B------:R-:W-:Y:S02]  /*9260*/  PRMT R40, R40, 0x5410, R12 ;  /* 0x0000541028287816 */ /* 0x000fe4000000000c */
[----:B------:R-:W-:Y:S02]  /*9270*/  PRMT R41, R41, 0x5410, R14 ;  /* 0x0000541029297816 */ /* 0x000fe4000000000e */
[----:B------:R-:W-:Y:S02]  /*9280*/  PRMT R13, R10, 0x5410, R13 ;  /* 0x000054100a0d7816 */ /* 0x000fe4000000000d */
[----:B------:R-:W-:Y:S02]  /*9290*/  PRMT R42, R42, 0x5410, R9 ;  /* 0x000054102a2a7816 */ /* 0x000fe40000000009 */
[----:B------:R-:W-:-:S02]  /*92a0*/  PRMT R39, R39, 0x5410, R8 ;  /* 0x0000541027277816 */ /* 0x000fc40000000008 */
[----:B------:R-:W-:Y:S02]  /*92b0*/  PRMT R43, R43, 0x5410, R4 ;  /* 0x000054102b2b7816 */ /* 0x000fe40000000004 */
[----:B------:R-:W-:Y:S02]  /*92c0*/  PRMT R44, R44, 0x5410, R5 ;  /* 0x000054102c2c7816 */ /* 0x000fe40000000005 */
[C---:B0-----:R-:W-:Y:S01]  /*92d0*/  ISETP.GE.AND P0, PT, R16.reuse, R3, PT ;  /* 0x000000031000720c */ /* 0x041fe20003f06270 */
[----:B------:R-:W-:-:S03]  /*92e0*/  IMAD.IADD R0, R16, 0x1, R3 ;  /* 0x0000000110007824 */ /* 0x000fc600078e0203 */
[-C--:B------:R-:W-:Y:S02]  /*92f0*/  ISETP.GE.OR P2, PT, R186, R21.reuse, P0 ;  /* 0x00000015ba00720c */ /* 0x080fe40000746670 */
[----:B------:R-:W-:Y:S01]  /*9300*/  ISETP.GE.OR P0, PT, R15, R21, P0 ;  /* 0x000000150f00720c */ /* 0x000fe20000706670 */
[----:B---3--:R-:W-:-:S12]  /*9310*/  @!P1 BRA `(.L_x_683) ;  /* 0x0000011800509947 */ /* 0x008fd80003800000 */
.L_x_886:
[----:B------:R-:W-:Y:S05]  /*9320*/  BSYNC B1 ;  /* 0x0000000000017941 */ /* 0x000fea0003800000 */
.L_x_682:
[----:B------:R-:W-:Y:S01]  /*9330*/  BSSY B1, `(.L_x_684) ;  /* 0x0000059000017945 */ /* 0x000fe20003800000 */
[----:B------:R-:W-:-:S03]  /*9340*/  LOP3.LUT R0, R0, 0x38, RZ, 0xc0, !PT ;  /* 0x0000003800007812 */ /* 0x000fc600078ec0ff */
[----:B------:R-:W-:Y:S05]  /*9350*/  @P2 BRA `(.L_x_685) ;  /* 0x0000000400582947 */ /* 0x000fea0003800000 */
[----:B------:R-:W-:Y:S02]  /*9360*/  IMAD.SHL.U32 R3, R191, 0x40, RZ ;  /* 0x00000040bf037824 */ /* 0x000fe400078e00ff */
[----:B------:R-:W-:Y:S02]  /*9370*/  HADD2.F32 R31, -RZ, R38.H1_H1 ;  /* 0x30000026ff1f7230 */ /* 0x000fe40000004100 */
[----:B------:R-:W-:Y:S01]  /*9380*/  HADD2.F32 R29, -RZ, R40.H1_H1 ;  /* 0x30000028ff1d7230 */ /* 0x000fe20000004100 */
[----:B------:R-:W-:Y:S01]  /*9390*/  LOP3.LUT R9, R3, 0x1c0, RZ, 0xc0, !PT ;  /* 0x000001c003097812 */ /* 0x000fe200078ec0ff */
[----:B------:R-:W-:Y:S02]  /*93a0*/  HADD2.F32 R32, -RZ, R43.H0_H0 ;  /* 0x2000002bff207230 */ /* 0x000fe40000004100 */
[----:B------:R-:W-:Y:S01]  /*93b0*/  HADD2.F32 R30, -RZ, R41.H1_H1 ;  /* 0x30000029ff1e7230 */ /* 0x000fe20000004100 */
[----:B------:R-:W-:Y:S02]  /*93c0*/  LOP3.LUT R3, R9, 0x38, R16, 0xf8, !PT ;  /* 0x0000003809037812 */ /* 0x000fe400078ef810 */
[----:B------:R-:W-:-:S04]  /*93d0*/  SHF.R.U32.HI R4, RZ, 0x3, R9 ;  /* 0x00000003ff047819 */ /* 0x000fc80000011609 */
[----:B------:R-:W-:Y:S02]  /*93e0*/  LOP3.LUT R3, R3, R4, RZ, 0x3c, !PT ;  /* 0x0000000403037212 */ /* 0x000fe400078e3cff */
[----:B------:R-:W-:-:S03]  /*93f0*/  LOP3.LUT R9, R4, R0, R9, 0x1e, !PT ;  /* 0x0000000004097212 */ /* 0x000fc600078e1e09 */
[C---:B------:R-:W-:Y:S02]  /*9400*/  IMAD R3, R198.reuse, 0x200, R3 ;  /* 0x00000200c6037824 */ /* 0x040fe400078e0203 */
[----:B------:R-:W-:Y:S02]  /*9410*/  IMAD R9, R198, 0x200, R9 ;  /* 0x00000200c6097824 */ /* 0x000fe400078e0209 */
[--C-:B------:R-:W-:Y:S02]  /*9420*/  IMAD R3, R3, 0x2, R2.reuse ;  /* 0x0000000203037824 */ /* 0x100fe400078e0202 */
[----:B------:R-:W-:-:S03]  /*9430*/  IMAD R12, R9, 0x2, R2 ;  /* 0x00000002090c7824 */ /* 0x000fc600078e0202 */
[----:B------:R-:W1:Y:S04]  /*9440*/  LDS.128 R4, [R3+0x20400] ;  /* 0x0204000003047984 */ /* 0x000e680000000c00 */
[----:B------:R-:W2:Y:S01]  /*9450*/  LDS.128 R8, [R12+0x20400] ;  /* 0x020400000c087984 */ /* 0x000ea20000000c00 */
[--C-:B-1----:R-:W-:Y:S02]  /*9460*/  HADD2.F32 R20, -RZ, R5.reuse.H0_H0 ;  /* 0x20000005ff147230 */ /* 0x102fe40000004100 */
[----:B------:R-:W-:Y:S02]  /*9470*/  HADD2.F32 R21, -RZ, R5.H1_H1 ;  /* 0x30000005ff157230 */ /* 0x000fe40000004100 */
[----:B--2---:R-:W-:Y:S02]  /*9480*/  HADD2.F32 R5, -RZ, R8.H0_H0 ;  /* 0x20000008ff057230 */ /* 0x004fe40000004100 */
[----:B------:R-:W-:-:S02]  /*9490*/  HADD2.F32 R14, -RZ, R4.H0_H0 ;  /* 0x20000004ff0e7230 */ /* 0x000fc40000004100 */
[----:B0-----:R-:W-:Y:S02]  /*94a0*/  HADD2.F32 R25, -RZ, R8.H1_H1 ;  /* 0x30000008ff197230 */ /* 0x001fe40000004100 */
[C---:B------:R-:W-:Y:S01]  /*94b0*/  FMUL.FTZ R33, R5.reuse, R31 ;  /* 0x0000001f05217220 */ /* 0x040fe20000410000 */
[-C--:B------:R-:W-:Y:S01]  /*94c0*/  FMUL.FTZ R35, R5, R29.reuse ;  /* 0x0000001d05237220 */ /* 0x080fe20000410000 */
[----:B------:R-:W-:Y:S02]  /*94d0*/  HADD2.F32 R26, -RZ, R9.H0_H0 ;  /* 0x20000009ff1a7230 */ /* 0x000fe40000004100 */
[C---:B------:R-:W-:Y:S01]  /*94e0*/  FFMA.FTZ R5, R14.reuse, R29, -R33 ;  /* 0x0000001d0e057223 */ /* 0x040fe20000010821 */
[----:B------:R-:W-:Y:S02]  /*94f0*/  HADD2.F32 R33, -RZ, R39.H1_H1 ;  /* 0x30000027ff217230 */ /* 0x000fe40000004100 */
[----:B------:R-:W-:Y:S01]  /*9500*/  FFMA.FTZ R8, R14, R31, R35 ;  /* 0x0000001f0e087223 */ /* 0x000fe20000010023 */
[----:B------:R-:W-:-:S02]  /*9510*/  HADD2.F32 R29, -RZ, R41.H0_H0 ;  /* 0x20000029ff1d7230 */ /* 0x000fc40000004100 */
[C---:B------:R-:W-:Y:S01]  /*9520*/  FMUL.FTZ R34, R25.reuse, R32 ;  /* 0x0000002019227220 */ /* 0x040fe20000410000 */
[----:B------:R-:W-:Y:S02]  /*9530*/  HADD2.F32 R15, -RZ, R4.H1_H1 ;  /* 0x30000004ff0f7230 */ /* 0x000fe40000004100 */
[-C--:B------:R-:W-:Y:S01]  /*9540*/  FMUL.FTZ R14, R25, R30.reuse ;  /* 0x0000001e190e7220 */ /* 0x080fe20000410000 */
[C---:B------:R-:W-:Y:S01]  /*9550*/  FMUL.FTZ R25, R26.reuse, R33 ;  /* 0x000000211a197220 */ /* 0x040fe20000410000 */
[-C--:B------:R-:W-:Y:S01]  /*9560*/  FMUL.FTZ R36, R26, R29.reuse ;  /* 0x0000001d1a247220 */ /* 0x080fe20000410000 */
[----:B------:R-:W-:Y:S02]  /*9570*/  HADD2.F32 R27, -RZ, R9.H1_H1 ;  /* 0x30000009ff1b7230 */ /* 0x000fe40000004100 */
[C---:B------:R-:W-:Y:S01]  /*9580*/  FFMA.FTZ R34, R15.reuse, R30, -R34 ;  /* 0x0000001e0f227223 */ /* 0x040fe20000010822 */
[----:B------:R-:W-:Y:S01]  /*9590*/  FFMA.FTZ R31, R15, R32, R14 ;  /* 0x000000200f1f7223 */ /* 0x000fe2000001000e */
[----:B------:R-:W-:Y:S01]  /*95a0*/  FFMA.FTZ R26, R20, R29, -R25 ;  /* 0x0000001d141a7223 */ /* 0x000fe20000010819 */
[----:B------:R-:W-:-:S02]  /*95b0*/  HADD2.F32 R28, -RZ, R10.H0_H0 ;  /* 0x2000000aff1c7230 */ /* 0x000fc40000004100 */
[----:B------:R-:W-:Y:S01]  /*95c0*/  FFMA.FTZ R36, R20, R33, R36 ;  /* 0x0000002114247223 */ /* 0x000fe20000010024 */
[----:B------:R-:W-:Y:S01]  /*95d0*/  HADD2.F32 R30, -RZ, R43.H1_H1 ;  /* 0x3000002bff1e7230 */ /* 0x000fe20000004100 */
[----:B------:R-:W-:Y:S01]  /*95e0*/  F2FP.F16.F32.PACK_AB R8, R31, R8 ;  /* 0x000000081f08723e */ /* 0x000fe200000000ff */
[----:B------:R-:W-:Y:S02]  /*95f0*/  HADD2.F32 R14, -RZ, R42.H0_H0 ;  /* 0x2000002aff0e7230 */ /* 0x000fe40000004100 */
[----:B------:R-:W-:Y:S02]  /*9600*/  HADD2.F32 R29, -RZ, R39.H0_H0 ;  /* 0x20000027ff1d7230 */ /* 0x000fe40000004100 */
[C---:B------:R-:W-:Y:S01]  /*9610*/  FMUL.FTZ R20, R27.reuse, R30 ;  /* 0x0000001e1b147220 */ /* 0x040fe20000410000 */
[----:B------:R-:W-:Y:S02]  /*9620*/  HADD2.F32 R15, -RZ, R40.H0_H0 ;  /* 0x20000028ff0f7230 */ /* 0x000fe40000004100 */
[----:B------:R-:W-:Y:S01]  /*9630*/  FMUL.FTZ R32, R27, R14 ;  /* 0x0000000e1b207220 */ /* 0x000fe20000410000 */
[----:B------:R-:W-:-:S02]  /*9640*/  HADD2.F32 R24, -RZ, R6.H0_H0 ;  /* 0x20000006ff187230 */ /* 0x000fc40000004100 */
[C---:B------:R-:W-:Y:S01]  /*9650*/  FMUL.FTZ R35, R28.reuse, R29 ;  /* 0x0000001d1c237220 */ /* 0x040fe20000410000 */
[----:B------:R-:W-:Y:S02]  /*9660*/  HADD2.F32 R10, -RZ, R10.H1_H1 ;  /* 0x3000000aff0a7230 */ /* 0x000fe40000004100 */
[----:B------:R-:W-:Y:S01]  /*9670*/  FMUL.FTZ R28, R28, R15 ;  /* 0x0000000f1c1c7220 */ /* 0x000fe20000410000 */
[----:B------:R-:W-:Y:S02]  /*9680*/  HADD2.F32 R27, -RZ, R44.H0_H0 ;  /* 0x2000002cff1b7230 */ /* 0x000fe40000004100 */
[----:B------:R-:W-:Y:S01]  /*9690*/  FFMA.FTZ R33, R21, R14, -R20 ;  /* 0x0000000e15217223 */ /* 0x000fe20000010814 */
[----:B------:R-:W-:Y:S02]  /*96a0*/  HADD2.F32 R25, -RZ, R42.H1_H1 ;  /* 0x3000002aff197230 */ /* 0x000fe40000004100 */
[----:B------:R-:W-:Y:S01]  /*96b0*/  FFMA.FTZ R28, R24, R29, R28 ;  /* 0x0000001d181c7223 */ /* 0x000fe2000001001c */
[----:B------:R-:W-:-:S02]  /*96c0*/  HADD2.F32 R6, -RZ, R6.H1_H1 ;  /* 0x30000006ff067230 */ /* 0x000fc40000004100 */
[----:B------:R-:W-:Y:S01]  /*96d0*/  FMUL.FTZ R37, R10, R27 ;  /* 0x0000001b0a257220 */ /* 0x000fe20000410000 */
[--C-:B------:R-:W-:Y:S02]  /*96e0*/  HADD2.F32 R9, -RZ, R11.reuse.H0_H0 ;  /* 0x2000000bff097230 */ /* 0x100fe40000004100 */
[----:B------:R-:W-:Y:S01]  /*96f0*/  FFMA.FTZ R35, R24, R15, -R35 ;  /* 0x0000000f18237223 */ /* 0x000fe20000010823 */
[-C--:B------:R-:W-:Y:S01]  /*9700*/  FMUL.FTZ R29, R10, R25.reuse ;  /* 0x000000190a1d7220 */ /* 0x080fe20000410000 */
[----:B------:R-:W-:Y:S02]  /*9710*/  HADD2.F32 R11, -RZ, R11.H1_H1 ;  /* 0x3000000bff0b7230 */ /* 0x000fe40000004100 */
[----:B------:R-:W-:Y:S01]  /*9720*/  FFMA.FTZ R21, R21, R30, R32 ;  /* 0x0000001e15157223 */ /* 0x000fe20000010020 */
[----:B------:R-:W-:Y:S02]  /*9730*/  HADD2.F32 R15, -RZ, R38.H0_H0 ;  /* 0x20000026ff0f7230 */ /* 0x000fe40000004100 */
[----:B------:R-:W-:Y:S01]  /*9740*/  FFMA.FTZ R24, R6, R25, -R37 ;  /* 0x0000001906187223 */ /* 0x000fe20000010825 */
[----:B------:R-:W-:-:S02]  /*9750*/  HADD2.F32 R10, -RZ, R13.H1_H1 ;  /* 0x3000000dff0a7230 */ /* 0x000fc40000004100 */
[----:B------:R-:W-:Y:S01]  /*9760*/  FFMA.FTZ R29, R6, R27, R29 ;  /* 0x0000001b061d7223 */ /* 0x000fe2000001001d */
[----:B------:R-:W-:Y:S02]  /*9770*/  HADD2.F32 R20, -RZ, R44.H1_H1 ;  /* 0x3000002cff147230 */ /* 0x000fe40000004100 */
[C---:B------:R-:W-:Y:S01]  /*9780*/  FMUL.FTZ R25, R9.reuse, R15 ;  /* 0x0000000f09197220 */ /* 0x040fe20000410000 */
[----:B------:R-:W-:Y:S02]  /*9790*/  HADD2.F32 R14, -RZ, R13.H0_H0 ;  /* 0x2000000dff0e7230 */ /* 0x000fe40000004100 */
[----:B------:R-:W-:Y:S01]  /*97a0*/  FMUL.FTZ R6, R9, R10 ;  /* 0x0000000a09067220 */ /* 0x000fe20000410000 */
[--C-:B------:R-:W-:Y:S02]  /*97b0*/  HADD2.F32 R4, -RZ, R7.reuse.H0_H0 ;  /* 0x20000007ff047230 */ /* 0x100fe40000004100 */
[----:B------:R-:W-:Y:S01]  /*97c0*/  FMUL.FTZ R30, R11, R20 ;  /* 0x000000140b1e7220 */ /* 0x000fe20000410000 */
[----:B------:R-:W-:-:S02]  /*97d0*/  HADD2.F32 R7, -RZ, R7.H1_H1 ;  /* 0x30000007ff077230 */ /* 0x000fc40000004100 */
[----:B------:R-:W-:Y:S01]  /*97e0*/  FMUL.FTZ R9, R11, R14 ;  /* 0x0000000e0b097220 */ /* 0x000fe20000410000 */
[C---:B------:R-:W-:Y:S01]  /*97f0*/  FFMA.FTZ R25, R4.reuse, R10, -R25 ;  /* 0x0000000a04197223 */ /* 0x040fe20000010819 */
[----:B------:R-:W-:Y:S01]  /*9800*/  FFMA.FTZ R11, R4, R15, R6 ;  /* 0x0000000f040b7223 */ /* 0x000fe20000010006 */
[C---:B------:R-:W-:Y:S01]  /*9810*/  FFMA.FTZ R30, R7.reuse, R14, -R30 ;  /* 0x0000000e071e7223 */ /* 0x040fe2000001081e */
[----:B------:R-:W-:Y:S01]  /*9820*/  FFMA.FTZ R20, R7, R20, R9 ;  /* 0x0000001407147223 */ /* 0x000fe20000010009 */
[----:B------:R-:W-:Y:S02]  /*9830*/  F2FP.F16.F32.PACK_AB R4, R34, R5 ;  /* 0x000000052204723e */ /* 0x000fe400000000ff */
[----:B------:R-:W-:Y:S02]  /*9840*/  F2FP.F16.F32.PACK_AB R5, R33, R26 ;  /* 0x0000001a2105723e */ /* 0x000fe400000000ff */
[----:B------:R-:W-:Y:S02]  /*9850*/  F2FP.F16.F32.PACK_AB R6, R24, R35 ;  /* 0x000000231806723e */ /* 0x000fe400000000ff */
[----:B------:R-:W-:-:S02]  /*9860*/  F2FP.F16.F32.PACK_AB R7, R30, R25 ;  /* 0x000000191e07723e */ /* 0x000fc400000000ff */
[----:B------:R-:W-:Y:S02]  /*9870*/  F2FP.F16.F32.PACK_AB R9, R21, R36 ;  /* 0x000000241509723e */ /* 0x000fe400000000ff */
[----:B------:R-:W-:Y:S01]  /*9880*/  F2FP.F16.F32.PACK_AB R10, R29, R28 ;  /* 0x0000001c1d0a723e */ /* 0x000fe200000000ff */
[----:B------:R1:W-:Y:S01]  /*9890*/  STS.128 [R3+0x20400], R4 ;  /* 0x0204000403007388 */ /* 0x0003e20000000c00 */
[----:B------:R-:W-:-:S05]  /*98a0*/  F2FP.F16.F32.PACK_AB R11, R20, R11 ;  /* 0x0000000b140b723e */ /* 0x000fca00000000ff */
[----:B------:R1:W-:Y:S02]  /*98b0*/  STS.128 [R12+0x20400], R8 ;  /* 0x020400080c007388 */ /* 0x0003e40000000c00 */
.L_x_685:
[----:B------:R-:W-:Y:S05]  /*98c0*/  BSYNC B1 ;  /* 0x0000000000017941 */ /* 0x000fea0003800000 */
.L_x_684:
[----:B------:R-:W-:Y:S05]  /*98d0*/  @P0 BRA `(.L_x_676) ;  /* 0x0000000400600947 */ /* 0x000fea0003800000 */
[----:B-1----:R-:W2:Y:S01]  /*98e0*/  LDL R3, [R1+0x54] ;  /* 0x0000540001037983 */ /* 0x002ea20000100800 */
[C---:B------:R-:W-:Y:S02]  /*98f0*/  VIADD R4, R186.reuse, 0x20 ;  /* 0x00000020ba047836 */ /* 0x040fe40000000000 */
[----:B------:R-:W-:Y:S01]  /*9900*/  VIADD R5, R186, 0x20 ;  /* 0x00000020ba057836 */ /* 0x000fe20000000000 */
[----:B------:R-:W3:Y:S01]  /*9910*/  LDL R34, [R1+0x4c] ;  /* 0x00004c0001227983 */ /* 0x000ee20000100800 */
[----:B------:R-:W-:Y:S02]  /*9920*/  IMAD.SHL.U32 R4, R4, 0x40, RZ ;  /* 0x0000004004047824 */ /* 0x000fe400078e00ff */
[----:B------:R-:W-:-:S03]  /*9930*/  IMAD.SHL.U32 R5, R5, 0x40, RZ ;  /* 0x0000004005057824 */ /* 0x000fc600078e00ff */
[----:B------:R-:W-:Y:S02]  /*9940*/  LOP3.LUT R4, R4, 0x1c0, RZ, 0xc0, !PT ;  /* 0x000001c004047812 */ /* 0x000fe400078ec0ff */
[----:B------:R-:W-:Y:S02]  /*9950*/  LOP3.LUT R5, R5, 0x1c0, RZ, 0xc0, !PT ;  /* 0x000001c005057812 */ /* 0x000fe400078ec0ff */
[----:B------:R-:W-:-:S04]  /*9960*/  SHF.R.U32.HI R4, RZ, 0x3, R4 ;  /* 0x00000003ff047819 */ /* 0x000fc80000011604 */
[----:B------:R-:W-:Y:S01]  /*9970*/  LOP3.LUT R0, R4, R0, R5, 0x1e, !PT ;  /* 0x0000000004007212 */ /* 0x000fe200078e1e05 */
[----:B------:R-:W-:Y:S02]  /*9980*/  HADD2.F32 R26, -RZ, R40.H1_H1 ;  /* 0x30000028ff1a7230 */ /* 0x000fe40000004100 */
[----:B------:R-:W-:Y:S02]  /*9990*/  HADD2.F32 R28, -RZ, R38.H1_H1 ;  /* 0x30000026ff1c7230 */ /* 0x000fe40000004100 */
[----:B------:R-:W-:Y:S02]  /*99a0*/  HADD2.F32 R30, -RZ, R43.H0_H0 ;  /* 0x2000002bff1e7230 */ /* 0x000fe40000004100 */
[----:B------:R-:W-:Y:S02]  /*99b0*/  HADD2.F32 R32, -RZ, R39.H1_H1 ;  /* 0x30000027ff207230 */ /* 0x000fe40000004100 */
[----:B------:R-:W-:Y:S02]  /*99c0*/  HADD2.F32 R37, -RZ, R43.H1_H1 ;  /* 0x3000002bff257230 */ /* 0x000fe40000004100 */
[----:B------:R-:W-:-:S02]  /*99d0*/  HADD2.F32 R35, -RZ, R40.H0_H0 ;  /* 0x20000028ff237230 */ /* 0x000fc40000004100 */
[----:B------:R-:W-:Y:S02]  /*99e0*/  HADD2.F32 R39, -RZ, R39.H0_H0 ;  /* 0x20000027ff277230 */ /* 0x000fe40000004100 */
[----:B--2---:R-:W-:-:S04]  /*99f0*/  IMAD.IADD R3, R3, 0x1, R0 ;  /* 0x0000000103037824 */ /* 0x004fc800078e0200 */
[----:B------:R-:W-:Y:S01]  /*9a00*/  IMAD R0, R3, 0x2, R2 ;  /* 0x0000000203007824 */ /* 0x000fe200078e0202 */
[----:B---3--:R-:W-:Y:S04]  /*9a10*/  LDS.128 R4, [R34+0x20400] ;  /* 0x0204000022047984 */ /* 0x008fe80000000c00 */
[----:B------:R-:W1:Y:S02]  /*9a20*/  LDS.128 R8, [R0+0x20400] ;  /* 0x0204000000087984 */ /* 0x000e640000000c00 */
[--C-:B-1----:R-:W-:Y:S02]  /*9a30*/  HADD2.F32 R20, -RZ, R8.reuse.H0_H0 ;  /* 0x20000008ff147230 */ /* 0x102fe40000004100 */
[----:B------:R-:W-:-:S03]  /*9a40*/  HADD2.F32 R8, -RZ, R8.H1_H1 ;  /* 0x30000008ff087230 */ /* 0x000fc60000004100 */
[-C--:B------:R-:W-:Y:S01]  /*9a50*/  FMUL.FTZ R27, R28, R20.reuse ;  /* 0x000000141c1b7220 */ /* 0x080fe20000410000 */
[----:B------:R-:W-:Y:S01]  /*9a60*/  FMUL.FTZ R29, R26, R20 ;  /* 0x000000141a1d7220 */ /* 0x000fe20000410000 */
[----:B------:R-:W-:Y:S02]  /*9a70*/  HADD2.F32 R20, -RZ, R41.H1_H1 ;  /* 0x30000029ff147230 */ /* 0x000fe40000004100 */
[--C-:B------:R-:W-:Y:S02]  /*9a80*/  HADD2.F32 R12, -RZ, R4.reuse.H0_H0 ;  /* 0x20000004ff0c7230 */ /* 0x100fe40000004100 */
[----:B------:R-:W-:Y:S02]  /*9a90*/  HADD2.F32 R4, -RZ, R4.H1_H1 ;  /* 0x30000004ff047230 */ /* 0x000fe40000004100 */
[----:B------:R-:W-:Y:S01]  /*9aa0*/  FMUL.FTZ R33, R20, R8 ;  /* 0x0000000814217220 */ /* 0x000fe20000410000 */
[----:B------:R-:W-:Y:S02]  /*9ab0*/  HADD2.F32 R21, -RZ, R9.H0_H0 ;  /* 0x20000009ff157230 */ /* 0x000fe40000004100 */
[----:B------:R-:W-:Y:S01]  /*9ac0*/  FFMA.FTZ R27, R26, R12, -R27 ;  /* 0x0000000c1a1b7223 */ /* 0x000fe2000001081b */
[----:B------:R-:W-:Y:S01]  /*9ad0*/  FMUL.FTZ R31, R30, R8 ;  /* 0x000000081e1f7220 */ /* 0x000fe20000410000 */
[----:B------:R-:W-:Y:S01]  /*9ae0*/  FFMA.FTZ R29, R28, R12, R29 ;  /* 0x0000000c1c1d7223 */ /* 0x000fe2000001001d */
[----:B------:R-:W-:-:S02]  /*9af0*/  HADD2.F32 R26, -RZ, R41.H0_H0 ;  /* 0x20000029ff1a7230 */ /* 0x000fc40000004100 */
[-C--:B------:R-:W-:Y:S01]  /*9b00*/  FFMA.FTZ R12, R30, R4.reuse, R33 ;  /* 0x000000041e0c7223 */ /* 0x080fe20000010021 */
[----:B------:R-:W-:Y:S02]  /*9b10*/  HADD2.F32 R9, -RZ, R9.H1_H1 ;  /* 0x30000009ff097230 */ /* 0x000fe40000004100 */
[----:B------:R-:W-:Y:S01]  /*9b20*/  FFMA.FTZ R8, R20, R4, -R31 ;  /* 0x0000000414087223 */ /* 0x000fe2000001081f */
[----:B------:R-:W-:Y:S02]  /*9b30*/  HADD2.F32 R33, -RZ, R42.H0_H0 ;  /* 0x2000002aff217230 */ /* 0x000fe40000004100 */
[-C--:B------:R-:W-:Y:S01]  /*9b40*/  FMUL.FTZ R31, R32, R21.reuse ;  /* 0x00000015201f7220 */ /* 0x080fe20000410000 */
[--C-:B------:R-:W-:Y:S02]  /*9b50*/  HADD2.F32 R14, -RZ, R5.reuse.H0_H0 ;  /* 0x20000005ff0e7230 */ /* 0x100fe40000004100 */
[----:B------:R-:W-:Y:S01]  /*9b60*/  FMUL.FTZ R21, R26, R21 ;  /* 0x000000151a157220 */ /* 0x000fe20000410000 */
[----:B------:R-:W-:-:S02]  /*9b70*/  HADD2.F32 R5, -RZ, R5.H1_H1 ;  /* 0x30000005ff057230 */ /* 0x000fc40000004100 */
[-C--:B------:R-:W-:Y:S01]  /*9b80*/  FMUL.FTZ R4, R37, R9.reuse ;  /* 0x0000000925047220 */ /* 0x080fe20000410000 */
[--C-:B------:R-:W-:Y:S02]  /*9b90*/  HADD2.F32 R24, -RZ, R10.reuse.H0_H0 ;  /* 0x2000000aff187230 */ /* 0x100fe40000004100 */
[----:B------:R-:W-:Y:S01]  /*9ba0*/  FMUL.FTZ R20, R33, R9 ;  /* 0x0000000921147220 */ /* 0x000fe20000410000 */
[----:B------:R-:W-:Y:S02]  /*9bb0*/  HADD2.F32 R10, -RZ, R10.H1_H1 ;  /* 0x3000000aff0a7230 */ /* 0x000fe40000004100 */
[----:B------:R-:W-:Y:S02]  /*9bc0*/  HADD2.F32 R30, -RZ, R44.H0_H0 ;  /* 0x2000002cff1e7230 */ /* 0x000fe40000004100 */
[-C--:B------:R-:W-:Y:S01]  /*9bd0*/  FFMA.FTZ R31, R26, R14.reuse, -R31 ;  /* 0x0000000e1a1f7223 */ /* 0x080fe2000001081f */
[----:B------:R-:W-:Y:S01]  /*9be0*/  FFMA.FTZ R21, R32, R14, R21 ;  /* 0x0000000e20157223 */ /* 0x000fe20000010015 */
[----:B------:R-:W-:-:S02]  /*9bf0*/  HADD2.F32 R15, -RZ, R6.H0_H0 ;  /* 0x20000006ff0f7230 */ /* 0x000fc40000004100 */
[-C--:B------:R-:W-:Y:S01]  /*9c00*/  FFMA.FTZ R14, R33, R5.reuse, -R4 ;  /* 0x00000005210e7223 */ /* 0x080fe20000010804 */
[----:B------:R-:W-:Y:S02]  /*9c10*/  HADD2.F32 R6, -RZ, R6.H1_H1 ;  /* 0x30000006ff067230 */ /* 0x000fe40000004100 */
[-C--:B------:R-:W-:Y:S01]  /*9c20*/  FMUL.FTZ R4, R39, R24.reuse ;  /* 0x0000001827047220 */ /* 0x080fe20000410000 */
[----:B------:R-:W-:Y:S02]  /*9c30*/  HADD2.F32 R28, -RZ, R42.H1_H1 ;  /* 0x3000002aff1c7230 */ /* 0x000fe40000004100 */
[----:B------:R-:W-:Y:S01]  /*9c40*/  FMUL.FTZ R26, R35, R24 ;  /* 0x00000018231a7220 */ /* 0x000fe20000410000 */
[----:B------:R-:W-:Y:S01]  /*9c50*/  FFMA.FTZ R20, R37, R5, R20 ;  /* 0x0000000525147223 */ /* 0x000fe20000010014 */
[----:B------:R-:W-:Y:S01]  /*9c60*/  FMUL.FTZ R5, R30, R10 ;  /* 0x0000000a1e057220 */ /* 0x000fe20000410000 */
[--C-:B0-----:R-:W-:Y:S02]  /*9c70*/  HADD2.F32 R25, -RZ, R11.reuse.H0_H0 ;  /* 0x2000000bff197230 */ /* 0x101fe40000004100 */
[-C--:B------:R-:W-:Y:S01]  /*9c80*/  FFMA.FTZ R24, R35, R15.reuse, -R4 ;  /* 0x0000000f23187223 */ /* 0x080fe20000010804 */
[----:B------:R-:W-:Y:S01]  /*9c90*/  FFMA.FTZ R26, R39, R15, R26 ;  /* 0x0000000f271a7223 */ /* 0x000fe2000001001a */
[----:B------:R-:W-:-:S02]  /*9ca0*/  HADD2.F32 R11, -RZ, R11.H1_H1 ;  /* 0x3000000bff0b7230 */ /* 0x000fc40000004100 */
[C---:B------:R-:W-:Y:S01]  /*9cb0*/  FFMA.FTZ R15, R28.reuse, R6, -R5 ;  /* 0x000000061c0f7223 */ /* 0x040fe20000010805 */
[----:B------:R-:W-:Y:S02]  /*9cc0*/  HADD2.F32 R35, -RZ, R38.H0_H0 ;  /* 0x20000026ff237230 */ /* 0x000fe40000004100 */
[----:B------:R-:W-:Y:S01]  /*9cd0*/  FMUL.FTZ R9, R28, R10 ;  /* 0x0000000a1c097220 */ /* 0x000fe20000410000 */
[----:B------:R-:W-:Y:S02]  /*9ce0*/  HADD2.F32 R37, -RZ, R44.H1_H1 ;  /* 0x3000002cff257230 */ /* 0x000fe40000004100 */
[--C-:B------:R-:W-:Y:S02]  /*9cf0*/  HADD2.F32 R5, -RZ, R13.reuse.H1_H1 ;  /* 0x3000000dff057230 */ /* 0x100fe40000004100 */
[----:B------:R-:W-:Y:S02]  /*9d00*/  HADD2.F32 R33, -RZ, R13.H0_H0 ;  /* 0x2000000dff217230 */ /* 0x000fe40000004100 */
[----:B------:R-:W-:-:S02]  /*9d10*/  HADD2.F32 R3, -RZ, R7.H0_H0 ;  /* 0x20000007ff037230 */ /* 0x000fc40000004100 */
[----:B------:R-:W-:Y:S01]  /*9d20*/  FFMA.FTZ R13, R30, R6, R9 ;  /* 0x000000061e0d7223 */ /* 0x000fe20000010009 */
[----:B------:R-:W-:Y:S02]  /*9d30*/  HADD2.F32 R7, -RZ, R7.H1_H1 ;  /* 0x30000007ff077230 */ /* 0x000fe40000004100 */
[----:B------:R-:W-:Y:S01]  /*9d40*/  FMUL.FTZ R4, R35, R25 ;  /* 0x0000001923047220 */ /* 0x000fe20000410000 */
[----:B------:R-:W-:Y:S01]  /*9d50*/  FMUL.FTZ R10, R37, R11 ;  /* 0x0000000b250a7220 */ /* 0x000fe20000410000 */
[----:B------:R-:W-:Y:S01]  /*9d60*/  FMUL.FTZ R6, R5, R25 ;  /* 0x0000001905067220 */ /* 0x000fe20000410000 */
[----:B------:R-:W-:Y:S01]  /*9d70*/  FMUL.FTZ R30, R33, R11 ;  /* 0x0000000b211e7220 */ /* 0x000fe20000410000 */
[----:B------:R-:W-:Y:S01]  /*9d80*/  FFMA.FTZ R11, R5, R3, -R4 ;  /* 0x00000003050b7223 */ /* 0x000fe20000010804 */
[----:B------:R-:W-:Y:S01]  /*9d90*/  FFMA.FTZ R28, R33, R7, -R10 ;  /* 0x00000007211c7223 */ /* 0x000fe2000001080a */
[----:B------:R-:W-:Y:S01]  /*9da0*/  FFMA.FTZ R3, R35, R3, R6 ;  /* 0x0000000323037223 */ /* 0x000fe20000010006 */
[----:B------:R-:W-:Y:S01]  /*9db0*/  FFMA.FTZ R30, R37, R7, R30 ;  /* 0x00000007251e7223 */ /* 0x000fe2000001001e */
[----:B------:R-:W-:-:S02]  /*9dc0*/  F2FP.F16.F32.PACK_AB R4, R8, R27 ;  /* 0x0000001b0804723e */ /* 0x000fc400000000ff */
[----:B------:R-:W-:Y:S02]  /*9dd0*/  F2FP.F16.F32.PACK_AB R5, R14, R31 ;  /* 0x0000001f0e05723e */ /* 0x000fe400000000ff */
[----:B------:R-:W-:Y:S02]  /*9de0*/  F2FP.F16.F32.PACK_AB R6, R15, R24 ;  /* 0x000000180f06723e */ /* 0x000fe400000000ff */
[----:B------:R-:W-:Y:S02]  /*9df0*/  F2FP.F16.F32.PACK_AB R7, R28, R11 ;  /* 0x0000000b1c07723e */ /* 0x000fe400000000ff */
[----:B------:R-:W-:Y:S02]  /*9e00*/  F2FP.F16.F32.PACK_AB R8, R12, R29 ;  /* 0x0000001d0c08723e */ /* 0x000fe400000000ff */
[----:B------:R-:W-:Y:S02]  /*9e10*/  F2FP.F16.F32.PACK_AB R9, R20, R21 ;  /* 0x000000151409723e */ /* 0x000fe400000000ff */
[----:B------:R-:W-:-:S02]  /*9e20*/  F2FP.F16.F32.PACK_AB R10, R13, R26 ;  /* 0x0000001a0d0a723e */ /* 0x000fc400000000ff */
[----:B------:R-:W-:Y:S01]  /*9e30*/  F2FP.F16.F32.PACK_AB R11, R30, R3 ;  /* 0x000000031e0b723e */ /* 0x000fe200000000ff */
[----:B------:R2:W-:Y:S04]  /*9e40*/  STS.128 [R34+0x20400], R4 ;  /* 0x0204000422007388 */ /* 0x0005e80000000c00 */
[----:B------:R2:W-:Y:S02]  /*9e50*/  STS.128 [R0+0x20400], R8 ;  /* 0x0204000800007388 */ /* 0x0005e40000000c00 */
.L_x_676:
[----:B------:R-:W-:Y:S05]  /*9e60*/  BSYNC B0 ;  /* 0x0000000000007941 */ /* 0x000fea0003800000 */
.L_x_665:
[----:B------:R-:W-:Y:S01]  /*9e70*/  @!PT LDS RZ, [RZ] ;  /* 0x00000000fffff984 */ /* 0x000fe20000000800 */
[----:B------:R-:W-:Y:S01]  /*9e80*/  @!PT LDS RZ, [RZ] ;  /* 0x00000000fffff984 */ /* 0x000fe20000000800 */
[----:B------:R-:W-:Y:S01]  /*9e90*/  @!PT LDS RZ, [RZ] ;  /* 0x00000000fffff984 */ /* 0x000fe20000000800 */
[----:B------:R-:W-:Y:S01]  /*9ea0*/  @!PT LDS RZ, [RZ] ;  /* 0x00000000fffff984 */ /* 0x000fe20000000800 */
[----:B------:R5:W-:Y:S06]  /*9eb0*/  MEMBAR.ALL.CTA ;  /* 0x0000000000007992 */ /* 0x000bec0000008000 */
[----:B-----5:R-:W5:Y:S01]  /*9ec0*/  FENCE.VIEW.ASYNC.S ;  /* 0x00000000000073c6 */ /* 0x020f620000000000 */
[----:B------:R-:W-:Y:S05]  /*9ed0*/  WARPSYNC.ALL ;  /* 0x0000000000007948 */ /* 0x000fea0003800000 */
[----:B-----5:R-:W-:Y:S06]  /*9ee0*/  BAR.SYNC.DEFER_BLOCKING 0xd, 0x80 ;  /* 0x0342000000007b1d */ /* 0x020fec0000010000 */
.L_x_662:
[----:B0-2---:R-:W-:-:S05]  /*9ef0*/  IMAD.U32 R0, RZ, RZ, UR37 ;  /* 0x00000025ff007e24 */ /* 0x005fca000f8e00ff */
[----:B------:R-:W-:-:S13]  /*9f00*/  ISETP.NE.AND P0, PT, R0, 0x3, PT ;  /* 0x000000030000780c */ /* 0x000fda0003f05270 */
[----:B------:R-:W-:Y:S05]  /*9f10*/  @!P0 BRA `(.L_x_686) ;  /* 0x0000000000048947 */ /* 0x000fea0003800000 */
[----:B------:R-:W-:Y:S01]  /*9f20*/  BPT.TRAP 0x1 ;  /* 0x000000040000795c */ /* 0x000fe20000300000 */
.L_x_686:
[----:B------:R-:W-:Y:S01]  /*9f30*/  IMAD R14, R19, 0x8, R2 ;  /* 0x00000008130e7824 */ /* 0x000fe200078e0202 */
[----:B------:R-:W-:-:S04]  /*9f40*/  SHF.L.U32 R15, R185, 0x1f, RZ ;  /* 0x0000001fb90f7819 */ /* 0x000fc800000006ff */
[----:B------:R0:W2:Y:S01]  /*9f50*/  SYNCS.PHASECHK.TRANS64.TRYWAIT P1, [R14+URZ+0x28c30], R15 ;  /* 0x028c300f0e0075a7 */ /* 0x0000a2000802017f */
[----:B------:R-:W-:Y:S05]  /*9f60*/  @!P0 BRA `(.L_x_687) ;  /* 0x0000000000048947 */ /* 0x000fea0003800000 */
[----:B------:R-:W-:Y:S01]  /*9f70*/  BPT.TRAP 0x1 ;  /* 0x000000040000795c */ /* 0x000fe20000300000 */
.L_x_687:
[C---:B------:R-:W-:Y:S02]  /*9f80*/  VIADD R0, R2.reuse, 0x22400 ;  /* 0x0002240002007836 */ /* 0x040fe40000000000 */
[----:B-1----:R-:W-:-:S03]  /*9f90*/  VIADD R3, R2, 0x20400 ;  /* 0x0002040002037836 */ /* 0x002fc60000000000 */
[----:B------:R-:W-:Y:S02]  /*9fa0*/  SHF.R.U32.HI R0, RZ, 0x4, R0 ;  /* 0x00000004ff007819 */ /* 0x000fe40000011600 */
[----:B------:R-:W-:Y:S02]  /*9fb0*/  SHF.R.U32.HI R3, RZ, 0x4, R3 ;  /* 0x00000004ff037819 */ /* 0x000fe40000011603 */
[----:B------:R-:W-:Y:S02]  /*9fc0*/  LOP3.LUT R0, R0, 0x3fff, RZ, 0xc0, !PT ;  /* 0x00003fff00007812 */ /* 0x000fe400078ec0ff */
[----:B------:R-:W-:Y:S02]  /*9fd0*/  LOP3.LUT R3, R3, 0x3fff, RZ, 0xc0, !PT ;  /* 0x00003fff03037812 */ /* 0x000fe400078ec0ff */
[----:B------:R-:W-:Y:S01]  /*9fe0*/  LOP3.LUT R0, R0, 0x10000, RZ, 0xfc, !PT ;  /* 0x0001000000007812 */ /* 0x000fe200078efcff */
[----:B--2---:R-:W-:Y:S06]  /*9ff0*/  @P1 BRA `(.L_x_688) ;  /* 0x0000000000081947 */ /* 0x004fec0003800000 */
[----:B------:R-:W1:Y:S02]  /*a000*/  SYNCS.PHASECHK.TRANS64.TRYWAIT P1, [R14+URZ+0x28c30], R15 ;  /* 0x028c300f0e0075a7 */ /* 0x000e64000802017f */
[----:B-1----:R-:W-:Y:S05]  /*a010*/  @!P1 BRA `(.L_x_689) ;  /* 0x0000010c00249947 */ /* 0x002fea0003800000 */
.L_x_688:
[----:B------:R-:W-:Y:S01]  /*a020*/  IMAD R10, R19, 0x200, R0 ;  /* 0x00000200130a7824 */ /* 0x000fe200078e0200 */
[----:B------:R-:W-:Y:S01]  /*a030*/  LOP3.LUT R4, R3, 0x10000, RZ, 0xfc, !PT ;  /* 0x0001000003047812 */ /* 0x000fe200078efcff */
[----:B------:R-:W-:Y:S01]  /*a040*/  IMAD.MOV.U32 R11, RZ, RZ, 0x40000040 ;  /* 0x40000040ff0b7424 */ /* 0x000fe200078e00ff */
[----:B------:R-:W-:Y:S01]  /*a050*/  MOV R5, 0x40000040 ;  /* 0x4000004000057802 */ /* 0x000fe20000000f00 */
[----:B------:R-:W-:Y:S05]  /*a060*/  WARPSYNC.ALL ;  /* 0x0000000000007948 */ /* 0x000fea0003800000 */
[C---:B------:R-:W-:Y:S01]  /*a070*/  R2UR UR4, R4.reuse ;  /* 0x00000000040472ca */ /* 0x040fe200000e0000 */
[----:B---3--:R-:W-:Y:S01]  /*a080*/  WARPGROUP.ARRIVE ;  /* 0x00000000000079c5 */ /* 0x008fe20000000000 */
[----:B------:R-:W-:Y:S01]  /*a090*/  R2UR UR5, R5 ;  /* 0x00000000050572ca */ /* 0x000fe200000e0000 */
[----:B------:R-:W-:Y:S01]  /*a0a0*/  VIADD R8, R4, 0x2 ;  /* 0x0000000204087836 */ /* 0x000fe20000000000 */
[C---:B------:R-:W-:Y:S01]  /*a0b0*/  R2UR UR6, R10.reuse ;  /* 0x000000000a0672ca */ /* 0x040fe200000e0000 */
[----:B------:R-:W-:Y:S01]  /*a0c0*/  VIADD R6, R10, 0x2 ;  /* 0x000000020a067836 */ /* 0x000fe20000000000 */
[----:B------:R-:W-:Y:S01]  /*a0d0*/  R2UR UR7, R11 ;  /* 0x000000000b0772ca */ /* 0x000fe200000e0000 */
[----:B------:R-:W-:-:S02]  /*a0e0*/  IMAD.MOV.U32 R9, RZ, RZ, 0x40000040 ;  /* 0x40000040ff097424 */ /* 0x000fc400078e00ff */
[----:B------:R-:W-:Y:S02]  /*a0f0*/  IMAD.MOV.U32 R7, RZ, RZ, 0x40000040 ;  /* 0x40000040ff077424 */ /* 0x000fe400078e00ff */
[C---:B------:R-:W-:Y:S02]  /*a100*/  VIADD R12, R10.reuse, 0x4 ;  /* 0x000000040a0c7836 */ /* 0x040fe40000000000 */
[----:B------:R-:W-:Y:S02]  /*a110*/  IMAD.MOV.U32 R13, RZ, RZ, 0x40000040 ;  /* 0x40000040ff0d7424 */ /* 0x000fe400078e00ff */
[----:B------:R-:W-:Y:S02]  /*a120*/  VIADD R10, R10, 0x6 ;  /* 0x000000060a0a7836 */ /* 0x000fe40000000000 */
[----:B------:R-:W-:Y:S02]  /*a130*/  IMAD.MOV.U32 R5, RZ, RZ, 0x40000040 ;  /* 0x40000040ff057424 */ /* 0x000fe400078e00ff */
[----:B------:R-:W-:Y:S01]  /*a140*/  HGMMA.64x64x16.F32 R24, gdesc[UR4], RZ, !UPT, gsb0 ;  /* 0x00e00000041879f0 */ /* 0x000fe2000c0008ff */
[----:B------:R-:W-:Y:S01]  /*a150*/  R2UR UR4, R8 ;  /* 0x00000000080472ca */ /* 0x000fe200000e0000 */
[----:B------:R-:W-:Y:S01]  /*a160*/  IMAD.MOV.U32 R11, RZ, RZ, 0x40000040 ;  /* 0x40000040ff0b7424 */ /* 0x000fe200078e00ff */
[----:B------:R-:W-:-:S02]  /*a170*/  R2UR UR5, R9 ;  /* 0x00000000090572ca */ /* 0x000fc400000e0000 */
[----:B------:R-:W-:Y:S01]  /*a180*/  R2UR UR6, R6 ;  /* 0x00000000060672ca */ /* 0x000fe200000e0000 */
[C---:B------:R-:W-:Y:S01]  /*a190*/  VIADD R6, R4.reuse, 0x4 ;  /* 0x0000000404067836 */ /* 0x040fe20000000000 */
[----:B------:R-:W-:Y:S01]  /*a1a0*/  R2UR UR7, R7 ;  /* 0x00000000070772ca */ /* 0x000fe200000e0000 */
[----:B------:R-:W-:Y:S02]  /*a1b0*/  IMAD.MOV.U32 R7, RZ, RZ, 0x40000040 ;  /* 0x40000040ff077424 */ /* 0x000fe400078e00ff */
[----:B------:R-:W-:Y:S01]  /*a1c0*/  VIADD R4, R4, 0x6 ;  /* 0x0000000604047836 */ /* 0x000fe20000000000 */
[----:B------:R-:W-:Y:S02]  /*a1d0*/  WARPGROUP.DEPBAR.LE gsb0, 0x0 ;  /* 0x00008000000079c5 */ /* 0x000fe40000010000 */
[----:B------:R-:W-:-:S07]  /*a1e0*/  WARPGROUP.ARRIVE ;  /* 0x00000000000079c5 */ /* 0x000fce0000000000 */
[----:B------:R-:W-:Y:S01]  /*a1f0*/  HGMMA.64x64x16.F32 R24, gdesc[UR4], R24, gsb0 ;  /* 0x00e00000041879f0 */ /* 0x000fe20008000818 */
[----:B------:R-:W-:Y:S02]  /*a200*/  R2UR UR4, R6 ;  /* 0x00000000060472ca */ /* 0x000fe400000e0000 */
[----:B------:R-:W-:Y:S02]  /*a210*/  R2UR UR5, R7 ;  /* 0x00000000070572ca */ /* 0x000fe400000e0000 */
[----:B------:R-:W-:Y:S02]  /*a220*/  R2UR UR6, R12 ;  /* 0x000000000c0672ca */ /* 0x000fe400000e0000 */
[----:B------:R-:W-:Y:S01]  /*a230*/  R2UR UR7, R13 ;  /* 0x000000000d0772ca */ /* 0x000fe200000e0000 */
[----:B------:R-:W-:Y:S02]  /*a240*/  WARPGROUP.DEPBAR.LE gsb0, 0x0 ;  /* 0x00008000000079c5 */ /* 0x000fe40000010000 */
[----:B------:R-:W-:-:S10]  /*a250*/  WARPGROUP.ARRIVE ;  /* 0x00000000000079c5 */ /* 0x000fd40000000000 */
[----:B------:R-:W-:Y:S01]  /*a260*/  HGMMA.64x64x16.F32 R24, gdesc[UR4], R24, gsb0 ;  /* 0x00e00000041879f0 */ /* 0x000fe20008000818 */
[----:B------:R-:W-:Y:S02]  /*a270*/  R2UR UR4, R4 ;  /* 0x00000000040472ca */ /* 0x000fe400000e0000 */
[----:B------:R-:W-:Y:S02]  /*a280*/  R2UR UR5, R5 ;  /* 0x00000000050572ca */ /* 0x000fe400000e0000 */
[----:B------:R-:W-:Y:S02]  /*a290*/  R2UR UR6, R10 ;  /* 0x000000000a0672ca */ /* 0x000fe400000e0000 */
[----:B------:R-:W-:Y:S01]  /*a2a0*/  R2UR UR7, R11 ;  /* 0x000000000b0772ca */ /* 0x000fe200000e0000 */
[----:B------:R-:W-:Y:S02]  /*a2b0*/  WARPGROUP.DEPBAR.LE gsb0, 0x0 ;  /* 0x00008000000079c5 */ /* 0x000fe40000010000 */
[----:B------:R-:W-:-:S10]  /*a2c0*/  WARPGROUP.ARRIVE ;  /* 0x00000000000079c5 */ /* 0x000fd40000000000 */
[----:B------:R-:W-:Y:S03]  /*a2d0*/  HGMMA.64x64x16.F32 R24, gdesc[UR4], R24, gsb0 ;  /* 0x00e00000041879f0 */ /* 0x000fe60008000818 */
[----:B------:R-:W-:Y:S02]  /*a2e0*/  WARPGROUP.DEPBAR.LE gsb0, 0x0 ;  /* 0x00008000000079c5 */ /* 0x000fe40000010000 */
[----:B------:R-:W-:Y:S05]  /*a2f0*/  @!P0 BRA `(.L_x_690) ;  /* 0x0000000000048947 */ /* 0x000fea0003800000 */
[----:B------:R-:W-:Y:S01]  /*a300*/  BPT.TRAP 0x1 ;  /* 0x000000040000795c */ /* 0x000fe20000300000 */
.L_x_690:
[----:B------:R-:W2:Y:S01]  /*a310*/  LDL R10, [R1+0x48] ;  /* 0x00004800010a7983 */ /* 0x000ea20000100800 */
[----:B------:R-:W-:Y:S01]  /*a320*/  IMAD R3, R168, -0x40, R155 ;  /* 0xffffffc0a8037824 */ /* 0x000fe200078e029b */
[----:B------:R-:W-:-:S04]  /*a330*/  ULDC UR4, c[0x0][0x988] ;  /* 0x0002620000047ab9 */ /* 0x000fc80000000800 */
[----:B--2---:R-:W-:-:S04]  /*a340*/  IADD3 R3, -R10, 0x40, R3 ;  /* 0x000000400a037810 */ /* 0x004fc80007ffe103 */
[C---:B------:R-:W-:Y:S02]  /*a350*/  ISETP.GT.AND P5, PT, R3.reuse, RZ, PT ;  /* 0x000000ff0300720c */ /* 0x040fe40003fa4270 */
        /* <DEDUP_REMOVED lines=18> */
[C---:B------:R-:W-:Y:S02]  /*a480*/  ISETP.GT.AND P4, PT, R3.reuse, 0x19, PT ;  /* 0x000000190300780c */ /* 0x040fe40003f84270 */
        /* <DEDUP_REMOVED lines=36> */
[----:B------:R-:W-:Y:S02]  /*a6d0*/  FMNMX.FTZ R3, R26, R27, !PT ;  /* 0x0000001b1a037209 */ /* 0x000fe40007810000 */
[----:B----4-:R-:W-:Y:S02]  /*a6e0*/  FMNMX.FTZ R21, R78, R13, !PT ;  /* 0x0000000d4e157209 */ /* 0x010fe40007810000 */
[----:B------:R-:W-:Y:S02]  /*a6f0*/  FMNMX.FTZ R3, R30, R3, !PT ;  /* 0x000000031e037209 */ /* 0x000fe40007810000 */
[----:B------:R-:W-:Y:S01]  /*a700*/  FSEL R46, R46, -INF , P1 ;  /* 0xff8000002e2e7808 */ /* 0x000fe20000800000 */
[----:B------:R-:W2:Y:S01]  /*a710*/  SHFL.BFLY PT, R10, R21, 0x2, 0x1f ;  /* 0x0c401f00150a7f89 */ /* 0x000ea200000e0000 */
[----:B------:R-:W-:-:S02]  /*a720*/  FMNMX.FTZ R3, R12, R3, !PT ;  /* 0x000000030c037209 */ /* 0x000fc40007810000 */
[----:B------:R-:W-:Y:S02]  /*a730*/  FSEL R48, R47, -INF , P6 ;  /* 0xff8000002f307808 */ /* 0x000fe40003000000 */
[----:B------:R-:W-:Y:S02]  /*a740*/  FMNMX.FTZ R3, R34, R3, !PT ;  /* 0x0000000322037209 */ /* 0x000fe40007810000 */
[----:B------:R-:W-:Y:S02]  /*a750*/  FSEL R50, R50, -INF , P5 ;  /* 0xff80000032327808 */ /* 0x000fe40002800000 */
[----:B------:R-:W-:Y:S02]  /*a760*/  FMNMX.FTZ R3, R24, R3, !PT ;  /* 0x0000000318037209 */ /* 0x000fe40007810000 */
[----:B------:R-:W-:Y:S02]  /*a770*/  FSEL R44, R51, -INF , P4 ;  /* 0xff800000332c7808 */ /* 0x000fe40002000000 */
[----:B------:R-:W-:Y:S01]  /*a780*/  FMNMX.FTZ R13, R38, R3, !PT ;  /* 0x00000003260d7209 */ /* 0x000fe20007810000 */
[----:B------:R-:W-:Y:S01]  /*a790*/  IMAD.U32 R3, RZ, RZ, UR4 ;  /* 0x00000004ff037e24 */ /* 0x000fe2000f8e00ff */
[----:B------:R-:W-:-:S02]  /*a7a0*/  FSEL R54, R54, -INF , P3 ;  /* 0xff80000036367808 */ /* 0x000fc40001800000 */
[----:B------:R-:W-:-:S04]  /*a7b0*/  FMNMX.FTZ R13, R28, R13, !PT ;  /* 0x0000000d1c0d7209 */ /* 0x000fc80007810000 */
[----:B------:R-:W-:Y:S02]  /*a7c0*/  FMNMX.FTZ R13, R42, R13, !PT ;  /* 0x0000000d2a0d7209 */ /* 0x000fe40007810000 */
[----:B--2---:R-:W-:Y:S02]  /*a7d0*/  FMNMX.FTZ R25, R21, R10, !PT ;  /* 0x0000000a15197209 */ /* 0x004fe40007810000 */
[----:B------:R-:W-:-:S03]  /*a7e0*/  FMNMX.FTZ R13, R32, R13, !PT ;  /* 0x0000000d200d7209 */ /* 0x000fc60007810000 */
[----:B------:R-:W2:Y:S01]  /*a7f0*/  SHFL.BFLY PT, R10, R25, 0x1, 0x1f ;  /* 0x0c201f00190a7f89 */ /* 0x000ea200000e0000 */
[----:B------:R-:W-:-:S04]  /*a800*/  FMNMX.FTZ R13, R46, R13, !PT ;  /* 0x0000000d2e0d7209 */ /* 0x000fc80007810000 */
[----:B------:R-:W-:-:S04]  /*a810*/  FMNMX.FTZ R13, R48, R13, !PT ;  /* 0x0000000d300d7209 */ /* 0x000fc80007810000 */
[----:B------:R-:W-:-:S04]  /*a820*/  FMNMX.FTZ R13, R50, R13, !PT ;  /* 0x0000000d320d7209 */ /* 0x000fc80007810000 */
[----:B------:R-:W-:-:S04]  /*a830*/  FMNMX.FTZ R13, R44, R13, !PT ;  /* 0x0000000d2c0d7209 */ /* 0x000fc80007810000 */
[----:B------:R-:W-:Y:S02]  /*a840*/  FMNMX.FTZ R13, R54, R13, !PT ;  /* 0x0000000d360d7209 */ /* 0x000fe40007810000 */
[----:B--2---:R-:W-:-:S04]  /*a850*/  FMNMX.FTZ R10, R25, R10, !PT ;  /* 0x0000000a190a7209 */ /* 0x004fc80007810000 */
[C---:B------:R-:W-:Y:S01]  /*a860*/  FSETP.NEU.FTZ.AND P1, PT, R10.reuse, -INF , PT ;  /* 0xff8000000a00780b */ /* 0x040fe20003f3d000 */
[----:B------:R-:W-:-:S05]  /*a870*/  FMUL.FTZ R35, R10, R3 ;  /* 0x000000030a237220 */ /* 0x000fca0000410000 */
[----:B------:R-:W-:-:S05]  /*a880*/  FSEL R35, R35, RZ, P1 ;  /* 0x000000ff23237208 */ /* 0x000fca0000800000 */
[-CC-:B------:R-:W-:Y:S01]  /*a890*/  FFMA.FTZ R25, R60, R3.reuse, -R35.reuse ;  /* 0x000000033c197223 */ /* 0x180fe20000010823 */
[----:B------:R-:W-:Y:S01]  /*a8a0*/  FSEL R60, R55, -INF , P2 ;  /* 0xff800000373c7808 */ /* 0x000fe20001000000 */
[-CC-:B-----5:R-:W-:Y:S01]  /*a8b0*/  FFMA.FTZ R154, R20, R3.reuse, -R35.reuse ;  /* 0x00000003149a7223 */ /* 0x1a0fe20000010823 */
[-CC-:B------:R-:W-:Y:S01]  /*a8c0*/  FFMA.FTZ R152, R11, R3.reuse, -R35.reuse ;  /* 0x000000030b987223 */ /* 0x180fe20000010823 */
[--C-:B------:R-:W-:Y:S01]  /*a8d0*/  FFMA.FTZ R158, R36, R3, -R35.reuse ;  /* 0x00000003249e7223 */ /* 0x100fe20000010823 */
[----:B------:R-:W-:Y:S01]  /*a8e0*/  FMNMX.FTZ R13, R60, R13, !PT ;  /* 0x0000000d3c0d7209 */ /* 0x000fe20007810000 */
[-CC-:B------:R-:W-:Y:S01]  /*a8f0*/  FFMA.FTZ R160, R40, R3.reuse, -R35.reuse ;  /* 0x0000000328a07223 */ /* 0x180fe20000010823 */
[-CC-:B------:R-:W-:Y:S01]  /*a900*/  FFMA.FTZ R29, R58, R3.reuse, -R35.reuse ;  /* 0x000000033a1d7223 */ /* 0x180fe20000010823 */
[-CC-:B------:R-:W-:Y:S01]  /*a910*/  FFMA.FTZ R156, R62, R3.reuse, -R35.reuse ;  /* 0x000000033e9c7223 */ /* 0x180fe20000010823 */
[-CC-:B------:R-:W-:Y:S01]  /*a920*/  FFMA.FTZ R31, R64, R3.reuse, -R35.reuse ;  /* 0x00000003401f7223 */ /* 0x180fe20000010823 */
[----:B------:R-:W2:Y:S01]  /*a930*/  SHFL.BFLY PT, R20, R13, 0x2, 0x1f ;  /* 0x0c401f000d147f89 */ /* 0x000ea200000e0000 */
[-CC-:B------:R-:W-:Y:S01]  /*a940*/  FFMA.FTZ R33, R66, R3.reuse, -R35.reuse ;  /* 0x0000000342217223 */ /* 0x180fe20000010823 */
[-CC-:B------:R-:W-:Y:S01]  /*a950*/  FFMA.FTZ R37, R68, R3.reuse, -R35.reuse ;  /* 0x0000000344257223 */ /* 0x180fe20000010823 */
[-CC-:B------:R-:W-:Y:S01]  /*a960*/  FFMA.FTZ R162, R70, R3.reuse, -R35.reuse ;  /* 0x0000000346a27223 */ /* 0x180fe20000010823 */
[-CC-:B------:R-:W-:Y:S01]  /*a970*/  FFMA.FTZ R11, R72, R3.reuse, -R35.reuse ;  /* 0x00000003480b7223 */ /* 0x180fe20000010823 */
[-CC-:B------:R-:W-:Y:S01]  /*a980*/  FFMA.FTZ R36, R76, R3.reuse, -R35.reuse ;  /* 0x000000034c247223 */ /* 0x180fe20000010823 */
[-CC-:B------:R-:W-:Y:S01]  /*a990*/  FFMA.FTZ R40, R78, R3.reuse, -R35.reuse ;  /* 0x000000034e287223 */ /* 0x180fe20000010823 */
[----:B------:R-:W-:Y:S08]  /*a9a0*/  MUFU.EX2 R152, R152 ;  /* 0x0000009800987308 */ /* 0x000ff00000000800 */
[----:B------:R-:W3:Y:S08]  /*a9b0*/  MUFU.EX2 R25, R25 ;  /* 0x0000001900197308 */ /* 0x000ef00000000800 */
[----:B------:R-:W4:Y:S01]  /*a9c0*/  MUFU.EX2 R154, R154 ;  /* 0x0000009a009a7308 */ /* 0x000f220000000800 */
[----:B--2---:R-:W-:Y:S01]  /*a9d0*/  FMNMX.FTZ R21, R13, R20, !PT ;  /* 0x000000140d157209 */ /* 0x004fe20007810000 */
[----:B------:R-:W-:-:S04]  /*a9e0*/  FFMA.FTZ R13, R74, R3, -R35 ;  /* 0x000000034a0d7223 */ /* 0x000fc80000010823 */
[----:B------:R-:W2:Y:S02]  /*a9f0*/  SHFL.BFLY PT, R20, R21, 0x1, 0x1f ;  /* 0x0c201f0015147f89 */ /* 0x000ea400000e0000 */
[----:B------:R-:W0:Y:S08]  /*aa00*/  MUFU.EX2 R29, R29 ;  /* 0x0000001d001d7308 */ /* 0x000e300000000800 */
[----:B------:R-:W1:Y:S08]  /*aa10*/  MUFU.EX2 R156, R156 ;  /* 0x0000009c009c7308 */ /* 0x000e700000000800 */
[----:B------:R-:W1:Y:S01]  /*aa20*/  MUFU.EX2 R31, R31 ;  /* 0x0000001f001f7308 */ /* 0x000e620000000800 */
[----:B--2---:R-:W-:Y:S01]  /*aa30*/  FMNMX.FTZ R20, R21, R20, !PT ;  /* 0x0000001415147209 */ /* 0x004fe20007810000 */
[----:B------:R-:W-:-:S06]  /*aa40*/  FFMA.FTZ R21, R52, R3, -R35 ;  /* 0x0000000334157223 */ /* 0x000fcc0000010823 */
[----:B------:R-:W2:Y:S01]  /*aa50*/  MUFU.EX2 R158, R158 ;  /* 0x0000009e009e7308 */ /* 0x000ea20000000800 */
[C---:B------:R-:W-:Y:S01]  /*aa60*/  FSETP.NEU.FTZ.AND P1, PT, R20.reuse, -INF , PT ;  /* 0xff8000001400780b */ /* 0x040fe20003f3d000 */
[----:B------:R-:W-:-:S05]  /*aa70*/  FMUL.FTZ R39, R20, R3 ;  /* 0x0000000314277220 */ /* 0x000fca0000410000 */
[----:B------:R-:W-:Y:S01]  /*aa80*/  FSEL R35, R39, RZ, P1 ;  /* 0x000000ff27237208 */ /* 0x000fe20000800000 */
[----:B---3--:R-:W-:Y:S01]  /*aa90*/  FADD.FTZ R39, R152, R25 ;  /* 0x0000001998277221 */ /* 0x008fe20000010000 */
[----:B------:R-:W-:Y:S01]  /*aaa0*/  MUFU.EX2 R33, R33 ;  /* 0x0000002100217308 */ /* 0x000fe20000000800 */
[----:B------:R-:W-:Y:S02]  /*aab0*/  F2FP.F16.F32.PACK_AB R152, R25, R152 ;  /* 0x000000981998723e */ /* 0x000fe400000000ff */
[-CC-:B------:R-:W-:Y:S01]  /*aac0*/  FFMA.FTZ R153, R26, R3.reuse, -R35.reuse ;  /* 0x000000031a997223 */ /* 0x180fe20000010823 */
[-CC-:B------:R-:W-:Y:S01]  /*aad0*/  FFMA.FTZ R26, R27, R3.reuse, -R35.reuse ;  /* 0x000000031b1a7223 */ /* 0x180fe20000010823 */
[-CC-:B------:R-:W-:Y:S01]  /*aae0*/  FFMA.FTZ R155, R30, R3.reuse, -R35.reuse ;  /* 0x000000031e9b7223 */ /* 0x180fe20000010823 */
[-CC-:B------:R-:W-:Y:S01]  /*aaf0*/  FFMA.FTZ R12, R12, R3.reuse, -R35.reuse ;  /* 0x000000030c0c7223 */ /* 0x180fe20000010823 */
[-CC-:B------:R-:W-:Y:S01]  /*ab00*/  FFMA.FTZ R157, R34, R3.reuse, -R35.reuse ;  /* 0x00000003229d7223 */ /* 0x180fe20000010823 */
[-CC-:B------:R-:W-:Y:S01]  /*ab10*/  FFMA.FTZ R24, R24, R3.reuse, -R35.reuse ;  /* 0x0000000318187223 */ /* 0x180fe20000010823 */
[----:B------:R-:W-:Y:S01]  /*ab20*/  MUFU.EX2 R153, R153 ;  /* 0x0000009900997308 */ /* 0x000fe20000000800 */
[-CC-:B------:R-:W-:Y:S01]  /*ab30*/  FFMA.FTZ R159, R38, R3.reuse, -R35.reuse ;  /* 0x00000003269f7223 */ /* 0x180fe20000010823 */
[-CC-:B------:R-:W-:Y:S01]  /*ab40*/  FFMA.FTZ R28, R28, R3.reuse, -R35.reuse ;  /* 0x000000031c1c7223 */ /* 0x180fe20000010823 */
[-C--:B------:R-:W-:Y:S01]  /*ab50*/  FFMA.FTZ R161, R42, R3.reuse, -R35 ;  /* 0x000000032aa17223 */ /* 0x080fe20000010823 */
[----:B----4-:R-:W-:Y:S01]  /*ab60*/  FADD.FTZ R42, R154, R39 ;  /* 0x000000279a2a7221 */ /* 0x010fe20000010000 */
[-CC-:B------:R-:W-:Y:S01]  /*ab70*/  FFMA.FTZ R30, R32, R3.reuse, -R35.reuse ;  /* 0x00000003201e7223 */ /* 0x180fe20000010823 */
[-CC-:B------:R-:W-:Y:S01]  /*ab80*/  FFMA.FTZ R34, R46, R3.reuse, -R35.reuse ;  /* 0x000000032e227223 */ /* 0x180fe20000010823 */
[----:B------:R-:W-:Y:S01]  /*ab90*/  VIADD R39, R14, 0x28c40 ;  /* 0x00028c400e277836 */ /* 0x000fe20000000000 */
[----:B------:R-:W3:Y:S01]  /*aba0*/  MUFU.EX2 R26, R26 ;  /* 0x0000001a001a7308 */ /* 0x000ee20000000800 */
[C---:B0-----:R-:W-:Y:S01]  /*abb0*/  FADD.FTZ R43, R29.reuse, R42 ;  /* 0x0000002a1d2b7221 */ /* 0x041fe20000010000 */
[-CC-:B------:R-:W-:Y:S01]  /*abc0*/  FFMA.FTZ R27, R48, R3.reuse, -R35.reuse ;  /* 0x00000003301b7223 */ /* 0x180fe20000010823 */
[----:B------:R-:W-:Y:S01]  /*abd0*/  F2FP.F16.F32.PACK_AB R154, R29, R154 ;  /* 0x0000009a1d9a723e */ /* 0x000fe200000000ff */
[-C--:B------:R-:W-:Y:S01]  /*abe0*/  FFMA.FTZ R32, R50, R3.reuse, -R35 ;  /* 0x0000000332207223 */ /* 0x080fe20000010823 */
[----:B-1----:R-:W-:Y:S01]  /*abf0*/  FADD.FTZ R42, R156, R43 ;  /* 0x0000002b9c2a7221 */ /* 0x002fe20000010000 */
[----:B------:R-:W-:Y:S01]  /*ac00*/  PRMT R39, R190, 0x654, R39 ;  /* 0x00000654be277816 */ /* 0x000fe20000000027 */
[-CC-:B------:R-:W-:Y:S01]  /*ac10*/  FFMA.FTZ R44, R44, R3.reuse, -R35.reuse ;  /* 0x000000032c2c7223 */ /* 0x180fe20000010823 */
[----:B------:R-:W0:Y:S01]  /*ac20*/  MUFU.EX2 R155, R155 ;  /* 0x0000009b009b7308 */ /* 0x000e220000000800 */
[C---:B------:R-:W-:Y:S01]  /*ac30*/  FADD.FTZ R43, R31.reuse, R42 ;  /* 0x0000002a1f2b7221 */ /* 0x040fe20000010000 */
[----:B------:R1:W-:Y:S01]  /*ac40*/  SYNCS.ARRIVE.TRANS64.RED.A1T0 RZ, [R39+URZ], RZ ;  /* 0x000000ff27ff79a7 */ /* 0x0003e2000810043f */
[-CC-:B------:R-:W-:Y:S01]  /*ac50*/  FFMA.FTZ R54, R54, R3.reuse, -R35.reuse ;  /* 0x0000000336367223 */ /* 0x180fe20000010823 */
[----:B------:R-:W-:Y:S01]  /*ac60*/  FFMA.FTZ R35, R60, R3, -R35 ;  /* 0x000000033c237223 */ /* 0x000fe20000010823 */
[----:B--2---:R-:W-:Y:S01]  /*ac70*/  FADD.FTZ R42, R158, R43 ;  /* 0x0000002b9e2a7221 */ /* 0x004fe20000010000 */
[----:B------:R-:W-:-:S02]  /*ac80*/  F2FP.F16.F32.PACK_AB R156, R31, R156 ;  /* 0x0000009c1f9c723e */ /* 0x000fc400000000ff */
[----:B------:R-:W2:Y:S01]  /*ac90*/  MUFU.EX2 R12, R12 ;  /* 0x0000000c000c7308 */ /* 0x000ea20000000800 */
[----:B---3--:R-:W-:Y:S01]  /*aca0*/  FADD.FTZ R38, R153, R26 ;  /* 0x0000001a99267221 */ /* 0x008fe20000010000 */
[----:B------:R-:W-:Y:S02]  /*acb0*/  F2FP.F16.F32.PACK_AB R153, R26, R153 ;  /* 0x000000991a99723e */ /* 0x000fe400000000ff */
[----:B------:R-:W-:-:S04]  /*acc0*/  F2FP.F16.F32.PACK_AB R158, R33, R158 ;  /* 0x0000009e219e723e */ /* 0x000fc800000000ff */
[----:B------:R-:W3:Y:S01]  /*acd0*/  MUFU.EX2 R157, R157 ;  /* 0x0000009d009d7308 */ /* 0x000ee20000000800 */
[----:B0-----:R-:W-:-:S07]  /*ace0*/  FADD.FTZ R41, R155, R38 ;  /* 0x000000269b297221 */ /* 0x001fce0000010000 */
[----:B------:R-:W0:Y:S01]  /*acf0*/  MUFU.EX2 R24, R24 ;  /* 0x0000001800187308 */ /* 0x000e220000000800 */
[C---:B--2---:R-:W-:Y:S01]  /*ad00*/  FADD.FTZ R38, R12.reuse, R41 ;  /* 0x000000290c267221 */ /* 0x044fe20000010000 */
[----:B------:R-:W-:Y:S01]  /*ad10*/  F2FP.F16.F32.PACK_AB R155, R12, R155 ;  /* 0x0000009b0c9b723e */ /* 0x000fe200000000ff */
[----:B------:R-:W-:Y:S06]  /*ad20*/  BAR.SYNC.DEFER_BLOCKING 0xf, 0x100 ;  /* 0x03c4000000007b1d */ /* 0x000fec0000010000 */
[----:B------:R-:W2:Y:S01]  /*ad30*/  MUFU.EX2 R159, R159 ;  /* 0x0000009f009f7308 */ /* 0x000ea20000000800 */
[----:B---3--:R-:W-:-:S07]  /*ad40*/  FADD.FTZ R41, R157, R38 ;  /* 0x000000269d297221 */ /* 0x008fce0000010000 */
[----:B------:R-:W3:Y:S01]  /*ad50*/  MUFU.EX2 R28, R28 ;  /* 0x0000001c001c7308 */ /* 0x000ee20000000800 */
[C---:B0-----:R-:W-:Y:S01]  /*ad60*/  FADD.FTZ R38, R24.reuse, R41 ;  /* 0x0000002918267221 */ /* 0x041fe20000010000 */
[----:B------:R-:W-:Y:S01]  /*ad70*/  FADD.FTZ R41, R33, R42 ;  /* 0x0000002a21297221 */ /* 0x000fe20000010000 */
[----:B------:R-:W-:-:S05]  /*ad80*/  F2FP.F16.F32.PACK_AB R157, R24, R157 ;  /* 0x0000009d189d723e */ /* 0x000fca00000000ff */
[----:B------:R-:W-:Y:S01]  /*ad90*/  MUFU.EX2 R160, R160 ;  /* 0x000000a000a07308 */ /* 0x000fe20000000800 */
[----:B--2---:R-:W-:Y:S01]  /*ada0*/  FADD.FTZ R29, R159, R38 ;  /* 0x000000269f1d7221 */ /* 0x004fe20000010000 */
[----:B------:R0:W-:Y:S06]  /*adb0*/  STSM.16.M88.4 [R199+0x26800], R152 ;  /* 0x02680098c7007844 */ /* 0x0001ec0000000200 */
[----:B------:R-:W2:Y:S01]  /*adc0*/  MUFU.EX2 R161, R161 ;  /* 0x000000a100a17308 */ /* 0x000ea20000000800 */
[C---:B---3--:R-:W-:Y:S01]  /*add0*/  FADD.FTZ R42, R28.reuse, R29 ;  /* 0x0000001d1c2a7221 */ /* 0x048fe20000010000 */
[----:B------:R-:W-:-:S05]  /*ade0*/  F2FP.F16.F32.PACK_AB R159, R28, R159 ;  /* 0x0000009f1c9f723e */ /* 0x000fca00000000ff */
[----:B------:R0:W-:Y:S01]  /*adf0*/  STSM.16.M88.4 [R200], R156 ;  /* 0x0000009cc8007844 */ /* 0x0001e20000000200 */
[----:B------:R-:W-:Y:S08]  /*ae00*/  MUFU.EX2 R37, R37 ;  /* 0x0000002500257308 */ /* 0x000ff00000000800 */
[----:B------:R-:W3:Y:S01]  /*ae10*/  MUFU.EX2 R30, R30 ;  /* 0x0000001e001e7308 */ /* 0x000ee20000000800 */
[----:B--2---:R-:W-:-:S07]  /*ae20*/  FADD.FTZ R29, R161, R42 ;  /* 0x0000002aa11d7221 */ /* 0x004fce0000010000 */
[----:B------:R-:W-:Y:S08]  /*ae30*/  MUFU.EX2 R162, R162 ;  /* 0x000000a200a27308 */ /* 0x000ff00000000800 */
[----:B------:R-:W2:Y:S01]  /*ae40*/  MUFU.EX2 R34, R34 ;  /* 0x0000002200227308 */ /* 0x000ea20000000800 */
[C---:B---3--:R-:W-:Y:S01]  /*ae50*/  FADD.FTZ R29, R30.reuse, R29 ;  /* 0x0000001d1e1d7221 */ /* 0x048fe20000010000 */
[----:B------:R-:W-:-:S06]  /*ae60*/  F2FP.F16.F32.PACK_AB R161, R30, R161 ;  /* 0x000000a11ea1723e */ /* 0x000fcc00000000ff */
[----:B------:R-:W3:Y:S08]  /*ae70*/  MUFU.EX2 R27, R27 ;  /* 0x0000001b001b7308 */ /* 0x000ef00000000800 */
[----:B------:R-:W-:Y:S01]  /*ae80*/  MUFU.EX2 R11, R11 ;  /* 0x0000000b000b7308 */ /* 0x000fe20000000800 */
[----:B--2---:R-:W-:-:S07]  /*ae90*/  FADD.FTZ R24, R34, R29 ;  /* 0x0000001d22187221 */ /* 0x004fce0000010000 */
[----:B------:R-:W-:Y:S01]  /*aea0*/  MUFU.EX2 R13, R13 ;  /* 0x0000000d000d7308 */ /* 0x000fe20000000800 */
[C---:B---3--:R-:W-:Y:S01]  /*aeb0*/  F2FP.F16.F32.PACK_AB R163, R27.reuse, R34 ;  /* 0x000000221ba3723e */ /* 0x048fe200000000ff */
[----:B------:R-:W-:-:S06]  /*aec0*/  FADD.FTZ R27, R27, R24 ;  /* 0x000000181b1b7221 */ /* 0x000fcc0000010000 */
[----:B------:R-:W2:Y:S08]  /*aed0*/  MUFU.EX2 R36, R36 ;  /* 0x0000002400247308 */ /* 0x000eb00000000800 */
[----:B------:R-:W-:Y:S08]  /*aee0*/  MUFU.EX2 R32, R32 ;  /* 0x0000002000207308 */ /* 0x000ff00000000800 */
[----:B-1----:R1:W3:Y:S01]  /*aef0*/  MUFU.EX2 R39, R44 ;  /* 0x0000002c00277308 */ /* 0x0022e20000000800 */
[----:B--2---:R-:W-:-:S07]  /*af00*/  F2FP.F16.F32.PACK_AB R164, R36, R13 ;  /* 0x0000000d24a4723e */ /* 0x004fce00000000ff */
[----:B------:R-:W-:Y:S01]  /*af10*/  MUFU.EX2 R21, R21 ;  /* 0x0000001500157308 */ /* 0x000fe20000000800 */
[----:B-1----:R-:W-:Y:S01]  /*af20*/  FADD.FTZ R44, R160, R41 ;  /* 0x00000029a02c7221 */ /* 0x002fe20000010000 */
[----:B------:R-:W-:-:S03]  /*af30*/  F2FP.F16.F32.PACK_AB R160, R37, R160 ;  /* 0x000000a025a0723e */ /* 0x000fc600000000ff */
[----:B------:R-:W-:-:S03]  /*af40*/  FADD.FTZ R31, R37, R44 ;  /* 0x0000002c251f7221 */ /* 0x000fc60000010000 */
[----:B------:R-:W1:Y:S01]  /*af50*/  MUFU.EX2 R40, R40 ;  /* 0x0000002800287308 */ /* 0x000e620000000800 */
[----:B------:R-:W-:Y:S01]  /*af60*/  FADD.FTZ R12, R162, R31 ;  /* 0x0000001fa20c7221 */ /* 0x000fe20000010000 */
[----:B---3--:R-:W-:Y:S01]  /*af70*/  F2FP.F16.F32.PACK_AB R165, R39, R32 ;  /* 0x0000002027a5723e */ /* 0x008fe200000000ff */
[----:B------:R-:W-:Y:S01]  /*af80*/  FADD.FTZ R32, R32, R27 ;  /* 0x0000001b20207221 */ /* 0x000fe20000010000 */
[C---:B------:R-:W-:Y:S01]  /*af90*/  F2FP.F16.F32.PACK_AB R162, R11.reuse, R162 ;  /* 0x000000a20ba2723e */ /* 0x040fe200000000ff */
[----:B------:R-:W-:Y:S02]  /*afa0*/  FADD.FTZ R12, R11, R12 ;  /* 0x0000000c0b0c7221 */ /* 0x000fe40000010000 */
[----:B------:R-:W-:Y:S01]  /*afb0*/  FADD.FTZ R32, R39, R32 ;  /* 0x0000002027207221 */ /* 0x000fe20000010000 */
[----:B------:R-:W-:Y:S01]  /*afc0*/  MUFU.EX2 R25, R54 ;  /* 0x0000003600197308 */ /* 0x000fe20000000800 */
[----:B------:R-:W-:Y:S01]  /*afd0*/  FADD.FTZ R13, R13, R12 ;  /* 0x0000000c0d0d7221 */ /* 0x000fe20000010000 */
[----:B------:R0:W-:Y:S03]  /*afe0*/  STSM.16.M88.4 [R202], R160 ;  /* 0x000000a0ca007844 */ /* 0x0001e60000000200 */
[----:B------:R-:W-:-:S03]  /*aff0*/  FADD.FTZ R36, R36, R13 ;  /* 0x0000000d24247221 */ /* 0x000fc60000010000 */
[----:B------:R-:W2:Y:S01]  /*b000*/  MUFU.EX2 R38, R35 ;  /* 0x0000002300267308 */ /* 0x000ea20000000800 */
[----:B-1----:R-:W-:Y:S01]  /*b010*/  F2FP.F16.F32.PACK_AB R166, R40, R21 ;  /* 0x0000001528a6723e */ /* 0x002fe200000000ff */
[----:B------:R-:W-:-:S04]  /*b020*/  FADD.FTZ R11, R21, R36 ;  /* 0x00000024150b7221 */ /* 0x000fc80000010000 */
[----:B------:R-:W-:Y:S01]  /*b030*/  FADD.FTZ R11, R40, R11 ;  /* 0x0000000b280b7221 */ /* 0x000fe20000010000 */
[----:B--2---:R-:W-:Y:S01]  /*b040*/  F2FP.F16.F32.PACK_AB R167, R38, R25 ;  /* 0x0000001926a7723e */ /* 0x004fe200000000ff */
[----:B------:R-:W-:-:S04]  /*b050*/  FADD.FTZ R25, R25, R32 ;  /* 0x0000002019197221 */ /* 0x000fc80000010000 */
[----:B------:R0:W-:Y:S01]  /*b060*/  STSM.16.M88.4 [R201], R164 ;  /* 0x000000a4c9007844 */ /* 0x0001e20000000200 */
[----:B------:R-:W-:Y:S01]  /*b070*/  FADD.FTZ R12, R38, R25 ;  /* 0x00000019260c7221 */ /* 0x000fe20000010000 */
[----:B------:R-:W-:Y:S06]  /*b080*/  @!P0 BRA `(.L_x_691) ;  /* 0x0000000000048947 */ /* 0x000fec0003800000 */
[----:B------:R-:W-:Y:S01]  /*b090*/  BPT.TRAP 0x1 ;  /* 0x000000040000795c */ /* 0x000fe20000300000 */
.L_x_691:
[----:B------:R1:W2:Y:S01]  /*b0a0*/  SYNCS.PHASECHK.TRANS64.TRYWAIT P1, [R14+URZ+0x28c50], R15 ;  /* 0x028c500f0e0075a7 */ /* 0x0002a2000802017f */
[----:B------:R-:W-:Y:S05]  /*b0b0*/  @!P0 BRA `(.L_x_692) ;  /* 0x0000000000048947 */ /* 0x000fea0003800000 */
[----:B------:R-:W-:Y:S01]  /*b0c0*/  BPT.TRAP 0x1 ;  /* 0x000000040000795c */ /* 0x000fe20000300000 */
.L_x_692:
[----:B------:R-:W-:Y:S01]  /*b0d0*/  LOP3.LUT R13, R56, 0x2000000, RZ, 0xfc, !PT ;  /* 0x02000000380d7812 */ /* 0x000fe200078efcff */
[----:B------:R-:W-:Y:S01]  /*b0e0*/  ULDC UR38, c[0x0][0x988] ;  /* 0x0002620000267ab9 */ /* 0x000fe20000000800 */
[----:B------:R-:W-:Y:S01]  /*b0f0*/  BSSY B0, `(.L_x_693) ;  /* 0x0000006000007945 */ /* 0x000fe20003800000 */
[----:B------:R-:W-:Y:S02]  /*b100*/  IMAD.MOV.U32 R29, RZ, RZ, 0x40000040 ;  /* 0x40000040ff1d7424 */ /* 0x000fe400078e00ff */
[----:B------:R-:W-:Y:S01]  /*b110*/  IMAD R28, R19, 0x1000, R13 ;  /* 0x00001000131c7824 */ /* 0x000fe200078e020d */
[----:B--2---:R-:W-:Y:S06]  /*b120*/  @P1 BRA `(.L_x_694) ;  /* 0x0000000000081947 */ /* 0x004fec0003800000 */
[----:B------:R-:W2:Y:S02]  /*b130*/  SYNCS.PHASECHK.TRANS64.TRYWAIT P1, [R14+URZ+0x28c50], R15 ;  /* 0x028c500f0e0075a7 */ /* 0x000ea4000802017f */
[----:B--2---:R-:W-:Y:S05]  /*b140*/  @!P1 BRA `(.L_x_695) ;  /* 0x000000f800ec9947 */ /* 0x004fea0003800000 */
.L_x_694:
[----:B------:R-:W-:Y:S05]  /*b150*/  BSYNC B0 ;  /* 0x0000000000007941 */ /* 0x000fea0003800000 */
.L_x_693:
[C---:B------:R-:W-:Y:S01]  /*b160*/  R2UR UR6, R28.reuse ;  /* 0x000000001c0672ca */ /* 0x040fe200000e0000 */
[C---:B------:R-:W-:Y:S01]  /*b170*/  VIADD R26, R28.reuse, 0x80 ;  /* 0x000000801c1a7836 */ /* 0x040fe20000000000 */
[----:B------:R-:W-:Y:S01]  /*b180*/  R2UR UR7, R29 ;  /* 0x000000001d0772ca */ /* 0x000fe200000e0000 */
[C---:B------:R-:W-:Y:S02]  /*b190*/  VIADD R24, R28.reuse, 0x100 ;  /* 0x000001001c187836 */ /* 0x040fe40000000000 */
[----:B------:R-:W-:Y:S01]  /*b1a0*/  VIADD R28, R28, 0x180 ;  /* 0x000001801c1c7836 */ /* 0x000fe20000000000 */
[----:B------:R-:W-:Y:S01]  /*b1b0*/  R2UR UR10, R26 ;  /* 0x000000001a0a72ca */ /* 0x000fe200000e0000 */
[----:B------:R-:W-:Y:S01]  /*b1c0*/  IMAD.MOV.U32 R27, RZ, RZ, 0x40000040 ;  /* 0x40000040ff1b7424 */ /* 0x000fe200078e00ff */
[----:B------:R-:W-:Y:S01]  /*b1d0*/  R2UR UR14, R24 ;  /* 0x00000000180e72ca */ /* 0x000fe200000e0000 */
[----:B------:R-:W-:Y:S01]  /*b1e0*/  IMAD.MOV.U32 R25, RZ, RZ, 0x40000040 ;  /* 0x40000040ff197424 */ /* 0x000fe200078e00ff */
[----:B------:R-:W-:Y:S01]  /*b1f0*/  R2UR UR18, R28 ;  /* 0x000000001c1272ca */ /* 0x000fe200000e0000 */
[----:B------:R-:W-:Y:S01]  /*b200*/  IMAD.MOV.U32 R29, RZ, RZ, 0x40000040 ;  /* 0x40000040ff1d7424 */ /* 0x000fe200078e00ff */
[----:B------:R-:W-:-:S02]  /*b210*/  R2UR UR11, R27 ;  /* 0x000000001b0b72ca */ /* 0x000fc400000e0000 */
[----:B------:R-:W-:Y:S02]  /*b220*/  R2UR UR15, R25 ;  /* 0x00000000190f72ca */ /* 0x000fe400000e0000 */
[----:B------:R-:W-:Y:S02]  /*b230*/  R2UR UR19, R29 ;  /* 0x000000001d1372ca */ /* 0x000fe400000e0000 */
[----:B------:R-:W-:-:S06]  /*b240*/  WARPGROUP.ARRIVE ;  /* 0x00000000000079c5 */ /* 0x000fcc0000000000 */
[----:B------:R-:W-:Y:S03]  /*b250*/  HGMMA.64x256x16.F32 R24, R152, gdesc[UR4].tnspB, RZ, !UPT, gsb0 ;  /* 0x43e0000498187df0 */ /* 0x000fe6000c0008ff */
[----:B------:R-:W-:Y:S02]  /*b260*/  WARPGROUP.DEPBAR.LE gsb0, 0x0 ;  /* 0x00008000000079c5 */ /* 0x000fe40000010000 */
[----:B------:R-:W-:-:S15]  /*b270*/  WARPGROUP.ARRIVE ;  /* 0x00000000000079c5 */ /* 0x000fde0000000000 */
[----:B------:R-:W-:-:S08]  /*b280*/  NOP ;  /* 0x0000000000007918 */ /* 0x000fd00000000000 */
[----:B------:R-:W-:Y:S03]  /*b290*/  HGMMA.64x256x16.F32 R24, R156, gdesc[UR8].tnspB, R24, gsb0 ;  /* 0x43e000089c187df0 */ /* 0x000fe60008000818 */
        /* <DEDUP_REMOVED lines=14> */
[----:B---3--:R-:W3:Y:S02]  /*b380*/  FENCE.VIEW.ASYNC.S ;  /* 0x00000000000073c6 */ /* 0x008ee40000000000 */
[----:B---3--:R-:W-:Y:S01]  /*b390*/  NOP ;  /* 0x0000000000007918 */ /* 0x008fe20000000000 */
[----:B------:R-:W-:Y:S06]  /*b3a0*/  BAR.ARV 0xe, 0x100 ;  /* 0x0384000000007b1d */ /* 0x000fec0000002000 */
[----:B------:R-:W-:Y:S05]  /*b3b0*/  @!P0 BRA `(.L_x_696) ;  /* 0x0000000000048947 */ /* 0x000fea0003800000 */
[----:B------:R-:W-:Y:S01]  /*b3c0*/  BPT.TRAP 0x1 ;  /* 0x000000040000795c */ /* 0x000fe20000300000 */
.L_x_696:
[----:B------:R-:W-:Y:S01]  /*b3d0*/  VIADD R168, R168, 0xfffffffe ;  /* 0xfffffffea8a87836 */ /* 0x000fe20000000000 */
[----:B------:R-:W-:Y:S01]  /*b3e0*/  BSSY B0, `(.L_x_697) ;  /* 0x00001af000007945 */ /* 0x000fe20003800000 */
[----:B-12---:R-:W-:-:S03]  /*b3f0*/  VIADD R14, R14, 0x28c60 ;  /* 0x00028c600e0e7836 */ /* 0x006fc60000000000 */
[----:B------:R-:W-:Y:S02]  /*b400*/  ISETP.GE.AND P1, PT, R168, R196, PT ;  /* 0x000000c4a800720c */ /* 0x000fe40003f26270 */
[----:B------:R-:W-:-:S04]  /*b410*/  PRMT R14, R190, 0x654, R14 ;  /* 0x00000654be0e7816 */ /* 0x000fc8000000000e */
[----:B------:R1:W-:Y:S07]  /*b420*/  SYNCS.ARRIVE.TRANS64.RED.A1T0 RZ, [R14+URZ], RZ ;  /* 0x000000ff0eff79a7 */ /* 0x0003ee000810043f */
[----:B------:R-:W-:Y:S05]  /*b430*/  @!P1 BRA `(.L_x_698) ;  /* 0x0000001800a49947 */ /* 0x000fea0003800000 */
[----:B------:R-:W-:Y:S02]  /*b440*/  IMAD.MOV.U32 R211, RZ, RZ, R168 ;  /* 0x000000ffffd37224 */ /* 0x000fe400078e00a8 */
[----:B------:R-:W-:Y:S02]  /*b450*/  IMAD.MOV.U32 R15, RZ, RZ, R20 ;  /* 0x000000ffff0f7224 */ /* 0x000fe400078e0014 */
[----:B------:R-:W-:Y:S02]  /*b460*/  IMAD.MOV.U32 R219, RZ, RZ, R10 ;  /* 0x000000ffffdb7224 */ /* 0x000fe400078e000a */
[----:B------:R-:W-:-:S07]  /*b470*/  IMAD.MOV.U32 R218, RZ, RZ, R19 ;  /* 0x000000ffffda7224 */ /* 0x000fce00078e0013 */
.L_x_711:
[----:B------:R-:W-:Y:S02]  /*b480*/  VIADD R19, R218, 0x1 ;  /* 0x00000001da137836 */ /* 0x000fe40000000000 */
[----:B------:R-:W-:Y:S02]  /*b490*/  IMAD.MOV.U32 R3, RZ, RZ, R211 ;  /* 0x000000ffff037224 */ /* 0x000fe400078e00d3 */
[----:B------:R-:W-:Y:S01]  /*b4a0*/  VIADD R211, R211, 0xffffffff ;  /* 0xffffffffd3d37836 */ /* 0x000fe20000000000 */
[----:B------:R-:W-:Y:S02]  /*b4b0*/  ISETP.NE.AND P2, PT, R19, 0x2, PT ;  /* 0x000000021300780c */ /* 0x000fe40003f45270 */
[----:B------:R-:W-:Y:S02]  /*b4c0*/  ISETP.GT.AND P1, PT, R3, R196, PT ;  /* 0x000000c40300720c */ /* 0x000fe40003f24270 */
[----:B------:R-:W-:Y:S02]  /*b4d0*/  SEL R3, RZ, 0x1, P2 ;  /* 0x00000001ff037807 */ /* 0x000fe40001000000 */
[----:B------:R-:W-:-:S02]  /*b4e0*/  SEL R19, R19, RZ, P2 ;  /* 0x000000ff13137207 */ /* 0x000fc40001000000 */
[----:B------:R-:W-:Y:S01]  /*b4f0*/  LOP3.LUT R185, R185, R3, RZ, 0x3c, !PT ;  /* 0x00000003b9b97212 */ /* 0x000fe200078e3cff */
[----:B--2---:R-:W-:Y:S06]  /*b500*/  @!P0 BRA `(.L_x_699) ;  /* 0x0000000000048947 */ /* 0x004fec0003800000 */
[----:B------:R-:W-:Y:S01]  /*b510*/  BPT.TRAP 0x1 ;  /* 0x000000040000795c */ /* 0x000fe20000300000 */
.L_x_699:
[----:B------:R-:W-:Y:S01]  /*b520*/  IMAD R21, R19, 0x8, R2 ;  /* 0x0000000813157824 */ /* 0x000fe200078e0202 */
[----:B-1----:R-:W-:-:S04]  /*b530*/  SHF.L.U32 R14, R185, 0x1f, RZ ;  /* 0x0000001fb90e7819 */ /* 0x002fc800000006ff */
[----:B------:R1:W2:Y:S01]  /*b540*/  SYNCS.PHASECHK.TRANS64.TRYWAIT P2, [R21+URZ+0x28c30], R14 ;  /* 0x028c300e150075a7 */ /* 0x0002a2000804017f */
[----:B------:R-:W-:Y:S05]  /*b550*/  @!P0 BRA `(.L_x_700) ;  /* 0x0000000000048947 */ /* 0x000fea0003800000 */
[----:B------:R-:W-:Y:S01]  /*b560*/  BPT.TRAP 0x1 ;  /* 0x000000040000795c */ /* 0x000fe20000300000 */
.L_x_700:
[----:B------:R-:W-:Y:S01]  /*b570*/  VIADD R3, R2, 0x20400 ;  /* 0x0002040002037836 */ /* 0x000fe20000000000 */
[----:B------:R-:W-:Y:S01]  /*b580*/  BSSY B1, `(.L_x_701) ;  /* 0x0000009000017945 */ /* 0x000fe20003800000 */
[----:B0-----:R-:W-:Y:S01]  /*b590*/  LEA R156, R19, R0, 0x9 ;  /* 0x00000000139c7211 */ /* 0x001fe200078e48ff */
[----:B------:R-:W-:Y:S02]  /*b5a0*/  IMAD.MOV.U32 R157, RZ, RZ, 0x40000040 ;  /* 0x40000040ff9d7424 */ /* 0x000fe400078e00ff */
[----:B------:R-:W-:-:S04]  /*b5b0*/  SHF.R.U32.HI R3, RZ, 0x4, R3 ;  /* 0x00000004ff037819 */ /* 0x000fc80000011603 */
[----:B------:R-:W-:-:S04]  /*b5c0*/  LOP3.LUT R3, R3, 0x3fff, RZ, 0xc0, !PT ;  /* 0x00003fff03037812 */ /* 0x000fc800078ec0ff */
[----:B------:R-:W-:Y:S01]  /*b5d0*/  LOP3.LUT R152, R3, 0x10000, RZ, 0xfc, !PT ;  /* 0x0001000003987812 */ /* 0x000fe200078efcff */
[----:B--2---:R-:W-:Y:S06]  /*b5e0*/  @P2 BRA `(.L_x_702) ;  /* 0x0000000000082947 */ /* 0x004fec0003800000 */
[----:B------:R-:W0:Y:S02]  /*b5f0*/  SYNCS.PHASECHK.TRANS64.TRYWAIT P2, [R21+URZ+0x28c30], R14 ;  /* 0x028c300e150075a7 */ /* 0x000e24000804017f */
[----:B0-----:R-:W-:Y:S05]  /*b600*/  @!P2 BRA `(.L_x_703) ;  /* 0x000000f400d0a947 */ /* 0x001fea0003800000 */
.L_x_702:
[----:B------:R-:W-:Y:S05]  /*b610*/  BSYNC B1 ;  /* 0x0000000000017941 */ /* 0x000fea0003800000 */
.L_x_701:
[----:B------:R-:W-:Y:S01]  /*b620*/  IMAD.MOV.U32 R153, RZ, RZ, 0x40000040 ;  /* 0x40000040ff997424 */ /* 0x000fe200078e00ff */
[----:B------:R-:W-:Y:S01]  /*b630*/  R2UR UR4, R152 ;  /* 0x00000000980472ca */ /* 0x000fe200000e0000 */
[C---:B------:R-:W-:Y:S01]  /*b640*/  VIADD R154, R156.reuse, 0x2 ;  /* 0x000000029c9a7836 */ /* 0x040fe20000000000 */
[C---:B------:R-:W-:Y:S01]  /*b650*/  R2UR UR6, R156.reuse ;  /* 0x000000009c0672ca */ /* 0x040fe200000e0000 */
[C---:B------:R-:W-:Y:S01]  /*b660*/  VIADD R152, R156.reuse, 0x4 ;  /* 0x000000049c987836 */ /* 0x040fe20000000000 */
[----:B------:R-:W-:Y:S01]  /*b670*/  R2UR UR7, R157 ;  /* 0x000000009d0772ca */ /* 0x000fe200000e0000 */
[----:B------:R-:W-:Y:S01]  /*b680*/  VIADD R156, R156, 0x6 ;  /* 0x000000069c9c7836 */ /* 0x000fe20000000000 */
[----:B------:R-:W-:Y:S01]  /*b690*/  R2UR UR5, R153 ;  /* 0x00000000990572ca */ /* 0x000fe200000e0000 */
[----:B------:R-:W-:Y:S01]  /*b6a0*/  IMAD.MOV.U32 R155, RZ, RZ, 0x40000040 ;  /* 0x40000040ff9b7424 */ /* 0x000fe200078e00ff */
[----:B------:R-:W-:Y:S01]  /*b6b0*/  R2UR UR10, R154 ;  /* 0x000000009a0a72ca */ /* 0x000fe200000e0000 */
[----:B------:R-:W-:Y:S01]  /*b6c0*/  IMAD.MOV.U32 R157, RZ, RZ, 0x40000040 ;  /* 0x40000040ff9d7424 */ /* 0x000fe200078e00ff */
[----:B------:R-:W-:-:S02]  /*b6d0*/  R2UR UR14, R152 ;  /* 0x00000000980e72ca */ /* 0x000fc400000e0000 */
[----:B------:R-:W-:Y:S02]  /*b6e0*/  R2UR UR11, R155 ;  /* 0x000000009b0b72ca */ /* 0x000fe400000e0000 */
[----:B------:R-:W-:Y:S02]  /*b6f0*/  R2UR UR15, R153 ;  /* 0x00000000990f72ca */ /* 0x000fe400000e0000 */
[----:B------:R-:W-:Y:S02]  /*b700*/  R2UR UR18, R156 ;  /* 0x000000009c1272ca */ /* 0x000fe400000e0000 */
[----:B------:R-:W-:Y:S02]  /*b710*/  R2UR UR19, R157 ;  /* 0x000000009d1372ca */ /* 0x000fe400000e0000 */
[----:B------:R-:W-:Y:S01]  /*b720*/  WARPGROUP.ARRIVE ;  /* 0x00000000000079c5 */ /* 0x000fe20000000000 */
[----:B------:R-:W-:Y:S02]  /*b730*/  R2UR UR8, R8 ;  /* 0x00000000080872ca */ /* 0x000fe400000e0000 */
[----:B------:R-:W-:-:S02]  /*b740*/  R2UR UR9, R9 ;  /* 0x00000000090972ca */ /* 0x000fc400000e0000 */
[----:B------:R-:W-:Y:S01]  /*b750*/  R2UR UR12, R6 ;  /* 0x00000000060c72ca */ /* 0x000fe200000e0000 */
[----:B------:R-:W-:Y:S01]  /*b760*/  HGMMA.64x64x16.F32 R152, gdesc[UR4], RZ, !UPT, gsb0 ;  /* 0x00e00000049879f0 */ /* 0x000fe2000c0008ff */
[----:B------:R-:W-:Y:S02]  /*b770*/  R2UR UR13, R7 ;  /* 0x00000000070d72ca */ /* 0x000fe400000e0000 */
[----:B------:R-:W-:Y:S02]  /*b780*/  R2UR UR16, R4 ;  /* 0x00000000041072ca */ /* 0x000fe400000e0000 */
[----:B------:R-:W-:Y:S01]  /*b790*/  R2UR UR17, R5 ;  /* 0x00000000051172ca */ /* 0x000fe200000e0000 */
        /* <DEDUP_REMOVED lines=12> */
.L_x_704:
[----:B------:R-:W-:Y:S02]  /*b860*/  FMNMX.FTZ R3, R152, R219, !PT ;  /* 0x000000db98037209 */ /* 0x000fe40007810000 */
[----:B------:R-:W-:Y:S02]  /*b870*/  ISETP.NE.AND P2, PT, R197, RZ, PT ;  /* 0x000000ffc500720c */ /* 0x000fe40003f45270 */
[----:B------:R-:W-:-:S04]  /*b880*/  FMNMX.FTZ R3, R153, R3, !PT ;  /* 0x0000000399037209 */ /* 0x000fc80007810000 */
[----:B------:R-:W-:-:S04]  /*b890*/  FMNMX.FTZ R3, R156, R3, !PT ;  /* 0x000000039c037209 */ /* 0x000fc80007810000 */
[----:B------:R-:W-:-:S03]  /*b8a0*/  FMNMX.FTZ R3, R157, R3, !PT ;  /* 0x000000039d037209 */ /* 0x000fc60007810000 */
[----:B------:R-:W-:Y:S01]  /*b8b0*/  @!P2 IMAD R218, R218, 0x40, R195 ;  /* 0x00000040dadaa824 */ /* 0x000fe200078e02c3 */
[----:B------:R-:W-:-:S03]  /*b8c0*/  FMNMX.FTZ R3, R160, R3, !PT ;  /* 0x00000003a0037209 */ /* 0x000fc60007810000 */
[----:B------:R-:W-:Y:S01]  /*b8d0*/  @!P2 IMAD R218, R218, 0x4, R2 ;  /* 0x00000004dadaa824 */ /* 0x000fe200078e0202 */
        /* <DEDUP_REMOVED lines=11> */
[----:B------:R-:W2:Y:S02]  /*b990*/  SHFL.BFLY PT, R10, R3, 0x2, 0x1f ;  /* 0x0c401f00030a7f89 */ /* 0x000ea400000e0000 */
[----:B--2---:R-:W-:-:S05]  /*b9a0*/  FMNMX.FTZ R10, R3, R10, !PT ;  /* 0x0000000a030a7209 */ /* 0x004fca0007810000 */
[----:B------:R-:W2:Y:S02]  /*b9b0*/  SHFL.BFLY PT, R3, R10, 0x1, 0x1f ;  /* 0x0c201f000a037f89 */ /* 0x000ea400000e0000 */
[----:B--2---:R-:W-:Y:S01]  /*b9c0*/  FMNMX.FTZ R10, R10, R3, !PT ;  /* 0x000000030a0a7209 */ /* 0x004fe20007810000 */
[----:B------:R-:W-:-:S04]  /*b9d0*/  IMAD.U32 R3, RZ, RZ, UR38 ;  /* 0x00000026ff037e24 */ /* 0x000fc8000f8e00ff */
[C---:B------:R-:W-:Y:S01]  /*b9e0*/  FADD.FTZ R219, -R10.reuse, R219 ;  /* 0x000000db0adb7221 */ /* 0x040fe20000010100 */
[----:B------:R-:W-:-:S03]  /*b9f0*/  FMUL.FTZ R20, R10, R3 ;  /* 0x000000030a147220 */ /* 0x000fc60000410000 */
[-C--:B------:R-:W-:Y:S01]  /*ba00*/  FMUL.FTZ R222, R219, R3.reuse ;  /* 0x00000003dbde7220 */ /* 0x080fe20000410000 */
[-CC-:B------:R-:W-:Y:S01]  /*ba10*/  FFMA.FTZ R152, R152, R3.reuse, -R20.reuse ;  /* 0x0000000398987223 */ /* 0x180fe20000010814 */
        /* <DEDUP_REMOVED lines=14> */
[----:B------:R-:W-:Y:S01]  /*bb00*/  FFMA.FTZ R181, R181, R3, -R20 ;  /* 0x00000003b5b57223 */ /* 0x000fe20000010814 */
[----:B------:R-:W-:Y:S01]  /*bb10*/  VIADD R20, R21, 0x28c40 ;  /* 0x00028c4015147836 */ /* 0x000fe20000000000 */
[----:B------:R-:W2:Y:S04]  /*bb20*/  MUFU.EX2 R168, R222 ;  /* 0x000000de00a87308 */ /* 0x000ea80000000800 */
[----:B------:R-:W-:-:S04]  /*bb30*/  PRMT R20, R190, 0x654, R20 ;  /* 0x00000654be147816 */ /* 0x000fc80000000014 */
[----:B------:R3:W-:Y:S01]  /*bb40*/  SYNCS.ARRIVE.TRANS64.RED.A1T0 RZ, [R20+URZ], RZ ;  /* 0x000000ff14ff79a7 */ /* 0x0007e2000810043f */
[----:B------:R-:W4:Y:S01]  /*bb50*/  MUFU.EX2 R152, R152 ;  /* 0x0000009800987308 */ /* 0x000f220000000800 */
[----:B---3--:R-:W-:-:S07]  /*bb60*/  FMNMX.FTZ R20, R154, R15, !PT ;  /* 0x0000000f9a147209 */ /* 0x008fce0007810000 */
[----:B------:R-:W3:Y:S01]  /*bb70*/  MUFU.EX2 R153, R153 ;  /* 0x0000009900997308 */ /* 0x000ee20000000800 */
[----:B--2---:R-:W-:Y:S01]  /*bb80*/  @!P2 STS [R218+0x28800], R168 ;  /* 0x028800a8da00a388 */ /* 0x004fe20000000800 */
[----:B------:R-:W-:Y:S01]  /*bb90*/  FMUL.FTZ R24, R24, R168 ;  /* 0x000000a818187220 */ /* 0x000fe20000410000 */
[----:B------:R-:W-:Y:S01]  /*bba0*/  FMNMX.FTZ R20, R155, R20, !PT ;  /* 0x000000149b147209 */ /* 0x000fe20007810000 */
[-C--:B------:R-:W-:Y:S01]  /*bbb0*/  FMUL.FTZ R25, R25, R168.reuse ;  /* 0x000000a819197220 */ /* 0x080fe20000410000 */
[-C--:B------:R-:W-:Y:S01]  /*bbc0*/  FMUL.FTZ R28, R28, R168.reuse ;  /* 0x000000a81c1c7220 */ /* 0x080fe20000410000 */
[----:B------:R-:W-:Y:S01]  /*bbd0*/  FMUL.FTZ R29, R29, R168 ;  /* 0x000000a81d1d7220 */ /* 0x000fe20000410000 */
[----:B------:R-:W-:Y:S01]  /*bbe0*/  FMNMX.FTZ R20, R158, R20, !PT ;  /* 0x000000149e147209 */ /* 0x000fe20007810000 */
[----:B------:R-:W2:Y:S01]  /*bbf0*/  MUFU.EX2 R156, R156 ;  /* 0x0000009c009c7308 */ /* 0x000ea20000000800 */
[----:B----4-:R-:W-:Y:S01]  /*bc00*/  FFMA.FTZ R11, R168, R11, R152 ;  /* 0x0000000ba80b7223 */ /* 0x010fe20000010098 */
[----:B------:R-:W-:Y:S01]  /*bc10*/  FMUL.FTZ R32, R32, R168 ;  /* 0x000000a820207220 */ /* 0x000fe20000410000 */
[----:B------:R-:W-:Y:S01]  /*bc20*/  FMNMX.FTZ R20, R159, R20, !PT ;  /* 0x000000149f147209 */ /* 0x000fe20007810000 */
[-C--:B------:R-:W-:Y:S01]  /*bc30*/  FMUL.FTZ R33, R33, R168.reuse ;  /* 0x000000a821217220 */ /* 0x080fe20000410000 */
[-C--:B------:R-:W-:Y:S01]  /*bc40*/  FMUL.FTZ R36, R36, R168.reuse ;  /* 0x000000a824247220 */ /* 0x080fe20000410000 */
[----:B------:R-:W-:Y:S01]  /*bc50*/  FMUL.FTZ R37, R37, R168 ;  /* 0x000000a825257220 */ /* 0x000fe20000410000 */
[----:B------:R-:W-:Y:S01]  /*bc60*/  FMNMX.FTZ R20, R162, R20, !PT ;  /* 0x00000014a2147209 */ /* 0x000fe20007810000 */
[----:B------:R-:W4:Y:S01]  /*bc70*/  MUFU.EX2 R157, R157 ;  /* 0x0000009d009d7308 */ /* 0x000f220000000800 */
[C---:B---3--:R-:W-:Y:S01]  /*bc80*/  FADD.FTZ R11, R153.reuse, R11 ;  /* 0x0000000b990b7221 */ /* 0x048fe20000010000 */
[----:B------:R-:W-:Y:S01]  /*bc90*/  F2FP.F16.F32.PACK_AB R152, R153, R152 ;  /* 0x000000989998723e */ /* 0x000fe200000000ff */
[----:B------:R-:W-:Y:S01]  /*bca0*/  FMUL.FTZ R40, R40, R168 ;  /* 0x000000a828287220 */ /* 0x000fe20000410000 */
[----:B------:R-:W-:Y:S01]  /*bcb0*/  FMNMX.FTZ R20, R163, R20, !PT ;  /* 0x00000014a3147209 */ /* 0x000fe20007810000 */
[-C--:B------:R-:W-:Y:S01]  /*bcc0*/  FMUL.FTZ R41, R41, R168.reuse ;  /* 0x000000a829297220 */ /* 0x080fe20000410000 */
[-C--:B------:R-:W-:Y:S01]  /*bcd0*/  FMUL.FTZ R44, R44, R168.reuse ;  /* 0x000000a82c2c7220 */ /* 0x080fe20000410000 */
[----:B------:R-:W-:Y:S01]  /*bce0*/  FMUL.FTZ R45, R45, R168 ;  /* 0x000000a82d2d7220 */ /* 0x000fe20000410000 */
[----:B------:R-:W-:Y:S01]  /*bcf0*/  FMNMX.FTZ R20, R166, R20, !PT ;  /* 0x00000014a6147209 */ /* 0x000fe20007810000 */
[----:B------:R-:W-:Y:S01]  /*bd00*/  MUFU.EX2 R161, R161 ;  /* 0x000000a100a17308 */ /* 0x000fe20000000800 */
[----:B--2---:R-:W-:Y:S01]  /*bd10*/  FADD.FTZ R11, R156, R11 ;  /* 0x0000000b9c0b7221 */ /* 0x004fe20000010000 */
[----:B------:R-:W-:Y:S01]  /*bd20*/  FMUL.FTZ R48, R48, R168 ;  /* 0x000000a830307220 */ /* 0x000fe20000410000 */
[----:B------:R-:W-:Y:S01]  /*bd30*/  FMNMX.FTZ R20, R167, R20, !PT ;  /* 0x00000014a7147209 */ /* 0x000fe20007810000 */
[-C--:B------:R-:W-:Y:S01]  /*bd40*/  FMUL.FTZ R49, R49, R168.reuse ;  /* 0x000000a831317220 */ /* 0x080fe20000410000 */
[-C--:B------:R-:W-:Y:S01]  /*bd50*/  FMUL.FTZ R52, R52, R168.reuse ;  /* 0x000000a834347220 */ /* 0x080fe20000410000 */
[----:B------:R-:W-:Y:S01]  /*bd60*/  FMUL.FTZ R53, R53, R168 ;  /* 0x000000a835357220 */ /* 0x000fe20000410000 */
[----:B------:R-:W-:Y:S01]  /*bd70*/  FMNMX.FTZ R20, R170, R20, !PT ;  /* 0x00000014aa147209 */ /* 0x000fe20007810000 */
[----:B------:R-:W-:Y:S01]  /*bd80*/  MUFU.EX2 R164, R164 ;  /* 0x000000a400a47308 */ /* 0x000fe20000000800 */
[----:B----4-:R-:W-:Y:S01]  /*bd90*/  FADD.FTZ R11, R157, R11 ;  /* 0x0000000b9d0b7221 */ /* 0x010fe20000010000 */
[----:B------:R-:W-:Y:S01]  /*bda0*/  FMUL.FTZ R56, R56, R168 ;  /* 0x000000a838387220 */ /* 0x000fe20000410000 */
[----:B------:R-:W-:Y:S01]  /*bdb0*/  FMNMX.FTZ R20, R171, R20, !PT ;  /* 0x00000014ab147209 */ /* 0x000fe20007810000 */
[-C--:B------:R-:W-:Y:S01]  /*bdc0*/  FMUL.FTZ R57, R57, R168.reuse ;  /* 0x000000a839397220 */ /* 0x080fe20000410000 */
[-C--:B------:R-:W-:Y:S01]  /*bdd0*/  FMUL.FTZ R60, R60, R168.reuse ;  /* 0x000000a83c3c7220 */ /* 0x080fe20000410000 */
[----:B------:R-:W-:Y:S01]  /*bde0*/  FMUL.FTZ R61, R61, R168 ;  /* 0x000000a83d3d7220 */ /* 0x000fe20000410000 */
[----:B------:R-:W-:Y:S01]  /*bdf0*/  FMNMX.FTZ R20, R174, R20, !PT ;  /* 0x00000014ae147209 */ /* 0x000fe20007810000 */
[----:B------:R-:W-:Y:S01]  /*be00*/  MUFU.EX2 R165, R165 ;  /* 0x000000a500a57308 */ /* 0x000fe20000000800 */
[-C--:B------:R-:W-:Y:S01]  /*be10*/  FMUL.FTZ R64, R64, R168.reuse ;  /* 0x000000a840407220 */ /* 0x080fe20000410000 */
        /* <DEDUP_REMOVED lines=20> */
[-C--:B------:R-:W-:Y:S01]  /*bf60*/  FMUL.FTZ R92, R92, R168.reuse ;  /* 0x000000a85c5c7220 */ /* 0x080fe20000410000 */
[-C--:B------:R-:W-:Y:S01]  /*bf70*/  FMUL.FTZ R93, R93, R168.reuse ;  /* 0x000000a85d5d7220 */ /* 0x080fe20000410000 */
[----:B------:R-:W2:Y:S01]  /*bf80*/  SHFL.BFLY PT, R153, R20, 0x2, 0x1f ;  /* 0x0c401f0014997f89 */ /* 0x000ea200000e0000 */
        /* <DEDUP_REMOVED lines=23> */
[----:B--2---:R-:W-:Y:S01]  /*c100*/  FMNMX.FTZ R20, R20, R153, !PT ;  /* 0x0000009914147209 */ /* 0x004fe20007810000 */
[----:B------:R-:W-:Y:S01]  /*c110*/  MUFU.EX2 R180, R180 ;  /* 0x000000b400b47308 */ /* 0x000fe20000000800 */
[-C--:B------:R-:W-:Y:S01]  /*c120*/  FMUL.FTZ R136, R136, R168.reuse ;  /* 0x000000a888887220 */ /* 0x080fe20000410000 */
[-C--:B------:R-:W-:Y:S01]  /*c130*/  FMUL.FTZ R137, R137, R168.reuse ;  /* 0x000000a889897220 */ /* 0x080fe20000410000 */
[-C--:B------:R-:W-:Y:S01]  /*c140*/  FMUL.FTZ R140, R140, R168.reuse ;  /* 0x000000a88c8c7220 */ /* 0x080fe20000410000 */
[----:B------:R-:W2:Y:S01]  /*c150*/  SHFL.BFLY PT, R222, R20, 0x1, 0x1f ;  /* 0x0c201f0014de7f89 */ /* 0x000ea200000e0000 */
[-C--:B------:R-:W-:Y:S01]  /*c160*/  FMUL.FTZ R141, R141, R168.reuse ;  /* 0x000000a88d8d7220 */ /* 0x080fe20000410000 */
[-C--:B------:R-:W-:Y:S01]  /*c170*/  FMUL.FTZ R144, R144, R168.reuse ;  /* 0x000000a890907220 */ /* 0x080fe20000410000 */
[-C--:B------:R-:W-:Y:S01]  /*c180*/  FMUL.FTZ R145, R145, R168.reuse ;  /* 0x000000a891917220 */ /* 0x080fe20000410000 */
[----:B------:R-:W3:Y:S01]  /*c190*/  MUFU.EX2 R153, R160 ;  /* 0x000000a000997308 */ /* 0x000ee20000000800 */
[-C--:B------:R-:W-:Y:S01]  /*c1a0*/  FMUL.FTZ R148, R148, R168.reuse ;  /* 0x000000a894947220 */ /* 0x080fe20000410000 */
[----:B------:R-:W-:-:S06]  /*c1b0*/  FMUL.FTZ R149, R149, R168 ;  /* 0x000000a895957220 */ /* 0x000fcc0000410000 */
[----:B------:R-:W4:Y:S01]  /*c1c0*/  MUFU.EX2 R160, R219 ;  /* 0x000000db00a07308 */ /* 0x000f220000000800 */
[----:B---3--:R-:W-:Y:S01]  /*c1d0*/  FADD.FTZ R11, R153, R11 ;  /* 0x0000000b990b7221 */ /* 0x008fe20000010000 */
[----:B--2---:R-:W-:-:S03]  /*c1e0*/  FMNMX.FTZ R20, R20, R222, !PT ;  /* 0x000000de14147209 */ /* 0x004fc60007810000 */
[----:B------:R-:W-:Y:S02]  /*c1f0*/  FADD.FTZ R11, R161, R11 ;  /* 0x0000000ba10b7221 */ /* 0x000fe40000010000 */
[----:B------:R-:W-:Y:S02]  /*c200*/  FADD.FTZ R15, -R20, R15 ;  /* 0x0000000f140f7221 */ /* 0x000fe40000010100 */
[----:B------:R-:W-:Y:S02]  /*c210*/  FADD.FTZ R11, R164, R11 ;  /* 0x0000000ba40b7221 */ /* 0x000fe40000010000 */
[----:B------:R-:W-:Y:S02]  /*c220*/  FMUL.FTZ R15, R15, R3 ;  /* 0x000000030f0f7220 */ /* 0x000fe40000410000 */
[----:B------:R-:W-:-:S04]  /*c230*/  FADD.FTZ R11, R165, R11 ;  /* 0x0000000ba50b7221 */ /* 0x000fc80000010000 */
[----:B----4-:R-:W-:Y:S01]  /*c240*/  FADD.FTZ R11, R160, R11 ;  /* 0x0000000ba00b7221 */ /* 0x010fe20000010000 */
[----:B------:R-:W2:Y:S01]  /*c250*/  MUFU.EX2 R15, R15 ;  /* 0x0000000f000f7308 */ /* 0x000ea20000000800 */
[C---:B------:R-:W-:Y:S02]  /*c260*/  F2FP.F16.F32.PACK_AB R160, R169.reuse, R160 ;  /* 0x000000a0a9a0723e */ /* 0x040fe400000000ff */
[----:B------:R-:W-:-:S04]  /*c270*/  FADD.FTZ R11, R169, R11 ;  /* 0x0000000ba90b7221 */ /* 0x000fc80000010000 */
[----:B------:R-:W-:-:S04]  /*c280*/  FADD.FTZ R11, R172, R11 ;  /* 0x0000000bac0b7221 */ /* 0x000fc80000010000 */
[----:B------:R-:W-:-:S04]  /*c290*/  FADD.FTZ R11, R173, R11 ;  /* 0x0000000bad0b7221 */ /* 0x000fc80000010000 */
[----:B------:R-:W-:Y:S01]  /*c2a0*/  FADD.FTZ R11, R176, R11 ;  /* 0x0000000bb00b7221 */ /* 0x000fe20000010000 */
[----:B--2---:R2:W-:Y:S01]  /*c2b0*/  @!P2 STS [R218+0x28820], R15 ;  /* 0x0288200fda00a388 */ /* 0x0045e20000000800 */
[-C--:B------:R-:W-:Y:S02]  /*c2c0*/  FMUL.FTZ R26, R26, R15.reuse ;  /* 0x0000000f1a1a7220 */ /* 0x080fe40000410000 */
[----:B------:R-:W-:Y:S01]  /*c2d0*/  FADD.FTZ R11, R177, R11 ;  /* 0x0000000bb10b7221 */ /* 0x000fe20000010000 */
[-C--:B------:R-:W-:Y:S01]  /*c2e0*/  FMUL.FTZ R27, R27, R15.reuse ;  /* 0x0000000f1b1b7220 */ /* 0x080fe20000410000 */
[-C--:B------:R-:W-:Y:S01]  /*c2f0*/  FMUL.FTZ R30, R30, R15.reuse ;  /* 0x0000000f1e1e7220 */ /* 0x080fe20000410000 */
[-C--:B------:R-:W-:Y:S01]  /*c300*/  FMUL.FTZ R31, R31, R15.reuse ;  /* 0x0000000f1f1f7220 */ /* 0x080fe20000410000 */
[----:B------:R-:W-:Y:S01]  /*c310*/  FADD.FTZ R11, R180, R11 ;  /* 0x0000000bb40b7221 */ /* 0x000fe20000010000 */
[-C--:B------:R-:W-:Y:S01]  /*c320*/  FMUL.FTZ R34, R34, R15.reuse ;  /* 0x0000000f22227220 */ /* 0x080fe20000410000 */
[-C--:B------:R-:W-:Y:S01]  /*c330*/  FMUL.FTZ R35, R35, R15.reuse ;  /* 0x0000000f23237220 */ /* 0x080fe20000410000 */
[----:B------:R-:W-:Y:S01]  /*c340*/  FMUL.FTZ R38, R38, R15 ;  /* 0x0000000f26267220 */ /* 0x000fe20000410000 */
[----:B--2---:R-:W-:Y:S01]  /*c350*/  FMUL.FTZ R218, R20, R3 ;  /* 0x0000000314da7220 */ /* 0x004fe20000410000 */
[-C--:B------:R-:W-:Y:S01]  /*c360*/  FMUL.FTZ R39, R39, R15.reuse ;  /* 0x0000000f27277220 */ /* 0x080fe20000410000 */
[-C--:B------:R-:W-:Y:S01]  /*c370*/  FMUL.FTZ R42, R42, R15.reuse ;  /* 0x0000000f2a2a7220 */ /* 0x080fe20000410000 */
[----:B------:R-:W-:Y:S01]  /*c380*/  FMUL.FTZ R43, R43, R15 ;  /* 0x0000000f2b2b7220 */ /* 0x000fe20000410000 */
[-CC-:B------:R-:W-:Y:S01]  /*c390*/  FFMA.FTZ R154, R154, R3.reuse, -R218.reuse ;  /* 0x000000039a9a7223 */ /* 0x180fe200000108da */
[-CC-:B------:R-:W-:Y:S01]  /*c3a0*/  FFMA.FTZ R155, R155, R3.reuse, -R218.reuse ;  /* 0x000000039b9b7223 */ /* 0x180fe200000108da */
[-CC-:B------:R-:W-:Y:S01]  /*c3b0*/  FFMA.FTZ R219, R166, R3.reuse, -R218.reuse ;  /* 0x00000003a6db7223 */ /* 0x180fe200000108da */
[-CC-:B------:R-:W-:Y:S01]  /*c3c0*/  FFMA.FTZ R158, R158, R3.reuse, -R218.reuse ;  /* 0x000000039e9e7223 */ /* 0x180fe200000108da */
[----:B------:R-:W2:Y:S01]  /*c3d0*/  MUFU.EX2 R166, R181 ;  /* 0x000000b500a67308 */ /* 0x000ea20000000800 */
[-CC-:B------:R-:W-:Y:S01]  /*c3e0*/  FFMA.FTZ R159, R159, R3.reuse, -R218.reuse ;  /* 0x000000039f9f7223 */ /* 0x180fe200000108da */
[-CC-:B------:R-:W-:Y:S01]  /*c3f0*/  FFMA.FTZ R162, R162, R3.reuse, -R218.reuse ;  /* 0x00000003a2a27223 */ /* 0x180fe200000108da */
[-CC-:B------:R-:W-:Y:S01]  /*c400*/  FFMA.FTZ R163, R163, R3.reuse, -R218.reuse ;  /* 0x00000003a3a37223 */ /* 0x180fe200000108da */
[-CC-:B------:R-:W-:Y:S01]  /*c410*/  FFMA.FTZ R167, R167, R3.reuse, -R218.reuse ;  /* 0x00000003a7a77223 */ /* 0x180fe200000108da */
[-CC-:B------:R-:W-:Y:S01]  /*c420*/  FFMA.FTZ R170, R170, R3.reuse, -R218.reuse ;  /* 0x00000003aaaa7223 */ /* 0x180fe200000108da */
[-CC-:B------:R-:W-:Y:S01]  /*c430*/  FFMA.FTZ R171, R171, R3.reuse, -R218.reuse ;  /* 0x00000003abab7223 */ /* 0x180fe200000108da */
[-CC-:B------:R-:W-:Y:S01]  /*c440*/  FFMA.FTZ R174, R174, R3.reuse, -R218.reuse ;  /* 0x00000003aeae7223 */ /* 0x180fe200000108da */
[----:B------:R3:W4:Y:S01]  /*c450*/  MUFU.EX2 R181, R154 ;  /* 0x0000009a00b57308 */ /* 0x0007220000000800 */
[-CC-:B------:R-:W-:Y:S01]  /*c460*/  FFMA.FTZ R175, R175, R3.reuse, -R218.reuse ;  /* 0x00000003afaf7223 */ /* 0x180fe200000108da */
[-CC-:B------:R-:W-:Y:S01]  /*c470*/  FFMA.FTZ R178, R178, R3.reuse, -R218.reuse ;  /* 0x00000003b2b27223 */ /* 0x180fe200000108da */
[-CC-:B------:R-:W-:Y:S01]  /*c480*/  FFMA.FTZ R179, R179, R3.reuse, -R218.reuse ;  /* 0x00000003b3b37223 */ /* 0x180fe200000108da */
[-CC-:B------:R-:W-:Y:S01]  /*c490*/  FFMA.FTZ R183, R183, R3.reuse, -R218.reuse ;  /* 0x00000003b7b77223 */ /* 0x180fe200000108da */
[----:B------:R-:W-:Y:S01]  /*c4a0*/  FFMA.FTZ R182, R182, R3, -R218 ;  /* 0x00000003b6b67223 */ /* 0x000fe200000108da */
[-C--:B------:R-:W-:Y:S01]  /*c4b0*/  FMUL.FTZ R46, R46, R15.reuse ;  /* 0x0000000f2e2e7220 */ /* 0x080fe20000410000 */
[----:B------:R-:W-:Y:S01]  /*c4c0*/  FMUL.FTZ R47, R47, R15 ;  /* 0x0000000f2f2f7220 */ /* 0x000fe20000410000 */
[----:B------:R-:W5:Y:S01]  /*c4d0*/  MUFU.EX2 R155, R155 ;  /* 0x0000009b009b7308 */ /* 0x000f620000000800 */
[----:B---3--:R-:W-:Y:S01]  /*c4e0*/  F2FP.F16.F32.PACK_AB R154, R157, R156 ;  /* 0x0000009c9d9a723e */ /* 0x008fe200000000ff */
[----:B--2---:R-:W-:Y:S01]  /*c4f0*/  FADD.FTZ R11, R166, R11 ;  /* 0x0000000ba60b7221 */ /* 0x004fe20000010000 */
[----:B------:R-:W-:Y:S01]  /*c500*/  F2FP.F16.F32.PACK_AB R156, R161, R153 ;  /* 0x00000099a19c723e */ /* 0x000fe200000000ff */
[-C--:B------:R-:W-:Y:S01]  /*c510*/  FMUL.FTZ R50, R50, R15.reuse ;  /* 0x0000000f32327220 */ /* 0x080fe20000410000 */
[----:B------:R-:W-:Y:S01]  /*c520*/  F2FP.F16.F32.PACK_AB R166, R166, R180 ;  /* 0x000000b4a6a6723e */ /* 0x000fe200000000ff */
[-C--:B------:R-:W-:Y:S01]  /*c530*/  FMUL.FTZ R51, R51, R15.reuse ;  /* 0x0000000f33337220 */ /* 0x080fe20000410000 */
[-C--:B------:R-:W-:Y:S01]  /*c540*/  FMUL.FTZ R54, R54, R15.reuse ;  /* 0x0000000f36367220 */ /* 0x080fe20000410000 */
[----:B------:R-:W2:Y:S01]  /*c550*/  MUFU.EX2 R158, R158 ;  /* 0x0000009e009e7308 */ /* 0x000ea20000000800 */
[----:B----4-:R-:W-:Y:S01]  /*c560*/  FFMA.FTZ R12, R15, R12, R181 ;  /* 0x0000000c0f0c7223 */ /* 0x010fe200000100b5 */
[-C--:B------:R-:W-:Y:S01]  /*c570*/  FMUL.FTZ R55, R55, R15.reuse ;  /* 0x0000000f37377220 */ /* 0x080fe20000410000 */
[-C--:B------:R-:W-:Y:S01]  /*c580*/  FMUL.FTZ R58, R58, R15.reuse ;  /* 0x0000000f3a3a7220 */ /* 0x080fe20000410000 */
[-C--:B------:R-:W-:Y:S01]  /*c590*/  FMUL.FTZ R59, R59, R15.reuse ;  /* 0x0000000f3b3b7220 */ /* 0x080fe20000410000 */
[-C--:B------:R-:W-:Y:S01]  /*c5a0*/  FMUL.FTZ R62, R62, R15.reuse ;  /* 0x0000000f3e3e7220 */ /* 0x080fe20000410000 */
[-C--:B------:R-:W-:Y:S01]  /*c5b0*/  FMUL.FTZ R63, R63, R15.reuse ;  /* 0x0000000f3f3f7220 */ /* 0x080fe20000410000 */
[----:B------:R-:W-:Y:S01]  /*c5c0*/  FMUL.FTZ R66, R66, R15 ;  /* 0x0000000f42427220 */ /* 0x000fe20000410000 */
[----:B------:R-:W3:Y:S01]  /*c5d0*/  MUFU.EX2 R159, R159 ;  /* 0x0000009f009f7308 */ /* 0x000ee20000000800 */
[C---:B-----5:R-:W-:Y:S01]  /*c5e0*/  FADD.FTZ R12, R155.reuse, R12 ;  /* 0x0000000c9b0c7221 */ /* 0x060fe20000010000 */
[----:B------:R-:W-:Y:S01]  /*c5f0*/  F2FP.F16.F32.PACK_AB R153, R155, R181 ;  /* 0x000000b59b99723e */ /* 0x000fe200000000ff */
[-C--:B------:R-:W-:Y:S01]  /*c600*/  FMUL.FTZ R67, R67, R15.reuse ;  /* 0x0000000f43437220 */ /* 0x080fe20000410000 */
[-C--:B------:R-:W-:Y:S01]  /*c610*/  FMUL.FTZ R70, R70, R15.reuse ;  /* 0x0000000f46467220 */ /* 0x080fe20000410000 */
[-C--:B------:R-:W-:Y:S01]  /*c620*/  FMUL.FTZ R71, R71, R15.reuse ;  /* 0x0000000f47477220 */ /* 0x080fe20000410000 */
[-C--:B------:R-:W-:Y:S01]  /*c630*/  FMUL.FTZ R74, R74, R15.reuse ;  /* 0x0000000f4a4a7220 */ /* 0x080fe20000410000 */
[-C--:B------:R-:W-:Y:S01]  /*c640*/  FMUL.FTZ R75, R75, R15.reuse ;  /* 0x0000000f4b4b7220 */ /* 0x080fe20000410000 */
[----:B------:R-:W4:Y:S01]  /*c650*/  MUFU.EX2 R162, R162 ;  /* 0x000000a200a27308 */ /* 0x000f220000000800 */
        /* <DEDUP_REMOVED lines=8> */
[C---:B---3--:R-:W-:Y:S01]  /*c6e0*/  FADD.FTZ R12, R159.reuse, R12 ;  /* 0x0000000c9f0c7221 */ /* 0x048fe20000010000 */
[----:B------:R-:W-:Y:S01]  /*c6f0*/  F2FP.F16.F32.PACK_AB R155, R159, R158 ;  /* 0x0000009e9f9b723e */ /* 0x000fe200000000ff */
[----:B------:R-:W-:Y:S01]  /*c700*/  BAR.SYNC.DEFER_BLOCKING 0xf, 0x100 ;  /* 0x03c4000000007b1d */ /* 0x000fe20000010000 */
[----:B------:R-:W-:Y:S01]  /*c710*/  F2FP.F16.F32.PACK_AB R158, R165, R164 ;  /* 0x000000a4a59e723e */ /* 0x000fe200000000ff */
[-C--:B------:R-:W-:Y:S01]  /*c720*/  FMUL.FTZ R90, R90, R15.reuse ;  /* 0x0000000f5a5a7220 */ /* 0x080fe20000410000 */
[----:B------:R-:W-:Y:S01]  /*c730*/  F2FP.F16.F32.PACK_AB R164, R177, R176 ;  /* 0x000000b0b1a4723e */ /* 0x000fe200000000ff */
[-C--:B------:R-:W-:Y:S01]  /*c740*/  FMUL.FTZ R91, R91, R15.reuse ;  /* 0x0000000f5b5b7220 */ /* 0x080fe20000410000 */
[-C--:B------:R-:W-:Y:S01]  /*c750*/  FMUL.FTZ R94, R94, R15.reuse ;  /* 0x0000000f5e5e7220 */ /* 0x080fe20000410000 */
[----:B------:R-:W3:Y:S01]  /*c760*/  MUFU.EX2 R219, R219 ;  /* 0x000000db00db7308 */ /* 0x000ee20000000800 */
[----:B----4-:R-:W-:Y:S01]  /*c770*/  FADD.FTZ R12, R162, R12 ;  /* 0x0000000ca20c7221 */ /* 0x010fe20000010000 */
[-C--:B------:R-:W-:Y:S01]  /*c780*/  FMUL.FTZ R95, R95, R15.reuse ;  /* 0x0000000f5f5f7220 */ /* 0x080fe20000410000 */
        /* <DEDUP_REMOVED lines=13> */
[----:B------:R-:W2:Y:S01]  /*c860*/  MUFU.EX2 R170, R170 ;  /* 0x000000aa00aa7308 */ /* 0x000ea20000000800 */
[----:B---3--:R-:W-:Y:S01]  /*c870*/  FADD.FTZ R12, R219, R12 ;  /* 0x0000000cdb0c7221 */ /* 0x008fe20000010000 */
[----:B------:R3:W-:Y:S01]  /*c880*/  STSM.16.M88.4 [R199+0x26800], R152 ;  /* 0x02680098c7007844 */ /* 0x0007e20000000200 */
[-C--:B------:R-:W-:Y:S01]  /*c890*/  FMUL.FTZ R115, R115, R15.reuse ;  /* 0x0000000f73737220 */ /* 0x080fe20000410000 */
[-C--:B------:R-:W-:Y:S01]  /*c8a0*/  FMUL.FTZ R118, R118, R15.reuse ;  /* 0x0000000f76767220 */ /* 0x080fe20000410000 */
[-C--:B------:R-:W-:Y:S01]  /*c8b0*/  FMUL.FTZ R119, R119, R15.reuse ;  /* 0x0000000f77777220 */ /* 0x080fe20000410000 */
[-C--:B------:R-:W-:Y:S01]  /*c8c0*/  FMUL.FTZ R122, R122, R15.reuse ;  /* 0x0000000f7a7a7220 */ /* 0x080fe20000410000 */
[----:B------:R-:W-:Y:S01]  /*c8d0*/  FMUL.FTZ R123, R123, R15 ;  /* 0x0000000f7b7b7220 */ /* 0x000fe20000410000 */
[----:B------:R-:W5:Y:S01]  /*c8e0*/  MUFU.EX2 R171, R171 ;  /* 0x000000ab00ab7308 */ /* 0x000f620000000800 */
        /* <DEDUP_REMOVED lines=16> */
[C---:B-----5:R-:W-:Y:S01]  /*c9f0*/  FADD.FTZ R12, R171.reuse, R12 ;  /* 0x0000000cab0c7221 */ /* 0x060fe20000010000 */
[----:B------:R-:W-:Y:S01]  /*ca00*/  F2FP.F16.F32.PACK_AB R161, R171, R170 ;  /* 0x000000aaaba1723e */ /* 0x000fe200000000ff */
[-C--:B------:R-:W-:Y:S01]  /*ca10*/  FMUL.FTZ R146, R146, R15.reuse ;  /* 0x0000000f92927220 */ /* 0x080fe20000410000 */
[-C--:B------:R-:W-:Y:S01]  /*ca20*/  FMUL.FTZ R147, R147, R15.reuse ;  /* 0x0000000f93937220 */ /* 0x080fe20000410000 */
[-C--:B------:R-:W-:Y:S01]  /*ca30*/  FMUL.FTZ R150, R150, R15.reuse ;  /* 0x0000000f96967220 */ /* 0x080fe20000410000 */
[----:B------:R-:W-:-:S02]  /*ca40*/  FMUL.FTZ R151, R151, R15 ;  /* 0x0000000f97977220 */ /* 0x000fc40000410000 */
[----:B------:R-:W5:Y:S01]  /*ca50*/  MUFU.EX2 R178, R178 ;  /* 0x000000b200b27308 */ /* 0x000f620000000800 */
[----:B----4-:R-:W-:-:S07]  /*ca60*/  FADD.FTZ R12, R174, R12 ;  /* 0x0000000cae0c7221 */ /* 0x010fce0000010000 */
[----:B------:R-:W4:Y:S01]  /*ca70*/  MUFU.EX2 R165, R179 ;  /* 0x000000b300a57308 */ /* 0x000f220000000800 */
[C---:B--2---:R-:W-:Y:S01]  /*ca80*/  FADD.FTZ R12, R175.reuse, R12 ;  /* 0x0000000caf0c7221 */ /* 0x044fe20000010000 */
[----:B------:R-:W-:-:S05]  /*ca90*/  F2FP.F16.F32.PACK_AB R163, R175, R174 ;  /* 0x000000aeafa3723e */ /* 0x000fca00000000ff */
[----:B------:R3:W-:Y:S01]  /*caa0*/  STSM.16.M88.4 [R202], R160 ;  /* 0x000000a0ca007844 */ /* 0x0007e20000000200 */
[----:B------:R-:W2:Y:S01]  /*cab0*/  MUFU.EX2 R167, R182 ;  /* 0x000000b600a77308 */ /* 0x000ea20000000800 */
[----:B-----5:R-:W-:-:S07]  /*cac0*/  FADD.FTZ R12, R178, R12 ;  /* 0x0000000cb20c7221 */ /* 0x020fce0000010000 */
[----:B------:R-:W5:Y:S01]  /*cad0*/  MUFU.EX2 R183, R183 ;  /* 0x000000b700b77308 */ /* 0x000f620000000800 */
[C---:B----4-:R-:W-:Y:S01]  /*cae0*/  FADD.FTZ R12, R165.reuse, R12 ;  /* 0x0000000ca50c7221 */ /* 0x050fe20000010000 */
[----:B------:R-:W-:-:S03]  /*caf0*/  F2FP.F16.F32.PACK_AB R165, R165, R178 ;  /* 0x000000b2a5a5723e */ /* 0x000fc600000000ff */
[----:B--2---:R-:W-:Y:S01]  /*cb00*/  FADD.FTZ R12, R167, R12 ;  /* 0x0000000ca70c7221 */ /* 0x004fe20000010000 */
[----:B-----5:R-:W-:-:S03]  /*cb10*/  F2FP.F16.F32.PACK_AB R167, R183, R167 ;  /* 0x000000a7b7a7723e */ /* 0x020fc600000000ff */
[----:B------:R-:W-:Y:S02]  /*cb20*/  FADD.FTZ R12, R183, R12 ;  /* 0x0000000cb70c7221 */ /* 0x000fe40000010000 */
[----:B------:R3:W-:Y:S01]  /*cb30*/  STSM.16.M88.4 [R201], R164 ;  /* 0x000000a4c9007844 */ /* 0x0007e20000000200 */
[----:B------:R-:W-:Y:S05]  /*cb40*/  @!P0 BRA `(.L_x_705) ;  /* 0x0000000000048947 */ /* 0x000fea0003800000 */
[----:B------:R-:W-:Y:S01]  /*cb50*/  BPT.TRAP 0x1 ;  /* 0x000000040000795c */ /* 0x000fe20000300000 */
.L_x_705:
[----:B------:R2:W4:Y:S01]  /*cb60*/  SYNCS.PHASECHK.TRANS64.TRYWAIT P2, [R21+URZ+0x28c50], R14 ;  /* 0x028c500e150075a7 */ /* 0x000522000804017f */
[----:B------:R-:W-:Y:S05]  /*cb70*/  @!P0 BRA `(.L_x_706) ;  /* 0x0000000000048947 */ /* 0x000fea0003800000 */
[----:B------:R-:W-:Y:S01]  /*cb80*/  BPT.TRAP 0x1 ;  /* 0x000000040000795c */ /* 0x000fe20000300000 */
.L_x_706:
[----:B------:R-:W-:Y:S04]  /*cb90*/  BSSY B1, `(.L_x_707) ;  /* 0x0000004000017945 */ /* 0x000fe80003800000 */
[----:B----4-:R-:W-:Y:S05]  /*cba0*/  @P2 BRA `(.L_x_708) ;  /* 0x0000000000082947 */ /* 0x010fea0003800000 */
[----:B------:R-:W4:Y:S02]  /*cbb0*/  SYNCS.PHASECHK.TRANS64.TRYWAIT P2, [R21+URZ+0x28c50], R14 ;  /* 0x028c500e150075a7 */ /* 0x000f24000804017f */
[----:B----4-:R-:W-:Y:S05]  /*cbc0*/  @!P2 BRA `(.L_x_709) ;  /* 0x000000e00074a947 */ /* 0x010fea0003800000 */
.L_x_708:
[----:B------:R-:W-:Y:S05]  /*cbd0*/  BSYNC B1 ;  /* 0x0000000000017941 */ /* 0x000fea0003800000 */
.L_x_707:
[----:B012-4-:R-:W-:Y:S01]  /*cbe0*/  IMAD R14, R19, 0x1000, R13 ;  /* 0x00001000130e7824 */ /* 0x017fe200078e020d */
[----:B------:R-:W-:Y:S01]  /*cbf0*/  WARPGROUP.ARRIVE ;  /* 0x00000000000079c5 */ /* 0x000fe20000000000 */
[----:B------:R-:W-:-:S03]  /*cc00*/  IMAD.MOV.U32 R15, RZ, RZ, 0x40000040 ;  /* 0x40000040ff0f7424 */ /* 0x000fc600078e00ff */
[----:B------:R-:W-:Y:S02]  /*cc10*/  R2UR UR6, R14 ;  /* 0x000000000e0672ca */ /* 0x000fe400000e0000 */
[----:B------:R-:W-:Y:S01]  /*cc20*/  R2UR UR7, R15 ;  /* 0x000000000f0772ca */ /* 0x000fe200000e0000 */
[----:B------:R-:W-:-:S12]  /*cc30*/  IMAD.MOV.U32 R15, RZ, RZ, 0x40000040 ;  /* 0x40000040ff0f7424 */ /* 0x000fd800078e00ff */
[----:B------:R-:W-:Y:S03]  /*cc40*/  HGMMA.64x256x16.F32 R24, R152, gdesc[UR4].tnspB, R24, gsb0 ;  /* 0x43e0000498187df0 */ /* 0x000fe60008000818 */
[----:B------:R-:W-:Y:S02]  /*cc50*/  WARPGROUP.DEPBAR.LE gsb0, 0x0 ;  /* 0x00008000000079c5 */ /* 0x000fe40000010000 */
[----:B---3--:R-:W-:Y:S01]  /*cc60*/  VIADD R152, R14, 0x80 ;  /* 0x000000800e987836 */ /* 0x008fe20000000000 */
[----:B------:R-:W-:Y:S01]  /*cc70*/  WARPGROUP.ARRIVE ;  /* 0x00000000000079c5 */ /* 0x000fe20000000000 */
[----:B------:R-:W-:-:S03]  /*cc80*/  IMAD.MOV.U32 R153, RZ, RZ, 0x40000040 ;  /* 0x40000040ff997424 */ /* 0x000fc600078e00ff */
[----:B------:R-:W-:Y:S01]  /*cc90*/  R2UR UR6, R152 ;  /* 0x00000000980672ca */ /* 0x000fe200000e0000 */
[C---:B------:R-:W-:Y:S01]  /*cca0*/  VIADD R152, R14.reuse, 0x100 ;  /* 0x000001000e987836 */ /* 0x040fe20000000000 */
[----:B------:R-:W-:Y:S01]  /*ccb0*/  R2UR UR7, R153 ;  /* 0x00000000990772ca */ /* 0x000fe200000e0000 */
[----:B------:R-:W-:Y:S02]  /*ccc0*/  IMAD.MOV.U32 R153, RZ, RZ, 0x40000040 ;  /* 0x40000040ff997424 */ /* 0x000fe400078e00ff */
[----:B------:R-:W-:-:S13]  /*ccd0*/  VIADD R14, R14, 0x180 ;  /* 0x000001800e0e7836 */ /* 0x000fda0000000000 */
[----:B------:R-:W-:Y:S01]  /*cce0*/  HGMMA.64x256x16.F32 R24, R156, gdesc[UR4].tnspB, R24, gsb0 ;  /* 0x43e000049c187df0 */ /* 0x000fe20008000818 */
[----:B------:R-:W-:Y:S02]  /*ccf0*/  R2UR UR6, R152 ;  /* 0x00000000980672ca */ /* 0x000fe400000e0000 */
[----:B------:R-:W-:Y:S01]  /*cd00*/  R2UR UR7, R153 ;  /* 0x00000000990772ca */ /* 0x000fe200000e0000 */
[----:B------:R-:W-:Y:S02]  /*cd10*/  WARPGROUP.DEPBAR.LE gsb0, 0x0 ;  /* 0x00008000000079c5 */ /* 0x000fe40000010000 */
[----:B------:R-:W-:-:S15]  /*cd20*/  WARPGROUP.ARRIVE ;  /* 0x00000000000079c5 */ /* 0x000fde0000000000 */
[----:B------:R-:W-:-:S07]  /*cd30*/  NOP ;  /* 0x0000000000007918 */ /* 0x000fce0000000000 */
[----:B------:R-:W-:Y:S01]  /*cd40*/  HGMMA.64x256x16.F32 R24, R160, gdesc[UR4].tnspB, R24, gsb0 ;  /* 0x43e00004a0187df0 */ /* 0x000fe20008000818 */
[----:B------:R-:W-:Y:S02]  /*cd50*/  R2UR UR6, R14 ;  /* 0x000000000e0672ca */ /* 0x000fe400000e0000 */
[----:B------:R-:W-:Y:S01]  /*cd60*/  R2UR UR7, R15 ;  /* 0x000000000f0772ca */ /* 0x000fe200000e0000 */
        /* <DEDUP_REMOVED lines=13> */
[----:B------:R-:W-:Y:S05]  /*ce40*/  @!P0 BRA `(.L_x_710) ;  /* 0x0000000000048947 */ /* 0x000fea0003800000 */
[----:B------:R-:W-:Y:S01]  /*ce50*/  BPT.TRAP 0x1 ;  /* 0x000000040000795c */ /* 0x000fe20000300000 */
.L_x_710:
[----:B------:R-:W-:Y:S02]  /*ce60*/  VIADD R21, R21, 0x28c60 ;  /* 0x00028c6015157836 */ /* 0x000fe40000000000 */
[----:B------:R-:W-:Y:S02]  /*ce70*/  IMAD.MOV.U32 R15, RZ, RZ, R20 ;  /* 0x000000ffff0f7224 */ /* 0x000fe400078e0014 */
[----:B------:R-:W-:Y:S01]  /*ce80*/  IMAD.MOV.U32 R219, RZ, RZ, R10 ;  /* 0x000000ffffdb7224 */ /* 0x000fe200078e000a */
[----:B------:R-:W-:Y:S01]  /*ce90*/  PRMT R21, R190, 0x654, R21 ;  /* 0x00000654be157816 */ /* 0x000fe20000000015 */
[----:B------:R-:W-:-:S03]  /*cea0*/  IMAD.MOV.U32 R218, RZ, RZ, R19 ;  /* 0x000000ffffda7224 */ /* 0x000fc600078e0013 */
[----:B------:R2:W-:Y:S01]  /*ceb0*/  SYNCS.ARRIVE.TRANS64.RED.A1T0 RZ, [R21+URZ], RZ ;  /* 0x000000ff15ff79a7 */ /* 0x0005e2000810043f */
[----:B------:R-:W-:Y:S05]  /*cec0*/  @P1 BRA `(.L_x_711) ;  /* 0xffffffe4006c1947 */ /* 0x000fea000383ffff */
.L_x_698:
[----:B------:R-:W-:Y:S05]  /*ced0*/  BSYNC B0 ;  /* 0x0000000000007941 */ /* 0x000fea0003800000 */
.L_x_697:
[----:B-1----:R-:W3:Y:S01]  /*cee0*/  LDL.LU R14, [R1+0x3c] ;  /* 0x00003c00010e7983 */ /* 0x002ee20000300800 */
[----:B0-----:R-:W-:Y:S02]  /*cef0*/  IMAD.MOV.U32 R156, RZ, RZ, -0x800000 ;  /* 0xff800000ff9c7424 */ /* 0x001fe400078e00ff */
[----:B--2---:R-:W-:Y:S01]  /*cf00*/  IMAD.MOV.U32 R21, RZ, RZ, -0x800000 ;  /* 0xff800000ff157424 */ /* 0x004fe200078e00ff */
[----:B------:R-:W0:Y:S02]  /*cf10*/  SHFL.BFLY PT, R0, R11, 0x2, 0x1f ;  /* 0x0c401f000b007f89 */ /* 0x000e2400000e0000 */
[----:B0-----:R-:W-:-:S05]  /*cf20*/  FADD.FTZ R0, R0, R11 ;  /* 0x0000000b00007221 */ /* 0x001fca0000010000 */
[----:B------:R-:W0:Y:S02]  /*cf30*/  SHFL.BFLY PT, R4, R0, 0x1, 0x1f ;  /* 0x0c201f0000047f89 */ /* 0x000e2400000e0000 */
[----:B0-----:R-:W-:Y:S01]  /*cf40*/  FADD.FTZ R0, R0, R4 ;  /* 0x0000000400007221 */ /* 0x001fe20000010000 */
[----:B------:R-:W-:Y:S01]  /*cf50*/  IMAD.MOV.U32 R4, RZ, RZ, RZ ;  /* 0x000000ffff047224 */ /* 0x000fe200078e00ff */
[----:B------:R-:W-:Y:S08]  /*cf60*/  BAR.ARV 0x8, 0x100 ;  /* 0x0204000000007b1d */ /* 0x000ff00000002000 */
[----:B------:R-:W-:Y:S01]  /*cf70*/  BAR.SYNC.DEFER_BLOCKING 0xf, 0x100 ;  /* 0x03c4000000007b1d */ /* 0x000fe20000010000 */
[----:B------:R-:W-:-:S13]  /*cf80*/  FSETP.NE.FTZ.AND P0, PT, R0, RZ, PT ;  /* 0x000000ff0000720b */ /* 0x000fda0003f15000 */
[----:B------:R-:W0:Y:S01]  /*cf90*/  @P0 MUFU.RCP R4, R0 ;  /* 0x0000000000040308 */ /* 0x000e220000001000 */
[----:B------:R-:W-:-:S07]  /*cfa0*/  @P0 FMUL.FTZ R5, R3, 0.69314718246459960938 ;  /* 0x3f31721803050820 */ /* 0x000fce0000410000 */
[----:B------:R-:W1:Y:S01]  /*cfb0*/  @P0 MUFU.LG2 R0, R0 ;  /* 0x0000000000000308 */ /* 0x000e620000000c00 */
        /* <DEDUP_REMOVED lines=8> */
[----:B-1----:R-:W-:Y:S01]  /*d040*/  @P0 FMUL.FTZ R0, R0, 0.69314718246459960938 ;  /* 0x3f31721800000820 */ /* 0x002fe20000410000 */
[-C--:B------:R-:W-:Y:S01]  /*d050*/  FMUL.FTZ R40, R40, R4.reuse ;  /* 0x0000000428287220 */ /* 0x080fe20000410000 */
[-C--:B------:R-:W-:Y:S01]  /*d060*/  FMUL.FTZ R41, R41, R4.reuse ;  /* 0x0000000429297220 */ /* 0x080fe20000410000 */
[----:B------:R-:W-:Y:S01]  /*d070*/  FMUL.FTZ R44, R44, R4 ;  /* 0x000000042c2c7220 */ /* 0x000fe20000410000 */
[----:B------:R-:W-:Y:S01]  /*d080*/  @P0 FFMA.FTZ R156, R5, R10, R0 ;  /* 0x0000000a059c0223 */ /* 0x000fe20000010000 */
[-C--:B------:R-:W-:Y:S01]  /*d090*/  FMUL.FTZ R45, R45, R4.reuse ;  /* 0x000000042d2d7220 */ /* 0x080fe20000410000 */
[----:B------:R-:W0:Y:S01]  /*d0a0*/  SHFL.BFLY PT, R0, R12, 0x2, 0x1f ;  /* 0x0c401f000c007f89 */ /* 0x000e2200000e0000 */
        /* <DEDUP_REMOVED lines=23> */
[----:B0-----:R-:W-:Y:S01]  /*d220*/  FADD.FTZ R0, R0, R12 ;  /* 0x0000000c00007221 */ /* 0x001fe20000010000 */
[-C--:B------:R-:W-:Y:S01]  /*d230*/  FMUL.FTZ R93, R93, R4.reuse ;  /* 0x000000045d5d7220 */ /* 0x080fe20000410000 */
[-C--:B------:R-:W-:Y:S01]  /*d240*/  FMUL.FTZ R96, R96, R4.reuse ;  /* 0x0000000460607220 */ /* 0x080fe20000410000 */
[-C--:B------:R-:W-:Y:S01]  /*d250*/  FMUL.FTZ R97, R97, R4.reuse ;  /* 0x0000000461617220 */ /* 0x080fe20000410000 */
        /* <DEDUP_REMOVED lines=25> */
[----:B0-----:R-:W-:Y:S01]  /*d3f0*/  FADD.FTZ R5, R0, R5 ;  /* 0x0000000500057221 */ /* 0x001fe20000010000 */
[----:B------:R-:W-:-:S02]  /*d400*/  IMAD.MOV.U32 R0, RZ, RZ, RZ ;  /* 0x000000ffff007224 */ /* 0x000fc400078e00ff */
[-C--:B------:R-:W-:Y:S01]  /*d410*/  FMUL.FTZ R148, R148, R4.reuse ;  /* 0x0000000494947220 */ /* 0x080fe20000410000 */
[----:B------:R-:W-:Y:S01]  /*d420*/  FMUL.FTZ R149, R149, R4 ;  /* 0x0000000495957220 */ /* 0x000fe20000410000 */
        /* <DEDUP_REMOVED lines=17> */
[----:B------:R-:W-:Y:S01]  /*d540*/  ISETP.NE.AND P0, PT, R197, RZ, PT ;  /* 0x000000ffc500720c */ /* 0x000fe20003f05270 */
        /* <DEDUP_REMOVED lines=12> */
[----:B------:R-:W-:-:S02]  /*d610*/  @!P0 IMAD R3, R19, 0x40, R195 ;  /* 0x0000004013038824 */ /* 0x000fc400078e02c3 */
[-C--:B------:R-:W-:Y:S01]  /*d620*/  FMUL.FTZ R71, R71, R0.reuse ;  /* 0x0000000047477220 */ /* 0x080fe20000410000 */
[----:B------:R-:W-:Y:S02]  /*d630*/  VIADD R19, R19, 0x1 ;  /* 0x0000000113137836 */ /* 0x000fe40000000000 */
[-C--:B------:R-:W-:Y:S01]  /*d640*/  FMUL.FTZ R74, R74, R0.reuse ;  /* 0x000000004a4a7220 */ /* 0x080fe20000410000 */
[----:B------:R-:W-:Y:S02]  /*d650*/  @!P0 IMAD R3, R3, 0x4, R2 ;  /* 0x0000000403038824 */ /* 0x000fe400078e0202 */
[-C--:B------:R-:W-:Y:S01]  /*d660*/  FMUL.FTZ R75, R75, R0.reuse ;  /* 0x000000004b4b7220 */ /* 0x080fe20000410000 */
[-C--:B------:R-:W-:Y:S01]  /*d670*/  FMUL.FTZ R78, R78, R0.reuse ;  /* 0x000000004e4e7220 */ /* 0x080fe20000410000 */
[----:B------:R-:W-:Y:S01]  /*d680*/  ISETP.NE.AND P1, PT, R19, 0x2, PT ;  /* 0x000000021300780c */ /* 0x000fe20003f25270 */
[-C--:B------:R-:W-:Y:S01]  /*d690*/  FMUL.FTZ R79, R79, R0.reuse ;  /* 0x000000004f4f7220 */ /* 0x080fe20000410000 */
[----:B------:R-:W-:Y:S01]  /*d6a0*/  @!P0 STS [R3+0x28800], R4 ;  /* 0x0288000403008388 */ /* 0x000fe20000000800 */
[-C--:B------:R-:W-:Y:S01]  /*d6b0*/  FMUL.FTZ R82, R82, R0.reuse ;  /* 0x0000000052527220 */ /* 0x080fe20000410000 */
[-C--:B------:R-:W-:Y:S01]  /*d6c0*/  FMUL.FTZ R83, R83, R0.reuse ;  /* 0x0000000053537220 */ /* 0x080fe20000410000 */
[-C--:B------:R-:W-:Y:S01]  /*d6d0*/  FMUL.FTZ R86, R86, R0.reuse ;  /* 0x0000000056567220 */ /* 0x080fe20000410000 */
[----:B------:R0:W-:Y:S01]  /*d6e0*/  @!P0 STS [R3+0x28820], R0 ;  /* 0x0288200003008388 */ /* 0x0001e20000000800 */
        /* <DEDUP_REMOVED lines=33> */
[----:B0-----:R-:W-:Y:S01]  /*d900*/  SEL R0, RZ, 0x1, P1 ;  /* 0x00000001ff007807 */ /* 0x001fe20000800000 */
[----:B------:R-:W-:Y:S06]  /*d910*/  BAR.ARV 0xe, 0x100 ;  /* 0x0384000000007b1d */ /* 0x000fec0000002000 */
[----:B------:R-:W-:-:S02]  /*d920*/  PLOP3.LUT P0, PT, PT, PT, PT, 0x8, 0x0 ;  /* 0x000000000000781c */ /* 0x000fc40003f0e170 */
[----:B------:R-:W-:Y:S02]  /*d930*/  LOP3.LUT R185, R185, R0, RZ, 0x3c, !PT ;  /* 0x00000000b9b97212 */ /* 0x000fe400078e3cff */
[----:B------:R-:W-:Y:S01]  /*d940*/  SEL R19, R19, RZ, P1 ;  /* 0x000000ff13137207 */ /* 0x000fe20000800000 */
[----:B---3--:R-:W-:-:S05]  /*d950*/  VIADD R14, R14, 0x1 ;  /* 0x000000010e0e7836 */ /* 0x008fca0000000000 */
[----:B------:R0:W-:Y:S03]  /*d960*/  STL [R1+0x3c], R14 ;  /* 0x00003c0e01007387 */ /* 0x0001e60000100800 */
.L_x_640:
[----:B------:R-:W-:Y:S05]  /*d970*/  BSYNC B7 ;  /* 0x0000000000077941 */ /* 0x000fea0003800000 */
.L_x_636:
[----:B------:R-:W2:Y:S08]  /*d980*/  S2UR UR4, SR_CgaCtaId ;  /* 0x00000000000479c3 */ /* 0x000eb00000008800 */
[----:B------:R-:W-:Y:S01]  /*d990*/  BAR.SYNC.DEFER_BLOCKING 0x5, 0x180 ;  /* 0x0146000000007b1d */ /* 0x000fe20000010000 */
[----:B------:R-:W-:-:S05]  /*d9a0*/  MOV R2, 0x400 ;  /* 0x0000040000027802 */ /* 0x000fca0000000f00 */
[----:B------:R-:W-:Y:S01]  /*d9b0*/  BSSY B0, `(.L_x_712) ;  /* 0x0000507000007945 */ /* 0x000fe20003800000 */
[----:B--2---:R-:W-:-:S05]  /*d9c0*/  IMAD.U32 R190, RZ, RZ, UR4 ;  /* 0x00000004ffbe7e24 */ /* 0x004fca000f8e00ff */
[----:B------:R-:W-:-:S05]  /*d9d0*/  LEA R2, R190, R2, 0x18 ;  /* 0x00000002be027211 */ /* 0x000fca00078ec0ff */
[----:B-----5:R2:W3:Y:S01]  /*d9e0*/  LDS.128 R152, [R2+0x28cd0] ;  /* 0x028cd00002987984 */ /* 0x0204e20000000c00 */
[----:B------:R-:W-:Y:S06]  /*d9f0*/  BAR.ARV 0x4, 0x180 ;  /* 0x0106000000007b1d */ /* 0x000fec0000002000 */
[----:B------:R-:W-:Y:S05]  /*da00*/  @P0 BRA `(.L_x_713) ;  /* 0x0000003c00ec0947 */ /* 0x000fea0003800000 */
[----:B------:R-:W4:Y:S01]  /*da10*/  LDL R3, [R1+0x5c] ;  /* 0x00005c0001037983 */ /* 0x000f220000100800 */
[----:B------:R-:W1:Y:S01]  /*da20*/  S2R R0, SR_SWINHI ;  /* 0x0000000000007919 */ /* 0x000e620000002f00 */
[----:B------:R-:W-:Y:S01]  /*da30*/  F2FP.F16.F32.PACK_AB R6, R29, R28 ;  /* 0x0000001c1d06723e */ /* 0x000fe200000000ff */
[----:B------:R-:W-:Y:S01]  /*da40*/  ULDC.64 UR6, c[0x0][0xc00] ;  /* 0x0003000000067ab9 */ /* 0x000fe20000000a00 */
[----:B------:R-:W-:Y:S01]  /*da50*/  F2FP.F16.F32.PACK_AB R7, R31, R30 ;  /* 0x0000001e1f07723e */ /* 0x000fe200000000ff */
[----:B---3--:R-:W3:Y:S01]  /*da60*/  LDL.LU R152, [R1+0x1c] ;  /* 0x00001c0001987983 */ /* 0x008ee20000300800 */
[----:B------:R-:W-:Y:S01]  /*da70*/  F2FP.F16.F32.PACK_AB R8, R33, R32 ;  /* 0x000000202108723e */ /* 0x000fe200000000ff */
[----:B------:R-:W-:Y:S01]  /*da80*/  ULDC.64 UR4, c[0x0][0xc08] ;  /* 0x0003020000047ab9 */ /* 0x000fe20000000a00 */
[----:B------:R-:W-:Y:S01]  /*da90*/  F2FP.F16.F32.PACK_AB R9, R35, R34 ;  /* 0x000000222309723e */ /* 0x000fe200000000ff */
[----:B------:R-:W2:Y:S01]  /*daa0*/  LDL.LU R20, [R1+0x20] ;  /* 0x0000200001147983 */ /* 0x000ea20000300800 */
[----:B0-----:R-:W-:-:S02]  /*dab0*/  MOV R14, R2 ;  /* 0x00000002000e7202 */ /* 0x001fc40000000f00 */
[----:B-1----:R-:W-:Y:S02]  /*dac0*/  MOV R15, R0 ;  /* 0x00000000000f7202 */ /* 0x002fe40000000f00 */
[----:B------:R-:W-:Y:S02]  /*dad0*/  F2FP.F16.F32.PACK_AB R10, R37, R36 ;  /* 0x00000024250a723e */ /* 0x000fe400000000ff */
[----:B------:R-:W-:Y:S01]  /*dae0*/  F2FP.F16.F32.PACK_AB R11, R39, R38 ;  /* 0x00000026270b723e */ /* 0x000fe200000000ff */
[----:B------:R-:W-:Y:S01]  /*daf0*/  BAR.SYNC.DEFER_BLOCKING 0x1, 0x100 ;  /* 0x0044000000007b1d */ /* 0x000fe20000010000 */
[----:B----4-:R-:W-:-:S03]  /*db00*/  IMAD.WIDE R12, R3, 0x2, R14 ;  /* 0x00000002030c7825 */ /* 0x010fc600078e020e */
[----:B------:R-:W-:Y:S01]  /*db10*/  LOP3.LUT R0, R12, 0x380, RZ, 0xc0, !PT ;  /* 0x000003800c007812 */ /* 0x000fe200078ec0ff */
[----:B------:R-:W-:-:S03]  /*db20*/  IMAD.MOV.U32 R5, RZ, RZ, R13 ;  /* 0x000000ffff057224 */ /* 0x000fc600078e000d */
[----:B------:R-:W-:-:S04]  /*db30*/  SHF.R.U64 R0, R0, 0x3, RZ ;  /* 0x0000000300007819 */ /* 0x000fc800000012ff */
[----:B------:R-:W-:-:S04]  /*db40*/  LOP3.LUT R4, R0, R12, RZ, 0x3c, !PT ;  /* 0x0000000c00047212 */ /* 0x000fc800078e3cff */
[----:B------:R-:W-:Y:S02]  /*db50*/  MOV R0, R4 ;  /* 0x0000000400007202 */ /* 0x000fe40000000f00 */
[----:B------:R-:W-:Y:S02]  /*db60*/  F2FP.F16.F32.PACK_AB R4, R25, R24 ;  /* 0x000000181904723e */ /* 0x000fe400000000ff */
[----:B------:R-:W-:-:S05]  /*db70*/  F2FP.F16.F32.PACK_AB R5, R27, R26 ;  /* 0x0000001a1b05723e */ /* 0x000fca00000000ff */
[----:B------:R0:W-:Y:S02]  /*db80*/  STSM.16.M88.4 [R0], R4 ;  /* 0x0000000400007844 */ /* 0x0001e40000000200 */
[----:B0-----:R-:W-:-:S04]  /*db90*/  IADD3 R4, P0, R12, 0x20, RZ ;  /* 0x000000200c047810 */ /* 0x001fc80007f1e0ff */
[----:B------:R-:W-:Y:S01]  /*dba0*/  LOP3.LUT R0, R4, 0x380, RZ, 0xc0, !PT ;  /* 0x0000038004007812 */ /* 0x000fe200078ec0ff */
[----:B------:R-:W-:-:S03]  /*dbb0*/  IMAD.X R5, RZ, RZ, R13, P0 ;  /* 0x000000ffff057224 */ /* 0x000fc600000e060d */
[----:B------:R-:W-:-:S04]  /*dbc0*/  SHF.R.U64 R0, R0, 0x3, RZ ;  /* 0x0000000300007819 */ /* 0x000fc800000012ff */
[----:B------:R-:W-:-:S04]  /*dbd0*/  LOP3.LUT R4, R0, R4, RZ, 0x3c, !PT ;  /* 0x0000000400047212 */ /* 0x000fc800078e3cff */
[----:B------:R-:W-:-:S05]  /*dbe0*/  MOV R4, R4 ;  /* 0x0000000400047202 */ /* 0x000fca0000000f00 */
[----:B------:R0:W-:Y:S02]  /*dbf0*/  STSM.16.M88.4 [R4], R8 ;  /* 0x0000000804007844 */ /* 0x0001e40000000200 */
[----:B0-----:R-:W-:-:S04]  /*dc00*/  IADD3 R4, P0, R12, 0x40, RZ ;  /* 0x000000400c047810 */ /* 0x001fc80007f1e0ff */
[----:B------:R-:W-:-:S04]  /*dc10*/  LOP3.LUT R0, R4, 0x380, RZ, 0xc0, !PT ;  /* 0x0000038004007812 */ /* 0x000fc800078ec0ff */
[----:B------:R-:W-:Y:S02]  /*dc20*/  SHF.R.U64 R0, R0, 0x3, RZ ;  /* 0x0000000300007819 */ /* 0x000fe400000012ff */
[----:B------:R-:W-:Y:S02]  /*dc30*/  IADD3.X R5, RZ, R13, RZ, P0, !PT ;  /* 0x0000000dff057210 */ /* 0x000fe400007fe4ff */
[----:B------:R-:W-:Y:S02]  /*dc40*/  LOP3.LUT R4, R0, R4, RZ, 0x3c, !PT ;  /* 0x0000000400047212 */ /* 0x000fe400078e3cff */
[----:B------:R-:W-:Y:S02]  /*dc50*/  F2FP.F16.F32.PACK_AB R6, R45, R44 ;  /* 0x0000002c2d06723e */ /* 0x000fe400000000ff */
[----:B------:R-:W-:Y:S02]  /*dc60*/  MOV R0, R4 ;  /* 0x0000000400007202 */ /* 0x000fe40000000f00 */
[----:B------:R-:W-:-:S02]  /*dc70*/  F2FP.F16.F32.PACK_AB R4, R41, R40 ;  /* 0x000000282904723e */ /* 0x000fc400000000ff */
[----:B------:R-:W-:Y:S02]  /*dc80*/  F2FP.F16.F32.PACK_AB R5, R43, R42 ;  /* 0x0000002a2b05723e */ /* 0x000fe400000000ff */
[----:B------:R-:W-:-:S05]  /*dc90*/  F2FP.F16.F32.PACK_AB R7, R47, R46 ;  /* 0x0000002e2f07723e */ /* 0x000fca00000000ff */
[----:B------:R0:W-:Y:S02]  /*dca0*/  STSM.16.M88.4 [R0], R4 ;  /* 0x0000000400007844 */ /* 0x0001e40000000200 */
[----:B0-----:R-:W-:-:S04]  /*dcb0*/  IADD3 R4, P0, R12, 0x60, RZ ;  /* 0x000000600c047810 */ /* 0x001fc80007f1e0ff */
[----:B------:R-:W-:Y:S01]  /*dcc0*/  LOP3.LUT R0, R4, 0x380, RZ, 0xc0, !PT ;  /* 0x0000038004007812 */ /* 0x000fe200078ec0ff */
[----:B------:R-:W-:-:S03]  /*dcd0*/  IMAD.X R5, RZ, RZ, R13, P0 ;  /* 0x000000ffff057224 */ /* 0x000fc600000e060d */
[----:B------:R-:W-:-:S04]  /*dce0*/  SHF.R.U64 R0, R0, 0x3, RZ ;  /* 0x0000000300007819 */ /* 0x000fc800000012ff */
[----:B------:R-:W-:Y:S02]  /*dcf0*/  LOP3.LUT R4, R0, R4, RZ, 0x3c, !PT ;  /* 0x0000000400047212 */ /* 0x000fe400078e3cff */
[----:B------:R-:W-:Y:S02]  /*dd00*/  F2FP.F16.F32.PACK_AB R8, R49, R48 ;  /* 0x000000303108723e */ /* 0x000fe400000000ff */
[----:B------:R-:W-:Y:S02]  /*dd10*/  MOV R4, R4 ;  /* 0x0000000400047202 */ /* 0x000fe40000000f00 */
[----:B------:R-:W-:Y:S02]  /*dd20*/  F2FP.F16.F32.PACK_AB R9, R51, R50 ;  /* 0x000000323309723e */ /* 0x000fe400000000ff */
        /* <DEDUP_REMOVED lines=122> */
[----:B------:R-:W-:-:S02]  /*e4d0*/  F2FP.F16.F32.PACK_AB R7, R143, R142 ;  /* 0x0000008e8f07723e */ /* 0x000fc400000000ff */
[----:B------:R-:W-:-:S03]  /*e4e0*/  IADD3 R0, P0, R12, 0x6060, RZ ;  /* 0x000060600c007810 */ /* 0x000fc60007f1e0ff */
[----:B------:R0:W-:Y:S02]  /*e4f0*/  STSM.16.M88.4 [R3], R4 ;  /* 0x0000000403007844 */ /* 0x0001e40000000200 */
[----:B------:R-:W-:Y:S01]  /*e500*/  IMAD.X R13, RZ, RZ, R13, P0 ;  /* 0x000000ffff0d7224 */ /* 0x000fe200000e060d */
[----:B------:R-:W-:Y:S02]  /*e510*/  F2FP.F16.F32.PACK_AB R8, R145, R144 ;  /* 0x000000909108723e */ /* 0x000fe400000000ff */
[----:B0-----:R-:W-:-:S04]  /*e520*/  LOP3.LUT R3, R0, 0x380, RZ, 0xc0, !PT ;  /* 0x0000038000037812 */ /* 0x001fc800078ec0ff */
[----:B------:R-:W-:-:S04]  /*e530*/  SHF.R.U64 R3, R3, 0x3, RZ ;  /* 0x0000000303037819 */ /* 0x000fc800000012ff */
[----:B------:R-:W-:Y:S02]  /*e540*/  LOP3.LUT R12, R3, R0, RZ, 0x3c, !PT ;  /* 0x00000000030c7212 */ /* 0x000fe400078e3cff */
[----:B---3--:R-:W-:Y:S02]  /*e550*/  IADD3 R6, P0, R152, UR6, RZ ;  /* 0x0000000698067c10 */ /* 0x008fe4000ff1e0ff */
[----:B------:R-:W-:Y:S02]  /*e560*/  MOV R12, R12 ;  /* 0x0000000c000c7202 */ /* 0x000fe40000000f00 */
[----:B------:R-:W-:Y:S02]  /*e570*/  F2FP.F16.F32.PACK_AB R9, R147, R146 ;  /* 0x000000929309723e */ /* 0x000fe400000000ff */
[----:B------:R-:W-:Y:S02]  /*e580*/  F2FP.F16.F32.PACK_AB R10, R149, R148 ;  /* 0x00000094950a723e */ /* 0x000fe400000000ff */
[----:B------:R-:W-:-:S02]  /*e590*/  F2FP.F16.F32.PACK_AB R11, R151, R150 ;  /* 0x00000096970b723e */ /* 0x000fc400000000ff */
[----:B--2---:R-:W-:Y:S02]  /*e5a0*/  IADD3.X R7, R20, UR7, RZ, P0, !PT ;  /* 0x0000000714077c10 */ /* 0x004fe400087fe4ff */
[----:B------:R-:W-:Y:S01]  /*e5b0*/  ISETP.NE.U32.AND P0, PT, RZ, UR4, PT ;  /* 0x00000004ff007c0c */ /* 0x000fe2000bf05070 */
[----:B------:R0:W-:Y:S01]  /*e5c0*/  STSM.16.M88.4 [R12], R8 ;  /* 0x000000080c007844 */ /* 0x0001e20000000200 */
[----:B------:R-:W-:Y:S02]  /*e5d0*/  BAR.SYNC.DEFER_BLOCKING 0x1, 0x100 ;  /* 0x0044000000007b1d */ /* 0x000fe40000010000 */
[----:B------:R-:W-:Y:S02]  /*e5e0*/  ISETP.NE.AND.EX P0, PT, RZ, UR5, PT, P0 ;  /* 0x00000005ff007c0c */ /* 0x000fe4000bf05300 */
[----:B------:R-:W-:-:S04]  /*e5f0*/  ISETP.NE.U32.AND P1, PT, RZ, UR6, PT ;  /* 0x00000006ff007c0c */ /* 0x000fc8000bf25070 */
[----:B------:R-:W-:Y:S01]  /*e600*/  ISETP.NE.AND.EX P1, PT, RZ, UR7, PT, P1 ;  /* 0x00000007ff007c0c */ /* 0x000fe2000bf25310 */
[----:B------:R-:W-:-:S06]  /*e610*/  IMAD.MOV.U32 R4, RZ, RZ, RZ ;  /* 0x000000ffff047224 */ /* 0x000fcc00078e00ff */
[----:B0-----:R-:W-:Y:S01]  /*e620*/  @P0 IADD3 R8, P2, R152, UR4, RZ ;  /* 0x0000000498080c10 */ /* 0x001fe2000ff5e0ff */
[----:B------:R-:W-:Y:S02]  /*e630*/  ULDC UR4, c[0x0][0xa88] ;  /* 0x0002a20000047ab9 */ /* 0x000fe40000000800 */
[----:B------:R-:W-:Y:S01]  /*e640*/  IMAD.U32 R3, RZ, RZ, UR4 ;  /* 0x00000004ff037e24 */ /* 0x000fe2000f8e00ff */
[----:B------:R-:W-:Y:S02]  /*e650*/  @P0 IADD3.X R9, R20, UR5, RZ, P2, !PT ;  /* 0x0000000514090c10 */ /* 0x000fe400097fe4ff */
[----:B------:R0:W5:Y:S04]  /*e660*/  @P1 LDG.E R4, desc[UR42][R6.64] ;  /* 0x0000002a06041981 */ /* 0x000168000c1e1900 */
[----:B------:R0:W5:Y:S01]  /*e670*/  @P0 LDG.E R3, desc[UR42][R8.64] ;  /* 0x0000002a08030981 */ /* 0x000162000c1e1900 */
[----:B------:R-:W-:Y:S05]  /*e680*/  @P0 BRA `(.L_x_714) ;  /* 0x0000000000100947 */ /* 0x000fea0003800000 */
[----:B------:R-:W-:Y:S05]  /*e690*/  @!P1 BRA `(.L_x_714) ;  /* 0x00000000000c9947 */ /* 0x000fea0003800000 */
[----:B-----5:R-:W2:Y:S04]  /*e6a0*/  LDG.E R3, desc[UR42][R6.64] ;  /* 0x0000002a06037981 */ /* 0x020ea8000c1e1900 */
[----:B0-----:R-:W2:Y:S02]  /*e6b0*/  LDG.E R6, desc[UR42][R6.64+0x4] ;  /* 0x0000042a06067981 */ /* 0x001ea4000c1e1900 */
[----:B--2---:R-:W-:-:S07]  /*e6c0*/  IMAD.IADD R3, R6, 0x1, -R3 ;  /* 0x0000000106037824 */ /* 0x004fce00078e0a03 */
.L_x_714:
[----:B------:R-:W2:Y:S01]  /*e6d0*/  LDL R0, [R1+0x44] ;  /* 0x0000440001007983 */ /* 0x000ea20000100800 */
[----:B------:R-:W-:-:S03]  /*e6e0*/  ULDC UR4, c[0x0][0xad4] ;  /* 0x0002b50000047ab9 */ /* 0x000fc60000000800 */
[----:B------:R-:W3:Y:S04]  /*e6f0*/  LDL.LU R5, [R1+0x18] ;  /* 0x0000180001057983 */ /* 0x000ee80000300800 */
[----:B------:R1:W5:Y:S04]  /*e700*/  LDL R159, [R1+0x14] ;  /* 0x00001400019f7983 */ /* 0x0003680000100800 */
[----:B------:R1:W5:Y:S04]  /*e710*/  LDL R158, [R1+0x24] ;  /* 0x00002400019e7983 */ /* 0x0003680000100800 */
[----:B--2---:R-:W2:Y:S01]  /*e720*/  SHFL.IDX PT, R0, R0, RZ, 0x1f ;  /* 0x00001fff00007589 */ /* 0x004ea200000e0000 */
[----:B---3--:R-:W-:-:S02]  /*e730*/  ISETP.NE.AND P1, PT, R5, RZ, PT ;  /* 0x000000ff0500720c */ /* 0x008fc40003f25270 */
[----:B--2---:R-:W-:Y:S02]  /*e740*/  ISETP.NE.AND P0, PT, R0, RZ, PT ;  /* 0x000000ff0000720c */ /* 0x004fe40003f05270 */
[----:B------:R-:W-:Y:S02]  /*e750*/  SEL R0, R5, UR4, P1 ;  /* 0x0000000405007c07 */ /* 0x000fe40008800000 */
[----:B-----5:R-:W-:-:S09]  /*e760*/  SHF.R.S32.HI R5, RZ, 0x1f, R4 ;  /* 0x0000001fff057819 */ /* 0x020fd20000011404 */
[----:B-1----:R-:W-:Y:S05]  /*e770*/  @P0 BRA `(.L_x_715) ;  /* 0x0000000400040947 */ /* 0x002fea0003800000 */
[----:B0-----:R-:W2:Y:S01]  /*e780*/  LDL.LU R9, [R1+0x40] ;  /* 0x0000400001097983 */ /* 0x001ea20000300800 */
[----:B------:R-:W-:Y:S01]  /*e790*/  IMAD.MOV.U32 R12, RZ, RZ, 0x9b8 ;  /* 0x000009b8ff0c7424 */ /* 0x000fe200078e00ff */
[----:B------:R-:W-:Y:S01]  /*e7a0*/  ISETP.GT.AND P1, PT, R0, 0x1, PT ;  /* 0x000000010000780c */ /* 0x000fe20003f24270 */
[----:B------:R-:W0:Y:S01]  /*e7b0*/  LDC R157, c[0x0][0xbe8] ;  /* 0x0002fa00ff9d7b82 */ /* 0x000e220000000800 */
[----:B------:R-:W3:Y:S04]  /*e7c0*/  LDL R163, [R1+0x50] ;  /* 0x0000500001a37983 */ /* 0x000ee80000100800 */
[----:B------:R-:W4:Y:S01]  /*e7d0*/  LDL R162, [R1+0x38] ;  /* 0x0000380001a27983 */ /* 0x000f220000100800 */
[----:B------:R-:W-:Y:S02]  /*e7e0*/  SEL R12, R12, 0x978, P1 ;  /* 0x000009780c0c7807 */ /* 0x000fe40000800000 */
[----:B------:R-:W-:Y:S01]  /*e7f0*/  ISETP.NE.U32.AND P0, PT, RZ, UR6, PT ;  /* 0x00000006ff007c0c */ /* 0x000fe2000bf05070 */
[----:B------:R-:W5:Y:S01]  /*e800*/  LDL R161, [R1+0x58] ;  /* 0x0000580001a17983 */ /* 0x000f620000100800 */
[----:B------:R-:W1:Y:S02]  /*e810*/  LDC.64 R6, c[0x0][R12+0x220] ;  /* 0x000088000c067b82 */ /* 0x000e640000000a00 */
[----:B------:R-:W-:Y:S01]  /*e820*/  ISETP.NE.AND.EX P0, PT, RZ, UR7, PT, P0 ;  /* 0x00000007ff007c0c */ /* 0x000fe2000bf05300 */
[----:B------:R-:W5:Y:S03]  /*e830*/  LDL R160, [R1+0x48] ;  /* 0x0000480001a07983 */ /* 0x000f660000100800 */
[----:B------:R-:W-:-:S02]  /*e840*/  SEL R8, R159, RZ, !P0 ;  /* 0x000000ff9f087207 */ /* 0x000fc40004000000 */
[----:B------:R-:W2:Y:S01]  /*e850*/  LDC.64 R10, c[0x0][R12+0x218] ;  /* 0x000086000c0a7b82 */ /* 0x000ea20000000a00 */
[----:B0-----:R-:W-:Y:S02]  /*e860*/  ISETP.NE.AND P2, PT, R157, 0x1, PT ;  /* 0x000000019d00780c */ /* 0x001fe40003f45270 */
[----:B-1----:R-:W-:Y:S01]  /*e870*/  IMAD R7, R7, R8, RZ ;  /* 0x0000000807077224 */ /* 0x002fe200078e02ff */
[----:B--2---:R-:W-:-:S05]  /*e880*/  SEL R13, R9, RZ, !P0 ;  /* 0x000000ff090d7207 */ /* 0x004fca0004000000 */
[C---:B------:R-:W-:Y:S02]  /*e890*/  IMAD R13, R6.reuse, R13, R7 ;  /* 0x0000000d060d7224 */ /* 0x040fe400078e0207 */
[----:B------:R-:W-:-:S04]  /*e8a0*/  IMAD.WIDE.U32 R6, R6, R8, RZ ;  /* 0x0000000806067225 */ /* 0x000fc800078e00ff */
[----:B------:R-:W-:-:S04]  /*e8b0*/  IMAD.WIDE.U32 R8, R10, R184, RZ ;  /* 0x000000b80a087225 */ /* 0x000fc800078e00ff */
[----:B------:R-:W-:Y:S01]  /*e8c0*/  IMAD R10, R11, R184, RZ ;  /* 0x000000b80b0a7224 */ /* 0x000fe200078e02ff */
[----:B------:R-:W-:Y:S01]  /*e8d0*/  IADD3 R20, P0, P3, R6, R8, R4 ;  /* 0x0000000806147210 */ /* 0x000fe20007b1e004 */
[----:B------:R-:W-:Y:S01]  /*e8e0*/  IMAD.IADD R13, R7, 0x1, R13 ;  /* 0x00000001070d7824 */ /* 0x000fe200078e020d */
[----:B------:R-:W0:Y:S01]  /*e8f0*/  @P2 LDC R6, c[0x0][0xbf0] ;  /* 0x0002fc00ff062b82 */ /* 0x000e220000000800 */
[----:B------:R-:W-:-:S07]  /*e900*/  IMAD.IADD R152, R9, 0x1, R10 ;  /* 0x0000000109987824 */ /* 0x000fce00078e020a */
[----:B------:R-:W1:Y:S08]  /*e910*/  LDC.64 R8, c[0x0][R12+0x228] ;  /* 0x00008a000c087b82 */ /* 0x000e700000000a00 */
[----:B------:R-:W2:Y:S01]  /*e920*/  @P2 LDC R7, c[0x0][0xbec] ;  /* 0x0002fb00ff072b82 */ /* 0x000ea20000000800 */
[----:B---3--:R-:W-:Y:S01]  /*e930*/  IMAD R10, R158, 0x40, R163 ;  /* 0x000000409e0a7824 */ /* 0x008fe200078e02a3 */
[----:B------:R-:W-:-:S02]  /*e940*/  IADD3.X R13, R13, R152, R5, P0, P3 ;  /* 0x000000980d0d7210 */ /* 0x000fc400007e6405 */
[----:B----4-:R-:W-:Y:S01]  /*e950*/  SEL R152, R162, RZ, P1 ;  /* 0x000000ffa2987207 */ /* 0x010fe20000800000 */
[----:B------:R-:W-:Y:S02]  /*e960*/  IMAD.MOV.U32 R11, RZ, RZ, R10 ;  /* 0x000000ffff0b7224 */ /* 0x000fe400078e000a */
[----:B--2---:R-:W-:-:S05]  /*e970*/  @P2 IMAD.HI.U32 R7, R10, R7, RZ ;  /* 0x000000070a072227 */ /* 0x004fca00078e00ff */
[----:B0-----:R-:W-:Y:S01]  /*e980*/  @P2 SHF.R.U32.HI R11, RZ, R6, R7 ;  /* 0x00000006ff0b2219 */ /* 0x001fe20000011607 */
[----:B-1----:R-:W-:-:S04]  /*e990*/  IMAD.WIDE.U32 R6, R8, R152, RZ ;  /* 0x0000009808067225 */ /* 0x002fc800078e00ff */
[----:B------:R-:W-:-:S04]  /*e9a0*/  IMAD R8, R9, R152, RZ ;  /* 0x0000009809087224 */ /* 0x000fc800078e02ff */
[----:B------:R-:W-:Y:S02]  /*e9b0*/  IMAD.IADD R7, R7, 0x1, R8 ;  /* 0x0000000107077824 */ /* 0x000fe400078e0208 */
[----:B------:R0:W1:Y:S02]  /*e9c0*/  LDC.64 R8, c[0x0][R12+0x210] ;  /* 0x000084000c087b82 */ /* 0x0000640000000a00 */
[----:B0-----:R-:W-:-:S04]  /*e9d0*/  IMAD.MOV R12, RZ, RZ, -R11 ;  /* 0x000000ffff0c7224 */ /* 0x001fc800078e0a0b */
[----:B------:R-:W-:Y:S01]  /*e9e0*/  IMAD R12, R157, R12, R10 ;  /* 0x0000000c9d0c7224 */ /* 0x000fe200078e020a */
[----:B------:R-:W-:Y:S02]  /*e9f0*/  IADD3 R6, P0, P2, R11, R20, R6 ;  /* 0x000000140b067210 */ /* 0x000fe40007a1e006 */
[----:B------:R-:W-:Y:S02]  /*ea00*/  SHF.R.S32.HI R11, RZ, 0x1f, R11 ;  /* 0x0000001fff0b7819 */ /* 0x000fe4000001140b */
[----:B------:R-:W-:Y:S02]  /*ea10*/  SHF.R.S32.HI R10, RZ, 0x1f, R12 ;  /* 0x0000001fff0a7819 */ /* 0x000fe4000001140c */
[----:B------:R-:W-:Y:S01]  /*ea20*/  IADD3.X R7, R11, R13, R7, P0, P2 ;  /* 0x0000000d0b077210 */ /* 0x000fe200007e4407 */
[----:B-1----:R-:W-:-:S04]  /*ea30*/  IMAD R9, R9, R12, RZ ;  /* 0x0000000c09097224 */ /* 0x002fc800078e02ff */
[C---:B------:R-:W-:Y:S02]  /*ea40*/  IMAD R9, R8.reuse, R10, R9 ;  /* 0x0000000a08097224 */ /* 0x040fe400078e0209 */
[----:B------:R-:W0:Y:S01]  /*ea50*/  LDC.64 R10, c[0x0][0xba8] ;  /* 0x0002ea00ff0a7b82 */ /* 0x000e220000000a00 */
[----:B------:R-:W-:-:S07]  /*ea60*/  IMAD.WIDE.U32 R6, R8, R12, R6 ;  /* 0x0000000c08067225 */ /* 0x000fce00078e0006 */
[----:B0-----:R-:W0:Y:S08]  /*ea70*/  @!P1 LDC R10, c[0x0][0xb50] ;  /* 0x0002d400ff0a9b82 */ /* 0x001e300000000800 */
[----:B------:R-:W1:Y:S01]  /*ea80*/  @!P1 LDC R11, c[0x0][0xb54] ;  /* 0x0002d500ff0b9b82 */ /* 0x000e620000000800 */
[----:B------:R-:W-:Y:S01]  /*ea90*/  IMAD.IADD R9, R7, 0x1, R9 ;  /* 0x0000000107097824 */ /* 0x000fe200078e0209 */
[----:B0-----:R-:W-:-:S04]  /*eaa0*/  LEA R10, P0, R6, R10, 0x2 ;  /* 0x0000000a060a7211 */ /* 0x001fc800078010ff */
[----:B-1----:R-:W-:Y:S01]  /*eab0*/  LEA.HI.X R9, R6, R11, R9, 0x2, P0 ;  /* 0x0000000b06097211 */ /* 0x002fe200000f1409 */
[----:B-----5:R-:W-:Y:S01]  /*eac0*/  IMAD.MOV R6, RZ, RZ, -R161 ;  /* 0x000000ffff067224 */ /* 0x020fe200078e0aa1 */
[----:B------:R-:W-:Y:S01]  /*ead0*/  SHFL.IDX PT, R8, R10, 0x1, 0x1c1f ;  /* 0x003c1f000a087f89 */ /* 0x000fe200000e0000 */
[----:B------:R-:W-:-:S03]  /*eae0*/  IMAD R11, R158, 0x40, R195 ;  /* 0x000000409e0b7824 */ /* 0x000fc600078e02c3 */
[----:B------:R-:W-:Y:S01]  /*eaf0*/  ISETP.NE.AND P0, PT, R160, R6, PT ;  /* 0x00000006a000720c */ /* 0x000fe20003f05270 */
[----:B------:R-:W-:Y:S04]  /*eb00*/  SHFL.IDX PT, R7, R9, RZ, 0x1c1f ;  /* 0x001c1fff09077589 */ /* 0x000fe800000e0000 */
[----:B------:R0:W1:Y:S04]  /*eb10*/  SHFL.IDX PT, R6, R10, RZ, 0x1c1f ;  /* 0x001c1fff0a067589 */ /* 0x00006800000e0000 */
[----:B------:R-:W2:Y:S01]  /*eb20*/  SHFL.IDX PT, R9, R9, 0x1, 0x1c1f ;  /* 0x003c1f0009097f89 */ /* 0x000ea200000e0000 */
[----:B0-----:R-:W-:-:S05]  /*eb30*/  IMAD R10, R3, R157, RZ ;  /* 0x0000009d030a7224 */ /* 0x001fca00078e02ff */
[C---:B------:R-:W-:Y:S01]  /*eb40*/  ISETP.GE.OR P1, PT, R11.reuse, R10, P0 ;  /* 0x0000000a0b00720c */ /* 0x040fe20000726670 */
[----:B------:R-:W-:-:S05]  /*eb50*/  VIADD R11, R11, 0x8 ;  /* 0x000000080b0b7836 */ /* 0x000fca0000000000 */
[----:B------:R-:W-:-:S07]  /*eb60*/  ISETP.GE.OR P0, PT, R11, R10, P0 ;  /* 0x0000000a0b00720c */ /* 0x000fce0000706670 */
[----:B-1----:R1:W-:Y:S06]  /*eb70*/  @!P1 ST.E desc[UR42][R6.64], R156 ;  /* 0x0000009c06009985 */ /* 0x0023ec000c10192a */
[----:B--2---:R1:W-:Y:S02]  /*eb80*/  @!P0 ST.E desc[UR42][R8.64], R21 ;  /* 0x0000001508008985 */ /* 0x0043e4000c10192a */
.L_x_715:
[----:B------:R-:W-:Y:S02]  /*eb90*/  ISETP.GT.AND P1, PT, R0, 0x1, PT ;  /* 0x000000010000780c */ /* 0x000fe40003f24270 */
[----:B------:R-:W-:-:S04]  /*eba0*/  ISETP.NE.U32.AND P0, PT, RZ, UR6, PT ;  /* 0x00000006ff007c0c */ /* 0x000fc8000bf05070 */
[----:B------:R-:W-:-:S04]  /*ebb0*/  ISETP.NE.AND.EX P0, PT, RZ, UR7, PT, P0 ;  /* 0x00000007ff007c0c */ /* 0x000fc8000bf05300 */
[----:B------:R-:W-:-:S03]  /*ebc0*/  SEL R0, R159, RZ, !P0 ;  /* 0x000000ff9f007207 */ /* 0x000fc60004000000 */
[----:B------:R-:W-:Y:S06]  /*ebd0*/  @P1 BRA `(.L_x_716) ;  /* 0x0000001000601947 */ /* 0x000fec0003800000 */
[----:B------:R-:W2:Y:S01]  /*ebe0*/  S2R R20, SR_TID.X ;  /* 0x0000000000147919 */ /* 0x000ea20000002100 */
[----:B------:R-:W3:Y:S01]  /*ebf0*/  LDC R80, c[0x0][0xbe8] ;  /* 0x0002fa00ff507b82 */ /* 0x000ee20000000800 */
[----:B------:R-:W-:Y:S01]  /*ec00*/  ULDC.64 UR4, c[0x0][0xaa0] ;  /* 0x0002a80000047ab9 */ /* 0x000fe20000000a00 */
[----:B--2---:R-:W-:-:S05]  /*ec10*/  VIADD R20, R20, 0xffffff80 ;  /* 0xffffff8014147836 */ /* 0x004fca0000000000 */
[----:B01----:R-:W-:-:S04]  /*ec20*/  SHF.R.S32.HI R7, RZ, 0x1f, R20 ;  /* 0x0000001fff077819 */ /* 0x003fc80000011414 */
[----:B------:R-:W-:-:S04]  /*ec30*/  LEA.HI R7, R7, R20, RZ, 0x3 ;  /* 0x0000001407077211 */ /* 0x000fc800078f18ff */
[----:B------:R-:W-:-:S05]  /*ec40*/  SHF.R.S32.HI R6, RZ, 0x3, R7 ;  /* 0x00000003ff067819 */ /* 0x000fca0000011407 */
[----:B------:R-:W-:-:S04]  /*ec50*/  IMAD R9, R6, 0x40, R192 ;  /* 0x0000004006097824 */ /* 0x000fc800078e02c0 */
[----:B------:R-:W-:-:S03]  /*ec60*/  IMAD.WIDE R14, R9, 0x2, R14 ;  /* 0x00000002090e7825 */ /* 0x000fc600078e020e */
[C---:B------:R-:W-:Y:S01]  /*ec70*/  IADD3 R37, P0, R14.reuse, 0x5000, RZ ;  /* 0x000050000e257810 */ /* 0x040fe20007f1e0ff */
[----:B------:R-:W-:Y:S01]  /*ec80*/  IMAD R5, R5, UR4, RZ ;  /* 0x0000000405057c24 */ /* 0x000fe2000f8e02ff */
[----:B------:R-:W-:Y:S02]  /*ec90*/  IADD3 R13, P3, R14, 0x1000, RZ ;  /* 0x000010000e0d7810 */ /* 0x000fe40007f7e0ff */
[----:B------:R-:W-:Y:S01]  /*eca0*/  LOP3.LUT R36, R37, 0x380, RZ, 0xc0, !PT ;  /* 0x0000038025247812 */ /* 0x000fe200078ec0ff */
[----:B------:R-:W-:Y:S01]  /*ecb0*/  IMAD R21, R4, UR5, R5 ;  /* 0x0000000504157c24 */ /* 0x000fe2000f8e0205 */
[----:B------:R-:W-:Y:S02]  /*ecc0*/  LOP3.LUT R12, R13, 0x380, RZ, 0xc0, !PT ;  /* 0x000003800d0c7812 */ /* 0x000fe400078ec0ff */
[----:B------:R-:W-:Y:S01]  /*ecd0*/  SHF.R.U64 R36, R36, 0x3, RZ ;  /* 0x0000000324247819 */ /* 0x000fe200000012ff */
[----:B------:R-:W-:Y:S01]  /*ece0*/  IMAD.WIDE.U32 R4, R4, UR4, RZ ;  /* 0x0000000404047c25 */ /* 0x000fe2000f8e00ff */
[----:B------:R-:W-:Y:S01]  /*ecf0*/  LOP3.LUT R7, R7, 0xfffffff8, RZ, 0xc0, !PT ;  /* 0xfffffff807077812 */ /* 0x000fe200078ec0ff */
[----:B------:R-:W-:Y:S01]  /*ed00*/  ULDC.64 UR4, c[0x0][0xae8] ;  /* 0x0002ba0000047ab9 */ /* 0x000fe20000000a00 */
[----:B------:R-:W-:Y:S01]  /*ed10*/  LOP3.LUT R36, R36, R37, RZ, 0x3c, !PT ;  /* 0x0000002524247212 */ /* 0x000fe200078e3cff */
[----:B------:R-:W-:Y:S01]  /*ed20*/  IMAD.X R37, RZ, RZ, R15, P0 ;  /* 0x000000ffff257224 */ /* 0x000fe200000e060f */
[----:B------:R-:W-:-:S02]  /*ed30*/  IADD3 R65, P0, R14, 0xc000, RZ ;  /* 0x0000c0000e417810 */ /* 0x000fc40007f1e0ff */
[----:B------:R-:W-:Y:S02]  /*ed40*/  SHF.R.U64 R12, R12, 0x3, RZ ;  /* 0x000000030c0c7819 */ /* 0x000fe400000012ff */
[----:B------:R-:W-:Y:S01]  /*ed50*/  LOP3.LUT R64, R65, 0x380, RZ, 0xc0, !PT ;  /* 0x0000038041407812 */ /* 0x000fe200078ec0ff */
[----:B------:R-:W-:Y:S01]  /*ed60*/  IMAD.IADD R5, R5, 0x1, R21 ;  /* 0x0000000105057824 */ /* 0x000fe200078e0215 */
[----:B------:R-:W-:Y:S01]  /*ed70*/  LOP3.LUT R12, R12, R13, RZ, 0x3c, !PT ;  /* 0x0000000d0c0c7212 */ /* 0x000fe200078e3cff */
[----:B------:R-:W-:Y:S01]  /*ed80*/  IMAD.IADD R7, R20, 0x1, -R7 ;  /* 0x0000000114077824 */ /* 0x000fe200078e0a07 */
[----:B------:R-:W-:Y:S01]  /*ed90*/  SHF.R.U64 R64, R64, 0x3, RZ ;  /* 0x0000000340407819 */ /* 0x000fe200000012ff */
[--C-:B------:R-:W-:Y:S01]  /*eda0*/  IMAD.X R13, RZ, RZ, R15.reuse, P3 ;  /* 0x000000ffff0d7224 */ /* 0x100fe200018e060f */
[----:B------:R-:W-:Y:S01]  /*edb0*/  IADD3 R25, P4, R14, 0x2000, RZ ;  /* 0x000020000e197810 */ /* 0x000fe20007f9e0ff */
[----:B------:R-:W5:Y:S01]  /*edc0*/  LD.E.128 R36, desc[UR42][R36.64] ;  /* 0x0000002a24247980 */ /* 0x000f62000c101d00 */
[----:B------:R-:W-:Y:S01]  /*edd0*/  LOP3.LUT R64, R64, R65, RZ, 0x3c, !PT ;  /* 0x0000004140407212 */ /* 0x000fe200078e3cff */
[----:B------:R-:W-:Y:S01]  /*ede0*/  IMAD.X R65, RZ, RZ, R15, P0 ;  /* 0x000000ffff417224 */ /* 0x000fe200000e060f */
[----:B---3--:R-:W-:Y:S01]  /*edf0*/  ISETP.NE.AND P0, PT, R80, 0x1, PT ;  /* 0x000000015000780c */ /* 0x008fe20003f05270 */
[----:B------:R-:W-:Y:S01]  /*ee00*/  IMAD.WIDE.U32 R4, R184, UR4, R4 ;  /* 0x00000004b8047c25 */ /* 0x000fe2000f8e0004 */
[----:B------:R-:W-:-:S02]  /*ee10*/  IADD3 R29, P5, R14, 0x3000, RZ ;  /* 0x000030000e1d7810 */ /* 0x000fc40007fbe0ff */
[C---:B------:R-:W-:Y:S01]  /*ee20*/  IADD3 R33, P6, R14.reuse, 0x4000, RZ ;  /* 0x000040000e217810 */ /* 0x040fe20007fde0ff */
[----:B------:R-:W-:Y:S01]  /*ee30*/  IMAD R7, R7, 0x20, R6 ;  /* 0x0000002007077824 */ /* 0x000fe200078e0206 */
[C---:B------:R-:W-:Y:S01]  /*ee40*/  IADD3 R41, P1, R14.reuse, 0x6000, RZ ;  /* 0x000060000e297810 */ /* 0x040fe20007f3e0ff */
[----:B------:R-:W5:Y:S01]  /*ee50*/  LD.E.128 R64, desc[UR42][R64.64] ;  /* 0x0000002a40407980 */ /* 0x000f62000c101d00 */
[C---:B------:R-:W-:Y:S02]  /*ee60*/  IADD3 R45, P2, R14.reuse, 0x7000, RZ ;  /* 0x000070000e2d7810 */ /* 0x040fe40007f5e0ff */
[----:B------:R-:W-:Y:S02]  /*ee70*/  IADD3 R49, P3, R14, 0x8000, RZ ;  /* 0x000080000e317810 */ /* 0x000fe40007f7e0ff */
[----:B------:R-:W-:Y:S01]  /*ee80*/  SHF.R.S32.HI R20, RZ, 0x1f, R0 ;  /* 0x0000001fff147819 */ /* 0x000fe20000011400 */
[----:B------:R-:W0:Y:S01]  /*ee90*/  @P0 LDC R82, c[0x0][0xbec] ;  /* 0x0002fb00ff520b82 */ /* 0x000e220000000800 */
[----:B------:R-:W-:-:S02]  /*eea0*/  LOP3.LUT R24, R25, 0x380, RZ, 0xc0, !PT ;  /* 0x0000038019187812 */ /* 0x000fc400078ec0ff */
[----:B------:R-:W-:-:S05]  /*eeb0*/  LOP3.LUT R9, R14, 0x380, RZ, 0xc0, !PT ;  /* 0x000003800e097812 */ /* 0x000fca00078ec0ff */
[----:B------:R-:W1:Y:S01]  /*eec0*/  @P0 LDC R21, c[0x0][0xbf0] ;  /* 0x0002fc00ff150b82 */ /* 0x000e620000000800 */
[----:B------:R-:W-:Y:S01]  /*eed0*/  LOP3.LUT R28, R29, 0x380, RZ, 0xc0, !PT ;  /* 0x000003801d1c7812 */ /* 0x000fe200078ec0ff */
[----:B------:R-:W-:Y:S01]  /*eee0*/  IMAD R5, R184, UR5, R5 ;  /* 0x00000005b8057c24 */ /* 0x000fe2000f8e0205 */
[----:B------:R-:W-:Y:S01]  /*eef0*/  LOP3.LUT R32, R33, 0x380, RZ, 0xc0, !PT ;  /* 0x0000038021207812 */ /* 0x000fe200078ec0ff */
[----:B------:R-:W-:Y:S01]  /*ef00*/  IMAD R7, R158, 0x40, R7 ;  /* 0x000000409e077824 */ /* 0x000fe200078e0207 */
[----:B------:R-:W-:Y:S01]  /*ef10*/  LOP3.LUT R40, R41, 0x380, RZ, 0xc0, !PT ;  /* 0x0000038029287812 */ /* 0x000fe200078ec0ff */
[----:B------:R-:W-:Y:S01]  /*ef20*/  ULDC.64 UR4, c[0x0][0xaf0] ;  /* 0x0002bc0000047ab9 */ /* 0x000fe20000000a00 */
[----:B------:R-:W-:Y:S02]  /*ef30*/  LOP3.LUT R44, R45, 0x380, RZ, 0xc0, !PT ;  /* 0x000003802d2c7812 */ /* 0x000fe400078ec0ff */
[----:B------:R-:W-:Y:S01]  /*ef40*/  LOP3.LUT R48, R49, 0x380, RZ, 0xc0, !PT ;  /* 0x0000038031307812 */ /* 0x000fe200078ec0ff */
[----:B------:R-:W-:Y:S01]  /*ef50*/  IMAD R81, R20, UR4, RZ ;  /* 0x0000000414517c24 */ /* 0x000fe2000f8e02ff */
[----:B------:R-:W-:-:S02]  /*ef60*/  SHF.R.U64 R24, R24, 0x3, RZ ;  /* 0x0000000318187819 */ /* 0x000fc400000012ff */
[----:B------:R-:W-:Y:S02]  /*ef70*/  SHF.R.U64 R28, R28, 0x3, RZ ;  /* 0x000000031c1c7819 */ /* 0x000fe400000012ff */
[----:B------:R-:W-:Y:S01]  /*ef80*/  SHF.R.U64 R32, R32, 0x3, RZ ;  /* 0x0000000320207819 */ /* 0x000fe200000012ff */
[----:B0-----:R-:W-:Y:S01]  /*ef90*/  @P0 IMAD.HI.U32 R82, R7, R82, RZ ;  /* 0x0000005207520227 */ /* 0x001fe200078e00ff */
[----:B------:R-:W-:Y:S01]  /*efa0*/  SHF.R.U64 R40, R40, 0x3, RZ ;  /* 0x0000000328287819 */ /* 0x000fe200000012ff */
[----:B------:R-:W0:Y:S01]  /*efb0*/  LDC R20, c[0x0][0xac8] ;  /* 0x0002b200ff147b82 */ /* 0x000e220000000800 */
[----:B------:R-:W-:Y:S02]  /*efc0*/  SHF.R.U64 R44, R44, 0x3, RZ ;  /* 0x000000032c2c7819 */ /* 0x000fe400000012ff */
[----:B------:R-:W-:Y:S01]  /*efd0*/  SHF.R.U64 R48, R48, 0x3, RZ ;  /* 0x0000000330307819 */ /* 0x000fe200000012ff */
[----:B------:R-:W-:Y:S01]  /*efe0*/  IMAD R83, R0, UR5, R81 ;  /* 0x0000000500537c24 */ /* 0x000fe2000f8e0251 */
[----:B------:R-:W-:Y:S01]  /*eff0*/  LOP3.LUT R24, R24, R25, RZ, 0x3c, !PT ;  /* 0x0000001918187212 */ /* 0x000fe200078e3cff */
[----:B------:R-:W-:Y:S01]  /*f000*/  IMAD.MOV.U32 R81, RZ, RZ, R7 ;  /* 0x000000ffff517224 */ /* 0x000fe200078e0007 */
[----:B------:R-:W-:Y:S01]  /*f010*/  LOP3.LUT R28, R28, R29, RZ, 0x3c, !PT ;  /* 0x0000001d1c1c7212 */ /* 0x000fe200078e3cff */
[--C-:B------:R-:W-:Y:S01]  /*f020*/  IMAD.X R25, RZ, RZ, R15.reuse, P4 ;  /* 0x000000ffff197224 */ /* 0x100fe200020e060f */
        /* <DEDUP_REMOVED lines=8> */
[----:B------:R-:W-:Y:S01]  /*f0b0*/  IADD3.X R41, RZ, R15, RZ, P1, !PT ;  /* 0x0000000fff297210 */ /* 0x000fe20000ffe4ff */
[----:B------:R-:W-:Y:S01]  /*f0c0*/  IMAD.WIDE.U32 R4, R0, UR4, R4 ;  /* 0x0000000400047c25 */ /* 0x000fe2000f8e0004 */
[----:B-1----:R-:W-:Y:S01]  /*f0d0*/  @P0 SHF.R.U32.HI R81, RZ, R21, R82 ;  /* 0x00000015ff510219 */ /* 0x002fe20000011652 */
[----:B------:R-:W-:Y:S01]  /*f0e0*/  ULDC.64 UR4, c[0x0][0xae0] ;  /* 0x0002b80000047ab9 */ /* 0x000fe20000000a00 */
[C---:B------:R-:W-:Y:S01]  /*f0f0*/  IADD3 R53, P4, R14.reuse, 0x9000, RZ ;  /* 0x000090000e357810 */ /* 0x040fe20007f9e0ff */
[----:B------:R-:W5:Y:S01]  /*f100*/  LD.E.128 R24, desc[UR42][R24.64] ;  /* 0x0000002a18187980 */ /* 0x000f62000c101d00 */
[----:B------:R-:W-:-:S02]  /*f110*/  IADD3 R57, P5, R14, 0xa000, RZ ;  /* 0x0000a0000e397810 */ /* 0x000fc40007fbe0ff */
[C---:B------:R-:W-:Y:S01]  /*f120*/  IADD3 R61, P6, R14.reuse, 0xb000, RZ ;  /* 0x0000b0000e3d7810 */ /* 0x040fe20007fde0ff */
[----:B------:R-:W5:Y:S01]  /*f130*/  LD.E.128 R28, desc[UR42][R28.64] ;  /* 0x0000002a1c1c7980 */ /* 0x000f62000c101d00 */
[C---:B------:R-:W-:Y:S02]  /*f140*/  IADD3 R69, P1, R14.reuse, 0xd000, RZ ;  /* 0x0000d0000e457810 */ /* 0x040fe40007f3e0ff */
[C---:B------:R-:W-:Y:S01]  /*f150*/  IADD3 R73, P2, R14.reuse, 0xe000, RZ ;  /* 0x0000e0000e497810 */ /* 0x040fe20007f5e0ff */
[----:B------:R-:W5:Y:S01]  /*f160*/  LD.E.128 R32, desc[UR42][R32.64] ;  /* 0x0000002a20207980 */ /* 0x000f62000c101d00 */
[----:B------:R-:W-:Y:S02]  /*f170*/  IADD3 R11, P3, R14, 0xf000, RZ ;  /* 0x0000f0000e0b7810 */ /* 0x000fe40007f7e0ff */
[----:B------:R-:W-:Y:S01]  /*f180*/  SHF.R.S32.HI R0, RZ, 0x1f, R81 ;  /* 0x0000001fff007819 */ /* 0x000fe20000011451 */
[----:B------:R-:W5:Y:S01]  /*f190*/  LD.E.128 R40, desc[UR42][R40.64] ;  /* 0x0000002a28287980 */ /* 0x000f62000c101d00 */
[----:B------:R-:W-:Y:S01]  /*f1a0*/  LOP3.LUT R52, R53, 0x380, RZ, 0xc0, !PT ;  /* 0x0000038035347812 */ /* 0x000fe200078ec0ff */
[----:B------:R-:W-:Y:S01]  /*f1b0*/  IMAD.X R77, RZ, RZ, R15, P3 ;  /* 0x000000ffff4d7224 */ /* 0x000fe200018e060f */
[----:B------:R-:W-:Y:S01]  /*f1c0*/  LOP3.LUT R56, R57, 0x380, RZ, 0xc0, !PT ;  /* 0x0000038039387812 */ /* 0x000fe200078ec0ff */
[----:B------:R-:W5:Y:S01]  /*f1d0*/  LD.E.128 R44, desc[UR42][R44.64] ;  /* 0x0000002a2c2c7980 */ /* 0x000f62000c101d00 */
[----:B------:R-:W-:-:S02]  /*f1e0*/  LOP3.LUT R60, R61, 0x380, RZ, 0xc0, !PT ;  /* 0x000003803d3c7812 */ /* 0x000fc400078ec0ff */
[----:B------:R-:W-:Y:S01]  /*f1f0*/  LOP3.LUT R68, R69, 0x380, RZ, 0xc0, !PT ;  /* 0x0000038045447812 */ /* 0x000fe200078ec0ff */
[----:B------:R-:W5:Y:S01]  /*f200*/  LD.E.128 R48, desc[UR42][R48.64] ;  /* 0x0000002a30307980 */ /* 0x000f62000c101d00 */
[----:B------:R-:W-:Y:S02]  /*f210*/  LOP3.LUT R72, R73, 0x380, RZ, 0xc0, !PT ;  /* 0x0000038049487812 */ /* 0x000fe400078ec0ff */
[----:B------:R-:W-:Y:S01]  /*f220*/  LOP3.LUT R10, R11, 0x380, RZ, 0xc0, !PT ;  /* 0x000003800b0a7812 */ /* 0x000fe200078ec0ff */
[----:B------:R-:W-:Y:S01]  /*f230*/  IMAD R0, R0, UR4, RZ ;  /* 0x0000000400007c24 */ /* 0x000fe2000f8e02ff */
[----:B------:R-:W-:Y:S02]  /*f240*/  SHF.R.U64 R52, R52, 0x3, RZ ;  /* 0x0000000334347819 */ /* 0x000fe400000012ff */
[----:B------:R-:W-:Y:S02]  /*f250*/  SHF.R.U64 R56, R56, 0x3, RZ ;  /* 0x0000000338387819 */ /* 0x000fe400000012ff */
[----:B------:R-:W-:-:S02]  /*f260*/  SHF.R.U64 R60, R60, 0x3, RZ ;  /* 0x000000033c3c7819 */ /* 0x000fc400000012ff */
[----:B------:R-:W-:Y:S02]  /*f270*/  SHF.R.U64 R68, R68, 0x3, RZ ;  /* 0x0000000344447819 */ /* 0x000fe400000012ff */
[----:B------:R-:W-:Y:S02]  /*f280*/  SHF.R.U64 R72, R72, 0x3, RZ ;  /* 0x0000000348487819 */ /* 0x000fe400000012ff */
[----:B------:R-:W-:Y:S02]  /*f290*/  SHF.R.U64 R9, R9, 0x3, RZ ;  /* 0x0000000309097819 */ /* 0x000fe400000012ff */
[----:B------:R-:W-:Y:S01]  /*f2a0*/  SHF.R.U64 R10, R10, 0x3, RZ ;  /* 0x000000030a0a7819 */ /* 0x000fe200000012ff */
[----:B------:R-:W-:Y:S01]  /*f2b0*/  IMAD R21, R81, UR5, R0 ;  /* 0x0000000551157c24 */ /* 0x000fe2000f8e0200 */
        /* <DEDUP_REMOVED lines=12> */
[----:B------:R-:W-:Y:S01]  /*f380*/  LOP3.LUT R76, R10, R11, RZ, 0x3c, !PT ;  /* 0x0000000b0a4c7212 */ /* 0x000fe200078e3cff */
[----:B------:R-:W-:Y:S01]  /*f390*/  IMAD.MOV R0, RZ, RZ, -R81 ;  /* 0x000000ffff007224 */ /* 0x000fe200078e0a51 */
[----:B------:R-:W5:Y:S01]  /*f3a0*/  LD.E.128 R12, desc[UR42][R12.64] ;  /* 0x0000002a0c0c7980 */ /* 0x000f62000c101d00 */
[----:B------:R-:W-:-:S02]  /*f3b0*/  IMAD.IADD R5, R5, 0x1, R83 ;  /* 0x0000000105057824 */ /* 0x000fc400078e0253 */
[----:B------:R-:W-:Y:S01]  /*f3c0*/  IMAD R7, R80, R0, R7 ;  /* 0x0000000050077224 */ /* 0x000fe200078e0207 */
[----:B------:R-:W5:Y:S04]  /*f3d0*/  LD.E.128 R8, desc[UR42][R8.64] ;  /* 0x0000002a08087980 */ /* 0x000f68000c101d00 */
[----:B------:R-:W5:Y:S01]  /*f3e0*/  LD.E.128 R52, desc[UR42][R52.64] ;  /* 0x0000002a34347980 */ /* 0x000f62000c101d00 */
[----:B------:R-:W-:-:S03]  /*f3f0*/  SHF.R.S32.HI R0, RZ, 0x1f, R7 ;  /* 0x0000001fff007819 */ /* 0x000fc60000011407 */
[----:B------:R-:W5:Y:S04]  /*f400*/  LD.E.128 R56, desc[UR42][R56.64] ;  /* 0x0000002a38387980 */ /* 0x000f68000c101d00 */
[----:B------:R-:W5:Y:S04]  /*f410*/  LD.E.128 R60, desc[UR42][R60.64] ;  /* 0x0000002a3c3c7980 */ /* 0x000f68000c101d00 */
[----:B------:R-:W5:Y:S04]  /*f420*/  LD.E.128 R68, desc[UR42][R68.64] ;  /* 0x0000002a44447980 */ /* 0x000f68000c101d00 */
[----:B------:R-:W5:Y:S04]  /*f430*/  LD.E.128 R72, desc[UR42][R72.64] ;  /* 0x0000002a48487980 */ /* 0x000f68000c101d00 */
[----:B------:R-:W5:Y:S01]  /*f440*/  LD.E.128 R76, desc[UR42][R76.64] ;  /* 0x0000002a4c4c7980 */ /* 0x000f62000c101d00 */
[----:B------:R-:W-:Y:S01]  /*f450*/  IMAD.WIDE.U32 R4, R81, UR4, R4 ;  /* 0x0000000451047c25 */ /* 0x000fe2000f8e0004 */
[----:B------:R-:W-:Y:S01]  /*f460*/  ULDC.64 UR4, c[0x0][0xad8] ;  /* 0x0002b60000047ab9 */ /* 0x000fe20000000a00 */
[----:B------:R-:W-:Y:S01]  /*f470*/  @!PT LDS RZ, [RZ] ;  /* 0x00000000fffff984 */ /* 0x000fe20000000800 */
[----:B------:R-:W-:Y:S01]  /*f480*/  @!PT LDS RZ, [RZ] ;  /* 0x00000000fffff984 */ /* 0x000fe20000000800 */
[----:B------:R-:W-:Y:S01]  /*f490*/  @!PT LDS RZ, [RZ] ;  /* 0x00000000fffff984 */ /* 0x000fe20000000800 */
[----:B------:R-:W-:Y:S01]  /*f4a0*/  @!PT LDS RZ, [RZ] ;  /* 0x00000000fffff984 */ /* 0x000fe20000000800 */
[----:B------:R1:W-:Y:S06]  /*f4b0*/  MEMBAR.ALL.CTA ;  /* 0x0000000000007992 */ /* 0x0003ec0000008000 */
[----:B-1----:R-:W1:Y:S01]  /*f4c0*/  FENCE.VIEW.ASYNC.S ;  /* 0x00000000000073c6 */ /* 0x002e620000000000 */
[----:B------:R-:W-:-:S02]  /*f4d0*/  IMAD.IADD R5, R5, 0x1, R21 ;  /* 0x0000000105057824 */ /* 0x000fc400078e0215 */
[----:B------:R-:W-:Y:S02]  /*f4e0*/  IMAD R0, R0, UR4, RZ ;  /* 0x0000000400007c24 */ /* 0x000fe4000f8e02ff */
[----:B------:R-:W-:-:S04]  /*f4f0*/  IMAD.WIDE.U32 R4, R7, UR4, R4 ;  /* 0x0000000407047c25 */ /* 0x000fc8000f8e0004 */
[----:B------:R-:W-:Y:S01]  /*f500*/  IMAD R81, R7, UR5, R0 ;  /* 0x0000000507517c24 */ /* 0x000fe2000f8e0200 */
[----:B------:R-:W-:Y:S01]  /*f510*/  ULDC.64 UR4, c[0x0][0xa80] ;  /* 0x0002a00000047ab9 */ /* 0x000fe20000000a00 */
[----:B------:R-:W-:Y:S01]  /*f520*/  VIADD R0, R2, 0x28c20 ;  /* 0x00028c2002007836 */ /* 0x000fe20000000000 */
[----:B------:R-:W-:Y:S01]  /*f530*/  LEA R21, P0, R4, UR4, 0x1 ;  /* 0x0000000404157c11 */ /* 0x000fe2000f8008ff */
[----:B------:R-:W-:Y:S02]  /*f540*/  IMAD.IADD R81, R5, 0x1, R81 ;  /* 0x0000000105517824 */ /* 0x000fe400078e0251 */
[----:B------:R-:W-:Y:S01]  /*f550*/  VIADD R160, R192, 0x40 ;  /* 0x00000040c0a07836 */ /* 0x000fe20000000000 */
[----:B------:R-:W-:Y:S02]  /*f560*/  PRMT R0, RZ, 0x654, R0 ;  /* 0x00000654ff007816 */ /* 0x000fe40000000000 */
[----:B------:R-:W-:Y:S02]  /*f570*/  LEA.HI.X R81, R4, UR5, R81, 0x1, P0 ;  /* 0x0000000504517c11 */ /* 0x000fe400080f0c51 */
[-C--:B0-----:R-:W-:Y:S01]  /*f580*/  ISETP.GE.AND P0, PT, R160, R20.reuse, PT ;  /* 0x00000014a000720c */ /* 0x081fe20003f06270 */
[C---:B------:R-:W-:Y:S01]  /*f590*/  VIADD R159, R192.reuse, 0x80 ;  /* 0x00000080c09f7836 */ /* 0x040fe20000000000 */
[----:B-1----:R0:W-:Y:S01]  /*f5a0*/  SYNCS.ARRIVE.TRANS64.RED.A1T0 RZ, [R0+URZ], RZ ;  /* 0x000000ff00ff79a7 */ /* 0x0021e2000810043f */
[----:B------:R-:W-:Y:S01]  /*f5b0*/  ISETP.GE.AND P1, PT, R192, R20, PT ;  /* 0x00000014c000720c */ /* 0x000fe20003f26270 */
[----:B------:R-:W-:Y:S01]  /*f5c0*/  IMAD R80, R3, R80, RZ ;  /* 0x0000005003507224 */ /* 0x000fe200078e02ff */
[----:B0-----:R-:W-:-:S02]  /*f5d0*/  SEL R0, RZ, 0xffffffff, P0 ;  /* 0xffffffffff007807 */ /* 0x001fc40000000000 */
[----:B------:R-:W-:-:S03]  /*f5e0*/  ISETP.GE.AND P0, PT, R159, R20, PT ;  /* 0x000000149f00720c */ /* 0x000fc60003f06270 */
[----:B------:R-:W-:Y:S01]  /*f5f0*/  IMAD.SHL.U32 R3, R0, 0x2, RZ ;  /* 0x0000000200037824 */ /* 0x000fe200078e00ff */
[----:B------:R-:W-:Y:S01]  /*f600*/  SEL R0, RZ, 0x1, P1 ;  /* 0x00000001ff007807 */ /* 0x000fe20000800000 */
[----:B------:R-:W-:-:S03]  /*f610*/  IMAD R82, R158, 0x40, R6 ;  /* 0x000000409e527824 */ /* 0x000fc600078e0206 */
[----:B------:R-:W-:Y:S02]  /*f620*/  LOP3.LUT R0, R3, 0x2, R0, 0xe2, !PT ;  /* 0x0000000203007812 */ /* 0x000fe400078ee200 */
[----:B------:R-:W-:Y:S01]  /*f630*/  SEL R3, RZ, 0xffffffff, P0 ;  /* 0xffffffffff037807 */ /* 0x000fe20000000000 */
[----:B------:R-:W-:-:S04]  /*f640*/  VIADD R158, R192, 0xc0 ;  /* 0x000000c0c09e7836 */ /* 0x000fc80000000000 */
[----:B------:R-:W-:Y:S01]  /*f650*/  IMAD.SHL.U32 R3, R3, 0x4, RZ ;  /* 0x0000000403037824 */ /* 0x000fe200078e00ff */
[----:B------:R-:W-:Y:S01]  /*f660*/  ISETP.GE.AND P0, PT, R158, R20, PT ;  /* 0x000000149e00720c */ /* 0x000fe20003f06270 */
[----:B------:R-:W-:-:S03]  /*f670*/  VIADD R157, R192, 0x100 ;  /* 0x00000100c09d7836 */ /* 0x000fc60000000000 */
[----:B------:R-:W-:Y:S02]  /*f680*/  LOP3.LUT R0, R3, 0x4, R0, 0xe2, !PT ;  /* 0x0000000403007812 */ /* 0x000fe400078ee200 */
[----:B------:R-:W-:Y:S02]  /*f690*/  SEL R3, RZ, 0xffffffff, P0 ;  /* 0xffffffffff037807 */ /* 0x000fe40000000000 */
[----:B------:R-:W-:-:S03]  /*f6a0*/  ISETP.GE.AND P0, PT, R157, R20, PT ;  /* 0x000000149d00720c */ /* 0x000fc60003f06270 */
[----:B------:R-:W-:Y:S02]  /*f6b0*/  IMAD.SHL.U32 R3, R3, 0x8, RZ ;  /* 0x0000000803037824 */ /* 0x000fe400078e00ff */
        /* <DEDUP_REMOVED lines=8> */
[----:B------:R-:W-:Y:S01]  /*f740*/  ISETP.GE.AND P1, PT, R82, R80, PT ;  /* 0x000000505200720c */ /* 0x000fe20003f26270 */
[----:B------:R-:W-:Y:S02]  /*f750*/  VIADD R83, R192, 0x1c0 ;  /* 0x000001c0c0537836 */ /* 0x000fe40000000000 */
[----:B------:R-:W-:Y:S01]  /*f760*/  IMAD.SHL.U32 R3, R3, 0x20, RZ ;  /* 0x0000002003037824 */ /* 0x000fe200078e00ff */
[----:B------:R-:W-:-:S04]  /*f770*/  ISETP.GE.AND P0, PT, R152, R20, PT ;  /* 0x000000149800720c */ /* 0x000fc80003f06270 */
[----:B------:R-:W-:Y:S02]  /*f780*/  LOP3.LUT R0, R3, 0x20, R0, 0xe2, !PT ;  /* 0x0000002003007812 */ /* 0x000fe400078ee200 */
[----:B------:R-:W-:Y:S02]  /*f790*/  SEL R3, RZ, 0x40, P0 ;  /* 0x00000040ff037807 */ /* 0x000fe40000000000 */
[----:B------:R-:W-:Y:S01]  /*f7a0*/  ISETP.GE.AND P0, PT, R83, R20, PT ;  /* 0x000000145300720c */ /* 0x000fe20003f06270 */
[----:B------:R-:W-:Y:S01]  /*f7b0*/  VIADD R84, R192, 0x1c0 ;  /* 0x000001c0c0547836 */ /* 0x000fe20000000000 */
[----:B------:R-:W-:Y:S01]  /*f7c0*/  LOP3.LUT R3, R0, R3, RZ, 0xfc, !PT ;  /* 0x0000000300037212 */ /* 0x000fe200078efcff */
[C---:B------:R-:W-:Y:S01]  /*f7d0*/  VIADD R86, R192.reuse, 0x140 ;  /* 0x00000140c0567836 */ /* 0x040fe20000000000 */
[----:B------:R-:W-:Y:S01]  /*f7e0*/  SEL R0, RZ, 0x80, P0 ;  /* 0x00000080ff007807 */ /* 0x000fe20000000000 */
[C---:B------:R-:W-:Y:S01]  /*f7f0*/  VIADD R87, R192.reuse, 0x100 ;  /* 0x00000100c0577836 */ /* 0x040fe20000000000 */
[C---:B------:R-:W-:Y:S01]  /*f800*/  IADD3 R85, R192.reuse, 0x180, RZ ;  /* 0x00000180c0557810 */ /* 0x040fe20007ffe0ff */
[----:B------:R-:W-:-:S02]  /*f810*/  VIADD R88, R192, 0xc0 ;  /* 0x000000c0c0587836 */ /* 0x000fc40000000000 */
[C---:B------:R-:W-:Y:S02]  /*f820*/  VIADD R89, R192.reuse, 0x80 ;  /* 0x00000080c0597836 */ /* 0x040fe40000000000 */
[----:B------:R-:W-:Y:S01]  /*f830*/  VIADD R90, R192, 0x40 ;  /* 0x00000040c05a7836 */ /* 0x000fe20000000000 */
[----:B------:R0:W1:Y:S01]  /*f840*/  SHFL.IDX PT, R4, R21, RZ, 0x181f ;  /* 0x00181fff15047589 */ /* 0x00006200000e0000 */
[----:B------:R-:W-:Y:S03]  /*f850*/  BSSY B1, `(.L_x_717) ;  /* 0x000002a000017945 */ /* 0x000fe60003800000 */
[----:B------:R0:W2:Y:S01]  /*f860*/  SHFL.IDX PT, R5, R81, RZ, 0x181f ;  /* 0x00181fff51057589 */ /* 0x0000a200000e0000 */
[----:B------:R-:W-:Y:S02]  /*f870*/  LOP3.LUT R0, R3, R0, RZ, 0xfc, !PT ;  /* 0x0000000003007212 */ /* 0x000fe400078efcff */
[----:B------:R-:W-:-:S02]  /*f880*/  SHF.R.S32.HI R84, RZ, 0x1f, R84 ;  /* 0x0000001fff547819 */ /* 0x000fc40000011454 */
[----:B------:R-:W-:Y:S02]  /*f890*/  SHF.R.S32.HI R85, RZ, 0x1f, R85 ;  /* 0x0000001fff557819 */ /* 0x000fe40000011455 */
[----:B------:R-:W-:Y:S02]  /*f8a0*/  SHF.R.S32.HI R86, RZ, 0x1f, R86 ;  /* 0x0000001fff567819 */ /* 0x000fe40000011456 */
[----:B------:R-:W-:Y:S02]  /*f8b0*/  SHF.R.S32.HI R87, RZ, 0x1f, R87 ;  /* 0x0000001fff577819 */ /* 0x000fe40000011457 */
[----:B------:R-:W-:Y:S02]  /*f8c0*/  SHF.R.S32.HI R88, RZ, 0x1f, R88 ;  /* 0x0000001fff587819 */ /* 0x000fe40000011458 */
[----:B------:R-:W-:Y:S02]  /*f8d0*/  SHF.R.S32.HI R89, RZ, 0x1f, R89 ;  /* 0x0000001fff597819 */ /* 0x000fe40000011459 */
[----:B------:R-:W-:Y:S01]  /*f8e0*/  SHF.R.S32.HI R90, RZ, 0x1f, R90 ;  /* 0x0000001fff5a7819 */ /* 0x000fe2000001145a */
[----:B0-----:R-:W-:Y:S06]  /*f8f0*/  @P1 BRA `(.L_x_718) ;  /* 0x00000000007c1947 */ /* 0x001fec0003800000 */
[-C--:B------:R-:W-:Y:S02]  /*f900*/  ISETP.GE.AND P0, PT, R192, R20.reuse, PT ;  /* 0x00000014c000720c */ /* 0x080fe40003f06270 */
[-C--:B------:R-:W-:Y:S02]  /*f910*/  ISETP.GE.AND P5, PT, R159, R20.reuse, PT ;  /* 0x000000149f00720c */ /* 0x080fe40003fa6270 */
[-C--:B------:R-:W-:Y:S02]  /*f920*/  ISETP.GE.AND P3, PT, R158, R20.reuse, PT ;  /* 0x000000149e00720c */ /* 0x080fe40003f66270 */
[----:B------:R-:W-:-:S07]  /*f930*/  ISETP.GE.AND P2, PT, R157, R20, PT ;  /* 0x000000149d00720c */ /* 0x000fce0003f46270 */
[----:B-12---:R-:W-:-:S05]  /*f940*/  @!P0 IMAD.WIDE R6, R192, 0x2, R4 ;  /* 0x00000002c0068825 */ /* 0x006fca00078e0204 */
[----:B-----5:R0:W-:Y:S01]  /*f950*/  @!P0 ST.E.128 desc[UR42][R6.64], R8 ;  /* 0x0000000806008985 */ /* 0x0201e2000c101d2a */
[----:B------:R-:W-:-:S13]  /*f960*/  ISETP.GE.AND P0, PT, R160, R20, PT ;  /* 0x00000014a000720c */ /* 0x000fda0003f06270 */
[-C--:B0-----:R-:W-:Y:S02]  /*f970*/  @!P0 LEA R6, P1, R160, R4.reuse, 0x1 ;  /* 0x00000004a0068211 */ /* 0x081fe400078208ff */
[----:B------:R-:W-:Y:S02]  /*f980*/  @!P3 LEA R8, P6, R158, R4, 0x1 ;  /* 0x000000049e08b211 */ /* 0x000fe400078c08ff */
[-C--:B------:R-:W-:Y:S02]  /*f990*/  @!P0 LEA.HI.X R7, R160, R5.reuse, R90, 0x1, P1 ;  /* 0x00000005a0078211 */ /* 0x080fe400008f0c5a */
[----:B------:R-:W-:Y:S02]  /*f9a0*/  ISETP.GE.AND P1, PT, R156, R20, PT ;  /* 0x000000149c00720c */ /* 0x000fe40003f26270 */
[----:B------:R-:W-:Y:S01]  /*f9b0*/  @!P3 LEA.HI.X R9, R158, R5, R88, 0x1, P6 ;  /* 0x000000059e09b211 */ /* 0x000fe200030f0c58 */
[----:B------:R0:W-:Y:S01]  /*f9c0*/  @!P0 ST.E.128 desc[UR42][R6.64], R24 ;  /* 0x0000001806008985 */ /* 0x0001e2000c101d2a */
[----:B------:R-:W-:-:S09]  /*f9d0*/  LOP3.LUT P0, RZ, R3, 0x40, RZ, 0xc0, !PT ;  /* 0x0000004003ff7812 */ /* 0x000fd2000780c0ff */
[----:B------:R-:W-:-:S04]  /*f9e0*/  @!P1 LEA R10, P6, R156, R4, 0x1 ;  /* 0x000000049c0a9211 */ /* 0x000fc800078c08ff */
[----:B------:R-:W-:Y:S02]  /*f9f0*/  @!P1 LEA.HI.X R11, R156, R5, R86, 0x1, P6 ;  /* 0x000000059c0b9211 */ /* 0x000fe400030f0c56 */
[----:B0-----:R-:W-:-:S04]  /*fa00*/  @!P5 LEA R6, P4, R159, R4, 0x1 ;  /* 0x000000049f06d211 */ /* 0x001fc800078808ff */
[----:B------:R-:W-:Y:S02]  /*fa10*/  @!P5 LEA.HI.X R7, R159, R5, R89, 0x1, P4 ;  /* 0x000000059f07d211 */ /* 0x000fe400020f0c59 */
[----:B------:R-:W-:-:S03]  /*fa20*/  LOP3.LUT P4, RZ, R0, 0x80, RZ, 0xc0, !PT ;  /* 0x0000008000ff7812 */ /* 0x000fc6000788c0ff */
[----:B------:R0:W-:Y:S04]  /*fa30*/  @!P5 ST.E.128 desc[UR42][R6.64], R32 ;  /* 0x000000200600d985 */ /* 0x0001e8000c101d2a */
[----:B------:R1:W-:Y:S01]  /*fa40*/  @!P3 ST.E.128 desc[UR42][R8.64], R40 ;  /* 0x000000280800b985 */ /* 0x0003e2000c101d2a */
[CC--:B0-----:R-:W-:Y:S02]  /*fa50*/  @!P2 LEA R6, P5, R157.reuse, R4.reuse, 0x1 ;  /* 0x000000049d06a211 */ /* 0x0c1fe400078a08ff */
[-C--:B-1----:R-:W-:Y:S02]  /*fa60*/  @P0 LEA R8, P3, R152, R4.reuse, 0x1 ;  /* 0x0000000498080211 */ /* 0x082fe400078608ff */
[----:B------:R-:W-:Y:S02]  /*fa70*/  @!P2 LEA.HI.X R7, R157, R5, R87, 0x1, P5 ;  /* 0x000000059d07a211 */ /* 0x000fe400028f0c57 */
[----:B------:R-:W-:-:S02]  /*fa80*/  @P4 LEA R4, P5, R83, R4, 0x1 ;  /* 0x0000000453044211 */ /* 0x000fc400078a08ff */
[-C--:B------:R-:W-:Y:S01]  /*fa90*/  @P0 LEA.HI.X R9, R152, R5.reuse, R85, 0x1, P3 ;  /* 0x0000000598090211 */ /* 0x080fe200018f0c55 */
[----:B------:R0:W-:Y:S01]  /*faa0*/  @!P2 ST.E.128 desc[UR42][R6.64], R48 ;  /* 0x000000300600a985 */ /* 0x0001e2000c101d2a */
[----:B------:R-:W-:-:S03]  /*fab0*/  @P4 LEA.HI.X R5, R83, R5, R84, 0x1, P5 ;  /* 0x0000000553054211 */ /* 0x000fc600028f0c54 */
[----:B------:R0:W-:Y:S04]  /*fac0*/  @!P1 ST.E.128 desc[UR42][R10.64], R56 ;  /* 0x000000380a009985 */ /* 0x0001e8000c101d2a */
[----:B------:R0:W-:Y:S04]  /*fad0*/  @P0 ST.E.128 desc[UR42][R8.64], R64 ;  /* 0x0000004008000985 */ /* 0x0001e8000c101d2a */
[----:B------:R0:W-:Y:S02]  /*fae0*/  @P4 ST.E.128 desc[UR42][R4.64], R72 ;  /* 0x0000004804004985 */ /* 0x0001e4000c101d2a */
.L_x_718:
[----:B------:R-:W-:Y:S05]  /*faf0*/  BSYNC B1 ;  /* 0x0000000000017941 */ /* 0x000fea0003800000 */
.L_x_717:
[----:B0-----:R-:W-:Y:S01]  /*fb00*/  VIADD R7, R82, 0x20 ;  /* 0x0000002052077836 */ /* 0x001fe20000000000 */
[----:B--2---:R0:W2:Y:S04]  /*fb10*/  SHFL.IDX PT, R5, R81, 0x1, 0x181f ;  /* 0x00381f0051057f89 */ /* 0x0040a800000e0000 */
[----:B------:R-:W-:Y:S01]  /*fb20*/  ISETP.GE.AND P0, PT, R7, R80, PT ;  /* 0x000000500700720c */ /* 0x000fe20003f06270 */
[----:B-1----:R0:W1:-:S12]  /*fb30*/  SHFL.IDX PT, R4, R21, 0x1, 0x181f ;  /* 0x00381f0015047f89 */ /* 0x00205800000e0000 */
[----:B0-----:R-:W-:Y:S05]  /*fb40*/  @P0 BRA `(.L_x_719) ;  /* 0x0000002c00b40947 */ /* 0x001fea0003800000 */
[-C--:B------:R-:W-:Y:S02]  /*fb50*/  ISETP.GE.AND P6, PT, R192, R20.reuse, PT ;  /* 0x00000014c000720c */ /* 0x080fe40003fc6270 */
[-C--:B------:R-:W-:Y:S02]  /*fb60*/  ISETP.GE.AND P5, PT, R160, R20.reuse, PT ;  /* 0x00000014a000720c */ /* 0x080fe40003fa6270 */
[-C--:B------:R-:W-:Y:S02]  /*fb70*/  ISETP.GE.AND P3, PT, R159, R20.reuse, PT ;  /* 0x000000149f00720c */ /* 0x080fe40003f66270 */
[-C--:B------:R-:W-:Y:S02]  /*fb80*/  ISETP.GE.AND P2, PT, R158, R20.reuse, PT ;  /* 0x000000149e00720c */ /* 0x080fe40003f46270 */
[-C--:B------:R-:W-:Y:S02]  /*fb90*/  ISETP.GE.AND P1, PT, R157, R20.reuse, PT ;  /* 0x000000149d00720c */ /* 0x080fe40003f26270 */
[----:B------:R-:W-:-:S03]  /*fba0*/  ISETP.GE.AND P0, PT, R156, R20, PT ;  /* 0x000000149c00720c */ /* 0x000fc60003f06270 */
[----:B-12---:R-:W-:Y:S02]  /*fbb0*/  @!P6 IMAD.WIDE R6, R192, 0x2, R4 ;  /* 0x00000002c006e825 */ /* 0x006fe400078e0204 */
[----:B-----5:R-:W-:-:S03]  /*fbc0*/  @!P5 LEA R8, P4, R160, R4, 0x1 ;  /* 0x00000004a008d211 */ /* 0x020fc600078808ff */
[----:B------:R0:W-:Y:S01]  /*fbd0*/  @!P6 ST.E.128 desc[UR42][R6.64], R12 ;  /* 0x0000000c0600e985 */ /* 0x0001e2000c101d2a */
[----:B------:R-:W-:Y:S02]  /*fbe0*/  @!P5 LEA.HI.X R9, R160, R5, R90, 0x1, P4 ;  /* 0x00000005a009d211 */ /* 0x000fe400020f0c5a */
[----:B------:R-:W-:-:S03]  /*fbf0*/  LOP3.LUT P4, RZ, R3, 0x40, RZ, 0xc0, !PT ;  /* 0x0000004003ff7812 */ /* 0x000fc6000788c0ff */
[----:B------:R1:W-:Y:S01]  /*fc00*/  @!P5 ST.E.128 desc[UR42][R8.64], R28 ;  /* 0x0000001c0800d985 */ /* 0x0003e2000c101d2a */
[----:B0-----:R-:W-:-:S04]  /*fc10*/  @!P3 LEA R6, P6, R159, R4, 0x1 ;  /* 0x000000049f06b211 */ /* 0x001fc800078c08ff */
[----:B------:R-:W-:Y:S02]  /*fc20*/  @!P3 LEA.HI.X R7, R159, R5, R89, 0x1, P6 ;  /* 0x000000059f07b211 */ /* 0x000fe400030f0c59 */
[----:B-1----:R-:W-:-:S03]  /*fc30*/  @!P2 LEA R8, P5, R158, R4, 0x1 ;  /* 0x000000049e08a211 */ /* 0x002fc600078a08ff */
[----:B------:R0:W-:Y:S01]  /*fc40*/  @!P3 ST.E.128 desc[UR42][R6.64], R36 ;  /* 0x000000240600b985 */ /* 0x0001e2000c101d2a */
[-C--:B------:R-:W-:Y:S02]  /*fc50*/  @!P0 LEA R10, P3, R156, R4.reuse, 0x1 ;  /* 0x000000049c0a8211 */ /* 0x080fe400078608ff */
[-C--:B------:R-:W-:Y:S02]  /*fc60*/  @!P2 LEA.HI.X R9, R158, R5.reuse, R88, 0x1, P5 ;  /* 0x000000059e09a211 */ /* 0x080fe400028f0c58 */
[-C--:B------:R-:W-:Y:S02]  /*fc70*/  @P4 LEA R12, P5, R152, R4.reuse, 0x1 ;  /* 0x00000004980c4211 */ /* 0x080fe400078a08ff */
[-C--:B------:R-:W-:Y:S01]  /*fc80*/  @!P0 LEA.HI.X R11, R156, R5.reuse, R86, 0x1, P3 ;  /* 0x000000059c0b8211 */ /* 0x080fe200018f0c56 */
[----:B------:R3:W-:Y:S01]  /*fc90*/  @!P2 ST.E.128 desc[UR42][R8.64], R44 ;  /* 0x0000002c0800a985 */ /* 0x0007e2000c101d2a */
[----:B------:R-:W-:Y:S02]  /*fca0*/  @P4 LEA.HI.X R13, R152, R5, R85, 0x1, P5 ;  /* 0x00000005980d4211 */ /* 0x000fe400028f0c55 */
[----:B0-----:R-:W-:-:S04]  /*fcb0*/  @!P1 LEA R6, P6, R157, R4, 0x1 ;  /* 0x000000049d069211 */ /* 0x001fc800078c08ff */
[----:B------:R-:W-:-:S05]  /*fcc0*/  @!P1 LEA.HI.X R7, R157, R5, R87, 0x1, P6 ;  /* 0x000000059d079211 */ /* 0x000fca00030f0c57 */
[----:B------:R3:W-:Y:S04]  /*fcd0*/  @!P1 ST.E.128 desc[UR42][R6.64], R52 ;  /* 0x0000003406009985 */ /* 0x0007e8000c101d2a */
[----:B------:R3:W-:Y:S01]  /*fce0*/  @!P0 ST.E.128 desc[UR42][R10.64], R60 ;  /* 0x0000003c0a008985 */ /* 0x0007e2000c101d2a */
[----:B------:R-:W-:-:S03]  /*fcf0*/  LOP3.LUT P0, RZ, R0, 0x80, RZ, 0xc0, !PT ;  /* 0x0000008000ff7812 */ /* 0x000fc6000780c0ff */
[----:B------:R3:W-:Y:S10]  /*fd00*/  @P4 ST.E.128 desc[UR42][R12.64], R68 ;  /* 0x000000440c004985 */ /* 0x0007f4000c101d2a */
[----:B------:R-:W-:Y:S05]  /*fd10*/  @!P0 BRA `(.L_x_719) ;  /* 0x0000002c00408947 */ /* 0x000fea0003800000 */
[----:B------:R-:W-:-:S04]  /*fd20*/  LEA R4, P0, R83, R4, 0x1 ;  /* 0x0000000453047211 */ /* 0x000fc800078008ff */
[----:B------:R-:W-:-:S05]  /*fd30*/  LEA.HI.X R5, R83, R5, R84, 0x1, P0 ;  /* 0x0000000553057211 */ /* 0x000fca00000f0c54 */
[----:B------:R0:W-:Y:S01]  /*fd40*/  ST.E.128 desc[UR42][R4.64], R76 ;  /* 0x0000004c04007985 */ /* 0x0001e2000c101d2a */
[----:B------:R-:W-:Y:S05]  /*fd50*/  BRA `(.L_x_719) ;  /* 0x0000002c00307947 */ /* 0x000fea0003800000 */
.L_x_716:
[----:B01----:R-:W2:Y:S01]  /*fd60*/  LDL.LU R8, [R1+0x38] ;  /* 0x0000380001087983 */ /* 0x003ea20000300800 */
[----:B------:R-:W-:Y:S01]  /*fd70*/  ULDC.64 UR4, c[0x0][0xb08] ;  /* 0x0002c20000047ab9 */ /* 0x000fe20000000a00 */
[----:B------:R-:W0:Y:S02]  /*fd80*/  LDC R9, c[0x0][0xbe8] ;  /* 0x0002fa00ff097b82 */ /* 0x000e240000000800 */
[----:B------:R-:W3:Y:S04]  /*fd90*/  LDL R7, [R1+0x50] ;  /* 0x0000500001077983 */ /* 0x000ee80000100800 */
[----:B------:R-:W3:Y:S01]  /*fda0*/  LDL.LU R10, [R1+0x24] ;  /* 0x00002400010a7983 */ /* 0x000ee20000300800 */
[----:B------:R-:W-:Y:S01]  /*fdb0*/  IMAD R6, R5, UR4, RZ ;  /* 0x0000000405067c24 */ /* 0x000fe2000f8e02ff */
[C---:B------:R-:W-:Y:S01]  /*fdc0*/  IADD3 R172, R197.reuse, 0xb0, RZ ;  /* 0x000000b0c5ac7810 */ /* 0x040fe20007ffe0ff */
[----:B------:R-:W-:Y:S01]  /*fdd0*/  VIADD R21, R197, 0xf8 ;  /* 0x000000f8c5157836 */ /* 0x000fe20000000000 */
[----:B------:R-:W-:Y:S01]  /*fde0*/  BSSY B1, `(.L_x_720) ;  /* 0x000010e000017945 */ /* 0x000fe20003800000 */
[C---:B------:R-:W-:Y:S01]  /*fdf0*/  IMAD R6, R4.reuse, UR5, R6 ;  /* 0x0000000504067c24 */ /* 0x040fe2000f8e0206 */
[----:B------:R-:W-:Y:S01]  /*fe00*/  SHF.R.S32.HI R172, RZ, 0x1f, R172 ;  /* 0x0000001fffac7819 */ /* 0x000fe200000114ac */
[----:B------:R-:W-:Y:S01]  /*fe10*/  IMAD.WIDE.U32 R4, R4, UR4, RZ ;  /* 0x0000000404047c25 */ /* 0x000fe2000f8e00ff */
[----:B------:R-:W-:Y:S01]  /*fe20*/  ULDC.64 UR4, c[0x0][0xb38] ;  /* 0x0002ce0000047ab9 */ /* 0x000fe20000000a00 */
[----:B------:R-:W-:-:S02]  /*fe30*/  SHF.R.S32.HI R21, RZ, 0x1f, R21 ;  /* 0x0000001fff157819 */ /* 0x000fc40000011415 */
[----:B------:R-:W-:Y:S01]  /*fe40*/  IMAD.IADD R5, R5, 0x1, R6 ;  /* 0x0000000105057824 */ /* 0x000fe200078e0206 */
[----:B------:R-:W-:Y:S01]  /*fe50*/  SHF.R.S32.HI R6, RZ, 0x1f, R0 ;  /* 0x0000001fff067819 */ /* 0x000fe20000011400 */
[----:B------:R-:W-:Y:S02]  /*fe60*/  VIADD R156, R197, 0xf0 ;  /* 0x000000f0c59c7836 */ /* 0x000fe40000000000 */
[----:B------:R-:W-:Y:S01]  /*fe70*/  IMAD.WIDE.U32 R4, R184, UR4, R4 ;  /* 0x00000004b8047c25 */ /* 0x000fe2000f8e0004 */
[----:B0-----:R-:W-:-:S03]  /*fe80*/  ISETP.NE.AND P0, PT, R9, 0x1, PT ;  /* 0x000000010900780c */ /* 0x001fc60003f05270 */
[----:B------:R-:W-:Y:S01]  /*fe90*/  IMAD R5, R184, UR5, R5 ;  /* 0x00000005b8057c24 */ /* 0x000fe2000f8e0205 */
[----:B------:R-:W-:Y:S01]  /*fea0*/  ULDC.64 UR4, c[0x0][0xb40] ;  /* 0x0002d00000047ab9 */ /* 0x000fe20000000a00 */
[----:B------:R-:W-:Y:S01]  /*feb0*/  IMAD R3, R3, R9, RZ ;  /* 0x0000000903037224 */ /* 0x000fe200078e02ff */
[----:B------:R-:W-:Y:S01]  /*fec0*/  SHF.R.S32.HI R156, RZ, 0x1f, R156 ;  /* 0x0000001fff9c7819 */ /* 0x000fe2000001149c */
[----:B------:R-:W-:Y:S02]  /*fed0*/  IMAD R6, R6, UR4, RZ ;  /* 0x0000000406067c24 */ /* 0x000fe4000f8e02ff */
[----:B------:R-:W-:-:S04]  /*fee0*/  IMAD.WIDE.U32 R4, R0, UR4, R4 ;  /* 0x0000000400047c25 */ /* 0x000fc8000f8e0004 */
[----:B------:R-:W-:Y:S01]  /*fef0*/  IMAD R6, R0, UR5, R6 ;  /* 0x0000000500067c24 */ /* 0x000fe2000f8e0206 */
[----:B------:R-:W-:Y:S01]  /*ff00*/  ULDC.64 UR4, c[0x0][0xb48] ;  /* 0x0002d20000047ab9 */ /* 0x000fe20000000a00 */
[----:B------:R-:W0:Y:S01]  /*ff10*/  @P0 LDC R0, c[0x0][0xbf0] ;  /* 0x0002fc00ff000b82 */ /* 0x000e220000000800 */
[----:B------:R-:W-:Y:S02]  /*ff20*/  VIADD R158, R197, 0xe8 ;  /* 0x000000e8c59e7836 */ /* 0x000fe40000000000 */
[----:B------:R-:W-:Y:S02]  /*ff30*/  IMAD.IADD R5, R5, 0x1, R6 ;  /* 0x0000000105057824 */ /* 0x000fe400078e0206 */
[C---:B------:R-:W-:Y:S01]  /*ff40*/  VIADD R160, R197.reuse, 0xe0 ;  /* 0x000000e0c5a07836 */ /* 0x040fe20000000000 */
[----:B------:R-:W-:Y:S01]  /*ff50*/  SHF.R.S32.HI R158, RZ, 0x1f, R158 ;  /* 0x0000001fff9e7819 */ /* 0x000fe2000001149e */
[C---:B------:R-:W-:Y:S02]  /*ff60*/  VIADD R162, R197.reuse, 0xd8 ;  /* 0x000000d8c5a27836 */ /* 0x040fe40000000000 */
        /* <DEDUP_REMOVED lines=28> */
[----:B------:R-:W-:-:S02]  /*10130*/  VIADD R157, R197, 0xe8 ;  /* 0x000000e8c59d7836 */ /* 0x000fc40000000000 */
[C---:B------:R-:W-:Y:S02]  /*10140*/  VIADD R159, R197.reuse, 0xe0 ;  /* 0x000000e0c59f7836 */ /* 0x040fe40000000000 */
[C---:B------:R-:W-:Y:S02]  /*10150*/  VIADD R161, R197.reuse, 0xd8 ;  /* 0x000000d8c5a17836 */ /* 0x040fe40000000000 */
[C---:B------:R-:W-:Y:S02]  /*10160*/  VIADD R163, R197.reuse, 0xd0 ;  /* 0x000000d0c5a37836 */ /* 0x040fe40000000000 */
[C---:B------:R-:W-:Y:S02]  /*10170*/  VIADD R165, R197.reuse, 0xc8 ;  /* 0x000000c8c5a57836 */ /* 0x040fe40000000000 */
[C---:B------:R-:W-:Y:S02]  /*10180*/  VIADD R167, R197.reuse, 0xc0 ;  /* 0x000000c0c5a77836 */ /* 0x040fe40000000000 */
        /* <DEDUP_REMOVED lines=10> */
[----:B------:R-:W-:Y:S02]  /*10230*/  VIADD R222, R197, 0x68 ;  /* 0x00000068c5de7836 */ /* 0x000fe40000000000 */
[----:B--2---:R-:W-:-:S04]  /*10240*/  IMAD.WIDE.U32 R4, R8, UR4, R4 ;  /* 0x0000000408047c25 */ /* 0x004fc8000f8e0004 */
[----:B------:R-:W-:Y:S01]  /*10250*/  IMAD R5, R8, UR5, R5 ;  /* 0x0000000508057c24 */ /* 0x000fe2000f8e0205 */
[----:B------:R-:W-:Y:S01]  /*10260*/  ULDC.64 UR4, c[0x0][0xb30] ;  /* 0x0002cc0000047ab9 */ /* 0x000fe20000000a00 */
[----:B------:R-:W1:Y:S01]  /*10270*/  @P0 LDC R8, c[0x0][0xbec] ;  /* 0x0002fb00ff080b82 */ /* 0x000e620000000800 */
[----:B---3--:R-:W-:-:S04]  /*10280*/  IMAD R7, R10, 0x40, R7 ;  /* 0x000000400a077824 */ /* 0x008fc800078e0207 */
[----:B------:R-:W-:Y:S02]  /*10290*/  IMAD.MOV.U32 R6, RZ, RZ, R7 ;  /* 0x000000ffff067224 */ /* 0x000fe400078e0007 */
[----:B-1----:R-:W-:-:S05]  /*102a0*/  @P0 IMAD.HI.U32 R8, R7, R8, RZ ;  /* 0x0000000807080227 */ /* 0x002fca00078e00ff */
[----:B0-----:R-:W-:-:S05]  /*102b0*/  @P0 SHF.R.U32.HI R6, RZ, R0, R8 ;  /* 0x00000000ff060219 */ /* 0x001fca0000011608 */
[----:B------:R-:W-:Y:S02]  /*102c0*/  IMAD.MOV R0, RZ, RZ, -R6 ;  /* 0x000000ffff007224 */ /* 0x000fe400078e0a06 */
[----:B------:R-:W-:-:S04]  /*102d0*/  IMAD.WIDE.U32 R4, R6, UR4, R4 ;  /* 0x0000000406047c25 */ /* 0x000fc8000f8e0004 */
[----:B------:R-:W-:Y:S01]  /*102e0*/  IMAD R0, R9, R0, R7 ;  /* 0x0000000009007224 */ /* 0x000fe200078e0207 */
[----:B------:R-:W-:Y:S01]  /*102f0*/  SHF.R.S32.HI R7, RZ, 0x1f, R6 ;  /* 0x0000001fff077819 */ /* 0x000fe20000011406 */
[----:B------:R-:W-:-:S04]  /*10300*/  IMAD R9, R10, 0x40, R195 ;  /* 0x000000400a097824 */ /* 0x000fc800078e02c3 */
        /* <DEDUP_REMOVED lines=10> */
[----:B------:R-:W-:-:S04]  /*103b0*/  IMAD.IADD R6, R5, 0x1, R6 ;  /* 0x0000000105067824 */ /* 0x000fc800078e0206 */
[----:B------:R0:W1:Y:S01]  /*103c0*/  SHFL.IDX PT, R13, R0, RZ, 0x1c1f ;  /* 0x001c1fff000d7589 */ /* 0x00006200000e0000 */
[----:B------:R-:W-:Y:S01]  /*103d0*/  LEA.HI.X R8, R4, UR5, R6, 0x2, P0 ;  /* 0x0000000504087c11 */ /* 0x000fe200080f1406 */
[----:B------:R-:W-:Y:S01]  /*103e0*/  VIADD R4, R2, 0x28c20 ;  /* 0x00028c2002047836 */ /* 0x000fe20000000000 */
[----:B------:R-:W-:-:S03]  /*103f0*/  ISETP.GE.AND P0, PT, R9, R3, PT ;  /* 0x000000030900720c */ /* 0x000fc60003f06270 */
[----:B------:R0:W2:Y:S01]  /*10400*/  SHFL.IDX PT, R12, R8, RZ, 0x1c1f ;  /* 0x001c1fff080c7589 */ /* 0x0000a200000e0000 */
[----:B------:R-:W-:-:S04]  /*10410*/  PRMT R4, RZ, 0x654, R4 ;  /* 0x00000654ff047816 */ /* 0x000fc80000000004 */
[----:B------:R0:W-:Y:S05]  /*10420*/  SYNCS.ARRIVE.TRANS64.RED.A1T0 RZ, [R4+URZ], RZ ;  /* 0x000000ff04ff79a7 */ /* 0x0001ea000810043f */
[----:B------:R-:W-:Y:S05]  /*10430*/  @P0 BRA `(.L_x_721) ;  /* 0x0000000800a00947 */ /* 0x000fea0003800000 */
[----:B------:R-:W-:Y:S01]  /*10440*/  ULDC UR4, c[0x0][0xac8] ;  /* 0x0002b20000047ab9 */ /* 0x000fe20000000800 */
[----:B------:R-:W-:Y:S01]  /*10450*/  SHF.R.S32.HI R6, RZ, 0x1f, R197 ;  /* 0x0000001fff067819 */ /* 0x000fe200000114c5 */
[C---:B------:R-:W-:Y:S01]  /*10460*/  VIADD R7, R197.reuse, 0x8 ;  /* 0x00000008c5077836 */ /* 0x040fe20000000000 */
[C---:B------:R-:W-:Y:S01]  /*10470*/  ISETP.GE.AND P0, PT, R197.reuse, UR4, PT ;  /* 0x00000004c5007c0c */ /* 0x040fe2000bf06270 */
[C---:B------:R-:W-:Y:S01]  /*10480*/  VIADD R11, R197.reuse, 0x8 ;  /* 0x00000008c50b7836 */ /* 0x040fe20000000000 */
[----:B------:R-:W-:Y:S01]  /*10490*/  ISETP.GE.AND P4, PT, R222, UR4, PT ;  /* 0x00000004de007c0c */ /* 0x000fe2000bf86270 */
[C---:B------:R-:W-:Y:S02]  /*104a0*/  VIADD R10, R197.reuse, 0x18 ;  /* 0x00000018c50a7836 */ /* 0x040fe40000000000 */
[----:B------:R-:W-:Y:S01]  /*104b0*/  VIADD R14, R197, 0x60 ;  /* 0x00000060c50e7836 */ /* 0x000fe20000000000 */
[----:B------:R-:W-:-:S04]  /*104c0*/  SHF.R.S32.HI R11, RZ, 0x1f, R11 ;  /* 0x0000001fff0b7819 */ /* 0x000fc8000001140b */
[----:B------:R-:W-:-:S03]  /*104d0*/  SHF.R.S32.HI R14, RZ, 0x1f, R14 ;  /* 0x0000001fff0e7819 */ /* 0x000fc6000001140e */
[----:B01----:R-:W-:-:S04]  /*104e0*/  @!P0 LEA R4, P1, R197, R13, 0x2 ;  /* 0x0000000dc5048211 */ /* 0x003fc800078210ff */
[C---:B--2---:R-:W-:Y:S01]  /*104f0*/  @!P0 LEA.HI.X R5, R197.reuse, R12, R6, 0x2, P1 ;  /* 0x0000000cc5058211 */ /* 0x044fe200008f1406 */
[----:B------:R-:W-:-:S04]  /*10500*/  VIADD R6, R197, 0x10 ;  /* 0x00000010c5067836 */ /* 0x000fc80000000000 */
[----:B------:R0:W-:Y:S01]  /*10510*/  @!P0 ST.E.64 desc[UR42][R4.64], R24 ;  /* 0x0000001804008985 */ /* 0x0001e2000c101b2a */
[----:B------:R-:W-:-:S13]  /*10520*/  ISETP.GE.AND P0, PT, R7, UR4, PT ;  /* 0x0000000407007c0c */ /* 0x000fda000bf06270 */
[----:B0-----:R-:W-:-:S04]  /*10530*/  @!P0 LEA R4, P1, R7, R13, 0x2 ;  /* 0x0000000d07048211 */ /* 0x001fc800078210ff */
[----:B------:R-:W-:Y:S01]  /*10540*/  @!P0 LEA.HI.X R5, R7, R12, R11, 0x2, P1 ;  /* 0x0000000c07058211 */ /* 0x000fe200008f140b */
[C---:B------:R-:W-:Y:S01]  /*10550*/  VIADD R11, R197.reuse, 0x10 ;  /* 0x00000010c50b7836 */ /* 0x040fe20000000000 */
[----:B------:R-:W-:Y:S01]  /*10560*/  ISETP.GE.AND P1, PT, R10, UR4, PT ;  /* 0x000000040a007c0c */ /* 0x000fe2000bf26270 */
[----:B------:R-:W-:Y:S02]  /*10570*/  VIADD R7, R197, 0x20 ;  /* 0x00000020c5077836 */ /* 0x000fe40000000000 */
[----:B------:R0:W-:Y:S01]  /*10580*/  @!P0 ST.E.64 desc[UR42][R4.64], R28 ;  /* 0x0000001c04008985 */ /* 0x0001e2000c101b2a */
[----:B------:R-:W-:Y:S02]  /*10590*/  ISETP.GE.AND P0, PT, R6, UR4, PT ;  /* 0x0000000406007c0c */ /* 0x000fe4000bf06270 */
[----:B------:R-:W-:-:S11]  /*105a0*/  SHF.R.S32.HI R11, RZ, 0x1f, R11 ;  /* 0x0000001fff0b7819 */ /* 0x000fd6000001140b */
[----:B0-----:R-:W-:-:S04]  /*105b0*/  @!P0 LEA R4, P2, R6, R13, 0x2 ;  /* 0x0000000d06048211 */ /* 0x001fc800078410ff */
[----:B------:R-:W-:Y:S01]  /*105c0*/  @!P0 LEA.HI.X R5, R6, R12, R11, 0x2, P2 ;  /* 0x0000000c06058211 */ /* 0x000fe200010f140b */
[C---:B------:R-:W-:Y:S02]  /*105d0*/  VIADD R11, R197.reuse, 0x18 ;  /* 0x00000018c50b7836 */ /* 0x040fe40000000000 */
[----:B------:R-:W-:Y:S02]  /*105e0*/  VIADD R6, R197, 0x28 ;  /* 0x00000028c5067836 */ /* 0x000fe40000000000 */
[----:B------:R0:W-:Y:S01]  /*105f0*/  @!P0 ST.E.64 desc[UR42][R4.64], R32 ;  /* 0x0000002004008985 */ /* 0x0001e2000c101b2a */
[----:B------:R-:W-:Y:S02]  /*10600*/  SHF.R.S32.HI R11, RZ, 0x1f, R11 ;  /* 0x0000001fff0b7819 */ /* 0x000fe4000001140b */
[----:B------:R-:W-:Y:S02]  /*10610*/  ISETP.GE.AND P0, PT, R7, UR4, PT ;  /* 0x0000000407007c0c */ /* 0x000fe4000bf06270 */
[----:B0-----:R-:W-:-:S04]  /*10620*/  @!P1 LEA R4, P2, R10, R13, 0x2 ;  /* 0x0000000d0a049211 */ /* 0x001fc800078410ff */
[----:B------:R-:W-:Y:S01]  /*10630*/  @!P1 LEA.HI.X R5, R10, R12, R11, 0x2, P2 ;  /* 0x0000000c0a059211 */ /* 0x000fe200010f140b */
[C---:B------:R-:W-:Y:S02]  /*10640*/  VIADD R11, R197.reuse, 0x20 ;  /* 0x00000020c50b7836 */ /* 0x040fe40000000000 */
[----:B------:R-:W-:Y:S02]  /*10650*/  VIADD R10, R197, 0x30 ;  /* 0x00000030c50a7836 */ /* 0x000fe40000000000 */
[----:B------:R0:W-:Y:S01]  /*10660*/  @!P1 ST.E.64 desc[UR42][R4.64], R36 ;  /* 0x0000002404009985 */ /* 0x0001e2000c101b2a */
[----:B------:R-:W-:Y:S02]  /*10670*/  ISETP.GE.AND P1, PT, R6, UR4, PT ;  /* 0x0000000406007c0c */ /* 0x000fe4000bf26270 */
[----:B------:R-:W-:Y:S02]  /*10680*/  SHF.R.S32.HI R11, RZ, 0x1f, R11 ;  /* 0x0000001fff0b7819 */ /* 0x000fe4000001140b */
        /* <DEDUP_REMOVED lines=23> */
[C---:B------:R-:W-:Y:S01]  /*10800*/  VIADD R11, R197.reuse, 0x40 ;  /* 0x00000040c50b7836 */ /* 0x040fe20000000000 */
[----:B------:R-:W-:-:S03]  /*10810*/  IADD3 R7, R197, 0x50, RZ ;  /* 0x00000050c5077810 */ /* 0x000fc60007ffe0ff */
        /* <DEDUP_REMOVED lines=17> */
[----:B------:R-:W-:-:S02]  /*10930*/  ISETP.GE.AND P3, PT, R11, UR4, PT ;  /* 0x000000040b007c0c */ /* 0x000fc4000bf66270 */
[----:B0-----:R-:W-:-:S04]  /*10940*/  @!P0 LEA R4, P2, R7, R13, 0x2 ;  /* 0x0000000d07048211 */ /* 0x001fc800078410ff */
[----:B------:R-:W-:Y:S01]  /*10950*/  @!P0 LEA.HI.X R5, R7, R12, R10, 0x2, P2 ;  /* 0x0000000c07058211 */ /* 0x000fe200010f140a */
[----:B------:R-:W-:Y:S01]  /*10960*/  VIADD R7, R197, 0x58 ;  /* 0x00000058c5077836 */ /* 0x000fe20000000000 */
[----:B------:R-:W-:Y:S01]  /*10970*/  ISETP.GE.AND P2, PT, R183, UR4, PT ;  /* 0x00000004b7007c0c */ /* 0x000fe2000bf46270 */
[----:B------:R-:W-:Y:S02]  /*10980*/  VIADD R10, R197, 0x68 ;  /* 0x00000068c50a7836 */ /* 0x000fe40000000000 */
[----:B------:R0:W-:Y:S01]  /*10990*/  @!P0 ST.E.64 desc[UR42][R4.64], R64 ;  /* 0x0000004004008985 */ /* 0x0001e2000c101b2a */
[----:B------:R-:W-:Y:S02]  /*109a0*/  SHF.R.S32.HI R7, RZ, 0x1f, R7 ;  /* 0x0000001fff077819 */ /* 0x000fe40000011407 */
[----:B------:R-:W-:Y:S02]  /*109b0*/  SHF.R.S32.HI R10, RZ, 0x1f, R10 ;  /* 0x0000001fff0a7819 */ /* 0x000fe4000001140a */
[----:B0-----:R-:W-:-:S04]  /*109c0*/  @!P1 LEA R4, P0, R6, R13, 0x2 ;  /* 0x0000000d06049211 */ /* 0x001fc800078010ff */
[-C--:B------:R-:W-:Y:S02]  /*109d0*/  @!P1 LEA.HI.X R5, R6, R12.reuse, R7, 0x2, P0 ;  /* 0x0000000c06059211 */ /* 0x080fe400000f1407 */
[----:B------:R-:W-:Y:S02]  /*109e0*/  ISETP.GE.AND P0, PT, R218, UR4, PT ;  /* 0x00000004da007c0c */ /* 0x000fe4000bf06270 */
[-C--:B------:R-:W-:Y:S01]  /*109f0*/  @!P4 LEA R6, P6, R222, R13.reuse, 0x2 ;  /* 0x0000000dde06c211 */ /* 0x080fe200078c10ff */
[----:B------:R0:W-:Y:S01]  /*10a00*/  @!P1 ST.E.64 desc[UR42][R4.64], R68 ;  /* 0x0000004404009985 */ /* 0x0001e2000c101b2a */
[----:B------:R-:W-:Y:S02]  /*10a10*/  ISETP.GE.AND P1, PT, R196, UR4, PT ;  /* 0x00000004c4007c0c */ /* 0x000fe4000bf26270 */
[----:B------:R-:W-:Y:S02]  /*10a20*/  @!P4 LEA.HI.X R7, R222, R12, R10, 0x2, P6 ;  /* 0x0000000cde07c211 */ /* 0x000fe400030f140a */
[----:B------:R-:W-:-:S02]  /*10a30*/  @!P2 LEA R10, P6, R183, R13, 0x2 ;  /* 0x0000000db70aa211 */ /* 0x000fc400078c10ff */
[----:B0-----:R-:W-:-:S04]  /*10a40*/  @!P3 LEA R4, P5, R11, R13, 0x2 ;  /* 0x0000000d0b04b211 */ /* 0x001fc800078a10ff */
[-C--:B------:R-:W-:Y:S02]  /*10a50*/  @!P3 LEA.HI.X R5, R11, R12.reuse, R14, 0x2, P5 ;  /* 0x0000000c0b05b211 */ /* 0x080fe400028f140e */
[----:B------:R-:W-:-:S03]  /*10a60*/  @!P2 LEA.HI.X R11, R183, R12, R184, 0x2, P6 ;  /* 0x0000000cb70ba211 */ /* 0x000fc600030f14b8 */
[----:B------:R0:W-:Y:S01]  /*10a70*/  @!P3 ST.E.64 desc[UR42][R4.64], R72 ;  /* 0x000000480400b985 */ /* 0x0001e2000c101b2a */
[----:B------:R-:W-:-:S03]  /*10a80*/  ISETP.GE.AND P3, PT, R181, UR4, PT ;  /* 0x00000004b5007c0c */ /* 0x000fc6000bf66270 */
[----:B------:R1:W-:Y:S01]  /*10a90*/  @!P4 ST.E.64 desc[UR42][R6.64], R76 ;  /* 0x0000004c0600c985 */ /* 0x0003e2000c101b2a */
[-C--:B0-----:R-:W-:Y:S02]  /*10aa0*/  @!P0 LEA R4, P4, R218, R13.reuse, 0x2 ;  /* 0x0000000dda048211 */ /* 0x081fe400078810ff */
[----:B-1----:R-:W-:Y:S02]  /*10ab0*/  @!P1 LEA R6, P5, R196, R13, 0x2 ;  /* 0x0000000dc4069211 */ /* 0x002fe400078a10ff */
        /* <DEDUP_REMOVED lines=9> */
[-C--:B0-----:R-:W-:Y:S02]  /*10b50*/  @!P3 LEA R4, P6, R181, R13.reuse, 0x2 ;  /* 0x0000000db504b211 */ /* 0x081fe400078c10ff */
[-C--:B-1----:R-:W-:Y:S02]  /*10b60*/  @!P4 LEA R6, P2, R179, R13.reuse, 0x2 ;  /* 0x0000000db306c211 */ /* 0x082fe400078410ff */
[-C--:B------:R-:W-:Y:S02]  /*10b70*/  @!P3 LEA.HI.X R5, R181, R12.reuse, R182, 0x2, P6 ;  /* 0x0000000cb505b211 */ /* 0x080fe400030f14b6 */
[----:B--2---:R-:W-:Y:S02]  /*10b80*/  @!P5 LEA R10, P6, R177, R13, 0x2 ;  /* 0x0000000db10ad211 */ /* 0x004fe400078c10ff */
[----:B------:R-:W-:Y:S01]  /*10b90*/  @!P4 LEA.HI.X R7, R179, R12, R180, 0x2, P2 ;  /* 0x0000000cb307c211 */ /* 0x000fe200010f14b4 */
[----:B------:R0:W-:Y:S01]  /*10ba0*/  @!P3 ST.E.64 desc[UR42][R4.64], R92 ;  /* 0x0000005c0400b985 */ /* 0x0001e2000c101b2a */
[----:B------:R-:W-:-:S02]  /*10bb0*/  ISETP.GE.AND P2, PT, R171, UR4, PT ;  /* 0x00000004ab007c0c */ /* 0x000fc4000bf46270 */
[----:B------:R-:W-:Y:S01]  /*10bc0*/  @!P5 LEA.HI.X R11, R177, R12, R178, 0x2, P6 ;  /* 0x0000000cb10bd211 */ /* 0x000fe200030f14b2 */
[----:B------:R1:W-:Y:S01]  /*10bd0*/  @!P4 ST.E.64 desc[UR42][R6.64], R96 ;  /* 0x000000600600c985 */ /* 0x0003e2000c101b2a */
[----:B------:R-:W-:-:S03]  /*10be0*/  ISETP.GE.AND P4, PT, R167, UR4, PT ;  /* 0x00000004a7007c0c */ /* 0x000fc6000bf86270 */
[----:B------:R2:W-:Y:S01]  /*10bf0*/  @!P5 ST.E.64 desc[UR42][R10.64], R100 ;  /* 0x000000640a00d985 */ /* 0x0005e2000c101b2a */
[----:B------:R-:W-:Y:S02]  /*10c00*/  ISETP.GE.AND P5, PT, R169, UR4, PT ;  /* 0x00000004a9007c0c */ /* 0x000fe4000bfa6270 */
[-C--:B0-----:R-:W-:Y:S02]  /*10c10*/  @!P0 LEA R4, P6, R175, R13.reuse, 0x2 ;  /* 0x0000000daf048211 */ /* 0x081fe400078c10ff */
[-C--:B-1----:R-:W-:Y:S02]  /*10c20*/  @!P1 LEA R6, P3, R173, R13.reuse, 0x2 ;  /* 0x0000000dad069211 */ /* 0x082fe400078610ff */
[-C--:B------:R-:W-:Y:S02]  /*10c30*/  @!P0 LEA.HI.X R5, R175, R12.reuse, R176, 0x2, P6 ;  /* 0x0000000caf058211 */ /* 0x080fe400030f14b0 */
[----:B------:R-:W-:Y:S02]  /*10c40*/  @!P1 LEA.HI.X R7, R173, R12, R174, 0x2, P3 ;  /* 0x0000000cad079211 */ /* 0x000fe400018f14ae */
[----:B--2---:R-:W-:Y:S01]  /*10c50*/  @!P2 LEA R10, P6, R171, R13, 0x2 ;  /* 0x0000000dab0aa211 */ /* 0x004fe200078c10ff */
[----:B------:R0:W-:Y:S01]  /*10c60*/  @!P0 ST.E.64 desc[UR42][R4.64], R104 ;  /* 0x0000006804008985 */ /* 0x0001e2000c101b2a */
[----:B------:R-:W-:-:S02]  /*10c70*/  ISETP.GE.AND P3, PT, R165, UR4, PT ;  /* 0x00000004a5007c0c */ /* 0x000fc4000bf66270 */
[----:B------:R-:W-:Y:S01]  /*10c80*/  @!P2 LEA.HI.X R11, R171, R12, R172, 0x2, P6 ;  /* 0x0000000cab0ba211 */ /* 0x000fe200030f14ac */
[----:B------:R1:W-:Y:S01]  /*10c90*/  @!P1 ST.E.64 desc[UR42][R6.64], R108 ;  /* 0x0000006c06009985 */ /* 0x0003e2000c101b2a */
[----:B------:R-:W-:-:S03]  /*10ca0*/  ISETP.GE.AND P0, PT, R163, UR4, PT ;  /* 0x00000004a3007c0c */ /* 0x000fc6000bf06270 */
[----:B------:R2:W-:Y:S01]  /*10cb0*/  @!P2 ST.E.64 desc[UR42][R10.64], R112 ;  /* 0x000000700a00a985 */ /* 0x0005e2000c101b2a */
[-C--:B0-----:R-:W-:Y:S02]  /*10cc0*/  @!P5 LEA R4, P1, R169, R13.reuse, 0x2 ;  /* 0x0000000da904d211 */ /* 0x081fe400078210ff */
[-C--:B-1----:R-:W-:Y:S02]  /*10cd0*/  @!P4 LEA R6, P2, R167, R13.reuse, 0x2 ;  /* 0x0000000da706c211 */ /* 0x082fe400078410ff */
[-C--:B------:R-:W-:Y:S02]  /*10ce0*/  @!P5 LEA.HI.X R5, R169, R12.reuse, R170, 0x2, P1 ;  /* 0x0000000ca905d211 */ /* 0x080fe400008f14aa */
[----:B--2---:R-:W-:Y:S02]  /*10cf0*/  @!P3 LEA R10, P6, R165, R13, 0x2 ;  /* 0x0000000da50ab211 */ /* 0x004fe400078c10ff */
[----:B------:R-:W-:Y:S01]  /*10d00*/  ISETP.GE.AND P1, PT, R161, UR4, PT ;  /* 0x00000004a1007c0c */ /* 0x000fe2000bf26270 */
[----:B------:R0:W-:Y:S01]  /*10d10*/  @!P5 ST.E.64 desc[UR42][R4.64], R116 ;  /* 0x000000740400d985 */ /* 0x0001e2000c101b2a */
[----:B------:R-:W-:-:S02]  /*10d20*/  @!P4 LEA.HI.X R7, R167, R12, R168, 0x2, P2 ;  /* 0x0000000ca707c211 */ /* 0x000fc400010f14a8 */
[----:B------:R-:W-:Y:S02]  /*10d30*/  @!P3 LEA.HI.X R11, R165, R12, R166, 0x2, P6 ;  /* 0x0000000ca50bb211 */ /* 0x000fe400030f14a6 */
[----:B------:R-:W-:Y:S01]  /*10d40*/  ISETP.GE.AND P2, PT, R152, UR4, PT ;  /* 0x0000000498007c0c */ /* 0x000fe2000bf46270 */
[----:B------:R1:W-:Y:S01]  /*10d50*/  @!P4 ST.E.64 desc[UR42][R6.64], R120 ;  /* 0x000000780600c985 */ /* 0x0003e2000c101b2a */
[----:B------:R-:W-:-:S03]  /*10d60*/  ISETP.GE.AND P4, PT, R159, UR4, PT ;  /* 0x000000049f007c0c */ /* 0x000fc6000bf86270 */
[----:B------:R2:W-:Y:S01]  /*10d70*/  @!P3 ST.E.64 desc[UR42][R10.64], R124 ;  /* 0x0000007c0a00b985 */ /* 0x0005e2000c101b2a */
[----:B------:R-:W-:Y:S02]  /*10d80*/  ISETP.GE.AND P3, PT, R157, UR4, PT ;  /* 0x000000049d007c0c */ /* 0x000fe4000bf66270 */
[----:B0-----:R-:W-:-:S04]  /*10d90*/  @!P0 LEA R4, P5, R163, R13, 0x2 ;  /* 0x0000000da3048211 */ /* 0x001fc800078a10ff */
[-C--:B------:R-:W-:Y:S02]  /*10da0*/  @!P0 LEA.HI.X R5, R163, R12.reuse, R164, 0x2, P5 ;  /* 0x0000000ca3058211 */ /* 0x080fe400028f14a4 */
[----:B------:R-:W-:Y:S02]  /*10db0*/  ISETP.GE.AND P5, PT, R20, UR4, PT ;  /* 0x0000000414007c0c */ /* 0x000fe4000bfa6270 */
[CC--:B-1----:R-:W-:Y:S01]  /*10dc0*/  @!P1 LEA R6, P6, R161.reuse, R13.reuse, 0x2 ;  /* 0x0000000da1069211 */ /* 0x0c2fe200078c10ff */
[----:B------:R0:W-:Y:S03]  /*10dd0*/  @!P0 ST.E.64 desc[UR42][R4.64], R128 ;  /* 0x0000008004008985 */ /* 0x0001e6000c101b2a */
[----:B------:R-:W-:Y:S02]  /*10de0*/  @!P1 LEA.HI.X R7, R161, R12, R162, 0x2, P6 ;  /* 0x0000000ca1079211 */ /* 0x000fe400030f14a2 */
[----:B--2---:R-:W-:-:S03]  /*10df0*/  @!P3 LEA R10, P6, R157, R13, 0x2 ;  /* 0x0000000d9d0ab211 */ /* 0x004fc600078c10ff */
[----:B------:R1:W-:Y:S01]  /*10e00*/  @!P1 ST.E.64 desc[UR42][R6.64], R132 ;  /* 0x0000008406009985 */ /* 0x0003e2000c101b2a */
[----:B------:R-:W-:Y:S02]  /*10e10*/  @!P3 LEA.HI.X R11, R157, R12, R158, 0x2, P6 ;  /* 0x0000000c9d0bb211 */ /* 0x000fe400030f149e */
[----:B0-----:R-:W-:-:S04]  /*10e20*/  @!P4 LEA R4, P0, R159, R13, 0x2 ;  /* 0x0000000d9f04c211 */ /* 0x001fc800078010ff */
[-C--:B------:R-:W-:Y:S02]  /*10e30*/  @!P4 LEA.HI.X R5, R159, R12.reuse, R160, 0x2, P0 ;  /* 0x0000000c9f05c211 */ /* 0x080fe400000f14a0 */
[-C--:B------:R-:W-:Y:S02]  /*10e40*/  @!P5 LEA R14, P0, R20, R13.reuse, 0x2 ;  /* 0x0000000d140ed211 */ /* 0x080fe400078010ff */
[----:B-1----:R-:W-:Y:S01]  /*10e50*/  @!P2 LEA R6, P1, R152, R13, 0x2 ;  /* 0x0000000d9806a211 */ /* 0x002fe200078210ff */
[----:B------:R3:W-:Y:S01]  /*10e60*/  @!P4 ST.E.64 desc[UR42][R4.64], R136 ;  /* 0x000000880400c985 */ /* 0x0007e2000c101b2a */
[-C--:B------:R-:W-:Y:S02]  /*10e70*/  @!P5 LEA.HI.X R15, R20, R12.reuse, R21, 0x2, P0 ;  /* 0x0000000c140fd211 */ /* 0x080fe400000f1415 */
[----:B------:R-:W-:Y:S01]  /*10e80*/  @!P2 LEA.HI.X R7, R152, R12, R156, 0x2, P1 ;  /* 0x0000000c9807a211 */ /* 0x000fe200008f149c */
[----:B------:R3:W-:Y:S04]  /*10e90*/  @!P3 ST.E.64 desc[UR42][R10.64], R140 ;  /* 0x0000008c0a00b985 */ /* 0x0007e8000c101b2a */
[----:B------:R3:W-:Y:S04]  /*10ea0*/  @!P2 ST.E.64 desc[UR42][R6.64], R144 ;  /* 0x000000900600a985 */ /* 0x0007e8000c101b2a */
[----:B------:R3:W-:Y:S02]  /*10eb0*/  @!P5 ST.E.64 desc[UR42][R14.64], R148 ;  /* 0x000000940e00d985 */ /* 0x0007e4000c101b2a */
.L_x_721:
[----:B------:R-:W-:Y:S05]  /*10ec0*/  BSYNC B1 ;  /* 0x0000000000017941 */ /* 0x000fea0003800000 */
.L_x_720:
[----:B0--3--:R-:W-:Y:S01]  /*10ed0*/  VIADD R4, R9, 0x8 ;  /* 0x0000000809047836 */ /* 0x009fe20000000000 */
[----:B------:R4:W0:Y:S04]  /*10ee0*/  SHFL.IDX PT, R10, R8, 0x1, 0x1c1f ;  /* 0x003c1f00080a7f89 */ /* 0x00082800000e0000 */
[----:B------:R-:W-:Y:S01]  /*10ef0*/  ISETP.GE.AND P0, PT, R4, R3, PT ;  /* 0x000000030400720c */ /* 0x000fe20003f06270 */
[----:B------:R-:W3:-:S12]  /*10f00*/  SHFL.IDX PT, R0, R0, 0x1, 0x1c1f ;  /* 0x003c1f0000007f89 */ /* 0x000ed800000e0000 */
[----:B----4-:R-:W-:Y:S05]  /*10f10*/  @P0 BRA `(.L_x_719) ;  /* 0x0000001800c00947 */ /* 0x010fea0003800000 */
[----:B------:R-:W-:Y:S01]  /*10f20*/  ULDC UR4, c[0x0][0xac8] ;  /* 0x0002b20000047ab9 */ /* 0x000fe20000000800 */
[C---:B------:R-:W-:Y:S01]  /*10f30*/  VIADD R15, R197.reuse, 0x8 ;  /* 0x00000008c50f7836 */ /* 0x040fe20000000000 */
[C---:B------:R-:W-:Y:S01]  /*10f40*/  ISETP.GE.AND P4, PT, R197.reuse, UR4, PT ;  /* 0x00000004c5007c0c */ /* 0x040fe2000bf86270 */
[C---:B------:R-:W-:Y:S01]  /*10f50*/  VIADD R24, R197.reuse, 0x10 ;  /* 0x00000010c5187836 */ /* 0x040fe20000000000 */
[----:B------:R-:W-:Y:S01]  /*10f60*/  SHF.R.S32.HI R6, RZ, 0x1f, R197 ;  /* 0x0000001fff067819 */ /* 0x000fe200000114c5 */
[----:B------:R-:W-:Y:S01]  /*10f70*/  VIADD R25, R197, 0x8 ;  /* 0x00000008c5197836 */ /* 0x000fe20000000000 */
[----:B------:R-:W-:Y:S01]  /*10f80*/  ISETP.GE.AND P2, PT, R15, UR4, PT ;  /* 0x000000040f007c0c */ /* 0x000fe2000bf46270 */
[C---:B------:R-:W-:Y:S01]  /*10f90*/  VIADD R14, R197.reuse, 0x18 ;  /* 0x00000018c50e7836 */ /* 0x040fe20000000000 */
[----:B------:R-:W-:Y:S01]  /*10fa0*/  ISETP.GE.AND P1, PT, R24, UR4, PT ;  /* 0x0000000418007c0c */ /* 0x000fe2000bf26270 */
[C---:B--2---:R-:W-:Y:S01]  /*10fb0*/  VIADD R12, R197.reuse, 0x20 ;  /* 0x00000020c50c7836 */ /* 0x044fe20000000000 */
[----:B------:R-:W-:Y:S01]  /*10fc0*/  SHF.R.S32.HI R25, RZ, 0x1f, R25 ;  /* 0x0000001fff197819 */ /* 0x000fe20000011419 */
[C---:B-1----:R-:W-:Y:S01]  /*10fd0*/  VIADD R13, R197.reuse, 0x28 ;  /* 0x00000028c50d7836 */ /* 0x042fe20000000000 */
[----:B------:R-:W-:Y:S01]  /*10fe0*/  ISETP.GE.AND P0, PT, R14, UR4, PT ;  /* 0x000000040e007c0c */ /* 0x000fe2000bf06270 */
[----:B------:R-:W-:-:S02]  /*10ff0*/  VIADD R11, R197, 0x30 ;  /* 0x00000030c50b7836 */ /* 0x000fc40000000000 */
[----:B---3--:R-:W-:-:S04]  /*11000*/  @!P4 LEA R4, P3, R197, R0, 0x2 ;  /* 0x00000000c504c211 */ /* 0x008fc800078610ff */
[----:B0-----:R-:W-:Y:S02]  /*11010*/  @!P4 LEA.HI.X R5, R197, R10, R6, 0x2, P3 ;  /* 0x0000000ac505c211 */ /* 0x001fe400018f1406 */
[----:B------:R-:W-:Y:S02]  /*11020*/  ISETP.GE.AND P3, PT, R12, UR4, PT ;  /* 0x000000040c007c0c */ /* 0x000fe4000bf66270 */
[-C--:B------:R-:W-:Y:S01]  /*11030*/  @!P1 LEA R6, P5, R24, R0.reuse, 0x2 ;  /* 0x0000000018069211 */ /* 0x080fe200078a10ff */
[----:B------:R0:W-:Y:S01]  /*11040*/  @!P4 ST.E.64 desc[UR42][R4.64], R26 ;  /* 0x0000001a0400c985 */ /* 0x0001e2000c101b2a */
[----:B------:R-:W-:Y:S02]  /*11050*/  ISETP.GE.AND P4, PT, R13, UR4, PT ;  /* 0x000000040d007c0c */ /* 0x000fe4000bf86270 */
[----:B0-----:R-:W-:-:S04]  /*11060*/  @!P2 LEA R4, P6, R15, R0, 0x2 ;  /* 0x000000000f04a211 */ /* 0x001fc800078c10ff */
[----:B------:R-:W-:Y:S01]  /*11070*/  @!P2 LEA.HI.X R5, R15, R10, R25, 0x2, P6 ;  /* 0x0000000a0f05a211 */ /* 0x000fe200030f1419 */
[C---:B------:R-:W-:Y:S01]  /*11080*/  VIADD R25, R197.reuse, 0x10 ;  /* 0x00000010c5197836 */ /* 0x040fe20000000000 */
[----:B------:R-:W-:Y:S01]  /*11090*/  @!P0 LEA R8, P6, R14, R0, 0x2 ;  /* 0x000000000e088211 */ /* 0x000fe200078c10ff */
[C---:B------:R-:W-:Y:S02]  /*110a0*/  VIADD R15, R197.reuse, 0x18 ;  /* 0x00000018c50f7836 */ /* 0x040fe40000000000 */
[----:B------:R0:W-:Y:S01]  /*110b0*/  @!P2 ST.E.64 desc[UR42][R4.64], R30 ;  /* 0x0000001e0400a985 */ /* 0x0001e2000c101b2a */
[----:B------:R-:W-:Y:S02]  /*110c0*/  SHF.R.S32.HI R25, RZ, 0x1f, R25 ;  /* 0x0000001fff197819 */ /* 0x000fe40000011419 */
[----:B------:R-:W-:Y:S02]  /*110d0*/  SHF.R.S32.HI R15, RZ, 0x1f, R15 ;  /* 0x0000001fff0f7819 */ /* 0x000fe4000001140f */
[-C--:B------:R-:W-:Y:S01]  /*110e0*/  @!P1 LEA.HI.X R7, R24, R10.reuse, R25, 0x2, P5 ;  /* 0x0000000a18079211 */ /* 0x080fe200028f1419 */
[C---:B------:R-:W-:Y:S01]  /*110f0*/  VIADD R25, R197.reuse, 0x20 ;  /* 0x00000020c5197836 */ /* 0x040fe20000000000 */
[----:B------:R-:W-:Y:S01]  /*11100*/  @!P0 LEA.HI.X R9, R14, R10, R15, 0x2, P6 ;  /* 0x0000000a0e098211 */ /* 0x000fe200030f140f */
[----:B------:R-:W-:Y:S01]  /*11110*/  VIADD R15, R197, 0x38 ;  /* 0x00000038c50f7836 */ /* 0x000fe20000000000 */
[----:B------:R-:W-:Y:S01]  /*11120*/  ISETP.GE.AND P5, PT, R11, UR4, PT ;  /* 0x000000040b007c0c */ /* 0x000fe2000bfa6270 */
[----:B------:R1:W-:Y:S01]  /*11130*/  @!P1 ST.E.64 desc[UR42][R6.64], R34 ;  /* 0x0000002206009985 */ /* 0x0003e2000c101b2a */
[----:B------:R-:W-:Y:S01]  /*11140*/  SHF.R.S32.HI R25, RZ, 0x1f, R25 ;  /* 0x0000001fff197819 */ /* 0x000fe20000011419 */
[----:B------:R-:W-:Y:S01]  /*11150*/  VIADD R14, R197, 0x48 ;  /* 0x00000048c50e7836 */ /* 0x000fe20000000000 */
[C---:B0-----:R-:W-:Y:S01]  /*11160*/  @!P3 LEA R4, P1, R12.reuse, R0, 0x2 ;  /* 0x000000000c04b211 */ /* 0x041fe200078210ff */
[----:B------:R0:W-:Y:S01]  /*11170*/  @!P0 ST.E.64 desc[UR42][R8.64], R38 ;  /* 0x0000002608008985 */ /* 0x0001e2000c101b2a */
[----:B------:R-:W-:Y:S01]  /*11180*/  ISETP.GE.AND P0, PT, R15, UR4, PT ;  /* 0x000000040f007c0c */ /* 0x000fe2000bf06270 */
[C---:B------:R-:W-:Y:S01]  /*11190*/  VIADD R24, R197.reuse, 0x40 ;  /* 0x00000040c5187836 */ /* 0x040fe20000000000 */
[----:B------:R-:W-:Y:S01]  /*111a0*/  @!P3 LEA.HI.X R5, R12, R10, R25, 0x2, P1 ;  /* 0x0000000a0c05b211 */ /* 0x000fe200008f1419 */
[----:B------:R-:W-:-:S02]  /*111b0*/  VIADD R25, R197, 0x28 ;  /* 0x00000028c5197836 */ /* 0x000fc40000000000 */
[----:B------:R-:W-:Y:S01]  /*111c0*/  VIADD R12, R197, 0x30 ;  /* 0x00000030c50c7836 */ /* 0x000fe20000000000 */
[----:B------:R-:W-:Y:S01]  /*111d0*/  ISETP.GE.AND P1, PT, R24, UR4, PT ;  /* 0x0000000418007c0c */ /* 0x000fe2000bf26270 */
[----:B------:R2:W-:Y:S01]  /*111e0*/  @!P3 ST.E.64 desc[UR42][R4.64], R42 ;  /* 0x0000002a0400b985 */ /* 0x0005e2000c101b2a */
[C---:B-1----:R-:W-:Y:S02]  /*111f0*/  @!P4 LEA R6, P2, R13.reuse, R0, 0x2 ;  /* 0x000000000d06c211 */ /* 0x042fe400078410ff */
[----:B------:R-:W-:Y:S02]  /*11200*/  SHF.R.S32.HI R25, RZ, 0x1f, R25 ;  /* 0x0000001fff197819 */ /* 0x000fe40000011419 */
[----:B------:R-:W-:Y:S02]  /*11210*/  SHF.R.S32.HI R12, RZ, 0x1f, R12 ;  /* 0x0000001fff0c7819 */ /* 0x000fe4000001140c */
[----:B------:R-:W-:Y:S01]  /*11220*/  @!P4 LEA.HI.X R7, R13, R10, R25, 0x2, P2 ;  /* 0x0000000a0d07c211 */ /* 0x000fe200010f1419 */
[----:B------:R-:W-:Y:S01]  /*11230*/  VIADD R25, R197, 0x38 ;  /* 0x00000038c5197836 */ /* 0x000fe20000000000 */
[----:B0-----:R-:W-:Y:S01]  /*11240*/  @!P5 LEA R8, P6, R11, R0, 0x2 ;  /* 0x000000000b08d211 */ /* 0x001fe200078c10ff */
[----:B------:R-:W-:Y:S01]  /*11250*/  VIADD R13, R197, 0x58 ;  /* 0x00000058c50d7836 */ /* 0x000fe20000000000 */
[----:B------:R-:W-:Y:S01]  /*11260*/  ISETP.GE.AND P2, PT, R14, UR4, PT ;  /* 0x000000040e007c0c */ /* 0x000fe2000bf46270 */
[----:B------:R0:W-:Y:S01]  /*11270*/  @!P4 ST.E.64 desc[UR42][R6.64], R46 ;  /* 0x0000002e0600c985 */ /* 0x0001e2000c101b2a */
[----:B------:R-:W-:Y:S01]  /*11280*/  @!P5 LEA.HI.X R9, R11, R10, R12, 0x2, P6 ;  /* 0x0000000a0b09d211 */ /* 0x000fe200030f140c */
[----:B------:R-:W-:Y:S01]  /*11290*/  VIADD R12, R197, 0x50 ;  /* 0x00000050c50c7836 */ /* 0x000fe20000000000 */
[----:B--2---:R-:W-:Y:S01]  /*112a0*/  @!P0 LEA R4, P6, R15, R0, 0x2 ;  /* 0x000000000f048211 */ /* 0x004fe200078c10ff */
[----:B------:R-:W-:Y:S01]  /*112b0*/  VIADD R11, R197, 0x60 ;  /* 0x00000060c50b7836 */ /* 0x000fe20000000000 */
[----:B------:R-:W-:Y:S01]  /*112c0*/  SHF.R.S32.HI R25, RZ, 0x1f, R25 ;  /* 0x0000001fff197819 */ /* 0x000fe20000011419 */
[----:B------:R1:W-:Y:S01]  /*112d0*/  @!P5 ST.E.64 desc[UR42][R8.64], R50 ;  /* 0x000000320800d985 */ /* 0x0003e2000c101b2a */
[----:B------:R-:W-:-:S02]  /*112e0*/  ISETP.GE.AND P3, PT, R12, UR4, PT ;  /* 0x000000040c007c0c */ /* 0x000fc4000bf66270 */
[----:B------:R-:W-:Y:S01]  /*112f0*/  @!P0 LEA.HI.X R5, R15, R10, R25, 0x2, P6 ;  /* 0x0000000a0f058211 */ /* 0x000fe200030f1419 */
[----:B------:R-:W-:Y:S01]  /*11300*/  VIADD R15, R197, 0x48 ;  /* 0x00000048c50f7836 */ /* 0x000fe20000000000 */
[----:B------:R-:W-:Y:S01]  /*11310*/  ISETP.GE.AND P4, PT, R13, UR4, PT ;  /* 0x000000040d007c0c */ /* 0x000fe2000bf86270 */
[----:B------:R-:W-:Y:S01]  /*11320*/  VIADD R25, R197, 0x40 ;  /* 0x00000040c5197836 */ /* 0x000fe20000000000 */
[-C--:B0-----:R-:W-:Y:S01]  /*11330*/  @!P1 LEA R6, P5, R24, R0.reuse, 0x2 ;  /* 0x0000000018069211 */ /* 0x081fe200078a10ff */
[----:B------:R0:W-:Y:S01]  /*11340*/  @!P0 ST.E.64 desc[UR42][R4.64], R54 ;  /* 0x0000003604008985 */ /* 0x0001e2000c101b2a */
[----:B------:R-:W-:Y:S02]  /*11350*/  SHF.R.S32.HI R15, RZ, 0x1f, R15 ;  /* 0x0000001fff0f7819 */ /* 0x000fe4000001140f */
[----:B------:R-:W-:Y:S02]  /*11360*/  SHF.R.S32.HI R25, RZ, 0x1f, R25 ;  /* 0x0000001fff197819 */ /* 0x000fe40000011419 */
[----:B-1----:R-:W-:-:S02]  /*11370*/  @!P2 LEA R8, P6, R14, R0, 0x2 ;  /* 0x000000000e08a211 */ /* 0x002fc400078c10ff */
[-C--:B------:R-:W-:Y:S02]  /*11380*/  @!P1 LEA.HI.X R7, R24, R10.reuse, R25, 0x2, P5 ;  /* 0x0000000a18079211 */ /* 0x080fe400028f1419 */
[----:B------:R-:W-:Y:S01]  /*11390*/  @!P2 LEA.HI.X R9, R14, R10, R15, 0x2, P6 ;  /* 0x0000000a0e09a211 */ /* 0x000fe200030f140f */
[----:B------:R-:W-:Y:S01]  /*113a0*/  VIADD R14, R197, 0x50 ;  /* 0x00000050c50e7836 */ /* 0x000fe20000000000 */
[----:B------:R-:W-:Y:S01]  /*113b0*/  ISETP.GE.AND P5, PT, R11, UR4, PT ;  /* 0x000000040b007c0c */ /* 0x000fe2000bfa6270 */
[----:B------:R1:W-:Y:S01]  /*113c0*/  @!P1 ST.E.64 desc[UR42][R6.64], R58 ;  /* 0x0000003a06009985 */ /* 0x0003e2000c101b2a */
[----:B------:R-:W-:Y:S02]  /*113d0*/  ISETP.GE.AND P0, PT, R222, UR4, PT ;  /* 0x00000004de007c0c */ /* 0x000fe4000bf06270 */
[----:B0-----:R-:W-:Y:S01]  /*113e0*/  @!P3 LEA R4, P6, R12, R0, 0x2 ;  /* 0x000000000c04b211 */ /* 0x001fe200078c10ff */
[----:B------:R0:W-:Y:S01]  /*113f0*/  @!P2 ST.E.64 desc[UR42][R8.64], R62 ;  /* 0x0000003e0800a985 */ /* 0x0001e2000c101b2a */
[----:B------:R-:W-:-:S02]  /*11400*/  SHF.R.S32.HI R14, RZ, 0x1f, R14 ;  /* 0x0000001fff0e7819 */ /* 0x000fc4000001140e */
[----:B------:R-:W-:Y:S02]  /*11410*/  ISETP.GE.AND P1, PT, R218, UR4, PT ;  /* 0x00000004da007c0c */ /* 0x000fe4000bf26270 */
[----:B------:R-:W-:Y:S01]  /*11420*/  @!P3 LEA.HI.X R5, R12, R10, R14, 0x2, P6 ;  /* 0x0000000a0c05b211 */ /* 0x000fe200030f140e */
[C---:B------:R-:W-:Y:S02]  /*11430*/  VIADD R14, R197.reuse, 0x58 ;  /* 0x00000058c50e7836 */ /* 0x040fe40000000000 */
[----:B------:R-:W-:Y:S01]  /*11440*/  VIADD R12, R197, 0x60 ;  /* 0x00000060c50c7836 */ /* 0x000fe20000000000 */
[----:B-1----:R-:W-:Y:S01]  /*11450*/  @!P4 LEA R6, P2, R13, R0, 0x2 ;  /* 0x000000000d06c211 */ /* 0x002fe200078410ff */
[----:B------:R1:W-:Y:S01]  /*11460*/  @!P3 ST.E.64 desc[UR42][R4.64], R66 ;  /* 0x000000420400b985 */ /* 0x0003e2000c101b2a */
[----:B------:R-:W-:Y:S02]  /*11470*/  SHF.R.S32.HI R14, RZ, 0x1f, R14 ;  /* 0x0000001fff0e7819 */ /* 0x000fe4000001140e */
[----:B------:R-:W-:-:S02]  /*11480*/  SHF.R.S32.HI R12, RZ, 0x1f, R12 ;  /* 0x0000001fff0c7819 */ /* 0x000fc4000001140c */
[----:B0-----:R-:W-:Y:S02]  /*11490*/  @!P5 LEA R8, P6, R11, R0, 0x2 ;  /* 0x000000000b08d211 */ /* 0x001fe400078c10ff */
[-C--:B------:R-:W-:Y:S02]  /*114a0*/  @!P4 LEA.HI.X R7, R13, R10.reuse, R14, 0x2, P2 ;  /* 0x0000000a0d07c211 */ /* 0x080fe400010f140e */
[----:B------:R-:W-:Y:S01]  /*114b0*/  @!P5 LEA.HI.X R9, R11, R10, R12, 0x2, P6 ;  /* 0x0000000a0b09d211 */ /* 0x000fe200030f140c */
[----:B------:R-:W-:Y:S01]  /*114c0*/  VIADD R11, R197, 0x68 ;  /* 0x00000068c50b7836 */ /* 0x000fe20000000000 */
[----:B------:R-:W-:Y:S01]  /*114d0*/  ISETP.GE.AND P2, PT, R196, UR4, PT ;  /* 0x00000004c4007c0c */ /* 0x000fe2000bf46270 */
[----:B------:R0:W-:Y:S01]  /*114e0*/  @!P4 ST.E.64 desc[UR42][R6.64], R70 ;  /* 0x000000460600c985 */ /* 0x0001e2000c101b2a */
[----:B-1----:R-:W-:Y:S02]  /*114f0*/  @!P0 LEA R4, P4, R222, R0, 0x2 ;  /* 0x00000000de048211 */ /* 0x002fe400078810ff */
[----:B------:R-:W-:Y:S01]  /*11500*/  SHF.R.S32.HI R11, RZ, 0x1f, R11 ;  /* 0x0000001fff0b7819 */ /* 0x000fe2000001140b */
[----:B------:R1:W-:Y:S01]  /*11510*/  @!P5 ST.E.64 desc[UR42][R8.64], R74 ;  /* 0x0000004a0800d985 */ /* 0x0003e2000c101b2a */
[----:B------:R-:W-:-:S02]  /*11520*/  ISETP.GE.AND P5, PT, R183, UR4, PT ;  /* 0x00000004b7007c0c */ /* 0x000fc4000bfa6270 */
[----:B------:R-:W-:Y:S02]  /*11530*/  @!P0 LEA.HI.X R5, R222, R10, R11, 0x2, P4 ;  /* 0x0000000ade058211 */ /* 0x000fe400020f140b */
[----:B------:R-:W-:-:S03]  /*11540*/  ISETP.GE.AND P4, PT, R181, UR4, PT ;  /* 0x00000004b5007c0c */ /* 0x000fc6000bf86270 */
[----:B------:R2:W-:Y:S01]  /*11550*/  @!P0 ST.E.64 desc[UR42][R4.64], R78 ;  /* 0x0000004e04008985 */ /* 0x0005e2000c101b2a */
[----:B0-----:R-:W-:-:S04]  /*11560*/  @!P1 LEA R6, P3, R218, R0, 0x2 ;  /* 0x00000000da069211 */ /* 0x001fc800078610ff */
[----:B------:R-:W-:Y:S02]  /*11570*/  @!P1 LEA.HI.X R7, R218, R10, R219, 0x2, P3 ;  /* 0x0000000ada079211 */ /* 0x000fe400018f14db */
[C---:B-1----:R-:W-:Y:S02]  /*11580*/  @!P2 LEA R8, P6, R196.reuse, R0, 0x2 ;  /* 0x00000000c408a211 */ /* 0x042fe400078c10ff */
[----:B------:R-:W-:Y:S01]  /*11590*/  ISETP.GE.AND P3, PT, R179, UR4, PT ;  /* 0x00000004b3007c0c */ /* 0x000fe2000bf66270 */
[----:B------:R0:W-:Y:S01]  /*115a0*/  @!P1 ST.E.64 desc[UR42][R6.64], R82 ;  /* 0x0000005206009985 */ /* 0x0001e2000c101b2a */
[----:B------:R-:W-:Y:S02]  /*115b0*/  @!P2 LEA.HI.X R9, R196, R10, R211, 0x2, P6 ;  /* 0x0000000ac409a211 */ /* 0x000fe400030f14d3 */
[----:B------:R-:W-:Y:S02]  /*115c0*/  ISETP.GE.AND P1, PT, R175, UR4, PT ;  /* 0x00000004af007c0c */ /* 0x000fe4000bf26270 */
[----:B--2---:R-:W-:Y:S01]  /*115d0*/  @!P5 LEA R4, P6, R183, R0, 0x2 ;  /* 0x00000000b704d211 */ /* 0x004fe200078c10ff */
[----:B------:R1:W-:Y:S01]  /*115e0*/  @!P2 ST.E.64 desc[UR42][R8.64], R86 ;  /* 0x000000560800a985 */ /* 0x0003e2000c101b2a */
[----:B------:R-:W-:-:S02]  /*115f0*/  ISETP.GE.AND P2, PT, R177, UR4, PT ;  /* 0x00000004b1007c0c */ /* 0x000fc4000bf46270 */
[----:B------:R-:W-:Y:S02]  /*11600*/  @!P5 LEA.HI.X R5, R183, R10, R184, 0x2, P6 ;  /* 0x0000000ab705d211 */ /* 0x000fe400030f14b8 */
[----:B0-----:R-:W-:-:S03]  /*11610*/  @!P4 LEA R6, P0, R181, R0, 0x2 ;  /* 0x00000000b506c211 */ /* 0x001fc600078010ff */
[----:B------:R0:W-:Y:S01]  /*11620*/  @!P5 ST.E.64 desc[UR42][R4.64], R90 ;  /* 0x0000005a0400d985 */ /* 0x0001e2000c101b2a */
[----:B------:R-:W-:Y:S02]  /*11630*/  ISETP.GE.AND P5, PT, R171, UR4, PT ;  /* 0x00000004ab007c0c */ /* 0x000fe4000bfa6270 */
[----:B------:R-:W-:Y:S02]  /*11640*/  @!P4 LEA.HI.X R7, R181, R10, R182, 0x2, P0 ;  /* 0x0000000ab507c211 */ /* 0x000fe400000f14b6 */
[----:B------:R-:W-:Y:S02]  /*11650*/  ISETP.GE.AND P0, PT, R173, UR4, PT ;  /* 0x00000004ad007c0c */ /* 0x000fe4000bf06270 */
[----:B-1----:R-:W-:Y:S01]  /*11660*/  @!P3 LEA R8, P6, R179, R0, 0x2 ;  /* 0x00000000b308b211 */ /* 0x002fe200078c10ff */
[----:B------:R1:W-:Y:S01]  /*11670*/  @!P4 ST.E.64 desc[UR42][R6.64], R94 ;  /* 0x0000005e0600c985 */ /* 0x0003e2000c101b2a */
[----:B------:R-:W-:Y:S02]  /*11680*/  ISETP.GE.AND P4, PT, R169, UR4, PT ;  /* 0x00000004a9007c0c */ /* 0x000fe4000bf86270 */
[----:B------:R-:W-:-:S02]  /*11690*/  @!P3 LEA.HI.X R9, R179, R10, R180, 0x2, P6 ;  /* 0x0000000ab309b211 */ /* 0x000fc400030f14b4 */
[----:B0-----:R-:W-:-:S03]  /*116a0*/  @!P2 LEA R4, P6, R177, R0, 0x2 ;  /* 0x00000000b104a211 */ /* 0x001fc600078c10ff */
[----:B------:R0:W-:Y:S01]  /*116b0*/  @!P3 ST.E.64 desc[UR42][R8.64], R98 ;  /* 0x000000620800b985 */ /* 0x0001e2000c101b2a */
[----:B------:R-:W-:Y:S02]  /*116c0*/  @!P2 LEA.HI.X R5, R177, R10, R178, 0x2, P6 ;  /* 0x0000000ab105a211 */ /* 0x000fe400030f14b2 */
[----:B-1----:R-:W-:-:S03]  /*116d0*/  @!P1 LEA R6, P3, R175, R0, 0x2 ;  /* 0x00000000af069211 */ /* 0x002fc600078610ff */
[----:B------:R1:W-:Y:S01]  /*116e0*/  @!P2 ST.E.64 desc[UR42][R4.64], R102 ;  /* 0x000000660400a985 */ /* 0x0003e2000c101b2a */
[----:B------:R-:W-:Y:S02]  /*116f0*/  @!P1 LEA.HI.X R7, R175, R10, R176, 0x2, P3 ;  /* 0x0000000aaf079211 */ /* 0x000fe400018f14b0 */
[----:B------:R-:W-:Y:S02]  /*11700*/  ISETP.GE.AND P3, PT, R167, UR4, PT ;  /* 0x00000004a7007c0c */ /* 0x000fe4000bf66270 */
[C---:B0-----:R-:W-:Y:S01]  /*11710*/  @!P0 LEA R8, P6, R173.reuse, R0, 0x2 ;  /* 0x00000000ad088211 */ /* 0x041fe200078c10ff */
[----:B------:R0:W-:Y:S03]  /*11720*/  @!P1 ST.E.64 desc[UR42][R6.64], R106 ;  /* 0x0000006a06009985 */ /* 0x0001e6000c101b2a */
[----:B------:R-:W-:Y:S02]  /*11730*/  @!P0 LEA.HI.X R9, R173, R10, R174, 0x2, P6 ;  /* 0x0000000aad098211 */ /* 0x000fe400030f14ae */
[----:B-1----:R-:W-:-:S03]  /*11740*/  @!P5 LEA R4, P1, R171, R0, 0x2 ;  /* 0x00000000ab04d211 */ /* 0x002fc600078210ff */
[----:B------:R1:W-:Y:S01]  /*11750*/  @!P0 ST.E.64 desc[UR42][R8.64], R110 ;  /* 0x0000006e08008985 */ /* 0x0003e2000c101b2a */
[----:B------:R-:W-:Y:S02]  /*11760*/  ISETP.GE.AND P0, PT, R165, UR4, PT ;  /* 0x00000004a5007c0c */ /* 0x000fe4000bf06270 */
[----:B------:R-:W-:Y:S02]  /*11770*/  @!P5 LEA.HI.X R5, R171, R10, R172, 0x2, P1 ;  /* 0x0000000aab05d211 */ /* 0x000fe400008f14ac */
[----:B------:R-:W-:Y:S02]  /*11780*/  ISETP.GE.AND P1, PT, R163, UR4, PT ;  /* 0x00000004a3007c0c */ /* 0x000fe4000bf26270 */
[C---:B0-----:R-:W-:Y:S01]  /*11790*/  @!P4 LEA R6, P2, R169.reuse, R0, 0x2 ;  /* 0x00000000a906c211 */ /* 0x041fe200078410ff */
[----:B------:R0:W-:Y:S03]  /*117a0*/  @!P5 ST.E.64 desc[UR42][R4.64], R114 ;  /* 0x000000720400d985 */ /* 0x0001e6000c101b2a */
[----:B------:R-:W-:-:S02]  /*117b0*/  @!P4 LEA.HI.X R7, R169, R10, R170, 0x2, P2 ;  /* 0x0000000aa907c211 */ /* 0x000fc400010f14aa */
[----:B------:R-:W-:Y:S02]  /*117c0*/  ISETP.GE.AND P2, PT, R157, UR4, PT ;  /* 0x000000049d007c0c */ /* 0x000fe4000bf46270 */
[----:B-1----:R-:W-:Y:S01]  /*117d0*/  @!P3 LEA R8, P6, R167, R0, 0x2 ;  /* 0x00000000a708b211 */ /* 0x002fe200078c10ff */
[----:B------:R1:W-:Y:S01]  /*117e0*/  @!P4 ST.E.64 desc[UR42][R6.64], R118 ;  /* 0x000000760600c985 */ /* 0x0003e2000c101b2a */
[----:B------:R-:W-:Y:S02]  /*117f0*/  ISETP.GE.AND P4, PT, R161, UR4, PT ;  /* 0x00000004a1007c0c */ /* 0x000fe4000bf86270 */
[----:B------:R-:W-:Y:S02]  /*11800*/  @!P3 LEA.HI.X R9, R167, R10, R168, 0x2, P6 ;  /* 0x0000000aa709b211 */ /* 0x000fe400030f14a8 */
[----:B0-----:R-:W-:-:S03]  /*11810*/  @!P1 LEA R4, P6, R163, R0, 0x2 ;  /* 0x00000000a3049211 */ /* 0x001fc600078c10ff */
[----:B------:R0:W-:Y:S01]  /*11820*/  @!P3 ST.E.64 desc[UR42][R8.64], R122 ;  /* 0x0000007a0800b985 */ /* 0x0001e2000c101b2a */
[----:B------:R-:W-:Y:S02]  /*11830*/  ISETP.GE.AND P3, PT, R159, UR4, PT ;  /* 0x000000049f007c0c */ /* 0x000fe4000bf66270 */
[----:B------:R-:W-:Y:S02]  /*11840*/  @!P1 LEA.HI.X R5, R163, R10, R164, 0x2, P6 ;  /* 0x0000000aa3059211 */ /* 0x000fe400030f14a4 */
[----:B-1----:R-:W-:-:S04]  /*11850*/  @!P0 LEA R6, P5, R165, R0, 0x2 ;  /* 0x00000000a5068211 */ /* 0x002fc800078a10ff */
[----:B------:R-:W-:Y:S02]  /*11860*/  @!P0 LEA.HI.X R7, R165, R10, R166, 0x2, P5 ;  /* 0x0000000aa5078211 */ /* 0x000fe400028f14a6 */
[----:B------:R-:W-:-:S03]  /*11870*/  ISETP.GE.AND P5, PT, R152, UR4, PT ;  /* 0x0000000498007c0c */ /* 0x000fc6000bfa6270 */
[----:B------:R1:W-:Y:S04]  /*11880*/  @!P0 ST.E.64 desc[UR42][R6.64], R126 ;  /* 0x0000007e06008985 */ /* 0x0003e8000c101b2a */
[----:B------:R2:W-:Y:S01]  /*11890*/  @!P1 ST.E.64 desc[UR42][R4.64], R130 ;  /* 0x0000008204009985 */ /* 0x0005e2000c101b2a */
[----:B0-----:R-:W-:-:S04]  /*118a0*/  @!P2 LEA R8, P1, R157, R0, 0x2 ;  /* 0x000000009d08a211 */ /* 0x001fc800078210ff */
[----:B------:R-:W-:Y:S02]  /*118b0*/  @!P2 LEA.HI.X R9, R157, R10, R158, 0x2, P1 ;  /* 0x0000000a9d09a211 */ /* 0x000fe400008f149e */
[-C--:B-1----:R-:W-:Y:S02]  /*118c0*/  @!P4 LEA R6, P0, R161, R0.reuse, 0x2 ;  /* 0x00000000a106c211 */ /* 0x082fe400078010ff */
[----:B--2---:R-:W-:Y:S02]  /*118d0*/  @!P3 LEA R4, P6, R159, R0, 0x2 ;  /* 0x000000009f04b211 */ /* 0x004fe400078c10ff */
[----:B------:R-:W-:Y:S02]  /*118e0*/  @!P4 LEA.HI.X R7, R161, R10, R162, 0x2, P0 ;  /* 0x0000000aa107c211 */ /* 0x000fe400000f14a2 */
[C---:B------:R-:W-:Y:S02]  /*118f0*/  @!P5 LEA R12, P0, R152.reuse, R0, 0x2 ;  /* 0x00000000980cd211 */ /* 0x040fe400078010ff */
[-C--:B------:R-:W-:Y:S01]  /*11900*/  @!P3 LEA.HI.X R5, R159, R10.reuse, R160, 0x2, P6 ;  /* 0x0000000a9f05b211 */ /* 0x080fe200030f14a0 */
[----:B------:R4:W-:Y:S01]  /*11910*/  @!P4 ST.E.64 desc[UR42][R6.64], R134 ;  /* 0x000000860600c985 */ /* 0x0009e2000c101b2a */
[----:B------:R-:W-:-:S02]  /*11920*/  @!P5 LEA.HI.X R13, R152, R10, R156, 0x2, P0 ;  /* 0x0000000a980dd211 */ /* 0x000fc400000f149c */
[----:B------:R-:W-:Y:S01]  /*11930*/  ISETP.GE.AND P0, PT, R20, UR4, PT ;  /* 0x0000000414007c0c */ /* 0x000fe2000bf06270 */
[----:B------:R4:W-:Y:S04]  /*11940*/  @!P3 ST.E.64 desc[UR42][R4.64], R138 ;  /* 0x0000008a0400b985 */ /* 0x0009e8000c101b2a */
[----:B------:R4:W-:Y:S04]  /*11950*/  @!P2 ST.E.64 desc[UR42][R8.64], R142 ;  /* 0x0000008e0800a985 */ /* 0x0009e8000c101b2a */
[----:B------:R4:W-:Y:S04]  /*11960*/  @!P5 ST.E.64 desc[UR42][R12.64], R146 ;  /* 0x000000920c00d985 */ /* 0x0009e8000c101b2a */
[----:B------:R-:W-:Y:S05]  /*11970*/  @P0 BRA `(.L_x_719) ;  /* 0x0000001000280947 */ /* 0x000fea0003800000 */
[----:B----4-:R-:W-:-:S04]  /*11980*/  LEA R4, P0, R20, R0, 0x2 ;  /* 0x0000000014047211 */ /* 0x010fc800078010ff */
[----:B------:R-:W-:-:S05]  /*11990*/  LEA.HI.X R5, R20, R10, R21, 0x2, P0 ;  /* 0x0000000a14057211 */ /* 0x000fca00000f1415 */
[----:B------:R0:W-:Y:S01]  /*119a0*/  ST.E.64 desc[UR42][R4.64], R150 ;  /* 0x0000009604007985 */ /* 0x0001e2000c101b2a */
[----:B------:R-:W-:Y:S05]  /*119b0*/  BRA `(.L_x_719) ;  /* 0x0000001000187947 */ /* 0x000fea0003800000 */
.L_x_713:
[----:B------:R-:W4:Y:S01]  /*119c0*/  LDL.LU R6, [R1+0x1c] ;  /* 0x00001c0001067983 */ /* 0x000f220000300800 */
[----:B------:R-:W-:Y:S01]  /*119d0*/  ULDC.64 UR6, c[0x0][0xc08] ;  /* 0x0003020000067ab9 */ /* 0x000fe20000000a00 */
[----:B------:R-:W-:Y:S02]  /*119e0*/  ULDC.64 UR4, c[0x0][0xc00] ;  /* 0x0003000000047ab9 */ /* 0x000fe40000000a00 */
[----:B------:R-:W2:Y:S04]  /*119f0*/  LDL.LU R0, [R1+0x20] ;  /* 0x0000200001007983 */ /* 0x000ea80000300800 */
[----:B01----:R-:W3:Y:S01]  /*11a00*/  LDL R10, [R1+0x18] ;  /* 0x00001800010a7983 */ /* 0x003ee20000100800 */
[----:B------:R-:W-:Y:S01]  /*11a10*/  ISETP.NE.U32.AND P1, PT, RZ, UR6, PT ;  /* 0x00000006ff007c0c */ /* 0x000fe2000bf25070 */
[----:B------:R-:W-:Y:S01]  /*11a20*/  IMAD.MOV.U32 R3, RZ, RZ, RZ ;  /* 0x000000ffff037224 */ /* 0x000fe200078e00ff */
[----:B------:R-:W-:-:S02]  /*11a30*/  ISETP.NE.U32.AND P0, PT, RZ, UR4, PT ;  /* 0x00000004ff007c0c */ /* 0x000fc4000bf05070 */
[----:B------:R-:W-:Y:S02]  /*11a40*/  ISETP.NE.AND.EX P1, PT, RZ, UR7, PT, P1 ;  /* 0x00000007ff007c0c */ /* 0x000fe4000bf25310 */
[----:B------:R-:W-:Y:S01]  /*11a50*/  ISETP.NE.AND.EX P0, PT, RZ, UR5, PT, P0 ;  /* 0x00000005ff007c0c */ /* 0x000fe2000bf05300 */
[----:B------:R-:W0:Y:S01]  /*11a60*/  S2R R8, SR_TID.X ;  /* 0x0000000000087919 */ /* 0x000e220000002100 */
[----:B----4-:R-:W-:-:S04]  /*11a70*/  IADD3 R4, P2, R6, UR4, RZ ;  /* 0x0000000406047c10 */ /* 0x010fc8000ff5e0ff */
[----:B--2---:R-:W-:-:S05]  /*11a80*/  IADD3.X R5, R0, UR5, RZ, P2, !PT ;  /* 0x0000000500057c10 */ /* 0x004fca00097fe4ff */
[----:B------:R-:W-:Y:S01]  /*11a90*/  @P1 IADD3 R6, P2, R6, UR6, RZ ;  /* 0x0000000606061c10 */ /* 0x000fe2000ff5e0ff */
[----:B------:R-:W-:Y:S01]  /*11aa0*/  ULDC UR4, c[0x0][0xa88] ;  /* 0x0002a20000047ab9 */ /* 0x000fe20000000800 */
[----:B------:R1:W5:Y:S02]  /*11ab0*/  @P0 LDG.E R3, desc[UR42][R4.64] ;  /* 0x0000002a04030981 */ /* 0x000364000c1e1900 */
[----:B------:R-:W-:Y:S02]  /*11ac0*/  @P1 IADD3.X R7, R0, UR7, RZ, P2, !PT ;  /* 0x0000000700071c10 */ /* 0x000fe400097fe4ff */
[----:B------:R-:W-:-:S06]  /*11ad0*/  MOV R0, UR4 ;  /* 0x0000000400007c02 */ /* 0x000fcc0008000f00 */
[----:B------:R1:W5:Y:S01]  /*11ae0*/  @P1 LDG.E R0, desc[UR42][R6.64] ;  /* 0x0000002a06001981 */ /* 0x000362000c1e1900 */
[----:B---3--:R-:W-:Y:S01]  /*11af0*/  ISETP.NE.AND P2, PT, R10, RZ, PT ;  /* 0x000000ff0a00720c */ /* 0x008fe20003f45270 */
[----:B0-----:R-:W-:-:S05]  /*11b00*/  VIADD R9, R8, 0xffffff80 ;  /* 0xffffff8008097836 */ /* 0x001fca0000000000 */
[----:B------:R-:W-:-:S07]  /*11b10*/  ISETP.GT.AND P3, PT, R9, 0x3f, PT ;  /* 0x0000003f0900780c */ /* 0x000fce0003f64270 */
[----:B------:R-:W0:Y:S02]  /*11b20*/  @!P2 LDC R10, c[0x0][0xad4] ;  /* 0x0002b500ff0aab82 */ /* 0x000e240000000800 */
[----:B0-----:R1:W-:Y:S01]  /*11b30*/  @!P2 STL [R1+0x18], R10 ;  /* 0x0000180a0100a387 */ /* 0x0013e20000100800 */
[----:B------:R-:W-:Y:S01]  /*11b40*/  ISETP.GT.AND P2, PT, R10, 0x1, PT ;  /* 0x000000010a00780c */ /* 0x000fe20003f44270 */
[----:B------:R-:W-:-:S12]  /*11b50*/  @P1 BRA `(.L_x_722) ;  /* 0x0000000000101947 */ /* 0x000fd80003800000 */
[----:B------:R-:W-:Y:S05]  /*11b60*/  @!P0 BRA `(.L_x_722) ;  /* 0x00000000000c8947 */ /* 0x000fea0003800000 */
[----:B-1----:R-:W2:Y:S04]  /*11b70*/  LDG.E R7, desc[UR42][R4.64] ;  /* 0x0000002a04077981 */ /* 0x002ea8000c1e1900 */
[----:B-----5:R-:W2:Y:S02]  /*11b80*/  LDG.E R0, desc[UR42][R4.64+0x4] ;  /* 0x0000042a04007981 */ /* 0x020ea4000c1e1900 */
[----:B--2---:R-:W-:-:S07]  /*11b90*/  IMAD.IADD R0, R0, 0x1, -R7 ;  /* 0x0000000100007824 */ /* 0x004fce00078e0a07 */
.L_x_722:
[----:B-1----:R-:W2:Y:S04]  /*11ba0*/  LDL.LU R5, [R1+0x14] ;  /* 0x0000140001057983 */ /* 0x002ea80000300800 */
[----:B------:R-:W3:Y:S01]  /*11bb0*/  LDL.LU R4, [R1+0x40] ;  /* 0x0000400001047983 */ /* 0x000ee20000300800 */
[----:B------:R-:W-:Y:S01]  /*11bc0*/  BSSY B1, `(.L_x_723) ;  /* 0x0000038000017945 */ /* 0x000fe20003800000 */
[----:B-----5:R-:W-:Y:S02]  /*11bd0*/  SHF.R.S32.HI R26, RZ, 0x1f, R3 ;  /* 0x0000001fff1a7819 */ /* 0x020fe40000011403 */
[----:B--2---:R-:W-:Y:S02]  /*11be0*/  SEL R21, R5, RZ, !P0 ;  /* 0x000000ff05157207 */ /* 0x004fe40004000000 */
[----:B---3--:R-:W-:Y:S01]  /*11bf0*/  SEL R28, R4, RZ, !P0 ;  /* 0x000000ff041c7207 */ /* 0x008fe20004000000 */
[----:B------:R-:W-:Y:S06]  /*11c00*/  @P3 BRA `(.L_x_724) ;  /* 0x0000000000cc3947 */ /* 0x000fec0003800000 */
[----:B------:R-:W2:Y:S01]  /*11c10*/  LDL R4, [R1+0x24] ;  /* 0x0000240001047983 */ /* 0x000ea20000100800 */
[----:B------:R-:W0:Y:S02]  /*11c20*/  LDC R31, c[0x0][0xbe8] ;  /* 0x0002fa00ff1f7b82 */ /* 0x000e240000000800 */
[----:B0-----:R-:W-:Y:S02]  /*11c30*/  IMAD R5, R0, R31, RZ ;  /* 0x0000001f00057224 */ /* 0x001fe400078e02ff */
[----:B--2---:R-:W-:-:S04]  /*11c40*/  IMAD R4, R4, 0x40, R8 ;  /* 0x0000004004047824 */ /* 0x004fc800078e0208 */
[----:B------:R-:W-:-:S05]  /*11c50*/  VIADD R30, R4, 0xffffff80 ;  /* 0xffffff80041e7836 */ /* 0x000fca0000000000 */
[----:B------:R-:W-:-:S13]  /*11c60*/  ISETP.GE.AND P0, PT, R30, R5, PT ;  /* 0x000000051e00720c */ /* 0x000fda0003f06270 */
[----:B------:R-:W-:Y:S05]  /*11c70*/  @P0 BRA `(.L_x_724) ;  /* 0x0000000000b00947 */ /* 0x000fea0003800000 */
[----:B------:R-:W2:Y:S01]  /*11c80*/  LDL.LU R32, [R1+0x38] ;  /* 0x0000380001207983 */ /* 0x000ea20000300800 */
[----:B------:R-:W-:Y:S01]  /*11c90*/  IMAD.MOV.U32 R24, RZ, RZ, 0x9b8 ;  /* 0x000009b8ff187424 */ /* 0x000fe200078e00ff */
[----:B------:R-:W-:Y:S01]  /*11ca0*/  ISETP.GT.AND P0, PT, R10, 0x1, PT ;  /* 0x000000010a00780c */ /* 0x000fe20003f04270 */
[----:B------:R-:W-:Y:S01]  /*11cb0*/  IMAD.MOV.U32 R25, RZ, RZ, R30 ;  /* 0x000000ffff197224 */ /* 0x000fe200078e001e */
[----:B------:R-:W-:Y:S01]  /*11cc0*/  ISETP.NE.AND P1, PT, R31, 0x1, PT ;  /* 0x000000011f00780c */ /* 0x000fe20003f25270 */
[----:B------:R-:W0:Y:S01]  /*11cd0*/  LDC.64 R10, c[0x0][0xba8] ;  /* 0x0002ea00ff0a7b82 */ /* 0x000e220000000a00 */
[----:B------:R-:W-:-:S07]  /*11ce0*/  SEL R24, R24, 0x978, P0 ;  /* 0x0000097818187807 */ /* 0x000fce0000000000 */
[----:B------:R-:W1:Y:S08]  /*11cf0*/  LDC.64 R4, c[0x0][R24+0x220] ;  /* 0x0000880018047b82 */ /* 0x000e700000000a00 */
[----:B------:R-:W3:Y:S08]  /*11d00*/  LDC.64 R12, c[0x0][R24+0x218] ;  /* 0x00008600180c7b82 */ /* 0x000ef00000000a00 */
[----:B------:R-:W4:Y:S08]  /*11d10*/  LDC.64 R6, c[0x0][R24+0x228] ;  /* 0x00008a0018067b82 */ /* 0x000f300000000a00 */
[----:B------:R-:W5:Y:S08]  /*11d20*/  @P1 LDC R15, c[0x0][0xbec] ;  /* 0x0002fb00ff0f1b82 */ /* 0x000f700000000800 */
[----:B------:R-:W4:Y:S08]  /*11d30*/  LDC.64 R8, c[0x0][R24+0x210] ;  /* 0x0000840018087b82 */ /* 0x000f300000000a00 */
[----:B------:R-:W4:Y:S01]  /*11d40*/  @P1 LDC R29, c[0x0][0xbf0] ;  /* 0x0002fc00ff1d1b82 */ /* 0x000f220000000800 */
[----:B-----5:R-:W-:-:S07]  /*11d50*/  @P1 IMAD.HI.U32 R20, R30, R15, RZ ;  /* 0x0000000f1e141227 */ /* 0x020fce00078e00ff */
[----:B0-----:R-:W0:Y:S01]  /*11d60*/  @!P0 LDC R10, c[0x0][0xb50] ;  /* 0x0002d400ff0a8b82 */ /* 0x001e220000000800 */
[-C--:B-1----:R-:W-:Y:S02]  /*11d70*/  IMAD R5, R5, R21.reuse, RZ ;  /* 0x0000001505057224 */ /* 0x082fe400078e02ff */
[----:B------:R-:W-:-:S05]  /*11d80*/  IMAD.WIDE.U32 R14, R4, R21, RZ ;  /* 0x00000015040e7225 */ /* 0x000fca00078e00ff */
[----:B------:R-:W1:Y:S01]  /*11d90*/  @!P0 LDC R11, c[0x0][0xb54] ;  /* 0x0002d500ff0b8b82 */ /* 0x000e620000000800 */
[-C--:B---3--:R-:W-:Y:S02]  /*11da0*/  IMAD R27, R13, R184.reuse, RZ ;  /* 0x000000b80d1b7224 */ /* 0x088fe400078e02ff */
[----:B------:R-:W-:Y:S01]  /*11db0*/  IMAD.WIDE.U32 R12, R12, R184, RZ ;  /* 0x000000b80c0c7225 */ /* 0x000fe200078e00ff */
[----:B----4-:R-:W-:-:S03]  /*11dc0*/  @P1 SHF.R.U32.HI R25, RZ, R29, R20 ;  /* 0x0000001dff191219 */ /* 0x010fc60000011614 */
[----:B------:R-:W-:Y:S01]  /*11dd0*/  IMAD R29, R4, R28, R5 ;  /* 0x0000001c041d7224 */ /* 0x000fe200078e0205 */
[----:B------:R-:W-:Y:S01]  /*11de0*/  IADD3 R12, P1, P3, R14, R12, R3 ;  /* 0x0000000c0e0c7210 */ /* 0x000fe20007b3e003 */
[----:B------:R-:W-:Y:S02]  /*11df0*/  IMAD.IADD R27, R13, 0x1, R27 ;  /* 0x000000010d1b7824 */ /* 0x000fe400078e021b */
[----:B------:R-:W-:Y:S02]  /*11e00*/  IMAD.MOV R4, RZ, RZ, -R25 ;  /* 0x000000ffff047224 */ /* 0x000fe400078e0a19 */
[----:B------:R-:W-:Y:S01]  /*11e10*/  IMAD.IADD R29, R15, 0x1, R29 ;  /* 0x000000010f1d7824 */ /* 0x000fe200078e021d */
[----:B--2---:R-:W-:-:S05]  /*11e20*/  SEL R5, R32, RZ, P0 ;  /* 0x000000ff20057207 */ /* 0x004fca0000000000 */
[-C--:B------:R-:W-:Y:S02]  /*11e30*/  IMAD R13, R7, R5.reuse, RZ ;  /* 0x00000005070d7224 */ /* 0x080fe400078e02ff */
[----:B------:R-:W-:-:S04]  /*11e40*/  IMAD.WIDE.U32 R6, R6, R5, RZ ;  /* 0x0000000506067225 */ /* 0x000fc800078e00ff */
[----:B------:R-:W-:Y:S01]  /*11e50*/  IMAD R5, R31, R4, R30 ;  /* 0x000000041f057224 */ /* 0x000fe200078e021e */
[----:B------:R-:W-:Y:S01]  /*11e60*/  IADD3.X R4, R29, R27, R26, P1, P3 ;  /* 0x0000001b1d047210 */ /* 0x000fe20000fe641a */
[----:B------:R-:W-:Y:S01]  /*11e70*/  IMAD.IADD R13, R7, 0x1, R13 ;  /* 0x00000001070d7824 */ /* 0x000fe200078e020d */
[----:B------:R-:W-:Y:S02]  /*11e80*/  IADD3 R6, P0, P1, R25, R12, R6 ;  /* 0x0000000c19067210 */ /* 0x000fe4000791e006 */
[----:B------:R-:W-:-:S04]  /*11e90*/  SHF.R.S32.HI R25, RZ, 0x1f, R25 ;  /* 0x0000001fff197819 */ /* 0x000fc80000011419 */
[----:B------:R-:W-:Y:S01]  /*11ea0*/  IADD3.X R7, R25, R4, R13, P0, P1 ;  /* 0x0000000419077210 */ /* 0x000fe200007e240d */
[-C--:B------:R-:W-:Y:S01]  /*11eb0*/  IMAD R4, R9, R5.reuse, RZ ;  /* 0x0000000509047224 */ /* 0x080fe200078e02ff */
[----:B------:R-:W-:Y:S01]  /*11ec0*/  SHF.R.S32.HI R13, RZ, 0x1f, R5 ;  /* 0x0000001fff0d7819 */ /* 0x000fe20000011405 */
[----:B------:R-:W-:-:S04]  /*11ed0*/  IMAD.WIDE.U32 R6, R8, R5, R6 ;  /* 0x0000000508067225 */ /* 0x000fc800078e0006 */
[----:B------:R-:W-:Y:S01]  /*11ee0*/  IMAD R13, R8, R13, R4 ;  /* 0x0000000d080d7224 */ /* 0x000fe200078e0204 */
[----:B0-----:R-:W-:Y:S01]  /*11ef0*/  LEA R10, P0, R6, R10, 0x2 ;  /* 0x0000000a060a7211 */ /* 0x001fe200078010ff */
[----:B------:R-:W-:Y:S02]  /*11f00*/  IMAD.MOV.U32 R5, RZ, RZ, -0x800000 ;  /* 0xff800000ff057424 */ /* 0x000fe400078e00ff */
[----:B------:R-:W-:-:S05]  /*11f10*/  IMAD.IADD R4, R7, 0x1, R13 ;  /* 0x0000000107047824 */ /* 0x000fca00078e020d */
[----:B-1----:R-:W-:-:S05]  /*11f20*/  LEA.HI.X R11, R6, R11, R4, 0x2, P0 ;  /* 0x0000000b060b7211 */ /* 0x002fca00000f1404 */
[----:B------:R0:W-:Y:S02]  /*11f30*/  STG.E desc[UR42][R10.64], R5 ;  /* 0x000000050a007986 */ /* 0x0001e4000c10192a */
.L_x_724:
[----:B------:R-:W-:Y:S05]  /*11f40*/  BSYNC B1 ;  /* 0x0000000000017941 */ /* 0x000fea0003800000 */
.L_x_723:
[----:B------:R-:W-:Y:S05]  /*11f50*/  @P2 BRA `(.L_x_719) ;  /* 0x0000000800b02947 */ /* 0x000fea0003800000 */
[----:B------:R-:W2:Y:S01]  /*11f60*/  LDL.LU R8, [R1+0x24] ;  /* 0x0000240001087983 */ /* 0x000ea20000300800 */
[----:B0-----:R-:W0:Y:S01]  /*11f70*/  LDC R11, c[0x0][0xbe8] ;  /* 0x0002fa00ff0b7b82 */ /* 0x001e220000000800 */
[----:B------:R-:W-:Y:S01]  /*11f80*/  ULDC.64 UR4, c[0x0][0xaa0] ;  /* 0x0002a80000047ab9 */ /* 0x000fe20000000a00 */
[----:B------:R-:W-:Y:S01]  /*11f90*/  VIADD R38, R192, 0x40 ;  /* 0x00000040c0267836 */ /* 0x000fe20000000000 */
[----:B------:R-:W1:Y:S01]  /*11fa0*/  S2R R6, SR_TID.X ;  /* 0x0000000000067919 */ /* 0x000e620000002100 */
[----:B------:R-:W-:Y:S01]  /*11fb0*/  IMAD R4, R26, UR4, RZ ;  /* 0x000000041a047c24 */ /* 0x000fe2000f8e02ff */
[----:B------:R-:W-:Y:S01]  /*11fc0*/  BSSY B1, `(.L_x_725) ;  /* 0x0000081000017945 */ /* 0x000fe20003800000 */
[----:B------:R-:W-:Y:S02]  /*11fd0*/  VIADD R36, R192, 0x80 ;  /* 0x00000080c0247836 */ /* 0x000fe40000000000 */
[C---:B------:R-:W-:Y:S02]  /*11fe0*/  IMAD R7, R3.reuse, UR5, R4 ;  /* 0x0000000503077c24 */ /* 0x040fe4000f8e0204 */
[----:B------:R-:W-:Y:S01]  /*11ff0*/  IMAD.WIDE.U32 R4, R3, UR4, RZ ;  /* 0x0000000403047c25 */ /* 0x000fe2000f8e00ff */
[----:B------:R-:W-:Y:S01]  /*12000*/  ULDC.64 UR4, c[0x0][0xae8] ;  /* 0x0002ba0000047ab9 */ /* 0x000fe20000000a00 */
[----:B------:R-:W3:Y:S02]  /*12010*/  LDC R3, c[0x0][0xac8] ;  /* 0x0002b200ff037b82 */ /* 0x000ee40000000800 */
[----:B------:R-:W-:-:S02]  /*12020*/  IMAD.IADD R5, R5, 0x1, R7 ;  /* 0x0000000105057824 */ /* 0x000fc400078e0207 */
[----:B------:R-:W-:Y:S02]  /*12030*/  VIADD R34, R192, 0xc0 ;  /* 0x000000c0c0227836 */ /* 0x000fe40000000000 */
[----:B------:R-:W-:-:S04]  /*12040*/  IMAD.WIDE.U32 R4, R184, UR4, R4 ;  /* 0x00000004b8047c25 */ /* 0x000fc8000f8e0004 */
[----:B------:R-:W-:Y:S01]  /*12050*/  IMAD R5, R184, UR5, R5 ;  /* 0x00000005b8057c24 */ /* 0x000fe2000f8e0205 */
[----:B------:R-:W-:Y:S01]  /*12060*/  ULDC.64 UR4, c[0x0][0xaf0] ;  /* 0x0002bc0000047ab9 */ /* 0x000fe20000000a00 */
[----:B0-----:R-:W-:Y:S01]  /*12070*/  ISETP.NE.AND P0, PT, R11, 0x1, PT ;  /* 0x000000010b00780c */ /* 0x001fe20003f05270 */
[----:B------:R-:W-:Y:S02]  /*12080*/  VIADD R32, R192, 0x100 ;  /* 0x00000100c0207836 */ /* 0x000fe40000000000 */
[----:B------:R-:W-:-:S04]  /*12090*/  IMAD.WIDE.U32 R4, R21, UR4, R4 ;  /* 0x0000000415047c25 */ /* 0x000fc8000f8e0004 */
[C---:B------:R-:W-:Y:S02]  /*120a0*/  VIADD R30, R192.reuse, 0x140 ;  /* 0x00000140c01e7836 */ /* 0x040fe40000000000 */
[----:B------:R-:W-:Y:S02]  /*120b0*/  VIADD R27, R192, 0x180 ;  /* 0x00000180c01b7836 */ /* 0x000fe40000000000 */
[----:B-1----:R-:W-:Y:S01]  /*120c0*/  VIADD R6, R6, 0xffffff80 ;  /* 0xffffff8006067836 */ /* 0x002fe20000000000 */
[-C--:B---3--:R-:W-:Y:S01]  /*120d0*/  ISETP.GE.AND P1, PT, R38, R3.reuse, PT ;  /* 0x000000032600720c */ /* 0x088fe20003f26270 */
[----:B------:R-:W0:Y:S01]  /*120e0*/  @P0 LDC R13, c[0x0][0xbec] ;  /* 0x0002fb00ff0d0b82 */ /* 0x000e220000000800 */
[CC--:B------:R-:W-:Y:S01]  /*120f0*/  ISETP.GE.AND P2, PT, R192.reuse, R3.reuse, PT ;  /* 0x00000003c000720c */ /* 0x0c0fe20003f46270 */
[C---:B------:R-:W-:Y:S01]  /*12100*/  VIADD R24, R192.reuse, 0x1c0 ;  /* 0x000001c0c0187836 */ /* 0x040fe20000000000 */
[----:B------:R-:W-:Y:S01]  /*12110*/  SHF.R.S32.HI R9, RZ, 0x1f, R6 ;  /* 0x0000001fff097819 */ /* 0x000fe20000011406 */
[C---:B------:R-:W-:Y:S01]  /*12120*/  VIADD R25, R192.reuse, 0x1c0 ;  /* 0x000001c0c0197836 */ /* 0x040fe20000000000 */
[----:B------:R-:W-:Y:S01]  /*12130*/  SEL R10, RZ, 0xffffffff, P1 ;  /* 0xffffffffff0a7807 */ /* 0x000fe20000800000 */
[----:B------:R-:W-:Y:S01]  /*12140*/  VIADD R29, R192, 0x180 ;  /* 0x00000180c01d7836 */ /* 0x000fe20000000000 */
[----:B------:R-:W-:Y:S01]  /*12150*/  LEA.HI R9, R9, R6, RZ, 0x3 ;  /* 0x0000000609097211 */ /* 0x000fe200078f18ff */
[----:B------:R-:W1:Y:S01]  /*12160*/  @P0 LDC R15, c[0x0][0xbf0] ;  /* 0x0002fc00ff0f0b82 */ /* 0x000e620000000800 */
[----:B------:R-:W-:Y:S01]  /*12170*/  ISETP.GE.AND P1, PT, R36, R3, PT ;  /* 0x000000032400720c */ /* 0x000fe20003f26270 */
[----:B------:R-:W-:Y:S01]  /*12180*/  IMAD.SHL.U32 R10, R10, 0x2, RZ ;  /* 0x000000020a0a7824 */ /* 0x000fe200078e00ff */
[----:B------:R-:W-:Y:S01]  /*12190*/  LOP3.LUT R7, R9, 0xfffffff8, RZ, 0xc0, !PT ;  /* 0xfffffff809077812 */ /* 0x000fe200078ec0ff */
[C---:B------:R-:W-:Y:S01]  /*121a0*/  VIADD R31, R192.reuse, 0x140 ;  /* 0x00000140c01f7836 */ /* 0x040fe20000000000 */
[----:B------:R-:W-:Y:S01]  /*121b0*/  SHF.R.S32.HI R9, RZ, 0x3, R9 ;  /* 0x00000003ff097819 */ /* 0x000fe20000011409 */
[----:B------:R-:W-:Y:S01]  /*121c0*/  VIADD R33, R192, 0x100 ;  /* 0x00000100c0217836 */ /* 0x000fe20000000000 */
[----:B------:R-:W-:Y:S01]  /*121d0*/  SHF.R.S32.HI R25, RZ, 0x1f, R25 ;  /* 0x0000001fff197819 */ /* 0x000fe20000011419 */
[----:B------:R-:W-:Y:S01]  /*121e0*/  IMAD.IADD R6, R6, 0x1, -R7 ;  /* 0x0000000106067824 */ /* 0x000fe200078e0a07 */
[----:B------:R-:W-:Y:S01]  /*121f0*/  SHF.R.S32.HI R29, RZ, 0x1f, R29 ;  /* 0x0000001fff1d7819 */ /* 0x000fe2000001141d */
[----:B------:R-:W-:Y:S01]  /*12200*/  VIADD R35, R192, 0xc0 ;  /* 0x000000c0c0237836 */ /* 0x000fe20000000000 */
[----:B------:R-:W-:Y:S01]  /*12210*/  SHF.R.S32.HI R31, RZ, 0x1f, R31 ;  /* 0x0000001fff1f7819 */ /* 0x000fe2000001141f */
[----:B------:R-:W-:Y:S01]  /*12220*/  IMAD R7, R6, 0x20, R9 ;  /* 0x0000002006077824 */ /* 0x000fe200078e0209 */
[----:B------:R-:W-:Y:S01]  /*12230*/  SHF.R.S32.HI R33, RZ, 0x1f, R33 ;  /* 0x0000001fff217819 */ /* 0x000fe20000011421 */
[----:B------:R-:W-:Y:S01]  /*12240*/  IMAD R6, R28, UR4, RZ ;  /* 0x000000041c067c24 */ /* 0x000fe2000f8e02ff */
[----:B------:R-:W-:Y:S01]  /*12250*/  SHF.R.S32.HI R35, RZ, 0x1f, R35 ;  /* 0x0000001fff237819 */ /* 0x000fe20000011423 */
[----:B------:R-:W-:-:S02]  /*12260*/  VIADD R37, R192, 0x80 ;  /* 0x00000080c0257836 */ /* 0x000fc40000000000 */
[----:B------:R-:W-:-:S03]  /*12270*/  VIADD R39, R192, 0x40 ;  /* 0x00000040c0277836 */ /* 0x000fc60000000000 */
[----:B------:R-:W-:Y:S02]  /*12280*/  SHF.R.S32.HI R37, RZ, 0x1f, R37 ;  /* 0x0000001fff257819 */ /* 0x000fe40000011425 */
[----:B------:R-:W-:Y:S01]  /*12290*/  SHF.R.S32.HI R39, RZ, 0x1f, R39 ;  /* 0x0000001fff277819 */ /* 0x000fe20000011427 */
[C---:B--2---:R-:W-:Y:S02]  /*122a0*/  IMAD R20, R8.reuse, 0x40, R9 ;  /* 0x0000004008147824 */ /* 0x044fe400078e0209 */
[----:B------:R-:W-:Y:S02]  /*122b0*/  IMAD R8, R8, 0x40, R7 ;  /* 0x0000004008087824 */ /* 0x000fe400078e0207 */
[----:B------:R-:W-:Y:S01]  /*122c0*/  IMAD R9, R21, UR5, R6 ;  /* 0x0000000515097c24 */ /* 0x000fe2000f8e0206 */
[----:B------:R-:W-:Y:S01]  /*122d0*/  ULDC.64 UR4, c[0x0][0xae0] ;  /* 0x0002b80000047ab9 */ /* 0x000fe20000000a00 */
[----:B0-----:R-:W-:-:S04]  /*122e0*/  @P0 IMAD.HI.U32 R6, R8, R13, RZ ;  /* 0x0000000d08060227 */ /* 0x001fc800078e00ff */
[----:B------:R-:W-:Y:S01]  /*122f0*/  IMAD.MOV.U32 R7, RZ, RZ, R8 ;  /* 0x000000ffff077224 */ /* 0x000fe200078e0008 */
[----:B-1----:R-:W-:Y:S01]  /*12300*/  @P0 SHF.R.U32.HI R7, RZ, R15, R6 ;  /* 0x0000000fff070219 */ /* 0x002fe20000011606 */
[----:B------:R-:W-:Y:S01]  /*12310*/  IMAD.IADD R5, R5, 0x1, R9 ;  /* 0x0000000105057824 */ /* 0x000fe200078e0209 */
[----:B------:R-:W-:Y:S01]  /*12320*/  SEL R9, RZ, 0x1, P2 ;  /* 0x00000001ff097807 */ /* 0x000fe20001000000 */
[----:B------:R-:W-:Y:S01]  /*12330*/  IMAD R21, R0, R11, RZ ;  /* 0x0000000b00157224 */ /* 0x000fe200078e02ff */
[----:B------:R-:W-:Y:S01]  /*12340*/  ISETP.GE.AND P0, PT, R34, R3, PT ;  /* 0x000000032200720c */ /* 0x000fe20003f06270 */
[----:B------:R-:W-:Y:S01]  /*12350*/  IMAD.WIDE.U32 R4, R7, UR4, R4 ;  /* 0x0000000407047c25 */ /* 0x000fe2000f8e0004 */
[----:B------:R-:W-:Y:S02]  /*12360*/  LOP3.LUT R6, R10, 0x2, R9, 0xe2, !PT ;  /* 0x000000020a067812 */ /* 0x000fe400078ee209 */
[----:B------:R-:W-:Y:S01]  /*12370*/  SEL R10, RZ, 0xffffffff, P1 ;  /* 0xffffffffff0a7807 */ /* 0x000fe20000800000 */
[--C-:B------:R-:W-:Y:S01]  /*12380*/  IMAD.MOV R9, RZ, RZ, -R7.reuse ;  /* 0x000000ffff097224 */ /* 0x100fe200078e0a07 */
[----:B------:R-:W-:-:S02]  /*12390*/  SHF.R.S32.HI R0, RZ, 0x1f, R7 ;  /* 0x0000001fff007819 */ /* 0x000fc40000011407 */
[----:B------:R-:W-:Y:S01]  /*123a0*/  ISETP.GE.AND P1, PT, R32, R3, PT ;  /* 0x000000032000720c */ /* 0x000fe20003f26270 */
[----:B------:R-:W-:Y:S01]  /*123b0*/  IMAD R9, R11, R9, R8 ;  /* 0x000000090b097224 */ /* 0x000fe200078e0208 */
[----:B------:R-:W-:Y:S01]  /*123c0*/  SEL R8, RZ, 0xffffffff, P0 ;  /* 0xffffffffff087807 */ /* 0x000fe20000000000 */
[----:B------:R-:W-:Y:S01]  /*123d0*/  IMAD.SHL.U32 R13, R10, 0x4, RZ ;  /* 0x000000040a0d7824 */ /* 0x000fe200078e00ff */
[-C--:B------:R-:W-:Y:S01]  /*123e0*/  ISETP.GE.AND P0, PT, R30, R3.reuse, PT ;  /* 0x000000031e00720c */ /* 0x080fe20003f06270 */
[----:B------:R-:W-:Y:S01]  /*123f0*/  IMAD R0, R0, UR4, RZ ;  /* 0x0000000400007c24 */ /* 0x000fe2000f8e02ff */
[-C--:B------:R-:W-:Y:S01]  /*12400*/  ISETP.GE.AND P2, PT, R24, R3.reuse, PT ;  /* 0x000000031800720c */ /* 0x080fe20003f46270 */
[----:B------:R-:W-:Y:S01]  /*12410*/  IMAD.SHL.U32 R11, R8, 0x8, RZ ;  /* 0x00000008080b7824 */ /* 0x000fe200078e00ff */
[----:B------:R-:W-:Y:S01]  /*12420*/  LOP3.LUT R6, R13, 0x4, R6, 0xe2, !PT ;  /* 0x000000040d067812 */ /* 0x000fe200078ee206 */
[----:B------:R-:W-:Y:S01]  /*12430*/  IMAD R7, R7, UR5, R0 ;  /* 0x0000000507077c24 */ /* 0x000fe2000f8e0200 */
[----:B------:R-:W-:Y:S01]  /*12440*/  SEL R8, RZ, 0xffffffff, P1 ;  /* 0xffffffffff087807 */ /* 0x000fe20000800000 */
[----:B------:R-:W-:Y:S01]  /*12450*/  ULDC.64 UR4, c[0x0][0xad8] ;  /* 0x0002b60000047ab9 */ /* 0x000fe20000000a00 */
[----:B------:R-:W-:Y:S01]  /*12460*/  SHF.R.S32.HI R0, RZ, 0x1f, R9 ;  /* 0x0000001fff007819 */ /* 0x000fe20000011409 */
[----:B------:R-:W-:Y:S01]  /*12470*/  IMAD.IADD R5, R5, 0x1, R7 ;  /* 0x0000000105057824 */ /* 0x000fe200078e0207 */
[----:B------:R-:W-:Y:S01]  /*12480*/  LOP3.LUT R6, R11, 0x8, R6, 0xe2, !PT ;  /* 0x000000080b067812 */ /* 0x000fe200078ee206 */
[----:B------:R-:W-:Y:S01]  /*12490*/  IMAD.SHL.U32 R11, R8, 0x10, RZ ;  /* 0x00000010080b7824 */ /* 0x000fe200078e00ff */
[----:B------:R-:W-:Y:S01]  /*124a0*/  SEL R7, RZ, 0xffffffff, P0 ;  /* 0xffffffffff077807 */ /* 0x000fe20000000000 */
[----:B------:R-:W-:Y:S01]  /*124b0*/  IMAD R0, R0, UR4, RZ ;  /* 0x0000000400007c24 */ /* 0x000fe2000f8e02ff */
[----:B------:R-:W-:Y:S01]  /*124c0*/  ISETP.GE.AND P0, PT, R27, R3, PT ;  /* 0x000000031b00720c */ /* 0x000fe20003f06270 */
[----:B------:R-:W-:Y:S01]  /*124d0*/  IMAD.WIDE.U32 R4, R9, UR4, R4 ;  /* 0x0000000409047c25 */ /* 0x000fe2000f8e0004 */
[----:B------:R-:W-:-:S03]  /*124e0*/  LOP3.LUT R6, R11, 0x10, R6, 0xe2, !PT ;  /* 0x000000100b067812 */ /* 0x000fc600078ee206 */
[----:B------:R-:W-:Y:S02]  /*124f0*/  IMAD.SHL.U32 R11, R7, 0x20, RZ ;  /* 0x00000020070b7824 */ /* 0x000fe400078e00ff */
[----:B------:R-:W-:Y:S01]  /*12500*/  IMAD R7, R9, UR5, R0 ;  /* 0x0000000509077c24 */ /* 0x000fe2000f8e0200 */
[----:B------:R-:W-:Y:S01]  /*12510*/  SEL R9, RZ, 0x40, P0 ;  /* 0x00000040ff097807 */ /* 0x000fe20000000000 */
[----:B------:R-:W-:Y:S01]  /*12520*/  ULDC.64 UR4, c[0x0][0xa80] ;  /* 0x0002a00000047ab9 */ /* 0x000fe20000000a00 */
[----:B------:R-:W-:Y:S02]  /*12530*/  ISETP.GE.AND P0, PT, R20, R21, PT ;  /* 0x000000151400720c */ /* 0x000fe40003f06270 */
[----:B------:R-:W-:Y:S02]  /*12540*/  IADD3 R5, R5, R7, RZ ;  /* 0x0000000705057210 */ /* 0x000fe40007ffe0ff */
[----:B------:R-:W-:Y:S02]  /*12550*/  LEA R12, P1, R4, UR4, 0x1 ;  /* 0x00000004040c7c11 */ /* 0x000fe4000f8208ff */
[----:B------:R-:W-:-:S02]  /*12560*/  LOP3.LUT R6, R11, 0x20, R6, 0xe2, !PT ;  /* 0x000000200b067812 */ /* 0x000fc400078ee206 */
[----:B------:R-:W-:Y:S01]  /*12570*/  LEA.HI.X R13, R4, UR5, R5, 0x1, P1 ;  /* 0x00000005040d7c11 */ /* 0x000fe200088f0c05 */
[----:B------:R0:W1:Y:S01]  /*12580*/  SHFL.IDX PT, R10, R12, RZ, 0x181f ;  /* 0x00181fff0c0a7589 */ /* 0x00006200000e0000 */
[----:B------:R-:W-:Y:S02]  /*12590*/  LOP3.LUT R14, R6, R9, RZ, 0xfc, !PT ;  /* 0x00000009060e7212 */ /* 0x000fe400078efcff */
[----:B------:R-:W-:Y:S01]  /*125a0*/  SEL R7, RZ, 0x80, P2 ;  /* 0x00000080ff077807 */ /* 0x000fe20001000000 */
[----:B------:R0:W2:Y:S03]  /*125b0*/  SHFL.IDX PT, R11, R13, RZ, 0x181f ;  /* 0x00181fff0d0b7589 */ /* 0x0000a600000e0000 */
[----:B------:R-:W-:Y:S01]  /*125c0*/  LOP3.LUT R15, R14, R7, RZ, 0xfc, !PT ;  /* 0x000000070e0f7212 */ /* 0x000fe200078efcff */
[----:B------:R-:W-:Y:S06]  /*125d0*/  @P0 BRA `(.L_x_726) ;  /* 0x00000000007c0947 */ /* 0x000fec0003800000 */
[-C--:B------:R-:W-:Y:S02]  /*125e0*/  ISETP.GE.AND P2, PT, R38, R3.reuse, PT ;  /* 0x000000032600720c */ /* 0x080fe40003f46270 */
[-C--:B------:R-:W-:Y:S02]  /*125f0*/  ISETP.GE.AND P1, PT, R192, R3.reuse, PT ;  /* 0x00000003c000720c */ /* 0x080fe40003f26270 */
[-C--:B------:R-:W-:Y:S02]  /*12600*/  ISETP.GE.AND P5, PT, R36, R3.reuse, PT ;  /* 0x000000032400720c */ /* 0x080fe40003fa6270 */
[----:B------:R-:W-:-:S07]  /*12610*/  ISETP.GE.AND P3, PT, R34, R3, PT ;  /* 0x000000032200720c */ /* 0x000fce0003f66270 */
[----:B-1----:R-:W-:Y:S02]  /*12620*/  @!P2 LEA R4, P0, R38, R10, 0x1 ;  /* 0x0000000a2604a211 */ /* 0x002fe400078008ff */
[----:B--2---:R-:W-:Y:S02]  /*12630*/  @!P1 IMAD.WIDE R6, R192, 0x2, R10 ;  /* 0x00000002c0069825 */ /* 0x004fe400078e020a */
[----:B------:R-:W-:Y:S02]  /*12640*/  @!P2 LEA.HI.X R5, R38, R11, R39, 0x1, P0 ;  /* 0x0000000b2605a211 */ /* 0x000fe400000f0c27 */
[----:B------:R-:W-:Y:S01]  /*12650*/  LOP3.LUT P0, RZ, R14, 0x40, RZ, 0xc0, !PT ;  /* 0x000000400eff7812 */ /* 0x000fe2000780c0ff */
[----:B------:R1:W-:Y:S01]  /*12660*/  @!P1 ST.E.128 desc[UR42][R6.64], RZ ;  /* 0x000000ff06009985 */ /* 0x0003e2000c101d2a */
[----:B------:R-:W-:-:S03]  /*12670*/  ISETP.GE.AND P1, PT, R30, R3, PT ;  /* 0x000000031e00720c */ /* 0x000fc60003f26270 */
[----:B------:R2:W-:Y:S01]  /*12680*/  @!P2 ST.E.128 desc[UR42][R4.64], RZ ;  /* 0x000000ff0400a985 */ /* 0x0005e2000c101d2a */
[----:B------:R-:W-:Y:S02]  /*12690*/  ISETP.GE.AND P2, PT, R32, R3, PT ;  /* 0x000000032000720c */ /* 0x000fe40003f46270 */
[----:B-1----:R-:W-:-:S04]  /*126a0*/  @!P5 LEA R6, P4, R36, R10, 0x1 ;  /* 0x0000000a2406d211 */ /* 0x002fc800078808ff */
[-C--:B------:R-:W-:Y:S02]  /*126b0*/  @!P5 LEA.HI.X R7, R36, R11.reuse, R37, 0x1, P4 ;  /* 0x0000000b2407d211 */ /* 0x080fe400020f0c25 */
[----:B------:R-:W-:Y:S02]  /*126c0*/  LOP3.LUT P4, RZ, R15, 0x80, RZ, 0xc0, !PT ;  /* 0x000000800fff7812 */ /* 0x000fe4000788c0ff */
[-C--:B--2---:R-:W-:Y:S01]  /*126d0*/  @!P3 LEA R4, P6, R34, R10.reuse, 0x1 ;  /* 0x0000000a2204b211 */ /* 0x084fe200078c08ff */
[----:B------:R1:W-:Y:S02]  /*126e0*/  @!P5 ST.E.128 desc[UR42][R6.64], RZ ;  /* 0x000000ff0600d985 */ /* 0x0003e4000c101d2a */
[----:B------:R-:W-:Y:S02]  /*126f0*/  @!P2 LEA R8, P5, R32, R10, 0x1 ;  /* 0x0000000a2008a211 */ /* 0x000fe400078a08ff */
[-C--:B------:R-:W-:Y:S02]  /*12700*/  @!P3 LEA.HI.X R5, R34, R11.reuse, R35, 0x1, P6 ;  /* 0x0000000b2205b211 */ /* 0x080fe400030f0c23 */
[----:B------:R-:W-:-:S03]  /*12710*/  @!P2 LEA.HI.X R9, R32, R11, R33, 0x1, P5 ;  /* 0x0000000b2009a211 */ /* 0x000fc600028f0c21 */
[----:B------:R2:W-:Y:S01]  /*12720*/  @!P3 ST.E.128 desc[UR42][R4.64], RZ ;  /* 0x000000ff0400b985 */ /* 0x0005e2000c101d2a */
[----:B-1----:R-:W-:-:S03]  /*12730*/  @!P1 LEA R6, P6, R30, R10, 0x1 ;  /* 0x0000000a1e069211 */ /* 0x002fc600078c08ff */
[----:B------:R3:W-:Y:S01]  /*12740*/  @!P2 ST.E.128 desc[UR42][R8.64], RZ ;  /* 0x000000ff0800a985 */ /* 0x0007e2000c101d2a */
[----:B------:R-:W-:Y:S02]  /*12750*/  @!P1 LEA.HI.X R7, R30, R11, R31, 0x1, P6 ;  /* 0x0000000b1e079211 */ /* 0x000fe400030f0c1f */
[----:B--2---:R-:W-:-:S03]  /*12760*/  @P0 LEA R4, P3, R27, R10, 0x1 ;  /* 0x0000000a1b040211 */ /* 0x004fc600078608ff */
[----:B------:R3:W-:Y:S01]  /*12770*/  @!P1 ST.E.128 desc[UR42][R6.64], RZ ;  /* 0x000000ff06009985 */ /* 0x0007e2000c101d2a */
[C---:B------:R-:W-:Y:S02]  /*12780*/  @P4 LEA R10, P5, R24.reuse, R10, 0x1 ;  /* 0x0000000a180a4211 */ /* 0x040fe400078a08ff */
[-C--:B------:R-:W-:Y:S02]  /*12790*/  @P0 LEA.HI.X R5, R27, R11.reuse, R29, 0x1, P3 ;  /* 0x0000000b1b050211 */ /* 0x080fe400018f0c1d */
[----:B------:R-:W-:-:S03]  /*127a0*/  @P4 LEA.HI.X R11, R24, R11, R25, 0x1, P5 ;  /* 0x0000000b180b4211 */ /* 0x000fc600028f0c19 */
[----:B------:R3:W-:Y:S04]  /*127b0*/  @P0 ST.E.128 desc[UR42][R4.64], RZ ;  /* 0x000000ff04000985 */ /* 0x0007e8000c101d2a */
[----:B------:R3:W-:Y:S02]  /*127c0*/  @P4 ST.E.128 desc[UR42][R10.64], RZ ;  /* 0x000000ff0a004985 */ /* 0x0007e4000c101d2a */
.L_x_726:
[----:B------:R-:W-:Y:S05]  /*127d0*/  BSYNC B1 ;  /* 0x0000000000017941 */ /* 0x000fea0003800000 */
.L_x_725:
[----:B------:R-:W-:Y:S01]  /*127e0*/  VIADD R0, R20, 0x20 ;  /* 0x0000002014007836 */ /* 0x000fe20000000000 */
[----:B--23--:R2:W3:Y:S04]  /*127f0*/  SHFL.IDX PT, R11, R13, 0x1, 0x181f ;  /* 0x00381f000d0b7f89 */ /* 0x00c4e800000e0000 */
[----:B------:R-:W-:Y:S01]  /*12800*/  ISETP.GE.AND P0, PT, R0, R21, PT ;  /* 0x000000150000720c */ /* 0x000fe20003f06270 */
[----:B-1----:R2:W1:-:S12]  /*12810*/  SHFL.IDX PT, R10, R12, 0x1, 0x181f ;  /* 0x00381f000c0a7f89 */ /* 0x00245800000e0000 */
[----:B--2---:R-:W-:Y:S05]  /*12820*/  @P0 BRA `(.L_x_719) ;  /* 0x00000000007c0947 */ /* 0x004fea0003800000 */
[-C--:B------:R-:W-:Y:S02]  /*12830*/  ISETP.GE.AND P6, PT, R192, R3.reuse, PT ;  /* 0x00000003c000720c */ /* 0x080fe40003fc6270 */
[-C--:B------:R-:W-:Y:S02]  /*12840*/  ISETP.GE.AND P5, PT, R38, R3.reuse, PT ;  /* 0x000000032600720c */ /* 0x080fe40003fa6270 */
[-C--:B------:R-:W-:Y:S02]  /*12850*/  ISETP.GE.AND P4, PT, R36, R3.reuse, PT ;  /* 0x000000032400720c */ /* 0x080fe40003f86270 */
[-C--:B------:R-:W-:Y:S02]  /*12860*/  ISETP.GE.AND P3, PT, R34, R3.reuse, PT ;  /* 0x000000032200720c */ /* 0x080fe40003f66270 */
[-C--:B------:R-:W-:Y:S02]  /*12870*/  ISETP.GE.AND P2, PT, R32, R3.reuse, PT ;  /* 0x000000032000720c */ /* 0x080fe40003f46270 */
[----:B------:R-:W-:-:S03]  /*12880*/  ISETP.GE.AND P1, PT, R30, R3, PT ;  /* 0x000000031e00720c */ /* 0x000fc60003f26270 */
[----:B-1-3--:R-:W-:Y:S02]  /*12890*/  @!P6 IMAD.WIDE R6, R192, 0x2, R10 ;  /* 0x00000002c006e825 */ /* 0x00afe400078e020a */
[----:B------:R-:W-:-:S03]  /*128a0*/  @!P5 LEA R4, P0, R38, R10, 0x1 ;  /* 0x0000000a2604d211 */ /* 0x000fc600078008ff */
[----:B------:R1:W-:Y:S01]  /*128b0*/  @!P6 ST.E.128 desc[UR42][R6.64], RZ ;  /* 0x000000ff0600e985 */ /* 0x0003e2000c101d2a */
[----:B------:R-:W-:Y:S02]  /*128c0*/  @!P5 LEA.HI.X R5, R38, R11, R39, 0x1, P0 ;  /* 0x0000000b2605d211 */ /* 0x000fe400000f0c27 */
[----:B------:R-:W-:-:S03]  /*128d0*/  LOP3.LUT P0, RZ, R14, 0x40, RZ, 0xc0, !PT ;  /* 0x000000400eff7812 */ /* 0x000fc6000780c0ff */
[----:B------:R2:W-:Y:S01]  /*128e0*/  @!P5 ST.E.128 desc[UR42][R4.64], RZ ;  /* 0x000000ff0400d985 */ /* 0x0005e2000c101d2a */
[----:B-1----:R-:W-:-:S04]  /*128f0*/  @!P4 LEA R6, P6, R36, R10, 0x1 ;  /* 0x0000000a2406c211 */ /* 0x002fc800078c08ff */
[-C--:B------:R-:W-:Y:S02]  /*12900*/  @!P4 LEA.HI.X R7, R36, R11.reuse, R37, 0x1, P6 ;  /* 0x0000000b2407c211 */ /* 0x080fe400030f0c25 */
[----:B------:R-:W-:Y:S02]  /*12910*/  LOP3.LUT P6, RZ, R15, 0x80, RZ, 0xc0, !PT ;  /* 0x000000800fff7812 */ /* 0x000fe400078cc0ff */
[-C--:B--2---:R-:W-:Y:S01]  /*12920*/  @!P3 LEA R4, P5, R34, R10.reuse, 0x1 ;  /* 0x0000000a2204b211 */ /* 0x084fe200078a08ff */
[----:B------:R1:W-:Y:S01]  /*12930*/  @!P4 ST.E.128 desc[UR42][R6.64], RZ ;  /* 0x000000ff0600c985 */ /* 0x0003e2000c101d2a */
        /* <DEDUP_REMOVED lines=14> */
.L_x_719:
[----:B------:R-:W-:Y:S05]  /*12a20*/  BSYNC B0 ;  /* 0x0000000000007941 */ /* 0x000fea0003800000 */
.L_x_712:
[----:B------:R-:W-:Y:S02]  /*12a30*/  ULDC UR4, c[0x0][0xc3c] ;  /* 0x00030f0000047ab9 */ /* 0x000fe40000000800 */
[----:B------:R-:W-:-:S13]  /*12a40*/  ISETP.GE.AND P0, PT, R155, UR4, PT ;  /* 0x000000049b007c0c */ /* 0x000fda000bf06270 */
[----:B------:R-:W-:Y:S05]  /*12a50*/  @!P0 BRA `(.L_x_727) ;  /* 0xfffffeec00a48947 */ /* 0x000fea000383ffff */
[----:B------:R-:W-:Y:S05]  /*12a60*/  BRA `(.L_x_590) ;  /* 0x0000007800347947 */ /* 0x000fea0003800000 */
.L_x_588:
        /* <DEDUP_REMOVED lines=16> */
.L_x_728:
        /* <DEDUP_REMOVED lines=43> */
.L_x_732:
[----:B------:R-:W0:Y:S01]  /*12e20*/  LDC R2, c[0x0][0xc3c] ;  /* 0x00030f00ff027b82 */ /* 0x000e220000000800 */
[----:B------:R-:W-:Y:S01]  /*12e30*/  UIADD3 UR4, UR4, 0x1f, URZ ;  /* 0x0000001f04047890 */ /* 0x000fe2000fffe03f */
[----:B------:R-:W-:Y:S02]  /*12e40*/  ULDC UR7, c[0x0][0xc3c] ;  /* 0x00030f0000077ab9 */ /* 0x000fe40000000800 */
[----:B------:R-:W-:-:S03]  /*12e50*/  IMAD.U32 R27, RZ, RZ, UR7 ;  /* 0x00000007ff1b7e24 */ /* 0x000fc6000f8e00ff */
        /* <DEDUP_REMOVED lines=33> */
.L_x_730:
        /* <DEDUP_REMOVED lines=18> */
.L_x_733:
[----:B-1----:R-:W-:Y:S01]  /*13190*/  IMAD R24, R24, UR5, R11 ;  /* 0x0000000518187c24 */ /* 0x002fe2000f8e020b */
[----:B0-----:R-:W-:Y:S01]  /*131a0*/  IABS R5, R9 ;  /* 0x0000000900057213 */ /* 0x001fe20000000000 */
[----:B------:R-:W-:Y:S01]  /*131b0*/  IMAD.MOV.U32 R11, RZ, RZ, R12 ;  /* 0x000000ffff0b7224 */ /* 0x000fe200078e000c */
[----:B------:R-:W-:Y:S01]  /*131c0*/  IABS R12, R6 ;  /* 0x00000006000c7213 */ /* 0x000fe20000000000 */
[----:B------:R-:W-:Y:S01]  /*131d0*/  IMAD.MOV.U32 R2, RZ, RZ, RZ ;  /* 0x000000ffff027224 */ /* 0x000fe200078e00ff */
[----:B------:R-:W-:Y:S01]  /*131e0*/  IADD3 R25, -R24, UR6, RZ ;  /* 0x0000000618197c10 */ /* 0x000fe2000fffe1ff */
[----:B------:R-:W-:Y:S01]  /*131f0*/  IMAD R11, R11, R4, RZ ;  /* 0x000000040b0b7224 */ /* 0x000fe200078e02ff */
[----:B------:R-:W-:Y:S01]  /*13200*/  IADD3 R12, RZ, -R12, RZ ;  /* 0x8000000cff0c7210 */ /* 0x000fe20007ffe0ff */
[----:B------:R-:W0:Y:S01]  /*13210*/  I2F.RP R8, R5 ;  /* 0x0000000500087306 */ /* 0x000e220000209400 */
[----:B------:R-:W-:Y:S01]  /*13220*/  IABS R10, R25 ;  /* 0x00000019000a7213 */ /* 0x000fe20000000000 */
[----:B------:R-:W-:-:S04]  /*13230*/  IMAD.HI.U32 R2, R3, R11, R2 ;  /* 0x0000000b03027227 */ /* 0x000fc800078e0002 */
[----:B------:R-:W-:Y:S02]  /*13240*/  IMAD.MOV.U32 R3, RZ, RZ, R10 ;  /* 0x000000ffff037224 */ /* 0x000fe400078e000a */
[----:B------:R-:W-:Y:S02]  /*13250*/  IMAD.MOV.U32 R10, RZ, RZ, R12 ;  /* 0x000000ffff0a7224 */ /* 0x000fe400078e000c */
[----:B------:R-:W-:-:S04]  /*13260*/  IMAD.HI.U32 R2, R2, R3, RZ ;  /* 0x0000000302027227 */ /* 0x000fc800078e00ff */
[----:B------:R-:W-:Y:S01]  /*13270*/  IMAD R3, R2, R10, R3 ;  /* 0x0000000a02037224 */ /* 0x000fe200078e0203 */
[----:B0-----:R-:W0:Y:S01]  /*13280*/  MUFU.RCP R8, R8 ;  /* 0x0000000800087308 */ /* 0x001e220000001000 */
[----:B------:R-:W-:-:S03]  /*13290*/  VIADD R27, R27, UR4 ;  /* 0x000000041b1b7c36 */ /* 0x000fc60008000000 */
[----:B------:R-:W-:-:S13]  /*132a0*/  ISETP.GT.U32.AND P1, PT, R4, R3, PT ;  /* 0x000000030400720c */ /* 0x000fda0003f24070 */
[----:B------:R-:W-:Y:S02]  /*132b0*/  @!P1 IMAD.IADD R3, R3, 0x1, -R4 ;  /* 0x0000000103039824 */ /* 0x000fe400078e0a04 */
[----:B0-----:R-:W-:Y:S02]  /*132c0*/  VIADD R10, R8, 0xffffffe ;  /* 0x0ffffffe080a7836 */ /* 0x001fe40000000000 */
[----:B------:R-:W-:Y:S01]  /*132d0*/  @!P1 VIADD R2, R2, 0x1 ;  /* 0x0000000102029836 */ /* 0x000fe20000000000 */
[----:B------:R-:W-:Y:S02]  /*132e0*/  ISETP.GE.U32.AND P0, PT, R3, R4, PT ;  /* 0x000000040300720c */ /* 0x000fe40003f06070 */
[----:B------:R-:W-:Y:S01]  /*132f0*/  LOP3.LUT R4, R25, R6, RZ, 0x3c, !PT ;  /* 0x0000000619047212 */ /* 0x000fe200078e3cff */
[----:B------:R0:W1:Y:S01]  /*13300*/  F2I.FTZ.U32.TRUNC.NTZ R3, R10 ;  /* 0x0000000a00037305 */ /* 0x000062000021f000 */
[----:B------:R-:W-:Y:S02]  /*13310*/  ISETP.NE.AND P1, PT, R6, RZ, PT ;  /* 0x000000ff0600720c */ /* 0x000fe40003f25270 */
[----:B------:R-:W-:-:S02]  /*13320*/  ISETP.GE.AND P2, PT, R4, RZ, PT ;  /* 0x000000ff0400720c */ /* 0x000fc40003f46270 */
[----:B0-----:R-:W-:-:S05]  /*13330*/  IABS R10, R9 ;  /* 0x00000009000a7213 */ /* 0x001fca0000000000 */
[----:B------:R-:W-:-:S04]  /*13340*/  @P0 VIADD R2, R2, 0x1 ;  /* 0x0000000102020836 */ /* 0x000fc80000000000 */
[----:B------:R-:W-:Y:S02]  /*13350*/  IMAD.MOV.U32 R8, RZ, RZ, R2 ;  /* 0x000000ffff087224 */ /* 0x000fe400078e0002 */
[----:B-1----:R-:W-:Y:S02]  /*13360*/  IMAD.MOV R2, RZ, RZ, -R3 ;  /* 0x000000ffff027224 */ /* 0x002fe400078e0a03 */
[----:B------:R-:W-:Y:S01]  /*13370*/  @!P2 IMAD.MOV R8, RZ, RZ, -R8 ;  /* 0x000000ffff08a224 */ /* 0x000fe200078e0a08 */
[----:B------:R-:W-:Y:S01]  /*13380*/  @!P1 LOP3.LUT R8, RZ, R6, RZ, 0x33, !PT ;  /* 0x00000006ff089212 */ /* 0x000fe200078e33ff */
[----:B------:R-:W-:Y:S02]  /*13390*/  IMAD R11, R2, R5, RZ ;  /* 0x00000005020b7224 */ /* 0x000fe400078e02ff */
[----:B------:R-:W-:Y:S01]  /*133a0*/  IMAD.MOV.U32 R2, RZ, RZ, RZ ;  /* 0x000000ffff027224 */ /* 0x000fe200078e00ff */
[----:B------:R-:W-:Y:S01]  /*133b0*/  IABS R4, R8 ;  /* 0x0000000800047213 */ /* 0x000fe20000000000 */
[----:B------:R-:W-:-:S02]  /*133c0*/  IMAD.MOV R10, RZ, RZ, -R10 ;  /* 0x000000ffff0a7224 */ /* 0x000fc400078e0a0a */
[----:B------:R-:W-:-:S04]  /*133d0*/  IMAD.HI.U32 R2, R3, R11, R2 ;  /* 0x0000000b03027227 */ /* 0x000fc800078e0002 */
[----:B------:R-:W-:Y:S02]  /*133e0*/  IMAD.MOV.U32 R3, RZ, RZ, R4 ;  /* 0x000000ffff037224 */ /* 0x000fe400078e0004 */
[----:B------:R-:W-:Y:S02]  /*133f0*/  IMAD.MOV.U32 R4, RZ, RZ, R10 ;  /* 0x000000ffff047224 */ /* 0x000fe400078e000a */
[----:B------:R-:W-:-:S04]  /*13400*/  IMAD.HI.U32 R2, R2, R3, RZ ;  /* 0x0000000302027227 */ /* 0x000fc800078e00ff */
[----:B------:R-:W-:Y:S01]  /*13410*/  IMAD R4, R2, R4, R3 ;  /* 0x0000000402047224 */ /* 0x000fe200078e0203 */
[----:B------:R-:W-:Y:S01]  /*13420*/  LOP3.LUT R3, R8, R9, RZ, 0x3c, !PT ;  /* 0x0000000908037212 */ /* 0x000fe200078e3cff */
[----:B------:R-:W-:-:S03]  /*13430*/  IMAD R6, R6, R8, RZ ;  /* 0x0000000806067224 */ /* 0x000fc600078e02ff */
[----:B------:R-:W-:Y:S01]  /*13440*/  ISETP.GT.U32.AND P1, PT, R5, R4, PT ;  /* 0x000000040500720c */ /* 0x000fe20003f24070 */
[----:B------:R-:W-:Y:S01]  /*13450*/  IMAD.IADD R25, R25, 0x1, -R6 ;  /* 0x0000000119197824 */ /* 0x000fe200078e0a06 */
[----:B------:R-:W-:-:S11]  /*13460*/  ISETP.GE.AND P2, PT, R3, RZ, PT ;  /* 0x000000ff0300720c */ /* 0x000fd60003f46270 */
[----:B------:R-:W-:Y:S02]  /*13470*/  @!P1 IMAD.IADD R4, R4, 0x1, -R5 ;  /* 0x0000000104049824 */ /* 0x000fe400078e0a05 */
[----:B------:R-:W-:Y:S01]  /*13480*/  @!P1 VIADD R2, R2, 0x1 ;  /* 0x0000000102029836 */ /* 0x000fe20000000000 */
[----:B------:R-:W-:Y:S02]  /*13490*/  ISETP.NE.AND P1, PT, R9, RZ, PT ;  /* 0x000000ff0900720c */ /* 0x000fe40003f25270 */
[----:B------:R-:W-:-:S13]  /*134a0*/  ISETP.GE.U32.AND P0, PT, R4, R5, PT ;  /* 0x000000050400720c */ /* 0x000fda0003f06070 */
[----:B------:R-:W-:-:S04]  /*134b0*/  @P0 VIADD R2, R2, 0x1 ;  /* 0x0000000102020836 */ /* 0x000fc80000000000 */
[----:B------:R-:W-:Y:S01]  /*134c0*/  @!P2 IMAD.MOV R2, RZ, RZ, -R2 ;  /* 0x000000ffff02a224 */ /* 0x000fe200078e0a02 */
[----:B------:R-:W-:-:S05]  /*134d0*/  @!P1 LOP3.LUT R2, RZ, R9, RZ, 0x33, !PT ;  /* 0x00000009ff029212 */ /* 0x000fca00078e33ff */
[----:B------:R-:W-:-:S04]  /*134e0*/  IMAD.MOV R26, RZ, RZ, -R2 ;  /* 0x000000ffff1a7224 */ /* 0x000fc800078e0a02 */
[C---:B------:R-:W-:Y:S02]  /*134f0*/  IMAD R26, R9.reuse, R26, R8 ;  /* 0x0000001a091a7224 */ /* 0x040fe400078e0208 */
[----:B------:R-:W-:-:S04]  /*13500*/  IMAD R9, R9, 0x1000000, R2 ;  /* 0x0100000009097824 */ /* 0x000fc800078e0202 */
[----:B------:R-:W-:Y:S01]  /*13510*/  IMAD R26, R26, 0x10000, R9 ;  /* 0x000100001a1a7824 */ /* 0x000fe200078e0209 */
[----:B------:R-:W-:Y:S06]  /*13520*/  BRA `(.L_x_734) ;  /* 0x00000000000c7947 */ /* 0x000fec0003800000 */
.L_x_731:
[----:B------:R-:W-:Y:S02]  /*13530*/  IMAD.MOV.U32 R25, RZ, RZ, RZ ;  /* 0x000000ffff197224 */ /* 0x000fe400078e00ff */
[----:B------:R-:W-:Y:S02]  /*13540*/  IMAD.U32 R24, RZ, RZ, UR6 ;  /* 0x00000006ff187e24 */ /* 0x000fe4000f8e00ff */
[----:B------:R-:W-:-:S07]  /*13550*/  IMAD.MOV.U32 R26, RZ, RZ, RZ ;  /* 0x000000ffff1a7224 */ /* 0x000fce00078e00ff */
.L_x_734:
[----:B------:R-:W-:-:S13]  /*13560*/  ISETP.NE.AND P0, PT, R7, RZ, PT ;  /* 0x000000ff0700720c */ /* 0x000fda0003f05270 */
[----:B------:R-:W0:Y:S01]  /*13570*/  @!P0 S2R R3, SR_CgaCtaId ;  /* 0x0000000000038919 */ /* 0x000e220000008800 */
[----:B------:R-:W-:-:S04]  /*13580*/  @!P0 MOV R2, 0x400 ;  /* 0x0000040000028802 */ /* 0x000fc80000000f00 */
[----:B0-----:R-:W-:-:S05]  /*13590*/  @!P0 LEA R2, R3, R2, 0x18 ;  /* 0x0000000203028211 */ /* 0x001fca00078ec0ff */
[----:B------:R1:W-:Y:S01]  /*135a0*/  @!P0 STS.128 [R2+0x28cd0], R24 ;  /* 0x028cd01802008388 */ /* 0x0003e20000000c00 */
[----:B------:R-:W-:Y:S06]  /*135b0*/  BAR.ARV 0x5, 0x180 ;  /* 0x0146000000007b1d */ /* 0x000fec0000002000 */
.L_x_729:
        /* <DEDUP_REMOVED lines=8> */
[----:B------:R-:W-:Y:S01]  /*13640*/  LOP3.LUT R5, R0, 0x7f, RZ, 0xc0, !PT ;  /* 0x0000007f00057812 */ /* 0x000fe200078ec0ff */
[----:B------:R-:W-:Y:S01]  /*13650*/  UMOV UR4, 0x400 ;  /* 0x0000040000047882 */ /* 0x000fe20000000000 */
[----:B------:R1:W-:Y:S01]  /*13660*/  STL [R1+0x20], RZ ;  /* 0x000020ff01007387 */ /* 0x0003e20000100800 */
[----:B------:R-:W-:Y:S01]  /*13670*/  BSSY B8, `(.L_x_735) ;  /* 0x0000695000087945 */ /* 0x000fe20003800000 */
[C---:B------:R-:W-:Y:S01]  /*13680*/  LOP3.LUT R3, R2.reuse, 0x1f8, RZ, 0xc0, !PT ;  /* 0x000001f802037812 */ /* 0x040fe200078ec0ff */
[----:B------:R-:W-:Y:S01]  /*13690*/  IMAD.SHL.U32 R35, R5, 0x8, RZ ;  /* 0x0000000805237824 */ /* 0x000fe200078e00ff */
[----:B------:R-:W-:Y:S01]  /*136a0*/  LOP3.LUT R2, R2, 0x38, RZ, 0xc0, !PT ;  /* 0x0000003802027812 */ /* 0x000fe200078ec0ff */
[----:B------:R-:W-:Y:S01]  /*136b0*/  IMAD.MOV.U32 R29, RZ, RZ, 0x1 ;  /* 0x00000001ff1d7424 */ /* 0x000fe200078e00ff */
[----:B------:R-:W-:Y:S01]  /*136c0*/  LOP3.LUT R4, R3, 0x38, R0, 0x78, !PT ;  /* 0x0000003803047812 */ /* 0x000fe200078e7800 */
[----:B------:R-:W-:Y:S01]  /*136d0*/  IMAD.SHL.U32 R0, R0, 0x10, RZ ;  /* 0x0000001000007824 */ /* 0x000fe200078e00ff */
[----:B------:R-:W-:Y:S01]  /*136e0*/  SHF.R.U32.HI R3, RZ, 0x3, R5 ;  /* 0x00000003ff037819 */ /* 0x000fe20000011605 */
[----:B------:R-:W-:Y:S01]  /*136f0*/  IMAD.MOV.U32 R19, RZ, RZ, RZ ;  /* 0x000000ffff137224 */ /* 0x000fe200078e00ff */
[----:B------:R-:W-:Y:S01]  /*13700*/  LOP3.LUT R35, R4, 0x200, R35, 0xf8, !PT ;  /* 0x0000020004237812 */ /* 0x000fe200078ef823 */
[----:B------:R-:W-:Y:S01]  /*13710*/  IMAD.MOV.U32 R22, RZ, RZ, RZ ;  /* 0x000000ffff167224 */ /* 0x000fe200078e00ff */
[----:B------:R-:W-:Y:S01]  /*13720*/  LOP3.LUT R0, R3, 0x70, R0, 0xf8, !PT ;  /* 0x0000007003007812 */ /* 0x000fe200078ef800 */
[----:B------:R-:W-:Y:S01]  /*13730*/  IMAD.MOV.U32 R28, RZ, RZ, 0x1 ;  /* 0x00000001ff1c7424 */ /* 0x000fe200078e00ff */
[C---:B------:R-:W-:Y:S01]  /*13740*/  LOP3.LUT R0, R2.reuse, 0xc0, RZ, 0xfc, !PT ;  /* 0x000000c002007812 */ /* 0x040fe200078efcff */
[----:B------:R-:W-:Y:S01]  /*13750*/  ULDC.64 UR40, c[0x0][0x198] ;  /* 0x0000660000287ab9 */ /* 0x000fe20000000a00 */
[C---:B------:R-:W-:Y:S01]  /*13760*/  LOP3.LUT R0, R2.reuse, 0x140, RZ, 0xfc, !PT ;  /* 0x0000014002007812 */ /* 0x040fe200078efcff */
[----:B------:R-:W-:Y:S01]  /*13770*/  ULOP3.LUT UR38, UR36, 0x2, URZ, 0xfc, !UPT ;  /* 0x0000000224267892 */ /* 0x000fe2000f8efc3f */
[C---:B------:R-:W-:Y:S01]  /*13780*/  LOP3.LUT R3, R2.reuse, 0x40, RZ, 0xfc, !PT ;  /* 0x0000004002037812 */ /* 0x040fe200078efcff */
[----:B------:R-:W-:Y:S01]  /*13790*/  ULDC UR37, c[0x0][0xc] ;  /* 0x0000030000257ab9 */ /* 0x000fe20000000800 */
[----:B0-----:R-:W-:Y:S01]  /*137a0*/  ULEA UR4, UR5, UR4, 0x18 ;  /* 0x0000000405047291 */ /* 0x001fe2000f8ec03f */
[----:B------:R-:W-:-:S02]  /*137b0*/  LOP3.LUT R3, R2, 0x100, RZ, 0xfc, !PT ;  /* 0x0000010002037812 */ /* 0x000fc400078efcff */
[C---:B------:R-:W-:Y:S02]  /*137c0*/  LOP3.LUT R4, R2.reuse, 0x80, RZ, 0xfc, !PT ;  /* 0x0000008002047812 */ /* 0x040fe400078efcff */
[C---:B------:R-:W-:Y:S02]  /*137d0*/  LOP3.LUT R3, R2.reuse, 0x180, RZ, 0xfc, !PT ;  /* 0x0000018002037812 */ /* 0x040fe400078efcff */
[----:B------:R-:W-:Y:S02]  /*137e0*/  MOV R17, UR4 ;  /* 0x0000000400117c02 */ /* 0x000fe40008000f00 */
[----:B------:R-:W-:-:S03]  /*137f0*/  LOP3.LUT R2, R2, 0x1c0, RZ, 0xfc, !PT ;  /* 0x000001c002027812 */ /* 0x000fc600078efcff */
[----:B------:R-:W-:-:S05]  /*13800*/  IMAD R0, R35, 0x2, R17 ;  /* 0x0000000223007824 */ /* 0x000fca00078e0211 */
[----:B------:R1:W-:Y:S02]  /*13810*/  STL [R1+0x30], R0 ;  /* 0x0000300001007387 */ /* 0x0003e40000100800 */
.L_x_844:
[----:B0-----:R-:W0:Y:S02]  /*13820*/  LDC.64 R2, c[0x0][0xc88] ;  /* 0x00032200ff027b82 */ /* 0x001e240000000a00 */
[----:B0-----:R-:W-:-:S05]  /*13830*/  IMAD.WIDE R2, R27, 0x4, R2 ;  /* 0x000000041b027825 */ /* 0x001fca00078e0202 */
[----:B-1----:R-:W1:Y:S01]  /*13840*/  LDG.E R31, desc[UR42][R2.64] ;  /* 0x0000002a021f7981 */ /* 0x002e62000c1e1900 */
[----:B------:R-:W-:Y:S05]  /*13850*/  YIELD ;  /* 0x0000000000007946 */ /* 0x000fea0003800000 */
[----:B------:R-:W-:Y:S01]  /*13860*/  ULDC.64 UR4, c[0x0][0xa28] ;  /* 0x00028a0000047ab9 */ /* 0x000fe20000000a00 */
[----:B------:R-:W-:Y:S01]  /*13870*/  IMAD.MOV.U32 R33, RZ, RZ, RZ ;  /* 0x000000ffff217224 */ /* 0x000fe200078e00ff */
[----:B------:R-:W-:Y:S01]  /*13880*/  ISETP.NE.U32.AND P0, PT, RZ, UR4, PT ;  /* 0x00000004ff007c0c */ /* 0x000fe2000bf05070 */
[----:B--23--:R-:W-:Y:S01]  /*13890*/  IMAD.MOV.U32 R6, RZ, RZ, RZ ;  /* 0x000000ffff067224 */ /* 0x00cfe200078e00ff */
[----:B------:R-:W-:Y:S01]  /*138a0*/  ULDC.64 UR8, c[0x0][0xa18] ;  /* 0x0002860000087ab9 */ /* 0x000fe20000000a00 */
[----:B------:R-:W-:Y:S01]  /*138b0*/  ULDC.64 UR6, c[0x0][0xa10] ;  /* 0x0002840000067ab9 */ /* 0x000fe20000000a00 */
[----:B------:R-:W-:-:S02]  /*138c0*/  ISETP.NE.AND.EX P0, PT, RZ, UR5, PT, P0 ;  /* 0x00000005ff007c0c */ /* 0x000fc4000bf05300 */
        /* <DEDUP_REMOVED lines=9> */
[----:B------:R-:W-:Y:S01]  /*13960*/  ISETP.NE.U32.AND P1, PT, RZ, UR8, PT ;  /* 0x00000008ff007c0c */ /* 0x000fe2000bf25070 */
[----:B0-----:R-:W-:Y:S01]  /*13970*/  IMAD.MOV.U32 R0, RZ, RZ, RZ ;  /* 0x000000ffff007224 */ /* 0x001fe200078e00ff */
[----:B------:R-:W-:Y:S02]  /*13980*/  ISETP.NE.AND.EX P0, PT, RZ, UR5, PT, P0 ;  /* 0x00000005ff007c0c */ /* 0x000fe4000bf05300 */
[----:B------:R-:W-:Y:S02]  /*13990*/  ISETP.NE.AND.EX P1, PT, RZ, UR9, PT, P1 ;  /* 0x00000009ff007c0c */ /* 0x000fe4000bf25310 */
[----:B------:R-:W-:Y:S02]  /*139a0*/  ISETP.NE.U32.AND P2, PT, RZ, UR6, PT ;  /* 0x00000006ff007c0c */ /* 0x000fe4000bf45070 */
[----:B-1----:R-:W-:-:S02]  /*139b0*/  IADD3 R2, P3, R23, UR4, RZ ;  /* 0x0000000417027c10 */ /* 0x002fc4000ff7e0ff */
[----:B------:R-:W-:Y:S02]  /*139c0*/  ISETP.NE.AND.EX P2, PT, RZ, UR7, PT, P2 ;  /* 0x00000007ff007c0c */ /* 0x000fe4000bf45320 */
[----:B------:R-:W-:Y:S02]  /*139d0*/  IADD3.X R3, R30, UR5, RZ, P3, !PT ;  /* 0x000000051e037c10 */ /* 0x000fe40009ffe4ff */
[----:B------:R-:W-:-:S03]  /*139e0*/  IADD3 R4, P4, R23, UR6, RZ ;  /* 0x0000000617047c10 */ /* 0x000fc6000ff9e0ff */
[----:B------:R-:W2:Y:S01]  /*139f0*/  @P0 LDG.E R6, desc[UR42][R2.64] ;  /* 0x0000002a02060981 */ /* 0x000ea2000c1e1900 */
[----:B------:R-:W-:Y:S01]  /*13a00*/  ULDC UR4, c[0x0][0x288] ;  /* 0x0000a20000047ab9 */ /* 0x000fe20000000800 */
[----:B------:R-:W-:Y:S01]  /*13a10*/  IADD3.X R5, R30, UR7, RZ, P4, !PT ;  /* 0x000000071e057c10 */ /* 0x000fe2000a7fe4ff */
[----:B------:R-:W-:Y:S01]  /*13a20*/  IMAD.U32 R8, RZ, RZ, UR4 ;  /* 0x00000004ff087e24 */ /* 0x000fe2000f8e00ff */
[----:B------:R-:W-:-:S03]  /*13a30*/  ULDC.64 UR4, c[0x0][0x418] ;  /* 0x0001060000047ab9 */ /* 0x000fc60000000a00 */
[----:B------:R-:W5:Y:S04]  /*13a40*/  @P2 LDG.E R0, desc[UR42][R4.64] ;  /* 0x0000002a04002981 */ /* 0x000f68000c1e1900 */
[----:B--2---:R0:W-:Y:S02]  /*13a50*/  STL [R1+0x4], R6 ;  /* 0x0000040601007387 */ /* 0x0041e40000100800 */
[----:B0-----:R-:W-:-:S04]  /*13a60*/  @P1 IADD3 R6, P3, R23, UR8, RZ ;  /* 0x0000000817061c10 */ /* 0x001fc8000ff7e0ff */
[----:B------:R-:W-:-:S05]  /*13a70*/  @P1 IADD3.X R7, R30, UR9, RZ, P3, !PT ;  /* 0x000000091e071c10 */ /* 0x000fca0009ffe4ff */
[----:B------:R0:W2:Y:S01]  /*13a80*/  @P1 LDG.E R8, desc[UR42][R6.64] ;  /* 0x0000002a06081981 */ /* 0x0000a2000c1e1900 */
[----:B------:R-:W-:-:S03]  /*13a90*/  UISETP.NE.U32.AND UP0, UPT, UR4, URZ, UPT ;  /* 0x0000003f0400728c */ /* 0x000fc6000bf05070 */
[----:B------:R-:W-:Y:S01]  /*13aa0*/  ULDC UR4, c[0x0][0x424] ;  /* 0x0001090000047ab9 */ /* 0x000fe20000000800 */
[----:B------:R-:W-:-:S03]  /*13ab0*/  UISETP.NE.AND.EX UP0, UPT, UR5, URZ, UPT, UP0 ;  /* 0x0000003f0500728c */ /* 0x000fc6000bf05300 */
[----:B------:R-:W-:Y:S01]  /*13ac0*/  ULDC UR5, c[0x0][0x2f0] ;  /* 0x0000bc0000057ab9 */ /* 0x000fe20000000800 */
[----:B------:R-:W-:-:S04]  /*13ad0*/  USEL UR4, UR4, 0x1, UP0 ;  /* 0x0000000104047887 */ /* 0x000fc80008000000 */
[----:B------:R-:W-:-:S03]  /*13ae0*/  UIMAD UR4, UR4, UR5, URZ ;  /* 0x00000005040472a4 */ /* 0x000fc6000f8e023f */
[----:B------:R-:W-:Y:S02]  /*13af0*/  ULDC UR5, c[0x0][0x348] ;  /* 0x0000d20000057ab9 */ /* 0x000fe40000000800 */
[----:B0-----:R-:W-:Y:S01]  /*13b00*/  IMAD.U32 R6, RZ, RZ, UR5 ;  /* 0x00000005ff067e24 */ /* 0x001fe2000f8e00ff */
[----:B--2---:R0:W-:Y:S02]  /*13b10*/  STL [R1+0x14], R8 ;  /* 0x0000140801007387 */ /* 0x0041e40000100800 */
[----:B0-----:R-:W-:Y:S01]  /*13b20*/  IMAD.U32 R8, RZ, RZ, UR4 ;  /* 0x00000004ff087e24 */ /* 0x001fe2000f8e00ff */
[----:B------:R-:W-:Y:S06]  /*13b30*/  @P1 BRA `(.L_x_736) ;  /* 0x0000000000141947 */ /* 0x000fec0003800000 */
[----:B------:R-:W-:Y:S05]  /*13b40*/  @!P0 BRA `(.L_x_736) ;  /* 0x0000000000108947 */ /* 0x000fea0003800000 */
[----:B------:R-:W2:Y:S04]  /*13b50*/  LDG.E R7, desc[UR42][R2.64] ;  /* 0x0000002a02077981 */ /* 0x000ea8000c1e1900 */
[----:B------:R-:W2:Y:S02]  /*13b60*/  LDG.E R2, desc[UR42][R2.64+0x4] ;  /* 0x0000042a02027981 */ /* 0x000ea4000c1e1900 */
[----:B--2---:R-:W-:-:S05]  /*13b70*/  IMAD.IADD R2, R2, 0x1, -R7 ;  /* 0x0000000102027824 */ /* 0x004fca00078e0a07 */
[----:B------:R0:W-:Y:S02]  /*13b80*/  STL [R1+0x14], R2 ;  /* 0x0000140201007387 */ /* 0x0001e40000100800 */
.L_x_736:
[----:B------:R-:W-:Y:S01]  /*13b90*/  ULDC.64 UR4, c[0x0][0xa20] ;  /* 0x0002880000047ab9 */ /* 0x000fe20000000a00 */
[C---:B------:R-:W-:Y:S02]  /*13ba0*/  LOP3.LUT R7, R26.reuse, 0xff000000, RZ, 0xc0, !PT ;  /* 0xff0000001a077812 */ /* 0x040fe400078ec0ff */
[----:B------:R-:W-:Y:S02]  /*13bb0*/  ISETP.NE.U32.AND P0, PT, RZ, UR4, PT ;  /* 0x00000004ff007c0c */ /* 0x000fe4000bf05070 */
[----:B------:R-:W-:Y:S02]  /*13bc0*/  SHF.R.U32.HI R7, RZ, 0x8, R7 ;  /* 0x00000008ff077819 */ /* 0x000fe40000011607 */
[----:B------:R-:W-:Y:S02]  /*13bd0*/  ISETP.NE.AND.EX P0, PT, RZ, UR5, PT, P0 ;  /* 0x00000005ff007c0c */ /* 0x000fe4000bf05300 */
[C---:B0-----:R-:W-:Y:S02]  /*13be0*/  LOP3.LUT R2, R26.reuse, 0xff0000, RZ, 0xc0, !PT ;  /* 0x00ff00001a027812 */ /* 0x041fe400078ec0ff */
[----:B------:R-:W-:Y:S01]  /*13bf0*/  LOP3.LUT R16, R26, 0xffff, RZ, 0xc0, !PT ;  /* 0x0000ffff1a107812 */ /* 0x000fe200078ec0ff */
[----:B------:R-:W-:Y:S01]  /*13c00*/  IMAD.MOV.U32 R26, RZ, RZ, R31 ;  /* 0x000000ffff1a7224 */ /* 0x000fe200078e001f */
[----:B------:R-:W-:-:S07]  /*13c10*/  LEA.HI R7, R2, R7, RZ, 0x10 ;  /* 0x0000000702077211 */ /* 0x000fce00078f80ff */
[----:B------:R-:W-:Y:S05]  /*13c20*/  @!P0 BRA `(.L_x_737) ;  /* 0x0000000000108947 */ /* 0x000fea0003800000 */
[----:B------:R-:W-:-:S04]  /*13c30*/  IADD3 R2, P0, R23, UR4, RZ ;  /* 0x0000000417027c10 */ /* 0x000fc8000ff1e0ff */
[----:B------:R-:W-:-:S05]  /*13c40*/  IADD3.X R3, R30, UR5, RZ, P0, !PT ;  /* 0x000000051e037c10 */ /* 0x000fca00087fe4ff */
[----:B------:R0:W5:Y:S01]  /*13c50*/  LDG.E R8, desc[UR42][R2.64] ;  /* 0x0000002a02087981 */ /* 0x000162000c1e1900 */
[----:B------:R-:W-:Y:S05]  /*13c60*/  BRA `(.L_x_738) ;  /* 0x0000000000247947 */ /* 0x000fea0003800000 */
.L_x_737:
[----:B------:R-:W-:Y:S02]  /*13c70*/  ULDC.64 UR4, c[0x0][0xa08] ;  /* 0x0002820000047ab9 */ /* 0x000fe40000000a00 */
[----:B------:R-:W-:-:S04]  /*13c80*/  ISETP.NE.U32.AND P0, PT, RZ, UR4, PT ;  /* 0x00000004ff007c0c */ /* 0x000fc8000bf05070 */
[----:B------:R-:W-:-:S13]  /*13c90*/  ISETP.NE.AND.EX P0, PT, RZ, UR5, PT, P0 ;  /* 0x00000005ff007c0c */ /* 0x000fda000bf05300 */
[----:B------:R-:W-:Y:S05]  /*13ca0*/  @!P0 BRA `(.L_x_738) ;  /* 0x0000000000148947 */ /* 0x000fea0003800000 */
[----:B------:R-:W0:Y:S02]  /*13cb0*/  LDC.64 R2, c[0x0][0xa08] ;  /* 0x00028200ff027b82 */ /* 0x000e240000000a00 */
[----:B0-----:R-:W-:-:S05]  /*13cc0*/  IMAD.WIDE R2, R26, 0x4, R2 ;  /* 0x000000041a027825 */ /* 0x001fca00078e0202 */
[----:B------:R-:W2:Y:S04]  /*13cd0*/  LDG.E R8, desc[UR42][R2.64] ;  /* 0x0000002a02087981 */ /* 0x000ea8000c1e1900 */
[----:B------:R-:W2:Y:S02]  /*13ce0*/  LDG.E R2, desc[UR42][R2.64+0x4] ;  /* 0x0000042a02027981 */ /* 0x000ea4000c1e1900 */
[----:B--2---:R-:W-:-:S07]  /*13cf0*/  IMAD.IADD R8, R2, 0x1, -R8 ;  /* 0x0000000102087824 */ /* 0x004fce00078e0a08 */
.L_x_738:
[----:B0-----:R-:W2:Y:S04]  /*13d00*/  @P2 LDG.E R2, desc[UR42][R4.64] ;  /* 0x0000002a04022981 */ /* 0x001ea8000c1e1900 */
[----:B------:R0:W2:Y:S01]  /*13d10*/  @P2 LDG.E R4, desc[UR42][R4.64+0x4] ;  /* 0x0000042a04042981 */ /* 0x0000a2000c1e1900 */
[----:B-----5:R-:W-:Y:S01]  /*13d20*/  IMAD.IADD R8, R8, 0x1, -R33 ;  /* 0x0000000108087824 */ /* 0x020fe200078e0a21 */
[----:B------:R-:W-:Y:S01]  /*13d30*/  BSSY B0, `(.L_x_739) ;  /* 0x000002a000007945 */ /* 0x000fe20003800000 */
[----:B------:R-:W-:Y:S02]  /*13d40*/  LOP3.LUT R32, R7, 0xff, RZ, 0xc0, !PT ;  /* 0x000000ff07207812 */ /* 0x000fe400078ec0ff */
[----:B0-----:R-:W-:Y:S01]  /*13d50*/  SHF.R.U32.HI R5, RZ, 0x10, R7 ;  /* 0x00000010ff057819 */ /* 0x001fe20000011607 */
[----:B--2---:R-:W-:-:S04]  /*13d60*/  @P2 IMAD.IADD R6, R4, 0x1, -R2 ;  /* 0x0000000104062824 */ /* 0x004fc800078e0a02 */
[----:B------:R-:W-:-:S04]  /*13d70*/  IMAD.IADD R3, R8, 0x1, R6 ;  /* 0x0000000108037824 */ /* 0x000fc800078e0206 */
[C---:B------:R-:W-:Y:S01]  /*13d80*/  VIADD R4, R3.reuse, 0x3f ;  /* 0x0000003f03047836 */ /* 0x040fe20000000000 */
[----:B------:R-:W-:Y:S01]  /*13d90*/  ISETP.GE.AND P1, PT, R3, 0x1, PT ;  /* 0x000000010300780c */ /* 0x000fe20003f26270 */
[----:B------:R0:W-:Y:S03]  /*13da0*/  STL [R1], R3 ;  /* 0x0000000301007387 */ /* 0x0001e60000100800 */
[----:B------:R-:W-:-:S04]  /*13db0*/  SHF.R.S32.HI R2, RZ, 0x1f, R4 ;  /* 0x0000001fff027819 */ /* 0x000fc80000011404 */
[----:B------:R-:W-:Y:S01]  /*13dc0*/  LEA.HI R4, R2, R4, RZ, 0x6 ;  /* 0x0000000402047211 */ /* 0x000fe200078f30ff */
[----:B0-----:R-:W-:-:S03]  /*13dd0*/  IMAD.MOV.U32 R3, RZ, RZ, RZ ;  /* 0x000000ffff037224 */ /* 0x001fc600078e00ff */
[----:B------:R-:W-:Y:S01]  /*13de0*/  SHF.R.S32.HI R4, RZ, 0x6, R4 ;  /* 0x00000006ff047819 */ /* 0x000fe20000011404 */
[----:B------:R-:W-:Y:S06]  /*13df0*/  @!P1 BRA `(.L_x_740) ;  /* 0x0000000000749947 */ /* 0x000fec0003800000 */
[----:B------:R-:W-:Y:S01]  /*13e00*/  ISETP.NE.AND P0, PT, R5, RZ, PT ;  /* 0x000000ff0500720c */ /* 0x000fe20003f05270 */
[----:B------:R-:W-:-:S03]  /*13e10*/  ULDC UR4, c[0x0][0x9f0] ;  /* 0x00027c0000047ab9 */ /* 0x000fc60000000800 */
[----:B------:R-:W-:-:S04]  /*13e20*/  SEL R7, R5, UR4, P0 ;  /* 0x0000000405077c07 */ /* 0x000fc80008000000 */
[----:B------:R-:W-:Y:S02]  /*13e30*/  IABS R10, R7 ;  /* 0x00000007000a7213 */ /* 0x000fe40000000000 */
        /* <DEDUP_REMOVED lines=25> */
.L_x_740:
[----:B------:R-:W-:Y:S05]  /*13fd0*/  BSYNC B0 ;  /* 0x0000000000007941 */ /* 0x000fea0003800000 */
.L_x_739:
[-C--:B------:R-:W-:Y:S01]  /*13fe0*/  IMAD R2, R32, R3.reuse, RZ ;  /* 0x0000000320027224 */ /* 0x080fe200078e02ff */
[----:B------:R-:W-:Y:S04]  /*13ff0*/  BSSY B0, `(.L_x_741) ;  /* 0x00001a8000007945 */ /* 0x000fe80003800000 */
[C---:B------:R-:W-:Y:S01]  /*14000*/  VIADDMNMX R3, R2.reuse, R3, R4, PT ;  /* 0x0000000302037246 */ /* 0x040fe20003800104 */
[----:B------:R-:W-:-:S04]  /*14010*/  IMAD R2, R2, 0x40, -R8 ;  /* 0x0000004002027824 */ /* 0x000fc800078e0a08 */
[----:B------:R-:W-:Y:S01]  /*14020*/  IMAD R3, R3, 0x40, -R8 ;  /* 0x0000004003037824 */ /* 0x000fe200078e0a08 */
[----:B------:R-:W-:-:S04]  /*14030*/  VIMNMX R7, RZ, R2, !PT ;  /* 0x00000002ff077248 */ /* 0x000fc80007fe0100 */
[----:B------:R-:W-:-:S04]  /*14040*/  VIMNMX R3, R3, R6, PT ;  /* 0x0000000603037248 */ /* 0x000fc80003fe0100 */
[----:B------:R-:W-:Y:S02]  /*14050*/  ISETP.GT.AND P0, PT, R3, R7, PT ;  /* 0x000000070300720c */ /* 0x000fe40003f04270 */
[----:B------:R-:W-:-:S11]  /*14060*/  SHF.R.U32.HI R7, RZ, 0x6, R7 ;  /* 0x00000006ff077819 */ /* 0x000fd60000011607 */
[----:B------:R-:W-:-:S05]  /*14070*/  @P0 VIADD R2, R3, 0x3f ;  /* 0x0000003f03020836 */ /* 0x000fca0000000000 */
[----:B------:R-:W-:-:S04]  /*14080*/  @P0 SHF.R.S32.HI R3, RZ, 0x1f, R2 ;  /* 0x0000001fff030819 */ /* 0x000fc80000011402 */
[----:B------:R-:W-:Y:S01]  /*14090*/  @P0 LEA.HI R3, R3, R2, RZ, 0x6 ;  /* 0x0000000203030211 */ /* 0x000fe200078f30ff */
[----:B------:R-:W-:-:S03]  /*140a0*/  IMAD.MOV.U32 R2, RZ, RZ, R7 ;  /* 0x000000ffff027224 */ /* 0x000fc600078e0007 */
[----:B------:R-:W-:Y:S02]  /*140b0*/  @P0 SHF.R.S32.HI R2, RZ, 0x6, R3 ;  /* 0x00000006ff020819 */ /* 0x000fe40000011403 */
[----:B------:R-:W-:Y:S02]  /*140c0*/  PLOP3.LUT P0, PT, PT, PT, PT, 0x80, 0x0 ;  /* 0x000000000000781c */ /* 0x000fe40003f0f070 */
[----:B------:R-:W-:-:S13]  /*140d0*/  ISETP.GT.AND P3, PT, R2, R7, PT ;  /* 0x000000070200720c */ /* 0x000fda0003f64270 */
[----:B------:R-:W-:Y:S05]  /*140e0*/  @!P3 BRA `(.L_x_742) ;  /* 0x000000180060b947 */ /* 0x000fea0003800000 */
[----:B------:R-:W-:Y:S01]  /*140f0*/  UMOV UR4, 0xffffffff ;  /* 0xffffffff00047882 */ /* 0x000fe20000000000 */
[----:B------:R-:W-:Y:S02]  /*14100*/  SEL R6, R26, RZ, !P2 ;  /* 0x000000ff1a067207 */ /* 0x000fe40005000000 */
[----:B------:R-:W-:Y:S05]  /*14110*/  BRA.DIV UR4, `(.L_x_743) ;  /* 0x0000006e04347947 */ /* 0x000fea000b800000 */
[----:B------:R-:W0:Y:S02]  /*14120*/  S2R R3, SR_TID.X ;  /* 0x0000000000037919 */ /* 0x000e240000002100 */
[----:B0-----:R-:W-:-:S04]  /*14130*/  SHF.R.U32.HI R3, RZ, 0x5, R3 ;  /* 0x00000005ff037819 */ /* 0x001fc80000011603 */
[----:B------:R-:W-:-:S05]  /*14140*/  LOP3.LUT R3, R3, 0x3, RZ, 0xc0, !PT ;  /* 0x0000000303037812 */ /* 0x000fca00078ec0ff */
[----:B------:R0:W1:Y:S02]  /*14150*/  SHFL.IDX PT, R14, R3, RZ, 0x1f ;  /* 0x00001fff030e7589 */ /* 0x00006400000e0000 */
.L_x_889:
[----:B-1----:R-:W-:Y:S02]  /*14160*/  ISETP.NE.AND P0, PT, R14, RZ, PT ;  /* 0x000000ff0e00720c */ /* 0x002fe40003f05270 */
[----:B------:R-:W-:-:S11]  /*14170*/  PLOP3.LUT P6, PT, PT, PT, PT, 0x8, 0x0 ;  /* 0x000000000000781c */ /* 0x000fd60003fce170 */
[----:B------:R-:W-:Y:S05]  /*14180*/  @P0 BRA `(.L_x_744) ;  /* 0x00000000000c0947 */ /* 0x000fea0003800000 */
[----:B------:R-:W-:-:S03]  /*14190*/  UMOV UR4, 0xffffffff ;  /* 0xffffffff00047882 */ /* 0x000fc60000000000 */
[----:B------:R-:W-:Y:S05]  /*141a0*/  BRA.DIV UR4, `(.L_x_745) ;  /* 0x0000006e04447947 */ /* 0x000fea000b800000 */
[----:B------:R-:W-:-:S13]  /*141b0*/  ELECT P6, URZ, PT ;  /* 0x00000000003f782f */ /* 0x000fda00038c0000 */
.L_x_744:
[----:B0-----:R-:W2:Y:S01]  /*141c0*/  LDL R3, [R1+0x20] ;  /* 0x0000200001037983 */ /* 0x001ea20000100800 */
[----:B------:R-:W-:Y:S01]  /*141d0*/  BSSY B1, `(.L_x_746) ;  /* 0x0000008000017945 */ /* 0x000fe20003800000 */
[----:B--2---:R-:W-:-:S05]  /*141e0*/  VIADD R3, R3, 0x1 ;  /* 0x0000000103037836 */ /* 0x004fca0000000000 */
[----:B------:R-:W-:-:S04]  /*141f0*/  LEA.HI R8, R3, R3, RZ, 0x1 ;  /* 0x0000000303087211 */ /* 0x000fc800078f08ff */
[----:B------:R-:W-:-:S05]  /*14200*/  LOP3.LUT R8, R8, 0xfffffffe, RZ, 0xc0, !PT ;  /* 0xfffffffe08087812 */ /* 0x000fca00078ec0ff */
[----:B------:R-:W-:-:S05]  /*14210*/  IMAD.IADD R3, R3, 0x1, -R8 ;  /* 0x0000000103037824 */ /* 0x000fca00078e0a08 */
[----:B------:R-:W-:-:S04]  /*14220*/  SHF.L.U32 R3, R3, 0x1f, RZ ;  /* 0x0000001f03037819 */ /* 0x000fc800000006ff */
[----:B------:R-:W0:Y:S02]  /*14230*/  SYNCS.PHASECHK.TRANS64.TRYWAIT P0, [R17+URZ+0x28c20], R3 ;  /* 0x028c2003110075a7 */ /* 0x000e24000800017f */
[----:B0-----:R-:W-:Y:S05]  /*14240*/  @!P0 BRA `(.L_x_747) ;  /* 0x0000006c003c8947 */ /* 0x001fea0003800000 */
.L_x_892:
[----:B------:R-:W-:Y:S05]  /*14250*/  BSYNC B1 ;  /* 0x0000000000017941 */ /* 0x000fea0003800000 */
.L_x_746:
[----:B------:R-:W-:Y:S04]  /*14260*/  BSSY B1, `(.L_x_748) ;  /* 0x00000b7000017945 */ /* 0x000fe80003800000 */
[----:B------:R-:W-:Y:S05]  /*14270*/  @!P6 BRA `(.L_x_749) ;  /* 0x0000000800d4e947 */ /* 0x000fea0003800000 */
[----:B0-----:R-:W-:Y:S01]  /*14280*/  IMAD R3, R19, 0x8, R17 ;  /* 0x0000000813037824 */ /* 0x001fe200078e0211 */
[----:B------:R-:W-:Y:S01]  /*14290*/  SHF.L.U32 R8, R29, 0x1f, RZ ;  /* 0x0000001f1d087819 */ /* 0x000fe200000006ff */
[----:B------:R-:W0:Y:S01]  /*142a0*/  S2R R9, SR_TID.X ;  /* 0x0000000000097919 */ /* 0x000e220000002100 */
[----:B------:R-:W-:Y:S02]  /*142b0*/  BSSY B2, `(.L_x_750) ;  /* 0x0000005000027945 */ /* 0x000fe40003800000 */
[----:B------:R-:W1:Y:S01]  /*142c0*/  SYNCS.PHASECHK.TRANS64.TRYWAIT P0, [R3+URZ+0x28ca0], R8 ;  /* 0x028ca008030075a7 */ /* 0x000e62000800017f */
[----:B0-----:R-:W-:-:S04]  /*142d0*/  LOP3.LUT R9, R9, 0x7f, RZ, 0xc0, !PT ;  /* 0x0000007f09097812 */ /* 0x001fc800078ec0ff */
[----:B------:R-:W-:Y:S01]  /*142e0*/  ISETP.NE.AND P2, PT, R9, RZ, PT ;  /* 0x000000ff0900720c */ /* 0x000fe20003f45270 */
[----:B-1----:R-:W-:-:S12]  /*142f0*/  @!P0 BRA `(.L_x_751) ;  /* 0x0000006c00248947 */ /* 0x002fd80003800000 */
.L_x_893:
[----:B------:R-:W-:Y:S05]  /*14300*/  BSYNC B2 ;  /* 0x0000000000027941 */ /* 0x000fea0003800000 */
.L_x_750:
[----:B------:R-:W-:Y:S04]  /*14310*/  BSSY B2, `(.L_x_752) ;  /* 0x0000009000027945 */ /* 0x000fe80003800000 */
[----:B------:R-:W-:Y:S05]  /*14320*/  @P2 BRA `(.L_x_753) ;  /* 0x00000000001c2947 */ /* 0x000fea0003800000 */
[----:B------:R-:W1:Y:S01]  /*14330*/  S2R R10, SR_TID.X ;  /* 0x00000000000a7919 */ /* 0x000e620000002100 */
[----:B------:R-:W-:-:S04]  /*14340*/  IMAD.MOV.U32 R9, RZ, RZ, 0x2000 ;  /* 0x00002000ff097424 */ /* 0x000fc800078e00ff */
[----:B------:R2:W-:Y:S01]  /*14350*/  SYNCS.ARRIVE.TRANS64 RZ, [R3+URZ+0x28c90], R9 ;  /* 0x028c900903ff79a7 */ /* 0x0005e2000800003f */
[----:B-1----:R-:W-:-:S04]  /*14360*/  LOP3.LUT R10, R10, 0x1f, RZ, 0xc0, !PT ;  /* 0x0000001f0a0a7812 */ /* 0x002fc800078ec0ff */
[----:B------:R-:W-:-:S13]  /*14370*/  ISETP.NE.AND P0, PT, R10, RZ, PT ;  /* 0x000000ff0a00720c */ /* 0x000fda0003f05270 */
[----:B--2---:R-:W-:Y:S05]  /*14380*/  @!P0 BRA `(.L_x_753) ;  /* 0x0000000000048947 */ /* 0x004fea0003800000 */
[----:B------:R-:W-:Y:S01]  /*14390*/  BPT.TRAP 0x1 ;  /* 0x000000040000795c */ /* 0x000fe20000300000 */
.L_x_753:
[----:B------:R-:W-:Y:S05]  /*143a0*/  BSYNC B2 ;  /* 0x0000000000027941 */ /* 0x000fea0003800000 */
.L_x_752:
[----:B------:R-:W-:Y:S01]  /*143b0*/  IMAD.MOV.U32 R14, RZ, RZ, RZ ;  /* 0x000000ffff0e7224 */ /* 0x000fe200078e00ff */
[----:B------:R-:W-:Y:S01]  /*143c0*/  LEA R9, R2, R0, 0x6 ;  /* 0x0000000002097211 */ /* 0x000fe200078e30ff */
[----:B------:R-:W-:Y:S01]  /*143d0*/  IMAD R10, R19, 0x2000, R17 ;  /* 0x00002000130a7824 */ /* 0x000fe200078e0211 */
[----:B------:R-:W-:Y:S01]  /*143e0*/  UIADD3 UR4, UP0, UR40, 0x570, URZ ;  /* 0x0000057028047890 */ /* 0x000fe2000ff1e03f */
[----:B------:R-:W-:Y:S01]  /*143f0*/  PLOP3.LUT P0, PT, PT, PT, PT, 0x80, 0x0 ;  /* 0x000000000000781c */ /* 0x000fe20003f0f070 */
[----:B------:R-:W-:Y:S01]  /*14400*/  VIADD R11, R3, 0x28c90 ;  /* 0x00028c90030b7836 */ /* 0x000fe20000000000 */
[----:B------:R-:W-:Y:S01]  /*14410*/  R2UR UR10, R14 ;  /* 0x000000000e0a72ca */ /* 0x000fe200000e0000 */
[----:B------:R-:W-:Y:S01]  /*14420*/  VIADD R9, R9, 0xffffffc0 ;  /* 0xffffffc009097836 */ /* 0x000fe20000000000 */
[----:B------:R-:W-:Y:S01]  /*14430*/  UIADD3.X UR5, URZ, UR41, URZ, UP0, !UPT ;  /* 0x000000293f057290 */ /* 0x000fe200087fe43f */
[----:B------:R-:W-:Y:S01]  /*14440*/  VIADD R10, R10, 0x22400 ;  /* 0x000224000a0a7836 */ /* 0x000fe20000000000 */
[----:B------:R-:W-:Y:S01]  /*14450*/  UMOV UR6, 0x0 ;  /* 0x0000000000067882 */ /* 0x000fe20000000000 */
[----:B------:R-:W-:-:S10]  /*14460*/  UMOV UR7, 0x12f00000 ;  /* 0x12f0000000077882 */ /* 0x000fd40000000000 */
.L_x_754:
[----:B------:R-:W-:-:S13]  /*14470*/  @P0 ELECT P3, URZ, PT ;  /* 0x00000000003f082f */ /* 0x000fda0003860000 */
[----:B------:R-:W-:Y:S02]  /*14480*/  @P3 R2UR UR13, R6 ;  /* 0x00000000060d32ca */ /* 0x000fe400000e0000 */
[----:B------:R-:W-:Y:S02]  /*14490*/  @P3 R2UR UR12, R16 ;  /* 0x00000000100c32ca */ /* 0x000fe400000e0000 */
[----:B------:R-:W-:Y:S02]  /*144a0*/  @P3 R2UR UR11, R9 ;  /* 0x00000000090b32ca */ /* 0x000fe400000e0000 */
[----:B------:R-:W-:Y:S02]  /*144b0*/  @P3 R2UR UR9, R11 ;  /* 0x000000000b0932ca */ /* 0x000fe400000e0000 */
[----:B------:R-:W-:Y:S02]  /*144c0*/  @P3 R2UR UR8, R10 ;  /* 0x000000000a0832ca */ /* 0x000fe400000e0000 */
[----:B------:R-:W-:-:S02]  /*144d0*/  @P3 PLOP3.LUT P0, PT, P3, PT, PT, 0x8, 0x0 ;  /* 0x000000000000381c */ /* 0x000fc40001f0e170 */
[----:B------:R-:W-:-:S09]  /*144e0*/  PLOP3.LUT P3, PT, PT, PT, PT, 0x8, 0x0 ;  /* 0x000000000000781c */ /* 0x000fd20003f6e170 */
[----:B------:R1:W-:Y:S02]  /*144f0*/  UTMALDG.4D [UR8], [UR4], desc[UR6] ;  /* 0x00000608040075b4 */ /* 0x0003e40008019000 */
[----:B-1----:R-:W-:Y:S05]  /*14500*/  @P0 BRA.U.ANY `(.L_x_754) ;  /* 0xfffffffd00d80947 */ /* 0x002fea000393ffff */
[----:B------:R-:W1:Y:S01]  /*14510*/  SYNCS.PHASECHK.TRANS64.TRYWAIT P0, [R3+URZ+0x28cc0], R8 ;  /* 0x028cc008030075a7 */ /* 0x000e62000800017f */
[----:B------:R-:W-:Y:S04]  /*14520*/  BSSY B2, `(.L_x_755) ;  /* 0x0000002000027945 */ /* 0x000fe80003800000 */
[----:B-1----:R-:W-:Y:S05]  /*14530*/  @!P0 BRA `(.L_x_756) ;  /* 0x0000006800a88947 */ /* 0x002fea0003800000 */
.L_x_894:
[----:B------:R-:W-:Y:S05]  /*14540*/  BSYNC B2 ;  /* 0x0000000000027941 */ /* 0x000fea0003800000 */
.L_x_755:
[----:B------:R-:W-:Y:S01]  /*14550*/  BSSY B2, `(.L_x_757) ;  /* 0x000000b000027945 */ /* 0x000fe20003800000 */
[----:B------:R-:W-:Y:S02]  /*14560*/  IMAD.MOV.U32 R12, RZ, RZ, 0x0 ;  /* 0x00000000ff0c7424 */ /* 0x000fe400078e00ff */
[----:B------:R-:W-:Y:S01]  /*14570*/  IMAD.MOV.U32 R13, RZ, RZ, 0x12f00000 ;  /* 0x12f00000ff0d7424 */ /* 0x000fe200078e00ff */
[----:B------:R-:W-:Y:S06]  /*14580*/  @P2 BRA `(.L_x_758) ;  /* 0x00000000001c2947 */ /* 0x000fec0003800000 */
[----:B------:R-:W2:Y:S01]  /*14590*/  S2R R10, SR_TID.X ;  /* 0x00000000000a7919 */ /* 0x000ea20000002100 */
[----:B01----:R-:W-:-:S04]  /*145a0*/  IMAD.MOV.U32 R8, RZ, RZ, 0x10000 ;  /* 0x00010000ff087424 */ /* 0x003fc800078e00ff */
[----:B------:R3:W-:Y:S01]  /*145b0*/  SYNCS.ARRIVE.TRANS64 RZ, [R3+URZ+0x28cb0], R8 ;  /* 0x028cb00803ff79a7 */ /* 0x0007e2000800003f */
[----:B--2---:R-:W-:-:S04]  /*145c0*/  LOP3.LUT R10, R10, 0x1f, RZ, 0xc0, !PT ;  /* 0x0000001f0a0a7812 */ /* 0x004fc800078ec0ff */
[----:B------:R-:W-:-:S13]  /*145d0*/  ISETP.NE.AND P0, PT, R10, RZ, PT ;  /* 0x000000ff0a00720c */ /* 0x000fda0003f05270 */
[----:B---3--:R-:W-:Y:S05]  /*145e0*/  @!P0 BRA `(.L_x_758) ;  /* 0x0000000000048947 */ /* 0x008fea0003800000 */
[----:B------:R-:W-:Y:S01]  /*145f0*/  BPT.TRAP 0x1 ;  /* 0x000000040000795c */ /* 0x000fe20000300000 */
.L_x_758:
[----:B------:R-:W-:Y:S05]  /*14600*/  BSYNC B2 ;  /* 0x0000000000027941 */ /* 0x000fea0003800000 */
.L_x_757:
[----:B------:R-:W-:Y:S01]  /*14610*/  R2UR UR10, R14 ;  /* 0x000000000e0a72ca */ /* 0x000fe200000e0000 */
[----:B01----:R-:W-:Y:S01]  /*14620*/  IMAD R8, R19, 0x10000, R17 ;  /* 0x0001000013087824 */ /* 0x003fe200078e0211 */
[----:B------:R-:W-:Y:S01]  /*14630*/  R2UR UR6, R12 ;  /* 0x000000000c0672ca */ /* 0x000fe200000e0000 */
[----:B------:R-:W-:Y:S01]  /*14640*/  UIADD3 UR4, UP0, UR40, 0x670, URZ ;  /* 0x0000067028047890 */ /* 0x000fe2000ff1e03f */
[----:B------:R-:W-:Y:S01]  /*14650*/  R2UR UR7, R13 ;  /* 0x000000000d0772ca */ /* 0x000fe200000e0000 */
[----:B------:R-:W-:Y:S01]  /*14660*/  VIADD R3, R3, 0x28cb0 ;  /* 0x00028cb003037836 */ /* 0x000fe20000000000 */
[----:B------:R-:W-:Y:S01]  /*14670*/  PLOP3.LUT P0, PT, PT, PT, PT, 0x80, 0x0 ;  /* 0x000000000000781c */ /* 0x000fe20003f0f070 */
[----:B------:R-:W-:Y:S01]  /*14680*/  VIADD R10, R8, 0x400 ;  /* 0x00000400080a7836 */ /* 0x000fe20000000000 */
[----:B------:R-:W-:-:S12]  /*14690*/  UIADD3.X UR5, URZ, UR41, URZ, UP0, !UPT ;  /* 0x000000293f057290 */ /* 0x000fd800087fe43f */
.L_x_759:
        /* <DEDUP_REMOVED lines=9> */
[----:B0-----:R-:W-:Y:S05]  /*14730*/  @P0 BRA.U.ANY `(.L_x_759) ;  /* 0xfffffffd00d80947 */ /* 0x001fea000393ffff */
[----:B------:R-:W-:Y:S01]  /*14740*/  R2UR UR6, R12 ;  /* 0x000000000c0672ca */ /* 0x000fe200000e0000 */
[----:B------:R-:W-:Y:S01]  /*14750*/  VIADD R10, R8, 0x2400 ;  /* 0x00002400080a7836 */ /* 0x000fe20000000000 */
[----:B------:R-:W-:Y:S01]  /*14760*/  R2UR UR7, R13 ;  /* 0x000000000d0772ca */ /* 0x000fe200000e0000 */
[----:B------:R-:W-:Y:S01]  /*14770*/  UMOV UR10, 0x40 ;  /* 0x00000040000a7882 */ /* 0x000fe20000000000 */
[----:B------:R-:W-:-:S13]  /*14780*/  PLOP3.LUT P0, PT, PT, PT, PT, 0x80, 0x0 ;  /* 0x000000000000781c */ /* 0x000fda0003f0f070 */
.L_x_760:
        /* <DEDUP_REMOVED lines=15> */
.L_x_761:
        /* <DEDUP_REMOVED lines=15> */
.L_x_762:
        /* <DEDUP_REMOVED lines=15> */
.L_x_763:
        /* <DEDUP_REMOVED lines=15> */
.L_x_764:
        /* <DEDUP_REMOVED lines=15> */
.L_x_765:
        /* <DEDUP_REMOVED lines=15> */
.L_x_766:
        /* <DEDUP_REMOVED lines=10> */
.L_x_749:
[----:B------:R-:W-:Y:S05]  /*14dd0*/  BSYNC B1 ;  /* 0x0000000000017941 */ /* 0x000fea0003800000 */
.L_x_748:
[----:B------:R-:W-:Y:S01]  /*14de0*/  VIADD R11, R2, 0xfffffffe ;  /* 0xfffffffe020b7836 */ /* 0x000fe20000000000 */
[----:B------:R-:W-:Y:S01]  /*14df0*/  PLOP3.LUT P0, PT, PT, PT, PT, 0x8, 0x0 ;  /* 0x000000000000781c */ /* 0x000fe20003f0e170 */
[----:B------:R-:W-:-:S03]  /*14e00*/  VIADD R19, R19, 0x1 ;  /* 0x0000000113137836 */ /* 0x000fc60000000000 */
[----:B------:R-:W-:Y:S02]  /*14e10*/  ISETP.GE.AND P3, PT, R11, R7, PT ;  /* 0x000000070b00720c */ /* 0x000fe40003f66270 */
[----:B------:R-:W-:-:S04]  /*14e20*/  ISETP.NE.AND P2, PT, R19, 0x2, PT ;  /* 0x000000021300780c */ /* 0x000fc80003f45270 */
[----:B------:R-:W-:Y:S02]  /*14e30*/  SEL R2, RZ, 0x1, P2 ;  /* 0x00000001ff027807 */ /* 0x000fe40001000000 */
[----:B------:R-:W-:Y:S02]  /*14e40*/  SEL R19, R19, RZ, P2 ;  /* 0x000000ff13137207 */ /* 0x000fe40001000000 */
[----:B------:R-:W-:-:S03]  /*14e50*/  LOP3.LUT R29, R29, R2, RZ, 0x3c, !PT ;  /* 0x000000021d1d7212 */ /* 0x000fc600078e3cff */
[----:B------:R-:W-:Y:S05]  /*14e60*/  @!P3 BRA `(.L_x_742) ;  /* 0x0000000c0000b947 */ /* 0x000fea0003800000 */
.L_x_786:
[----:B------:R-:W-:Y:S05]  /*14e70*/  YIELD ;  /* 0x0000000000007946 */ /* 0x000fea0003800000 */
[----:B------:R-:W-:Y:S04]  /*14e80*/  BSSY B1, `(.L_x_767) ;  /* 0x00000b6000017945 */ /* 0x000fe80003800000 */
[----:B------:R-:W-:Y:S05]  /*14e90*/  @!P6 BRA `(.L_x_768) ;  /* 0x0000000800d0e947 */ /* 0x000fea0003800000 */
[----:B------:R-:W-:Y:S01]  /*14ea0*/  IMAD R8, R19, 0x8, R17 ;  /* 0x0000000813087824 */ /* 0x000fe200078e0211 */
[----:B------:R-:W-:Y:S01]  /*14eb0*/  SHF.L.U32 R2, R29, 0x1f, RZ ;  /* 0x0000001f1d027819 */ /* 0x000fe200000006ff */
[----:B0-----:R-:W0:Y:S01]  /*14ec0*/  S2R R3, SR_TID.X ;  /* 0x0000000000037919 */ /* 0x001e220000002100 */
[----:B------:R-:W-:Y:S02]  /*14ed0*/  BSSY B2, `(.L_x_769) ;  /* 0x0000005000027945 */ /* 0x000fe40003800000 */
[----:B------:R-:W1:Y:S01]  /*14ee0*/  SYNCS.PHASECHK.TRANS64.TRYWAIT P2, [R8+URZ+0x28ca0], R2 ;  /* 0x028ca002080075a7 */ /* 0x000e62000804017f */
[----:B0-----:R-:W-:-:S04]  /*14ef0*/  LOP3.LUT R3, R3, 0x7f, RZ, 0xc0, !PT ;  /* 0x0000007f03037812 */ /* 0x001fc800078ec0ff */
[----:B------:R-:W-:Y:S01]  /*14f00*/  ISETP.NE.AND P3, PT, R3, RZ, PT ;  /* 0x000000ff0300720c */ /* 0x000fe20003f65270 */
[----:B-1----:R-:W-:-:S12]  /*14f10*/  @!P2 BRA `(.L_x_770) ;  /* 0x000000600044a947 */ /* 0x002fd80003800000 */
.L_x_895:
[----:B------:R-:W-:Y:S05]  /*14f20*/  BSYNC B2 ;  /* 0x0000000000027941 */ /* 0x000fea0003800000 */
.L_x_769:
        /* <DEDUP_REMOVED lines=9> */
.L_x_772:
[----:B------:R-:W-:Y:S05]  /*14fc0*/  BSYNC B2 ;  /* 0x0000000000027941 */ /* 0x000fea0003800000 */
.L_x_771:
[----:B------:R-:W-:Y:S01]  /*14fd0*/  IMAD.MOV.U32 R12, RZ, RZ, RZ ;  /* 0x000000ffff0c7224 */ /* 0x000fe200078e00ff */
[----:B------:R-:W-:Y:S01]  /*14fe0*/  UIADD3 UR4, UP0, UR40, 0x570, URZ ;  /* 0x0000057028047890 */ /* 0x000fe2000ff1e03f */
[----:B------:R-:W-:Y:S01]  /*14ff0*/  IMAD R3, R19, 0x2000, R17 ;  /* 0x0000200013037824 */ /* 0x000fe200078e0211 */
[----:B------:R-:W-:Y:S01]  /*15000*/  PLOP3.LUT P2, PT, PT, PT, PT, 0x80, 0x0 ;  /* 0x000000000000781c */ /* 0x000fe20003f4f070 */
[----:B------:R-:W-:Y:S01]  /*15010*/  IMAD R10, R11, 0x40, R0 ;  /* 0x000000400b0a7824 */ /* 0x000fe200078e0200 */
[----:B------:R-:W-:Y:S01]  /*15020*/  R2UR UR10, R12 ;  /* 0x000000000c0a72ca */ /* 0x000fe200000e0000 */
[----:B------:R-:W-:Y:S01]  /*15030*/  VIADD R3, R3, 0x22400 ;  /* 0x0002240003037836 */ /* 0x000fe20000000000 */
[----:B------:R-:W-:Y:S01]  /*15040*/  UIADD3.X UR5, URZ, UR41, URZ, UP0, !UPT ;  /* 0x000000293f057290 */ /* 0x000fe200087fe43f */
[----:B------:R-:W-:Y:S01]  /*15050*/  VIADD R9, R8, 0x28c90 ;  /* 0x00028c9008097836 */ /* 0x000fe20000000000 */
[----:B------:R-:W-:Y:S01]  /*15060*/  UMOV UR6, 0x0 ;  /* 0x0000000000067882 */ /* 0x000fe20000000000 */
[----:B------:R-:W-:-:S10]  /*15070*/  UMOV UR7, 0x12f00000 ;  /* 0x12f0000000077882 */ /* 0x000fd40000000000 */
.L_x_773:
        /* <DEDUP_REMOVED lines=13> */
.L_x_896:
[----:B------:R-:W-:Y:S05]  /*15150*/  BSYNC B2 ;  /* 0x0000000000027941 */ /* 0x000fea0003800000 */
.L_x_774:
[----:B------:R-:W-:Y:S01]  /*15160*/  BSSY B2, `(.L_x_776) ;  /* 0x000000b000027945 */ /* 0x000fe20003800000 */
[----:B01----:R-:W-:Y:S02]  /*15170*/  IMAD.MOV.U32 R2, RZ, RZ, 0x0 ;  /* 0x00000000ff027424 */ /* 0x003fe400078e00ff */
[----:B------:R-:W-:Y:S01]  /*15180*/  IMAD.MOV.U32 R3, RZ, RZ, 0x12f00000 ;  /* 0x12f00000ff037424 */ /* 0x000fe200078e00ff */
[----:B------:R-:W-:Y:S06]  /*15190*/  @P3 BRA `(.L_x_777) ;  /* 0x00000000001c3947 */ /* 0x000fec0003800000 */
[----:B------:R-:W0:Y:S01]  /*151a0*/  S2R R13, SR_TID.X ;  /* 0x00000000000d7919 */ /* 0x000e220000002100 */
[----:B------:R-:W-:-:S04]  /*151b0*/  IMAD.MOV.U32 R9, RZ, RZ, 0x10000 ;  /* 0x00010000ff097424 */ /* 0x000fc800078e00ff */
[----:B------:R1:W-:Y:S01]  /*151c0*/  SYNCS.ARRIVE.TRANS64 RZ, [R8+URZ+0x28cb0], R9 ;  /* 0x028cb00908ff79a7 */ /* 0x0003e2000800003f */
[----:B0-----:R-:W-:-:S04]  /*151d0*/  LOP3.LUT R13, R13, 0x1f, RZ, 0xc0, !PT ;  /* 0x0000001f0d0d7812 */ /* 0x001fc800078ec0ff */
[----:B------:R-:W-:-:S13]  /*151e0*/  ISETP.NE.AND P2, PT, R13, RZ, PT ;  /* 0x000000ff0d00720c */ /* 0x000fda0003f45270 */
[----:B-1----:R-:W-:Y:S05]  /*151f0*/  @!P2 BRA `(.L_x_777) ;  /* 0x000000000004a947 */ /* 0x002fea0003800000 */
[----:B------:R-:W-:Y:S01]  /*15200*/  BPT.TRAP 0x1 ;  /* 0x000000040000795c */ /* 0x000fe20000300000 */
.L_x_777:
[----:B------:R-:W-:Y:S05]  /*15210*/  BSYNC B2 ;  /* 0x0000000000027941 */ /* 0x000fea0003800000 */
.L_x_776:
[----:B------:R-:W-:Y:S01]  /*15220*/  R2UR UR6, R2 ;  /* 0x00000000020672ca */ /* 0x000fe200000e0000 */
[----:B------:R-:W-:Y:S01]  /*15230*/  IMAD R9, R19, 0x10000, R17 ;  /* 0x0001000013097824 */ /* 0x000fe200078e0211 */
[----:B------:R-:W-:Y:S01]  /*15240*/  R2UR UR7, R3 ;  /* 0x00000000030772ca */ /* 0x000fe200000e0000 */
[----:B------:R-:W-:Y:S01]  /*15250*/  UIADD3 UR4, UP0, UR40, 0x670, URZ ;  /* 0x0000067028047890 */ /* 0x000fe2000ff1e03f */
[----:B------:R-:W-:Y:S01]  /*15260*/  R2UR UR10, R12 ;  /* 0x000000000c0a72ca */ /* 0x000fe200000e0000 */
[----:B------:R-:W-:Y:S01]  /*15270*/  VIADD R8, R8, 0x28cb0 ;  /* 0x00028cb008087836 */ /* 0x000fe20000000000 */
[----:B------:R-:W-:Y:S01]  /*15280*/  PLOP3.LUT P2, PT, PT, PT, PT, 0x80, 0x0 ;  /* 0x000000000000781c */ /* 0x000fe20003f4f070 */
[----:B------:R-:W-:Y:S01]  /*15290*/  VIADD R12, R9, 0x400 ;  /* 0x00000400090c7836 */ /* 0x000fe20000000000 */
[----:B------:R-:W-:-:S12]  /*152a0*/  UIADD3.X UR5, URZ, UR41, URZ, UP0, !UPT ;  /* 0x000000293f057290 */ /* 0x000fd800087fe43f */
.L_x_778:
        /* <DEDUP_REMOVED lines=15> */
.L_x_779:
        /* <DEDUP_REMOVED lines=15> */
.L_x_780:
        /* <DEDUP_REMOVED lines=11> */
[----:B------:R-:W-:Y:S01]  /*15540*/  UMOV UR10, 0xc0 ;  /* 0x000000c0000a7882 */ /* 0x000fe20000000000 */
[----:B------:R-:W-:Y:S02]  /*15550*/  R2UR UR7, R3 ;  /* 0x00000000030772ca */ /* 0x000fe400000e0000 */
[----:B------:R-:W-:Y:S02]  /*15560*/  PLOP3.LUT P2, PT, PT, PT, PT, 0x80, 0x0 ;  /* 0x000000000000781c */ /* 0x000fe40003f4f070 */
[----:B------:R-:W-:-:S11]  /*15570*/  IADD3 R12, R9, 0x6400, RZ ;  /* 0x00006400090c7810 */ /* 0x000fd60007ffe0ff */
.L_x_781:
        /* <DEDUP_REMOVED lines=15> */
.L_x_782:
        /* <DEDUP_REMOVED lines=15> */
.L_x_783:
        /* <DEDUP_REMOVED lines=15> */
.L_x_784:
        /* <DEDUP_REMOVED lines=15> */
.L_x_785:
        /* <DEDUP_REMOVED lines=10> */
.L_x_768:
[----:B------:R-:W-:Y:S05]  /*159e0*/  BSYNC B1 ;  /* 0x0000000000017941 */ /* 0x000fea0003800000 */
.L_x_767:
[----:B------:R-:W-:Y:S01]  /*159f0*/  ISETP.GT.AND P3, PT, R11, R7, PT ;  /* 0x000000070b00720c */ /* 0x000fe20003f64270 */
[----:B------:R-:W-:Y:S02]  /*15a00*/  VIADD R19, R19, 0x1 ;  /* 0x0000000113137836 */ /* 0x000fe40000000000 */
[----:B------:R-:W-:-:S03]  /*15a10*/  VIADD R11, R11, 0xffffffff ;  /* 0xffffffff0b0b7836 */ /* 0x000fc60000000000 */
[----:B------:R-:W-:-:S04]  /*15a20*/  ISETP.NE.AND P2, PT, R19, 0x2, PT ;  /* 0x000000021300780c */ /* 0x000fc80003f45270 */
[----:B------:R-:W-:Y:S02]  /*15a30*/  SEL R2, RZ, 0x1, P2 ;  /* 0x00000001ff027807 */ /* 0x000fe40001000000 */
[----:B------:R-:W-:Y:S02]  /*15a40*/  SEL R19, R19, RZ, P2 ;  /* 0x000000ff13137207 */ /* 0x000fe40001000000 */
[----:B------:R-:W-:Y:S01]  /*15a50*/  LOP3.LUT R29, R29, R2, RZ, 0x3c, !PT ;  /* 0x000000021d1d7212 */ /* 0x000fe200078e3cff */
[----:B------:R-:W-:Y:S06]  /*15a60*/  @P3 BRA `(.L_x_786) ;  /* 0xfffffff400003947 */ /* 0x000fec000383ffff */
.L_x_742:
[----:B------:R-:W-:Y:S05]  /*15a70*/  BSYNC B0 ;  /* 0x0000000000007941 */ /* 0x000fea0003800000 */
.L_x_741:
[----:B------:R-:W-:Y:S05]  /*15a80*/  @!P0 WARPSYNC.ALL ;  /* 0x0000000000008948 */ /* 0x000fea0003800000 */
[----:B------:R-:W-:Y:S01]  /*15a90*/  @!P0 BAR.SYNC.DEFER_BLOCKING 0xc, 0x180 ;  /* 0x0306000000008b1d */ /* 0x000fe20000010000 */
[----:B------:R-:W-:-:S05]  /*15aa0*/  IMAD.MOV.U32 R0, RZ, RZ, RZ ;  /* 0x000000ffff007224 */ /* 0x000fca00078e00ff */
[----:B------:R-:W-:Y:S04]  /*15ab0*/  BSSY B0, `(.L_x_787) ;  /* 0x000001e000007945 */ /* 0x000fe80003800000 */
[----:B------:R-:W-:Y:S05]  /*15ac0*/  @!P1 BRA `(.L_x_788) ;  /* 0x0000000000709947 */ /* 0x000fea0003800000 */
[----:B------:R-:W-:-:S13]  /*15ad0*/  ISETP.NE.AND P0, PT, R5, RZ, PT ;  /* 0x000000ff0500720c */ /* 0x000fda0003f05270 */
[----:B------:R-:W1:Y:S02]  /*15ae0*/  @!P0 LDC R5, c[0x0][0x9f0] ;  /* 0x00027c00ff058b82 */ /* 0x000e640000000800 */
[-C--:B-1----:R-:W-:Y:S02]  /*15af0*/  IABS R0, R5.reuse ;  /* 0x0000000500007213 */ /* 0x082fe40000000000 */
[----:B------:R-:W-:Y:S02]  /*15b00*/  IABS R7, R5 ;  /* 0x0000000500077213 */ /* 0x000fe40000000000 */
[----:B------:R-:W1:Y:S03]  /*15b10*/  I2F.RP R2, R0 ;  /* 0x0000000000027306 */ /* 0x000e660000209400 */
[----:B------:R-:W-:-:S05]  /*15b20*/  IMAD.MOV R7, RZ, RZ, -R7 ;  /* 0x000000ffff077224 */ /* 0x000fca00078e0a07 */
[----:B-1----:R-:W1:Y:S02]  /*15b30*/  MUFU.RCP R2, R2 ;  /* 0x0000000200027308 */ /* 0x002e640000001000 */
[----:B-1----:R-:W-:-:S06]  /*15b40*/  VIADD R2, R2, 0xffffffe ;  /* 0x0ffffffe02027836 */ /* 0x002fcc0000000000 */
[----:B0-----:R-:W0:Y:S02]  /*15b50*/  F2I.FTZ.U32.TRUNC.NTZ R3, R2 ;  /* 0x0000000200037305 */ /* 0x001e24000021f000 */
[----:B0-----:R-:W-:-:S04]  /*15b60*/  IMAD.MOV R2, RZ, RZ, -R3 ;  /* 0x000000ffff027224 */ /* 0x001fc800078e0a03 */
[----:B------:R-:W-:Y:S02]  /*15b70*/  IMAD R6, R2, R0, RZ ;  /* 0x0000000002067224 */ /* 0x000fe400078e02ff */
[----:B------:R-:W-:-:S04]  /*15b80*/  IMAD.MOV.U32 R2, RZ, RZ, RZ ;  /* 0x000000ffff027224 */ /* 0x000fc800078e00ff */
[----:B------:R-:W-:Y:S01]  /*15b90*/  IMAD.HI.U32 R6, R3, R6, R2 ;  /* 0x0000000603067227 */ /* 0x000fe200078e0002 */
[----:B------:R-:W-:-:S04]  /*15ba0*/  IADD3 R3, R4, -0x1, R5 ;  /* 0xffffffff04037810 */ /* 0x000fc80007ffe005 */
[----:B------:R-:W-:Y:S02]  /*15bb0*/  IABS R2, R3 ;  /* 0x0000000300027213 */ /* 0x000fe40000000000 */
[----:B------:R-:W-:-:S03]  /*15bc0*/  LOP3.LUT R3, R3, R5, RZ, 0x3c, !PT ;  /* 0x0000000503037212 */ /* 0x000fc600078e3cff */
[----:B------:R-:W-:Y:S01]  /*15bd0*/  IMAD.HI.U32 R6, R6, R2, RZ ;  /* 0x0000000206067227 */ /* 0x000fe200078e00ff */
[----:B------:R-:W-:-:S03]  /*15be0*/  ISETP.GE.AND P2, PT, R3, RZ, PT ;  /* 0x000000ff0300720c */ /* 0x000fc60003f46270 */
        /* <DEDUP_REMOVED lines=10> */
.L_x_788:
[----:B------:R-:W-:Y:S05]  /*15c90*/  BSYNC B0 ;  /* 0x0000000000007941 */ /* 0x000fea0003800000 */
.L_x_787:
[-C--:B------:R-:W-:Y:S01]  /*15ca0*/  IMAD R32, R32, R0.reuse, RZ ;  /* 0x0000000020207224 */ /* 0x080fe200078e02ff */
[----:B------:R-:W-:Y:S04]  /*15cb0*/  BSSY B7, `(.L_x_789) ;  /* 0x000036e000077945 */ /* 0x000fe80003800000 */
[----:B------:R-:W-:-:S04]  /*15cc0*/  VIADDMNMX R2, R32, R0, R4, PT ;  /* 0x0000000020027246 */ /* 0x000fc80003800104 */
[----:B------:R-:W-:Y:S01]  /*15cd0*/  ISETP.GT.AND P0, PT, R2, R32, PT ;  /* 0x000000200200720c */ /* 0x000fe20003f04270 */
[----:B------:R1:W-:-:S12]  /*15ce0*/  STL [R1+0x18], R2 ;  /* 0x0000180201007387 */ /* 0x0003d80000100800 */
[----:B-1----:R-:W-:Y:S05]  /*15cf0*/  @P0 BRA `(.L_x_790) ;  /* 0x0000000000440947 */ /* 0x002fea0003800000 */
[----:B------:R-:W1:Y:S02]  /*15d00*/  S2R R2, SR_TID.X ;  /* 0x0000000000027919 */ /* 0x000e640000002100 */
[----:B-1----:R-:W-:-:S04]  /*15d10*/  LOP3.LUT R2, R2, 0x7f, RZ, 0xc0, !PT ;  /* 0x0000007f02027812 */ /* 0x002fc800078ec0ff */
[----:B------:R-:W-:-:S13]  /*15d20*/  ISETP.NE.AND P0, PT, R2, RZ, PT ;  /* 0x000000ff0200720c */ /* 0x000fda0003f05270 */
[----:B------:R-:W-:Y:S05]  /*15d30*/  @P0 BRA `(.L_x_791) ;  /* 0x0000003400940947 */ /* 0x000fea0003800000 */
[----:B------:R-:W1:Y:S01]  /*15d40*/  S2R R5, SR_LANEID ;  /* 0x0000000000057919 */ /* 0x000e620000000000 */
[----:B------:R-:W-:Y:S01]  /*15d50*/  VOTEU.ANY UR4, UPT, PT ;  /* 0x0000000000047886 */ /* 0x000fe200038e0100 */
[----:B0-----:R-:W0:Y:S01]  /*15d60*/  LDC.64 R2, c[0x0][0xc60] ;  /* 0x00031800ff027b82 */ /* 0x001e220000000a00 */
[----:B------:R-:W1:Y:S02]  /*15d70*/  FLO.U32 R0, UR4 ;  /* 0x0000000400007d00 */ /* 0x000e6400080e0000 */
[----:B-1----:R-:W-:-:S06]  /*15d80*/  ISETP.EQ.U32.AND P0, PT, R0, R5, PT ;  /* 0x000000050000720c */ /* 0x002fcc0003f02070 */
[----:B------:R-:W0:Y:S07]  /*15d90*/  POPC R5, UR4 ;  /* 0x0000000400057d09 */ /* 0x000e2e0008000000 */
[----:B0-----:R-:W2:Y:S01]  /*15da0*/  @P0 ATOMG.E.ADD.STRONG.GPU PT, R3, desc[UR42][R2.64], R5 ;  /* 0x00000005020309a8 */ /* 0x001ea200081ee1ea */
[----:B------:R-:W0:Y:S02]  /*15db0*/  S2R R4, SR_LTMASK ;  /* 0x0000000000047919 */ /* 0x000e240000003900 */
[----:B0-----:R-:W-:-:S04]  /*15dc0*/  LOP3.LUT R4, R4, UR4, RZ, 0xc0, !PT ;  /* 0x0000000404047c12 */ /* 0x001fc8000f8ec0ff */
[----:B------:R-:W0:Y:S01]  /*15dd0*/  POPC R7, R4 ;  /* 0x0000000400077309 */ /* 0x000e220000000000 */
[----:B--2---:R-:W0:Y:S02]  /*15de0*/  SHFL.IDX PT, R0, R3, R0, 0x1f ;  /* 0x00001f0003007589 */ /* 0x004e2400000e0000 */
[----:B0-----:R-:W-:Y:S01]  /*15df0*/  IADD3 R24, R0, UR37, R7 ;  /* 0x0000002500187c10 */ /* 0x001fe2000fffe007 */
[----:B------:R-:W-:Y:S06]  /*15e00*/  BRA `(.L_x_791) ;  /* 0x0000003400607947 */ /* 0x000fec0003800000 */
.L_x_790:
        /* <DEDUP_REMOVED lines=9> */
[----:B0-----:R-:W0:Y:S01]  /*15ea0*/  LDC.64 R2, c[0x4][R2] ;  /* 0x0100000002027b82 */ /* 0x001e220000000a00 */
        /* <DEDUP_REMOVED lines=10> */
.L_x_793:
[----:B------:R-:W-:Y:S05]  /*15f50*/  BSYNC B6 ;  /* 0x0000000000067941 */ /* 0x000fea0003800000 */
.L_x_792:
        /* <DEDUP_REMOVED lines=8> */
[----:B0-----:R0:W1:Y:S01]  /*15fe0*/  LDC.64 R2, c[0x4][R34] ;  /* 0x0100000022027b82 */ /* 0x0010620000000a00 */
[----:B------:R-:W-:Y:S01]  /*15ff0*/  IMAD.U32 R4, RZ, RZ, UR6 ;  /* 0x00000006ff047e24 */ /* 0x000fe2000f8e00ff */
[----:B------:R-:W-:Y:S01]  /*16000*/  MOV R12, 0x1 ;  /* 0x00000001000c7802 */ /* 0x000fe20000000f00 */
[----:B------:R-:W-:Y:S02]  /*16010*/  IMAD.U32 R5, RZ, RZ, UR7 ;  /* 0x00000007ff057e24 */ /* 0x000fe4000f8e00ff */
[----:B------:R-:W-:Y:S02]  /*16020*/  IMAD.U32 R6, RZ, RZ, UR8 ;  /* 0x00000008ff067e24 */ /* 0x000fe4000f8e00ff */
[----:B------:R-:W-:-:S02]  /*16030*/  IMAD.U32 R7, RZ, RZ, UR9 ;  /* 0x00000009ff077e24 */ /* 0x000fc4000f8e00ff */
[----:B------:R-:W-:Y:S02]  /*16040*/  IMAD.U32 R10, RZ, RZ, UR4 ;  /* 0x00000004ff0a7e24 */ /* 0x000fe4000f8e00ff */
[----:B------:R-:W-:Y:S02]  /*16050*/  IMAD.U32 R11, RZ, RZ, UR5 ;  /* 0x00000005ff0b7e24 */ /* 0x000fe4000f8e00ff */
[----:B------:R-:W-:Y:S02]  /*16060*/  IMAD.MOV.U32 R8, RZ, RZ, 0x70 ;  /* 0x00000070ff087424 */ /* 0x000fe400078e00ff */
[----:B0-----:R-:W-:-:S07]  /*16070*/  IMAD.MOV.U32 R13, RZ, RZ, RZ ;  /* 0x000000ffff0d7224 */ /* 0x001fce00078e00ff */
[----:B------:R-:W-:-:S07]  /*16080*/  LEPC R20, `(.L_x_796) ;  /* 0x000000001014794e */ /* 0x000fce0000000000 */
[----:B-1----:R-:W-:Y:S05]  /*16090*/  CALL.ABS.NOINC R2 ;  /* 0x0000000002007343 */ /* 0x002fea0003c00000 */
.L_x_796:
        /* <DEDUP_REMOVED lines=15> */
.L_x_795:
[----:B------:R-:W-:Y:S05]  /*16190*/  BSYNC B6 ;  /* 0x0000000000067941 */ /* 0x000fea0003800000 */
.L_x_794:
[----:B------:R-:W2:Y:S01]  /*161a0*/  LDL R34, [R1+0x18] ;  /* 0x0000180001227983 */ /* 0x000ea20000100800 */
[----:B------:R-:W-:Y:S01]  /*161b0*/  ULDC.64 UR4, c[0x0][0x9f8] ;  /* 0x00027e0000047ab9 */ /* 0x000fe20000000a00 */
[----:B------:R-:W1:Y:S02]  /*161c0*/  LDC R8, c[0x0][0x430] ;  /* 0x00010c00ff087b82 */ /* 0x000e640000000800 */
[----:B------:R-:W3:Y:S01]  /*161d0*/  LDL R20, [R1] ;  /* 0x0000000001147983 */ /* 0x000ee20000100800 */
[----:B------:R-:W-:Y:S01]  /*161e0*/  ISETP.NE.U32.AND P0, PT, RZ, UR4, PT ;  /* 0x00000004ff007c0c */ /* 0x000fe2000bf05070 */
[----:B------:R-:W4:Y:S03]  /*161f0*/  S2R R21, SR_TID.X ;  /* 0x0000000000157919 */ /* 0x000f260000002100 */
[----:B------:R-:W-:-:S13]  /*16200*/  ISETP.NE.AND.EX P0, PT, RZ, UR5, PT, P0 ;  /* 0x00000005ff007c0c */ /* 0x000fda000bf05300 */
[----:B------:R-:W-:Y:S01]  /*16210*/  @P0 IADD3 R2, P1, R23, UR4, RZ ;  /* 0x0000000417020c10 */ /* 0x000fe2000ff3e0ff */
[----:B------:R-:W-:-:S03]  /*16220*/  ULDC UR4, c[0x0][0x320] ;  /* 0x0000c80000047ab9 */ /* 0x000fc60000000800 */
[----:B0-----:R-:W-:-:S05]  /*16230*/  @P0 IADD3.X R3, R30, UR5, RZ, P1, !PT ;  /* 0x000000051e030c10 */ /* 0x001fca0008ffe4ff */
[----:B------:R0:W3:Y:S01]  /*16240*/  @P0 LDG.E R26, desc[UR42][R2.64] ;  /* 0x0000002a021a0981 */ /* 0x0000e2000c1e1900 */
[----:B----4-:R-:W-:-:S04]  /*16250*/  LOP3.LUT R21, R21, 0x7f, RZ, 0xc0, !PT ;  /* 0x0000007f15157812 */ /* 0x010fc800078ec0ff */
[----:B------:R-:W-:Y:S02]  /*16260*/  SHF.R.U32.HI R0, RZ, 0x3, R21 ;  /* 0x00000003ff007819 */ /* 0x000fe40000011615 */
[----:B------:R-:W4:Y:S01]  /*16270*/  S2R R21, SR_TID.X ;  /* 0x0000000000157919 */ /* 0x000f220000002100 */
[----:B-1----:R-:W-:Y:S01]  /*16280*/  ISETP.NE.AND P1, PT, R8, 0x1, PT ;  /* 0x000000010800780c */ /* 0x002fe20003f25270 */
[----:B------:R-:W1:Y:S01]  /*16290*/  S2R R9, SR_TID.X ;  /* 0x0000000000097919 */ /* 0x000e620000002100 */
[----:B------:R-:W1:Y:S11]  /*162a0*/  S2R R6, SR_TID.X ;  /* 0x0000000000067919 */ /* 0x000e760000002100 */
[----:B0-----:R-:W0:Y:S08]  /*162b0*/  @P1 LDC R3, c[0x0][0x434] ;  /* 0x00010d00ff031b82 */ /* 0x001e300000000800 */
[----:B------:R-:W0:Y:S01]  /*162c0*/  @P1 LDC R2, c[0x0][0x438] ;  /* 0x00010e00ff021b82 */ /* 0x000e220000000800 */
[----:B----4-:R-:W-:-:S05]  /*162d0*/  IMAD.SHL.U32 R21, R21, 0x10, RZ ;  /* 0x0000001015157824 */ /* 0x010fca00078e00ff */
[----:B------:R-:W-:Y:S01]  /*162e0*/  LOP3.LUT R21, R0, 0x70, R21, 0xf8, !PT ;  /* 0x0000007000157812 */ /* 0x000fe200078ef815 */
[----:B-1----:R-:W-:Y:S02]  /*162f0*/  IMAD.SHL.U32 R9, R9, 0x8, RZ ;  /* 0x0000000809097824 */ /* 0x002fe400078e00ff */
[----:B------:R-:W-:-:S03]  /*16300*/  IMAD.SHL.U32 R6, R6, 0x8, RZ ;  /* 0x0000000806067824 */ /* 0x000fc600078e00ff */
[----:B------:R-:W-:Y:S02]  /*16310*/  LOP3.LUT R9, R9, 0x38, RZ, 0xc0, !PT ;  /* 0x0000003809097812 */ /* 0x000fe400078ec0ff */
[----:B------:R-:W-:Y:S02]  /*16320*/  LOP3.LUT R6, R6, 0x38, RZ, 0xc0, !PT ;  /* 0x0000003806067812 */ /* 0x000fe400078ec0ff */
[C---:B------:R-:W-:Y:S02]  /*16330*/  ISETP.GE.AND P3, PT, R9.reuse, UR4, PT ;  /* 0x0000000409007c0c */ /* 0x040fe4000bf66270 */
[----:B------:R-:W-:Y:S02]  /*16340*/  LOP3.LUT R18, R18, 0xffffffbf, RZ, 0xc0, !PT ;  /* 0xffffffbf12127812 */ /* 0x000fe400078ec0ff */
[----:B------:R-:W-:Y:S01]  /*16350*/  LOP3.LUT R6, R6, 0x80, RZ, 0xfc, !PT ;  /* 0x0000008006067812 */ /* 0x000fe200078efcff */
[----:B------:R-:W1:Y:S01]  /*16360*/  S2R R10, SR_TID.X ;  /* 0x00000000000a7919 */ /* 0x000e620000002100 */
[----:B------:R-:W-:Y:S01]  /*16370*/  IMAD.MOV.U32 R36, RZ, RZ, RZ ;  /* 0x000000ffff247224 */ /* 0x000fe200078e00ff */
[----:B------:R-:W-:Y:S01]  /*16380*/  LOP3.LUT R11, R9, 0x1c0, RZ, 0xfc, !PT ;  /* 0x000001c0090b7812 */ /* 0x000fe200078efcff */
[----:B-1----:R-:W-:-:S05]  /*16390*/  IMAD.SHL.U32 R10, R10, 0x8, RZ ;  /* 0x000000080a0a7824 */ /* 0x002fca00078e00ff */
[----:B------:R-:W-:-:S04]  /*163a0*/  LOP3.LUT R10, R10, 0x38, RZ, 0xc0, !PT ;  /* 0x000000380a0a7812 */ /* 0x000fc800078ec0ff */
[----:B------:R-:W-:Y:S02]  /*163b0*/  LOP3.LUT R10, R10, 0x180, RZ, 0xfc, !PT ;  /* 0x000001800a0a7812 */ /* 0x000fe400078efcff */
[----:B--2---:R-:W-:Y:S02]  /*163c0*/  LEA R23, R34, 0xffffffc0, 0x6 ;  /* 0xffffffc022177811 */ /* 0x004fe400078e30ff */
[----:B------:R-:W1:Y:S03]  /*163d0*/  S2R R34, SR_TID.X ;  /* 0x0000000000227919 */ /* 0x000e660000002100 */
[----:B------:R-:W-:Y:S02]  /*163e0*/  IMAD.IADD R37, R21, 0x1, R23 ;  /* 0x0000000115257824 */ /* 0x000fe400078e0217 */
[----:B-1----:R-:W-:-:S05]  /*163f0*/  IMAD.SHL.U32 R34, R34, 0x8, RZ ;  /* 0x0000000822227824 */ /* 0x002fca00078e00ff */
[----:B------:R-:W-:-:S04]  /*16400*/  LOP3.LUT R34, R34, 0x38, RZ, 0xc0, !PT ;  /* 0x0000003822227812 */ /* 0x000fc800078ec0ff */
[----:B------:R-:W-:-:S04]  /*16410*/  LOP3.LUT R34, R34, 0x40, RZ, 0xfc, !PT ;  /* 0x0000004022227812 */ /* 0x000fc800078efcff */
[----:B------:R-:W-:Y:S02]  /*16420*/  ISETP.GE.AND P2, PT, R34, UR4, PT ;  /* 0x0000000422007c0c */ /* 0x000fe4000bf46270 */
[----:B------:R-:W1:Y:S01]  /*16430*/  S2R R34, SR_TID.X ;  /* 0x0000000000227919 */ /* 0x000e620000002100 */
[----:B---3--:R-:W-:-:S04]  /*16440*/  ISETP.GE.AND P0, PT, R37, R20, PT ;  /* 0x000000142500720c */ /* 0x008fc80003f06270 */
[----:B------:R-:W-:Y:S01]  /*16450*/  ISETP.GT.U32.OR P0, PT, R21, 0x3f, P0 ;  /* 0x0000003f1500780c */ /* 0x000fe20000704470 */
[----:B------:R-:W-:Y:S01]  /*16460*/  IMAD.IADD R37, R37, 0x1, R33 ;  /* 0x0000000125257824 */ /* 0x000fe200078e0221 */
[----:B------:R-:W-:-:S03]  /*16470*/  SEL R7, RZ, 0xffffffff, P2 ;  /* 0xffffffffff077807 */ /* 0x000fc60001000000 */
[----:B0-----:R-:W-:-:S08]  /*16480*/  @P1 IMAD.HI.U32 R3, R37, R3, RZ ;  /* 0x0000000325031227 */ /* 0x001fd000078e00ff */
[----:B------:R-:W0:Y:S01]  /*16490*/  @!P0 LDC.64 R4, c[0x0][0x428] ;  /* 0x00010a00ff048b82 */ /* 0x000e220000000a00 */
[----:B------:R-:W-:Y:S01]  /*164a0*/  IMAD.MOV.U32 R0, RZ, RZ, R37 ;  /* 0x000000ffff007224 */ /* 0x000fe200078e0025 */
[----:B------:R-:W-:Y:S01]  /*164b0*/  @P1 SHF.R.U32.HI R0, RZ, R2, R3 ;  /* 0x00000002ff001219 */ /* 0x000fe20000011603 */
[----:B------:R-:W-:Y:S02]  /*164c0*/  IMAD.SHL.U32 R7, R7, 0x2, RZ ;  /* 0x0000000207077824 */ /* 0x000fe400078e00ff */
[----:B-1----:R-:W-:-:S05]  /*164d0*/  IMAD.SHL.U32 R34, R34, 0x8, RZ ;  /* 0x0000000822227824 */ /* 0x002fca00078e00ff */
[----:B------:R-:W-:-:S04]  /*164e0*/  LOP3.LUT R34, R34, 0x38, RZ, 0xc0, !PT ;  /* 0x0000003822227812 */ /* 0x000fc800078ec0ff */
[----:B------:R-:W-:Y:S02]  /*164f0*/  LOP3.LUT R34, R34, 0xc0, RZ, 0xfc, !PT ;  /* 0x000000c022227812 */ /* 0x000fe400078efcff */
[----:B------:R-:W-:Y:S02]  /*16500*/  @P2 LOP3.LUT R18, R18, 0x40, RZ, 0xfc, !PT ;  /* 0x0000004012122812 */ /* 0x000fe400078efcff */
[----:B------:R-:W-:Y:S02]  /*16510*/  SEL R2, RZ, 0x1, P3 ;  /* 0x00000001ff027807 */ /* 0x000fe40001800000 */
[----:B------:R-:W-:Y:S02]  /*16520*/  ISETP.GE.AND P2, PT, R6, UR4, PT ;  /* 0x0000000406007c0c */ /* 0x000fe4000bf46270 */
[----:B------:R-:W-:Y:S02]  /*16530*/  ISETP.GE.AND P1, PT, R34, UR4, PT ;  /* 0x0000000422007c0c */ /* 0x000fe4000bf26270 */
[----:B------:R-:W-:-:S02]  /*16540*/  LOP3.LUT R7, R7, 0x2, R2, 0xe2, !PT ;  /* 0x0000000207077812 */ /* 0x000fc400078ee202 */
[----:B------:R-:W-:Y:S02]  /*16550*/  SEL R2, RZ, 0x4, P2 ;  /* 0x00000004ff027807 */ /* 0x000fe40001000000 */
[----:B------:R-:W-:Y:S02]  /*16560*/  SEL R3, RZ, 0x8, P1 ;  /* 0x00000008ff037807 */ /* 0x000fe40000800000 */
[----:B------:R-:W-:Y:S02]  /*16570*/  SHF.R.S32.HI R34, RZ, 0x1f, R26 ;  /* 0x0000001fff227819 */ /* 0x000fe4000001141a */
[----:B------:R-:W-:Y:S01]  /*16580*/  LOP3.LUT R7, R3, R7, R2, 0xfe, !PT ;  /* 0x0000000703077212 */ /* 0x000fe200078efe02 */
[--C-:B------:R-:W-:Y:S01]  /*16590*/  @!P0 IMAD.MOV.U32 R2, RZ, RZ, R0.reuse ;  /* 0x000000ffff028224 */ /* 0x100fe200078e0000 */
[----:B------:R-:W-:Y:S01]  /*165a0*/  @!P0 SHF.R.S32.HI R3, RZ, 0x1f, R0 ;  /* 0x0000001fff038819 */ /* 0x000fe20000011400 */
[----:B0-----:R-:W-:-:S04]  /*165b0*/  @!P0 IMAD R6, R34, R4, RZ ;  /* 0x0000000422068224 */ /* 0x001fc800078e02ff */
[C---:B------:R-:W-:Y:S02]  /*165c0*/  @!P0 IMAD R6, R26.reuse, R5, R6 ;  /* 0x000000051a068224 */ /* 0x040fe400078e0206 */
[----:B------:R-:W-:Y:S02]  /*165d0*/  @!P0 IMAD.WIDE.U32 R2, R26, R4, R2 ;  /* 0x000000041a028225 */ /* 0x000fe400078e0002 */
[----:B------:R-:W0:Y:S01]  /*165e0*/  @!P0 LDC.64 R4, c[0x0][0x418] ;  /* 0x00010600ff048b82 */ /* 0x000e220000000a00 */
[----:B------:R-:W-:-:S04]  /*165f0*/  LOP3.LUT R18, R18, 0xffffff7f, RZ, 0xc0, !PT ;  /* 0xffffff7f12127812 */ /* 0x000fc800078ec0ff */
[----:B------:R-:W-:-:S04]  /*16600*/  @P3 LOP3.LUT R18, R18, 0x80, RZ, 0xfc, !PT ;  /* 0x0000008012123812 */ /* 0x000fc800078efcff */
[----:B------:R-:W-:-:S04]  /*16610*/  LOP3.LUT R18, R18, 0xffffffdf, RZ, 0xc0, !PT ;  /* 0xffffffdf12127812 */ /* 0x000fc800078ec0ff */
[----:B------:R-:W-:-:S04]  /*16620*/  @P2 LOP3.LUT R18, R18, 0x20, RZ, 0xfc, !PT ;  /* 0x0000002012122812 */ /* 0x000fc800078efcff */
[----:B------:R-:W-:Y:S01]  /*16630*/  LOP3.LUT R18, R18, 0xffffffef, RZ, 0xc0, !PT ;  /* 0xffffffef12127812 */ /* 0x000fe200078ec0ff */
[----:B------:R-:W-:-:S03]  /*16640*/  @!P0 IMAD.IADD R6, R3, 0x1, R6 ;  /* 0x0000000103068824 */ /* 0x000fc600078e0206 */
[----:B------:R-:W-:Y:S02]  /*16650*/  @P1 LOP3.LUT R18, R18, 0x10, RZ, 0xfc, !PT ;  /* 0x0000001012121812 */ /* 0x000fe400078efcff */
[----:B0-----:R-:W-:-:S04]  /*16660*/  @!P0 LEA R4, P1, R2, R4, 0x2 ;  /* 0x0000000402048211 */ /* 0x001fc800078210ff */
[----:B------:R-:W-:-:S05]  /*16670*/  @!P0 LEA.HI.X R5, R2, R5, R6, 0x2, P1 ;  /* 0x0000000502058211 */ /* 0x000fca00008f1406 */
[----:B------:R0:W5:Y:S01]  /*16680*/  @!P0 LDG.E R36, desc[UR42][R4.64] ;  /* 0x0000002a04248981 */ /* 0x000162000c1e1900 */
[----:B------:R-:W-:Y:S02]  /*16690*/  ISETP.GE.AND P0, PT, R10, UR4, PT ;  /* 0x000000040a007c0c */ /* 0x000fe4000bf06270 */
[C---:B------:R-:W-:Y:S02]  /*166a0*/  LOP3.LUT R10, R9.reuse, 0x100, RZ, 0xfc, !PT ;  /* 0x00000100090a7812 */ /* 0x040fe400078efcff */
[----:B------:R-:W-:Y:S02]  /*166b0*/  LOP3.LUT R9, R9, 0x140, RZ, 0xfc, !PT ;  /* 0x0000014009097812 */ /* 0x000fe400078efcff */
[----:B------:R-:W-:Y:S02]  /*166c0*/  ISETP.GE.AND P3, PT, R10, UR4, PT ;  /* 0x000000040a007c0c */ /* 0x000fe4000bf66270 */
[----:B------:R-:W-:Y:S02]  /*166d0*/  ISETP.GE.AND P2, PT, R9, UR4, PT ;  /* 0x0000000409007c0c */ /* 0x000fe4000bf46270 */
[----:B0-----:R-:W-:-:S02]  /*166e0*/  SEL R4, RZ, 0x10, P3 ;  /* 0x00000010ff047807 */ /* 0x001fc40001800000 */
[----:B------:R-:W-:Y:S02]  /*166f0*/  SEL R5, RZ, 0x20, P2 ;  /* 0x00000020ff057807 */ /* 0x000fe40001000000 */
[----:B------:R-:W-:Y:S02]  /*16700*/  SEL R3, RZ, 0x40, P0 ;  /* 0x00000040ff037807 */ /* 0x000fe40000000000 */
[----:B------:R-:W-:-:S04]  /*16710*/  LOP3.LUT R4, R5, R7, R4, 0xfe, !PT ;  /* 0x0000000705047212 */ /* 0x000fc800078efe04 */
[----:B------:R-:W-:-:S05]  /*16720*/  LOP3.LUT R3, R4, R3, RZ, 0xfc, !PT ;  /* 0x0000000304037212 */ /* 0x000fca00078efcff */
[----:B------:R0:W-:Y:S01]  /*16730*/  STL [R1+0x2c], R3 ;  /* 0x00002c0301007387 */ /* 0x0001e20000100800 */
[----:B------:R-:W-:Y:S02]  /*16740*/  LOP3.LUT R18, R18, 0xfffffff7, RZ, 0xc0, !PT ;  /* 0xfffffff712127812 */ /* 0x000fe400078ec0ff */
[----:B------:R-:W-:Y:S02]  /*16750*/  ISETP.GE.AND P0, PT, R11, UR4, PT ;  /* 0x000000040b007c0c */ /* 0x000fe4000bf06270 */
[----:B------:R-:W-:Y:S01]  /*16760*/  @P3 LOP3.LUT R18, R18, 0x8, RZ, 0xfc, !PT ;  /* 0x0000000812123812 */ /* 0x000fe200078efcff */
[----:B------:R-:W-:Y:S01]  /*16770*/  UMOV UR4, 0xffffffff ;  /* 0xffffffff00047882 */ /* 0x000fe20000000000 */
[----:B------:R-:W-:Y:S02]  /*16780*/  IMAD.MOV R0, RZ, RZ, -R0 ;  /* 0x000000ffff007224 */ /* 0x000fe400078e0a00 */
[----:B------:R-:W-:Y:S01]  /*16790*/  LOP3.LUT R18, R18, 0xfffffffb, RZ, 0xc0, !PT ;  /* 0xfffffffb12127812 */ /* 0x000fe200078ec0ff */
[----:B------:R-:W-:Y:S01]  /*167a0*/  IMAD.U32 R6, RZ, RZ, UR38 ;  /* 0x00000026ff067e24 */ /* 0x000fe2000f8e00ff */
[----:B------:R-:W-:Y:S01]  /*167b0*/  SEL R2, RZ, 0x80, P0 ;  /* 0x00000080ff027807 */ /* 0x000fe20000000000 */
[----:B------:R-:W-:Y:S01]  /*167c0*/  IMAD R37, R8, R0, R37 ;  /* 0x0000000008257224 */ /* 0x000fe200078e0225 */
[----:B------:R-:W-:Y:S01]  /*167d0*/  @P2 LOP3.LUT R18, R18, 0x4, RZ, 0xfc, !PT ;  /* 0x0000000412122812 */ /* 0x000fe200078efcff */
[----:B0-----:R-:W-:Y:S06]  /*167e0*/  BRA.DIV UR4, `(.L_x_797) ;  /* 0x0000004a04387947 */ /* 0x001fec000b800000 */
.L_x_899:
[----:B------:R-:W-:Y:S02]  /*167f0*/  LOP3.LUT R0, R3, R2, RZ, 0xfc, !PT ;  /* 0x0000000203007212 */ /* 0x000fe400078efcff */
[----:B------:R-:W-:Y:S02]  /*16800*/  ISETP.NE.AND P0, PT, R6, 0x3, PT ;  /* 0x000000030600780c */ /* 0x000fe40003f05270 */
[----:B------:R-:W-:Y:S01]  /*16810*/  ISETP.GT.U32.AND P1, PT, R21, 0x3f, PT ;  /* 0x0000003f1500780c */ /* 0x000fe20003f24070 */
[----:B------:R0:W-:Y:S01]  /*16820*/  STL [R1+0x8], R0 ;  /* 0x0000080001007387 */ /* 0x0001e20000100800 */
[----:B------:R-:W-:-:S09]  /*16830*/  LOP3.LUT R18, R18, 0xfffffbff, RZ, 0xc0, !PT ;  /* 0xfffffbff12127812 */ /* 0x000fd200078ec0ff */
[----:B------:R-:W-:-:S04]  /*16840*/  @P0 LOP3.LUT R18, R18, 0x400, RZ, 0xfc, !PT ;  /* 0x0000040012120812 */ /* 0x000fc800078efcff */
[----:B------:R-:W-:-:S04]  /*16850*/  LOP3.LUT R18, R18, 0xfffffffe, RZ, 0xc0, !PT ;  /* 0xfffffffe12127812 */ /* 0x000fc800078ec0ff */
[----:B------:R-:W-:Y:S01]  /*16860*/  @P1 LOP3.LUT R18, R18, 0x1, RZ, 0xfc, !PT ;  /* 0x0000000112121812 */ /* 0x000fe200078efcff */
[----:B0-----:R-:W-:Y:S06]  /*16870*/  @!P0 BRA `(.L_x_798) ;  /* 0x0000000000048947 */ /* 0x001fec0003800000 */
[----:B------:R-:W-:Y:S01]  /*16880*/  BPT.TRAP 0x1 ;  /* 0x000000040000795c */ /* 0x000fe20000300000 */
.L_x_798:
[----:B------:R-:W0:Y:S01]  /*16890*/  S2R R0, SR_TID.X ;  /* 0x0000000000007919 */ /* 0x000e220000002100 */
[----:B------:R-:W-:Y:S01]  /*168a0*/  IMAD R30, R22, 0x8, R17 ;  /* 0x00000008161e7824 */ /* 0x000fe200078e0211 */
[----:B------:R-:W-:Y:S01]  /*168b0*/  BSSY B0, `(.L_x_799) ;  /* 0x0000007000007945 */ /* 0x000fe20003800000 */
[----:B0-----:R-:W-:-:S04]  /*168c0*/  LOP3.LUT R0, R0, 0x7f, RZ, 0xc0, !PT ;  /* 0x0000007f00007812 */ /* 0x001fc800078ec0ff */
[----:B------:R-:W-:-:S04]  /*168d0*/  SHF.R.U32.HI R0, RZ, 0x3, R0 ;  /* 0x00000003ff007819 */ /* 0x000fc80000011600 */
[----:B------:R-:W-:Y:S02]  /*168e0*/  IADD3 R23, -R0, R20, -R23 ;  /* 0x0000001400177210 */ /* 0x000fe40007ffe917 */
[----:B------:R-:W-:-:S04]  /*168f0*/  SHF.L.U32 R0, R28, 0x1f, RZ ;  /* 0x0000001f1c007819 */ /* 0x000fc800000006ff */
[----:B------:R-:W0:Y:S02]  /*16900*/  SYNCS.PHASECHK.TRANS64.TRYWAIT P0, [R30+URZ+0x28c40], R0 ;  /* 0x028c40001e0075a7 */ /* 0x000e24000800017f */
[----:B0-----:R-:W-:Y:S05]  /*16910*/  @!P0 BRA `(.L_x_800) ;  /* 0x0000004800208947 */ /* 0x001fea0003800000 */
.L_x_900:
[----:B------:R-:W-:Y:S05]  /*16920*/  BSYNC B0 ;  /* 0x0000000000007941 */ /* 0x000fea0003800000 */
.L_x_799:
        /* <DEDUP_REMOVED lines=57> */
[----:B0-----:R-:W-:-:S04]  /*16cc0*/  @P0 LEA R3, P1, R7, R3, 0x1 ;  /* 0x0000000307030211 */ /* 0x001fc800078208ff */
[----:B-1----:R-:W-:-:S04]  /*16cd0*/  @P0 IADD3.X R2, RZ, R2, RZ, P1, !PT ;  /* 0x00000002ff020210 */ /* 0x002fc80000ffe4ff */
[----:B------:R-:W-:-:S04]  /*16ce0*/  @P0 LOP3.LUT R3, R3, R2, RZ, 0x3c, !PT ;  /* 0x0000000203030212 */ /* 0x000fc800078e3cff */
[----:B------:R-:W-:-:S04]  /*16cf0*/  @P0 LOP3.LUT R2, R3, R2, RZ, 0x3c, !PT ;  /* 0x0000000203020212 */ /* 0x000fc800078e3cff */
[----:B------:R-:W-:-:S05]  /*16d00*/  @P0 LOP3.LUT R3, R3, R2, RZ, 0x3c, !PT ;  /* 0x0000000203030212 */ /* 0x000fca00078e3cff */
[----:B--23--:R1:W-:Y:S02]  /*16d10*/  @P0 LDGSTS.E.BYPASS.LTC128B.128 [R6+0x23400], desc[UR42][R2.64], !P2 ;  /* 0x2340000002060fae */ /* 0x00c3e4000d101d6a */
.L_x_910:
        /* <DEDUP_REMOVED lines=10> */
.L_x_802:
        /* <DEDUP_REMOVED lines=11> */
.L_x_803:
[----:B------:R1:W5:Y:S01]  /*16e70*/  LDL.LU R0, [R1+0x10] ;  /* 0x0000100001007983 */ /* 0x0003620000300800 */
[----:B------:R1:W-:Y:S03]  /*16e80*/  SYNCS.ARRIVE.TRANS64.A1T0 RZ, [R30+URZ+0x28c30], RZ ;  /* 0x028c30ff1eff79a7 */ /* 0x0003e6000810003f */
[----:B0-----:R1:W5:Y:S04]  /*16e90*/  LDL.LU R4, [R1+0x4] ;  /* 0x0000040001047983 */ /* 0x0013680000300800 */
[----:B------:R1:W5:Y:S02]  /*16ea0*/  LDL R3, [R1+0x8] ;  /* 0x0000080001037983 */ /* 0x0003640000100800 */
[----:B------:R-:W-:Y:S05]  /*16eb0*/  WARPSYNC.ALL ;  /* 0x0000000000007948 */ /* 0x000fea0003800000 */
[----:B------:R-:W-:Y:S01]  /*16ec0*/  ULDC.64 UR4, c[0x0][0xa00] ;  /* 0x0002800000047ab9 */ /* 0x000fe20000000a00 */
[----:B------:R-:W-:Y:S01]  /*16ed0*/  BSSY B6, `(.L_x_804) ;  /* 0x0000025000067945 */ /* 0x000fe20003800000 */
[----:B------:R-:W-:Y:S01]  /*16ee0*/  BAR.SYNC.DEFER_BLOCKING 0x8, 0x100 ;  /* 0x0204000000007b1d */ /* 0x000fe20000010000 */
[----:B------:R-:W-:-:S04]  /*16ef0*/  ISETP.NE.U32.AND P0, PT, RZ, UR4, PT ;  /* 0x00000004ff007c0c */ /* 0x000fc8000bf05070 */
[----:B------:R-:W-:Y:S01]  /*16f00*/  ISETP.NE.AND.EX P0, PT, RZ, UR5, PT, P0 ;  /* 0x00000005ff007c0c */ /* 0x000fe2000bf05300 */
[----:B------:R-:W-:-:S03]  /*16f10*/  ULDC.64 UR4, c[0x0][0x298] ;  /* 0x0000a60000047ab9 */ /* 0x000fc60000000a00 */
[----:B------:R-:W-:-:S05]  /*16f20*/  SEL R5, R31, RZ, !P0 ;  /* 0x000000ff1f057207 */ /* 0x000fca0004000000 */
[----:B------:R0:W-:Y:S01]  /*16f30*/  STL [R1+0x1c], R5 ;  /* 0x00001c0501007387 */ /* 0x0001e20000100800 */
[----:B-----5:R-:W-:Y:S02]  /*16f40*/  SEL R2, R0, RZ, !P0 ;  /* 0x000000ff00027207 */ /* 0x020fe40004000000 */
[----:B------:R-:W-:-:S03]  /*16f50*/  SHF.R.S32.HI R0, RZ, 0x1f, R4 ;  /* 0x0000001fff007819 */ /* 0x000fc60000011404 */
[----:B------:R2:W-:Y:S01]  /*16f60*/  STL [R1+0x34], R2 ;  /* 0x0000340201007387 */ /* 0x0005e20000100800 */
[----:B------:R-:W-:Y:S01]  /*16f70*/  PRMT R31, R3, 0x8880, RZ ;  /* 0x00008880031f7816 */ /* 0x000fe200000000ff */
[----:B------:R-:W-:-:S03]  /*16f80*/  IMAD R0, R0, UR4, RZ ;  /* 0x0000000400007c24 */ /* 0x000fc6000f8e02ff */
[----:B------:R-:W-:Y:S01]  /*16f90*/  PRMT R31, R31, 0x7710, RZ ;  /* 0x000077101f1f7816 */ /* 0x000fe200000000ff */
[C---:B------:R-:W-:Y:S02]  /*16fa0*/  IMAD R0, R4.reuse, UR5, R0 ;  /* 0x0000000504007c24 */ /* 0x040fe4000f8e0200 */
[----:B0-----:R-:W-:-:S04]  /*16fb0*/  IMAD.WIDE.U32 R4, R4, UR4, RZ ;  /* 0x0000000404047c25 */ /* 0x001fc8000f8e00ff */
[----:B------:R-:W-:Y:S01]  /*16fc0*/  IMAD.IADD R0, R5, 0x1, R0 ;  /* 0x0000000105007824 */ /* 0x000fe200078e0200 */
[----:B------:R0:W-:Y:S01]  /*16fd0*/  STL.64 [R1], R4 ;  /* 0x0000000401007387 */ /* 0x0001e20000100a00 */
[----:B--2---:R-:W-:-:S03]  /*16fe0*/  VIADD R2, R17, 0x20400 ;  /* 0x0002040011027836 */ /* 0x004fc60000000000 */
[----:B------:R0:W-:Y:S02]  /*16ff0*/  STL [R1+0x10], R0 ;  /* 0x0000100001007387 */ /* 0x0001e40000100800 */
[----:B------:R-:W-:-:S13]  /*17000*/  LOP3.LUT P0, RZ, R2, 0x3ff, RZ, 0xc0, !PT ;  /* 0x000003ff02ff7812 */ /* 0x000fda000780c0ff */
[----:B0-----:R-:W-:Y:S05]  /*17010*/  @!P0 BRA `(.L_x_805) ;  /* 0x0000000000408947 */ /* 0x001fea0003800000 */
        /* <DEDUP_REMOVED lines=16> */
.L_x_805:
[----:B------:R-:W-:Y:S05]  /*17120*/  BSYNC B6 ;  /* 0x0000000000067941 */ /* 0x000fea0003800000 */
.L_x_804:
[----:B------:R-:W2:Y:S01]  /*17130*/  LDL.LU R0, [R1+0x10] ;  /* 0x0000100001007983 */ /* 0x000ea20000300800 */
[----:B------:R-:W-:Y:S01]  /*17140*/  ULDC.64 UR4, c[0x0][0x2d8] ;  /* 0x0000b60000047ab9 */ /* 0x000fe20000000a00 */
[----:B------:R-:W0:Y:S02]  /*17150*/  LDC R7, c[0x0][0x448] ;  /* 0x00011200ff077b82 */ /* 0x000e240000000800 */
[----:B------:R-:W2:Y:S04]  /*17160*/  LDL.LU.64 R2, [R1] ;  /* 0x0000000001027983 */ /* 0x000ea80000300a00 */
[----:B------:R-:W3:Y:S04]  /*17170*/  LDL.LU R20, [R1+0x34] ;  /* 0x0000340001147983 */ /* 0x000ee80000300800 */
[----:B------:R-:W4:Y:S04]  /*17180*/  LDL.LU R21, [R1+0x1c] ;  /* 0x00001c0001157983 */ /* 0x000f280000300800 */
[----:B------:R0:W5:Y:S02]  /*17190*/  LDL R8, [R1+0x30] ;  /* 0x0000300001087983 */ /* 0x0001640000100800 */
[----:B0-----:R-:W-:-:S13]  /*171a0*/  ISETP.NE.AND P0, PT, R7, 0x1, PT ;  /* 0x000000010700780c */ /* 0x001fda0003f05270 */
[----:B------:R-:W0:Y:S08]  /*171b0*/  @P0 LDC R5, c[0x0][0x44c] ;  /* 0x00011300ff050b82 */ /* 0x000e300000000800 */
[----:B------:R-:W1:Y:S01]  /*171c0*/  @P0 LDC R6, c[0x0][0x450] ;  /* 0x00011400ff060b82 */ /* 0x000e620000000800 */
[----:B--2---:R-:W-:Y:S02]  /*171d0*/  IMAD.MOV.U32 R3, RZ, RZ, R0 ;  /* 0x000000ffff037224 */ /* 0x004fe400078e0000 */
[----:B------:R-:W-:-:S04]  /*171e0*/  IMAD.WIDE.U32 R2, R16, UR4, R2 ;  /* 0x0000000410027c25 */ /* 0x000fc8000f8e0002 */
[----:B------:R-:W-:Y:S01]  /*171f0*/  IMAD R3, R16, UR5, R3 ;  /* 0x0000000510037c24 */ /* 0x000fe2000f8e0203 */
[----:B------:R-:W-:Y:S02]  /*17200*/  ULDC.64 UR4, c[0x0][0x2e0] ;  /* 0x0000b80000047ab9 */ /* 0x000fe40000000a00 */
[----:B---3--:R-:W-:Y:S02]  /*17210*/  IMAD R0, R20, UR4, RZ ;  /* 0x0000000414007c24 */ /* 0x008fe4000f8e02ff */
[----:B------:R-:W2:Y:S01]  /*17220*/  S2R R20, SR_TID.X ;  /* 0x0000000000147919 */ /* 0x000ea20000002100 */
[----:B----4-:R-:W-:-:S04]  /*17230*/  IMAD.WIDE.U32 R2, R21, UR4, R2 ;  /* 0x0000000415027c25 */ /* 0x010fc8000f8e0002 */
[----:B------:R-:W-:Y:S01]  /*17240*/  IMAD R0, R21, UR5, R0 ;  /* 0x0000000515007c24 */ /* 0x000fe2000f8e0200 */
[----:B------:R-:W3:Y:S01]  /*17250*/  S2R R9, SR_TID.X ;  /* 0x0000000000097919 */ /* 0x000ee20000002100 */
[----:B------:R-:W-:Y:S02]  /*17260*/  ULDC.64 UR4, c[0x0][0x2d0] ;  /* 0x0000b40000047ab9 */ /* 0x000fe40000000a00 */
[----:B------:R-:W-:Y:S01]  /*17270*/  IMAD.IADD R3, R3, 0x1, R0 ;  /* 0x0000000103037824 */ /* 0x000fe200078e0200 */
[----:B--2---:R-:W-:-:S04]  /*17280*/  LOP3.LUT R20, R20, 0x7f, RZ, 0xc0, !PT ;  /* 0x0000007f14147812 */ /* 0x004fc800078ec0ff */
[----:B------:R-:W-:Y:S02]  /*17290*/  SHF.R.U32.HI R21, RZ, 0x3, R20 ;  /* 0x00000003ff157819 */ /* 0x000fe40000011614 */
[----:B------:R-:W2:Y:S02]  /*172a0*/  S2R R20, SR_TID.X ;  /* 0x0000000000147919 */ /* 0x000ea40000002100 */
[----:B--2---:R-:W-:-:S05]  /*172b0*/  IMAD.SHL.U32 R20, R20, 0x10, RZ ;  /* 0x0000001014147824 */ /* 0x004fca00078e00ff */
[----:B------:R-:W-:-:S05]  /*172c0*/  LOP3.LUT R20, R21, 0x70, R20, 0xf8, !PT ;  /* 0x0000007015147812 */ /* 0x000fca00078ef814 */
[----:B------:R-:W-:Y:S02]  /*172d0*/  IMAD R0, R25, 0x40, R20 ;  /* 0x0000004019007824 */ /* 0x000fe400078e0214 */
[----:B------:R2:W5:Y:S02]  /*172e0*/  LDL R20, [R1+0x14] ;  /* 0x0000140001147983 */ /* 0x0005640000100800 */
[----:B0-----:R-:W-:-:S04]  /*172f0*/  @P0 IMAD.HI.U32 R5, R0, R5, RZ ;  /* 0x0000000500050227 */ /* 0x001fc800078e00ff */
[----:B------:R-:W-:Y:S01]  /*17300*/  IMAD.MOV.U32 R4, RZ, RZ, R0 ;  /* 0x000000ffff047224 */ /* 0x000fe200078e0000 */
[----:B-1----:R-:W-:Y:S01]  /*17310*/  @P0 SHF.R.U32.HI R4, RZ, R6, R5 ;  /* 0x00000006ff040219 */ /* 0x002fe20000011605 */
[----:B------:R-:W0:Y:S04]  /*17320*/  S2R R21, SR_TID.X ;  /* 0x0000000000157919 */ /* 0x000e280000002100 */
        /* <DEDUP_REMOVED lines=12> */
[----:B------:R-:W-:Y:S01]  /*173f0*/  ULDC.64 UR4, c[0x0][0x280] ;  /* 0x0000a00000047ab9 */ /* 0x000fe20000000a00 */
[----:B---3--:R-:W-:Y:S01]  /*17400*/  IMAD.SHL.U32 R9, R9, 0x8, RZ ;  /* 0x0000000809097824 */ /* 0x008fe200078e00ff */
[C---:B------:R-:W-:Y:S01]  /*17410*/  LEA R0, P0, R2.reuse, UR4, 0x1 ;  /* 0x0000000402007c11 */ /* 0x040fe2000f8008ff */
[----:B------:R-:W-:Y:S01]  /*17420*/  IMAD.IADD R3, R3, 0x1, R4 ;  /* 0x0000000103037824 */ /* 0x000fe200078e0204 */
[----:B------:R-:W-:Y:S02]  /*17430*/  ULDC UR4, c[0x0][0x2b8] ;  /* 0x0000ae0000047ab9 */ /* 0x000fe40000000800 */
[----:B------:R-:W-:Y:S02]  /*17440*/  LOP3.LUT R9, R9, 0x38, RZ, 0xc0, !PT ;  /* 0x0000003809097812 */ /* 0x000fe400078ec0ff */
[----:B------:R-:W-:Y:S01]  /*17450*/  LEA.HI.X R2, R2, UR5, R3, 0x1, P0 ;  /* 0x0000000502027c11 */ /* 0x000fe200080f0c03 */
[----:B------:R-:W-:Y:S01]  /*17460*/  UMOV UR5, 0xffffffff ;  /* 0xffffffff00057882 */ /* 0x000fe20000000000 */
[----:B0-----:R-:W-:-:S02]  /*17470*/  LOP3.LUT R21, R21, 0x7f, RZ, 0xc0, !PT ;  /* 0x0000007f15157812 */ /* 0x001fc400078ec0ff */
[----:B------:R-:W-:Y:S02]  /*17480*/  ISETP.GE.AND P1, PT, R9, UR4, PT ;  /* 0x0000000409007c0c */ /* 0x000fe4000bf26270 */
[----:B------:R-:W-:Y:S01]  /*17490*/  SHF.R.U32.HI R10, RZ, 0x3, R21 ;  /* 0x00000003ff0a7819 */ /* 0x000fe20000011615 */
[----:B--2---:R-:W-:Y:S10]  /*174a0*/  BRA.DIV UR5, `(.L_x_806) ;  /* 0x0000004205a07947 */ /* 0x004ff4000b800000 */
        /* <DEDUP_REMOVED lines=26> */
[----:B------:R-:W1:Y:S08]  /*17650*/  SHFL.IDX PT, R4, R2, 0x2, 0x181f ;  /* 0x00581f0002047f89 */ /* 0x000e7000000e0000 */
[----:B0-----:R-:W-:-:S05]  /*17660*/  @!P0 LEA R5, P2, R9, R5, 0x1 ;  /* 0x0000000509058211 */ /* 0x001fca00078408ff */
[----:B-1----:R-:W-:-:S05]  /*17670*/  @!P0 IMAD.X R4, RZ, RZ, R4, P2 ;  /* 0x000000ffff048224 */ /* 0x002fca00010e0604 */
[----:B------:R-:W-:-:S04]  /*17680*/  @!P0 LOP3.LUT R5, R5, R4, RZ, 0x3c, !PT ;  /* 0x0000000405058212 */ /* 0x000fc800078e3cff */
[----:B------:R-:W-:-:S04]  /*17690*/  @!P0 LOP3.LUT R4, R5, R4, RZ, 0x3c, !PT ;  /* 0x0000000405048212 */ /* 0x000fc800078e3cff */
[----:B------:R-:W-:-:S05]  /*176a0*/  @!P0 LOP3.LUT R5, R5, R4, RZ, 0x3c, !PT ;  /* 0x0000000405058212 */ /* 0x000fca00078e3cff */
[----:B------:R0:W-:Y:S04]  /*176b0*/  @!P0 LDGSTS.E.BYPASS.LTC128B.128 [R8+0x21400], desc[UR42][R4.64], !P1 ;  /* 0x2140000004088fae */ /* 0x0001e8000c901d6a */
[----:B0-----:R0:W1:Y:S02]  /*176c0*/  SHFL.IDX PT, R4, R2, 0x3, 0x181f ;  /* 0x00781f0002047f89 */ /* 0x00106400000e0000 */
.L_x_919:
[----:B------:R-:W-:-:S05]  /*176d0*/  VIADD R25, R25, 0x30 ;  /* 0x0000003019197836 */ /* 0x000fca0000000000 */
[----:B------:R-:W-:-:S13]  /*176e0*/  ISETP.GE.AND P0, PT, R25, R3, PT ;  /* 0x000000031900720c */ /* 0x000fda0003f06270 */
[----:B0-----:R-:W-:-:S05]  /*176f0*/  @!P0 LEA R2, P2, R9, R0, 0x1 ;  /* 0x0000000009028211 */ /* 0x001fca00078408ff */
[----:B-1----:R-:W-:-:S05]  /*17700*/  @!P0 IMAD.X R3, RZ, RZ, R4, P2 ;  /* 0x000000ffff038224 */ /* 0x002fca00010e0604 */
[----:B------:R-:W-:Y:S01]  /*17710*/  @!PT LDS RZ, [RZ] ;  /* 0x00000000fffff984 */ /* 0x000fe20000000800 */
[----:B------:R-:W-:Y:S01]  /*17720*/  @!PT LDS RZ, [RZ] ;  /* 0x00000000fffff984 */ /* 0x000fe20000000800 */
[----:B------:R-:W-:Y:S01]  /*17730*/  @!PT LDS RZ, [RZ] ;  /* 0x00000000fffff984 */ /* 0x000fe20000000800 */
[----:B------:R0:W-:Y:S01]  /*17740*/  @!P0 LDGSTS.E.BYPASS.LTC128B.128 [R8+0x21c00], desc[UR42][R2.64], !P1 ;  /* 0x21c0000002088fae */ /* 0x0001e2000c901d6a */
[----:B------:R-:W-:Y:S01]  /*17750*/  PLOP3.LUT P0, PT, PT, PT, PT, 0x80, 0x0 ;  /* 0x000000000000781c */ /* 0x000fe20003f0f070 */
[----:B------:R-:W-:-:S12]  /*17760*/  NOP ;  /* 0x0000000000007918 */ /* 0x000fd80000000000 */
.L_x_807:
        /* <DEDUP_REMOVED lines=18> */
.L_x_920:
[----:B------:R-:W-:Y:S05]  /*17890*/  BSYNC B0 ;  /* 0x0000000000007941 */ /* 0x000fea0003800000 */
.L_x_808:
[----:B------:R-:W-:-:S04]  /*178a0*/  MOV R2, UR38 ;  /* 0x0000002600027c02 */ /* 0x000fc80008000f00 */
[----:B------:R-:W-:-:S13]  /*178b0*/  ISETP.NE.AND P0, PT, R2, 0x3, PT ;  /* 0x000000030200780c */ /* 0x000fda0003f05270 */
[----:B------:R-:W-:Y:S05]  /*178c0*/  @!P0 BRA `(.L_x_810) ;  /* 0x0000000000048947 */ /* 0x000fea0003800000 */
[----:B------:R-:W-:Y:S01]  /*178d0*/  BPT.TRAP 0x1 ;  /* 0x000000040000795c */ /* 0x000fe20000300000 */
.L_x_810:
[----:B0-----:R-:W-:Y:S01]  /*178e0*/  SHF.L.U32 R0, R28, 0x1f, RZ ;  /* 0x0000001f1c007819 */ /* 0x001fe200000006ff */
[----:B------:R-:W-:Y:S03]  /*178f0*/  BSSY B0, `(.L_x_811) ;  /* 0x0000003000007945 */ /* 0x000fe60003800000 */
[----:B------:R-:W0:Y:S02]  /*17900*/  SYNCS.PHASECHK.TRANS64.TRYWAIT P0, [R30+URZ+0x28c60], R0 ;  /* 0x028c60001e0075a7 */ /* 0x000e24000800017f */
[----:B0-----:R-:W-:Y:S05]  /*17910*/  @!P0 BRA `(.L_x_812) ;  /* 0x0000004000dc8947 */ /* 0x001fea0003800000 */
.L_x_921:
[----:B------:R-:W-:Y:S05]  /*17920*/  BSYNC B0 ;  /* 0x0000000000007941 */ /* 0x000fea0003800000 */
.L_x_811:
[----:B------:R-:W0:Y:S01]  /*17930*/  LDL.LU R2, [R1+0x24] ;  /* 0x0000240001027983 */ /* 0x000e220000300800 */
[----:B------:R-:W-:Y:S01]  /*17940*/  ULDC.64 UR4, c[0x0][0x328] ;  /* 0x0000ca0000047ab9 */ /* 0x000fe20000000a00 */
[----:B------:R-:W-:Y:S02]  /*17950*/  ULDC.64 UR6, c[0x0][0x318] ;  /* 0x0000c60000067ab9 */ /* 0x000fe40000000a00 */
[----:B------:R-:W2:Y:S01]  /*17960*/  LDL.LU R4, [R1+0x28] ;  /* 0x0000280001047983 */ /* 0x000ea20000300800 */
        /* <DEDUP_REMOVED lines=8> */
[----:B------:R-:W-:Y:S01]  /*179f0*/  ULDC.64 UR4, c[0x0][0x330] ;  /* 0x0000cc0000047ab9 */ /* 0x000fe20000000a00 */
[----:B------:R-:W-:Y:S02]  /*17a00*/  IMAD R4, R22, 0x8000, R35 ;  /* 0x0000800016047824 */ /* 0x000fe400078e0223 */
[----:B------:R-:W-:Y:S02]  /*17a10*/  IMAD.IADD R3, R3, 0x1, R0 ;  /* 0x0000000103037824 */ /* 0x000fe400078e0200 */
[----:B------:R-:W-:Y:S01]  /*17a20*/  IMAD.WIDE.U32 R2, R16, UR4, R2 ;  /* 0x0000000410027c25 */ /* 0x000fe2000f8e0002 */
[----:B------:R-:W-:-:S03]  /*17a30*/  UMOV UR4, 0xffffffff ;  /* 0xffffffff00047882 */ /* 0x000fc60000000000 */
[----:B------:R-:W-:Y:S01]  /*17a40*/  IMAD R6, R16, UR5, R3 ;  /* 0x0000000510067c24 */ /* 0x000fe2000f8e0203 */
[----:B------:R-:W-:-:S04]  /*17a50*/  LEA R5, P0, R2, UR6, 0x1 ;  /* 0x0000000602057c11 */ /* 0x000fc8000f8008ff */
[----:B------:R-:W-:Y:S01]  /*17a60*/  LEA.HI.X R6, R2, UR7, R6, 0x1, P0 ;  /* 0x0000000702067c11 */ /* 0x000fe200080f0c06 */
[----:B------:R-:W-:Y:S08]  /*17a70*/  BRA.DIV UR4, `(.L_x_813) ;  /* 0x0000004204987947 */ /* 0x000ff0000b800000 */
[----:B------:R-:W2:Y:S01]  /*17a80*/  LDL R3, [R1+0x8] ;  /* 0x0000080001037983 */ /* 0x000ea20000100800 */
        /* <DEDUP_REMOVED lines=87> */
.L_x_931:
[C---:B------:R-:W-:Y:S02]  /*18000*/  LOP3.LUT P6, RZ, R18.reuse, 0x100, RZ, 0xc0, !PT ;  /* 0x0000010012ff7812 */ /* 0x040fe400078cc0ff */
[----:B------:R-:W-:Y:S02]  /*18010*/  LOP3.LUT R18, R18, 0xfffff7ff, RZ, 0xc0, !PT ;  /* 0xfffff7ff12127812 */ /* 0x000fe400078ec0ff */
[C---:B------:R-:W-:Y:S02]  /*18020*/  ISETP.LT.OR P6, PT, R23.reuse, 0x31, P6 ;  /* 0x000000311700780c */ /* 0x040fe400037c1670 */
[----:B------:R-:W-:-:S11]  /*18030*/  ISETP.LT.OR P5, PT, R23, 0x31, !P5 ;  /* 0x000000311700780c */ /* 0x000fd60006fa1670 */
[----:B------:R-:W-:Y:S02]  /*18040*/  @P6 LOP3.LUT R18, R18, 0x800, RZ, 0xfc, !PT ;  /* 0x0000080012126812 */ /* 0x000fe400078efcff */
[C---:B------:R-:W-:Y:S02]  /*18050*/  ISETP.LT.OR P6, PT, R23.reuse, 0x31, !P4 ;  /* 0x000000311700780c */ /* 0x040fe400067c1670 */
[----:B------:R-:W-:Y:S02]  /*18060*/  LOP3.LUT R18, R18, 0xffffdfff, RZ, 0xc0, !PT ;  /* 0xffffdfff12127812 */ /* 0x000fe400078ec0ff */
[C---:B------:R-:W-:Y:S02]  /*18070*/  ISETP.LT.OR P4, PT, R23.reuse, 0x31, !P2 ;  /* 0x000000311700780c */ /* 0x040fe40005781670 */
        /* <DEDUP_REMOVED lines=26> */
.L_x_814:
        /* <DEDUP_REMOVED lines=11> */
.L_x_815:
[----:B------:R-:W2:Y:S01]  /*182d0*/  LDL.LU R2, [R1+0x18] ;  /* 0x0000180001027983 */ /* 0x000ea20000300800 */
[----:B------:R1:W-:Y:S01]  /*182e0*/  SYNCS.ARRIVE.TRANS64.A1T0 RZ, [R30+URZ+0x28c50], RZ ;  /* 0x028c50ff1eff79a7 */ /* 0x0003e2000810003f */
[----:B------:R-:W-:Y:S01]  /*182f0*/  BSSY B0, `(.L_x_816) ;  /* 0x00000f2000007945 */ /* 0x000fe20003800000 */
[----:B--2---:R-:W-:-:S05]  /*18300*/  VIADD R7, R2, 0xfffffffe ;  /* 0xfffffffe02077836 */ /* 0x004fca0000000000 */
[----:B------:R-:W-:-:S13]  /*18310*/  ISETP.GE.AND P0, PT, R7, R32, PT ;  /* 0x000000200700720c */ /* 0x000fda0003f06270 */
[----:B-1----:R-:W-:Y:S05]  /*18320*/  @!P0 BRA `(.L_x_817) ;  /* 0x0000000c00b88947 */ /* 0x002fea0003800000 */
[----:B------:R-:W2:Y:S04]  /*18330*/  LDL.LU R3, [R1+0x2c] ;  /* 0x00002c0001037983 */ /* 0x000ea80000300800 */
[----:B------:R-:W3:Y:S01]  /*18340*/  LDL.LU R2, [R1+0x8] ;  /* 0x0000080001027983 */ /* 0x000ee20000300800 */
[----:B--2---:R-:W-:Y:S02]  /*18350*/  LOP3.LUT R31, R3, 0x40, RZ, 0xc0, !PT ;  /* 0x00000040031f7812 */ /* 0x004fe400078ec0ff */
[----:B---3--:R-:W-:Y:S02]  /*18360*/  LOP3.LUT R30, R2, 0x80, RZ, 0xc0, !PT ;  /* 0x00000080021e7812 */ /* 0x008fe400078ec0ff */
[----:B------:R-:W-:Y:S02]  /*18370*/  SHF.R.U32.HI R31, RZ, 0x2, R31 ;  /* 0x00000002ff1f7819 */ /* 0x000fe4000001161f */
[----:B------:R-:W-:-:S07]  /*18380*/  SHF.R.U32.HI R30, RZ, 0x3, R30 ;  /* 0x00000003ff1e7819 */ /* 0x000fce000001161e */
.L_x_830:
[----:B-1----:R-:W1:Y:S01]  /*18390*/  S2R R2, SR_TID.X ;  /* 0x0000000000027919 */ /* 0x002e620000002100 */
[----:B0-----:R-:W0:Y:S01]  /*183a0*/  LDC R5, c[0x0][0x430] ;  /* 0x00010c00ff057b82 */ /* 0x001e220000000800 */
[----:B------:R-:W-:Y:S01]  /*183b0*/  IMAD R4, R7, 0x40, R33 ;  /* 0x0000004007047824 */ /* 0x000fe200078e0221 */
[----:B--2---:R-:W2:Y:S01]  /*183c0*/  S2R R8, SR_TID.X ;  /* 0x0000000000087919 */ /* 0x004ea20000002100 */
[----:B------:R-:W-:Y:S02]  /*183d0*/  IMAD.U32 R10, RZ, RZ, UR38 ;  /* 0x00000026ff0a7e24 */ /* 0x000fe4000f8e00ff */
[----:B------:R-:W-:Y:S01]  /*183e0*/  VIADD R22, R22, 0x1 ;  /* 0x0000000116167836 */ /* 0x000fe20000000000 */
[----:B0-----:R-:W-:Y:S02]  /*183f0*/  ISETP.NE.AND P0, PT, R5, 0x1, PT ;  /* 0x000000010500780c */ /* 0x001fe40003f05270 */
[----:B-1----:R-:W-:Y:S01]  /*18400*/  LOP3.LUT R2, R2, 0x7f, RZ, 0xc0, !PT ;  /* 0x0000007f02027812 */ /* 0x002fe200078ec0ff */
[----:B--2---:R-:W-:-:S03]  /*18410*/  IMAD.SHL.U32 R8, R8, 0x10, RZ ;  /* 0x0000001008087824 */ /* 0x004fc600078e00ff */
[----:B------:R-:W-:-:S07]  /*18420*/  SHF.R.U32.HI R2, RZ, 0x3, R2 ;  /* 0x00000003ff027819 */ /* 0x000fce0000011602 */
[----:B---3--:R-:W0:Y:S01]  /*18430*/  @P0 LDC R6, c[0x0][0x434] ;  /* 0x00010d00ff060b82 */ /* 0x008e220000000800 */
[----:B------:R-:W-:-:S04]  /*18440*/  LOP3.LUT R8, R2, 0x70, R8, 0xf8, !PT ;  /* 0x0000007002087812 */ /* 0x000fc800078ef808 */
[----:B------:R-:W-:-:S03]  /*18450*/  ISETP.GT.U32.AND P1, PT, R8, 0x3f, PT ;  /* 0x0000003f0800780c */ /* 0x000fc60003f24070 */
[----:B------:R-:W1:Y:S01]  /*18460*/  @P0 LDC R3, c[0x0][0x438] ;  /* 0x00010e00ff030b82 */ /* 0x000e620000000800 */
[----:B------:R-:W-:-:S04]  /*18470*/  IMAD.IADD R4, R8, 0x1, R4 ;  /* 0x0000000108047824 */ /* 0x000fc800078e0204 */
[----:B------:R-:W-:-:S05]  /*18480*/  IMAD.MOV.U32 R2, RZ, RZ, R4 ;  /* 0x000000ffff027224 */ /* 0x000fca00078e0004 */
[----:B------:R-:W2:Y:S01]  /*18490*/  @!P1 LDC.64 R8, c[0x0][0x428] ;  /* 0x00010a00ff089b82 */ /* 0x000ea20000000a00 */
[----:B0-----:R-:W-:-:S05]  /*184a0*/  @P0 IMAD.HI.U32 R6, R4, R6, RZ ;  /* 0x0000000604060227 */ /* 0x001fca00078e00ff */
[----:B-1----:R-:W-:-:S05]  /*184b0*/  @P0 SHF.R.U32.HI R2, RZ, R3, R6 ;  /* 0x00000003ff020219 */ /* 0x002fca0000011606 */
[----:B------:R-:W-:-:S04]  /*184c0*/  IMAD.MOV R3, RZ, RZ, -R2 ;  /* 0x000000ffff037224 */ /* 0x000fc800078e0a02 */
[----:B------:R-:W-:Y:S01]  /*184d0*/  IMAD R5, R5, R3, R4 ;  /* 0x0000000305057224 */ /* 0x000fe200078e0204 */
[--C-:B------:R-:W-:Y:S01]  /*184e0*/  @!P1 SHF.R.S32.HI R3, RZ, 0x1f, R2.reuse ;  /* 0x0000001fff039819 */ /* 0x100fe20000011402 */
[-C--:B--2---:R-:W-:Y:S02]  /*184f0*/  @!P1 IMAD R4, R34, R8.reuse, RZ ;  /* 0x0000000822049224 */ /* 0x084fe400078e02ff */
[----:B------:R-:W-:-:S04]  /*18500*/  @!P1 IMAD.WIDE.U32 R2, R26, R8, R2 ;  /* 0x000000081a029225 */ /* 0x000fc800078e0002 */
[----:B------:R-:W-:Y:S02]  /*18510*/  @!P1 IMAD R4, R26, R9, R4 ;  /* 0x000000091a049224 */ /* 0x000fe400078e0204 */
[----:B------:R-:W0:Y:S02]  /*18520*/  @!P1 LDC.64 R8, c[0x0][0x418] ;  /* 0x00010600ff089b82 */ /* 0x000e240000000a00 */
[----:B------:R-:W-:Y:S02]  /*18530*/  @!P1 IMAD.IADD R3, R4, 0x1, R3 ;  /* 0x0000000104039824 */ /* 0x000fe400078e0203 */
[----:B------:R-:W-:Y:S01]  /*18540*/  IMAD.MOV.U32 R4, RZ, RZ, RZ ;  /* 0x000000ffff047224 */ /* 0x000fe200078e00ff */
[----:B0-----:R-:W-:-:S04]  /*18550*/  @!P1 LEA R8, P0, R2, R8, 0x2 ;  /* 0x0000000802089211 */ /* 0x001fc800078010ff */
[----:B------:R-:W-:Y:S02]  /*18560*/  @!P1 LEA.HI.X R9, R2, R9, R3, 0x2, P0 ;  /* 0x0000000902099211 */ /* 0x000fe400000f1403 */
[----:B------:R-:W-:-:S03]  /*18570*/  ISETP.NE.AND P0, PT, R22, 0x2, PT ;  /* 0x000000021600780c */ /* 0x000fc60003f05270 */
[----:B------:R0:W5:Y:S01]  /*18580*/  @!P1 LDG.E R4, desc[UR42][R8.64] ;  /* 0x0000002a08049981 */ /* 0x000162000c1e1900 */
[----:B------:R-:W-:Y:S01]  /*18590*/  ISETP.NE.AND P1, PT, R10, 0x3, PT ;  /* 0x000000030a00780c */ /* 0x000fe20003f25270 */
[----:B------:R-:W-:Y:S01]  /*185a0*/  IMAD.MOV.U32 R3, RZ, RZ, R7 ;  /* 0x000000ffff037224 */ /* 0x000fe200078e0007 */
[----:B------:R-:W-:Y:S01]  /*185b0*/  SEL R2, RZ, 0x1, P0 ;  /* 0x00000001ff027807 */ /* 0x000fe20000000000 */
[----:B------:R-:W-:Y:S05]  /*185c0*/  YIELD ;  /* 0x0000000000007946 */ /* 0x000fea0003800000 */
[----:B------:R-:W-:Y:S01]  /*185d0*/  SEL R22, R22, RZ, P0 ;  /* 0x000000ff16167207 */ /* 0x000fe20000000000 */
[----:B------:R-:W-:Y:S01]  /*185e0*/  VIADD R7, R7, 0xffffffff ;  /* 0xffffffff07077836 */ /* 0x000fe20000000000 */
[----:B------:R-:W-:-:S02]  /*185f0*/  LOP3.LUT R28, R28, R2, RZ, 0x3c, !PT ;  /* 0x000000021c1c7212 */ /* 0x000fc400078e3cff */
[----:B------:R-:W-:Y:S01]  /*18600*/  ISETP.GT.AND P3, PT, R3, R32, PT ;  /* 0x000000200300720c */ /* 0x000fe20003f64270 */
[----:B0-----:R-:W-:-:S12]  /*18610*/  @!P1 BRA `(.L_x_818) ;  /* 0x0000000000049947 */ /* 0x001fd80003800000 */
[----:B------:R-:W-:Y:S01]  /*18620*/  BPT.TRAP 0x1 ;  /* 0x000000040000795c */ /* 0x000fe20000300000 */
.L_x_818:
[----:B------:R-:W-:Y:S01]  /*18630*/  IMAD R6, R22, 0x8, R17 ;  /* 0x0000000816067824 */ /* 0x000fe200078e0211 */
[----:B------:R-:W-:Y:S01]  /*18640*/  SHF.L.U32 R20, R28, 0x1f, RZ ;  /* 0x0000001f1c147819 */ /* 0x000fe200000006ff */
[----:B------:R-:W-:Y:S01]  /*18650*/  BSSY B1, `(.L_x_819) ;  /* 0x0000004000017945 */ /* 0x000fe20003800000 */
[----:B------:R-:W-:Y:S02]  /*18660*/  SHF.R.S32.HI R9, RZ, 0x1f, R5 ;  /* 0x0000001fff097819 */ /* 0x000fe40000011405 */
[----:B------:R-:W0:Y:S02]  /*18670*/  SYNCS.PHASECHK.TRANS64.TRYWAIT P0, [R6+URZ+0x28c40], R20 ;  /* 0x028c4014060075a7 */ /* 0x000e24000800017f */
[----:B0-----:R-:W-:Y:S05]  /*18680*/  @!P0 BRA `(.L_x_820) ;  /* 0x0000003c00c08947 */ /* 0x001fea0003800000 */
.L_x_932:
[----:B------:R-:W-:Y:S05]  /*18690*/  BSYNC B1 ;  /* 0x0000000000017941 */ /* 0x000fea0003800000 */
.L_x_819:
        /* <DEDUP_REMOVED lines=40> */
.L_x_942:
        /* <DEDUP_REMOVED lines=8> */
.L_x_822:
        /* <DEDUP_REMOVED lines=11> */
.L_x_823:
[----:B------:R2:W-:Y:S01]  /*18a50*/  SYNCS.ARRIVE.TRANS64.A1T0 RZ, [R6+URZ+0x28c30], RZ ;  /* 0x028c30ff06ff79a7 */ /* 0x0005e2000810003f */
[----:B------:R-:W-:Y:S05]  /*18a60*/  @!P2 BRA `(.L_x_824) ;  /* 0x000000000004a947 */ /* 0x000fea0003800000 */
[----:B------:R-:W-:Y:S01]  /*18a70*/  BPT.TRAP 0x1 ;  /* 0x000000040000795c */ /* 0x000fe20000300000 */
.L_x_824:
[----:B------:R-:W3:Y:S01]  /*18a80*/  SYNCS.PHASECHK.TRANS64.TRYWAIT P0, [R6+URZ+0x28c60], R20 ;  /* 0x028c6014060075a7 */ /* 0x000ee2000800017f */
[----:B------:R-:W-:Y:S04]  /*18a90*/  BSSY B1, `(.L_x_825) ;  /* 0x0000002000017945 */ /* 0x000fe80003800000 */
[----:B---3--:R-:W-:Y:S05]  /*18aa0*/  @!P0 BRA `(.L_x_826) ;  /* 0x0000003c00e88947 */ /* 0x008fea0003800000 */
.L_x_943:
[----:B------:R-:W-:Y:S05]  /*18ab0*/  BSYNC B1 ;  /* 0x0000000000017941 */ /* 0x000fea0003800000 */
.L_x_825:
        /* <DEDUP_REMOVED lines=8> */
[----:B-1----:R-:W-:Y:S02]  /*18b40*/  IMAD R21, R22, 0x7000, R8 ;  /* 0x0000700016157824 */ /* 0x002fe400078e0208 */
[----:B------:R-:W-:Y:S01]  /*18b50*/  IMAD R10, R10, UR4, RZ ;  /* 0x000000040a0a7c24 */ /* 0x000fe2000f8e02ff */
[----:B------:R-:W-:-:S03]  /*18b60*/  IADD3 R3, R3, R9, RZ ;  /* 0x0000000903037210 */ /* 0x000fc60007ffe0ff */
        /* <DEDUP_REMOVED lines=10> */
[----:B------:R-:W1:Y:S01]  /*18c10*/  SHFL.IDX PT, R2, R9, RZ, 0x181f ;  /* 0x00181fff09027589 */ /* 0x000e6200000e0000 */
[C---:B------:R-:W-:Y:S01]  /*18c20*/  LOP3.LUT P1, RZ, R18.reuse, 0x80, RZ, 0xc0, !PT ;  /* 0x0000008012ff7812 */ /* 0x040fe2000782c0ff */
[----:B------:R-:W-:Y:S01]  /*18c30*/  IMAD R21, R21, 0x2, R17 ;  /* 0x0000000215157824 */ /* 0x000fe200078e0211 */
[C---:B------:R-:W-:Y:S01]  /*18c40*/  LOP3.LUT P2, RZ, R18.reuse, 0x40, RZ, 0xc0, !PT ;  /* 0x0000004012ff7812 */ /* 0x040fe2000784c0ff */
[----:B------:R-:W4:Y:S01]  /*18c50*/  SHFL.IDX PT, R3, R10, RZ, 0x181f ;  /* 0x00181fff0a037589 */ /* 0x000f2200000e0000 */
[----:B------:R-:W-:-:S03]  /*18c60*/  LOP3.LUT R18, R18, 0xffffdfff, RZ, 0xc0, !PT ;  /* 0xffffdfff12127812 */ /* 0x000fc600078ec0ff */
[----:B------:R-:W5:Y:S01]  /*18c70*/  SHFL.IDX PT, R14, R9, 0x1, 0x181f ;  /* 0x00381f00090e7f89 */ /* 0x000f6200000e0000 */
[----:B------:R-:W-:-:S03]  /*18c80*/  @P3 LOP3.LUT R18, R18, 0x2000, RZ, 0xfc, !PT ;  /* 0x0000200012123812 */ /* 0x000fc600078efcff */
[----:B------:R-:W0:Y:S01]  /*18c90*/  SHFL.IDX PT, R5, R10, 0x1, 0x181f ;  /* 0x00381f000a057f89 */ /* 0x000e2200000e0000 */
[C---:B------:R-:W-:Y:S02]  /*18ca0*/  LOP3.LUT P3, RZ, R18.reuse, 0x20, RZ, 0xc0, !PT ;  /* 0x0000002012ff7812 */ /* 0x040fe4000786c0ff */
[C---:B------:R-:W-:Y:S01]  /*18cb0*/  LOP3.LUT P6, RZ, R18.reuse, 0x10, RZ, 0xc0, !PT ;  /* 0x0000001012ff7812 */ /* 0x040fe200078cc0ff */
[----:B------:R-:W-:Y:S01]  /*18cc0*/  SHFL.IDX PT, R8, R10, 0x2, 0x181f ;  /* 0x00581f000a087f89 */ /* 0x000fe200000e0000 */
[----:B------:R-:W-:-:S03]  /*18cd0*/  LOP3.LUT R18, R18, 0xffff7fff, RZ, 0xc0, !PT ;  /* 0xffff7fff12127812 */ /* 0x000fc600078ec0ff */
[----:B------:R-:W-:Y:S01]  /*18ce0*/  SHFL.IDX PT, R10, R10, 0x3, 0x181f ;  /* 0x00781f000a0a7f89 */ /* 0x000fe200000e0000 */
[----:B-1----:R-:W-:-:S05]  /*18cf0*/  IADD3 R2, P0, R2, R0, RZ ;  /* 0x0000000002027210 */ /* 0x002fca0007f1e0ff */
[----:B------:R-:W-:Y:S01]  /*18d00*/  @P3 LOP3.LUT R18, R18, 0x8000, RZ, 0xfc, !PT ;  /* 0x0000800012123812 */ /* 0x000fe200078efcff */
[----:B----4-:R-:W-:Y:S01]  /*18d10*/  IMAD.X R3, RZ, RZ, R3, P0 ;  /* 0x000000ffff037224 */ /* 0x010fe200000e0603 */
[----:B------:R-:W-:-:S04]  /*18d20*/  ISETP.NE.U32.AND P0, PT, R31, RZ, PT ;  /* 0x000000ff1f00720c */ /* 0x000fc80003f05070 */
[----:B------:R-:W-:Y:S01]  /*18d30*/  LDGSTS.E.BYPASS.LTC128B.128 [R21+0x400], desc[UR42][R2.64], !P1 ;  /* 0x0040000002157fae */ /* 0x000fe2000c901d6a */
[----:B------:R-:W-:-:S03]  /*18d40*/  ISETP.NE.U32.AND P1, PT, R30, RZ, PT ;  /* 0x000000ff1e00720c */ /* 0x000fc60003f25070 */
[----:B------:R-:W-:Y:S01]  /*18d50*/  LDGSTS.E.BYPASS.LTC128B.128 [R21+0x2400], desc[UR42][R2.64+0x80], !P2 ;  /* 0x0240008002157fae */ /* 0x000fe2000d101d6a */
[----:B-----5:R-:W-:-:S03]  /*18d60*/  IADD3 R4, P2, R14, R0, RZ ;  /* 0x000000000e047210 */ /* 0x020fc60007f5e0ff */
[----:B------:R-:W-:Y:S01]  /*18d70*/  LDGSTS.E.BYPASS.LTC128B.128 [R21+0x4400], desc[UR42][R2.64+0x100], !P3 ;  /* 0x0440010002157fae */ /* 0x000fe2000d901d6a */
[C---:B------:R-:W-:Y:S01]  /*18d80*/  LOP3.LUT P3, RZ, R18.reuse, 0x80, RZ, 0xc0, !PT ;  /* 0x0000008012ff7812 */ /* 0x040fe2000786c0ff */
[----:B0-----:R-:W-:Y:S01]  /*18d90*/  IMAD.X R5, RZ, RZ, R5, P2 ;  /* 0x000000ffff057224 */ /* 0x001fe200010e0605 */
        /* <DEDUP_REMOVED lines=33> */
.L_x_953:
[----:B------:R-:W-:Y:S02]  /*18fb0*/  LOP3.LUT R18, R18, 0xffffbfff, RZ, 0xc0, !PT ;  /* 0xffffbfff12127812 */ /* 0x000fe400078ec0ff */
[----:B-1----:R-:W-:Y:S02]  /*18fc0*/  IADD3 R2, P2, R14, R0, RZ ;  /* 0x000000000e027210 */ /* 0x002fe40007f5e0ff */
        /* <DEDUP_REMOVED lines=23> */
.L_x_828:
        /* <DEDUP_REMOVED lines=11> */
.L_x_829:
[----:B------:R1:W-:Y:S01]  /*191f0*/  SYNCS.ARRIVE.TRANS64.A1T0 RZ, [R6+URZ+0x28c50], RZ ;  /* 0x028c50ff06ff79a7 */ /* 0x0003e2000810003f */
[----:B------:R-:W-:Y:S05]  /*19200*/  @P3 BRA `(.L_x_830) ;  /* 0xfffffff000603947 */ /* 0x000fea000383ffff */
.L_x_817:
[----:B------:R-:W-:Y:S05]  /*19210*/  BSYNC B0 ;  /* 0x0000000000007941 */ /* 0x000fea0003800000 */
.L_x_816:
        /* <DEDUP_REMOVED lines=9> */
[----:B0-----:R-:W0:Y:S01]  /*192b0*/  S2R R5, SR_LANEID ;  /* 0x0000000000057919 */ /* 0x001e220000000000 */
[----:B------:R-:W-:Y:S01]  /*192c0*/  VOTEU.ANY UR4, UPT, PT ;  /* 0x0000000000047886 */ /* 0x000fe200038e0100 */
[----:B------:R-:W4:Y:S01]  /*192d0*/  LDC.64 R2, c[0x0][0xc60] ;  /* 0x00031800ff027b82 */ /* 0x000f220000000a00 */
[----:B------:R-:W0:Y:S02]  /*192e0*/  FLO.U32 R0, UR4 ;  /* 0x0000000400007d00 */ /* 0x000e2400080e0000 */
[----:B0-----:R-:W-:-:S06]  /*192f0*/  ISETP.EQ.U32.AND P1, PT, R0, R5, PT ;  /* 0x000000050000720c */ /* 0x001fcc0003f22070 */
[----:B------:R-:W4:Y:S07]  /*19300*/  POPC R5, UR4 ;  /* 0x0000000400057d09 */ /* 0x000f2e0008000000 */
[----:B----4-:R-:W4:Y:S01]  /*19310*/  @P1 ATOMG.E.ADD.STRONG.GPU PT, R3, desc[UR42][R2.64], R5 ;  /* 0x00000005020319a8 */ /* 0x010f2200081ee1ea */
[----:B------:R-:W0:Y:S02]  /*19320*/  S2R R4, SR_LTMASK ;  /* 0x0000000000047919 */ /* 0x000e240000003900 */
[----:B0-----:R-:W-:-:S04]  /*19330*/  LOP3.LUT R4, R4, UR4, RZ, 0xc0, !PT ;  /* 0x0000000404047c12 */ /* 0x001fc8000f8ec0ff */
[----:B------:R-:W0:Y:S01]  /*19340*/  POPC R7, R4 ;  /* 0x0000000400077309 */ /* 0x000e220000000000 */
[----:B----4-:R-:W0:Y:S02]  /*19350*/  SHFL.IDX PT, R0, R3, R0, 0x1f ;  /* 0x00001f0003007589 */ /* 0x010e2400000e0000 */
[----:B0-----:R-:W-:-:S07]  /*19360*/  IADD3 R24, R0, UR37, R7 ;  /* 0x0000002500187c10 */ /* 0x001fce000fffe007 */
.L_x_832:
[----:B------:R-:W-:Y:S05]  /*19370*/  BSYNC B0 ;  /* 0x0000000000007941 */ /* 0x000fea0003800000 */
.L_x_831:
[----:B------:R-:W-:-:S07]  /*19380*/  SEL R22, R22, RZ, P0 ;  /* 0x000000ff16167207 */ /* 0x000fce0000000000 */
.L_x_791:
[----:B------:R-:W-:Y:S05]  /*19390*/  BSYNC B7 ;  /* 0x0000000000077941 */ /* 0x000fea0003800000 */
.L_x_789:
[----:B------:R-:W-:-:S13]  /*193a0*/  LOP3.LUT P0, RZ, R18, 0x1000, RZ, 0xc0, !PT ;  /* 0x0000100012ff7812 */ /* 0x000fda000780c0ff */
[----:B------:R-:W-:Y:S05]  /*193b0*/  @!P0 BRA `(.L_x_833) ;  /* 0x0000000000248947 */ /* 0x000fea0003800000 */
[----:B------:R-:W-:Y:S05]  /*193c0*/  WARPSYNC.ALL ;  /* 0x0000000000007948 */ /* 0x000fea0003800000 */
[----:B------:R-:W4:Y:S08]  /*193d0*/  S2UR UR5, SR_CgaCtaId ;  /* 0x00000000000579c3 */ /* 0x000f300000008800 */
[----:B------:R-:W-:Y:S06]  /*193e0*/  BAR.SYNC.DEFER_BLOCKING 0x5, 0x180 ;  /* 0x0146000000007b1d */ /* 0x000fec0000010000 */
[----:B------:R-:W-:-:S02]  /*193f0*/  UMOV UR4, 0x400 ;  /* 0x0000040000047882 */ /* 0x000fc40000000000 */
[----:B----4-:R-:W-:-:S06]  /*19400*/  ULEA UR4, UR5, UR4, 0x18 ;  /* 0x0000000405047291 */ /* 0x010fcc000f8ec03f */
[----:B0-----:R-:W-:-:S05]  /*19410*/  IMAD.U32 R17, RZ, RZ, UR4 ;  /* 0x00000004ff117e24 */ /* 0x001fca000f8e00ff */
[----:B------:R0:W4:Y:S01]  /*19420*/  LDS.128 R24, [R17+0x28cd0] ;  /* 0x028cd00011187984 */ /* 0x0001220000000c00 */
[----:B------:R-:W-:Y:S06]  /*19430*/  BAR.ARV 0x4, 0x180 ;  /* 0x0106000000007b1d */ /* 0x000fec0000002000 */
[----:B------:R-:W-:Y:S05]  /*19440*/  BRA `(.L_x_834) ;  /* 0x0000000800d07947 */ /* 0x000fea0003800000 */
.L_x_833:
        /* <DEDUP_REMOVED lines=8> */
[----:B0-----:R-:W0:Y:S08]  /*194d0*/  @!P1 LDC.64 R2, c[0x0][0xc80] ;  /* 0x00032000ff029b82 */ /* 0x001e300000000a00 */
[----:B------:R-:W4:Y:S01]  /*194e0*/  @!P1 LDC.64 R4, c[0x0][0xc78] ;  /* 0x00031e00ff049b82 */ /* 0x000f220000000a00 */
[----:B0-----:R-:W-:-:S05]  /*194f0*/  @!P1 IMAD.WIDE R2, R7, 0x4, R2 ;  /* 0x0000000407029825 */ /* 0x001fca00078e0202 */
[----:B------:R4:W5:Y:S02]  /*19500*/  @!P1 LDG.E R8, desc[UR42][R2.64] ;  /* 0x0000002a02089981 */ /* 0x000964000c1e1900 */
[----:B----4-:R-:W-:-:S05]  /*19510*/  @!P1 IMAD.WIDE R2, R7, 0x4, R4 ;  /* 0x0000000407029825 */ /* 0x010fca00078e0204 */
[----:B------:R-:W4:Y:S01]  /*19520*/  @!P1 LDG.E R5, desc[UR42][R2.64] ;  /* 0x0000002a02059981 */ /* 0x000f22000c1e1900 */
[----:B------:R-:W-:Y:S01]  /*19530*/  IMAD.MOV.U32 R7, RZ, RZ, RZ ;  /* 0x000000ffff077224 */ /* 0x000fe200078e00ff */
[C---:B------:R-:W-:Y:S01]  /*19540*/  ISETP.GE.U32.AND P2, PT, R9.reuse, 0x2, PT ;  /* 0x000000020900780c */ /* 0x040fe20003f46070 */
[----:B------:R-:W-:Y:S01]  /*19550*/  IMAD.MOV.U32 R4, RZ, RZ, RZ ;  /* 0x000000ffff047224 */ /* 0x000fe200078e00ff */
[C---:B------:R-:W-:Y:S01]  /*19560*/  ISETP.GE.U32.AND P3, PT, R9.reuse, 0x4, PT ;  /* 0x000000040900780c */ /* 0x040fe20003f66070 */
[----:B------:R-:W-:Y:S01]  /*19570*/  SHFL.IDX PT, R0, R24, RZ, 0x1f ;  /* 0x00001fff18007589 */ /* 0x000fe200000e0000 */
[C---:B------:R-:W-:Y:S02]  /*19580*/  ISETP.GE.U32.AND P4, PT, R9.reuse, 0x8, PT ;  /* 0x000000080900780c */ /* 0x040fe40003f86070 */
[----:B------:R-:W-:Y:S01]  /*19590*/  ISETP.GE.U32.AND P5, PT, R9, 0x10, PT ;  /* 0x000000100900780c */ /* 0x000fe20003fa6070 */
[----:B-123--:R0:W-:Y:S02]  /*195a0*/  SHFL.IDX PT, R6, R24, 0x1, 0x1f ;  /* 0x00201f0018067f89 */ /* 0x00e1e400000e0000 */
[----:B0-----:R-:W-:-:S02]  /*195b0*/  IMAD.MOV.U32 R24, RZ, RZ, RZ ;  /* 0x000000ffff187224 */ /* 0x001fc400078e00ff */
[----:B-----5:R-:W-:Y:S02]  /*195c0*/  @!P1 IMAD.MOV.U32 R7, RZ, RZ, R8 ;  /* 0x000000ffff079224 */ /* 0x020fe400078e0008 */
[----:B----4-:R-:W-:Y:S01]  /*195d0*/  @!P1 IMAD.MOV.U32 R4, RZ, RZ, R5 ;  /* 0x000000ffff049224 */ /* 0x010fe200078e0005 */
        /* <DEDUP_REMOVED lines=17> */
[----:B------:R0:W1:Y:S02]  /*196f0*/  SHFL.IDX PT, R14, R3, 0x1f, 0x1f ;  /* 0x03e01f00030e7f89 */ /* 0x00006400000e0000 */
.L_x_963:
[----:B------:R-:W-:Y:S02]  /*19700*/  ULDC UR4, c[0x0][0xc38] ;  /* 0x00030e0000047ab9 */ /* 0x000fe40000000800 */
[----:B------:R-:W-:-:S04]  /*19710*/  IMAD.U32 R2, RZ, RZ, UR4 ;  /* 0x00000004ff027e24 */ /* 0x000fc8000f8e00ff */
[----:B-1----:R-:W-:-:S04]  /*19720*/  IMAD R5, R14, R2, RZ ;  /* 0x000000020e057224 */ /* 0x002fc800078e02ff */
[----:B------:R-:W-:-:S05]  /*19730*/  IMAD.IADD R6, R6, 0x1, R5 ;  /* 0x0000000106067824 */ /* 0x000fca00078e0205 */
[----:B------:R-:W-:-:S13]  /*19740*/  ISETP.GT.AND P6, PT, R6, R0, PT ;  /* 0x000000000600720c */ /* 0x000fda0003fc4270 */
[----:B------:R-:W-:Y:S05]  /*19750*/  @P6 BRA `(.L_x_836) ;  /* 0x0000000000a46947 */ /* 0x000fea0003800000 */
.L_x_839:
[----:B------:R-:W1:Y:S01]  /*19760*/  LDC R2, c[0x0][0xc3c] ;  /* 0x00030f00ff027b82 */ /* 0x000e620000000800 */
[----:B------:R-:W-:-:S05]  /*19770*/  VIADD R27, R27, 0x1f ;  /* 0x0000001f1b1b7836 */ /* 0x000fca0000000000 */
[----:B-1----:R-:W-:-:S13]  /*19780*/  ISETP.GE.AND P6, PT, R27, R2, PT ;  /* 0x000000021b00720c */ /* 0x002fda0003fc6270 */
[----:B------:R-:W-:Y:S05]  /*19790*/  @P6 BRA `(.L_x_837) ;  /* 0x0000000400b86947 */ /* 0x000fea0003800000 */
[----:B0-----:R-:W0:Y:S01]  /*197a0*/  S2R R3, SR_TID.X ;  /* 0x0000000000037919 */ /* 0x001e220000002100 */
[----:B------:R-:W-:Y:S01]  /*197b0*/  IMAD.MOV.U32 R7, RZ, RZ, RZ ;  /* 0x000000ffff077224 */ /* 0x000fe200078e00ff */
[----:B0-----:R-:W-:-:S05]  /*197c0*/  LOP3.LUT R3, R3, 0x1f, RZ, 0xc0, !PT ;  /* 0x0000001f03037812 */ /* 0x001fca00078ec0ff */
[----:B------:R-:W-:-:S05]  /*197d0*/  IMAD.IADD R9, R27, 0x1, R3 ;  /* 0x000000011b097824 */ /* 0x000fca00078e0203 */
[----:B------:R-:W-:-:S13]  /*197e0*/  ISETP.GE.OR P6, PT, R9, R2, !P0 ;  /* 0x000000020900720c */ /* 0x000fda00047c6670 */
[----:B------:R-:W0:Y:S08]  /*197f0*/  @!P6 LDC.64 R2, c[0x0][0xc80] ;  /* 0x00032000ff02eb82 */ /* 0x000e300000000a00 */
[----:B------:R-:W1:Y:S01]  /*19800*/  @!P6 LDC.64 R4, c[0x0][0xc78] ;  /* 0x00031e00ff04eb82 */ /* 0x000e620000000a00 */
[----:B0-----:R-:W-:-:S05]  /*19810*/  @!P6 IMAD.WIDE R2, R9, 0x4, R2 ;  /* 0x000000040902e825 */ /* 0x001fca00078e0202 */
[----:B------:R1:W2:Y:S02]  /*19820*/  @!P6 LDG.E R7, desc[UR42][R2.64] ;  /* 0x0000002a0207e981 */ /* 0x0002a4000c1e1900 */
[----:B-1----:R-:W-:-:S04]  /*19830*/  @!P6 IMAD.WIDE R2, R9, 0x4, R4 ;  /* 0x000000040902e825 */ /* 0x002fc800078e0204 */
[----:B------:R-:W-:-:S06]  /*19840*/  IMAD.MOV.U32 R4, RZ, RZ, RZ ;  /* 0x000000ffff047224 */ /* 0x000fcc00078e00ff */
[----:B------:R-:W2:Y:S01]  /*19850*/  @!P6 LDG.E R4, desc[UR42][R2.64] ;  /* 0x0000002a0204e981 */ /* 0x000ea2000c1e1900 */
[----:B------:R-:W-:Y:S01]  /*19860*/  UMOV UR4, 0xffffffff ;  /* 0xffffffff00047882 */ /* 0x000fe20000000000 */
[----:B--2---:R-:W-:Y:S02]  /*19870*/  IMAD R13, R4, R7, RZ ;  /* 0x00000007040d7224 */ /* 0x004fe400078e02ff */
        /* <DEDUP_REMOVED lines=17> */
.L_x_971:
[----:B------:R-:W-:Y:S02]  /*19990*/  ULDC UR4, c[0x0][0xc38] ;  /* 0x00030e0000047ab9 */ /* 0x000fe40000000800 */
[----:B------:R-:W-:-:S04]  /*199a0*/  IMAD.U32 R2, RZ, RZ, UR4 ;  /* 0x00000004ff027e24 */ /* 0x000fc8000f8e00ff */
[----:B-1----:R-:W-:-:S04]  /*199b0*/  IMAD R5, R14, R2, RZ ;  /* 0x000000020e057224 */ /* 0x002fc800078e02ff */
[----:B------:R-:W-:-:S05]  /*199c0*/  IMAD.IADD R6, R5, 0x1, R6 ;  /* 0x0000000105067824 */ /* 0x000fca00078e0206 */
[----:B------:R-:W-:-:S13]  /*199d0*/  ISETP.GT.AND P6, PT, R6, R0, PT ;  /* 0x000000000600720c */ /* 0x000fda0003fc4270 */
[----:B------:R-:W-:Y:S05]  /*199e0*/  @!P6 BRA `(.L_x_839) ;  /* 0xfffffffc005ce947 */ /* 0x000fea000383ffff */
.L_x_836:
[----:B------:R-:W-:Y:S01]  /*199f0*/  IMAD.IADD R6, R6, 0x1, -R5 ;  /* 0x0000000106067824 */ /* 0x000fe200078e0a05 */
[----:B------:R-:W-:-:S03]  /*19a00*/  UMOV UR4, 0xffffffff ;  /* 0xffffffff00047882 */ /* 0x000fc60000000000 */
[----:B------:R-:W-:-:S05]  /*19a10*/  IMAD R5, R3, R2, R6 ;  /* 0x0000000203057224 */ /* 0x000fca00078e0206 */
[----:B------:R-:W-:Y:S01]  /*19a20*/  ISETP.GT.AND P6, PT, R5, R0, PT ;  /* 0x000000000500720c */ /* 0x000fe20003fc4270 */
[----:B------:R-:W-:-:S12]  /*19a30*/  BRA.DIV UR4, `(.L_x_840) ;  /* 0x0000003e04e87947 */ /* 0x000fd8000b800000 */
[----:B------:R-:W-:-:S04]  /*19a40*/  VOTE.ANY R8, PT, !P6 ;  /* 0x0000000000087806 */ /* 0x000fc800070e0100 */
[----:B------:R-:W1:Y:S02]  /*19a50*/  POPC R5, R8 ;  /* 0x0000000800057309 */ /* 0x000e640000000000 */
[----:B-1----:R1:W2:Y:S04]  /*19a60*/  SHFL.IDX PT, R7, R7, R5, 0x1f ;  /* 0x00001f0507077589 */ /* 0x0022a800000e0000 */
[----:B------:R1:W3:Y:S02]  /*19a70*/  SHFL.IDX PT, R4, R4, R5, 0x1f ;  /* 0x00001f0504047589 */ /* 0x0002e400000e0000 */
.L_x_976:
[----:B------:R-:W-:-:S13]  /*19a80*/  ISETP.NE.AND P0, PT, R8, RZ, PT ;  /* 0x000000ff0800720c */ /* 0x000fda0003f05270 */
[----:B------:R-:W-:Y:S05]  /*19a90*/  @!P0 BRA `(.L_x_841) ;  /* 0x0000000000108947 */ /* 0x000fea0003800000 */
[----:B------:R-:W-:Y:S01]  /*19aa0*/  UMOV UR4, 0xffffffff ;  /* 0xffffffff00047882 */ /* 0x000fe20000000000 */
[----:B------:R-:W-:Y:S02]  /*19ab0*/  IADD3 R12, R5, -0x1, RZ ;  /* 0xffffffff050c7810 */ /* 0x000fe40007ffe0ff */
[----:B------:R-:W-:Y:S05]  /*19ac0*/  BRA.DIV UR4, `(.L_x_842) ;  /* 0x0000004204207947 */ /* 0x000fea000b800000 */
[----:B------:R4:W0:Y:S02]  /*19ad0*/  SHFL.IDX PT, R24, R3, R12, 0x1f ;  /* 0x00001f0c03187589 */ /* 0x00082400000e0000 */
.L_x_841:
[----:B--2---:R-:W-:Y:S01]  /*19ae0*/  IABS R8, R7 ;  /* 0x0000000700087213 */ /* 0x004fe20000000000 */
[----:B0-----:R-:W-:Y:S01]  /*19af0*/  IMAD R24, R24, R2, R6 ;  /* 0x0000000218187224 */ /* 0x001fe200078e0206 */
[----:B---3--:R-:W-:Y:S01]  /*19b00*/  IABS R6, R4 ;  /* 0x0000000400067213 */ /* 0x008fe20000000000 */
[----:B------:R-:W-:Y:S01]  /*19b10*/  IMAD.MOV.U32 R2, RZ, RZ, RZ ;  /* 0x000000ffff027224 */ /* 0x000fe200078e00ff */
[----:B------:R-:W0:Y:S01]  /*19b20*/  I2F.RP R9, R8 ;  /* 0x0000000800097306 */ /* 0x000e220000209400 */
[----:B------:R-:W-:Y:S02]  /*19b30*/  IMAD.IADD R0, R0, 0x1, -R24 ;  /* 0x0000000100007824 */ /* 0x000fe400078e0a18 */
[----:B------:R-:W-:-:S05]  /*19b40*/  IMAD.IADD R27, R5, 0x1, R27 ;  /* 0x00000001051b7824 */ /* 0x000fca00078e021b */
[----:B------:R-:W2:Y:S08]  /*19b50*/  I2F.RP R10, R6 ;  /* 0x00000006000a7306 */ /* 0x000eb00000209400 */
[----:B0-----:R-:W4:Y:S08]  /*19b60*/  MUFU.RCP R9, R9 ;  /* 0x0000000900097308 */ /* 0x001f300000001000 */
[----:B--2---:R-:W-:Y:S01]  /*19b70*/  MUFU.RCP R10, R10 ;  /* 0x0000000a000a7308 */ /* 0x004fe20000001000 */
[----:B----4-:R-:W-:-:S07]  /*19b80*/  VIADD R3, R9, 0xffffffe ;  /* 0x0ffffffe09037836 */ /* 0x010fce0000000000 */
        /* <DEDUP_REMOVED lines=8> */
[----:B------:R-:W-:Y:S02]  /*19c10*/  IMAD R11, R9, R12, R11 ;  /* 0x0000000c090b7224 */ /* 0x000fe400078e020b */
[----:B------:R-:W-:Y:S02]  /*19c20*/  VIADD R12, R10, 0xffffffe ;  /* 0x0ffffffe0a0c7836 */ /* 0x000fe40000000000 */
[----:B------:R-:W-:Y:S01]  /*19c30*/  IMAD.MOV.U32 R2, RZ, RZ, RZ ;  /* 0x000000ffff027224 */ /* 0x000fe200078e00ff */
[----:B------:R-:W-:Y:S01]  /*19c40*/  ISETP.GT.U32.AND P1, PT, R8, R11, PT ;  /* 0x0000000b0800720c */ /* 0x000fe20003f24070 */
[----:B------:R-:W0:-:S12]  /*19c50*/  F2I.FTZ.U32.TRUNC.NTZ R3, R12 ;  /* 0x0000000c00037305 */ /* 0x000e18000021f000 */
[----:B------:R-:W-:Y:S02]  /*19c60*/  @!P1 IMAD.IADD R11, R11, 0x1, -R8 ;  /* 0x000000010b0b9824 */ /* 0x000fe400078e0a08 */
[----:B------:R-:W-:Y:S01]  /*19c70*/  @!P1 VIADD R9, R9, 0x1 ;  /* 0x0000000109099836 */ /* 0x000fe20000000000 */
[----:B------:R-:W-:Y:S02]  /*19c80*/  ISETP.NE.AND P1, PT, R7, RZ, PT ;  /* 0x000000ff0700720c */ /* 0x000fe40003f25270 */
[----:B------:R-:W-:Y:S01]  /*19c90*/  ISETP.GE.U32.AND P0, PT, R11, R8, PT ;  /* 0x000000080b00720c */ /* 0x000fe20003f06070 */
[----:B0-----:R-:W-:Y:S01]  /*19ca0*/  IMAD.MOV R11, RZ, RZ, -R3 ;  /* 0x000000ffff0b7224 */ /* 0x001fe200078e0a03 */
[----:B------:R-:W-:-:S03]  /*19cb0*/  IABS R8, R4 ;  /* 0x0000000400087213 */ /* 0x000fc60000000000 */
[----:B------:R-:W-:Y:S02]  /*19cc0*/  IMAD R11, R11, R6, RZ ;  /* 0x000000060b0b7224 */ /* 0x000fe400078e02ff */
[----:B------:R-:W-:Y:S02]  /*19cd0*/  IMAD.MOV R8, RZ, RZ, -R8 ;  /* 0x000000ffff087224 */ /* 0x000fe400078e0a08 */
[----:B------:R-:W-:Y:S01]  /*19ce0*/  IMAD.HI.U32 R2, R3, R11, R2 ;  /* 0x0000000b03027227 */ /* 0x000fe200078e0002 */
[----:B------:R-:W-:-:S03]  /*19cf0*/  LOP3.LUT R3, R0, R7, RZ, 0x3c, !PT ;  /* 0x0000000700037212 */ /* 0x000fc600078e3cff */
[----:B------:R-:W-:Y:S01]  /*19d00*/  @P0 VIADD R9, R9, 0x1 ;  /* 0x0000000109090836 */ /* 0x000fe20000000000 */
[----:B------:R-:W-:-:S13]  /*19d10*/  ISETP.GE.AND P2, PT, R3, RZ, PT ;  /* 0x000000ff0300720c */ /* 0x000fda0003f46270 */
        /* <DEDUP_REMOVED lines=17> */
[--C-:B------:R-:W-:Y:S02]  /*19e30*/  IMAD.MOV R3, RZ, RZ, -R2.reuse ;  /* 0x000000ffff037224 */ /* 0x100fe400078e0a02 */
[C---:B------:R-:W-:Y:S02]  /*19e40*/  IMAD R2, R4.reuse, 0x1000000, R2 ;  /* 0x0100000004027824 */ /* 0x040fe400078e0202 */
[----:B------:R-:W-:-:S04]  /*19e50*/  IMAD R9, R4, R3, R9 ;  /* 0x0000000304097224 */ /* 0x000fc800078e0209 */
[----:B------:R-:W-:Y:S01]  /*19e60*/  IMAD R26, R9, 0x10000, R2 ;  /* 0x00010000091a7824 */ /* 0x000fe200078e0202 */
[----:B------:R-:W-:Y:S06]  /*19e70*/  BRA `(.L_x_843) ;  /* 0x00000000001c7947 */ /* 0x000fec0003800000 */
.L_x_837:
[----:B------:R-:W-:Y:S01]  /*19e80*/  UMOV UR4, URZ ;  /* 0x0000003f00047c82 */ /* 0x000fe20008000000 */
[----:B------:R-:W-:Y:S01]  /*19e90*/  UMOV UR5, URZ ;  /* 0x0000003f00057c82 */ /* 0x000fe20008000000 */
[----:B------:R-:W-:Y:S01]  /*19ea0*/  ULDC UR6, c[0x0][0xc3c] ;  /* 0x00030f0000067ab9 */ /* 0x000fe20000000800 */
[----:B------:R-:W-:Y:S02]  /*19eb0*/  IMAD.MOV.U32 R24, RZ, RZ, R0 ;  /* 0x000000ffff187224 */ /* 0x000fe400078e0000 */
[----:B------:R-:W-:Y:S02]  /*19ec0*/  IMAD.U32 R25, RZ, RZ, UR4 ;  /* 0x00000004ff197e24 */ /* 0x000fe4000f8e00ff */
[----:B------:R-:W-:Y:S02]  /*19ed0*/  IMAD.U32 R26, RZ, RZ, UR5 ;  /* 0x00000005ff1a7e24 */ /* 0x000fe4000f8e00ff */
[----:B------:R-:W-:-:S07]  /*19ee0*/  IMAD.U32 R27, RZ, RZ, UR6 ;  /* 0x00000006ff1b7e24 */ /* 0x000fce000f8e00ff */
.L_x_843:
[----:B------:R-:W2:Y:S01]  /*19ef0*/  S2R R0, SR_TID.X ;  /* 0x0000000000007919 */ /* 0x000ea20000002100 */
[----:B------:R-:W-:Y:S05]  /*19f00*/  WARPSYNC.ALL ;  /* 0x0000000000007948 */ /* 0x000fea0003800000 */
[----:B------:R-:W-:Y:S01]  /*19f10*/  BAR.SYNC.DEFER_BLOCKING 0x4, 0x180 ;  /* 0x0106000000007b1d */ /* 0x000fe20000010000 */
[----:B--2---:R-:W-:-:S04]  /*19f20*/  LOP3.LUT R0, R0, 0x1f, RZ, 0xc0, !PT ;  /* 0x0000001f00007812 */ /* 0x004fc800078ec0ff */
[----:B------:R-:W-:-:S13]  /*19f30*/  ISETP.NE.AND P0, PT, R0, RZ, PT ;  /* 0x000000ff0000720c */ /* 0x000fda0003f05270 */
[----:B0-----:R-:W0:Y:S01]  /*19f40*/  @!P0 S2R R3, SR_CgaCtaId ;  /* 0x0000000000038919 */ /* 0x001e220000008800 */
[----:B------:R-:W-:-:S04]  /*19f50*/  @!P0 MOV R0, 0x400 ;  /* 0x0000040000008802 */ /* 0x000fc80000000f00 */
[----:B0-----:R-:W-:-:S05]  /*19f60*/  @!P0 LEA R17, R3, R0, 0x18 ;  /* 0x0000000003118211 */ /* 0x001fca00078ec0ff */
[----:B------:R0:W-:Y:S01]  /*19f70*/  @!P0 STS.128 [R17+0x28cd0], R24 ;  /* 0x028cd01811008388 */ /* 0x0001e20000000c00 */
[----:B------:R-:W-:Y:S06]  /*19f80*/  BAR.ARV 0x5, 0x180 ;  /* 0x0146000000007b1d */ /* 0x000fec0000002000 */
.L_x_834:
[----:B------:R-:W-:Y:S02]  /*19f90*/  ULDC UR4, c[0x0][0xc3c] ;  /* 0x00030f0000047ab9 */ /* 0x000fe40000000800 */
[----:B----4-:R-:W-:-:S13]  /*19fa0*/  ISETP.GE.AND P0, PT, R27, UR4, PT ;  /* 0x000000041b007c0c */ /* 0x010fda000bf06270 */
[----:B------:R-:W-:Y:S05]  /*19fb0*/  @!P0 BRA `(.L_x_844) ;  /* 0xffffff9800188947 */ /* 0x000fea000383ffff */
[----:B------:R-:W-:Y:S05]  /*19fc0*/  BSYNC B8 ;  /* 0x0000000000087941 */ /* 0x000fea0003800000 */
.L_x_735:
[----:B------:R-:W4:Y:S01]  /*19fd0*/  LDL.LU R0, [R1+0x20] ;  /* 0x0000200001007983 */ /* 0x000f220000300800 */
[----:B------:R-:W-:Y:S01]  /*19fe0*/  BSSY B0, `(.L_x_845) ;  /* 0x000000b000007945 */ /* 0x000fe20003800000 */
[----:B-1----:R-:W1:Y:S01]  /*19ff0*/  S2R R5, SR_CgaCtaId ;  /* 0x0000000000057919 */ /* 0x002e620000008800 */
[----:B----4-:R-:W-:-:S05]  /*1a000*/  VIADD R0, R0, 0x1 ;  /* 0x0000000100007836 */ /* 0x010fca0000000000 */
[----:B------:R-:W-:-:S04]  /*1a010*/  LEA.HI R2, R0, R0, RZ, 0x1 ;  /* 0x0000000000027211 */ /* 0x000fc800078f08ff */
[----:B------:R-:W-:Y:S02]  /*1a020*/  LOP3.LUT R3, R2, 0xfffffffe, RZ, 0xc0, !PT ;  /* 0xfffffffe02037812 */ /* 0x000fe400078ec0ff */
[----:B------:R-:W-:-:S03]  /*1a030*/  MOV R2, 0x400 ;  /* 0x0000040000027802 */ /* 0x000fc60000000f00 */
[----:B------:R-:W-:Y:S01]  /*1a040*/  IMAD.IADD R0, R0, 0x1, -R3 ;  /* 0x0000000100007824 */ /* 0x000fe200078e0a03 */
[----:B-1----:R-:W-:-:S04]  /*1a050*/  LEA R7, R5, R2, 0x18 ;  /* 0x0000000205077211 */ /* 0x002fc800078ec0ff */
[----:B------:R-:W-:-:S04]  /*1a060*/  SHF.L.U32 R0, R0, 0x1f, RZ ;  /* 0x0000001f00007819 */ /* 0x000fc800000006ff */
[----:B------:R-:W1:Y:S02]  /*1a070*/  SYNCS.PHASECHK.TRANS64.TRYWAIT P0, [R7+URZ+0x28c20], R0 ;  /* 0x028c2000070075a7 */ /* 0x000e64000800017f */
[----:B-1----:R-:W-:Y:S05]  /*1a080*/  @!P0 BRA `(.L_x_846) ;  /* 0x0000003800d88947 */ /* 0x002fea0003800000 */
.L_x_979:
[----:B------:R-:W-:Y:S05]  /*1a090*/  BSYNC B0 ;  /* 0x0000000000007941 */ /* 0x000fea0003800000 */
.L_x_845:
[----:B------:R-:W-:-:S03]  /*1a0a0*/  UMOV UR4, 0xffffffff ;  /* 0xffffffff00047882 */ /* 0x000fc60000000000 */
[----:B------:R-:W-:Y:S05]  /*1a0b0*/  BRA.DIV UR4, `(.L_x_847) ;  /* 0x0000003a04e07947 */ /* 0x000fea000b800000 */
[----:B-1----:R-:W1:Y:S02]  /*1a0c0*/  S2R R0, SR_TID.X ;  /* 0x0000000000007919 */ /* 0x002e640000002100 */
[----:B-1----:R-:W-:-:S04]  /*1a0d0*/  SHF.R.U32.HI R0, RZ, 0x5, R0 ;  /* 0x00000005ff007819 */ /* 0x002fc80000011600 */
[----:B------:R-:W-:-:S05]  /*1a0e0*/  LOP3.LUT R0, R0, 0x3, RZ, 0xc0, !PT ;  /* 0x0000000300007812 */ /* 0x000fca00078ec0ff */
[----:B------:R1:W4:Y:S02]  /*1a0f0*/  SHFL.IDX PT, R14, R0, RZ, 0x1f ;  /* 0x00001fff000e7589 */ /* 0x00032400000e0000 */
.L_x_982:
[----:B----4-:R-:W-:-:S13]  /*1a100*/  ISETP.NE.AND P0, PT, R14, RZ, PT ;  /* 0x000000ff0e00720c */ /* 0x010fda0003f05270 */
[----:B------:R-:W-:Y:S05]  /*1a110*/  @P0 BRA `(.L_x_590) ;  /* 0x0000000000880947 */ /* 0x000fea0003800000 */
[----:B------:R-:W-:-:S03]  /*1a120*/  UMOV UR4, 0xffffffff ;  /* 0xffffffff00047882 */ /* 0x000fc60000000000 */
[----:B------:R-:W-:Y:S05]  /*1a130*/  BRA.DIV UR4, `(.L_x_848) ;  /* 0x0000003a04f47947 */ /* 0x000fea000b800000 */
[----:B------:R-:W-:-:S13]  /*1a140*/  ELECT P6, URZ, PT ;  /* 0x00000000003f782f */ /* 0x000fda00038c0000 */
.L_x_985:
[----:B------:R-:W-:Y:S05]  /*1a150*/  @!P6 BRA `(.L_x_590) ;  /* 0x000000000078e947 */ /* 0x000fea0003800000 */
[----:B------:R-:W-:-:S06]  /*1a160*/  ULOP3.LUT UR4, UR36, 0x2, URZ, 0xfc, !UPT ;  /* 0x0000000224047892 */ /* 0x000fcc000f8efc3f */
[----:B-1----:R-:W-:-:S05]  /*1a170*/  IMAD.U32 R0, RZ, RZ, UR4 ;  /* 0x00000004ff007e24 */ /* 0x002fca000f8e00ff */
[----:B------:R-:W-:-:S13]  /*1a180*/  ISETP.NE.AND P0, PT, R0, 0x3, PT ;  /* 0x000000030000780c */ /* 0x000fda0003f05270 */
[----:B------:R-:W-:Y:S05]  /*1a190*/  @!P0 BRA `(.L_x_849) ;  /* 0x0000000000048947 */ /* 0x000fea0003800000 */
[----:B------:R-:W-:Y:S01]  /*1a1a0*/  BPT.TRAP 0x1 ;  /* 0x000000040000795c */ /* 0x000fe20000300000 */
.L_x_849:
[----:B------:R-:W-:Y:S01]  /*1a1b0*/  IMAD R5, R22, 0x8, R7 ;  /* 0x0000000816057824 */ /* 0x000fe200078e0207 */
[----:B------:R-:W-:Y:S01]  /*1a1c0*/  SHF.L.U32 R0, R28, 0x1f, RZ ;  /* 0x0000001f1c007819 */ /* 0x000fe200000006ff */
[----:B------:R-:W-:-:S03]  /*1a1d0*/  VIADD R22, R22, 0x1 ;  /* 0x0000000116167836 */ /* 0x000fc60000000000 */
[----:B------:R-:W1:Y:S02]  /*1a1e0*/  SYNCS.PHASECHK.TRANS64.TRYWAIT P1, [R5+URZ+0x28c40], R0 ;  /* 0x028c4000050075a7 */ /* 0x000e64000802017f */
[----:B------:R-:W-:-:S04]  /*1a1f0*/  ISETP.NE.AND P2, PT, R22, 0x2, PT ;  /* 0x000000021600780c */ /* 0x000fc80003f45270 */
[----:B------:R-:W-:Y:S01]  /*1a200*/  SEL R3, RZ, 0x1, P2 ;  /* 0x00000001ff037807 */ /* 0x000fe20001000000 */
[----:B-1----:R-:W-:Y:S08]  /*1a210*/  @!P1 BRA `(.L_x_850) ;  /* 0x0000003800dc9947 */ /* 0x002ff00003800000 */
.L_x_986:
[----:B------:R-:W-:Y:S02]  /*1a220*/  SEL R22, R22, RZ, P2 ;  /* 0x000000ff16167207 */ /* 0x000fe40001000000 */
[----:B------:R-:W-:Y:S01]  /*1a230*/  LOP3.LUT R2, R28, R3, RZ, 0x3c, !PT ;  /* 0x000000031c027212 */ /* 0x000fe200078e3cff */
[----:B------:R-:W-:Y:S06]  /*1a240*/  @!P0 BRA `(.L_x_851) ;  /* 0x0000000000048947 */ /* 0x000fec0003800000 */
[----:B------:R-:W-:Y:S01]  /*1a250*/  BPT.TRAP 0x1 ;  /* 0x000000040000795c */ /* 0x000fe20000300000 */
.L_x_851:
[----:B------:R-:W-:Y:S01]  /*1a260*/  IMAD R3, R22, 0x8, R7 ;  /* 0x0000000816037824 */ /* 0x000fe200078e0207 */
[----:B------:R-:W-:-:S04]  /*1a270*/  SHF.L.U32 R2, R2, 0x1f, RZ ;  /* 0x0000001f02027819 */ /* 0x000fc800000006ff */
[----:B------:R-:W4:Y:S02]  /*1a280*/  SYNCS.PHASECHK.TRANS64.TRYWAIT P1, [R3+URZ+0x28c40], R2 ;  /* 0x028c4002030075a7 */ /* 0x000f24000802017f */
[----:B----4-:R-:W-:Y:S05]  /*1a290*/  @!P1 BRA `(.L_x_852) ;  /* 0x0000003800d09947 */ /* 0x010fea0003800000 */
.L_x_987:
[----:B------:R-:W-:Y:S05]  /*1a2a0*/  @!P0 BRA `(.L_x_853) ;  /* 0x0000000000048947 */ /* 0x000fea0003800000 */
[----:B------:R-:W-:Y:S01]  /*1a2b0*/  BPT.TRAP 0x1 ;  /* 0x000000040000795c */ /* 0x000fe20000300000 */
.L_x_853:
[----:B------:R-:W5:Y:S02]  /*1a2c0*/  SYNCS.PHASECHK.TRANS64.TRYWAIT P1, [R5+URZ+0x28c60], R0 ;  /* 0x028c6000050075a7 */ /* 0x000f64000802017f */
[----:B-----5:R-:W-:Y:S05]  /*1a2d0*/  @!P1 BRA `(.L_x_854) ;  /* 0x0000003800d49947 */ /* 0x020fea0003800000 */
.L_x_988:
[----:B------:R-:W-:Y:S05]  /*1a2e0*/  @!P0 BRA `(.L_x_855) ;  /* 0x0000000000048947 */ /* 0x000fea0003800000 */
[----:B------:R-:W-:Y:S01]  /*1a2f0*/  BPT.TRAP 0x1 ;  /* 0x000000040000795c */ /* 0x000fe20000300000 */
.L_x_855:
[----:B------:R0:W0:Y:S02]  /*1a300*/  SYNCS.PHASECHK.TRANS64.TRYWAIT P0, [R3+URZ+0x28c60], R2 ;  /* 0x028c6002030075a7 */ /* 0x000024000800017f */
[----:B0-----:R-:W-:Y:S05]  /*1a310*/  @!P0 NANOSLEEP.SYNCS 0x989680 ;  /* 0x009896800000895d */ /* 0x001fea0003900000 */
[----:B------:R-:W0:Y:S02]  /*1a320*/  @!P0 SYNCS.PHASECHK.TRANS64 P0, [R3+URZ+0x28c60], R2 ;  /* 0x028c6002030085a7 */ /* 0x000e24000800007f */
[----:B0-----:R-:W-:Y:S05]  /*1a330*/  @!P0 BRA `(.L_x_855) ;  /* 0xfffffffc00f08947 */ /* 0x001fea000383ffff */
.L_x_590:
[----:B------:R-:W-:Y:S05]  /*1a340*/  BSYNC B9 ;  /* 0x0000000000097941 */ /* 0x000fea0003800000 */
.L_x_587:
[----:B------:R-:W-:Y:S05]  /*1a350*/  EXIT ;  /* 0x000000000000794d */ /* 0x000fea0003800000 */
.L_x_608:
[----:B0-----:R0:W1:Y:S02]  /*1a360*/  SYNCS.PHASECHK.TRANS64.TRYWAIT P4, [R58+URZ+0x28c90], R65 ;  /* 0x028c90413a0075a7 */ /* 0x001064000808017f */
[----:B-1----:R-:W-:Y:S05]  /*1a370*/  @!P4 NANOSLEEP.SYNCS 0x989680 ;  /* 0x009896800000c95d */ /* 0x002fea0003900000 */
[----:B------:R-:W1:Y:S02]  /*1a380*/  @!P4 SYNCS.PHASECHK.TRANS64 P4, [R58+URZ+0x28c90], R65 ;  /* 0x028c90413a00c5a7 */ /* 0x000e64000808007f */
[----:B-1----:R-:W-:Y:S05]  /*1a390*/  @!P4 BRA `(.L_x_608) ;  /* 0xfffffffc00f0c947 */ /* 0x002fea000383ffff */
[----:B------:R-:W-:Y:S05]  /*1a3a0*/  BRA `(.L_x_856) ;  /* 0xfffffe8c00387947 */ /* 0x000fea000383ffff */
.L_x_609:
[----:B------:R-:W-:Y:S01]  /*1a3b0*/  BSSY B1, `(.L_x_857) ;  /* 0x0000007000017945 */ /* 0x000fe20003800000 */
[----:B------:R-:W-:Y:S01]  /*1a3c0*/  IMAD.MOV.U32 R12, RZ, RZ, RZ ;  /* 0x000000ffff0c7224 */ /* 0x000fe200078e00ff */
[----:B------:R-:W-:Y:S01]  /*1a3d0*/  MOV R15, 0xffffffff ;  /* 0xffffffff000f7802 */ /* 0x000fe20000000f00 */
[----:B------:R-:W-:-:S07]  /*1a3e0*/  IMAD.MOV.U32 R11, RZ, RZ, 0x1c1f ;  /* 0x00001c1fff0b7424 */ /* 0x000fce00078e00ff */
[----:B0-----:R-:W-:Y:S05]  /*1a3f0*/  WARPSYNC.COLLECTIVE R15, `(.L_x_858) ;  /* 0x000000000f087348 */ /* 0x001fea0003c00000 */
[----:B------:R1:W2:Y:S02]  /*1a400*/  SHFL.IDX P6, R14, R13, R12, R11 ;  /* 0x0000000c0d0e7389 */ /* 0x0002a400000c000b */
[----:B012---:R-:W-:Y:S01]  /*1a410*/  ENDCOLLECTIVE ;  /* 0x000000000000791b */ /* 0x007fe20003800000 */
.L_x_858:
[----:B------:R-:W-:Y:S05]  /*1a420*/  BSYNC B1 ;  /* 0x0000000000017941 */ /* 0x000fea0003800000 */
.L_x_857:
[----:B------:R-:W-:Y:S02]  /*1a430*/  IMAD.MOV.U32 R13, RZ, RZ, R67 ;  /* 0x000000ffff0d7224 */ /* 0x000fe400078e0043 */
[----:B------:R-:W-:Y:S02]  /*1a440*/  IMAD.MOV.U32 R12, RZ, RZ, RZ ;  /* 0x000000ffff0c7224 */ /* 0x000fe400078e00ff */
[----:B------:R-:W-:Y:S02]  /*1a450*/  IMAD.MOV.U32 R11, RZ, RZ, 0x1c1f ;  /* 0x00001c1fff0b7424 */ /* 0x000fe400078e00ff */
[----:B------:R-:W-:Y:S02]  /*1a460*/  IMAD.MOV.U32 R15, RZ, RZ, -0x1 ;  /* 0xffffffffff0f7424 */ /* 0x000fe400078e00ff */
[----:B------:R-:W-:-:S07]  /*1a470*/  IMAD.MOV.U32 R69, RZ, RZ, R14 ;  /* 0x000000ffff457224 */ /* 0x000fce00078e000e */
[----:B------:R-:W-:Y:S05]  /*1a480*/  WARPSYNC.COLLECTIVE R15, `(.L_x_859) ;  /* 0x000000000f087348 */ /* 0x000fea0003c00000 */
[----:B------:R0:W1:Y:S02]  /*1a490*/  SHFL.IDX P6, R14, R13, R12, R11 ;  /* 0x0000000c0d0e7389 */ /* 0x00006400000c000b */
[----:B01----:R-:W-:Y:S01]  /*1a4a0*/  ENDCOLLECTIVE ;  /* 0x000000000000791b */ /* 0x003fe20003800000 */
.L_x_859:
[----:B------:R-:W-:Y:S05]  /*1a4b0*/  BRA `(.L_x_860) ;  /* 0xfffffe8c00087947 */ /* 0x000fea000383ffff */
.L_x_619:
[----:B0-----:R0:W1:Y:S02]  /*1a4c0*/  SYNCS.PHASECHK.TRANS64.TRYWAIT P4, [R58+URZ+0x28c90], R65 ;  /* 0x028c90413a0075a7 */ /* 0x001064000808017f */
[----:B-1----:R-:W-:Y:S05]  /*1a4d0*/  @!P4 NANOSLEEP.SYNCS 0x989680 ;  /* 0x009896800000c95d */ /* 0x002fea0003900000 */
[----:B------:R-:W1:Y:S02]  /*1a4e0*/  @!P4 SYNCS.PHASECHK.TRANS64 P4, [R58+URZ+0x28c90], R65 ;  /* 0x028c90413a00c5a7 */ /* 0x000e64000808007f */
[----:B-1----:R-:W-:Y:S05]  /*1a4f0*/  @!P4 BRA `(.L_x_619) ;  /* 0xfffffffc00f0c947 */ /* 0x002fea000383ffff */
[----:B------:R-:W-:Y:S05]  /*1a500*/  BRA `(.L_x_861) ;  /* 0xfffffe9400707947 */ /* 0x000fea000383ffff */
.L_x_620:
[----:B------:R-:W-:Y:S01]  /*1a510*/  BSSY B1, `(.L_x_862) ;  /* 0x0000007000017945 */ /* 0x000fe20003800000 */
[----:B------:R-:W-:Y:S02]  /*1a520*/  IMAD.MOV.U32 R12, RZ, RZ, RZ ;  /* 0x000000ffff0c7224 */ /* 0x000fe400078e00ff */
[----:B------:R-:W-:Y:S02]  /*1a530*/  IMAD.MOV.U32 R11, RZ, RZ, 0x1c1f ;  /* 0x00001c1fff0b7424 */ /* 0x000fe400078e00ff */
[----:B------:R-:W-:-:S07]  /*1a540*/  IMAD.MOV.U32 R15, RZ, RZ, -0x1 ;  /* 0xffffffffff0f7424 */ /* 0x000fce00078e00ff */
[----:B0-----:R-:W-:Y:S05]  /*1a550*/  WARPSYNC.COLLECTIVE R15, `(.L_x_863) ;  /* 0x000000000f087348 */ /* 0x001fea0003c00000 */
[----:B------:R1:W2:Y:S02]  /*1a560*/  SHFL.IDX P6, R14, R13, R12, R11 ;  /* 0x0000000c0d0e7389 */ /* 0x0002a400000c000b */
[----:B012---:R-:W-:Y:S01]  /*1a570*/  ENDCOLLECTIVE ;  /* 0x000000000000791b */ /* 0x007fe20003800000 */
.L_x_863:
[----:B------:R-:W-:Y:S05]  /*1a580*/  BSYNC B1 ;  /* 0x0000000000017941 */ /* 0x000fea0003800000 */
.L_x_862:
        /* <DEDUP_REMOVED lines=8> */
.L_x_864:
[----:B------:R-:W-:Y:S01]  /*1a610*/  IMAD.MOV.U32 R67, RZ, RZ, R14 ;  /* 0x000000ffff437224 */ /* 0x000fe200078e000e */
[----:B------:R-:W-:Y:S06]  /*1a620*/  BRA `(.L_x_865) ;  /* 0xfffffe94003c7947 */ /* 0x000fec000383ffff */
.L_x_625:
[----:B-1----:R1:W2:Y:S02]  /*1a630*/  SYNCS.PHASECHK.TRANS64.TRYWAIT P2, [R58+URZ+0x28c90], R65 ;  /* 0x028c90413a0075a7 */ /* 0x0022a4000804017f */
[----:B--2---:R-:W-:Y:S05]  /*1a640*/  @!P2 NANOSLEEP.SYNCS 0x989680 ;  /* 0x009896800000a95d */ /* 0x004fea0003900000 */
[----:B------:R-:W2:Y:S02]  /*1a650*/  @!P2 SYNCS.PHASECHK.TRANS64 P2, [R58+URZ+0x28c90], R65 ;  /* 0x028c90413a00a5a7 */ /* 0x000ea4000804007f */
[----:B--2---:R-:W-:Y:S05]  /*1a660*/  @!P2 BRA `(.L_x_625) ;  /* 0xfffffffc00f0a947 */ /* 0x004fea000383ffff */
[----:B------:R-:W-:Y:S05]  /*1a670*/  BRA `(.L_x_866) ;  /* 0xfffffe9c00347947 */ /* 0x000fea000383ffff */
.L_x_626:
[----:B------:R-:W-:Y:S01]  /*1a680*/  BSSY B1, `(.L_x_867) ;  /* 0x0000007000017945 */ /* 0x000fe20003800000 */
[----:B------:R-:W-:Y:S02]  /*1a690*/  IMAD.MOV.U32 R12, RZ, RZ, RZ ;  /* 0x000000ffff0c7224 */ /* 0x000fe400078e00ff */
[----:B------:R-:W-:Y:S02]  /*1a6a0*/  IMAD.MOV.U32 R11, RZ, RZ, 0x1c1f ;  /* 0x00001c1fff0b7424 */ /* 0x000fe400078e00ff */
[----:B------:R-:W-:-:S07]  /*1a6b0*/  IMAD.MOV.U32 R15, RZ, RZ, -0x1 ;  /* 0xffffffffff0f7424 */ /* 0x000fce00078e00ff */
[----:B-1----:R-:W-:Y:S05]  /*1a6c0*/  WARPSYNC.COLLECTIVE R15, `(.L_x_868) ;  /* 0x000000000f087348 */ /* 0x002fea0003c00000 */
[----:B------:R0:W2:Y:S02]  /*1a6d0*/  SHFL.IDX P6, R14, R13, R12, R11 ;  /* 0x0000000c0d0e7389 */ /* 0x0000a400000c000b */
[----:B012---:R-:W-:Y:S01]  /*1a6e0*/  ENDCOLLECTIVE ;  /* 0x000000000000791b */ /* 0x007fe20003800000 */
.L_x_868:
[----:B------:R-:W-:Y:S05]  /*1a6f0*/  BSYNC B1 ;  /* 0x0000000000017941 */ /* 0x000fea0003800000 */
.L_x_867:
        /* <DEDUP_REMOVED lines=8> */
.L_x_869:
[----:B------:R-:W-:Y:S05]  /*1a780*/  BRA `(.L_x_870) ;  /* 0xfffffe9c00547947 */ /* 0x000fea000383ffff */
.L_x_630:
[----:B-1----:R1:W2:Y:S02]  /*1a790*/  SYNCS.PHASECHK.TRANS64.TRYWAIT P3, [R58+URZ+0x28cb0], R65 ;  /* 0x028cb0413a0075a7 */ /* 0x0022a4000806017f */
[----:B--2---:R-:W-:Y:S05]  /*1a7a0*/  @!P3 NANOSLEEP.SYNCS 0x989680 ;  /* 0x009896800000b95d */ /* 0x004fea0003900000 */
[----:B------:R-:W2:Y:S02]  /*1a7b0*/  @!P3 SYNCS.PHASECHK.TRANS64 P3, [R58+URZ+0x28cb0], R65 ;  /* 0x028cb0413a00b5a7 */ /* 0x000ea4000806007f */
[----:B--2---:R-:W-:Y:S05]  /*1a7c0*/  @!P3 BRA `(.L_x_630) ;  /* 0xfffffffc00f0b947 */ /* 0x004fea000383ffff */
[----:B------:R-:W-:Y:S05]  /*1a7d0*/  BRA `(.L_x_871) ;  /* 0xfffffe9c00e07947 */ /* 0x000fea000383ffff */
.L_x_643:
[----:B0-----:R0:W1:Y:S02]  /*1a7e0*/  SYNCS.PHASECHK.TRANS64.TRYWAIT P1, [R10+URZ+0x28c50], R7 ;  /* 0x028c50070a0075a7 */ /* 0x001064000802017f */
[----:B-1----:R-:W-:Y:S05]  /*1a7f0*/  @!P1 NANOSLEEP.SYNCS 0x989680 ;  /* 0x009896800000995d */ /* 0x002fea0003900000 */
[----:B------:R-:W1:Y:S02]  /*1a800*/  @!P1 SYNCS.PHASECHK.TRANS64 P1, [R10+URZ+0x28c50], R7 ;  /* 0x028c50070a0095a7 */ /* 0x000e64000802007f */
[----:B-1----:R-:W-:Y:S05]  /*1a810*/  @!P1 BRA `(.L_x_643) ;  /* 0xfffffffc00f09947 */ /* 0x002fea000383ffff */
[----:B------:R-:W-:Y:S05]  /*1a820*/  BRA `(.L_x_872) ;  /* 0xfffffeb000487947 */ /* 0x000fea000383ffff */
.L_x_651:
[----:B-1----:R1:W2:Y:S02]  /*1a830*/  SYNCS.PHASECHK.TRANS64.TRYWAIT P1, [R10+URZ+0x28c50], R11 ;  /* 0x028c500b0a0075a7 */ /* 0x0022a4000802017f */
[----:B--2---:R-:W-:Y:S05]  /*1a840*/  @!P1 NANOSLEEP.SYNCS 0x989680 ;  /* 0x009896800000995d */ /* 0x004fea0003900000 */
[----:B------:R-:W2:Y:S02]  /*1a850*/  @!P1 SYNCS.PHASECHK.TRANS64 P1, [R10+URZ+0x28c50], R11 ;  /* 0x028c500b0a0095a7 */ /* 0x000ea4000802007f */
[----:B--2---:R-:W-:Y:S05]  /*1a860*/  @!P1 BRA `(.L_x_651) ;  /* 0xfffffffc00f09947 */ /* 0x004fea000383ffff */
[----:B------:R-:W-:Y:S05]  /*1a870*/  BRA `(.L_x_650) ;  /* 0xfffffebc00687947 */ /* 0x000fea000383ffff */
.L_x_667:
        /* <DEDUP_REMOVED lines=8> */
.L_x_874:
[----:B------:R-:W-:Y:S05]  /*1a900*/  BSYNC B1 ;  /* 0x0000000000017941 */ /* 0x000fea0003800000 */
.L_x_873:
        /* <DEDUP_REMOVED lines=8> */
.L_x_875:
[----:B------:R-:W-:Y:S02]  /*1a990*/  IMAD.MOV.U32 R13, RZ, RZ, R24 ;  /* 0x000000ffff0d7224 */ /* 0x000fe400078e0018 */
[----:B------:R-:W-:-:S07]  /*1a9a0*/  IMAD.MOV.U32 R3, RZ, RZ, R14 ;  /* 0x000000ffff037224 */ /* 0x000fce00078e000e */
[----:B------:R-:W-:Y:S05]  /*1a9b0*/  WARPSYNC.COLLECTIVE R15, `(.L_x_876) ;  /* 0x000000000f087348 */ /* 0x000fea0003c00000 */
[----:B------:R0:W1:Y:S02]  /*1a9c0*/  SHFL.IDX P6, R14, R13, R12, R11 ;  /* 0x0000000c0d0e7389 */ /* 0x00006400000c000b */
[----:B01----:R-:W-:Y:S01]  /*1a9d0*/  ENDCOLLECTIVE ;  /* 0x000000000000791b */ /* 0x003fe20003800000 */
.L_x_876:
[----:B------:R-:W-:Y:S01]  /*1a9e0*/  MOV R13, R27 ;  /* 0x0000001b000d7202 */ /* 0x000fe20000000f00 */
[----:B------:R-:W-:-:S07]  /*1a9f0*/  IMAD.MOV.U32 R24, RZ, RZ, R14 ;  /* 0x000000ffff187224 */ /* 0x000fce00078e000e */
[----:B------:R-:W-:Y:S05]  /*1aa00*/  WARPSYNC.COLLECTIVE R15, `(.L_x_877) ;  /* 0x000000000f087348 */ /* 0x000fea0003c00000 */
[----:B------:R0:W1:Y:S02]  /*1aa10*/  SHFL.IDX P6, R14, R13, R12, R11 ;  /* 0x0000000c0d0e7389 */ /* 0x00006400000c000b */
[----:B01----:R-:W-:Y:S01]  /*1aa20*/  ENDCOLLECTIVE ;  /* 0x000000000000791b */ /* 0x003fe20003800000 */
.L_x_877:
[----:B------:R-:W-:Y:S01]  /*1aa30*/  IMAD.MOV.U32 R21, RZ, RZ, R14 ;  /* 0x000000ffff157224 */ /* 0x000fe200078e000e */
[----:B------:R-:W-:Y:S06]  /*1aa40*/  BRA `(.L_x_878) ;  /* 0xfffffed4002c7947 */ /* 0x000fec000383ffff */
.L_x_671:
[----:B0-----:R0:W1:Y:S02]  /*1aa50*/  SYNCS.PHASECHK.TRANS64.TRYWAIT P0, [R2+URZ+0x28c00], R13 ;  /* 0x028c000d020075a7 */ /* 0x001064000800017f */
[----:B-1----:R-:W-:Y:S05]  /*1aa60*/  @!P0 NANOSLEEP.SYNCS 0x989680 ;  /* 0x009896800000895d */ /* 0x002fea0003900000 */
[----:B------:R-:W1:Y:S02]  /*1aa70*/  @!P0 SYNCS.PHASECHK.TRANS64 P0, [R2+URZ+0x28c00], R13 ;  /* 0x028c000d020085a7 */ /* 0x000e64000800007f */
[----:B-1----:R-:W-:Y:S05]  /*1aa80*/  @!P0 BRA `(.L_x_671) ;  /* 0xfffffffc00f08947 */ /* 0x002fea000383ffff */
[----:B------:R-:W-:Y:S05]  /*1aa90*/  BRA `(.L_x_879) ;  /* 0xfffffed800547947 */ /* 0x000fea000383ffff */
.L_x_679:
        /* <DEDUP_REMOVED lines=8> */
.L_x_881:
[----:B------:R-:W-:Y:S05]  /*1ab20*/  BSYNC B1 ;  /* 0x0000000000017941 */ /* 0x000fea0003800000 */
.L_x_880:
        /* <DEDUP_REMOVED lines=8> */
.L_x_882:
[----:B------:R-:W-:Y:S02]  /*1abb0*/  IMAD.MOV.U32 R13, RZ, RZ, R24 ;  /* 0x000000ffff0d7224 */ /* 0x000fe400078e0018 */
[----:B------:R-:W-:-:S07]  /*1abc0*/  IMAD.MOV.U32 R3, RZ, RZ, R14 ;  /* 0x000000ffff037224 */ /* 0x000fce00078e000e */
[----:B------:R-:W-:Y:S05]  /*1abd0*/  WARPSYNC.COLLECTIVE R15, `(.L_x_883) ;  /* 0x000000000f087348 */ /* 0x000fea0003c00000 */
[----:B------:R0:W1:Y:S02]  /*1abe0*/  SHFL.IDX P6, R14, R13, R12, R11 ;  /* 0x0000000c0d0e7389 */ /* 0x00006400000c000b */
[----:B01----:R-:W-:Y:S01]  /*1abf0*/  ENDCOLLECTIVE ;  /* 0x000000000000791b */ /* 0x003fe20003800000 */
.L_x_883:
[----:B------:R-:W-:Y:S02]  /*1ac00*/  IMAD.MOV.U32 R13, RZ, RZ, R27 ;  /* 0x000000ffff0d7224 */ /* 0x000fe400078e001b */
[----:B------:R-:W-:-:S07]  /*1ac10*/  IMAD.MOV.U32 R20, RZ, RZ, R14 ;  /* 0x000000ffff147224 */ /* 0x000fce00078e000e */
[----:B------:R-:W-:Y:S05]  /*1ac20*/  WARPSYNC.COLLECTIVE R15, `(.L_x_884) ;  /* 0x000000000f087348 */ /* 0x000fea0003c00000 */
[----:B------:R0:W1:Y:S02]  /*1ac30*/  SHFL.IDX P6, R14, R13, R12, R11 ;  /* 0x0000000c0d0e7389 */ /* 0x00006400000c000b */
[----:B01----:R-:W-:Y:S01]  /*1ac40*/  ENDCOLLECTIVE ;  /* 0x000000000000791b */ /* 0x003fe20003800000 */
.L_x_884:
[----:B------:R-:W-:Y:S05]  /*1ac50*/  BRA `(.L_x_885) ;  /* 0xfffffee000b87947 */ /* 0x000fea000383ffff */
.L_x_683:
[----:B0-----:R0:W1:Y:S02]  /*1ac60*/  SYNCS.PHASECHK.TRANS64.TRYWAIT P1, [R2+URZ+0x28c00], R25 ;  /* 0x028c0019020075a7 */ /* 0x001064000802017f */
[----:B-1----:R-:W-:Y:S05]  /*1ac70*/  @!P1 NANOSLEEP.SYNCS 0x989680 ;  /* 0x009896800000995d */ /* 0x002fea0003900000 */
[----:B------:R-:W1:Y:S02]  /*1ac80*/  @!P1 SYNCS.PHASECHK.TRANS64 P1, [R2+URZ+0x28c00], R25 ;  /* 0x028c0019020095a7 */ /* 0x000e64000802007f */
[----:B-1----:R-:W-:Y:S05]  /*1ac90*/  @!P1 BRA `(.L_x_683) ;  /* 0xfffffffc00f09947 */ /* 0x002fea000383ffff */
[----:B------:R-:W-:Y:S05]  /*1aca0*/  BRA `(.L_x_886) ;  /* 0xfffffee4009c7947 */ /* 0x000fea000383ffff */
.L_x_689:
[----:B-1----:R1:W2:Y:S02]  /*1acb0*/  SYNCS.PHASECHK.TRANS64.TRYWAIT P1, [R14+URZ+0x28c30], R15 ;  /* 0x028c300f0e0075a7 */ /* 0x0022a4000802017f */
[----:B--2---:R-:W-:Y:S05]  /*1acc0*/  @!P1 NANOSLEEP.SYNCS 0x989680 ;  /* 0x009896800000995d */ /* 0x004fea0003900000 */
[----:B------:R-:W2:Y:S02]  /*1acd0*/  @!P1 SYNCS.PHASECHK.TRANS64 P1, [R14+URZ+0x28c30], R15 ;  /* 0x028c300f0e0095a7 */ /* 0x000ea4000802007f */
[----:B--2---:R-:W-:Y:S05]  /*1ace0*/  @!P1 BRA `(.L_x_689) ;  /* 0xfffffffc00f09947 */ /* 0x004fea000383ffff */
[----:B------:R-:W-:Y:S05]  /*1acf0*/  BRA `(.L_x_688) ;  /* 0xfffffef000c87947 */ /* 0x000fea000383ffff */
.L_x_695:
[----:B--2---:R2:W3:Y:S02]  /*1ad00*/  SYNCS.PHASECHK.TRANS64.TRYWAIT P1, [R14+URZ+0x28c50], R15 ;  /* 0x028c500f0e0075a7 */ /* 0x0044e4000802017f */
[----:B---3--:R-:W-:Y:S05]  /*1ad10*/  @!P1 NANOSLEEP.SYNCS 0x989680 ;  /* 0x009896800000995d */ /* 0x008fea0003900000 */
[----:B------:R-:W3:Y:S02]  /*1ad20*/  @!P1 SYNCS.PHASECHK.TRANS64 P1, [R14+URZ+0x28c50], R15 ;  /* 0x028c500f0e0095a7 */ /* 0x000ee4000802007f */
[----:B---3--:R-:W-:Y:S05]  /*1ad30*/  @!P1 BRA `(.L_x_695) ;  /* 0xfffffffc00f09947 */ /* 0x008fea000383ffff */
[----:B------:R-:W-:Y:S05]  /*1ad40*/  BRA `(.L_x_694) ;  /* 0xffffff0400007947 */ /* 0x000fea000383ffff */
.L_x_703:
[----:B0-----:R0:W2:Y:S02]  /*1ad50*/  SYNCS.PHASECHK.TRANS64.TRYWAIT P2, [R21+URZ+0x28c30], R14 ;  /* 0x028c300e150075a7 */ /* 0x0010a4000804017f */
[----:B--2---:R-:W-:Y:S05]  /*1ad60*/  @!P2 NANOSLEEP.SYNCS 0x989680 ;  /* 0x009896800000a95d */ /* 0x004fea0003900000 */
[----:B------:R-:W2:Y:S02]  /*1ad70*/  @!P2 SYNCS.PHASECHK.TRANS64 P2, [R21+URZ+0x28c30], R14 ;  /* 0x028c300e1500a5a7 */ /* 0x000ea4000804007f */
[----:B--2---:R-:W-:Y:S05]  /*1ad80*/  @!P2 BRA `(.L_x_703) ;  /* 0xfffffffc00f0a947 */ /* 0x004fea000383ffff */
[----:B------:R-:W-:Y:S05]  /*1ad90*/  BRA `(.L_x_702) ;  /* 0xffffff08001c7947 */ /* 0x000fea000383ffff */
.L_x_709:
[----:B----4-:R4:W0:Y:S02]  /*1ada0*/  SYNCS.PHASECHK.TRANS64.TRYWAIT P2, [R21+URZ+0x28c50], R14 ;  /* 0x028c500e150075a7 */ /* 0x010824000804017f */
[----:B0-----:R-:W-:Y:S05]  /*1adb0*/  @!P2 NANOSLEEP.SYNCS 0x989680 ;  /* 0x009896800000a95d */ /* 0x001fea0003900000 */
[----:B------:R-:W0:Y:S02]  /*1adc0*/  @!P2 SYNCS.PHASECHK.TRANS64 P2, [R21+URZ+0x28c50], R14 ;  /* 0x028c500e1500a5a7 */ /* 0x000e24000804007f */
[----:B0-----:R-:W-:Y:S05]  /*1add0*/  @!P2 BRA `(.L_x_709) ;  /* 0xfffffffc00f0a947 */ /* 0x001fea000383ffff */
[----:B------:R-:W-:Y:S05]  /*1ade0*/  BRA `(.L_x_708) ;  /* 0xffffff1c00787947 */ /* 0x000fea000383ffff */
.L_x_743:
        /* <DEDUP_REMOVED lines=8> */
[----:B------:R-:W-:Y:S05]  /*1ae70*/  WARPSYNC.COLLECTIVE R15, `(.L_x_888) ;  /* 0x000000000f087348 */ /* 0x000fea0003c00000 */
[----:B------:R0:W1:Y:S02]  /*1ae80*/  SHFL.IDX P6, R14, R13, R12, R11 ;  /* 0x0000000c0d0e7389 */ /* 0x00006400000c000b */
[----:B01----:R-:W-:Y:S01]  /*1ae90*/  ENDCOLLECTIVE ;  /* 0x000000000000791b */ /* 0x003fe20003800000 */
.L_x_888:
[----:B------:R-:W-:Y:S05]  /*1aea0*/  BSYNC B1 ;  /* 0x0000000000017941 */ /* 0x000fea0003800000 */
.L_x_887:
[----:B------:R-:W-:Y:S05]  /*1aeb0*/  BRA `(.L_x_889) ;  /* 0xffffff9000a87947 */ /* 0x000fea000383ffff */
.L_x_745:
[----:B------:R-:W-:Y:S01]  /*1aec0*/  BSSY B1, `(.L_x_890) ;  /* 0x0000006000017945 */ /* 0x000fe20003800000 */
[----:B------:R-:W-:-:S07]  /*1aed0*/  IMAD.MOV.U32 R15, RZ, RZ, -0x1 ;  /* 0xffffffffff0f7424 */ /* 0x000fce00078e00ff */
[----:B0-----:R-:W-:Y:S05]  /*1aee0*/  WARPSYNC.COLLECTIVE R15, `(.L_x_891) ;  /* 0x000000000f0c7348 */ /* 0x001fea0003c00000 */
[----:B------:R-:W-:Y:S02]  /*1aef0*/  ELECT P6, UR62, PT ;  /* 0x00000000003e782f */ /* 0x000fe400038c0000 */
[----:B------:R-:W-:Y:S01]  /*1af00*/  MOV R14, UR62 ;  /* 0x0000003e000e7c02 */ /* 0x000fe20008000f00 */
[----:B0-----:R-:W-:Y:S10]  /*1af10*/  ENDCOLLECTIVE ;  /* 0x000000000000791b */ /* 0x001ff40003800000 */
.L_x_891:
[----:B------:R-:W-:Y:S05]  /*1af20*/  BSYNC B1 ;  /* 0x0000000000017941 */ /* 0x000fea0003800000 */
.L_x_890:
[----:B------:R-:W-:Y:S05]  /*1af30*/  BRA `(.L_x_744) ;  /* 0xffffff9000a07947 */ /* 0x000fea000383ffff */
.L_x_747:
[----:B0-----:R0:W1:Y:S02]  /*1af40*/  SYNCS.PHASECHK.TRANS64.TRYWAIT P0, [R17+URZ+0x28c20], R3 ;  /* 0x028c2003110075a7 */ /* 0x001064000800017f */
[----:B-1----:R-:W-:Y:S05]  /*1af50*/  @!P0 NANOSLEEP.SYNCS 0x989680 ;  /* 0x009896800000895d */ /* 0x002fea0003900000 */
[----:B------:R-:W1:Y:S02]  /*1af60*/  @!P0 SYNCS.PHASECHK.TRANS64 P0, [R17+URZ+0x28c20], R3 ;  /* 0x028c2003110085a7 */ /* 0x000e64000800007f */
[----:B-1----:R-:W-:Y:S05]  /*1af70*/  @!P0 BRA `(.L_x_747) ;  /* 0xfffffffc00f08947 */ /* 0x002fea000383ffff */
[----:B------:R-:W-:Y:S05]  /*1af80*/  BRA `(.L_x_892) ;  /* 0xffffff9000b07947 */ /* 0x000fea000383ffff */
.L_x_751:
[----:B0-----:R0:W1:Y:S02]  /*1af90*/  SYNCS.PHASECHK.TRANS64.TRYWAIT P0, [R3+URZ+0x28ca0], R8 ;  /* 0x028ca008030075a7 */ /* 0x001064000800017f */
[----:B-1----:R-:W-:Y:S05]  /*1afa0*/  @!P0 NANOSLEEP.SYNCS 0x989680 ;  /* 0x009896800000895d */ /* 0x002fea0003900000 */
[----:B------:R-:W1:Y:S02]  /*1afb0*/  @!P0 SYNCS.PHASECHK.TRANS64 P0, [R3+URZ+0x28ca0], R8 ;  /* 0x028ca008030085a7 */ /* 0x000e64000800007f */
[----:B-1----:R-:W-:Y:S05]  /*1afc0*/  @!P0 BRA `(.L_x_751) ;  /* 0xfffffffc00f08947 */ /* 0x002fea000383ffff */
[----:B------:R-:W-:Y:S05]  /*1afd0*/  BRA `(.L_x_893) ;  /* 0xffffff9000c87947 */ /* 0x000fea000383ffff */
.L_x_756:
[----:B-1----:R1:W2:Y:S02]  /*1afe0*/  SYNCS.PHASECHK.TRANS64.TRYWAIT P0, [R3+URZ+0x28cc0], R8 ;  /* 0x028cc008030075a7 */ /* 0x0022a4000800017f */
[----:B--2---:R-:W-:Y:S05]  /*1aff0*/  @!P0 NANOSLEEP.SYNCS 0x989680 ;  /* 0x009896800000895d */ /* 0x004fea0003900000 */
[----:B------:R-:W2:Y:S02]  /*1b000*/  @!P0 SYNCS.PHASECHK.TRANS64 P0, [R3+URZ+0x28cc0], R8 ;  /* 0x028cc008030085a7 */ /* 0x000ea4000800007f */
[----:B--2---:R-:W-:Y:S05]  /*1b010*/  @!P0 BRA `(.L_x_756) ;  /* 0xfffffffc00f08947 */ /* 0x004fea000383ffff */
[----:B------:R-:W-:Y:S05]  /*1b020*/  BRA `(.L_x_894) ;  /* 0xffffff9400447947 */ /* 0x000fea000383ffff */
.L_x_770:
[----:B0-----:R0:W1:Y:S02]  /*1b030*/  SYNCS.PHASECHK.TRANS64.TRYWAIT P2, [R8+URZ+0x28ca0], R2 ;  /* 0x028ca002080075a7 */ /* 0x001064000804017f */
[----:B-1----:R-:W-:Y:S05]  /*1b040*/  @!P2 NANOSLEEP.SYNCS 0x989680 ;  /* 0x009896800000a95d */ /* 0x002fea0003900000 */
[----:B------:R-:W1:Y:S02]  /*1b050*/  @!P2 SYNCS.PHASECHK.TRANS64 P2, [R8+URZ+0x28ca0], R2 ;  /* 0x028ca0020800a5a7 */ /* 0x000e64000804007f */
[----:B-1----:R-:W-:Y:S05]  /*1b060*/  @!P2 BRA `(.L_x_770) ;  /* 0xfffffffc00f0a947 */ /* 0x002fea000383ffff */
[----:B------:R-:W-:Y:S05]  /*1b070*/  BRA `(.L_x_895) ;  /* 0xffffff9c00a87947 */ /* 0x000fea000383ffff */
.L_x_775:
[----:B-1----:R1:W2:Y:S02]  /*1b080*/  SYNCS.PHASECHK.TRANS64.TRYWAIT P2, [R8+URZ+0x28cc0], R2 ;  /* 0x028cc002080075a7 */ /* 0x0022a4000804017f */
[----:B--2---:R-:W-:Y:S05]  /*1b090*/  @!P2 NANOSLEEP.SYNCS 0x989680 ;  /* 0x009896800000a95d */ /* 0x004fea0003900000 */
[----:B------:R-:W2:Y:S02]  /*1b0a0*/  @!P2 SYNCS.PHASECHK.TRANS64 P2, [R8+URZ+0x28cc0], R2 ;  /* 0x028cc0020800a5a7 */ /* 0x000ea4000804007f */
[----:B--2---:R-:W-:Y:S05]  /*1b0b0*/  @!P2 BRA `(.L_x_775) ;  /* 0xfffffffc00f0a947 */ /* 0x004fea000383ffff */
[----:B------:R-:W-:Y:S05]  /*1b0c0*/  BRA `(.L_x_896) ;  /* 0xffffffa000207947 */ /* 0x000fea000383ffff */
.L_x_797:
        /* <DEDUP_REMOVED lines=11> */
.L_x_898:
[----:B------:R-:W-:Y:S05]  /*1b180*/  BSYNC B0 ;  /* 0x0000000000007941 */ /* 0x000fea0003800000 */
.L_x_897:
[----:B------:R-:W-:Y:S05]  /*1b190*/  BRA `(.L_x_899) ;  /* 0xffffffb400947947 */ /* 0x000fea000383ffff */
.L_x_800:
[----:B0-----:R0:W1:Y:S02]  /*1b1a0*/  SYNCS.PHASECHK.TRANS64.TRYWAIT P0, [R30+URZ+0x28c40], R0 ;  /* 0x028c40001e0075a7 */ /* 0x001064000800017f */
[----:B-1----:R-:W-:Y:S05]  /*1b1b0*/  @!P0 NANOSLEEP.SYNCS 0x989680 ;  /* 0x009896800000895d */ /* 0x002fea0003900000 */
[----:B------:R-:W1:Y:S02]  /*1b1c0*/  @!P0 SYNCS.PHASECHK.TRANS64 P0, [R30+URZ+0x28c40], R0 ;  /* 0x028c40001e0085a7 */ /* 0x000e64000800007f */
[----:B-1----:R-:W-:Y:S05]  /*1b1d0*/  @!P0 BRA `(.L_x_800) ;  /* 0xfffffffc00f08947 */ /* 0x002fea000383ffff */
[----:B------:R-:W-:Y:S05]  /*1b1e0*/  BRA `(.L_x_900) ;  /* 0xffffffb400cc7947 */ /* 0x000fea000383ffff */
.L_x_801:
        /* <DEDUP_REMOVED lines=8> */
.L_x_902:
[----:B------:R-:W-:Y:S05]  /*1b270*/  BSYNC B0 ;  /* 0x0000000000007941 */ /* 0x000fea0003800000 */
.L_x_901:
[----:B------:R-:W-:Y:S01]  /*1b280*/  IMAD.MOV.U32 R13, RZ, RZ, R0 ;  /* 0x000000ffff0d7224 */ /* 0x000fe200078e0000 */
[----:B------:R-:W-:Y:S01]  /*1b290*/  @P0 LEA R6, R4, R17, 0x1 ;  /* 0x0000001104060211 */ /* 0x000fe200078e08ff */
[----:B------:R-:W-:Y:S02]  /*1b2a0*/  IMAD.MOV.U32 R12, RZ, RZ, RZ ;  /* 0x000000ffff0c7224 */ /* 0x000fe400078e00ff */
[----:B------:R-:W-:Y:S02]  /*1b2b0*/  IMAD.MOV.U32 R11, RZ, RZ, 0x181f ;  /* 0x0000181fff0b7424 */ /* 0x000fe400078e00ff */
[----:B------:R-:W-:Y:S02]  /*1b2c0*/  IMAD.MOV.U32 R15, RZ, RZ, -0x1 ;  /* 0xffffffffff0f7424 */ /* 0x000fe400078e00ff */
[----:B------:R-:W-:-:S07]  /*1b2d0*/  IMAD.MOV.U32 R2, RZ, RZ, R14 ;  /* 0x000000ffff027224 */ /* 0x000fce00078e000e */
[----:B------:R-:W-:Y:S05]  /*1b2e0*/  WARPSYNC.COLLECTIVE R15, `(.L_x_903) ;  /* 0x000000000f087348 */ /* 0x000fea0003c00000 */
[----:B------:R0:W1:Y:S02]  /*1b2f0*/  SHFL.IDX P6, R14, R13, R12, R11 ;  /* 0x0000000c0d0e7389 */ /* 0x00006400000c000b */
[----:B01----:R-:W-:Y:S01]  /*1b300*/  ENDCOLLECTIVE ;  /* 0x000000000000791b */ /* 0x003fe20003800000 */
.L_x_903:
[----:B------:R-:W-:Y:S02]  /*1b310*/  IMAD.MOV.U32 R13, RZ, RZ, R5 ;  /* 0x000000ffff0d7224 */ /* 0x000fe400078e0005 */
[----:B------:R-:W-:Y:S02]  /*1b320*/  IMAD.MOV.U32 R12, RZ, RZ, 0x1 ;  /* 0x00000001ff0c7424 */ /* 0x000fe400078e00ff */
[----:B------:R-:W-:-:S07]  /*1b330*/  IMAD.MOV.U32 R3, RZ, RZ, R14 ;  /* 0x000000ffff037224 */ /* 0x000fce00078e000e */
[----:B------:R-:W-:Y:S05]  /*1b340*/  WARPSYNC.COLLECTIVE R15, `(.L_x_904) ;  /* 0x000000000f087348 */ /* 0x000fea0003c00000 */
[----:B------:R0:W1:Y:S02]  /*1b350*/  SHFL.IDX P6, R14, R13, R12, R11 ;  /* 0x0000000c0d0e7389 */ /* 0x00006400000c000b */
[----:B01----:R-:W-:Y:S01]  /*1b360*/  ENDCOLLECTIVE ;  /* 0x000000000000791b */ /* 0x003fe20003800000 */
.L_x_904:
        /* <DEDUP_REMOVED lines=15> */
.L_x_905:
[----:B------:R-:W-:Y:S02]  /*1b460*/  @P0 IMAD R6, R4, 0x2, R17 ;  /* 0x0000000204060824 */ /* 0x000fe400078e0211 */
[----:B------:R-:W-:Y:S02]  /*1b470*/  IMAD.MOV.U32 R13, RZ, RZ, R5 ;  /* 0x000000ffff0d7224 */ /* 0x000fe400078e0005 */
[----:B------:R-:W-:Y:S02]  /*1b480*/  IMAD.MOV.U32 R12, RZ, RZ, 0x2 ;  /* 0x00000002ff0c7424 */ /* 0x000fe400078e00ff */
[----:B------:R-:W-:-:S07]  /*1b490*/  IMAD.MOV.U32 R3, RZ, RZ, R14 ;  /* 0x000000ffff037224 */ /* 0x000fce00078e000e */
[----:B------:R-:W-:Y:S05]  /*1b4a0*/  WARPSYNC.COLLECTIVE R15, `(.L_x_906) ;  /* 0x000000000f087348 */ /* 0x000fea0003c00000 */
[----:B------:R0:W1:Y:S02]  /*1b4b0*/  SHFL.IDX P6, R14, R13, R12, R11 ;  /* 0x0000000c0d0e7389 */ /* 0x00006400000c000b */
[----:B01----:R-:W-:Y:S01]  /*1b4c0*/  ENDCOLLECTIVE ;  /* 0x000000000000791b */ /* 0x003fe20003800000 */
.L_x_906:
        /* <DEDUP_REMOVED lines=15> */
.L_x_907:
[----:B------:R-:W-:Y:S02]  /*1b5c0*/  @P0 IMAD R6, R4, 0x2, R17 ;  /* 0x0000000204060824 */ /* 0x000fe400078e0211 */
[----:B------:R-:W-:Y:S02]  /*1b5d0*/  IMAD.MOV.U32 R13, RZ, RZ, R5 ;  /* 0x000000ffff0d7224 */ /* 0x000fe400078e0005 */
[----:B------:R-:W-:Y:S02]  /*1b5e0*/  IMAD.MOV.U32 R12, RZ, RZ, 0x3 ;  /* 0x00000003ff0c7424 */ /* 0x000fe400078e00ff */
[----:B------:R-:W-:-:S07]  /*1b5f0*/  IMAD.MOV.U32 R3, RZ, RZ, R14 ;  /* 0x000000ffff037224 */ /* 0x000fce00078e000e */
[----:B------:R-:W-:Y:S05]  /*1b600*/  WARPSYNC.COLLECTIVE R15, `(.L_x_908) ;  /* 0x000000000f087348 */ /* 0x000fea0003c00000 */
[----:B------:R0:W1:Y:S02]  /*1b610*/  SHFL.IDX P6, R14, R13, R12, R11 ;  /* 0x0000000c0d0e7389 */ /* 0x00006400000c000b */
[----:B01----:R-:W-:Y:S01]  /*1b620*/  ENDCOLLECTIVE ;  /* 0x000000000000791b */ /* 0x003fe20003800000 */
.L_x_908:
        /* <DEDUP_REMOVED lines=10> */
.L_x_909:
[----:B------:R-:W-:Y:S01]  /*1b6d0*/  @!PT LDS RZ, [RZ] ;  /* 0x00000000fffff984 */ /* 0x000fe20000000800 */
[----:B------:R-:W-:Y:S01]  /*1b6e0*/  @!PT LDS RZ, [RZ] ;  /* 0x00000000fffff984 */ /* 0x000fe20000000800 */
[----:B------:R-:W-:Y:S01]  /*1b6f0*/  @!PT LDS RZ, [RZ] ;  /* 0x00000000fffff984 */ /* 0x000fe20000000800 */
[----:B------:R0:W-:Y:S01]  /*1b700*/  @P0 LDGSTS.E.BYPASS.LTC128B.128 [R6+0x23400], desc[UR42][R2.64], !P2 ;  /* 0x2340000002060fae */ /* 0x0001e2000d101d6a */
[----:B------:R-:W-:Y:S01]  /*1b710*/  IMAD.MOV.U32 R0, RZ, RZ, R14 ;  /* 0x000000ffff007224 */ /* 0x000fe200078e000e */
[----:B------:R-:W-:Y:S06]  /*1b720*/  BRA `(.L_x_910) ;  /* 0xffffffb4007c7947 */ /* 0x000fec000383ffff */
.L_x_806:
        /* <DEDUP_REMOVED lines=9> */
.L_x_911:
[C---:B------:R-:W-:Y:S01]  /*1b7c0*/  VIADD R6, R25.reuse, 0x10 ;  /* 0x0000001019067836 */ /* 0x040fe20000000000 */
[----:B------:R-:W-:Y:S01]  /*1b7d0*/  ISETP.GE.AND P0, PT, R25, R3, PT ;  /* 0x000000031900720c */ /* 0x000fe20003f06270 */
[----:B------:R-:W-:Y:S02]  /*1b7e0*/  IMAD.MOV.U32 R13, RZ, RZ, R0 ;  /* 0x000000ffff0d7224 */ /* 0x000fe400078e0000 */
[----:B------:R-:W-:-:S10]  /*1b7f0*/  IMAD.MOV.U32 R4, RZ, RZ, R14 ;  /* 0x000000ffff047224 */ /* 0x000fd400078e000e */
[----:B------:R-:W-:Y:S05]  /*1b800*/  WARPSYNC.COLLECTIVE R15, `(.L_x_912) ;  /* 0x000000000f087348 */ /* 0x000fea0003c00000 */
[----:B------:R0:W1:Y:S02]  /*1b810*/  SHFL.IDX P6, R14, R13, R12, R11 ;  /* 0x0000000c0d0e7389 */ /* 0x00006400000c000b */
[----:B01----:R-:W-:Y:S01]  /*1b820*/  ENDCOLLECTIVE ;  /* 0x000000000000791b */ /* 0x003fe20003800000 */
.L_x_912:
[----:B------:R-:W-:Y:S02]  /*1b830*/  IMAD.MOV.U32 R13, RZ, RZ, R2 ;  /* 0x000000ffff0d7224 */ /* 0x000fe400078e0002 */
[----:B------:R-:W-:Y:S02]  /*1b840*/  IMAD.MOV.U32 R12, RZ, RZ, 0x1 ;  /* 0x00000001ff0c7424 */ /* 0x000fe400078e00ff */
[----:B------:R-:W-:-:S07]  /*1b850*/  IMAD.MOV.U32 R5, RZ, RZ, R14 ;  /* 0x000000ffff057224 */ /* 0x000fce00078e000e */
[----:B------:R-:W-:Y:S05]  /*1b860*/  WARPSYNC.COLLECTIVE R15, `(.L_x_913) ;  /* 0x000000000f087348 */ /* 0x000fea0003c00000 */
[----:B------:R0:W1:Y:S02]  /*1b870*/  SHFL.IDX P6, R14, R13, R12, R11 ;  /* 0x0000000c0d0e7389 */ /* 0x00006400000c000b */
[----:B01----:R-:W-:Y:S01]  /*1b880*/  ENDCOLLECTIVE ;  /* 0x000000000000791b */ /* 0x003fe20003800000 */
.L_x_913:
        /* <DEDUP_REMOVED lines=15> */
.L_x_914:
[----:B------:R-:W-:Y:S02]  /*1b980*/  IMAD.MOV.U32 R13, RZ, RZ, R2 ;  /* 0x000000ffff0d7224 */ /* 0x000fe400078e0002 */
[----:B------:R-:W-:Y:S02]  /*1b990*/  IMAD.MOV.U32 R12, RZ, RZ, 0x2 ;  /* 0x00000002ff0c7424 */ /* 0x000fe400078e00ff */
[----:B------:R-:W-:-:S07]  /*1b9a0*/  IMAD.MOV.U32 R5, RZ, RZ, R14 ;  /* 0x000000ffff057224 */ /* 0x000fce00078e000e */
[----:B------:R-:W-:Y:S05]  /*1b9b0*/  WARPSYNC.COLLECTIVE R15, `(.L_x_915) ;  /* 0x000000000f087348 */ /* 0x000fea0003c00000 */
[----:B------:R0:W1:Y:S02]  /*1b9c0*/  SHFL.IDX P6, R14, R13, R12, R11 ;  /* 0x0000000c0d0e7389 */ /* 0x00006400000c000b */
[----:B01----:R-:W-:Y:S01]  /*1b9d0*/  ENDCOLLECTIVE ;  /* 0x000000000000791b */ /* 0x003fe20003800000 */
.L_x_915:
[----:B------:R-:W-:-:S04]  /*1b9e0*/  @!P0 LEA R5, P2, R9, R5, 0x1 ;  /* 0x0000000509058211 */ /* 0x000fc800078408ff */
[----:B------:R-:W-:-:S04]  /*1b9f0*/  @!P0 IADD3.X R4, RZ, R4, RZ, P2, !PT ;  /* 0x00000004ff048210 */ /* 0x000fc800017fe4ff */
        /* <DEDUP_REMOVED lines=14> */
.L_x_916:
[----:B------:R-:W-:Y:S02]  /*1bae0*/  IMAD.MOV.U32 R13, RZ, RZ, R2 ;  /* 0x000000ffff0d7224 */ /* 0x000fe400078e0002 */
[----:B------:R-:W-:Y:S02]  /*1baf0*/  IMAD.MOV.U32 R12, RZ, RZ, 0x3 ;  /* 0x00000003ff0c7424 */ /* 0x000fe400078e00ff */
[----:B------:R-:W-:-:S07]  /*1bb00*/  IMAD.MOV.U32 R5, RZ, RZ, R14 ;  /* 0x000000ffff057224 */ /* 0x000fce00078e000e */
[----:B------:R-:W-:Y:S05]  /*1bb10*/  WARPSYNC.COLLECTIVE R15, `(.L_x_917) ;  /* 0x000000000f087348 */ /* 0x000fea0003c00000 */
[----:B------:R0:W1:Y:S02]  /*1bb20*/  SHFL.IDX P6, R14, R13, R12, R11 ;  /* 0x0000000c0d0e7389 */ /* 0x00006400000c000b */
[----:B01----:R-:W-:Y:S01]  /*1bb30*/  ENDCOLLECTIVE ;  /* 0x000000000000791b */ /* 0x003fe20003800000 */
.L_x_917:
        /* <DEDUP_REMOVED lines=10> */
[----:B0-----:R-:W-:-:S07]  /*1bbe0*/  IMAD.MOV.U32 R4, RZ, RZ, R14 ;  /* 0x000000ffff047224 */ /* 0x001fce00078e000e */
[----:B------:R-:W-:Y:S05]  /*1bbf0*/  WARPSYNC.COLLECTIVE R15, `(.L_x_918) ;  /* 0x000000000f087348 */ /* 0x000fea0003c00000 */
[----:B------:R0:W1:Y:S02]  /*1bc00*/  SHFL.IDX P6, R14, R13, R12, R11 ;  /* 0x0000000c0d0e7389 */ /* 0x00006400000c000b */
[----:B01----:R-:W-:Y:S01]  /*1bc10*/  ENDCOLLECTIVE ;  /* 0x000000000000791b */ /* 0x003fe20003800000 */
.L_x_918:
[----:B------:R-:W-:Y:S01]  /*1bc20*/  IMAD.MOV.U32 R0, RZ, RZ, R14 ;  /* 0x000000ffff007224 */ /* 0x000fe200078e000e */
[----:B------:R-:W-:Y:S06]  /*1bc30*/  BRA `(.L_x_919) ;  /* 0xffffffb800a47947 */ /* 0x000fec000383ffff */
.L_x_809:
[----:B0-----:R0:W1:Y:S02]  /*1bc40*/  SYNCS.PHASECHK.TRANS64.TRYWAIT P0, [R17+URZ+0x28c20], R0 ;  /* 0x028c2000110075a7 */ /* 0x001064000800017f */
[----:B-1----:R-:W-:Y:S05]  /*1bc50*/  @!P0 NANOSLEEP.SYNCS 0x989680 ;  /* 0x009896800000895d */ /* 0x002fea0003900000 */
[----:B------:R-:W1:Y:S02]  /*1bc60*/  @!P0 SYNCS.PHASECHK.TRANS64 P0, [R17+URZ+0x28c20], R0 ;  /* 0x028c2000110085a7 */ /* 0x000e64000800007f */
[----:B-1----:R-:W-:Y:S05]  /*1bc70*/  @!P0 BRA `(.L_x_809) ;  /* 0xfffffffc00f08947 */ /* 0x002fea000383ffff */
[----:B------:R-:W-:Y:S05]  /*1bc80*/  BRA `(.L_x_920) ;  /* 0xffffffbc00007947 */ /* 0x000fea000383ffff */
.L_x_812:
[----:B0-----:R0:W1:Y:S02]  /*1bc90*/  SYNCS.PHASECHK.TRANS64.TRYWAIT P0, [R30+URZ+0x28c60], R0 ;  /* 0x028c60001e0075a7 */ /* 0x001064000800017f */
[----:B-1----:R-:W-:Y:S05]  /*1bca0*/  @!P0 NANOSLEEP.SYNCS 0x989680 ;  /* 0x009896800000895d */ /* 0x002fea0003900000 */
[----:B------:R-:W1:Y:S02]  /*1bcb0*/  @!P0 SYNCS.PHASECHK.TRANS64 P0, [R30+URZ+0x28c60], R0 ;  /* 0x028c60001e0085a7 */ /* 0x000e64000800007f */
[----:B-1----:R-:W-:Y:S05]  /*1bcc0*/  @!P0 BRA `(.L_x_812) ;  /* 0xfffffffc00f08947 */ /* 0x002fea000383ffff */
[----:B------:R-:W-:Y:S05]  /*1bcd0*/  BRA `(.L_x_921) ;  /* 0xffffffbc00107947 */ /* 0x000fea000383ffff */
.L_x_813:
        /* <DEDUP_REMOVED lines=8> */
.L_x_923:
[----:B------:R-:W-:Y:S05]  /*1bd60*/  BSYNC B0 ;  /* 0x0000000000007941 */ /* 0x000fea0003800000 */
.L_x_922:
[----:B------:R0:W5:Y:S01]  /*1bd70*/  LDL R8, [R1+0x8] ;  /* 0x0000080001087983 */ /* 0x0001620000100800 */
        /* <DEDUP_REMOVED lines=14> */
.L_x_924:
        /* <DEDUP_REMOVED lines=40> */
.L_x_925:
[----:B------:R-:W-:Y:S02]  /*1c0e0*/  IMAD.MOV.U32 R13, RZ, RZ, R5 ;  /* 0x000000ffff0d7224 */ /* 0x000fe400078e0005 */
[----:B------:R-:W-:-:S07]  /*1c0f0*/  IMAD.MOV.U32 R3, RZ, RZ, R14 ;  /* 0x000000ffff037224 */ /* 0x000fce00078e000e */
[----:B------:R-:W-:Y:S05]  /*1c100*/  WARPSYNC.COLLECTIVE R15, `(.L_x_926) ;  /* 0x000000000f087348 */ /* 0x000fea0003c00000 */
[----:B------:R0:W1:Y:S02]  /*1c110*/  SHFL.IDX P6, R14, R13, R12, R11 ;  /* 0x0000000c0d0e7389 */ /* 0x00006400000c000b */
[----:B01----:R-:W-:Y:S01]  /*1c120*/  ENDCOLLECTIVE ;  /* 0x000000000000791b */ /* 0x003fe20003800000 */
.L_x_926:
        /* <DEDUP_REMOVED lines=29> */
.L_x_927:
[----:B------:R-:W-:Y:S01]  /*1c300*/  IMAD.MOV.U32 R13, RZ, RZ, R5 ;  /* 0x000000ffff0d7224 */ /* 0x000fe200078e0005 */
[----:B------:R-:W-:-:S07]  /*1c310*/  MOV R7, R14 ;  /* 0x0000000e00077202 */ /* 0x000fce0000000f00 */
[----:B------:R-:W-:Y:S05]  /*1c320*/  WARPSYNC.COLLECTIVE R15, `(.L_x_928) ;  /* 0x000000000f087348 */ /* 0x000fea0003c00000 */
[----:B------:R0:W1:Y:S02]  /*1c330*/  SHFL.IDX P6, R14, R13, R12, R11 ;  /* 0x0000000c0d0e7389 */ /* 0x00006400000c000b */
[----:B01----:R-:W-:Y:S01]  /*1c340*/  ENDCOLLECTIVE ;  /* 0x000000000000791b */ /* 0x003fe20003800000 */
.L_x_928:
        /* <DEDUP_REMOVED lines=29> */
.L_x_929:
[----:B------:R-:W-:Y:S02]  /*1c520*/  IMAD.MOV.U32 R13, RZ, RZ, R5 ;  /* 0x000000ffff0d7224 */ /* 0x000fe400078e0005 */
[----:B------:R-:W-:-:S07]  /*1c530*/  IMAD.MOV.U32 R6, RZ, RZ, R14 ;  /* 0x000000ffff067224 */ /* 0x000fce00078e000e */
[----:B------:R-:W-:Y:S05]  /*1c540*/  WARPSYNC.COLLECTIVE R15, `(.L_x_930) ;  /* 0x000000000f087348 */ /* 0x000fea0003c00000 */
[----:B------:R0:W1:Y:S02]  /*1c550*/  SHFL.IDX P6, R14, R13, R12, R11 ;  /* 0x0000000c0d0e7389 */ /* 0x00006400000c000b */
[----:B01----:R-:W-:Y:S01]  /*1c560*/  ENDCOLLECTIVE ;  /* 0x000000000000791b */ /* 0x003fe20003800000 */
.L_x_930:
[----:B------:R-:W-:Y:S01]  /*1c570*/  IMAD.MOV.U32 R2, RZ, RZ, R14 ;  /* 0x000000ffff027224 */ /* 0x000fe200078e000e */
[----:B------:R-:W-:Y:S06]  /*1c580*/  BRA `(.L_x_931) ;  /* 0xffffffb8009c7947 */ /* 0x000fec000383ffff */
.L_x_820:
[----:B0-----:R0:W1:Y:S02]  /*1c590*/  SYNCS.PHASECHK.TRANS64.TRYWAIT P0, [R6+URZ+0x28c40], R20 ;  /* 0x028c4014060075a7 */ /* 0x001064000800017f */
[----:B-1----:R-:W-:Y:S05]  /*1c5a0*/  @!P0 NANOSLEEP.SYNCS 0x989680 ;  /* 0x009896800000895d */ /* 0x002fea0003900000 */
[----:B------:R-:W1:Y:S02]  /*1c5b0*/  @!P0 SYNCS.PHASECHK.TRANS64 P0, [R6+URZ+0x28c40], R20 ;  /* 0x028c4014060085a7 */ /* 0x000e64000800007f */
[----:B-1----:R-:W-:Y:S05]  /*1c5c0*/  @!P0 BRA `(.L_x_820) ;  /* 0xfffffffc00f08947 */ /* 0x002fea000383ffff */
[----:B------:R-:W-:Y:S05]  /*1c5d0*/  BRA `(.L_x_932) ;  /* 0xffffffc0002c7947 */ /* 0x000fea000383ffff */
.L_x_821:
        /* <DEDUP_REMOVED lines=8> */
.L_x_934:
[----:B------:R-:W-:Y:S05]  /*1c660*/  BSYNC B1 ;  /* 0x0000000000017941 */ /* 0x000fea0003800000 */
.L_x_933:
        /* <DEDUP_REMOVED lines=9> */
.L_x_935:
[----:B------:R-:W-:Y:S02]  /*1c700*/  IMAD.MOV.U32 R13, RZ, RZ, R25 ;  /* 0x000000ffff0d7224 */ /* 0x000fe400078e0019 */
[----:B------:R-:W-:Y:S02]  /*1c710*/  IMAD.MOV.U32 R12, RZ, RZ, 0x1 ;  /* 0x00000001ff0c7424 */ /* 0x000fe400078e00ff */
[----:B------:R-:W-:-:S07]  /*1c720*/  IMAD.MOV.U32 R2, RZ, RZ, R14 ;  /* 0x000000ffff027224 */ /* 0x000fce00078e000e */
[----:B------:R-:W-:Y:S05]  /*1c730*/  WARPSYNC.COLLECTIVE R15, `(.L_x_936) ;  /* 0x000000000f087348 */ /* 0x000fea0003c00000 */
[----:B------:R0:W1:Y:S02]  /*1c740*/  SHFL.IDX P6, R14, R13, R12, R11 ;  /* 0x0000000c0d0e7389 */ /* 0x00006400000c000b */
[----:B01----:R-:W-:Y:S01]  /*1c750*/  ENDCOLLECTIVE ;  /* 0x000000000000791b */ /* 0x003fe20003800000 */
.L_x_936:
        /* <DEDUP_REMOVED lines=11> */
.L_x_937:
[----:B------:R-:W-:Y:S02]  /*1c810*/  IMAD.MOV.U32 R13, RZ, RZ, R25 ;  /* 0x000000ffff0d7224 */ /* 0x000fe400078e0019 */
[----:B------:R-:W-:Y:S02]  /*1c820*/  IMAD.MOV.U32 R12, RZ, RZ, 0x2 ;  /* 0x00000002ff0c7424 */ /* 0x000fe400078e00ff */
[----:B------:R-:W-:-:S07]  /*1c830*/  IMAD.MOV.U32 R2, RZ, RZ, R14 ;  /* 0x000000ffff027224 */ /* 0x000fce00078e000e */
[----:B------:R-:W-:Y:S05]  /*1c840*/  WARPSYNC.COLLECTIVE R15, `(.L_x_938) ;  /* 0x000000000f087348 */ /* 0x000fea0003c00000 */
[----:B------:R0:W1:Y:S02]  /*1c850*/  SHFL.IDX P6, R14, R13, R12, R11 ;  /* 0x0000000c0d0e7389 */ /* 0x00006400000c000b */
[----:B01----:R-:W-:Y:S01]  /*1c860*/  ENDCOLLECTIVE ;  /* 0x000000000000791b */ /* 0x003fe20003800000 */
.L_x_938:
        /* <DEDUP_REMOVED lines=11> */
.L_x_939:
[----:B------:R-:W-:Y:S01]  /*1c920*/  IMAD.MOV.U32 R13, RZ, RZ, R25 ;  /* 0x000000ffff0d7224 */ /* 0x000fe200078e0019 */
[----:B------:R-:W-:Y:S01]  /*1c930*/  MOV R12, 0x3 ;  /* 0x00000003000c7802 */ /* 0x000fe20000000f00 */
[----:B------:R-:W-:-:S07]  /*1c940*/  IMAD.MOV.U32 R2, RZ, RZ, R14 ;  /* 0x000000ffff027224 */ /* 0x000fce00078e000e */
[----:B------:R-:W-:Y:S05]  /*1c950*/  WARPSYNC.COLLECTIVE R15, `(.L_x_940) ;  /* 0x000000000f087348 */ /* 0x000fea0003c00000 */
[----:B------:R0:W1:Y:S02]  /*1c960*/  SHFL.IDX P6, R14, R13, R12, R11 ;  /* 0x0000000c0d0e7389 */ /* 0x00006400000c000b */
[----:B01----:R-:W-:Y:S01]  /*1c970*/  ENDCOLLECTIVE ;  /* 0x000000000000791b */ /* 0x003fe20003800000 */
.L_x_940:
        /* <DEDUP_REMOVED lines=11> */
.L_x_941:
[----:B------:R-:W-:Y:S01]  /*1ca30*/  IMAD.MOV.U32 R2, RZ, RZ, R14 ;  /* 0x000000ffff027224 */ /* 0x000fe200078e000e */
[----:B------:R-:W-:Y:S06]  /*1ca40*/  BRA `(.L_x_942) ;  /* 0xffffffbc00b47947 */ /* 0x000fec000383ffff */
.L_x_826:
[----:B---3--:R3:W4:Y:S02]  /*1ca50*/  SYNCS.PHASECHK.TRANS64.TRYWAIT P0, [R6+URZ+0x28c60], R20 ;  /* 0x028c6014060075a7 */ /* 0x008724000800017f */
[----:B----4-:R-:W-:Y:S05]  /*1ca60*/  @!P0 NANOSLEEP.SYNCS 0x989680 ;  /* 0x009896800000895d */ /* 0x010fea0003900000 */
[----:B------:R-:W4:Y:S02]  /*1ca70*/  @!P0 SYNCS.PHASECHK.TRANS64 P0, [R6+URZ+0x28c60], R20 ;  /* 0x028c6014060085a7 */ /* 0x000f24000800007f */
[----:B----4-:R-:W-:Y:S05]  /*1ca80*/  @!P0 BRA `(.L_x_826) ;  /* 0xfffffffc00f08947 */ /* 0x010fea000383ffff */
[----:B------:R-:W-:Y:S05]  /*1ca90*/  BRA `(.L_x_943) ;  /* 0xffffffc000047947 */ /* 0x000fea000383ffff */
.L_x_827:
[----:B------:R-:W-:Y:S01]  /*1caa0*/  BSSY B1, `(.L_x_944) ;  /* 0x0000008000017945 */ /* 0x000fe20003800000 */
[----:B------:R-:W-:Y:S02]  /*1cab0*/  IMAD.MOV.U32 R13, RZ, RZ, R10 ;  /* 0x000000ffff0d7224 */ /* 0x000fe400078e000a */
[----:B------:R-:W-:Y:S02]  /*1cac0*/  IMAD.MOV.U32 R12, RZ, RZ, RZ ;  /* 0x000000ffff0c7224 */ /* 0x000fe400078e00ff */
[----:B------:R-:W-:Y:S02]  /*1cad0*/  IMAD.MOV.U32 R11, RZ, RZ, 0x181f ;  /* 0x0000181fff0b7424 */ /* 0x000fe400078e00ff */
[----:B------:R-:W-:-:S07]  /*1cae0*/  IMAD.MOV.U32 R15, RZ, RZ, -0x1 ;  /* 0xffffffffff0f7424 */ /* 0x000fce00078e00ff */
[----:B0-23--:R-:W-:Y:S05]  /*1caf0*/  WARPSYNC.COLLECTIVE R15, `(.L_x_945) ;  /* 0x000000000f087348 */ /* 0x00dfea0003c00000 */
[----:B------:R1:W4:Y:S02]  /*1cb00*/  SHFL.IDX P6, R14, R13, R12, R11 ;  /* 0x0000000c0d0e7389 */ /* 0x00032400000c000b */
[----:B01234-:R-:W-:Y:S01]  /*1cb10*/  ENDCOLLECTIVE ;  /* 0x000000000000791b */ /* 0x01ffe20003800000 */
.L_x_945:
[----:B------:R-:W-:Y:S05]  /*1cb20*/  BSYNC B1 ;  /* 0x0000000000017941 */ /* 0x000fea0003800000 */
.L_x_944:
        /* <DEDUP_REMOVED lines=13> */
.L_x_946:
        /* <DEDUP_REMOVED lines=17> */
.L_x_947:
        /* <DEDUP_REMOVED lines=16> */
.L_x_948:
        /* <DEDUP_REMOVED lines=19> */
.L_x_949:
        /* <DEDUP_REMOVED lines=14> */
.L_x_950:
        /* <DEDUP_REMOVED lines=16> */
.L_x_951:
        /* <DEDUP_REMOVED lines=14> */
.L_x_952:
[----:B------:R-:W-:Y:S05]  /*1d200*/  BRA `(.L_x_953) ;  /* 0xffffffbc00687947 */ /* 0x000fea000383ffff */
.L_x_835:
        /* <DEDUP_REMOVED lines=8> */
.L_x_955:
[----:B------:R-:W-:Y:S05]  /*1d290*/  BSYNC B0 ;  /* 0x0000000000007941 */ /* 0x000fea0003800000 */
.L_x_954:
[----:B------:R-:W-:Y:S01]  /*1d2a0*/  IMAD.MOV.U32 R13, RZ, RZ, R24 ;  /* 0x000000ffff0d7224 */ /* 0x000fe200078e0018 */
[----:B------:R-:W-:Y:S01]  /*1d2b0*/  MOV R0, R14 ;  /* 0x0000000e00007202 */ /* 0x000fe20000000f00 */
[----:B------:R-:W-:Y:S02]  /*1d2c0*/  IMAD.MOV.U32 R12, RZ, RZ, 0x1 ;  /* 0x00000001ff0c7424 */ /* 0x000fe400078e00ff */
[----:B------:R-:W-:Y:S02]  /*1d2d0*/  IMAD.MOV.U32 R11, RZ, RZ, 0x1f ;  /* 0x0000001fff0b7424 */ /* 0x000fe400078e00ff */
[----:B------:R-:W-:Y:S02]  /*1d2e0*/  IMAD.MOV.U32 R15, RZ, RZ, -0x1 ;  /* 0xffffffffff0f7424 */ /* 0x000fe400078e00ff */
[----:B------:R-:W-:-:S07]  /*1d2f0*/  IMAD.IADD R7, R27, 0x1, R9 ;  /* 0x000000011b077824 */ /* 0x000fce00078e0209 */
[----:B------:R-:W-:Y:S05]  /*1d300*/  WARPSYNC.COLLECTIVE R15, `(.L_x_956) ;  /* 0x000000000f087348 */ /* 0x000fea0003c00000 */
[----:B------:R0:W1:Y:S02]  /*1d310*/  SHFL.IDX P6, R14, R13, R12, R11 ;  /* 0x0000000c0d0e7389 */ /* 0x00006400000c000b */
[----:B01----:R-:W-:Y:S01]  /*1d320*/  ENDCOLLECTIVE ;  /* 0x000000000000791b */ /* 0x003fe20003800000 */
.L_x_956:
        /* <DEDUP_REMOVED lines=24> */
.L_x_957:
[----:B------:R-:W-:Y:S01]  /*1d4b0*/  IMAD.MOV.U32 R12, RZ, RZ, 0x2 ;  /* 0x00000002ff0c7424 */ /* 0x000fe200078e00ff */
[----:B------:R-:W-:-:S05]  /*1d4c0*/  SEL R14, R14, RZ, P1 ;  /* 0x000000ff0e0e7207 */ /* 0x000fca0000800000 */
[----:B------:R-:W-:-:S04]  /*1d4d0*/  IMAD.IADD R5, R13, 0x1, R14 ;  /* 0x000000010d057824 */ /* 0x000fc800078e020e */
[----:B------:R-:W-:-:S07]  /*1d4e0*/  IMAD.MOV.U32 R13, RZ, RZ, R5 ;  /* 0x000000ffff0d7224 */ /* 0x000fce00078e0005 */
[----:B------:R-:W-:Y:S05]  /*1d4f0*/  WARPSYNC.COLLECTIVE R15, `(.L_x_958) ;  /* 0x000000000f087348 */ /* 0x000fea0003c00000 */
[----:B------:R0:W1:Y:S02]  /*1d500*/  SHFL.UP P6, R14, R13, R12, R11 ;  /* 0x0400000c0d0e7389 */ /* 0x00006400000c000b */
[----:B01----:R-:W-:Y:S01]  /*1d510*/  ENDCOLLECTIVE ;  /* 0x000000000000791b */ /* 0x003fe20003800000 */
.L_x_958:
[----:B------:R-:W-:Y:S01]  /*1d520*/  IMAD.MOV.U32 R12, RZ, RZ, 0x4 ;  /* 0x00000004ff0c7424 */ /* 0x000fe200078e00ff */
[----:B------:R-:W-:-:S05]  /*1d530*/  SEL R2, R14, RZ, P2 ;  /* 0x000000ff0e027207 */ /* 0x000fca0001000000 */
[----:B------:R-:W-:-:S04]  /*1d540*/  IMAD.IADD R2, R5, 0x1, R2 ;  /* 0x0000000105027824 */ /* 0x000fc800078e0202 */
[----:B------:R-:W-:-:S07]  /*1d550*/  IMAD.MOV.U32 R13, RZ, RZ, R2 ;  /* 0x000000ffff0d7224 */ /* 0x000fce00078e0002 */
[----:B------:R-:W-:Y:S05]  /*1d560*/  WARPSYNC.COLLECTIVE R15, `(.L_x_959) ;  /* 0x000000000f087348 */ /* 0x000fea0003c00000 */
[----:B------:R0:W1:Y:S02]  /*1d570*/  SHFL.UP P6, R14, R13, R12, R11 ;  /* 0x0400000c0d0e7389 */ /* 0x00006400000c000b */
[----:B01----:R-:W-:Y:S01]  /*1d580*/  ENDCOLLECTIVE ;  /* 0x000000000000791b */ /* 0x003fe20003800000 */
.L_x_959:
[----:B------:R-:W-:Y:S01]  /*1d590*/  IMAD.MOV.U32 R12, RZ, RZ, 0x8 ;  /* 0x00000008ff0c7424 */ /* 0x000fe200078e00ff */
[----:B------:R-:W-:-:S05]  /*1d5a0*/  SEL R3, R14, RZ, P3 ;  /* 0x000000ff0e037207 */ /* 0x000fca0001800000 */
[----:B------:R-:W-:-:S04]  /*1d5b0*/  IMAD.IADD R8, R2, 0x1, R3 ;  /* 0x0000000102087824 */ /* 0x000fc800078e0203 */
[----:B------:R-:W-:-:S07]  /*1d5c0*/  IMAD.MOV.U32 R13, RZ, RZ, R8 ;  /* 0x000000ffff0d7224 */ /* 0x000fce00078e0008 */
[----:B------:R-:W-:Y:S05]  /*1d5d0*/  WARPSYNC.COLLECTIVE R15, `(.L_x_960) ;  /* 0x000000000f087348 */ /* 0x000fea0003c00000 */
[----:B------:R0:W1:Y:S02]  /*1d5e0*/  SHFL.UP P6, R14, R13, R12, R11 ;  /* 0x0400000c0d0e7389 */ /* 0x00006400000c000b */
[----:B01----:R-:W-:Y:S01]  /*1d5f0*/  ENDCOLLECTIVE ;  /* 0x000000000000791b */ /* 0x003fe20003800000 */
.L_x_960:
[----:B------:R-:W-:Y:S01]  /*1d600*/  IMAD.MOV.U32 R12, RZ, RZ, 0x10 ;  /* 0x00000010ff0c7424 */ /* 0x000fe200078e00ff */
[----:B------:R-:W-:-:S05]  /*1d610*/  SEL R5, R14, RZ, P4 ;  /* 0x000000ff0e057207 */ /* 0x000fca0002000000 */
[----:B------:R-:W-:-:S04]  /*1d620*/  IMAD.IADD R5, R8, 0x1, R5 ;  /* 0x0000000108057824 */ /* 0x000fc800078e0205 */
[----:B------:R-:W-:-:S07]  /*1d630*/  IMAD.MOV.U32 R13, RZ, RZ, R5 ;  /* 0x000000ffff0d7224 */ /* 0x000fce00078e0005 */
[----:B------:R-:W-:Y:S05]  /*1d640*/  WARPSYNC.COLLECTIVE R15, `(.L_x_961) ;  /* 0x000000000f087348 */ /* 0x000fea0003c00000 */
[----:B------:R0:W1:Y:S02]  /*1d650*/  SHFL.UP P6, R14, R13, R12, R11 ;  /* 0x0400000c0d0e7389 */ /* 0x00006400000c000b */
[----:B01----:R-:W-:Y:S01]  /*1d660*/  ENDCOLLECTIVE ;  /* 0x000000000000791b */ /* 0x003fe20003800000 */
.L_x_961:
        /* <DEDUP_REMOVED lines=8> */
.L_x_962:
[----:B------:R-:W-:Y:S05]  /*1d6f0*/  BRA `(.L_x_963) ;  /* 0xffffffc000007947 */ /* 0x000fea000383ffff */
.L_x_838:
[----:B------:R-:W-:Y:S01]  /*1d700*/  BSSY B0, `(.L_x_964) ;  /* 0x0000007000007945 */ /* 0x000fe20003800000 */
[----:B------:R-:W-:Y:S02]  /*1d710*/  IMAD.MOV.U32 R12, RZ, RZ, 0x1 ;  /* 0x00000001ff0c7424 */ /* 0x000fe400078e00ff */
[----:B------:R-:W-:Y:S02]  /*1d720*/  IMAD.MOV.U32 R11, RZ, RZ, RZ ;  /* 0x000000ffff0b7224 */ /* 0x000fe400078e00ff */
[----:B------:R-:W-:-:S07]  /*1d730*/  IMAD.MOV.U32 R15, RZ, RZ, -0x1 ;  /* 0xffffffffff0f7424 */ /* 0x000fce00078e00ff */
[----:B------:R-:W-:Y:S05]  /*1d740*/  WARPSYNC.COLLECTIVE R15, `(.L_x_965) ;  /* 0x000000000f087348 */ /* 0x000fea0003c00000 */
[----:B------:R0:W1:Y:S02]  /*1d750*/  SHFL.UP P6, R14, R13, R12, R11 ;  /* 0x0400000c0d0e7389 */ /* 0x00006400000c000b */
[----:B01----:R-:W-:Y:S01]  /*1d760*/  ENDCOLLECTIVE ;  /* 0x000000000000791b */ /* 0x003fe20003800000 */
.L_x_965:
[----:B------:R-:W-:Y:S05]  /*1d770*/  BSYNC B0 ;  /* 0x0000000000007941 */ /* 0x000fea0003800000 */
.L_x_964:
[----:B------:R-:W-:Y:S01]  /*1d780*/  SEL R14, R14, RZ, P1 ;  /* 0x000000ff0e0e7207 */ /* 0x000fe20000800000 */
[----:B------:R-:W-:Y:S01]  /*1d790*/  IMAD.MOV.U32 R12, RZ, RZ, 0x2 ;  /* 0x00000002ff0c7424 */ /* 0x000fe200078e00ff */
[----:B------:R-:W-:Y:S01]  /*1d7a0*/  MOV R11, RZ ;  /* 0x000000ff000b7202 */ /* 0x000fe20000000f00 */
[----:B------:R-:W-:Y:S02]  /*1d7b0*/  IMAD.MOV.U32 R15, RZ, RZ, -0x1 ;  /* 0xffffffffff0f7424 */ /* 0x000fe400078e00ff */
[----:B------:R-:W-:-:S07]  /*1d7c0*/  IMAD.IADD R13, R13, 0x1, R14 ;  /* 0x000000010d0d7824 */ /* 0x000fce00078e020e */
[----:B------:R-:W-:Y:S05]  /*1d7d0*/  WARPSYNC.COLLECTIVE R15, `(.L_x_966) ;  /* 0x000000000f087348 */ /* 0x000fea0003c00000 */
[----:B------:R0:W1:Y:S02]  /*1d7e0*/  SHFL.UP P6, R14, R13, R12, R11 ;  /* 0x0400000c0d0e7389 */ /* 0x00006400000c000b */
[----:B01----:R-:W-:Y:S01]  /*1d7f0*/  ENDCOLLECTIVE ;  /* 0x000000000000791b */ /* 0x003fe20003800000 */
.L_x_966:
[----:B------:R-:W-:Y:S01]  /*1d800*/  IMAD.MOV.U32 R12, RZ, RZ, 0x4 ;  /* 0x00000004ff0c7424 */ /* 0x000fe200078e00ff */
[----:B------:R-:W-:-:S05]  /*1d810*/  SEL R2, R14, RZ, P2 ;  /* 0x000000ff0e027207 */ /* 0x000fca0001000000 */
[----:B------:R-:W-:-:S04]  /*1d820*/  IMAD.IADD R2, R13, 0x1, R2 ;  /* 0x000000010d027824 */ /* 0x000fc800078e0202 */
[----:B------:R-:W-:-:S07]  /*1d830*/  IMAD.MOV.U32 R13, RZ, RZ, R2 ;  /* 0x000000ffff0d7224 */ /* 0x000fce00078e0002 */
[----:B------:R-:W-:Y:S05]  /*1d840*/  WARPSYNC.COLLECTIVE R15, `(.L_x_967) ;  /* 0x000000000f087348 */ /* 0x000fea0003c00000 */
[----:B------:R0:W1:Y:S02]  /*1d850*/  SHFL.UP P6, R14, R13, R12, R11 ;  /* 0x0400000c0d0e7389 */ /* 0x00006400000c000b */
[----:B01----:R-:W-:Y:S01]  /*1d860*/  ENDCOLLECTIVE ;  /* 0x000000000000791b */ /* 0x003fe20003800000 */
.L_x_967:
[----:B------:R-:W-:Y:S01]  /*1d870*/  IMAD.MOV.U32 R12, RZ, RZ, 0x8 ;  /* 0x00000008ff0c7424 */ /* 0x000fe200078e00ff */
[----:B------:R-:W-:-:S05]  /*1d880*/  SEL R3, R14, RZ, P3 ;  /* 0x000000ff0e037207 */ /* 0x000fca0001800000 */
[----:B------:R-:W-:-:S04]  /*1d890*/  IMAD.IADD R3, R2, 0x1, R3 ;  /* 0x0000000102037824 */ /* 0x000fc800078e0203 */
[----:B------:R-:W-:-:S07]  /*1d8a0*/  IMAD.MOV.U32 R13, RZ, RZ, R3 ;  /* 0x000000ffff0d7224 */ /* 0x000fce00078e0003 */
[----:B------:R-:W-:Y:S05]  /*1d8b0*/  WARPSYNC.COLLECTIVE R15, `(.L_x_968) ;  /* 0x000000000f087348 */ /* 0x000fea0003c00000 */
[----:B------:R0:W1:Y:S02]  /*1d8c0*/  SHFL.UP P6, R14, R13, R12, R11 ;  /* 0x0400000c0d0e7389 */ /* 0x00006400000c000b */
[----:B01----:R-:W-:Y:S01]  /*1d8d0*/  ENDCOLLECTIVE ;  /* 0x000000000000791b */ /* 0x003fe20003800000 */
.L_x_968:
[----:B------:R-:W-:Y:S01]  /*1d8e0*/  IMAD.MOV.U32 R12, RZ, RZ, 0x10 ;  /* 0x00000010ff0c7424 */ /* 0x000fe200078e00ff */
[----:B------:R-:W-:-:S05]  /*1d8f0*/  SEL R14, R14, RZ, P4 ;  /* 0x000000ff0e0e7207 */ /* 0x000fca0002000000 */
[----:B------:R-:W-:-:S04]  /*1d900*/  IMAD.IADD R5, R3, 0x1, R14 ;  /* 0x0000000103057824 */ /* 0x000fc800078e020e */
[----:B------:R-:W-:-:S07]  /*1d910*/  IMAD.MOV.U32 R13, RZ, RZ, R5 ;  /* 0x000000ffff0d7224 */ /* 0x000fce00078e0005 */
[----:B------:R-:W-:Y:S05]  /*1d920*/  WARPSYNC.COLLECTIVE R15, `(.L_x_969) ;  /* 0x000000000f087348 */ /* 0x000fea0003c00000 */
[----:B------:R0:W1:Y:S02]  /*1d930*/  SHFL.UP P6, R14, R13, R12, R11 ;  /* 0x0400000c0d0e7389 */ /* 0x00006400000c000b */
[----:B01----:R-:W-:Y:S01]  /*1d940*/  ENDCOLLECTIVE ;  /* 0x000000000000791b */ /* 0x003fe20003800000 */
.L_x_969:
        /* <DEDUP_REMOVED lines=8> */
.L_x_970:
[----:B------:R-:W-:Y:S05]  /*1d9d0*/  BRA `(.L_x_971) ;  /* 0xffffffbc00ec7947 */ /* 0x000fea000383ffff */
.L_x_840:
[----:B------:R-:W-:Y:S01]  /*1d9e0*/  BSSY B0, `(.L_x_972) ;  /* 0x0000006000007945 */ /* 0x000fe20003800000 */
[----:B------:R-:W-:Y:S01]  /*1d9f0*/  PLOP3.LUT P6, PT, P6, PT, PT, 0x8, 0x0 ;  /* 0x000000000000781c */ /* 0x000fe200037ce170 */
[----:B------:R-:W-:-:S12]  /*1da00*/  IMAD.MOV.U32 R15, RZ, RZ, -0x1 ;  /* 0xffffffffff0f7424 */ /* 0x000fd800078e00ff */
[----:B0-----:R-:W-:Y:S05]  /*1da10*/  WARPSYNC.COLLECTIVE R15, `(.L_x_973) ;  /* 0x000000000f087348 */ /* 0x001fea0003c00000 */
[----:B------:R-:W-:Y:S01]  /*1da20*/  VOTE.ANY R14, PT, P6 ;  /* 0x00000000000e7806 */ /* 0x000fe200030e0100 */
[----:B0-----:R-:W-:Y:S06]  /*1da30*/  ENDCOLLECTIVE ;  /* 0x000000000000791b */ /* 0x001fec0003800000 */
.L_x_973:
[----:B------:R-:W-:Y:S05]  /*1da40*/  BSYNC B0 ;  /* 0x0000000000007941 */ /* 0x000fea0003800000 */
.L_x_972:
        /* <DEDUP_REMOVED lines=9> */
.L_x_974:
[----:B------:R-:W-:Y:S02]  /*1dae0*/  IMAD.MOV.U32 R13, RZ, RZ, R4 ;  /* 0x000000ffff0d7224 */ /* 0x000fe400078e0004 */
[----:B------:R-:W-:-:S07]  /*1daf0*/  IMAD.MOV.U32 R7, RZ, RZ, R14 ;  /* 0x000000ffff077224 */ /* 0x000fce00078e000e */
[----:B------:R-:W-:Y:S05]  /*1db00*/  WARPSYNC.COLLECTIVE R15, `(.L_x_975) ;  /* 0x000000000f087348 */ /* 0x000fea0003c00000 */
[----:B------:R0:W1:Y:S02]  /*1db10*/  SHFL.IDX P6, R14, R13, R12, R11 ;  /* 0x0000000c0d0e7389 */ /* 0x00006400000c000b */
[----:B01----:R-:W-:Y:S01]  /*1db20*/  ENDCOLLECTIVE ;  /* 0x000000000000791b */ /* 0x003fe20003800000 */
.L_x_975:
[----:B------:R-:W-:Y:S01]  /*1db30*/  IMAD.MOV.U32 R4, RZ, RZ, R14 ;  /* 0x000000ffff047224 */ /* 0x000fe200078e000e */
[----:B------:R-:W-:Y:S06]  /*1db40*/  BRA `(.L_x_976) ;  /* 0xffffffbc00cc7947 */ /* 0x000fec000383ffff */
.L_x_842:
[----:B------:R-:W-:Y:S01]  /*1db50*/  BSSY B0, `(.L_x_977) ;  /* 0x0000007000007945 */ /* 0x000fe20003800000 */
[----:B------:R-:W-:Y:S02]  /*1db60*/  IMAD.MOV.U32 R13, RZ, RZ, R3 ;  /* 0x000000ffff0d7224 */ /* 0x000fe400078e0003 */
[----:B------:R-:W-:Y:S02]  /*1db70*/  IMAD.MOV.U32 R11, RZ, RZ, 0x1f ;  /* 0x0000001fff0b7424 */ /* 0x000fe400078e00ff */
[----:B------:R-:W-:-:S07]  /*1db80*/  IMAD.MOV.U32 R15, RZ, RZ, -0x1 ;  /* 0xffffffffff0f7424 */ /* 0x000fce00078e00ff */
[----:B0123--:R-:W-:Y:S05]  /*1db90*/  WARPSYNC.COLLECTIVE R15, `(.L_x_978) ;  /* 0x000000000f087348 */ /* 0x00ffea0003c00000 */
[----:B------:R4:W0:Y:S02]  /*1dba0*/  SHFL.IDX P6, R14, R13, R12, R11 ;  /* 0x0000000c0d0e7389 */ /* 0x00082400000c000b */
[----:B01234-:R-:W-:Y:S01]  /*1dbb0*/  ENDCOLLECTIVE ;  /* 0x000000000000791b */ /* 0x01ffe20003800000 */
.L_x_978:
[----:B------:R-:W-:Y:S05]  /*1dbc0*/  BSYNC B0 ;  /* 0x0000000000007941 */ /* 0x000fea0003800000 */
.L_x_977:
[----:B------:R-:W-:Y:S01]  /*1dbd0*/  IMAD.MOV.U32 R24, RZ, RZ, R14 ;  /* 0x000000ffff187224 */ /* 0x000fe200078e000e */
[----:B------:R-:W-:Y:S06]  /*1dbe0*/  BRA `(.L_x_841) ;  /* 0xffffffbc00bc7947 */ /* 0x000fec000383ffff */
.L_x_846:
[----:B-1----:R1:W4:Y:S02]  /*1dbf0*/  SYNCS.PHASECHK.TRANS64.TRYWAIT P0, [R7+URZ+0x28c20], R0 ;  /* 0x028c2000070075a7 */ /* 0x002324000800017f */
[----:B----4-:R-:W-:Y:S05]  /*1dc00*/  @!P0 NANOSLEEP.SYNCS 0x989680 ;  /* 0x009896800000895d */ /* 0x010fea0003900000 */
[----:B------:R-:W4:Y:S02]  /*1dc10*/  @!P0 SYNCS.PHASECHK.TRANS64 P0, [R7+URZ+0x28c20], R0 ;  /* 0x028c2000070085a7 */ /* 0x000f24000800007f */
[----:B----4-:R-:W-:Y:S05]  /*1dc20*/  @!P0 BRA `(.L_x_846) ;  /* 0xfffffffc00f08947 */ /* 0x010fea000383ffff */
[----:B------:R-:W-:Y:S05]  /*1dc30*/  BRA `(.L_x_979) ;  /* 0xffffffc400147947 */ /* 0x000fea000383ffff */
.L_x_847:
[----:B------:R-:W4:Y:S01]  /*1dc40*/  S2R R2, SR_TID.X ;  /* 0x0000000000027919 */ /* 0x000f220000002100 */
[----:B------:R-:W-:Y:S01]  /*1dc50*/  BSSY B0, `(.L_x_980) ;  /* 0x000000a000007945 */ /* 0x000fe20003800000 */
[----:B------:R-:W-:Y:S02]  /*1dc60*/  IMAD.MOV.U32 R12, RZ, RZ, RZ ;  /* 0x000000ffff0c7224 */ /* 0x000fe400078e00ff */
[----:B------:R-:W-:Y:S02]  /*1dc70*/  IMAD.MOV.U32 R11, RZ, RZ, 0x1f ;  /* 0x0000001fff0b7424 */ /* 0x000fe400078e00ff */
[----:B------:R-:W-:Y:S01]  /*1dc80*/  IMAD.MOV.U32 R15, RZ, RZ, -0x1 ;  /* 0xffffffffff0f7424 */ /* 0x000fe200078e00ff */
[----:B----4-:R-:W-:-:S04]  /*1dc90*/  SHF.R.U32.HI R2, RZ, 0x5, R2 ;  /* 0x00000005ff027819 */ /* 0x010fc80000011602 */
[----:B------:R-:W-:-:S05]  /*1dca0*/  LOP3.LUT R2, R2, 0x3, RZ, 0xc0, !PT ;  /* 0x0000000302027812 */ /* 0x000fca00078ec0ff */
[----:B------:R-:W-:-:S07]  /*1dcb0*/  IMAD.MOV.U32 R13, RZ, RZ, R2 ;  /* 0x000000ffff0d7224 */ /* 0x000fce00078e0002 */
[----:B0123--:R-:W-:Y:S05]  /*1dcc0*/  WARPSYNC.COLLECTIVE R15, `(.L_x_981) ;  /* 0x000000000f087348 */ /* 0x00ffea0003c00000 */
[----:B------:R4:W0:Y:S02]  /*1dcd0*/  SHFL.IDX P6, R14, R13, R12, R11 ;  /* 0x0000000c0d0e7389 */ /* 0x00082400000c000b */
[----:B01234-:R-:W-:Y:S01]  /*1dce0*/  ENDCOLLECTIVE ;  /* 0x000000000000791b */ /* 0x01ffe20003800000 */
.L_x_981:
[----:B------:R-:W-:Y:S05]  /*1dcf0*/  BSYNC B0 ;  /* 0x0000000000007941 */ /* 0x000fea0003800000 */
.L_x_980:
[----:B------:R-:W-:Y:S05]  /*1dd00*/  BRA `(.L_x_982) ;  /* 0xffffffc000fc7947 */ /* 0x000fea000383ffff */
.L_x_848:
[----:B------:R-:W-:Y:S01]  /*1dd10*/  BSSY B0, `(.L_x_983) ;  /* 0x0000006000007945 */ /* 0x000fe20003800000 */
[----:B------:R-:W-:-:S07]  /*1dd20*/  IMAD.MOV.U32 R15, RZ, RZ, -0x1 ;  /* 0xffffffffff0f7424 */ /* 0x000fce00078e00ff */
[----:B0123--:R-:W-:Y:S05]  /*1dd30*/  WARPSYNC.COLLECTIVE R15, `(.L_x_984) ;  /* 0x000000000f0c7348 */ /* 0x00ffea0003c00000 */
[----:B------:R-:W-:Y:S02]  /*1dd40*/  ELECT P6, UR62, PT ;  /* 0x00000000003e782f */ /* 0x000fe400038c0000 */
[----:B------:R-:W-:Y:S01]  /*1dd50*/  MOV R14, UR62 ;  /* 0x0000003e000e7c02 */ /* 0x000fe20008000f00 */
[----:B0123--:R-:W-:Y:S10]  /*1dd60*/  ENDCOLLECTIVE ;  /* 0x000000000000791b */ /* 0x00fff40003800000 */
.L_x_984:
[----:B------:R-:W-:Y:S05]  /*1dd70*/  BSYNC B0 ;  /* 0x0000000000007941 */ /* 0x000fea0003800000 */
.L_x_983:
[----:B------:R-:W-:Y:S05]  /*1dd80*/  BRA `(.L_x_985) ;  /* 0xffffffc000f07947 */ /* 0x000fea000383ffff */
.L_x_850:
[----:B-1----:R1:W4:Y:S02]  /*1dd90*/  SYNCS.PHASECHK.TRANS64.TRYWAIT P1, [R5+URZ+0x28c40], R0 ;  /* 0x028c4000050075a7 */ /* 0x002324000802017f */
[----:B----4-:R-:W-:Y:S05]  /*1dda0*/  @!P1 NANOSLEEP.SYNCS 0x989680 ;  /* 0x009896800000995d */ /* 0x010fea0003900000 */
[----:B------:R-:W4:Y:S02]  /*1ddb0*/  @!P1 SYNCS.PHASECHK.TRANS64 P1, [R5+URZ+0x28c40], R0 ;  /* 0x028c4000050095a7 */ /* 0x000f24000802007f */
[----:B----4-:R-:W-:Y:S05]  /*1ddc0*/  @!P1 BRA `(.L_x_850) ;  /* 0xfffffffc00f09947 */ /* 0x010fea000383ffff */
[----:B------:R-:W-:Y:S05]  /*1ddd0*/  BRA `(.L_x_986) ;  /* 0xffffffc400107947 */ /* 0x000fea000383ffff */
.L_x_852:
[----:B----4-:R4:W0:Y:S02]  /*1dde0*/  SYNCS.PHASECHK.TRANS64.TRYWAIT P1, [R3+URZ+0x28c40], R2 ;  /* 0x028c4002030075a7 */ /* 0x010824000802017f */
[----:B0-----:R-:W-:Y:S05]  /*1ddf0*/  @!P1 NANOSLEEP.SYNCS 0x989680 ;  /* 0x009896800000995d */ /* 0x001fea0003900000 */
[----:B------:R-:W0:Y:S02]  /*1de00*/  @!P1 SYNCS.PHASECHK.TRANS64 P1, [R3+URZ+0x28c40], R2 ;  /* 0x028c4002030095a7 */ /* 0x000e24000802007f */
[----:B0-----:R-:W-:Y:S05]  /*1de10*/  @!P1 BRA `(.L_x_852) ;  /* 0xfffffffc00f09947 */ /* 0x001fea000383ffff */
[----:B------:R-:W-:Y:S05]  /*1de20*/  BRA `(.L_x_987) ;  /* 0xffffffc4001c7947 */ /* 0x000fea000383ffff */
.L_x_854:
[----:B------:R0:W0:Y:S02]  /*1de30*/  SYNCS.PHASECHK.TRANS64.TRYWAIT P1, [R5+URZ+0x28c60], R0 ;  /* 0x028c6000050075a7 */ /* 0x000024000802017f */
[----:B0-----:R-:W-:Y:S05]  /*1de40*/  @!P1 NANOSLEEP.SYNCS 0x989680 ;  /* 0x009896800000995d */ /* 0x001fea0003900000 */
[----:B------:R-:W0:Y:S02]  /*1de50*/  @!P1 SYNCS.PHASECHK.TRANS64 P1, [R5+URZ+0x28c60], R0 ;  /* 0x028c6000050095a7 */ /* 0x000e24000802007f */
[----:B0-----:R-:W-:Y:S05]  /*1de60*/  @!P1 BRA `(.L_x_854) ;  /* 0xfffffffc00f09947 */ /* 0x001fea000383ffff */
[----:B------:R-:W-:Y:S05]  /*1de70*/  BRA `(.L_x_988) ;  /* 0xffffffc400187947 */ /* 0x000fea000383ffff */
.L_x_989:
        /* <DEDUP_REMOVED lines=16> */
.L_x_5649:


//--------------------- .text._ZN7cutlass13device_kernelIN5flash11enable_sm90INS1_16FlashAttnFwdSm90INS1_25CollectiveMainloopFwdSm90ILi2EN4cute5tupleIJNS5_1CILi1EEES8_S8_EEENS6_IJNS7_ILi64EEESA_SA_EEELi512ENS_6half_tEfNS_4arch4Sm90ELb0ELb0ELb0ELb1ELb1ELb0ELb1ELb0ELb0ELb1ELb1ELb0EEENS1_21CollectiveEpilogueFwdINS6_IJSA_NS7_ILi512EEESA_EEES9_SC_SE_Li256ELb1ELb1ELb1ELb0EEENS1_36VarlenDynamicPersistentTileSchedulerILi64ELi64ELi256ELi128ELb1ELb1ELb1ELb0ELb1ELb1EEEEEEEEEvNT_6ParamsE --------------------------
	.section	.text._ZN7cutlass13device_kernelIN5flash11enable_sm90INS1_16FlashAttnFwdSm90INS1_25CollectiveMainloopFwdSm90ILi2EN4cute5tupleIJNS5_1CILi1EEES8_S8_EEENS6_IJNS7_ILi64EEESA_SA_EEELi512ENS_6half_tEfNS_4arch4Sm90ELb0ELb0ELb0ELb1ELb1ELb0ELb1ELb0ELb0ELb1ELb1ELb0EEENS1_21CollectiveEpilogueFwdINS6_IJSA_NS7_ILi512EEESA_EEES9_SC_SE_Li256ELb1ELb1ELb1ELb0EEENS1_36VarlenDynamicPersistentTileSchedulerILi64ELi64ELi256ELi128ELb1ELb1ELb1ELb0ELb1ELb1EEEEEEEEEvNT_6ParamsE,"ax",@progbits
	.align	128
.text._ZN7cutlass13device_kernelIN5flash11enable_sm90INS1_16FlashAttnFwdSm90INS1_25CollectiveMainloopFwdSm90ILi2EN4cute5tupleIJNS5_1CILi1EEES8_S8_EEENS6_IJNS7_ILi64EEESA_SA_EEELi512ENS_6half_tEfNS_4arch4Sm90ELb0ELb0ELb0ELb1ELb1ELb0ELb1ELb0ELb0ELb1ELb1ELb0EEENS1_21CollectiveEpilogueFwdINS6_IJSA_NS7_ILi512EEESA_EEES9_SC_SE_Li256ELb1ELb1ELb1ELb0EEENS1_36VarlenDynamicPersistentTileSchedulerILi64ELi64ELi256ELi128ELb1ELb1ELb1ELb0ELb1ELb1EEEEEEEEEvNT_6ParamsE:
        .type           _ZN7cutlass13device_kernelIN5flash11enable_sm90INS1_16FlashAttnFwdSm90INS1_25CollectiveMainloopFwdSm90ILi2EN4cute5tupleIJNS5_1CILi1EEES8_S8_EEENS6_IJNS7_ILi64EEESA_SA_EEELi512ENS_6half_tEfNS_4arch4Sm90ELb0ELb0ELb0ELb1ELb1ELb0ELb1ELb0ELb0ELb1ELb1ELb0EEENS1_21CollectiveEpilogueFwdINS6_IJSA_NS7_ILi512EEESA_EEES9_SC_SE_Li256ELb1ELb1ELb1ELb0EEENS1_36VarlenDynamicPersistentTileSchedulerILi64ELi64ELi256ELi128ELb1ELb1ELb1ELb0ELb1ELb1EEEEEEEEEvNT_6ParamsE,@function
        .size           _ZN7cutlass13device_kernelIN5flash11enable_sm90INS1_16FlashAttnFwdSm90INS1_25CollectiveMainloopFwdSm90ILi2EN4cute5tupleIJNS5_1CILi1EEES8_S8_EEENS6_IJNS7_ILi64EEESA_SA_EEELi512ENS_6half_tEfNS_4arch4Sm90ELb0ELb0ELb0ELb1ELb1ELb0ELb1ELb0ELb0ELb1ELb1ELb0EEENS1_21CollectiveEpilogueFwdINS6_IJSA_NS7_ILi512EEESA_EEES9_SC_SE_Li256ELb1ELb1ELb1ELb0EEENS1_36VarlenDynamicPersistentTileSchedulerILi64ELi64ELi256ELi128ELb1ELb1ELb1ELb0ELb1ELb1EEEEEEEEEvNT_6ParamsE,(.L_x_5650 - _ZN7cutlass13device_kernelIN5flash11enable_sm90INS1_16FlashAttnFwdSm90INS1_25CollectiveMainloopFwdSm90ILi2EN4cute5tupleIJNS5_1CILi1EEES8_S8_EEENS6_IJNS7_ILi64EEESA_SA_EEELi512ENS_6half_tEfNS_4arch4Sm90ELb0ELb0ELb0ELb1ELb1ELb0ELb1ELb0ELb0ELb1ELb1ELb0EEENS1_21CollectiveEpilogueFwdINS6_IJSA_NS7_ILi512EEESA_EEES9_SC_SE_Li256ELb1ELb1ELb1ELb0EEENS1_36VarlenDynamicPersistentTileSchedulerILi64ELi64ELi256ELi128ELb1ELb1ELb1ELb0ELb1ELb1EEEEEEEEEvNT_6ParamsE)
        .other          _ZN7cutlass13device_kernelIN5flash11enable_sm90INS1_16FlashAttnFwdSm90INS1_25CollectiveMainloopFwdSm90ILi2EN4cute5tupleIJNS5_1CILi1EEES8_S8_EEENS6_IJNS7_ILi64EEESA_SA_EEELi512ENS_6half_tEfNS_4arch4Sm90ELb0ELb0ELb0ELb1ELb1ELb0ELb1ELb0ELb0ELb1ELb1ELb0EEENS1_21CollectiveEpilogueFwdINS6_IJSA_NS7_ILi512EEESA_EEES9_SC_SE_Li256ELb1ELb1ELb1ELb0EEENS1_36VarlenDynamicPersistentTileSchedulerILi64ELi64ELi256ELi128ELb1ELb1ELb1ELb0ELb1ELb1EEEEEEEEEvNT_6ParamsE,@"STO_CUDA_ENTRY STV_DEFAULT"
_ZN7cutlass13device_kernelIN5flash11enable_sm90INS1_16FlashAttnFwdSm90INS1_25CollectiveMainloopFwdSm90ILi2EN4cute5tupleIJNS5_1CILi1EEES8_S8_EEENS6_IJNS7_ILi64EEESA_SA_EEELi512ENS_6half_tEfNS_4arch4Sm90ELb0ELb0ELb0ELb1ELb1ELb0ELb1ELb0ELb0ELb1ELb1ELb0EEENS1_21CollectiveEpilogueFwdINS6_IJSA_NS7_ILi512EEESA_EEES9_SC_SE_Li256ELb1ELb1ELb1ELb0EEENS1_36VarlenDynamicPersistentTileSchedulerILi64ELi64ELi256ELi128ELb1ELb1ELb1ELb0ELb1ELb1EEEEEEEEEvNT_6ParamsE:
        /* <DEDUP_REMOVED lines=43> */
.L_x_990:
        /* <DEDUP_REMOVED lines=22> */
.L_x_991:
        /* <DEDUP_REMOVED lines=18> */
.L_x_992:
        /* <DEDUP_REMOVED lines=22> */
.L_x_993:
        /* <DEDUP_REMOVED lines=23> */
.L_x_994:
        /* <DEDUP_REMOVED lines=8> */
.L_x_996:
        /* <DEDUP_REMOVED lines=24> */
[----:B------:R-:W-:-:S03]  /*0a00*/  UMOV UR37, URZ ;  /* 0x0000003f00257c82 */ /* 0x000fc60008000000 */
[CC--:B------:R-:W-:Y:S02]  /*0a10*/  LEA.HI R7, R3.reuse, R0.reuse, RZ, 0x3 ;  /* 0x0000000003077211 */ /* 0x0c0fe400078f18ff */
[CC--:B------:R-:W-:Y:S02]  /*0a20*/  LEA.HI R4, R3.reuse, R0.reuse, RZ, 0x4 ;  /* 0x0000000003047211 */ /* 0x0c0fe400078f20ff */
[CC--:B------:R-:W-:Y:S02]  /*0a30*/  LEA.HI R5, R3.reuse, R0.reuse, RZ, 0x5 ;  /* 0x0000000003057211 */ /* 0x0c0fe400078f28ff */
[-C--:B------:R-:W-:Y:S02]  /*0a40*/  LEA.HI R2, R3, R0.reuse, RZ, 0x7 ;  /* 0x0000000003027211 */ /* 0x080fe400078f38ff */
[----:B------:R-:W-:Y:S02]  /*0a50*/  LOP3.LUT R11, R7, 0xfffffff8, RZ, 0xc0, !PT ;  /* 0xfffffff8070b7812 */ /* 0x000fe400078ec0ff */
[----:B------:R-:W-:-:S02]  /*0a60*/  LEA.HI R3, R3, R0, RZ, 0x2 ;  /* 0x0000000003037211 */ /* 0x000fc400078f10ff */
[----:B------:R-:W-:Y:S01]  /*0a70*/  SHF.R.S32.HI R7, RZ, 0x4, R4 ;  /* 0x00000004ff077819 */ /* 0x000fe20000011404 */
[----:B------:R-:W-:Y:S01]  /*0a80*/  IMAD.IADD R11, R0, 0x1, -R11 ;  /* 0x00000001000b7824 */ /* 0x000fe200078e0a0b */
[--C-:B------:R-:W-:Y:S02]  /*0a90*/  SHF.R.S32.HI R9, RZ, 0x5, R5.reuse ;  /* 0x00000005ff097819 */ /* 0x100fe40000011405 */
[----:B------:R-:W-:Y:S02]  /*0aa0*/  SHF.R.S32.HI R6, RZ, 0x1f, R5 ;  /* 0x0000001fff067819 */ /* 0x000fe40000011405 */
[C---:B------:R-:W-:Y:S02]  /*0ab0*/  LOP3.LUT R5, R4.reuse, 0xfffffff0, RZ, 0xc0, !PT ;  /* 0xfffffff004057812 */ /* 0x040fe400078ec0ff */
[----:B------:R-:W-:Y:S02]  /*0ac0*/  LOP3.LUT R13, R3, 0xfffffffc, RZ, 0xc0, !PT ;  /* 0xfffffffc030d7812 */ /* 0x000fe400078ec0ff */
[----:B------:R-:W-:Y:S01]  /*0ad0*/  LEA.HI R4, R4, R7, RZ, 0x1 ;  /* 0x0000000704047211 */ /* 0x000fe200078f08ff */
[----:B------:R-:W-:Y:S01]  /*0ae0*/  IMAD.IADD R5, R0, 0x1, -R5 ;  /* 0x0000000100057824 */ /* 0x000fe200078e0a05 */
[----:B------:R-:W-:Y:S01]  /*0af0*/  LOP3.LUT R3, R2, 0xffffff80, RZ, 0xc0, !PT ;  /* 0xffffff8002037812 */ /* 0x000fe200078ec0ff */
[----:B------:R-:W-:Y:S01]  /*0b00*/  IMAD.IADD R13, R0, 0x1, -R13 ;  /* 0x00000001000d7824 */ /* 0x000fe200078e0a0d */
[----:B------:R-:W-:-:S02]  /*0b10*/  LOP3.LUT R4, R4, 0x1ffffffe, RZ, 0xc0, !PT ;  /* 0x1ffffffe04047812 */ /* 0x000fc400078ec0ff */
[----:B------:R-:W-:Y:S01]  /*0b20*/  LEA.HI R6, R6, R9, RZ, 0x2 ;  /* 0x0000000906067211 */ /* 0x000fe200078f10ff */
[----:B------:R-:W-:Y:S01]  /*0b30*/  IMAD.IADD R3, R0, 0x1, -R3 ;  /* 0x0000000100037824 */ /* 0x000fe200078e0a03 */
[----:B------:R-:W-:Y:S01]  /*0b40*/  SHF.R.S32.HI R18, RZ, 0x7, R2 ;  /* 0x00000007ff127819 */ /* 0x000fe20000011402 */
[----:B------:R-:W-:Y:S01]  /*0b50*/  IMAD.IADD R7, R7, 0x1, -R4 ;  /* 0x0000000107077824 */ /* 0x000fe200078e0a04 */
[----:B------:R-:W-:Y:S02]  /*0b60*/  LOP3.LUT R8, R6, 0x3ffffc, RZ, 0xc0, !PT ;  /* 0x003ffffc06087812 */ /* 0x000fe400078ec0ff */
[--C-:B------:R-:W-:Y:S01]  /*0b70*/  SHF.R.S32.HI R4, RZ, 0x1f, R5.reuse ;  /* 0x0000001fff047819 */ /* 0x100fe20000011405 */
[----:B------:R-:W-:Y:S01]  /*0b80*/  IMAD R15, R18, 0x100, R5 ;  /* 0x00000100120f7824 */ /* 0x000fe200078e0205 */
[----:B------:R-:W-:Y:S01]  /*0b90*/  SHF.R.S32.HI R0, RZ, 0x1f, R3 ;  /* 0x0000001fff007819 */ /* 0x000fe20000011403 */
[----:B------:R-:W-:Y:S01]  /*0ba0*/  IMAD.IADD R10, R9, 0x1, -R8 ;  /* 0x00000001090a7824 */ /* 0x000fe200078e0a08 */
[----:B------:R-:W-:Y:S01]  /*0bb0*/  LEA.HI R6, R4, R5, RZ, 0x3 ;  /* 0x0000000504067211 */ /* 0x000fe200078f18ff */
[----:B------:R-:W-:Y:S01]  /*0bc0*/  IMAD.SHL.U32 R7, R7, 0x8, RZ ;  /* 0x0000000807077824 */ /* 0x000fe200078e00ff */
[----:B------:R-:W-:Y:S01]  /*0bd0*/  LEA.HI R4, R0, R3, RZ, 0x2 ;  /* 0x0000000300047211 */ /* 0x000fe200078f10ff */
[----:B------:R-:W-:Y:S01]  /*0be0*/  IMAD R16, R10, 0x10, R15 ;  /* 0x000000100a107824 */ /* 0x000fe200078e020f */
[C---:B------:R-:W-:Y:S01]  /*0bf0*/  LOP3.LUT R8, R6.reuse, 0xfffffff8, RZ, 0xc0, !PT ;  /* 0xfffffff806087812 */ /* 0x040fe200078ec0ff */
[----:B------:R-:W-:Y:S01]  /*0c00*/  IMAD.SHL.U32 R6, R6, 0x40, RZ ;  /* 0x0000004006067824 */ /* 0x000fe200078e00ff */
[----:B------:R-:W-:Y:S01]  /*0c10*/  LOP3.LUT R10, R4, 0x7ffffffc, RZ, 0xc0, !PT ;  /* 0x7ffffffc040a7812 */ /* 0x000fe200078ec0ff */
[----:B------:R-:W-:Y:S01]  /*0c20*/  STL [R1+0x8], R18 ;  /* 0x0000081201007387 */ /* 0x000fe20000100800 */
[----:B------:R-:W-:Y:S01]  /*0c30*/  LEA.HI R12, R13, R13, RZ, 0x1 ;  /* 0x0000000d0d0c7211 */ /* 0x000fe200078f08ff */
[----:B------:R-:W-:Y:S01]  /*0c40*/  IMAD.IADD R8, R5, 0x1, -R8 ;  /* 0x0000000105087824 */ /* 0x000fe200078e0a08 */
[----:B------:R-:W-:Y:S01]  /*0c50*/  LEA.HI R5, R0, R3, RZ, 0x5 ;  /* 0x0000000300057211 */ /* 0x000fe200078f28ff */
[----:B------:R-:W-:Y:S01]  /*0c60*/  IMAD.IADD R10, R3, 0x1, -R10 ;  /* 0x00000001030a7824 */ /* 0x000fe200078e0a0a */
[----:B------:R-:W-:-:S02]  /*0c70*/  SHF.R.S32.HI R0, RZ, 0x2, R4 ;  /* 0x00000002ff007819 */ /* 0x000fc40000011404 */
[----:B------:R-:W-:Y:S01]  /*0c80*/  SHF.R.S32.HI R3, RZ, 0x1f, R4 ;  /* 0x0000001fff037819 */ /* 0x000fe20000011404 */
[----:B------:R-:W-:Y:S01]  /*0c90*/  IMAD.SHL.U32 R4, R8, 0x40, RZ ;  /* 0x0000004008047824 */ /* 0x000fe200078e00ff */
[----:B------:R-:W-:Y:S02]  /*0ca0*/  SHF.R.S32.HI R5, RZ, 0x5, R5 ;  /* 0x00000005ff057819 */ /* 0x000fe40000011405 */
[----:B------:R-:W-:Y:S02]  /*0cb0*/  LEA.HI R3, R3, R0, RZ, 0x3 ;  /* 0x0000000003037211 */ /* 0x000fe400078f18ff */
[----:B------:R-:W-:Y:S02]  /*0cc0*/  LOP3.LUT R12, R12, 0x1ffffffe, RZ, 0xc0, !PT ;  /* 0x1ffffffe0c0c7812 */ /* 0x000fe400078ec0ff */
[----:B------:R-:W-:Y:S02]  /*0cd0*/  LOP3.LUT R3, R3, 0xfffffff8, RZ, 0xc0, !PT ;  /* 0xfffffff803037812 */ /* 0x000fe400078ec0ff */
[----:B------:R-:W-:Y:S01]  /*0ce0*/  LEA.HI R2, R2, R18, RZ, 0x1 ;  /* 0x0000001202027211 */ /* 0x000fe200078f08ff */
[----:B------:R-:W-:Y:S01]  /*0cf0*/  IMAD.IADD R12, R13, 0x1, -R12 ;  /* 0x000000010d0c7824 */ /* 0x000fe200078e0a0c */
[----:B------:R-:W-:Y:S01]  /*0d00*/  LOP3.LUT R4, R4, 0x1c0, RZ, 0xc0, !PT ;  /* 0x000001c004047812 */ /* 0x000fe200078ec0ff */
[----:B------:R-:W-:Y:S01]  /*0d10*/  IMAD.IADD R0, R0, 0x1, -R3 ;  /* 0x0000000100007824 */ /* 0x000fe200078e0a03 */
[----:B------:R-:W-:Y:S01]  /*0d20*/  LOP3.LUT R6, R6, 0x7ffffe00, RZ, 0xc0, !PT ;  /* 0x7ffffe0006067812 */ /* 0x000fe200078ec0ff */
[--C-:B------:R-:W-:Y:S01]  /*0d30*/  IMAD.U32 R13, R16, 0x40, R7.reuse ;  /* 0x00000040100d7824 */ /* 0x100fe200078e0007 */
[----:B------:R-:W-:Y:S01]  /*0d40*/  LOP3.LUT R7, R4, 0x8, R7, 0xf8, !PT ;  /* 0x0000000804077812 */ /* 0x000fe200078ef807 */
[----:B------:R-:W-:Y:S01]  /*0d50*/  IMAD R17, R5, 0x10, R0 ;  /* 0x0000001005117824 */ /* 0x000fe200078e0200 */
[----:B------:R-:W-:Y:S01]  /*0d60*/  LOP3.LUT R0, R2, 0xfffffe, RZ, 0xc0, !PT ;  /* 0x00fffffe02007812 */ /* 0x000fe200078ec0ff */
[----:B------:R-:W-:Y:S01]  /*0d70*/  IMAD.SHL.U32 R16, R11, 0x8, RZ ;  /* 0x000000080b107824 */ /* 0x000fe200078e00ff */
[----:B------:R-:W-:Y:S01]  /*0d80*/  SHF.R.U32.HI R4, RZ, 0x3, R4 ;  /* 0x00000003ff047819 */ /* 0x000fe20000011604 */
[----:B------:R-:W-:Y:S01]  /*0d90*/  IMAD.SHL.U32 R3, R10, 0x2, RZ ;  /* 0x000000020a037824 */ /* 0x000fe200078e00ff */
[----:B------:R-:W-:Y:S01]  /*0da0*/  STL [R1+0x34], R13 ;  /* 0x0000340d01007387 */ /* 0x000fe20000100800 */
[----:B------:R-:W-:Y:S01]  /*0db0*/  IMAD.IADD R0, R18, 0x1, -R0 ;  /* 0x0000000112007824 */ /* 0x000fe200078e0a00 */
[----:B------:R-:W-:Y:S01]  /*0dc0*/  LOP3.LUT R7, R7, R4, RZ, 0x3c, !PT ;  /* 0x0000000407077212 */ /* 0x000fe200078e3cff */
[----:B------:R-:W-:Y:S01]  /*0dd0*/  IMAD R6, R9, 0x400, R6 ;  /* 0x0000040009067824 */ /* 0x000fe200078e0206 */
[----:B------:R-:W-:Y:S01]  /*0de0*/  R2P PR, R8, 0x6 ;  /* 0x0000000608007804 */ /* 0x000fe20000000000 */
[----:B------:R-:W-:-:S02]  /*0df0*/  IMAD.SHL.U32 R4, R0, 0x100, RZ ;  /* 0x0000010000047824 */ /* 0x000fc400078e00ff */
[----:B------:R-:W-:Y:S02]  /*0e00*/  VIADD R198, R16, 0x40 ;  /* 0x0000004010c67836 */ /* 0x000fe40000000000 */
[----:B------:R-:W-:Y:S01]  /*0e10*/  IMAD.IADD R19, R3, 0x1, R4 ;  /* 0x0000000103137824 */ /* 0x000fe200078e0204 */
[----:B------:R0:W-:Y:S01]  /*0e20*/  STL [R1+0x30], R4 ;  /* 0x0000300401007387 */ /* 0x0001e20000100800 */
[----:B------:R-:W-:Y:S01]  /*0e30*/  IMAD.IADD R7, R6, 0x1, R7 ;  /* 0x0000000106077824 */ /* 0x000fe200078e0207 */
[----:B------:R-:W-:Y:S01]  /*0e40*/  SEL R186, R186, 0xffffffc0, !P2 ;  /* 0xffffffc0baba7807 */ /* 0x000fe20005000000 */
[----:B------:R-:W-:Y:S01]  /*0e50*/  VIADD R0, R16, 0x180 ;  /* 0x0000018010007836 */ /* 0x000fe20000000000 */
[----:B------:R1:W-:Y:S01]  /*0e60*/  STL [R1+0x14], R3 ;  /* 0x0000140301007387 */ /* 0x0003e20000100800 */
[----:B------:R-:W-:Y:S01]  /*0e70*/  SHF.R.S32.HI R0, RZ, 0x1f, R198 ;  /* 0x0000001fff007819 */ /* 0x000fe200000114c6 */
[----:B------:R-:W-:Y:S01]  /*0e80*/  VIADD R0, R19, 0x10 ;  /* 0x0000001013007836 */ /* 0x000fe20000000000 */
[----:B------:R-:W-:Y:S01]  /*0e90*/  LEA R184, R7, UR41, 0x1 ;  /* 0x0000002907b87c11 */ /* 0x000fe2000f8e08ff */
[C---:B------:R-:W-:Y:S01]  /*0ea0*/  VIADD R228, R19.reuse, 0x20 ;  /* 0x0000002013e47836 */ /* 0x040fe20000000000 */
[----:B0-----:R-:W-:Y:S01]  /*0eb0*/  SHF.R.S32.HI R4, RZ, 0x1f, R19 ;  /* 0x0000001fff047819 */ /* 0x001fe20000011413 */
[----:B------:R-:W-:Y:S01]  /*0ec0*/  VIADD R227, R19, 0x28 ;  /* 0x0000002813e37836 */ /* 0x000fe20000000000 */
[----:B------:R-:W-:Y:S01]  /*0ed0*/  SHF.R.S32.HI R0, RZ, 0x1f, R0 ;  /* 0x0000001fff007819 */ /* 0x000fe20000011400 */
[----:B------:R-:W-:-:S02]  /*0ee0*/  IMAD R4, R12, 0x8, R17 ;  /* 0x000000080c047824 */ /* 0x000fc400078e0211 */
[----:B-1----:R-:W-:Y:S01]  /*0ef0*/  VIADD R3, R16, 0x1c0 ;  /* 0x000001c010037836 */ /* 0x002fe20000000000 */
[----:B------:R-:W-:Y:S01]  /*0f00*/  SHF.R.S32.HI R0, RZ, 0x1f, R227 ;  /* 0x0000001fff007819 */ /* 0x000fe200000114e3 */
[C---:B------:R-:W-:Y:S01]  /*0f10*/  VIADD R3, R19.reuse, 0x8 ;  /* 0x0000000813037836 */ /* 0x040fe20000000000 */
[----:B------:R0:W-:Y:S01]  /*0f20*/  STL [R1+0x2c], R4 ;  /* 0x00002c0401007387 */ /* 0x0001e20000100800 */
        /* <DEDUP_REMOVED lines=59> */
[----:B------:R-:W-:-:S02]  /*12e0*/  IMAD.IADD R187, R187, 0x1, R186 ;  /* 0x00000001bbbb7824 */ /* 0x000fc400078e02ba */
[----:B------:R-:W-:Y:S02]  /*12f0*/  IMAD.MOV.U32 R6, RZ, RZ, R14 ;  /* 0x000000ffff067224 */ /* 0x000fe400078e000e */
[----:B------:R-:W-:Y:S02]  /*1300*/  IMAD.MOV.U32 R2, RZ, RZ, RZ ;  /* 0x000000ffff027224 */ /* 0x000fe400078e00ff */
[C---:B------:R-:W-:Y:S02]  /*1310*/  VIADD R197, R16.reuse, 0x80 ;  /* 0x0000008010c57836 */ /* 0x040fe40000000000 */
[C---:B------:R-:W-:Y:S02]  /*1320*/  VIADD R196, R16.reuse, 0xc0 ;  /* 0x000000c010c47836 */ /* 0x040fe40000000000 */
[C---:B------:R-:W-:Y:S02]  /*1330*/  VIADD R195, R16.reuse, 0x100 ;  /* 0x0000010010c37836 */ /* 0x040fe40000000000 */
[----:B------:R-:W-:-:S02]  /*1340*/  VIADD R194, R16, 0x140 ;  /* 0x0000014010c27836 */ /* 0x000fc40000000000 */
[----:B------:R-:W-:-:S07]  /*1350*/  IMAD.IADD R186, R186, 0x1, R185 ;  /* 0x00000001baba7824 */ /* 0x000fce00078e02b9 */
.L_x_1046:
[----:B------:R-:W-:Y:S01]  /*1360*/  ULDC.64 UR6, c[0x0][0xd88] ;  /* 0x0003620000067ab9 */ /* 0x000fe20000000a00 */
[----:B012---:R-:W0:Y:S01]  /*1370*/  LDC.64 R8, c[0x0][0x418] ;  /* 0x00010600ff087b82 */ /* 0x007e220000000a00 */
[----:B------:R-:W-:-:S06]  /*1380*/  UIMAD.WIDE UR6, UR5, 0x4, UR6 ;  /* 0x00000004050678a5 */ /* 0x000fcc000f8e0206 */
[----:B------:R-:W-:Y:S01]  /*1390*/  IMAD.U32 R192, RZ, RZ, UR6 ;  /* 0x00000006ffc07e24 */ /* 0x000fe2000f8e00ff */
[----:B------:R-:W1:Y:S01]  /*13a0*/  LDC R0, c[0x0][0x424] ;  /* 0x00010900ff007b82 */ /* 0x000e620000000800 */
[----:B------:R-:W-:Y:S01]  /*13b0*/  IMAD.U32 R193, RZ, RZ, UR7 ;  /* 0x00000007ffc17e24 */ /* 0x000fe2000f8e00ff */
[----:B------:R-:W-:-:S04]  /*13c0*/  ULDC.64 UR6, c[0x0][0xb20] ;  /* 0x0002c80000067ab9 */ /* 0x000fc80000000a00 */
[----:B------:R-:W2:Y:S01]  /*13d0*/  LDG.E R192, desc[UR44][R192.64] ;  /* 0x0000002cc0c07981 */ /* 0x000ea2000c1e1900 */
[----:B------:R-:W-:Y:S01]  /*13e0*/  ISETP.NE.U32.AND P0, PT, RZ, UR6, PT ;  /* 0x00000006ff007c0c */ /* 0x000fe2000bf05070 */
[----:B---3--:R-:W3:Y:S01]  /*13f0*/  LDC R153, c[0x0][0x2f0] ;  /* 0x0000bc00ff997b82 */ /* 0x008ee20000000800 */
[----:B------:R-:W-:Y:S02]  /*1400*/  IMAD.MOV.U32 R10, RZ, RZ, RZ ;  /* 0x000000ffff0a7224 */ /* 0x000fe400078e00ff */
[----:B------:R-:W-:-:S05]  /*1410*/  ISETP.NE.AND.EX P0, PT, RZ, UR7, PT, P0 ;  /* 0x00000007ff007c0c */ /* 0x000fca000bf05300 */
[----:B----4-:R-:W4:Y:S01]  /*1420*/  LDC R7, c[0x0][0xae8] ;  /* 0x0002ba00ff077b82 */ /* 0x010f220000000800 */
[----:B--2---:R-:W-:-:S07]  /*1430*/  SHF.R.S32.HI R222, RZ, 0x1f, R192 ;  /* 0x0000001fffde7819 */ /* 0x004fce00000114c0 */
[----:B------:R-:W-:-:S04]  /*1440*/  @P0 LEA R4, P1, R192, UR6, 0x2 ;  /* 0x00000006c0040c11 */ /* 0x000fc8000f8210ff */
[----:B------:R-:W-:Y:S01]  /*1450*/  @P0 LEA.HI.X R5, R192, UR7, R222, 0x2, P1 ;  /* 0x00000007c0050c11 */ /* 0x000fe200088f14de */
[----:B------:R-:W-:Y:S02]  /*1460*/  ULDC.64 UR6, c[0x0][0xb18] ;  /* 0x0002c60000067ab9 */ /* 0x000fe40000000a00 */
[----:B------:R-:W-:Y:S02]  /*1470*/  ISETP.NE.U32.AND P1, PT, RZ, UR6, PT ;  /* 0x00000006ff007c0c */ /* 0x000fe4000bf25070 */
[----:B-----5:R2:W5:Y:S01]  /*1480*/  @P0 LDG.E R10, desc[UR44][R4.64] ;  /* 0x0000002c040a0981 */ /* 0x020562000c1e1900 */
[----:B0-----:R-:W-:Y:S02]  /*1490*/  ISETP.NE.U32.AND P0, PT, R8, RZ, PT ;  /* 0x000000ff0800720c */ /* 0x001fe40003f05070 */
[----:B------:R-:W-:Y:S02]  /*14a0*/  ISETP.NE.AND.EX P1, PT, RZ, UR7, PT, P1 ;  /* 0x00000007ff007c0c */ /* 0x000fe4000bf25310 */
[----:B------:R-:W-:-:S04]  /*14b0*/  ISETP.NE.AND.EX P0, PT, R9, RZ, PT, P0 ;  /* 0x000000ff0900720c */ /* 0x000fc80003f05300 */
[----:B-1----:R-:W-:-:S05]  /*14c0*/  SEL R0, R0, 0x1, P0 ;  /* 0x0000000100007807 */ /* 0x002fca0000000000 */
[----:B---3--:R-:W-:Y:S02]  /*14d0*/  IMAD R153, R0, R153, RZ ;  /* 0x0000009900997224 */ /* 0x008fe400078e02ff */
[----:B------:R-:W-:-:S04]  /*14e0*/  @P1 LEA R8, P0, R192, UR6, 0x2 ;  /* 0x00000006c0081c11 */ /* 0x000fc8000f8010ff */
[----:B------:R-:W-:-:S05]  /*14f0*/  @P1 LEA.HI.X R9, R192, UR7, R222, 0x2, P0 ;  /* 0x00000007c0091c11 */ /* 0x000fca00080f14de */
[----:B------:R2:W5:Y:S01]  /*1500*/  @P1 LDG.E R153, desc[UR44][R8.64] ;  /* 0x0000002c08991981 */ /* 0x000562000c1e1900 */
[C---:B------:R-:W-:Y:S01]  /*1510*/  LOP3.LUT R0, R6.reuse, 0xff000000, RZ, 0xc0, !PT ;  /* 0xff00000006007812 */ /* 0x040fe200078ec0ff */
[----:B------:R-:W-:Y:S01]  /*1520*/  UMOV UR42, UR4 ;  /* 0x00000004002a7c82 */ /* 0x000fe20008000000 */
[----:B------:R-:W-:Y:S02]  /*1530*/  LOP3.LUT R3, R6, 0xff0000, RZ, 0xc0, !PT ;  /* 0x00ff000006037812 */ /* 0x000fe400078ec0ff */
[----:B------:R-:W-:Y:S01]  /*1540*/  SHF.R.U32.HI R12, RZ, 0x8, R0 ;  /* 0x00000008ff0c7819 */ /* 0x000fe20000011600 */
[----:B----4-:R-:W-:Y:S06]  /*1550*/  @P1 BRA `(.L_x_997) ;  /* 0x0000000000241947 */ /* 0x010fec0003800000 */
[----:B------:R-:W-:Y:S02]  /*1560*/  ULDC.64 UR4, c[0x0][0xb00] ;  /* 0x0002c00000047ab9 */ /* 0x000fe40000000a00 */
[----:B------:R-:W-:-:S04]  /*1570*/  ISETP.NE.U32.AND P0, PT, RZ, UR4, PT ;  /* 0x00000004ff007c0c */ /* 0x000fc8000bf05070 */
[----:B------:R-:W-:-:S13]  /*1580*/  ISETP.NE.AND.EX P0, PT, RZ, UR5, PT, P0 ;  /* 0x00000005ff007c0c */ /* 0x000fda000bf05300 */
[----:B------:R-:W-:Y:S05]  /*1590*/  @!P0 BRA `(.L_x_997) ;  /* 0x0000000000148947 */ /* 0x000fea0003800000 */
[----:B--2---:R-:W0:Y:S02]  /*15a0*/  LDC.64 R4, c[0x0][0xb00] ;  /* 0x0002c000ff047b82 */ /* 0x004e240000000a00 */
[----:B0-----:R-:W-:-:S05]  /*15b0*/  IMAD.WIDE R4, R192, 0x4, R4 ;  /* 0x00000004c0047825 */ /* 0x001fca00078e0204 */
[----:B-----5:R-:W2:Y:S04]  /*15c0*/  LDG.E R153, desc[UR44][R4.64] ;  /* 0x0000002c04997981 */ /* 0x020ea8000c1e1900 */
[----:B------:R-:W2:Y:S02]  /*15d0*/  LDG.E R0, desc[UR44][R4.64+0x4] ;  /* 0x0000042c04007981 */ /* 0x000ea4000c1e1900 */
[----:B--2---:R-:W-:-:S07]  /*15e0*/  IMAD.IADD R153, R0, 0x1, -R153 ;  /* 0x0000000100997824 */ /* 0x004fce00078e0a99 */
.L_x_997:
[----:B------:R-:W-:Y:S01]  /*15f0*/  UISETP.NE.AND UP0, UPT, UR38, 0x1, UPT ;  /* 0x000000012600788c */ /* 0x000fe2000bf05270 */
[----:B-----5:R-:W-:Y:S01]  /*1600*/  IMAD.IADD R153, R153, 0x1, -R10 ;  /* 0x0000000199997824 */ /* 0x020fe200078e0a0a */
[----:B------:R-:W-:Y:S02]  /*1610*/  LEA.HI R3, R3, R12, RZ, 0x10 ;  /* 0x0000000c03037211 */ /* 0x000fe400078f80ff */
[----:B------:R-:W-:Y:S01]  /*1620*/  LOP3.LUT R193, R6, 0xffff, RZ, 0xc0, !PT ;  /* 0x0000ffff06c17812 */ /* 0x000fe200078ec0ff */
[----:B------:R-:W-:Y:S01]  /*1630*/  VIADD R0, R153, 0x3f ;  /* 0x0000003f99007836 */ /* 0x000fe20000000000 */
[----:B------:R-:W-:Y:S02]  /*1640*/  PLOP3.LUT P1, PT, PT, PT, UP0, 0x80, 0x0 ;  /* 0x000000000000781c */ /* 0x000fe40003f2f008 */
[----:B------:R-:W-:Y:S02]  /*1650*/  SHF.R.U32.HI R22, RZ, 0x10, R3 ;  /* 0x00000010ff167819 */ /* 0x000fe40000011603 */
[----:B--2---:R-:W-:-:S02]  /*1660*/  SHF.R.S32.HI R5, RZ, 0x1f, R0 ;  /* 0x0000001fff057819 */ /* 0x004fc40000011400 */
[C---:B------:R-:W-:Y:S02]  /*1670*/  ISETP.NE.AND P0, PT, R22.reuse, RZ, PT ;  /* 0x000000ff1600720c */ /* 0x040fe40003f05270 */
[----:B------:R-:W-:Y:S02]  /*1680*/  LEA.HI R5, R5, R0, RZ, 0x6 ;  /* 0x0000000005057211 */ /* 0x000fe400078f30ff */
[----:B------:R-:W-:Y:S02]  /*1690*/  LOP3.LUT R199, R3, 0xff, RZ, 0xc0, !PT ;  /* 0x000000ff03c77812 */ /* 0x000fe400078ec0ff */
[----:B------:R-:W-:Y:S02]  /*16a0*/  SEL R10, R22, R7, P0 ;  /* 0x00000007160a7207 */ /* 0x000fe40000000000 */
[----:B------:R-:W-:Y:S01]  /*16b0*/  SHF.R.S32.HI R9, RZ, 0x6, R5 ;  /* 0x00000006ff097819 */ /* 0x000fe20000011405 */
[----:B------:R-:W-:Y:S06]  /*16c0*/  @!P1 BRA `(.L_x_998) ;  /* 0x0000001c007c9947 */ /* 0x000fec0003800000 */
[----:B------:R-:W-:Y:S01]  /*16d0*/  ISETP.GE.AND P0, PT, R153, 0x1, PT ;  /* 0x000000019900780c */ /* 0x000fe20003f06270 */
[----:B------:R-:W-:-:S12]  /*16e0*/  IMAD.MOV.U32 R3, RZ, RZ, RZ ;  /* 0x000000ffff037224 */ /* 0x000fd800078e00ff */
[----:B------:R-:W-:Y:S05]  /*16f0*/  @!P0 BRA `(.L_x_999) ;  /* 0x0000000000688947 */ /* 0x000fea0003800000 */
[-C--:B------:R-:W-:Y:S02]  /*1700*/  IABS R6, R10.reuse ;  /* 0x0000000a00067213 */ /* 0x080fe40000000000 */
[----:B------:R-:W-:Y:S02]  /*1710*/  IADD3 R0, R9, -0x1, R10 ;  /* 0xffffffff09007810 */ /* 0x000fe40007ffe00a */
[----:B------:R-:W0:Y:S01]  /*1720*/  I2F.RP R3, R6 ;  /* 0x0000000600037306 */ /* 0x000e220000209400 */
[----:B------:R-:W-:Y:S02]  /*1730*/  IABS R11, R10 ;  /* 0x0000000a000b7213 */ /* 0x000fe40000000000 */
        /* <DEDUP_REMOVED lines=22> */
.L_x_999:
[-C--:B------:R-:W-:Y:S01]  /*18a0*/  IMAD R0, R199, R3.reuse, RZ ;  /* 0x00000003c7007224 */ /* 0x080fe200078e02ff */
[----:B------:R-:W-:Y:S01]  /*18b0*/  PLOP3.LUT P0, PT, PT, PT, PT, 0x80, 0x0 ;  /* 0x000000000000781c */ /* 0x000fe20003f0f070 */
[----:B------:R-:W-:Y:S01]  /*18c0*/  IMAD.MOV.U32 R152, RZ, RZ, RZ ;  /* 0x000000ffff987224 */ /* 0x000fe200078e00ff */
[----:B------:R-:W-:Y:S02]  /*18d0*/  CS2R R150, SRZ ;  /* 0x0000000000967805 */ /* 0x000fe4000001ff00 */
[----:B------:R-:W-:Y:S02]  /*18e0*/  CS2R R148, SRZ ;  /* 0x0000000000947805 */ /* 0x000fe4000001ff00 */
[----:B------:R-:W-:Y:S02]  /*18f0*/  VIADDMNMX R3, R0, R3, R9, PT ;  /* 0x0000000300037246 */ /* 0x000fe40003800109 */
[----:B------:R-:W-:Y:S02]  /*1900*/  CS2R R146, SRZ ;  /* 0x0000000000927805 */ /* 0x000fe4000001ff00 */
[----:B------:R-:W-:-:S02]  /*1910*/  CS2R R144, SRZ ;  /* 0x0000000000907805 */ /* 0x000fc4000001ff00 */
[----:B------:R-:W-:Y:S02]  /*1920*/  CS2R R142, SRZ ;  /* 0x00000000008e7805 */ /* 0x000fe4000001ff00 */
[----:B------:R-:W-:Y:S01]  /*1930*/  R2UR UR21, R3 ;  /* 0x00000000031572ca */ /* 0x000fe200000e0000 */
        /* <DEDUP_REMOVED lines=12> */
[----:B------:R-:W-:Y:S02]  /*1a00*/  ISETP.LT.AND P1, PT, R0, UR21, PT ;  /* 0x0000001500007c0c */ /* 0x000fe4000bf21270 */
        /* <DEDUP_REMOVED lines=47> */
[----:B------:R-:W-:Y:S01]  /*1d00*/  CS2R R24, SRZ ;  /* 0x0000000000187805 */ /* 0x000fe2000001ff00 */
[----:B------:R-:W-:Y:S06]  /*1d10*/  @!P1 BRA `(.L_x_1000) ;  /* 0x0000007800749947 */ /* 0x000fec0003800000 */
[----:B------:R-:W2:Y:S01]  /*1d20*/  LDL R4, [R1+0x8] ;  /* 0x0000080001047983 */ /* 0x000ea20000100800 */
[----:B------:R-:W-:Y:S01]  /*1d30*/  UMOV UR9, 0x40000040 ;  /* 0x4000004000097882 */ /* 0x000fe20000000000 */
[----:B------:R-:W-:Y:S01]  /*1d40*/  UMOV UR11, 0x40000040 ;  /* 0x40000040000b7882 */ /* 0x000fe20000000000 */
[----:B------:R-:W-:Y:S01]  /*1d50*/  UMOV UR13, 0x40000040 ;  /* 0x40000040000d7882 */ /* 0x000fe20000000000 */
[----:B------:R-:W-:Y:S01]  /*1d60*/  BAR.SYNC.DEFER_BLOCKING 0xe, 0x100 ;  /* 0x0384000000007b1d */ /* 0x000fe20000010000 */
[----:B------:R-:W-:-:S05]  /*1d70*/  ISETP.NE.AND P0, PT, RZ, UR38, PT ;  /* 0x00000026ff007c0c */ /* 0x000fca000bf05270 */
[----:B------:R-:W-:Y:S01]  /*1d80*/  UMOV UR15, 0x40000040 ;  /* 0x40000040000f7882 */ /* 0x000fe20000000000 */
[----:B------:R-:W-:Y:S01]  /*1d90*/  UMOV UR17, 0x40000040 ;  /* 0x4000004000117882 */ /* 0x000fe20000000000 */
[----:B------:R-:W-:Y:S01]  /*1da0*/  UMOV UR19, 0x40000040 ;  /* 0x4000004000137882 */ /* 0x000fe20000000000 */
[----:B------:R-:W-:Y:S01]  /*1db0*/  UMOV UR7, 0x40000040 ;  /* 0x4000004000077882 */ /* 0x000fe20000000000 */
[----:B------:R-:W-:Y:S01]  /*1dc0*/  WARPGROUP.ARRIVE ;  /* 0x00000000000079c5 */ /* 0x000fe20000000000 */
[----:B--2---:R-:W0:Y:S02]  /*1dd0*/  SHFL.IDX PT, R3, R4, RZ, 0x1f ;  /* 0x00001fff04037589 */ /* 0x004e2400000e0000 */
[----:B0-----:R-:W-:Y:S01]  /*1de0*/  R2UR UR4, R3 ;  /* 0x00000000030472ca */ /* 0x001fe200000e0000 */
[----:B------:R-:W-:-:S05]  /*1df0*/  IMAD.MOV.U32 R3, RZ, RZ, 0x1 ;  /* 0x00000001ff037424 */ /* 0x000fca00078e00ff */
[----:B------:R-:W-:-:S04]  /*1e00*/  SEL R3, R3, 0x2, !P0 ;  /* 0x0000000203037807 */ /* 0x000fc80004000000 */
[----:B------:R-:W-:-:S03]  /*1e10*/  LOP3.LUT R3, R3, 0x1, RZ, 0xfc, !PT ;  /* 0x0000000103037812 */ /* 0x000fc600078efcff */
[----:B------:R-:W-:Y:S01]  /*1e20*/  ULEA.HI UR5, UR4, UR4, URZ, 0x1 ;  /* 0x0000000404057291 */ /* 0x000fe2000f8f083f */
[----:B------:R-:W-:-:S03]  /*1e30*/  ISETP.NE.AND P1, PT, R3, 0x3, PT ;  /* 0x000000030300780c */ /* 0x000fc60003f25270 */
[----:B------:R-:W-:-:S04]  /*1e40*/  ULOP3.LUT UR5, UR5, 0x1fffe, URZ, 0xc0, !UPT ;  /* 0x0001fffe05057892 */ /* 0x000fc8000f8ec03f */
[----:B------:R-:W-:Y:S02]  /*1e50*/  UIADD3 UR5, UR4, -UR5, URZ ;  /* 0x8000000504057290 */ /* 0x000fe4000fffe03f */
[----:B------:R-:W-:Y:S02]  /*1e60*/  UIADD3 UR4, UR41, 0x36400, URZ ;  /* 0x0003640029047890 */ /* 0x000fe4000fffe03f */
[----:B------:R-:W-:Y:S02]  /*1e70*/  ULEA UR5, UR5, UR41, 0xf ;  /* 0x0000002905057291 */ /* 0x000fe4000f8e783f */
[----:B------:R-:W-:Y:S02]  /*1e80*/  USHF.R.U32.HI UR4, URZ, 0x4, UR4 ;  /* 0x000000043f047899 */ /* 0x000fe40008011604 */
[----:B------:R-:W-:Y:S02]  /*1e90*/  UIADD3 UR5, UR5, 0x400, URZ ;  /* 0x0000040005057890 */ /* 0x000fe4000fffe03f */
[----:B------:R-:W-:-:S02]  /*1ea0*/  ULOP3.LUT UR4, UR4, 0x3fff, URZ, 0xc0, !UPT ;  /* 0x00003fff04047892 */ /* 0x000fc4000f8ec03f */
[----:B------:R-:W-:Y:S02]  /*1eb0*/  USHF.R.U32.HI UR5, URZ, 0x4, UR5 ;  /* 0x000000043f057899 */ /* 0x000fe40008011605 */
[----:B------:R-:W-:Y:S02]  /*1ec0*/  ULOP3.LUT UR8, UR4, 0x10000, URZ, 0xfc, !UPT ;  /* 0x0001000004087892 */ /* 0x000fe4000f8efc3f */
[----:B------:R-:W-:Y:S02]  /*1ed0*/  ULOP3.LUT UR5, UR5, 0x3fff, URZ, 0xc0, !UPT ;  /* 0x00003fff05057892 */ /* 0x000fe4000f8ec03f */
[----:B------:R-:W-:Y:S02]  /*1ee0*/  UIADD3 UR12, UR8, 0x2, URZ ;  /* 0x00000002080c7890 */ /* 0x000fe4000fffe03f */
[----:B------:R-:W-:Y:S02]  /*1ef0*/  ULOP3.LUT UR20, UR5, 0x2000000, URZ, 0xfc, !UPT ;  /* 0x0200000005147892 */ /* 0x000fe4000f8efc3f */
[----:B------:R-:W-:-:S02]  /*1f00*/  UIADD3 UR16, UR8, 0x4, URZ ;  /* 0x0000000408107890 */ /* 0x000fc4000fffe03f */
[----:B------:R-:W-:Y:S02]  /*1f10*/  ULEA UR10, UR36, UR20, 0xc ;  /* 0x00000014240a7291 */ /* 0x000fe4000f8e603f */
[----:B------:R-:W-:Y:S02]  /*1f20*/  UIADD3 UR4, UR8, 0x6, URZ ;  /* 0x0000000608047890 */ /* 0x000fe4000fffe03f */
[----:B------:R-:W-:Y:S02]  /*1f30*/  UIADD3 UR14, UR10, 0x80, URZ ;  /* 0x000000800a0e7890 */ /* 0x000fe4000fffe03f */
[----:B------:R-:W-:Y:S02]  /*1f40*/  UIADD3 UR18, UR10, 0x100, URZ ;  /* 0x000001000a127890 */ /* 0x000fe4000fffe03f */
[----:B------:R-:W-:Y:S02]  /*1f50*/  UIADD3 UR6, UR10, 0x180, URZ ;  /* 0x000001800a067890 */ /* 0x000fe4000fffe03f */
[----:B------:R-:W-:Y:S01]  /*1f60*/  HGMMA.64x256x16.F32 R24, gdesc[UR8].tnspB, RZ, !UPT, gsb0 ;  /* 0x43e00000081879f0 */ /* 0x000fe2000c0008ff */
[----:B------:R-:W-:-:S02]  /*1f70*/  UMOV UR5, 0x40000040 ;  /* 0x4000004000057882 */ /* 0x000fc40000000000 */
        /* <DEDUP_REMOVED lines=16> */
.L_x_1001:
[----:B------:R-:W-:-:S04]  /*2080*/  ULEA UR6, UR36, UR41, 0x3 ;  /* 0x0000002924067291 */ /* 0x000fc8000f8e183f */
[----:B------:R-:W-:-:S04]  /*2090*/  UIADD3 UR6, UR6, 0x38860, URZ ;  /* 0x0003886006067890 */ /* 0x000fc8000fffe03f */
[----:B------:R-:W-:-:S09]  /*20a0*/  UPRMT UR6, UR40, 0x654, UR6 ;  /* 0x0000065428067896 */ /* 0x000fd20008000006 */
[----:B------:R-:W-:Y:S01]  /*20b0*/  SYNCS.ARRIVE.TRANS64.RED.A1T0 RZ, [UR6], RZ ;  /* 0x000000ffffff79a7 */ /* 0x000fe20008100406 */
[----:B------:R-:W-:-:S06]  /*20c0*/  UIADD3 UR6, UR21, -0x2, URZ ;  /* 0xfffffffe15067890 */ /* 0x000fcc000fffe03f */
[----:B------:R-:W-:-:S13]  /*20d0*/  ISETP.LE.AND P0, PT, R0, UR6, PT ;  /* 0x0000000600007c0c */ /* 0x000fda000bf03270 */
[----:B------:R-:W-:Y:S05]  /*20e0*/  @!P0 BRA `(.L_x_1002) ;  /* 0x0000000800b48947 */ /* 0x000fea0003800000 */
[----:B------:R-:W-:-:S05]  /*20f0*/  UMOV UR21, UR6 ;  /* 0x0000000600157c82 */ /* 0x000fca0008000000 */
.L_x_1004:
[----:B------:R-:W-:Y:S01]  /*2100*/  BAR.SYNC.DEFER_BLOCKING 0xe, 0x100 ;  /* 0x0384000000007b1d */ /* 0x000fe20000010000 */
[----:B------:R-:W-:Y:S01]  /*2110*/  IMAD.U32 R4, RZ, RZ, UR36 ;  /* 0x00000024ff047e24 */ /* 0x000fe2000f8e00ff */
[----:B------:R-:W-:Y:S01]  /*2120*/  UIADD3 UR36, UR36, 0x1, URZ ;  /* 0x0000000124247890 */ /* 0x000fe2000fffe03f */
[----:B------:R-:W-:Y:S01]  /*2130*/  ISETP.LT.AND P0, PT, R0, UR21, PT ;  /* 0x0000001500007c0c */ /* 0x000fe2000bf01270 */
[----:B------:R-:W-:Y:S01]  /*2140*/  UIADD3 UR21, UR21, -0x1, URZ ;  /* 0xffffffff15157890 */ /* 0x000fe2000fffe03f */
        /* <DEDUP_REMOVED lines=10> */
[----:B------:R-:W-:Y:S02]  /*21f0*/  UIADD3 UR18, UR10, 0x100, URZ ;  /* 0x000001000a127890 */ /* 0x000fe4000fffe03f */
[----:B------:R-:W-:Y:S01]  /*2200*/  UIADD3 UR6, UR10, 0x180, URZ ;  /* 0x000001800a067890 */ /* 0x000fe2000fffe03f */
        /* <DEDUP_REMOVED lines=143> */
[----:B------:R-:W-:Y:S01]  /*2b00*/  HGMMA.64x256x16.F32 R24, gdesc[UR4].tnspB, R24, gsb0 ;  /* 0x43e00000041879f0 */ /* 0x000fe20008000818 */
[----:B------:R-:W-:-:S06]  /*2b10*/  USEL UR6, URZ, 0x1, UP0 ;  /* 0x000000013f067887 */ /* 0x000fcc0008000000 */
[----:B------:R-:W-:Y:S01]  /*2b20*/  LOP3.LUT R2, R2, UR6, RZ, 0x3c, !PT ;  /* 0x0000000602027c12 */ /* 0x000fe2000f8e3cff */
[----:B------:R-:W-:Y:S02]  /*2b30*/  WARPGROUP.DEPBAR.LE gsb0, 0x0 ;  /* 0x00008000000079c5 */ /* 0x000fe40000010000 */
[----:B------:R-:W-:Y:S06]  /*2b40*/  BAR.ARV 0xf, 0x100 ;  /* 0x03c4000000007b1d */ /* 0x000fec0000002000 */
[----:B------:R-:W-:Y:S05]  /*2b50*/  @!P1 BRA `(.L_x_1003) ;  /* 0x0000000000049947 */ /* 0x000fea0003800000 */
[----:B------:R-:W-:Y:S01]  /*2b60*/  BPT.TRAP 0x1 ;  /* 0x000000040000795c */ /* 0x000fe20000300000 */
.L_x_1003:
[----:B------:R-:W-:-:S04]  /*2b70*/  ULEA UR6, UR36, UR41, 0x3 ;  /* 0x0000002924067291 */ /* 0x000fc8000f8e183f */
[----:B------:R-:W-:-:S04]  /*2b80*/  UIADD3 UR6, UR6, 0x38860, URZ ;  /* 0x0003886006067890 */ /* 0x000fc8000fffe03f */
[----:B------:R-:W-:-:S09]  /*2b90*/  UPRMT UR6, UR40, 0x654, UR6 ;  /* 0x0000065428067896 */ /* 0x000fd20008000006 */
[----:B------:R-:W-:Y:S01]  /*2ba0*/  SYNCS.ARRIVE.TRANS64.RED.A1T0 RZ, [UR6], RZ ;  /* 0x000000ffffff79a7 */ /* 0x000fe20008100406 */
[----:B------:R-:W-:Y:S05]  /*2bb0*/  @P0 BRA `(.L_x_1004) ;  /* 0xfffffff400500947 */ /* 0x000fea000383ffff */
.L_x_1002:
[----:B------:R-:W-:Y:S01]  /*2bc0*/  BAR.SYNC.DEFER_BLOCKING 0xe, 0x100 ;  /* 0x0384000000007b1d */ /* 0x000fe20000010000 */
[----:B------:R-:W-:Y:S01]  /*2bd0*/  IMAD.U32 R0, RZ, RZ, UR36 ;  /* 0x00000024ff007e24 */ /* 0x000fe2000f8e00ff */
[----:B------:R-:W-:Y:S01]  /*2be0*/  UIADD3 UR36, UR36, 0x1, URZ ;  /* 0x0000000124247890 */ /* 0x000fe2000fffe03f */
[----:B------:R-:W-:Y:S01]  /*2bf0*/  PLOP3.LUT P0, PT, PT, PT, PT, 0x8, 0x0 ;  /* 0x000000000000781c */ /* 0x000fe20003f0e170 */
[----:B------:R-:W-:Y:S02]  /*2c00*/  IMAD.MOV.U32 R152, RZ, RZ, RZ ;  /* 0x000000ffff987224 */ /* 0x000fe400078e00ff */
[----:B------:R-:W-:Y:S01]  /*2c10*/  IMAD R0, R0, 0x40, R17 ;  /* 0x0000004000007824 */ /* 0x000fe200078e0211 */
[----:B------:R-:W-:-:S04]  /*2c20*/  UISETP.NE.AND UP0, UPT, UR36, 0x2, UPT ;  /* 0x000000022400788c */ /* 0x000fc8000bf05270 */
        /* <DEDUP_REMOVED lines=137> */
.L_x_998:
[----:B------:R-:W-:Y:S01]  /*34c0*/  ISETP.GE.AND P0, PT, R153, 0x1, PT ;  /* 0x000000019900780c */ /* 0x000fe20003f06270 */
[----:B------:R-:W-:-:S12]  /*34d0*/  IMAD.MOV.U32 R23, RZ, RZ, RZ ;  /* 0x000000ffff177224 */ /* 0x000fd800078e00ff */
[----:B------:R-:W-:Y:S05]  /*34e0*/  @!P0 BRA `(.L_x_1005) ;  /* 0x0000000000688947 */ /* 0x000fea0003800000 */
[-C--:B------:R-:W-:Y:S02]  /*34f0*/  IABS R0, R10.reuse ;  /* 0x0000000a00007213 */ /* 0x080fe40000000000 */
[----:B------:R-:W-:Y:S02]  /*3500*/  IADD3 R3, R9, -0x1, R10 ;  /* 0xffffffff09037810 */ /* 0x000fe40007ffe00a */
[----:B------:R-:W0:Y:S01]  /*3510*/  I2F.RP R6, R0 ;  /* 0x0000000000067306 */ /* 0x000e220000209400 */
[----:B------:R-:W-:-:S05]  /*3520*/  IABS R8, R10 ;  /* 0x0000000a00087213 */ /* 0x000fca0000000000 */
[----:B------:R-:W-:Y:S02]  /*3530*/  IMAD.MOV R8, RZ, RZ, -R8 ;  /* 0x000000ffff087224 */ /* 0x000fe400078e0a08 */
[----:B0-----:R-:W0:Y:S02]  /*3540*/  MUFU.RCP R6, R6 ;  /* 0x0000000600067308 */ /* 0x001e240000001000 */
[----:B0-----:R-:W-:Y:S01]  /*3550*/  VIADD R4, R6, 0xffffffe ;  /* 0x0ffffffe06047836 */ /* 0x001fe20000000000 */
[----:B------:R-:W-:Y:S02]  /*3560*/  IABS R6, R3 ;  /* 0x0000000300067213 */ /* 0x000fe40000000000 */
[----:B------:R-:W-:-:S03]  /*3570*/  LOP3.LUT R3, R3, R10, RZ, 0x3c, !PT ;  /* 0x0000000a03037212 */ /* 0x000fc600078e3cff */
[----:B------:R0:W1:Y:S01]  /*3580*/  F2I.FTZ.U32.TRUNC.NTZ R5, R4 ;  /* 0x0000000400057305 */ /* 0x000062000021f000 */
[----:B------:R-:W-:Y:S01]  /*3590*/  ISETP.GE.AND P2, PT, R3, RZ, PT ;  /* 0x000000ff0300720c */ /* 0x000fe20003f46270 */
        /* <DEDUP_REMOVED lines=14> */
[----:B------:R-:W-:-:S07]  /*3680*/  @!P0 LOP3.LUT R23, RZ, R10, RZ, 0x33, !PT ;  /* 0x0000000aff178212 */ /* 0x000fce00078e33ff */
.L_x_1005:
[-C--:B------:R-:W-:Y:S01]  /*3690*/  IMAD R18, R199, R23.reuse, RZ ;  /* 0x00000017c7127224 */ /* 0x080fe200078e02ff */
[----:B------:R-:W-:Y:S01]  /*36a0*/  PLOP3.LUT P0, PT, PT, PT, PT, 0x80, 0x0 ;  /* 0x000000000000781c */ /* 0x000fe20003f0f070 */
[----:B------:R-:W-:Y:S01]  /*36b0*/  IMAD.MOV.U32 R152, RZ, RZ, RZ ;  /* 0x000000ffff987224 */ /* 0x000fe200078e00ff */
[----:B------:R-:W-:Y:S01]  /*36c0*/  CS2R R150, SRZ ;  /* 0x0000000000967805 */ /* 0x000fe2000001ff00 */
[----:B------:R-:W-:Y:S01]  /*36d0*/  IMAD.MOV.U32 R3, RZ, RZ, RZ ;  /* 0x000000ffff037224 */ /* 0x000fe200078e00ff */
[----:B------:R-:W-:Y:S02]  /*36e0*/  VIADDMNMX R23, R18, R23, R9, PT ;  /* 0x0000001712177246 */ /* 0x000fe40003800109 */
[----:B------:R-:W-:Y:S02]  /*36f0*/  CS2R R148, SRZ ;  /* 0x0000000000947805 */ /* 0x000fe4000001ff00 */
[----:B------:R-:W-:Y:S02]  /*3700*/  CS2R R146, SRZ ;  /* 0x0000000000927805 */ /* 0x000fe4000001ff00 */
[----:B------:R-:W-:-:S02]  /*3710*/  CS2R R144, SRZ ;  /* 0x0000000000907805 */ /* 0x000fc4000001ff00 */
[----:B------:R-:W-:Y:S02]  /*3720*/  ISETP.GT.AND P1, PT, R23, R18, PT ;  /* 0x000000121700720c */ /* 0x000fe40003f24270 */
        /* <DEDUP_REMOVED lines=59> */
[----:B------:R-:W-:Y:S01]  /*3ae0*/  CS2R R24, SRZ ;  /* 0x0000000000187805 */ /* 0x000fe2000001ff00 */
[----:B------:R-:W-:Y:S06]  /*3af0*/  @!P1 BRA `(.L_x_1000) ;  /* 0x0000005800fc9947 */ /* 0x000fec0003800000 */
[----:B------:R-:W2:Y:S04]  /*3b00*/  LDL R0, [R1+0x8] ;  /* 0x0000080001007983 */ /* 0x000ea80000100800 */
[----:B--2---:R-:W0:Y:S02]  /*3b10*/  SHFL.IDX PT, R0, R0, RZ, 0x1f ;  /* 0x00001fff00007589 */ /* 0x004e2400000e0000 */
        /* <DEDUP_REMOVED lines=28> */
.L_x_1006:
        /* <DEDUP_REMOVED lines=12> */
.L_x_1135:
[----:B------:R-:W-:Y:S05]  /*3da0*/  @!P0 BRA `(.L_x_1008) ;  /* 0x0000000000048947 */ /* 0x000fea0003800000 */
[----:B------:R-:W-:Y:S01]  /*3db0*/  BPT.TRAP 0x1 ;  /* 0x000000040000795c */ /* 0x000fe20000300000 */
.L_x_1008:
[----:B------:R-:W-:Y:S01]  /*3dc0*/  IMAD.U32 R7, RZ, RZ, UR36 ;  /* 0x00000024ff077e24 */ /* 0x000fe2000f8e00ff */
[----:B------:R-:W-:-:S04]  /*3dd0*/  SHF.L.U32 R4, R2, 0x1f, RZ ;  /* 0x0000001f02047819 */ /* 0x000fc800000006ff */
[----:B------:R-:W-:-:S04]  /*3de0*/  LEA R7, R7, UR41, 0x3 ;  /* 0x0000002907077c11 */ /* 0x000fc8000f8e18ff */
[----:B------:R1:W2:Y:S01]  /*3df0*/  SYNCS.PHASECHK.TRANS64.TRYWAIT P1, [R7+URZ+0x38830], R4 ;  /* 0x03883004070075a7 */ /* 0x0002a2000802017f */
[----:B------:R-:W-:Y:S05]  /*3e00*/  @!P0 BRA `(.L_x_1009) ;  /* 0x0000000000048947 */ /* 0x000fea0003800000 */
[----:B------:R-:W-:Y:S01]  /*3e10*/  BPT.TRAP 0x1 ;  /* 0x000000040000795c */ /* 0x000fe20000300000 */
.L_x_1009:
[----:B--2---:R-:W-:Y:S05]  /*3e20*/  @P1 BRA `(.L_x_1010) ;  /* 0x0000000000081947 */ /* 0x004fea0003800000 */
[----:B------:R-:W2:Y:S02]  /*3e30*/  SYNCS.PHASECHK.TRANS64.TRYWAIT P1, [R7+URZ+0x38830], R4 ;  /* 0x03883004070075a7 */ /* 0x000ea4000802017f */
[----:B--2---:R-:W-:Y:S05]  /*3e40*/  @!P1 BRA `(.L_x_1011) ;  /* 0x0000010800e49947 */ /* 0x004fea0003800000 */
.L_x_1010:
        /* <DEDUP_REMOVED lines=15> */
[----:B------:R-:W-:Y:S01]  /*3f40*/  UMOV UR15, 0x40000040 ;  /* 0x40000040000f7882 */ /* 0x000fe20000000000 */
[----:B------:R-:W-:-:S02]  /*3f50*/  UMOV UR13, 0x40000040 ;  /* 0x40000040000d7882 */ /* 0x000fc40000000000 */
[----:B------:R-:W-:Y:S02]  /*3f60*/  ULEA UR6, UR36, UR6, 0x9 ;  /* 0x0000000624067291 */ /* 0x000fe4000f8e483f */
[----:B------:R-:W-:Y:S02]  /*3f70*/  ULOP3.LUT UR4, UR4, 0x10000, URZ, 0xfc, !UPT ;  /* 0x0001000004047892 */ /* 0x000fe4000f8efc3f */
[----:B------:R-:W-:Y:S02]  /*3f80*/  UIADD3 UR10, UR6, 0x2, URZ ;  /* 0x00000002060a7890 */ /* 0x000fe4000fffe03f */
[----:B------:R-:W-:Y:S02]  /*3f90*/  UIADD3 UR8, UR4, 0x2, URZ ;  /* 0x0000000204087890 */ /* 0x000fe4000fffe03f */
[----:B------:R-:W-:Y:S02]  /*3fa0*/  UIADD3 UR14, UR6, 0x4, URZ ;  /* 0x00000004060e7890 */ /* 0x000fe4000fffe03f */
[----:B------:R-:W-:-:S02]  /*3fb0*/  UIADD3 UR12, UR4, 0x4, URZ ;  /* 0x00000004040c7890 */ /* 0x000fc4000fffe03f */
[----:B------:R-:W-:Y:S01]  /*3fc0*/  HGMMA.64x64x16.F32 R24, gdesc[UR4], RZ, !UPT, gsb0 ;  /* 0x00e00000041879f0 */ /* 0x000fe2000c0008ff */
[----:B------:R-:W-:Y:S02]  /*3fd0*/  UIADD3 UR18, UR6, 0x6, URZ ;  /* 0x0000000606127890 */ /* 0x000fe4000fffe03f */
        /* <DEDUP_REMOVED lines=13> */
[----:B------:R-:W0:Y:S02]  /*40b0*/  SYNCS.PHASECHK.TRANS64.TRYWAIT P1, [UR41+0x38810], R3 ;  /* 0x03881003ff0075a7 */ /* 0x000e240008020169 */
[----:B0-----:R-:W-:Y:S05]  /*40c0*/  @!P1 BRA `(.L_x_1012) ;  /* 0x0000010800589947 */ /* 0x001fea0003800000 */
.L_x_1136:
[----:B------:R-:W-:Y:S05]  /*40d0*/  @!P0 BRA `(.L_x_1013) ;  /* 0x0000000000048947 */ /* 0x000fea0003800000 */
[----:B------:R-:W-:Y:S01]  /*40e0*/  BPT.TRAP 0x1 ;  /* 0x000000040000795c */ /* 0x000fe20000300000 */
.L_x_1013:
[----:B------:R3:W4:Y:S01]  /*40f0*/  SYNCS.PHASECHK.TRANS64.TRYWAIT P1, [R7+URZ+0x38850], R4 ;  /* 0x03885004070075a7 */ /* 0x000722000802017f */
[----:B------:R-:W-:Y:S05]  /*4100*/  @!P0 BRA `(.L_x_1014) ;  /* 0x0000000000048947 */ /* 0x000fea0003800000 */
[----:B------:R-:W-:Y:S01]  /*4110*/  BPT.TRAP 0x1 ;  /* 0x000000040000795c */ /* 0x000fe20000300000 */
.L_x_1014:
[----:B----4-:R-:W-:Y:S05]  /*4120*/  @P1 BRA `(.L_x_1015) ;  /* 0x0000000000081947 */ /* 0x010fea0003800000 */
[----:B------:R-:W4:Y:S02]  /*4130*/  SYNCS.PHASECHK.TRANS64.TRYWAIT P1, [R7+URZ+0x38850], R4 ;  /* 0x03885004070075a7 */ /* 0x000f24000802017f */
[----:B----4-:R-:W-:Y:S05]  /*4140*/  @!P1 BRA `(.L_x_1016) ;  /* 0x0000010800509947 */ /* 0x010fea0003800000 */
.L_x_1015:
[----:B------:R-:W-:Y:S01]  /*4150*/  UIADD3 UR4, UR41, 0x400, URZ ;  /* 0x0000040029047890 */ /* 0x000fe2000fffe03f */
[----:B------:R-:W-:Y:S01]  /*4160*/  WARPGROUP.ARRIVE ;  /* 0x00000000000079c5 */ /* 0x000fe20000000000 */
[----:B------:R-:W-:-:S05]  /*4170*/  UIADD3 UR5, UR41, 0x26400, URZ ;  /* 0x0002640029057890 */ /* 0x000fca000fffe03f */
[----:B0-----:R-:W0:Y:S01]  /*4180*/  S2R R3, SR_TID.X ;  /* 0x0000000000037919 */ /* 0x001e220000002100 */
[----:B------:R-:W-:Y:S02]  /*4190*/  USHF.R.U32.HI UR4, URZ, 0x4, UR4 ;  /* 0x000000043f047899 */ /* 0x000fe40008011604 */
[----:B------:R-:W-:Y:S02]  /*41a0*/  USHF.R.U32.HI UR5, URZ, 0x4, UR5 ;  /* 0x000000043f057899 */ /* 0x000fe40008011605 */
[----:B------:R-:W-:Y:S02]  /*41b0*/  ULOP3.LUT UR4, UR4, 0x3fff, URZ, 0xc0, !UPT ;  /* 0x00003fff04047892 */ /* 0x000fe4000f8ec03f */
[----:B------:R-:W-:Y:S02]  /*41c0*/  ULOP3.LUT UR5, UR5, 0x3fff, URZ, 0xc0, !UPT ;  /* 0x00003fff05057892 */ /* 0x000fe4000f8ec03f */
[----:B------:R-:W-:Y:S02]  /*41d0*/  ULOP3.LUT UR4, UR4, 0x10000, URZ, 0xfc, !UPT ;  /* 0x0001000004047892 */ /* 0x000fe4000f8efc3f */
[----:B------:R-:W-:-:S02]  /*41e0*/  ULOP3.LUT UR6, UR5, 0x10000, URZ, 0xfc, !UPT ;  /* 0x0001000005067892 */ /* 0x000fc4000f8efc3f */
[----:B------:R-:W-:Y:S01]  /*41f0*/  ULEA UR5, UR36, UR4, 0xc ;  /* 0x0000000424057291 */ /* 0x000fe2000f8e603f */
[----:B------:R-:W-:Y:S01]  /*4200*/  UMOV UR21, 0x40000040 ;  /* 0x4000004000157882 */ /* 0x000fe20000000000 */
[----:B------:R-:W-:Y:S01]  /*4210*/  UMOV UR23, 0x40000040 ;  /* 0x4000004000177882 */ /* 0x000fe20000000000 */
[----:B------:R-:W-:Y:S02]  /*4220*/  UIADD3 UR14, UR6, 0x800, URZ ;  /* 0x00000800060e7890 */ /* 0x000fe4000fffe03f */
[----:B------:R-:W-:Y:S02]  /*4230*/  UMOV UR20, UR6 ;  /* 0x0000000600147c82 */ /* 0x000fe40008000000 */
[----:B------:R-:W-:Y:S01]  /*4240*/  UMOV UR22, UR5 ;  /* 0x0000000500167c82 */ /* 0x000fe20008000000 */
[----:B------:R-:W-:Y:S01]  /*4250*/  UIADD3 UR15, UR5, 0x800, URZ ;  /* 0x00000800050f7890 */ /* 0x000fe2000fffe03f */
[----:B------:R-:W-:Y:S01]  /*4260*/  HGMMA.64x64x16.F32 R24, gdesc[UR20], R24, gsb0 ;  /* 0x00e00000141879f0 */ /* 0x000fe20008000818 */
[----:B------:R-:W-:-:S02]  /*4270*/  UIADD3 UR20, UR6, 0x2, URZ ;  /* 0x0000000206147890 */ /* 0x000fc4000fffe03f */
[----:B------:R-:W-:Y:S01]  /*4280*/  UIADD3 UR22, UR5, 0x2, URZ ;  /* 0x0000000205167890 */ /* 0x000fe2000fffe03f */
[----:B------:R-:W-:Y:S01]  /*4290*/  UMOV UR21, 0x40000040 ;  /* 0x4000004000157882 */ /* 0x000fe20000000000 */
[----:B------:R-:W-:Y:S01]  /*42a0*/  UMOV UR23, 0x40000040 ;  /* 0x4000004000177882 */ /* 0x000fe20000000000 */
[----:B0-----:R-:W-:-:S06]  /*42b0*/  SHF.R.U32.HI R3, RZ, 0x7, R3 ;  /* 0x00000007ff037819 */ /* 0x001fcc0000011603 */
[----:B------:R-:W0:Y:S02]  /*42c0*/  SHFL.IDX PT, R3, R3, RZ, 0x1f ;  /* 0x00001fff03037589 */ /* 0x000e2400000e0000 */
[----:B0-----:R-:W-:-:S13]  /*42d0*/  R2UR UR7, R3 ;  /* 0x00000000030772ca */ /* 0x001fda00000e0000 */
[----:B------:R-:W-:-:S03]  /*42e0*/  UISETP.GT.AND UP0, UPT, UR7, 0x7f, UPT ;  /* 0x0000007f0700788c */ /* 0x000fc6000bf04270 */
[----:B------:R-:W-:Y:S01]  /*42f0*/  UMOV UR7, 0x4 ;  /* 0x0000000400077882 */ /* 0x000fe20000000000 */
[----:B------:R-:W-:Y:S02]  /*4300*/  USEL UR11, URZ, 0x2, !UP0 ;  /* 0x000000023f0b7887 */ /* 0x000fe4000c000000 */
[----:B------:R-:W-:Y:S02]  /*4310*/  USEL UR10, UR7, 0x2, UP0 ;  /* 0x00000002070a7887 */ /* 0x000fe40008000000 */
[----:B------:R-:W-:Y:S01]  /*4320*/  USEL UR7, UR7, 0x6, !UP0 ;  /* 0x0000000607077887 */ /* 0x000fe2000c000000 */
[----:B------:R-:W-:Y:S02]  /*4330*/  WARPGROUP.DEPBAR.LE gsb0, 0x0 ;  /* 0x00008000000079c5 */ /* 0x000fe40000010000 */
[----:B------:R-:W-:-:S06]  /*4340*/  WARPGROUP.ARRIVE ;  /* 0x00000000000079c5 */ /* 0x000fcc0000000000 */
[----:B------:R-:W-:Y:S01]  /*4350*/  HGMMA.64x64x16.F32 R24, gdesc[UR20], R24, gsb0 ;  /* 0x00e00000141879f0 */ /* 0x000fe20008000818 */
[----:B------:R-:W-:Y:S02]  /*4360*/  UIADD3 UR20, UR6, 0x4, URZ ;  /* 0x0000000406147890 */ /* 0x000fe4000fffe03f */
[----:B------:R-:W-:Y:S01]  /*4370*/  UIADD3 UR22, UR5, 0x4, URZ ;  /* 0x0000000405167890 */ /* 0x000fe2000fffe03f */
[----:B------:R-:W-:Y:S01]  /*4380*/  UMOV UR21, 0x40000040 ;  /* 0x4000004000157882 */ /* 0x000fe20000000000 */
[----:B------:R-:W-:Y:S01]  /*4390*/  UMOV UR23, 0x40000040 ;  /* 0x4000004000177882 */ /* 0x000fe20000000000 */
        /* <DEDUP_REMOVED lines=94> */
[----:B------:R-:W-:Y:S02]  /*4980*/  UIADD3 UR20, UR11, UR14, URZ ;  /* 0x0000000e0b147290 */ /* 0x000fe4000fffe03f */
[----:B------:R-:W-:Y:S01]  /*4990*/  UIADD3 UR22, UR11, UR15, URZ ;  /* 0x0000000f0b167290 */ /* 0x000fe2000fffe03f */
        /* <DEDUP_REMOVED lines=16> */
[----:B------:R-:W-:Y:S01]  /*4aa0*/  UMOV UR14, 0x28 ;  /* 0x00000028000e7882 */ /* 0x000fe20000000000 */
[----:B------:R-:W-:Y:S01]  /*4ab0*/  UMOV UR15, 0xa00 ;  /* 0x00000a00000f7882 */ /* 0x000fe20000000000 */
[----:B------:R-:W-:Y:S02]  /*4ac0*/  USEL UR14, UR14, 0x26, UP0 ;  /* 0x000000260e0e7887 */ /* 0x000fe40008000000 */
[----:B------:R-:W-:-:S02]  /*4ad0*/  USEL UR15, UR15, 0x980, UP0 ;  /* 0x000009800f0f7887 */ /* 0x000fc40008000000 */
[----:B------:R-:W-:Y:S02]  /*4ae0*/  ULOP3.LUT UR14, UR14, 0x6, URZ, 0xc0, !UPT ;  /* 0x000000060e0e7892 */ /* 0x000fe4000f8ec03f */
[----:B------:R-:W-:Y:S01]  /*4af0*/  ULOP3.LUT UR15, UR15, 0xa00, URZ, 0xc0, !UPT ;  /* 0x00000a000f0f7892 */ /* 0x000fe2000f8ec03f */
[----:B------:R-:W-:Y:S02]  /*4b00*/  WARPGROUP.DEPBAR.LE gsb0, 0x0 ;  /* 0x00008000000079c5 */ /* 0x000fe40000010000 */
[----:B------:R-:W-:-:S06]  /*4b10*/  WARPGROUP.ARRIVE ;  /* 0x00000000000079c5 */ /* 0x000fcc0000000000 */
[----:B------:R-:W-:Y:S01]  /*4b20*/  HGMMA.64x64x16.F32 R24, gdesc[UR20], R24, gsb0 ;  /* 0x00e00000141879f0 */ /* 0x000fe20008000818 */
[----:B------:R-:W-:Y:S02]  /*4b30*/  UIADD3 UR20, UR14, UR15, UR6 ;  /* 0x0000000f0e147290 */ /* 0x000fe4000fffe006 */
[----:B------:R-:W-:Y:S01]  /*4b40*/  UIADD3 UR22, UR14, UR15, UR5 ;  /* 0x0000000f0e167290 */ /* 0x000fe2000fffe005 */
[----:B------:R-:W-:Y:S01]  /*4b50*/  UMOV UR21, 0x40000040 ;  /* 0x4000004000157882 */ /* 0x000fe20000000000 */
[----:B------:R-:W-:Y:S01]  /*4b60*/  UMOV UR23, 0x40000040 ;  /* 0x4000004000177882 */ /* 0x000fe20000000000 */
[----:B------:R-:W-:Y:S02]  /*4b70*/  UIADD3 UR14, UR6, 0xa00, URZ ;  /* 0x00000a00060e7890 */ /* 0x000fe4000fffe03f */
[----:B------:R-:W-:Y:S01]  /*4b80*/  UIADD3 UR15, UR5, 0xa00, URZ ;  /* 0x00000a00050f7890 */ /* 0x000fe2000fffe03f */
        /* <DEDUP_REMOVED lines=86> */
[----:B------:R-:W-:Y:S02]  /*50f0*/  UMOV UR10, 0x1000 ;  /* 0x00001000000a7882 */ /* 0x000fe40000000000 */
[----:B------:R-:W-:-:S04]  /*5100*/  USEL UR10, UR10, 0xf80, UP0 ;  /* 0x00000f800a0a7887 */ /* 0x000fc80008000000 */
[----:B------:R-:W-:Y:S01]  /*5110*/  ULOP3.LUT UR10, UR10, 0x1e00, URZ, 0xc0, !UPT ;  /* 0x00001e000a0a7892 */ /* 0x000fe2000f8ec03f */
        /* <DEDUP_REMOVED lines=17> */
[----:B------:R-:W-:Y:S02]  /*5230*/  WARPGROUP.DEPBAR.LE gsb0, 0x0 ;  /* 0x00008000000079c5 */ /* 0x000fe40000010000 */
[----:B------:R-:W-:-:S06]  /*5240*/  WARPGROUP.ARRIVE ;  /* 0x00000000000079c5 */ /* 0x000fcc0000000000 */
[----:B------:R-:W-:Y:S03]  /*5250*/  HGMMA.64x64x16.F32 R24, gdesc[UR20], R24, gsb0 ;  /* 0x00e00000141879f0 */ /* 0x000fe60008000818 */
[----:B------:R-:W-:Y:S02]  /*5260*/  WARPGROUP.DEPBAR.LE gsb0, 0x0 ;  /* 0x00008000000079c5 */ /* 0x000fe40000010000 */
[----:B------:R-:W-:Y:S05]  /*5270*/  @!P0 BRA `(.L_x_1017) ;  /* 0x0000000000048947 */ /* 0x000fea0003800000 */
[----:B------:R-:W-:Y:S01]  /*5280*/  BPT.TRAP 0x1 ;  /* 0x000000040000795c */ /* 0x000fe20000300000 */
.L_x_1017:
[----:B------:R-:W5:Y:S01]  /*5290*/  LDL R3, [R1+0x14] ;  /* 0x0000140001037983 */ /* 0x000f620000100800 */
[----:B------:R-:W-:Y:S01]  /*52a0*/  IMAD R153, R23, -0x40, R153 ;  /* 0xffffffc017997824 */ /* 0x000fe200078e0299 */
[----:B------:R-:W-:Y:S01]  /*52b0*/  ULDC UR18, c[0x0][0xa80] ;  /* 0x0002a00000127ab9 */ /* 0x000fe20000000800 */
[----:B------:R-:W-:Y:S01]  /*52c0*/  R2UR UR5, R7 ;  /* 0x00000000070572ca */ /* 0x000fe200000e0000 */
[----:B------:R-:W-:Y:S01]  /*52d0*/  ULOP3.LUT UR43, UR43, 0x2000000, URZ, 0xfc, !UPT ;  /* 0x020000002b2b7892 */ /* 0x000fe2000f8efc3f */
[----:B------:R-:W-:Y:S01]  /*52e0*/  UMOV UR11, 0x40000040 ;  /* 0x40000040000b7882 */ /* 0x000fe20000000000 */
[----:B------:R-:W-:Y:S02]  /*52f0*/  UMOV UR15, 0x40000040 ;  /* 0x40000040000f7882 */ /* 0x000fe40000000000 */
[----:B------:R-:W-:-:S04]  /*5300*/  ULEA UR10, UR36, UR43, 0xc ;  /* 0x0000002b240a7291 */ /* 0x000fc8000f8e603f */
[----:B------:R-:W-:-:S04]  /*5310*/  UIADD3 UR14, UR10, 0x80, URZ ;  /* 0x000000800a0e7890 */ /* 0x000fc8000fffe03f */
[----:B------:R-:W-:-:S04]  /*5320*/  UIADD3 UR5, UR5, 0x38840, URZ ;  /* 0x0003884005057890 */ /* 0x000fc8000fffe03f */
[----:B------:R-:W-:-:S09]  /*5330*/  UPRMT UR5, UR40, 0x654, UR5 ;  /* 0x0000065428057896 */ /* 0x000fd20008000005 */
[----:B------:R-:W-:Y:S01]  /*5340*/  SYNCS.ARRIVE.TRANS64.RED.A1T0 RZ, [UR5], RZ ;  /* 0x000000ffffff79a7 */ /* 0x000fe20008100405 */
[----:B------:R-:W-:Y:S01]  /*5350*/  BAR.SYNC.DEFER_BLOCKING 0xf, 0x100 ;  /* 0x03c4000000007b1d */ /* 0x000fe20000010000 */
[----:B-----5:R-:W-:-:S04]  /*5360*/  IADD3 R153, -R3, 0x40, R153 ;  /* 0x0000004003997810 */ /* 0x020fc80007ffe199 */
        /* <DEDUP_REMOVED lines=10> */
[----:B-1234-:R-:W-:Y:S02]  /*5410*/  FMNMX.FTZ R4, R28, R3, !PT ;  /* 0x000000031c047209 */ /* 0x01efe40007810000 */
        /* <DEDUP_REMOVED lines=46> */
[----:B------:R-:W-:Y:S02]  /*5700*/  FMNMX.FTZ R5, R53, R4, !PT ;  /* 0x0000000435057209 */ /* 0x000fe40007810000 */
[----:B------:R-:W-:Y:S02]  /*5710*/  FSEL R46, R46, -INF , P1 ;  /* 0xff8000002e2e7808 */ /* 0x000fe40000800000 */
[----:B------:R-:W-:Y:S01]  /*5720*/  FSEL R47, R47, -INF , P6 ;  /* 0xff8000002f2f7808 */ /* 0x000fe20003000000 */
[----:B------:R-:W0:Y:S01]  /*5730*/  SHFL.BFLY PT, R4, R5, 0x2, 0x1f ;  /* 0x0c401f0005047f89 */ /* 0x000e2200000e0000 */
[----:B------:R-:W-:-:S02]  /*5740*/  FSEL R50, R50, -INF , P5 ;  /* 0xff80000032327808 */ /* 0x000fc40002800000 */
[----:B------:R-:W-:Y:S02]  /*5750*/  FSEL R51, R51, -INF , P4 ;  /* 0xff80000033337808 */ /* 0x000fe40002000000 */
        /* <DEDUP_REMOVED lines=34> */
[----:B------:R-:W1:Y:S01]  /*5980*/  MUFU.EX2 R25, R25 ;  /* 0x0000001900197308 */ /* 0x000e620000000800 */
[--C-:B------:R-:W-:Y:S01]  /*5990*/  FFMA.FTZ R44, R44, UR18, -R8.reuse ;  /* 0x000000122c2c7c23 */ /* 0x100fe20008010808 */
[--C-:B------:R-:W-:Y:S01]  /*59a0*/  FFMA.FTZ R45, R45, UR18, -R8.reuse ;  /* 0x000000122d2d7c23 */ /* 0x100fe20008010808 */
[--C-:B------:R-:W-:Y:S01]  /*59b0*/  FFMA.FTZ R48, R48, UR18, -R8.reuse ;  /* 0x0000001230307c23 */ /* 0x100fe20008010808 */
[--C-:B------:R-:W-:Y:S01]  /*59c0*/  FFMA.FTZ R49, R49, UR18, -R8.reuse ;  /* 0x0000001231317c23 */ /* 0x100fe20008010808 */
[--C-:B------:R-:W-:Y:S01]  /*59d0*/  FFMA.FTZ R52, R52, UR18, -R8.reuse ;  /* 0x0000001234347c23 */ /* 0x100fe20008010808 */
[----:B------:R-:W-:-:S02]  /*59e0*/  FFMA.FTZ R8, R53, UR18, -R8 ;  /* 0x0000001235087c23 */ /* 0x000fc40008010808 */
[----:B------:R-:W-:Y:S08]  /*59f0*/  MUFU.EX2 R28, R28 ;  /* 0x0000001c001c7308 */ /* 0x000ff00000000800 */
[----:B------:R-:W2:Y:S01]  /*5a00*/  MUFU.EX2 R29, R29 ;  /* 0x0000001d001d7308 */ /* 0x000ea20000000800 */
[----:B-1----:R-:W-:Y:S01]  /*5a10*/  FADD.FTZ R11, R24, R25 ;  /* 0x00000019180b7221 */ /* 0x002fe20000010000 */
[----:B------:R-:W-:-:S02]  /*5a20*/  F2FP.F16.F32.PACK_AB R152, R25, R24 ;  /* 0x000000181998723e */ /* 0x000fc400000000ff */
[----:B0-----:R-:W-:-:S04]  /*5a30*/  FMNMX.FTZ R3, R6, R3, !PT ;  /* 0x0000000306037209 */ /* 0x001fc80007810000 */
[----:B------:R-:W-:Y:S01]  /*5a40*/  MUFU.EX2 R32, R32 ;  /* 0x0000002000207308 */ /* 0x000fe20000000800 */
[----:B------:R-:W0:Y:S07]  /*5a50*/  SHFL.BFLY PT, R6, R3, 0x1, 0x1f ;  /* 0x0c201f0003067f89 */ /* 0x000e2e00000e0000 */
[----:B------:R-:W1:Y:S01]  /*5a60*/  MUFU.EX2 R33, R33 ;  /* 0x0000002100217308 */ /* 0x000e620000000800 */
[----:B--2---:R-:W-:-:S07]  /*5a70*/  F2FP.F16.F32.PACK_AB R154, R29, R28 ;  /* 0x0000001c1d9a723e */ /* 0x004fce00000000ff */
[----:B------:R-:W2:Y:S08]  /*5a80*/  MUFU.EX2 R36, R36 ;  /* 0x0000002400247308 */ /* 0x000eb00000000800 */
[----:B------:R-:W-:Y:S01]  /*5a90*/  MUFU.EX2 R9, R8 ;  /* 0x0000000800097308 */ /* 0x000fe20000000800 */
[----:B-1----:R-:W-:Y:S02]  /*5aa0*/  F2FP.F16.F32.PACK_AB R156, R33, R32 ;  /* 0x00000020219c723e */ /* 0x002fe400000000ff */
[----:B0-----:R-:W-:Y:S01]  /*5ab0*/  FMNMX.FTZ R5, R3, R6, !PT ;  /* 0x0000000603057209 */ /* 0x001fe20007810000 */
[----:B------:R-:W-:-:S03]  /*5ac0*/  FADD.FTZ R6, R28, R11 ;  /* 0x0000000b1c067221 */ /* 0x000fc60000010000 */
[C---:B------:R-:W-:Y:S01]  /*5ad0*/  FSETP.NEU.FTZ.AND P1, PT, R5.reuse, -INF , PT ;  /* 0xff8000000500780b */ /* 0x040fe20003f3d000 */
[----:B------:R-:W-:Y:S01]  /*5ae0*/  FMUL.FTZ R3, R5, UR18 ;  /* 0x0000001205037c20 */ /* 0x000fe20008410000 */
[----:B------:R-:W0:Y:S01]  /*5af0*/  MUFU.EX2 R37, R37 ;  /* 0x0000002500257308 */ /* 0x000e220000000800 */
[----:B------:R-:W-:-:S03]  /*5b00*/  FADD.FTZ R11, R29, R6 ;  /* 0x000000061d0b7221 */ /* 0x000fc60000010000 */
[----:B------:R-:W-:Y:S01]  /*5b10*/  FSEL R3, R3, RZ, P1 ;  /* 0x000000ff03037208 */ /* 0x000fe20000800000 */
[----:B------:R-:W-:-:S03]  /*5b20*/  FADD.FTZ R6, R32, R11 ;  /* 0x0000000b20067221 */ /* 0x000fc60000010000 */
[----:B------:R-:W1:Y:S01]  /*5b30*/  MUFU.EX2 R40, R40 ;  /* 0x0000002800287308 */ /* 0x000e620000000800 */
[--C-:B------:R-:W-:Y:S01]  /*5b40*/  FFMA.FTZ R26, R26, UR18, -R3.reuse ;  /* 0x000000121a1a7c23 */ /* 0x100fe20008010803 */
        /* <DEDUP_REMOVED lines=11> */
[----:B------:R-:W-:Y:S01]  /*5c00*/  FADD.FTZ R11, R33, R6 ;  /* 0x00000006210b7221 */ /* 0x000fe20000010000 */
[--C-:B------:R-:W-:Y:S01]  /*5c10*/  FFMA.FTZ R47, R47, UR18, -R3.reuse ;  /* 0x000000122f2f7c23 */ /* 0x100fe20008010803 */
[----:B------:R-:W-:Y:S01]  /*5c20*/  FFMA.FTZ R50, R50, UR18, -R3 ;  /* 0x0000001232327c23 */ /* 0x000fe20008010803 */
[----:B------:R-:W3:Y:S01]  /*5c30*/  MUFU.EX2 R27, R27 ;  /* 0x0000001b001b7308 */ /* 0x000ee20000000800 */
[----:B--2---:R-:W-:Y:S01]  /*5c40*/  FADD.FTZ R6, R36, R11 ;  /* 0x0000000b24067221 */ /* 0x004fe20000010000 */
[--C-:B------:R-:W-:Y:S01]  /*5c50*/  FFMA.FTZ R51, R51, UR18, -R3.reuse ;  /* 0x0000001233337c23 */ /* 0x100fe20008010803 */
[--C-:B------:R-:W-:Y:S01]  /*5c60*/  FFMA.FTZ R54, R54, UR18, -R3.reuse ;  /* 0x0000001236367c23 */ /* 0x100fe20008010803 */
[----:B------:R-:W-:Y:S01]  /*5c70*/  FFMA.FTZ R3, R55, UR18, -R3 ;  /* 0x0000001237037c23 */ /* 0x000fe20008010803 */
[C---:B0-----:R-:W-:Y:S01]  /*5c80*/  FADD.FTZ R11, R37.reuse, R6 ;  /* 0x00000006250b7221 */ /* 0x041fe20000010000 */
[----:B------:R-:W-:-:S02]  /*5c90*/  F2FP.F16.F32.PACK_AB R158, R37, R36 ;  /* 0x00000024259e723e */ /* 0x000fc400000000ff */
[----:B------:R-:W0:Y:S01]  /*5ca0*/  MUFU.EX2 R30, R30 ;  /* 0x0000001e001e7308 */ /* 0x000e220000000800 */
[----:B-1----:R-:W-:-:S07]  /*5cb0*/  FADD.FTZ R6, R40, R11 ;  /* 0x0000000b28067221 */ /* 0x002fce0000010000 */
[----:B------:R-:W1:Y:S01]  /*5cc0*/  MUFU.EX2 R31, R31 ;  /* 0x0000001f001f7308 */ /* 0x000e620000000800 */
[----:B---3--:R-:W-:Y:S01]  /*5cd0*/  FADD.FTZ R13, R26, R27 ;  /* 0x0000001b1a0d7221 */ /* 0x008fe20000010000 */
[----:B------:R-:W-:-:S06]  /*5ce0*/  F2FP.F16.F32.PACK_AB R153, R27, R26 ;  /* 0x0000001a1b99723e */ /* 0x000fcc00000000ff */
[----:B------:R-:W2:Y:S01]  /*5cf0*/  MUFU.EX2 R34, R34 ;  /* 0x0000002200227308 */ /* 0x000ea20000000800 */
[----:B0-----:R-:W-:-:S07]  /*5d00*/  FADD.FTZ R8, R30, R13 ;  /* 0x0000000d1e087221 */ /* 0x001fce0000010000 */
[----:B------:R-:W0:Y:S01]  /*5d10*/  MUFU.EX2 R35, R35 ;  /* 0x0000002300237308 */ /* 0x000e220000000800 */
[C---:B-1----:R-:W-:Y:S01]  /*5d20*/  FADD.FTZ R13, R31.reuse, R8 ;  /* 0x000000081f0d7221 */ /* 0x042fe20000010000 */
[----:B------:R-:W-:-:S05]  /*5d30*/  F2FP.F16.F32.PACK_AB R155, R31, R30 ;  /* 0x0000001e1f9b723e */ /* 0x000fca00000000ff */
[----:B------:R1:W-:Y:S01]  /*5d40*/  STSM.16.M88.4 [R184+0x36400], R152 ;  /* 0x03640098b8007844 */ /* 0x0003e20000000200 */
[----:B------:R-:W3:Y:S01]  /*5d50*/  MUFU.EX2 R38, R38 ;  /* 0x0000002600267308 */ /* 0x000ee20000000800 */
[----:B--2---:R-:W-:-:S07]  /*5d60*/  FADD.FTZ R8, R34, R13 ;  /* 0x0000000d22087221 */ /* 0x004fce0000010000 */
[----:B------:R-:W2:Y:S01]  /*5d70*/  MUFU.EX2 R39, R39 ;  /* 0x0000002700277308 */ /* 0x000ea20000000800 */
[C---:B0-----:R-:W-:Y:S01]  /*5d80*/  FADD.FTZ R13, R35.reuse, R8 ;  /* 0x00000008230d7221 */ /* 0x041fe20000010000 */
[----:B------:R-:W-:-:S06]  /*5d90*/  F2FP.F16.F32.PACK_AB R157, R35, R34 ;  /* 0x00000022239d723e */ /* 0x000fcc00000000ff */
[----:B------:R-:W0:Y:S01]  /*5da0*/  MUFU.EX2 R42, R42 ;  /* 0x0000002a002a7308 */ /* 0x000e220000000800 */
[----:B---3--:R-:W-:-:S07]  /*5db0*/  FADD.FTZ R8, R38, R13 ;  /* 0x0000000d26087221 */ /* 0x008fce0000010000 */
[----:B------:R-:W3:Y:S01]  /*5dc0*/  MUFU.EX2 R41, R41 ;  /* 0x0000002900297308 */ /* 0x000ee20000000800 */
[C---:B--2---:R-:W-:Y:S01]  /*5dd0*/  FADD.FTZ R13, R39.reuse, R8 ;  /* 0x00000008270d7221 */ /* 0x044fe20000010000 */
[----:B------:R-:W-:-:S05]  /*5de0*/  F2FP.F16.F32.PACK_AB R159, R39, R38 ;  /* 0x00000026279f723e */ /* 0x000fca00000000ff */
[----:B------:R1:W-:Y:S01]  /*5df0*/  STSM.16.M88.4 [R185], R156 ;  /* 0x0000009cb9007844 */ /* 0x0003e20000000200 */
[----:B------:R-:W2:Y:S01]  /*5e00*/  MUFU.EX2 R43, R43 ;  /* 0x0000002b002b7308 */ /* 0x000ea20000000800 */
[----:B0-----:R-:W-:-:S07]  /*5e10*/  FADD.FTZ R8, R42, R13 ;  /* 0x0000000d2a087221 */ /* 0x001fce0000010000 */
[----:B------:R-:W0:Y:S01]  /*5e20*/  MUFU.EX2 R44, R44 ;  /* 0x0000002c002c7308 */ /* 0x000e220000000800 */
[C---:B---3--:R-:W-:Y:S01]  /*5e30*/  FADD.FTZ R11, R41.reuse, R6 ;  /* 0x00000006290b7221 */ /* 0x048fe20000010000 */
[----:B------:R-:W-:-:S06]  /*5e40*/  F2FP.F16.F32.PACK_AB R160, R41, R40 ;  /* 0x0000002829a0723e */ /* 0x000fcc00000000ff */
[----:B------:R-:W3:Y:S01]  /*5e50*/  MUFU.EX2 R46, R46 ;  /* 0x0000002e002e7308 */ /* 0x000ee20000000800 */
[C---:B--2---:R-:W-:Y:S01]  /*5e60*/  FADD.FTZ R13, R43.reuse, R8 ;  /* 0x000000082b0d7221 */ /* 0x044fe20000010000 */
[----:B------:R-:W-:-:S06]  /*5e70*/  F2FP.F16.F32.PACK_AB R161, R43, R42 ;  /* 0x0000002a2ba1723e */ /* 0x000fcc00000000ff */
[----:B------:R-:W2:Y:S01]  /*5e80*/  MUFU.EX2 R45, R45 ;  /* 0x0000002d002d7308 */ /* 0x000ea20000000800 */
[----:B0-----:R-:W-:-:S07]  /*5e90*/  FADD.FTZ R6, R44, R11 ;  /* 0x0000000b2c067221 */ /* 0x001fce0000010000 */
[----:B------:R-:W0:Y:S01]  /*5ea0*/  MUFU.EX2 R47, R47 ;  /* 0x0000002f002f7308 */ /* 0x000e220000000800 */
[----:B---3--:R-:W-:-:S07]  /*5eb0*/  FADD.FTZ R8, R46, R13 ;  /* 0x0000000d2e087221 */ /* 0x008fce0000010000 */
[----:B------:R-:W3:Y:S01]  /*5ec0*/  MUFU.EX2 R48, R48 ;  /* 0x0000003000307308 */ /* 0x000ee20000000800 */
[C---:B--2---:R-:W-:Y:S01]  /*5ed0*/  FADD.FTZ R11, R45.reuse, R6 ;  /* 0x000000062d0b7221 */ /* 0x044fe20000010000 */
[----:B------:R-:W-:-:S06]  /*5ee0*/  F2FP.F16.F32.PACK_AB R162, R45, R44 ;  /* 0x0000002c2da2723e */ /* 0x000fcc00000000ff */
[----:B------:R-:W2:Y:S01]  /*5ef0*/  MUFU.EX2 R50, R50 ;  /* 0x0000003200327308 */ /* 0x000ea20000000800 */
[C---:B0-----:R-:W-:Y:S01]  /*5f00*/  FADD.FTZ R13, R47.reuse, R8 ;  /* 0x000000082f0d7221 */ /* 0x041fe20000010000 */
[----:B------:R-:W-:-:S05]  /*5f10*/  F2FP.F16.F32.PACK_AB R163, R47, R46 ;  /* 0x0000002e2fa3723e */ /* 0x000fca00000000ff */
[----:B------:R1:W-:Y:S01]  /*5f20*/  STSM.16.M88.4 [R187], R160 ;  /* 0x000000a0bb007844 */ /* 0x0003e20000000200 */
[----:B------:R-:W0:Y:S01]  /*5f30*/  MUFU.EX2 R49, R49 ;  /* 0x0000003100317308 */ /* 0x000e220000000800 */
[----:B---3--:R-:W-:-:S07]  /*5f40*/  FADD.FTZ R6, R48, R11 ;  /* 0x0000000b30067221 */ /* 0x008fce0000010000 */
[----:B------:R-:W3:Y:S01]  /*5f50*/  MUFU.EX2 R51, R51 ;  /* 0x0000003300337308 */ /* 0x000ee20000000800 */
[----:B--2---:R-:W-:-:S07]  /*5f60*/  FADD.FTZ R8, R50, R13 ;  /* 0x0000000d32087221 */ /* 0x004fce0000010000 */
[----:B------:R-:W2:Y:S01]  /*5f70*/  MUFU.EX2 R52, R52 ;  /* 0x0000003400347308 */ /* 0x000ea20000000800 */
[C---:B0-----:R-:W-:Y:S01]  /*5f80*/  FADD.FTZ R11, R49.reuse, R6 ;  /* 0x00000006310b7221 */ /* 0x041fe20000010000 */
[----:B------:R-:W-:-:S06]  /*5f90*/  F2FP.F16.F32.PACK_AB R164, R49, R48 ;  /* 0x0000003031a4723e */ /* 0x000fcc00000000ff */
[----:B------:R-:W0:Y:S01]  /*5fa0*/  MUFU.EX2 R54, R54 ;  /* 0x0000003600367308 */ /* 0x000e220000000800 */
[C---:B---3--:R-:W-:Y:S01]  /*5fb0*/  FADD.FTZ R13, R51.reuse, R8 ;  /* 0x00000008330d7221 */ /* 0x048fe20000010000 */
[----:B------:R-:W-:-:S06]  /*5fc0*/  F2FP.F16.F32.PACK_AB R165, R51, R50 ;  /* 0x0000003233a5723e */ /* 0x000fcc00000000ff */
[----:B------:R3:W4:Y:S01]  /*5fd0*/  MUFU.EX2 R167, R3 ;  /* 0x0000000300a77308 */ /* 0x0007220000000800 */
[----:B--2---:R-:W-:Y:S01]  /*5fe0*/  FADD.FTZ R6, R52, R11 ;  /* 0x0000000b34067221 */ /* 0x004fe20000010000 */
[C---:B------:R-:W-:Y:S01]  /*5ff0*/  F2FP.F16.F32.PACK_AB R166, R9.reuse, R52 ;  /* 0x0000003409a6723e */ /* 0x040fe200000000ff */
[----:B0-----:R-:W-:Y:S02]  /*6000*/  FADD.FTZ R8, R54, R13 ;  /* 0x0000000d36087221 */ /* 0x001fe40000010000 */
[----:B---3--:R-:W-:Y:S02]  /*6010*/  FADD.FTZ R3, R9, R6 ;  /* 0x0000000609037221 */ /* 0x008fe40000010000 */
[C---:B----4-:R-:W-:Y:S01]  /*6020*/  FADD.FTZ R6, R167.reuse, R8 ;  /* 0x00000008a7067221 */ /* 0x050fe20000010000 */
[----:B------:R-:W-:-:S05]  /*6030*/  F2FP.F16.F32.PACK_AB R167, R167, R54 ;  /* 0x00000036a7a7723e */ /* 0x000fca00000000ff */
[----:B------:R1:W-:Y:S01]  /*6040*/  STSM.16.M88.4 [R186], R164 ;  /* 0x000000a4ba007844 */ /* 0x0003e20000000200 */
[----:B------:R-:W-:-:S06]  /*6050*/  WARPGROUP.ARRIVE ;  /* 0x00000000000079c5 */ /* 0x000fcc0000000000 */
[----:B------:R-:W-:Y:S01]  /*6060*/  HGMMA.64x256x16.F32 R24, R152, gdesc[UR8].tnspB, RZ, !UPT, gsb0 ;  /* 0x43e0000898187df0 */ /* 0x000fe2000c0008ff */
[----:B------:R-:W-:Y:S02]  /*6070*/  UMOV UR11, 0x40000040 ;  /* 0x40000040000b7882 */ /* 0x000fe40000000000 */
        /* <DEDUP_REMOVED lines=10> */
[----:B------:R-:W-:Y:S03]  /*6120*/  HGMMA.64x256x16.F32 R24, R160, gdesc[UR12].tnspB, R24, gsb0 ;  /* 0x43e0000ca0187df0 */ /* 0x000fe60008000818 */
        /* <DEDUP_REMOVED lines=9> */
[----:B-1----:R-:W-:Y:S05]  /*61c0*/  @!P0 BRA `(.L_x_1018) ;  /* 0x0000000000048947 */ /* 0x002fea0003800000 */
[----:B------:R-:W-:Y:S01]  /*61d0*/  BPT.TRAP 0x1 ;  /* 0x000000040000795c */ /* 0x000fe20000300000 */
.L_x_1018:
[----:B------:R-:W-:Y:S01]  /*61e0*/  R2UR UR5, R7 ;  /* 0x00000000070572ca */ /* 0x000fe200000e0000 */
[----:B------:R-:W-:-:S05]  /*61f0*/  VIADD R7, R23, 0xfffffffe ;  /* 0xfffffffe17077836 */ /* 0x000fca0000000000 */
[----:B------:R-:W-:-:S07]  /*6200*/  ISETP.GE.AND P1, PT, R7, R18, PT ;  /* 0x000000120700720c */ /* 0x000fce0003f26270 */
[----:B------:R-:W-:-:S04]  /*6210*/  UIADD3 UR5, UR5, 0x38860, URZ ;  /* 0x0003886005057890 */ /* 0x000fc8000fffe03f */
[----:B------:R-:W-:-:S09]  /*6220*/  UPRMT UR5, UR40, 0x654, UR5 ;  /* 0x0000065428057896 */ /* 0x000fd20008000005 */
[----:B------:R-:W-:Y:S01]  /*6230*/  SYNCS.ARRIVE.TRANS64.RED.A1T0 RZ, [UR5], RZ ;  /* 0x000000ffffff79a7 */ /* 0x000fe20008100405 */
[----:B------:R-:W-:Y:S05]  /*6240*/  @!P1 BRA `(.L_x_1019) ;  /* 0x0000002800809947 */ /* 0x000fea0003800000 */
[----:B------:R-:W-:Y:S01]  /*6250*/  IMAD.MOV.U32 R8, RZ, RZ, R5 ;  /* 0x000000ffff087224 */ /* 0x000fe200078e0005 */
[----:B------:R-:W-:Y:S01]  /*6260*/  UMOV UR7, UR36 ;  /* 0x0000002400077c82 */ /* 0x000fe20008000000 */
[----:B------:R-:W-:-:S07]  /*6270*/  IMAD.MOV.U32 R9, RZ, RZ, R4 ;  /* 0x000000ffff097224 */ /* 0x000fce00078e0004 */
.L_x_1030:
[----:B------:R-:W-:Y:S01]  /*6280*/  UIADD3 UR36, UR7, 0x1, URZ ;  /* 0x0000000107247890 */ /* 0x000fe2000fffe03f */
[C---:B------:R-:W-:Y:S01]  /*6290*/  ISETP.GT.AND P1, PT, R7.reuse, R18, PT ;  /* 0x000000120700720c */ /* 0x040fe20003f24270 */
[----:B------:R-:W-:Y:S02]  /*62a0*/  VIADD R7, R7, 0xffffffff ;  /* 0xffffffff07077836 */ /* 0x000fe40000000000 */
[----:B------:R-:W-:-:S04]  /*62b0*/  UISETP.NE.AND UP0, UPT, UR36, 0x2, UPT ;  /* 0x000000022400788c */ /* 0x000fc8000bf05270 */
[----:B------:R-:W-:Y:S02]  /*62c0*/  USEL UR5, URZ, 0x1, UP0 ;  /* 0x000000013f057887 */ /* 0x000fe40008000000 */
[----:B------:R-:W-:-:S04]  /*62d0*/  USEL UR36, UR36, URZ, UP0 ;  /* 0x0000003f24247287 */ /* 0x000fc80008000000 */
[----:B------:R-:W-:Y:S01]  /*62e0*/  LOP3.LUT R2, R2, UR5, RZ, 0x3c, !PT ;  /* 0x0000000502027c12 */ /* 0x000fe2000f8e3cff */
[----:B------:R-:W-:Y:S07]  /*62f0*/  @!P0 BRA `(.L_x_1020) ;  /* 0x0000000000048947 */ /* 0x000fee0003800000 */
[----:B------:R-:W-:Y:S01]  /*6300*/  BPT.TRAP 0x1 ;  /* 0x000000040000795c */ /* 0x000fe20000300000 */
.L_x_1020:
[----:B------:R-:W-:Y:S01]  /*6310*/  ULEA UR5, UR36, UR41, 0x3 ;  /* 0x0000002924057291 */ /* 0x000fe2000f8e183f */
[----:B------:R-:W-:-:S08]  /*6320*/  SHF.L.U32 R4, R2, 0x1f, RZ ;  /* 0x0000001f02047819 */ /* 0x000fd000000006ff */
[----:B------:R0:W1:Y:S01]  /*6330*/  SYNCS.PHASECHK.TRANS64.TRYWAIT P2, [UR5+0x38830], R4 ;  /* 0x03883004ff0075a7 */ /* 0x0000620008040145 */
[----:B------:R-:W-:Y:S05]  /*6340*/  @!P0 BRA `(.L_x_1021) ;  /* 0x0000000000048947 */ /* 0x000fea0003800000 */
[----:B------:R-:W-:Y:S01]  /*6350*/  BPT.TRAP 0x1 ;  /* 0x000000040000795c */ /* 0x000fe20000300000 */
.L_x_1021:
[----:B-1----:R-:W-:Y:S05]  /*6360*/  @P2 BRA `(.L_x_1022) ;  /* 0x0000000000082947 */ /* 0x002fea0003800000 */
[----:B------:R-:W1:Y:S02]  /*6370*/  SYNCS.PHASECHK.TRANS64.TRYWAIT P2, [UR5+0x38830], R4 ;  /* 0x03883004ff0075a7 */ /* 0x000e640008040145 */
[----:B-1----:R-:W-:Y:S05]  /*6380*/  @!P2 BRA `(.L_x_1023) ;  /* 0x000000e400d4a947 */ /* 0x002fea0003800000 */
.L_x_1022:
        /* <DEDUP_REMOVED lines=28> */
.L_x_1024:
[----:B------:R2:W3:Y:S01]  /*6550*/  SYNCS.PHASECHK.TRANS64.TRYWAIT P2, [UR5+0x38850], R4 ;  /* 0x03885004ff0075a7 */ /* 0x0004e20008040145 */
[----:B------:R-:W-:Y:S05]  /*6560*/  @!P0 BRA `(.L_x_1025) ;  /* 0x0000000000048947 */ /* 0x000fea0003800000 */
[----:B------:R-:W-:Y:S01]  /*6570*/  BPT.TRAP 0x1 ;  /* 0x000000040000795c */ /* 0x000fe20000300000 */
.L_x_1025:
[----:B---3--:R-:W-:Y:S05]  /*6580*/  @P2 BRA `(.L_x_1026) ;  /* 0x0000000000082947 */ /* 0x008fea0003800000 */
[----:B------:R-:W3:Y:S02]  /*6590*/  SYNCS.PHASECHK.TRANS64.TRYWAIT P2, [UR5+0x38850], R4 ;  /* 0x03885004ff0075a7 */ /* 0x000ee40008040145 */
[----:B---3--:R-:W-:Y:S05]  /*65a0*/  @!P2 BRA `(.L_x_1027) ;  /* 0x000000e40064a947 */ /* 0x008fea0003800000 */
.L_x_1026:
[----:B------:R-:W-:Y:S01]  /*65b0*/  UIADD3 UR10, UR41, 0x26400, URZ ;  /* 0x00026400290a7890 */ /* 0x000fe2000fffe03f */
[----:B------:R-:W-:Y:S01]  /*65c0*/  WARPGROUP.ARRIVE ;  /* 0x00000000000079c5 */ /* 0x000fe20000000000 */
[----:B------:R-:W-:-:S05]  /*65d0*/  UIADD3 UR15, UR6, 0x2, URZ ;  /* 0x00000002060f7890 */ /* 0x000fca000fffe03f */
[----:B-1----:R-:W1:Y:S01]  /*65e0*/  S2R R5, SR_TID.X ;  /* 0x0000000000057919 */ /* 0x002e620000002100 */
[----:B------:R-:W-:Y:S02]  /*65f0*/  USHF.R.U32.HI UR10, URZ, 0x4, UR10 ;  /* 0x000000043f0a7899 */ /* 0x000fe4000801160a */
[----:B------:R-:W-:Y:S02]  /*6600*/  UIADD3 UR11, UR6, 0x6, URZ ;  /* 0x00000006060b7890 */ /* 0x000fe4000fffe03f */
[----:B------:R-:W-:Y:S02]  /*6610*/  ULOP3.LUT UR18, UR10, 0x3fff, URZ, 0xc0, !UPT ;  /* 0x00003fff0a127892 */ /* 0x000fe4000f8ec03f */
[----:B------:R-:W-:Y:S02]  /*6620*/  UIADD3 UR14, UR6, 0x4, URZ ;  /* 0x00000004060e7890 */ /* 0x000fe4000fffe03f */
[----:B------:R-:W-:Y:S02]  /*6630*/  ULEA UR10, UR36, UR4, 0xc ;  /* 0x00000004240a7291 */ /* 0x000fe4000f8e603f */
[----:B------:R-:W-:Y:S01]  /*6640*/  ULOP3.LUT UR6, UR18, 0x10000, URZ, 0xfc, !UPT ;  /* 0x0001000012067892 */ /* 0x000fe2000f8efc3f */
[----:B------:R-:W-:Y:S01]  /*6650*/  UMOV UR23, 0x40000040 ;  /* 0x4000004000177882 */ /* 0x000fe20000000000 */
[----:B------:R-:W-:Y:S01]  /*6660*/  UMOV UR21, 0x40000040 ;  /* 0x4000004000157882 */ /* 0x000fe20000000000 */
[----:B------:R-:W-:-:S02]  /*6670*/  UIADD3 UR18, UR10, 0x800, URZ ;  /* 0x000008000a127890 */ /* 0x000fc4000fffe03f */
[----:B------:R-:W-:Y:S02]  /*6680*/  UMOV UR22, UR10 ;  /* 0x0000000a00167c82 */ /* 0x000fe40008000000 */
[----:B------:R-:W-:Y:S01]  /*6690*/  UMOV UR20, UR6 ;  /* 0x0000000600147c82 */ /* 0x000fe20008000000 */
[----:B------:R-:W-:Y:S01]  /*66a0*/  UIADD3 UR19, UR6, 0x800, URZ ;  /* 0x0000080006137890 */ /* 0x000fe2000fffe03f */
[----:B------:R-:W-:Y:S01]  /*66b0*/  HGMMA.64x64x16.F32 R152, gdesc[UR20], R152, gsb0 ;  /* 0x00e00000149879f0 */ /* 0x000fe20008000898 */
[----:B------:R-:W-:Y:S01]  /*66c0*/  UIADD3 UR22, UR10, 0x2, URZ ;  /* 0x000000020a167890 */ /* 0x000fe2000fffe03f */
[----:B------:R-:W-:Y:S01]  /*66d0*/  UMOV UR20, UR15 ;  /* 0x0000000f00147c82 */ /* 0x000fe20008000000 */
[----:B------:R-:W-:Y:S01]  /*66e0*/  UMOV UR21, 0x40000040 ;  /* 0x4000004000157882 */ /* 0x000fe20000000000 */
[----:B------:R-:W-:Y:S01]  /*66f0*/  UMOV UR23, 0x40000040 ;  /* 0x4000004000177882 */ /* 0x000fe20000000000 */
[----:B-1----:R-:W-:-:S05]  /*6700*/  SHF.R.U32.HI R5, RZ, 0x7, R5 ;  /* 0x00000007ff057819 */ /* 0x002fca0000011605 */
[----:B0-2---:R-:W0:Y:S01]  /*6710*/  SHFL.IDX PT, R4, R5, RZ, 0x1f ;  /* 0x00001fff05047589 */ /* 0x005e2200000e0000 */
[----:B------:R-:W-:Y:S02]  /*6720*/  WARPGROUP.DEPBAR.LE gsb0, 0x0 ;  /* 0x00008000000079c5 */ /* 0x000fe40000010000 */
[----:B------:R-:W-:-:S06]  /*6730*/  WARPGROUP.ARRIVE ;  /* 0x00000000000079c5 */ /* 0x000fcc0000000000 */
[----:B------:R-:W-:Y:S01]  /*6740*/  HGMMA.64x64x16.F32 R152, gdesc[UR20], R152, gsb0 ;  /* 0x00e00000149879f0 */ /* 0x000fe20008000898 */
[----:B------:R-:W-:Y:S01]  /*6750*/  UIADD3 UR22, UR10, 0x4, URZ ;  /* 0x000000040a167890 */ /* 0x000fe2000fffe03f */
[----:B------:R-:W-:Y:S01]  /*6760*/  UMOV UR20, UR14 ;  /* 0x0000000e00147c82 */ /* 0x000fe20008000000 */
[----:B------:R-:W-:Y:S01]  /*6770*/  UMOV UR21, 0x40000040 ;  /* 0x4000004000157882 */ /* 0x000fe20000000000 */
[----:B------:R-:W-:Y:S01]  /*6780*/  UMOV UR23, 0x40000040 ;  /* 0x4000004000177882 */ /* 0x000fe20000000000 */
[----:B------:R-:W-:Y:S02]  /*6790*/  WARPGROUP.DEPBAR.LE gsb0, 0x0 ;  /* 0x00008000000079c5 */ /* 0x000fe40000010000 */
[----:B------:R-:W-:-:S06]  /*67a0*/  WARPGROUP.ARRIVE ;  /* 0x00000000000079c5 */ /* 0x000fcc0000000000 */
[----:B------:R-:W-:Y:S01]  /*67b0*/  HGMMA.64x64x16.F32 R152, gdesc[UR20], R152, gsb0 ;  /* 0x00e00000149879f0 */ /* 0x000fe20008000898 */
[----:B------:R-:W-:Y:S01]  /*67c0*/  UIADD3 UR22, UR10, 0x6, URZ ;  /* 0x000000060a167890 */ /* 0x000fe2000fffe03f */
[----:B------:R-:W-:Y:S01]  /*67d0*/  UMOV UR20, UR11 ;  /* 0x0000000b00147c82 */ /* 0x000fe20008000000 */
[----:B------:R-:W-:Y:S01]  /*67e0*/  UMOV UR21, 0x40000040 ;  /* 0x4000004000157882 */ /* 0x000fe20000000000 */
[----:B------:R-:W-:Y:S01]  /*67f0*/  UMOV UR23, 0x40000040 ;  /* 0x4000004000177882 */ /* 0x000fe20000000000 */
        /* <DEDUP_REMOVED lines=238> */
.L_x_1028:
[----:B------:R-:W-:Y:S01]  /*76e0*/  FMNMX.FTZ R4, R152, R9, !PT ;  /* 0x0000000998047209 */ /* 0x000fe20007810000 */
[----:B------:R-:W-:Y:S01]  /*76f0*/  ULDC UR18, c[0x0][0xa80] ;  /* 0x0002a00000127ab9 */ /* 0x000fe20000000800 */
[----:B------:R-:W-:Y:S01]  /*7700*/  ISETP.NE.AND P2, PT, R19, RZ, PT ;  /* 0x000000ff1300720c */ /* 0x000fe20003f45270 */
[----:B------:R-:W-:Y:S01]  /*7710*/  UIADD3 UR10, UR5, 0x38840, URZ ;  /* 0x00038840050a7890 */ /* 0x000fe2000fffe03f */
[----:B------:R-:W-:Y:S01]  /*7720*/  FMNMX.FTZ R4, R153, R4, !PT ;  /* 0x0000000499047209 */ /* 0x000fe20007810000 */
[----:B------:R-:W-:Y:S01]  /*7730*/  IMAD.U32 R13, RZ, RZ, UR7 ;  /* 0x00000007ff0d7e24 */ /* 0x000fe2000f8e00ff */
[----:B------:R-:W-:Y:S01]  /*7740*/  UMOV UR11, 0x40000040 ;  /* 0x40000040000b7882 */ /* 0x000fe20000000000 */
[----:B------:R-:W-:Y:S01]  /*7750*/  UPRMT UR10, UR40, 0x654, UR10 ;  /* 0x00000654280a7896 */ /* 0x000fe2000800000a */
[----:B------:R-:W-:Y:S01]  /*7760*/  FMNMX.FTZ R4, R156, R4, !PT ;  /* 0x000000049c047209 */ /* 0x000fe20007810000 */
[----:B------:R-:W-:-:S03]  /*7770*/  UMOV UR15, 0x40000040 ;  /* 0x40000040000f7882 */ /* 0x000fc60000000000 */
[----:B------:R-:W-:-:S03]  /*7780*/  FMNMX.FTZ R4, R157, R4, !PT ;  /* 0x000000049d047209 */ /* 0x000fc60007810000 */
[----:B------:R-:W-:Y:S01]  /*7790*/  @!P2 IMAD R13, R13, 0x40, R17 ;  /* 0x000000400d0da824 */ /* 0x000fe200078e0211 */
[----:B------:R-:W-:Y:S01]  /*77a0*/  FMNMX.FTZ R4, R160, R4, !PT ;  /* 0x00000004a0047209 */ /* 0x000fe20007810000 */
[----:B------:R-:W-:Y:S01]  /*77b0*/  SYNCS.ARRIVE.TRANS64.RED.A1T0 RZ, [UR10], RZ ;  /* 0x000000ffffff79a7 */ /* 0x000fe2000810040a */
[----:B------:R-:W-:Y:S02]  /*77c0*/  ULEA UR10, UR36, UR43, 0xc ;  /* 0x0000002b240a7291 */ /* 0x000fe4000f8e603f */
[----:B------:R-:W-:Y:S02]  /*77d0*/  FMNMX.FTZ R4, R161, R4, !PT ;  /* 0x00000004a1047209 */ /* 0x000fe40007810000 */
[----:B------:R-:W-:Y:S01]  /*77e0*/  @!P2 LEA R13, R13, UR41, 0x2 ;  /* 0x000000290d0dac11 */ /* 0x000fe2000f8e10ff */
[----:B------:R-:W-:Y:S01]  /*77f0*/  UIADD3 UR14, UR10, 0x80, URZ ;  /* 0x000000800a0e7890 */ /* 0x000fe2000fffe03f */
        /* <DEDUP_REMOVED lines=32> */
[----:B------:R-:W-:Y:S01]  /*7a00*/  FMNMX.FTZ R5, R154, R8, !PT ;  /* 0x000000089a057209 */ /* 0x000fe20007810000 */
[----:B------:R-:W-:Y:S01]  /*7a10*/  FMUL.FTZ R9, R9, UR18 ;  /* 0x0000001209097c20 */ /* 0x000fe20008410000 */
[----:B------:R-:W-:Y:S02]  /*7a20*/  MUFU.EX2 R152, R152 ;  /* 0x0000009800987308 */ /* 0x000fe40000000800 */
[----:B------:R-:W-:-:S04]  /*7a30*/  FMNMX.FTZ R5, R155, R5, !PT ;  /* 0x000000059b057209 */ /* 0x000fc80007810000 */
[----:B------:R-:W-:Y:S02]  /*7a40*/  FMNMX.FTZ R5, R158, R5, !PT ;  /* 0x000000059e057209 */ /* 0x000fe40007810000 */
[----:B------:R-:W0:Y:S02]  /*7a50*/  MUFU.EX2 R9, R9 ;  /* 0x0000000900097308 */ /* 0x000e240000000800 */
[----:B------:R-:W-:-:S04]  /*7a60*/  FMNMX.FTZ R5, R159, R5, !PT ;  /* 0x000000059f057209 */ /* 0x000fc80007810000 */
[----:B------:R-:W-:Y:S02]  /*7a70*/  FMNMX.FTZ R5, R162, R5, !PT ;  /* 0x00000005a2057209 */ /* 0x000fe40007810000 */
[----:B------:R-:W1:Y:S02]  /*7a80*/  MUFU.EX2 R153, R153 ;  /* 0x0000009900997308 */ /* 0x000e640000000800 */
[----:B------:R-:W-:-:S04]  /*7a90*/  FMNMX.FTZ R5, R163, R5, !PT ;  /* 0x00000005a3057209 */ /* 0x000fc80007810000 */
[----:B------:R-:W-:Y:S02]  /*7aa0*/  FMNMX.FTZ R5, R166, R5, !PT ;  /* 0x00000005a6057209 */ /* 0x000fe40007810000 */
[----:B------:R-:W2:Y:S01]  /*7ab0*/  MUFU.EX2 R156, R156 ;  /* 0x0000009c009c7308 */ /* 0x000ea20000000800 */
[----:B0-----:R-:W-:Y:S01]  /*7ac0*/  FFMA.FTZ R3, R9, R3, R152 ;  /* 0x0000000309037223 */ /* 0x001fe20000010098 */
[----:B------:R-:W-:Y:S01]  /*7ad0*/  FMNMX.FTZ R5, R167, R5, !PT ;  /* 0x00000005a7057209 */ /* 0x000fe20007810000 */
[----:B------:R-:W-:Y:S01]  /*7ae0*/  @!P2 STS [R13+0x38400], R9 ;  /* 0x038400090d00a388 */ /* 0x000fe20000000800 */
[-C--:B------:R-:W-:Y:S01]  /*7af0*/  FMUL.FTZ R24, R24, R9.reuse ;  /* 0x0000000918187220 */ /* 0x080fe20000410000 */
[----:B------:R-:W-:Y:S01]  /*7b00*/  FMUL.FTZ R25, R25, R9 ;  /* 0x0000000919197220 */ /* 0x000fe20000410000 */
[----:B------:R-:W-:Y:S01]  /*7b10*/  FMNMX.FTZ R5, R170, R5, !PT ;  /* 0x00000005aa057209 */ /* 0x000fe20007810000 */
[----:B------:R-:W-:Y:S01]  /*7b20*/  FMUL.FTZ R28, R28, R9 ;  /* 0x000000091c1c7220 */ /* 0x000fe20000410000 */
[----:B------:R-:W0:Y:S01]  /*7b30*/  MUFU.EX2 R157, R157 ;  /* 0x0000009d009d7308 */ /* 0x000e220000000800 */
[C---:B-1----:R-:W-:Y:S01]  /*7b40*/  F2FP.F16.F32.PACK_AB R188, R153.reuse, R152 ;  /* 0x0000009899bc723e */ /* 0x042fe200000000ff */
[----:B------:R-:W-:Y:S01]  /*7b50*/  FADD.FTZ R3, R153, R3 ;  /* 0x0000000399037221 */ /* 0x000fe20000010000 */
[----:B------:R-:W-:Y:S01]  /*7b60*/  FMNMX.FTZ R5, R171, R5, !PT ;  /* 0x00000005ab057209 */ /* 0x000fe20007810000 */
[-C--:B------:R-:W-:Y:S01]  /*7b70*/  FMUL.FTZ R29, R29, R9.reuse ;  /* 0x000000091d1d7220 */ /* 0x080fe20000410000 */
[-C--:B------:R-:W-:Y:S01]  /*7b80*/  FMUL.FTZ R32, R32, R9.reuse ;  /* 0x0000000920207220 */ /* 0x080fe20000410000 */
[----:B------:R-:W-:Y:S01]  /*7b90*/  FMUL.FTZ R33, R33, R9 ;  /* 0x0000000921217220 */ /* 0x000fe20000410000 */
[----:B------:R-:W-:Y:S01]  /*7ba0*/  FMNMX.FTZ R5, R174, R5, !PT ;  /* 0x00000005ae057209 */ /* 0x000fe20007810000 */
[----:B------:R-:W1:Y:S01]  /*7bb0*/  MUFU.EX2 R152, R160 ;  /* 0x000000a000987308 */ /* 0x000e620000000800 */
[----:B--2---:R-:W-:Y:S01]  /*7bc0*/  FADD.FTZ R3, R156, R3 ;  /* 0x000000039c037221 */ /* 0x004fe20000010000 */
[----:B------:R-:W-:Y:S01]  /*7bd0*/  FMUL.FTZ R36, R36, R9 ;  /* 0x0000000924247220 */ /* 0x000fe20000410000 */
[----:B------:R-:W-:Y:S01]  /*7be0*/  FMNMX.FTZ R5, R175, R5, !PT ;  /* 0x00000005af057209 */ /* 0x000fe20007810000 */
[-C--:B------:R-:W-:Y:S01]  /*7bf0*/  FMUL.FTZ R37, R37, R9.reuse ;  /* 0x0000000925257220 */ /* 0x080fe20000410000 */
[-C--:B------:R-:W-:Y:S01]  /*7c00*/  FMUL.FTZ R40, R40, R9.reuse ;  /* 0x0000000928287220 */ /* 0x080fe20000410000 */
[----:B------:R-:W-:Y:S01]  /*7c10*/  FMUL.FTZ R41, R41, R9 ;  /* 0x0000000929297220 */ /* 0x000fe20000410000 */
[----:B------:R-:W-:Y:S01]  /*7c20*/  FMNMX.FTZ R5, R178, R5, !PT ;  /* 0x00000005b2057209 */ /* 0x000fe20007810000 */
[----:B------:R-:W2:Y:S01]  /*7c30*/  MUFU.EX2 R161, R161 ;  /* 0x000000a100a17308 */ /* 0x000ea20000000800 */
[C---:B0-----:R-:W-:Y:S01]  /*7c40*/  FADD.FTZ R3, R157.reuse, R3 ;  /* 0x000000039d037221 */ /* 0x041fe20000010000 */
[----:B------:R-:W-:Y:S01]  /*7c50*/  F2FP.F16.F32.PACK_AB R190, R157, R156 ;  /* 0x0000009c9dbe723e */ /* 0x000fe200000000ff */
[----:B------:R-:W-:Y:S01]  /*7c60*/  FMUL.FTZ R44, R44, R9 ;  /* 0x000000092c2c7220 */ /* 0x000fe20000410000 */
[----:B------:R-:W-:Y:S01]  /*7c70*/  FMNMX.FTZ R5, R179, R5, !PT ;  /* 0x00000005b3057209 */ /* 0x000fe20007810000 */
[-C--:B------:R-:W-:Y:S01]  /*7c80*/  FMUL.FTZ R45, R45, R9.reuse ;  /* 0x000000092d2d7220 */ /* 0x080fe20000410000 */
[-C--:B------:R-:W-:Y:S01]  /*7c90*/  FMUL.FTZ R48, R48, R9.reuse ;  /* 0x0000000930307220 */ /* 0x080fe20000410000 */
[----:B------:R-:W-:Y:S01]  /*7ca0*/  FMUL.FTZ R49, R49, R9 ;  /* 0x0000000931317220 */ /* 0x000fe20000410000 */
[----:B------:R-:W-:Y:S01]  /*7cb0*/  FMNMX.FTZ R5, R182, R5, !PT ;  /* 0x00000005b6057209 */ /* 0x000fe20007810000 */
[----:B------:R-:W0:Y:S01]  /*7cc0*/  MUFU.EX2 R164, R164 ;  /* 0x000000a400a47308 */ /* 0x000e220000000800 */
[----:B-1----:R-:W-:Y:S01]  /*7cd0*/  FADD.FTZ R3, R152, R3 ;  /* 0x0000000398037221 */ /* 0x002fe20000010000 */
[----:B------:R-:W-:Y:S01]  /*7ce0*/  FMUL.FTZ R52, R52, R9 ;  /* 0x0000000934347220 */ /* 0x000fe20000410000 */
[----:B------:R-:W-:Y:S01]  /*7cf0*/  FMNMX.FTZ R5, R183, R5, !PT ;  /* 0x00000005b7057209 */ /* 0x000fe20007810000 */
[-C--:B------:R-:W-:Y:S01]  /*7d00*/  FMUL.FTZ R53, R53, R9.reuse ;  /* 0x0000000935357220 */ /* 0x080fe20000410000 */
[-C--:B------:R-:W-:Y:S01]  /*7d10*/  FMUL.FTZ R56, R56, R9.reuse ;  /* 0x0000000938387220 */ /* 0x080fe20000410000 */
[-C--:B------:R-:W-:Y:S01]  /*7d20*/  FMUL.FTZ R57, R57, R9.reuse ;  /* 0x0000000939397220 */ /* 0x080fe20000410000 */
[-C--:B------:R-:W-:Y:S01]  /*7d30*/  FMUL.FTZ R60, R60, R9.reuse ;  /* 0x000000093c3c7220 */ /* 0x080fe20000410000 */
[----:B------:R-:W1:Y:S01]  /*7d40*/  SHFL.BFLY PT, R10, R5, 0x2, 0x1f ;  /* 0x0c401f00050a7f89 */ /* 0x000e6200000e0000 */
        /* <DEDUP_REMOVED lines=9> */
[----:B0-----:R-:W-:Y:S01]  /*7de0*/  FADD.FTZ R3, R164, R3 ;  /* 0x00000003a4037221 */ /* 0x001fe20000010000 */
[-C--:B------:R-:W-:Y:S01]  /*7df0*/  FMUL.FTZ R72, R72, R9.reuse ;  /* 0x0000000948487220 */ /* 0x080fe20000410000 */
[-C--:B------:R-:W-:Y:S01]  /*7e00*/  FMUL.FTZ R73, R73, R9.reuse ;  /* 0x0000000949497220 */ /* 0x080fe20000410000 */
[-C--:B------:R-:W-:Y:S01]  /*7e10*/  FMUL.FTZ R76, R76, R9.reuse ;  /* 0x000000094c4c7220 */ /* 0x080fe20000410000 */
[-C--:B------:R-:W-:Y:S01]  /*7e20*/  FMUL.FTZ R77, R77, R9.reuse ;  /* 0x000000094d4d7220 */ /* 0x080fe20000410000 */
[-C--:B------:R-:W-:Y:S01]  /*7e30*/  FMUL.FTZ R80, R80, R9.reuse ;  /* 0x0000000950507220 */ /* 0x080fe20000410000 */
[-C--:B------:R-:W-:Y:S01]  /*7e40*/  FMUL.FTZ R81, R81, R9.reuse ;  /* 0x0000000951517220 */ /* 0x080fe20000410000 */
[----:B------:R-:W0:Y:S01]  /*7e50*/  MUFU.EX2 R169, R169 ;  /* 0x000000a900a97308 */ /* 0x000e220000000800 */
[----:B---3--:R-:W-:Y:S01]  /*7e60*/  FADD.FTZ R3, R165, R3 ;  /* 0x00000003a5037221 */ /* 0x008fe20000010000 */
[-C--:B------:R-:W-:Y:S01]  /*7e70*/  FMUL.FTZ R84, R84, R9.reuse ;  /* 0x0000000954547220 */ /* 0x080fe20000410000 */
[-C--:B------:R-:W-:Y:S01]  /*7e80*/  FMUL.FTZ R85, R85, R9.reuse ;  /* 0x0000000955557220 */ /* 0x080fe20000410000 */
[-C--:B------:R-:W-:Y:S01]  /*7e90*/  FMUL.FTZ R88, R88, R9.reuse ;  /* 0x0000000958587220 */ /* 0x080fe20000410000 */
[-C--:B------:R-:W-:Y:S01]  /*7ea0*/  FMUL.FTZ R89, R89, R9.reuse ;  /* 0x0000000959597220 */ /* 0x080fe20000410000 */
[-C--:B------:R-:W-:Y:S01]  /*7eb0*/  FMUL.FTZ R92, R92, R9.reuse ;  /* 0x000000095c5c7220 */ /* 0x080fe20000410000 */
[----:B-1----:R-:W-:Y:S01]  /*7ec0*/  FMNMX.FTZ R5, R5, R10, !PT ;  /* 0x0000000a05057209 */ /* 0x002fe20007810000 */
[----:B------:R-:W-:Y:S01]  /*7ed0*/  MUFU.EX2 R173, R173 ;  /* 0x000000ad00ad7308 */ /* 0x000fe20000000800 */
[----:B--2---:R-:W-:Y:S01]  /*7ee0*/  FADD.FTZ R3, R156, R3 ;  /* 0x000000039c037221 */ /* 0x004fe20000010000 */
[-C--:B------:R-:W-:Y:S01]  /*7ef0*/  FMUL.FTZ R93, R93, R9.reuse ;  /* 0x000000095d5d7220 */ /* 0x080fe20000410000 */
[-C--:B------:R-:W-:Y:S01]  /*7f00*/  FMUL.FTZ R96, R96, R9.reuse ;  /* 0x0000000960607220 */ /* 0x080fe20000410000 */
[----:B------:R-:W1:Y:S01]  /*7f10*/  SHFL.BFLY PT, R10, R5, 0x1, 0x1f ;  /* 0x0c201f00050a7f89 */ /* 0x000e6200000e0000 */
[-C--:B------:R-:W-:Y:S01]  /*7f20*/  FMUL.FTZ R97, R97, R9.reuse ;  /* 0x0000000961617220 */ /* 0x080fe20000410000 */
[-C--:B------:R-:W-:Y:S01]  /*7f30*/  FMUL.FTZ R100, R100, R9.reuse ;  /* 0x0000000964647220 */ /* 0x080fe20000410000 */
[-C--:B------:R-:W-:Y:S01]  /*7f40*/  FMUL.FTZ R101, R101, R9.reuse ;  /* 0x0000000965657220 */ /* 0x080fe20000410000 */
[----:B------:R-:W-:Y:S01]  /*7f50*/  MUFU.EX2 R160, R176 ;  /* 0x000000b000a07308 */ /* 0x000fe20000000800 */
[C---:B0-----:R-:W-:Y:S01]  /*7f60*/  FADD.FTZ R3, R169.reuse, R3 ;  /* 0x00000003a9037221 */ /* 0x041fe20000010000 */
[----:B------:R-:W-:Y:S01]  /*7f70*/  F2FP.F16.F32.PACK_AB R156, R169, R156 ;  /* 0x0000009ca99c723e */ /* 0x000fe200000000ff */
        /* <DEDUP_REMOVED lines=17> */
[----:B-1----:R-:W-:Y:S01]  /*8090*/  FMNMX.FTZ R5, R5, R10, !PT ;  /* 0x0000000a05057209 */ /* 0x002fe20007810000 */
[-C--:B------:R-:W-:Y:S01]  /*80a0*/  FMUL.FTZ R133, R133, R9.reuse ;  /* 0x0000000985857220 */ /* 0x080fe20000410000 */
[-C--:B------:R-:W-:Y:S01]  /*80b0*/  FMUL.FTZ R136, R136, R9.reuse ;  /* 0x0000000988887220 */ /* 0x080fe20000410000 */
[-C--:B------:R-:W-:Y:S01]  /*80c0*/  FMUL.FTZ R137, R137, R9.reuse ;  /* 0x0000000989897220 */ /* 0x080fe20000410000 */
[----:B------:R-:W-:Y:S01]  /*80d0*/  MUFU.EX2 R181, R181 ;  /* 0x000000b500b57308 */ /* 0x000fe20000000800 */
[C---:B------:R-:W-:Y:S01]  /*80e0*/  FADD.FTZ R8, -R5.reuse, R8 ;  /* 0x0000000805087221 */ /* 0x040fe20000010100 */
[----:B------:R-:W-:Y:S01]  /*80f0*/  FMUL.FTZ R10, R5, UR18 ;  /* 0x00000012050a7c20 */ /* 0x000fe20008410000 */
[-C--:B------:R-:W-:Y:S01]  /*8100*/  FMUL.FTZ R140, R140, R9.reuse ;  /* 0x000000098c8c7220 */ /* 0x080fe20000410000 */
[-C--:B------:R-:W-:Y:S01]  /*8110*/  FMUL.FTZ R141, R141, R9.reuse ;  /* 0x000000098d8d7220 */ /* 0x080fe20000410000 */
[----:B------:R-:W-:Y:S01]  /*8120*/  FMUL.FTZ R8, R8, UR18 ;  /* 0x0000001208087c20 */ /* 0x000fe20008410000 */
        /* <DEDUP_REMOVED lines=12> */
[----:B------:R-:W1:Y:S01]  /*81f0*/  MUFU.EX2 R8, R8 ;  /* 0x0000000800087308 */ /* 0x000e620000000800 */
[--C-:B------:R-:W-:Y:S01]  /*8200*/  FFMA.FTZ R175, R175, UR18, -R10.reuse ;  /* 0x00000012afaf7c23 */ /* 0x100fe2000801080a */
[--C-:B------:R-:W-:Y:S01]  /*8210*/  FFMA.FTZ R178, R178, UR18, -R10.reuse ;  /* 0x00000012b2b27c23 */ /* 0x100fe2000801080a */
[--C-:B------:R-:W-:Y:S01]  /*8220*/  FFMA.FTZ R179, R179, UR18, -R10.reuse ;  /* 0x00000012b3b37c23 */ /* 0x100fe2000801080a */
[--C-:B------:R-:W-:Y:S01]  /*8230*/  FFMA.FTZ R182, R182, UR18, -R10.reuse ;  /* 0x00000012b6b67c23 */ /* 0x100fe2000801080a */
[----:B------:R-:W-:Y:S01]  /*8240*/  FFMA.FTZ R10, R183, UR18, -R10 ;  /* 0x00000012b70a7c23 */ /* 0x000fe2000801080a */
[-C--:B------:R-:W-:Y:S01]  /*8250*/  FMUL.FTZ R144, R144, R9.reuse ;  /* 0x0000000990907220 */ /* 0x080fe20000410000 */
[-C--:B------:R-:W-:Y:S01]  /*8260*/  FMUL.FTZ R145, R145, R9.reuse ;  /* 0x0000000991917220 */ /* 0x080fe20000410000 */
[----:B------:R-:W2:Y:S01]  /*8270*/  MUFU.EX2 R154, R154 ;  /* 0x0000009a009a7308 */ /* 0x000ea20000000800 */
[----:B0-----:R-:W-:Y:S01]  /*8280*/  FADD.FTZ R3, R158, R3 ;  /* 0x000000039e037221 */ /* 0x001fe20000010000 */
[----:B------:R-:W-:Y:S01]  /*8290*/  F2FP.F16.F32.PACK_AB R158, R173, R158 ;  /* 0x0000009ead9e723e */ /* 0x000fe200000000ff */
[-C--:B------:R-:W-:Y:S01]  /*82a0*/  FMUL.FTZ R148, R148, R9.reuse ;  /* 0x0000000994947220 */ /* 0x080fe20000410000 */
[----:B------:R-:W-:Y:S01]  /*82b0*/  FMUL.FTZ R149, R149, R9 ;  /* 0x0000000995957220 */ /* 0x000fe20000410000 */
[----:B------:R-:W-:-:S03]  /*82c0*/  FADD.FTZ R3, R173, R3 ;  /* 0x00000003ad037221 */ /* 0x000fc60000010000 */
[----:B------:R-:W0:Y:S01]  /*82d0*/  MUFU.EX2 R155, R155 ;  /* 0x0000009b009b7308 */ /* 0x000e220000000800 */
[----:B-1----:R1:W-:Y:S01]  /*82e0*/  @!P2 STS [R13+0x38420], R8 ;  /* 0x038420080d00a388 */ /* 0x0023e20000000800 */
[----:B------:R-:W-:Y:S01]  /*82f0*/  FADD.FTZ R3, R160, R3 ;  /* 0x00000003a0037221 */ /* 0x000fe20000010000 */
[----:B------:R-:W-:Y:S01]  /*8300*/  F2FP.F16.F32.PACK_AB R160, R177, R160 ;  /* 0x000000a0b1a0723e */ /* 0x000fe200000000ff */
[-C--:B------:R-:W-:Y:S01]  /*8310*/  FMUL.FTZ R26, R26, R8.reuse ;  /* 0x000000081a1a7220 */ /* 0x080fe20000410000 */
[-C--:B------:R-:W-:Y:S01]  /*8320*/  FMUL.FTZ R27, R27, R8.reuse ;  /* 0x000000081b1b7220 */ /* 0x080fe20000410000 */
[-C--:B------:R-:W-:Y:S01]  /*8330*/  FMUL.FTZ R30, R30, R8.reuse ;  /* 0x000000081e1e7220 */ /* 0x080fe20000410000 */
[----:B------:R-:W-:Y:S01]  /*8340*/  FMUL.FTZ R31, R31, R8 ;  /* 0x000000081f1f7220 */ /* 0x000fe20000410000 */
[----:B------:R-:W3:Y:S01]  /*8350*/  MUFU.EX2 R191, R11 ;  /* 0x0000000b00bf7308 */ /* 0x000ee20000000800 */
[----:B--2---:R-:W-:Y:S01]  /*8360*/  FFMA.FTZ R12, R8, R6, R154 ;  /* 0x00000006080c7223 */ /* 0x004fe2000001009a */
[-C--:B------:R-:W-:Y:S01]  /*8370*/  FMUL.FTZ R34, R34, R8.reuse ;  /* 0x0000000822227220 */ /* 0x080fe20000410000 */
[-C--:B------:R-:W-:Y:S01]  /*8380*/  FMUL.FTZ R35, R35, R8.reuse ;  /* 0x0000000823237220 */ /* 0x080fe20000410000 */
[-C--:B------:R-:W-:Y:S01]  /*8390*/  FMUL.FTZ R38, R38, R8.reuse ;  /* 0x0000000826267220 */ /* 0x080fe20000410000 */
[-C--:B------:R-:W-:Y:S01]  /*83a0*/  FMUL.FTZ R39, R39, R8.reuse ;  /* 0x0000000827277220 */ /* 0x080fe20000410000 */
[-C--:B------:R-:W-:Y:S01]  /*83b0*/  FMUL.FTZ R42, R42, R8.reuse ;  /* 0x000000082a2a7220 */ /* 0x080fe20000410000 */
[----:B------:R-:W-:Y:S01]  /*83c0*/  FMUL.FTZ R43, R43, R8 ;  /* 0x000000082b2b7220 */ /* 0x000fe20000410000 */
[----:B------:R-:W2:Y:S01]  /*83d0*/  MUFU.EX2 R159, R159 ;  /* 0x0000009f009f7308 */ /* 0x000ea20000000800 */
[C---:B0-----:R-:W-:Y:S01]  /*83e0*/  FADD.FTZ R12, R155.reuse, R12 ;  /* 0x0000000c9b0c7221 */ /* 0x041fe20000010000 */
[----:B------:R-:W-:Y:S01]  /*83f0*/  F2FP.F16.F32.PACK_AB R189, R155, R154 ;  /* 0x0000009a9bbd723e */ /* 0x000fe200000000ff */
[----:B------:R-:W-:Y:S01]  /*8400*/  FMUL.FTZ R46, R46, R8 ;  /* 0x000000082e2e7220 */ /* 0x000fe20000410000 */
[----:B------:R-:W-:Y:S01]  /*8410*/  F2FP.F16.F32.PACK_AB R154, R165, R164 ;  /* 0x000000a4a59a723e */ /* 0x000fe200000000ff */
[-C--:B------:R-:W-:Y:S01]  /*8420*/  FMUL.FTZ R47, R47, R8.reuse ;  /* 0x000000082f2f7220 */ /* 0x080fe20000410000 */
[-C--:B------:R-:W-:Y:S01]  /*8430*/  FMUL.FTZ R50, R50, R8.reuse ;  /* 0x0000000832327220 */ /* 0x080fe20000410000 */
[-C--:B------:R-:W-:Y:S01]  /*8440*/  FMUL.FTZ R51, R51, R8.reuse ;  /* 0x0000000833337220 */ /* 0x080fe20000410000 */
[----:B------:R0:W-:Y:S01]  /*8450*/  MUFU.EX2 R6, R162 ;  /* 0x000000a200067308 */ /* 0x0001e20000000800 */
        /* <DEDUP_REMOVED lines=8> */
[C---:B--2---:R-:W-:Y:S01]  /*84e0*/  F2FP.F16.F32.PACK_AB R191, R159.reuse, R191 ;  /* 0x000000bf9fbf723e */ /* 0x044fe200000000ff */
[----:B------:R-:W-:Y:S01]  /*84f0*/  BAR.SYNC.DEFER_BLOCKING 0xf, 0x100 ;  /* 0x03c4000000007b1d */ /* 0x000fe20000010000 */
[----:B------:R-:W-:Y:S01]  /*8500*/  FADD.FTZ R12, R159, R12 ;  /* 0x0000000c9f0c7221 */ /* 0x000fe20000010000 */
[----:B0-----:R-:W-:Y:S01]  /*8510*/  F2FP.F16.F32.PACK_AB R162, R181, R180 ;  /* 0x000000b4b5a2723e */ /* 0x001fe200000000ff */
        /* <DEDUP_REMOVED lines=12> */
[----:B---3--:R-:W-:Y:S01]  /*85e0*/  F2FP.F16.F32.PACK_AB R153, R11, R6 ;  /* 0x000000060b99723e */ /* 0x008fe200000000ff */
        /* <DEDUP_REMOVED lines=14> */
[----:B------:R-:W2:Y:S01]  /*86d0*/  MUFU.EX2 R171, R171 ;  /* 0x000000ab00ab7308 */ /* 0x000ea20000000800 */
        /* <DEDUP_REMOVED lines=16> */
[----:B--2---:R-:W-:Y:S01]  /*87e0*/  F2FP.F16.F32.PACK_AB R157, R171, R170 ;  /* 0x000000aaab9d723e */ /* 0x004fe200000000ff */
        /* <DEDUP_REMOVED lines=9> */
[----:B------:R1:W-:Y:S01]  /*8880*/  STSM.16.M88.4 [R184+0x36400], R188 ;  /* 0x036400bcb8007844 */ /* 0x0003e20000000200 */
[----:B------:R-:W-:Y:S01]  /*8890*/  FADD.FTZ R12, R6, R12 ;  /* 0x0000000c060c7221 */ /* 0x000fe20000010000 */
[----:B------:R-:W-:-:S02]  /*88a0*/  FADD.FTZ R3, R177, R3 ;  /* 0x00000003b1037221 */ /* 0x000fc40000010000 */
[----:B------:R1:W-:Y:S01]  /*88b0*/  STSM.16.M88.4 [R185], R152 ;  /* 0x00000098b9007844 */ /* 0x0003e20000000200 */
        /* <DEDUP_REMOVED lines=8> */
[----:B------:R-:W-:-:S04]  /*8940*/  FADD.FTZ R12, R167, R12 ;  /* 0x0000000ca70c7221 */ /* 0x000fc80000010000 */
[----:B------:R-:W-:Y:S01]  /*8950*/  FADD.FTZ R12, R170, R12 ;  /* 0x0000000caa0c7221 */ /* 0x000fe20000010000 */
[----:B------:R-:W0:Y:S01]  /*8960*/  MUFU.EX2 R10, R10 ;  /* 0x0000000a000a7308 */ /* 0x000e220000000800 */
[----:B--2---:R-:W-:Y:S02]  /*8970*/  F2FP.F16.F32.PACK_AB R161, R179, R178 ;  /* 0x000000b2b3a1723e */ /* 0x004fe400000000ff */
[----:B------:R-:W-:-:S04]  /*8980*/  FADD.FTZ R12, R171, R12 ;  /* 0x0000000cab0c7221 */ /* 0x000fc80000010000 */
[----:B------:R-:W-:-:S04]  /*8990*/  FADD.FTZ R12, R174, R12 ;  /* 0x0000000cae0c7221 */ /* 0x000fc80000010000 */
[----:B------:R-:W-:-:S04]  /*89a0*/  FADD.FTZ R175, R175, R12 ;  /* 0x0000000cafaf7221 */ /* 0x000fc80000010000 */
[----:B------:R-:W-:Y:S01]  /*89b0*/  FADD.FTZ R178, R178, R175 ;  /* 0x000000afb2b27221 */ /* 0x000fe20000010000 */
[----:B0-----:R-:W-:-:S03]  /*89c0*/  F2FP.F16.F32.PACK_AB R163, R10, R182 ;  /* 0x000000b60aa3723e */ /* 0x001fc600000000ff */
[----:B------:R-:W-:Y:S02]  /*89d0*/  FADD.FTZ R179, R179, R178 ;  /* 0x000000b2b3b37221 */ /* 0x000fe40000010000 */
[----:B------:R1:W-:Y:S01]  /*89e0*/  STSM.16.M88.4 [R186], R160 ;  /* 0x000000a0ba007844 */ /* 0x0003e20000000200 */
[----:B------:R-:W-:Y:S01]  /*89f0*/  WARPGROUP.ARRIVE ;  /* 0x00000000000079c5 */ /* 0x000fe20000000000 */
[----:B------:R-:W-:-:S04]  /*8a00*/  FADD.FTZ R179, R182, R179 ;  /* 0x000000b3b6b37221 */ /* 0x000fc80000010000 */
[----:B------:R-:W-:Y:S01]  /*8a10*/  FADD.FTZ R6, R10, R179 ;  /* 0x000000b30a067221 */ /* 0x000fe20000010000 */
[----:B------:R-:W-:Y:S01]  /*8a20*/  HGMMA.64x256x16.F32 R24, R188, gdesc[UR8].tnspB, R24, gsb0 ;  /* 0x43e00008bc187df0 */ /* 0x000fe20008000818 */
        /* <DEDUP_REMOVED lines=27> */
.L_x_1029:
[----:B------:R-:W-:Y:S01]  /*8be0*/  UIADD3 UR5, UR5, 0x38860, URZ ;  /* 0x0003886005057890 */ /* 0x000fe2000fffe03f */
[----:B------:R-:W-:Y:S01]  /*8bf0*/  IMAD.MOV.U32 R8, RZ, RZ, R5 ;  /* 0x000000ffff087224 */ /* 0x000fe200078e0005 */
[----:B------:R-:W-:Y:S01]  /*8c00*/  UMOV UR7, UR36 ;  /* 0x0000002400077c82 */ /* 0x000fe20008000000 */
[----:B------:R-:W-:Y:S01]  /*8c10*/  IMAD.MOV.U32 R9, RZ, RZ, R4 ;  /* 0x000000ffff097224 */ /* 0x000fe200078e0004 */
[----:B------:R-:W-:-:S09]  /*8c20*/  UPRMT UR5, UR40, 0x654, UR5 ;  /* 0x0000065428057896 */ /* 0x000fd20008000005 */
[----:B------:R-:W-:Y:S01]  /*8c30*/  SYNCS.ARRIVE.TRANS64.RED.A1T0 RZ, [UR5], RZ ;  /* 0x000000ffffff79a7 */ /* 0x000fe20008100405 */
[----:B------:R-:W-:Y:S05]  /*8c40*/  @P1 BRA `(.L_x_1030) ;  /* 0xffffffd4008c1947 */ /* 0x000fea000383ffff */
.L_x_1019:
[----:B------:R-:W0:Y:S01]  /*8c50*/  SHFL.BFLY PT, R0, R3, 0x2, 0x1f ;  /* 0x0c401f0003007f89 */ /* 0x000e2200000e0000 */
[----:B------:R-:W-:Y:S01]  /*8c60*/  IMAD.MOV.U32 R152, RZ, RZ, -0x800000 ;  /* 0xff800000ff987424 */ /* 0x000fe200078e00ff */
[----:B------:R-:W-:Y:S02]  /*8c70*/  UIADD3 UR37, UR37, 0x1, URZ ;  /* 0x0000000125257890 */ /* 0x000fe4000fffe03f */
[----:B------:R-:W1:Y:S01]  /*8c80*/  SHFL.BFLY PT, R7, R6, 0x2, 0x1f ;  /* 0x0c401f0006077f89 */ /* 0x000e6200000e0000 */
[----:B------:R-:W-:Y:S08]  /*8c90*/  BAR.ARV 0x8, 0x100 ;  /* 0x0204000000007b1d */ /* 0x000ff00000002000 */
[----:B------:R-:W-:Y:S01]  /*8ca0*/  BAR.SYNC.DEFER_BLOCKING 0xf, 0x100 ;  /* 0x03c4000000007b1d */ /* 0x000fe20000010000 */
[----:B0-----:R-:W-:Y:S01]  /*8cb0*/  FADD.FTZ R9, R0, R3 ;  /* 0x0000000300097221 */ /* 0x001fe20000010000 */
[----:B------:R-:W-:-:S02]  /*8cc0*/  IMAD.MOV.U32 R3, RZ, RZ, -0x800000 ;  /* 0xff800000ff037424 */ /* 0x000fc400078e00ff */
[----:B-1----:R-:W-:Y:S02]  /*8cd0*/  FADD.FTZ R10, R7, R6 ;  /* 0x00000006070a7221 */ /* 0x002fe40000010000 */
[----:B------:R-:W0:Y:S01]  /*8ce0*/  SHFL.BFLY PT, R0, R9, 0x1, 0x1f ;  /* 0x0c201f0009007f89 */ /* 0x000e2200000e0000 */
[----:B------:R-:W-:Y:S01]  /*8cf0*/  IMAD.U32 R6, RZ, RZ, UR36 ;  /* 0x00000024ff067e24 */ /* 0x000fe2000f8e00ff */
[----:B------:R-:W-:Y:S02]  /*8d00*/  UIADD3 UR36, UR36, 0x1, URZ ;  /* 0x0000000124247890 */ /* 0x000fe4000fffe03f */
[----:B------:R-:W1:Y:S02]  /*8d10*/  SHFL.BFLY PT, R11, R10, 0x1, 0x1f ;  /* 0x0c201f000a0b7f89 */ /* 0x000e6400000e0000 */
[----:B------:R-:W-:-:S04]  /*8d20*/  UISETP.NE.AND UP0, UPT, UR36, 0x2, UPT ;  /* 0x000000022400788c */ /* 0x000fc8000bf05270 */
[----:B------:R-:W-:Y:S02]  /*8d30*/  USEL UR4, URZ, 0x1, UP0 ;  /* 0x000000013f047887 */ /* 0x000fe40008000000 */
[----:B------:R-:W-:-:S04]  /*8d40*/  USEL UR36, UR36, URZ, UP0 ;  /* 0x0000003f24247287 */ /* 0x000fc80008000000 */
[----:B------:R-:W-:Y:S01]  /*8d50*/  LOP3.LUT R2, R2, UR4, RZ, 0x3c, !PT ;  /* 0x0000000402027c12 */ /* 0x000fe2000f8e3cff */
[----:B0-----:R-:W-:Y:S01]  /*8d60*/  FADD.FTZ R7, R9, R0 ;  /* 0x0000000009077221 */ /* 0x001fe20000010000 */
[----:B------:R-:W-:Y:S02]  /*8d70*/  IMAD.U32 R9, RZ, RZ, UR18 ;  /* 0x00000012ff097e24 */ /* 0x000fe4000f8e00ff */
[----:B-1----:R-:W-:Y:S02]  /*8d80*/  FADD.FTZ R8, R10, R11 ;  /* 0x0000000b0a087221 */ /* 0x002fe40000010000 */
[----:B------:R-:W-:Y:S01]  /*8d90*/  FSETP.NE.FTZ.AND P0, PT, R7, RZ, PT ;  /* 0x000000ff0700720b */ /* 0x000fe20003f15000 */
[----:B------:R-:W-:Y:S02]  /*8da0*/  IMAD.U32 R11, RZ, RZ, UR18 ;  /* 0x00000012ff0b7e24 */ /* 0x000fe4000f8e00ff */
[----:B------:R-:W-:-:S10]  /*8db0*/  FSETP.NE.FTZ.AND P1, PT, R8, RZ, PT ;  /* 0x000000ff0800720b */ /* 0x000fd40003f35000 */
[----:B------:R-:W0:Y:S01]  /*8dc0*/  @P0 MUFU.LG2 R12, R7 ;  /* 0x00000007000c0308 */ /* 0x000e220000000c00 */
[----:B------:R-:W-:Y:S02]  /*8dd0*/  @P0 FMUL.FTZ R11, R11, 0.69314718246459960938 ;  /* 0x3f3172180b0b0820 */ /* 0x000fe40000410000 */
[----:B------:R-:W-:-:S05]  /*8de0*/  @P1 FMUL.FTZ R9, R9, 0.69314718246459960938 ;  /* 0x3f31721809091820 */ /* 0x000fca0000410000 */
[----:B------:R-:W1:Y:S01]  /*8df0*/  @P1 MUFU.LG2 R0, R8 ;  /* 0x0000000800001308 */ /* 0x000e620000000c00 */
[----:B0-----:R-:W-:-:S04]  /*8e00*/  @P0 FMUL.FTZ R12, R12, 0.69314718246459960938 ;  /* 0x3f3172180c0c0820 */ /* 0x001fc80000410000 */
[----:B------:R-:W-:Y:S01]  /*8e10*/  @P0 FFMA.FTZ R3, R11, R4, R12 ;  /* 0x000000040b030223 */ /* 0x000fe2000001000c */
[----:B------:R-:W-:Y:S02]  /*8e20*/  IMAD.MOV.U32 R4, RZ, RZ, RZ ;  /* 0x000000ffff047224 */ /* 0x000fe400078e00ff */
[----:B-1----:R-:W-:-:S04]  /*8e30*/  @P1 FMUL.FTZ R0, R0, 0.69314718246459960938 ;  /* 0x3f31721800001820 */ /* 0x002fc80000410000 */
[----:B------:R-:W0:Y:S01]  /*8e40*/  @P0 MUFU.RCP R4, R7 ;  /* 0x0000000700040308 */ /* 0x000e220000001000 */
[----:B------:R-:W-:Y:S01]  /*8e50*/  @P1 FFMA.FTZ R152, R9, R5, R0 ;  /* 0x0000000509981223 */ /* 0x000fe20000010000 */
[----:B------:R-:W-:Y:S01]  /*8e60*/  ISETP.NE.AND P0, PT, R19, RZ, PT ;  /* 0x000000ff1300720c */ /* 0x000fe20003f05270 */
[----:B------:R-:W-:-:S06]  /*8e70*/  IMAD.MOV.U32 R0, RZ, RZ, RZ ;  /* 0x000000ffff007224 */ /* 0x000fcc00078e00ff */
[----:B------:R-:W1:Y:S06]  /*8e80*/  @P1 MUFU.RCP R0, R8 ;  /* 0x0000000800001308 */ /* 0x000e6c0000001000 */
[----:B------:R-:W-:Y:S02]  /*8e90*/  @!P0 IMAD R5, R6, 0x40, R17 ;  /* 0x0000004006058824 */ /* 0x000fe400078e0211 */
[-C--:B0-----:R-:W-:Y:S01]  /*8ea0*/  FMUL.FTZ R24, R24, R4.reuse ;  /* 0x0000000418187220 */ /* 0x081fe20000410000 */
[-C--:B------:R-:W-:Y:S01]  /*8eb0*/  FMUL.FTZ R25, R25, R4.reuse ;  /* 0x0000000419197220 */ /* 0x080fe20000410000 */
[-C--:B------:R-:W-:Y:S01]  /*8ec0*/  FMUL.FTZ R28, R28, R4.reuse ;  /* 0x000000041c1c7220 */ /* 0x080fe20000410000 */
[----:B------:R-:W-:Y:S01]  /*8ed0*/  @!P0 LEA R5, R5, UR41, 0x2 ;  /* 0x0000002905058c11 */ /* 0x000fe2000f8e10ff */
[-C--:B------:R-:W-:Y:S01]  /*8ee0*/  FMUL.FTZ R29, R29, R4.reuse ;  /* 0x000000041d1d7220 */ /* 0x080fe20000410000 */
[-C--:B------:R-:W-:Y:S01]  /*8ef0*/  FMUL.FTZ R32, R32, R4.reuse ;  /* 0x0000000420207220 */ /* 0x080fe20000410000 */
[-C--:B------:R-:W-:Y:S01]  /*8f00*/  FMUL.FTZ R33, R33, R4.reuse ;  /* 0x0000000421217220 */ /* 0x080fe20000410000 */
[-C--:B------:R-:W-:Y:S01]  /*8f10*/  FMUL.FTZ R36, R36, R4.reuse ;  /* 0x0000000424247220 */ /* 0x080fe20000410000 */
[----:B------:R0:W-:Y:S01]  /*8f20*/  @!P0 STS [R5+0x38400], R4 ;  /* 0x0384000405008388 */ /* 0x0001e20000000800 */
        /* <DEDUP_REMOVED lines=123> */
[----:B0-----:R-:W-:Y:S06]  /*96e0*/  BAR.ARV 0xe, 0x100 ;  /* 0x0384000000007b1d */ /* 0x001fec0000002000 */
.L_x_1000:
[----:B------:R-:W0:Y:S08]  /*96f0*/  S2UR UR40, SR_CgaCtaId ;  /* 0x00000000002879c3 */ /* 0x000e300000008800 */
[----:B------:R-:W-:Y:S06]  /*9700*/  BAR.SYNC.DEFER_BLOCKING 0x5, 0x180 ;  /* 0x0146000000007b1d */ /* 0x000fec0000010000 */
[----:B------:R-:W-:Y:S01]  /*9710*/  UMOV UR41, 0x400 ;  /* 0x0000040000297882 */ /* 0x000fe20000000000 */
[----:B------:R-:W-:Y:S01]  /*9720*/  BSSY B0, `(.L_x_1031) ;  /* 0x0000491000007945 */ /* 0x000fe20003800000 */
[----:B0-----:R-:W-:-:S09]  /*9730*/  ULEA UR41, UR40, UR41, 0x18 ;  /* 0x0000002928297291 */ /* 0x001fd2000f8ec03f */
[----:B------:R-:W0:Y:S02]  /*9740*/  LDS.128 R4, [UR41+0x388d0] ;  /* 0x0388d029ff047984 */ /* 0x000e240008000c00 */
[----:B0-----:R-:W-:Y:S02]  /*9750*/  R2UR UR4, R5 ;  /* 0x00000000050472ca */ /* 0x001fe400000e0000 */
[----:B------:R-:W-:Y:S01]  /*9760*/  R2UR UR5, R7 ;  /* 0x00000000070572ca */ /* 0x000fe200000e0000 */
[----:B------:R-:W-:Y:S06]  /*9770*/  BAR.ARV 0x4, 0x180 ;  /* 0x0106000000007b1d */ /* 0x000fec0000002000 */
[----:B------:R-:W-:Y:S08]  /*9780*/  @P0 BRA `(.L_x_1032) ;  /* 0x00000038005c0947 */ /* 0x000ff00003800000 */
[----:B------:R-:W2:Y:S01]  /*9790*/  LDL R0, [R1+0x34] ;  /* 0x0000340001007983 */ /* 0x000ea20000100800 */
[----:B------:R-:W0:Y:S01]  /*97a0*/  S2UR UR8, SR_SWINHI ;  /* 0x00000000000879c3 */ /* 0x000e220000002f00 */
[----:B------:R-:W-:Y:S01]  /*97b0*/  F2FP.F16.F32.PACK_AB R23, R71, R70 ;  /* 0x000000464717723e */ /* 0x000fe200000000ff */
[----:B------:R-:W-:Y:S01]  /*97c0*/  UMOV UR6, UR41 ;  /* 0x0000002900067c82 */ /* 0x000fe20008000000 */
[----:B0-----:R-:W-:Y:S01]  /*97d0*/  UMOV UR7, UR8 ;  /* 0x0000000800077c82 */ /* 0x001fe20008000000 */
[----:B------:R-:W-:Y:S02]  /*97e0*/  IMAD.U32 R4, RZ, RZ, UR6 ;  /* 0x00000006ff047e24 */ /* 0x000fe4000f8e00ff */
[----:B------:R-:W-:Y:S01]  /*97f0*/  IMAD.U32 R5, RZ, RZ, UR7 ;  /* 0x00000007ff057e24 */ /* 0x000fe2000f8e00ff */
[----:B------:R-:W-:Y:S01]  /*9800*/  ULDC.64 UR6, c[0x0][0xd08] ;  /* 0x0003420000067ab9 */ /* 0x000fe20000000a00 */
[----:B------:R-:W-:Y:S01]  /*9810*/  BAR.SYNC.DEFER_BLOCKING 0x1, 0x100 ;  /* 0x0044000000007b1d */ /* 0x000fe20000010000 */
[----:B--2---:R-:W-:-:S03]  /*9820*/  IMAD.WIDE R20, R0, 0x2, R4 ;  /* 0x0000000200147825 */ /* 0x004fc600078e0204 */
[C---:B------:R-:W-:Y:S02]  /*9830*/  IADD3 R9, P6, R20.reuse, 0x6060, RZ ;  /* 0x0000606014097810 */ /* 0x040fe40007fde0ff */
[C---:B------:R-:W-:Y:S02]  /*9840*/  IADD3 R12, P1, R20.reuse, 0x6020, RZ ;  /* 0x00006020140c7810 */ /* 0x040fe40007f3e0ff */
[----:B------:R-:W-:Y:S02]  /*9850*/  LOP3.LUT R8, R9, 0x380, RZ, 0xc0, !PT ;  /* 0x0000038009087812 */ /* 0x000fe400078ec0ff */
[----:B------:R-:W-:Y:S02]  /*9860*/  IADD3 R10, P0, R20, 0x6040, RZ ;  /* 0x00006040140a7810 */ /* 0x000fe40007f1e0ff */
[----:B------:R-:W-:Y:S02]  /*9870*/  SHF.R.U64 R8, R8, 0x3, RZ ;  /* 0x0000000308087819 */ /* 0x000fe400000012ff */
[----:B------:R-:W-:-:S02]  /*9880*/  LOP3.LUT R13, R12, 0x380, RZ, 0xc0, !PT ;  /* 0x000003800c0d7812 */ /* 0x000fc400078ec0ff */
[----:B------:R-:W-:Y:S01]  /*9890*/  LOP3.LUT R8, R8, R9, RZ, 0x3c, !PT ;  /* 0x0000000908087212 */ /* 0x000fe200078e3cff */
[----:B------:R-:W-:Y:S01]  /*98a0*/  IMAD.X R9, RZ, RZ, R21, P6 ;  /* 0x000000ffff097224 */ /* 0x000fe200030e0615 */
[----:B------:R-:W-:Y:S02]  /*98b0*/  LOP3.LUT R11, R10, 0x380, RZ, 0xc0, !PT ;  /* 0x000003800a0b7812 */ /* 0x000fe400078ec0ff */
[----:B------:R-:W-:Y:S02]  /*98c0*/  LOP3.LUT R0, R20, 0x380, RZ, 0xc0, !PT ;  /* 0x0000038014007812 */ /* 0x000fe400078ec0ff */
[----:B------:R-:W-:Y:S02]  /*98d0*/  SHF.R.U64 R13, R13, 0x3, RZ ;  /* 0x000000030d0d7819 */ /* 0x000fe400000012ff */
[----:B------:R-:W-:Y:S02]  /*98e0*/  SHF.R.U64 R11, R11, 0x3, RZ ;  /* 0x000000030b0b7819 */ /* 0x000fe400000012ff */
[----:B------:R-:W-:-:S02]  /*98f0*/  SHF.R.U64 R0, R0, 0x3, RZ ;  /* 0x0000000300007819 */ /* 0x000fc400000012ff */
[----:B------:R-:W-:Y:S01]  /*9900*/  LOP3.LUT R12, R13, R12, RZ, 0x3c, !PT ;  /* 0x0000000c0d0c7212 */ /* 0x000fe200078e3cff */
[--C-:B------:R-:W-:Y:S01]  /*9910*/  IMAD.X R13, RZ, RZ, R21.reuse, P1 ;  /* 0x000000ffff0d7224 */ /* 0x100fe200008e0615 */
[----:B------:R-:W-:Y:S01]  /*9920*/  MOV R165, R8 ;  /* 0x0000000800a57202 */ /* 0x000fe20000000f00 */
[--C-:B------:R-:W-:Y:S01]  /*9930*/  IMAD.MOV.U32 R9, RZ, RZ, R21.reuse ;  /* 0x000000ffff097224 */ /* 0x100fe200078e0015 */
[----:B------:R-:W-:Y:S01]  /*9940*/  LOP3.LUT R10, R11, R10, RZ, 0x3c, !PT ;  /* 0x0000000a0b0a7212 */ /* 0x000fe200078e3cff */
[----:B------:R-:W-:Y:S01]  /*9950*/  IMAD.X R11, RZ, RZ, R21, P0 ;  /* 0x000000ffff0b7224 */ /* 0x000fe200000e0615 */
[----:B------:R-:W-:Y:S02]  /*9960*/  LOP3.LUT R8, R0, R20, RZ, 0x3c, !PT ;  /* 0x0000001400087212 */ /* 0x000fe400078e3cff */
[----:B------:R-:W-:Y:S02]  /*9970*/  IADD3 R162, P0, R20, 0x2060, RZ ;  /* 0x0000206014a27810 */ /* 0x000fe40007f1e0ff */
[----:B------:R-:W-:-:S02]  /*9980*/  MOV R153, R12 ;  /* 0x0000000c00997202 */ /* 0x000fc40000000f00 */
[----:B------:R-:W-:Y:S02]  /*9990*/  MOV R12, R8 ;  /* 0x00000008000c7202 */ /* 0x000fe40000000f00 */
[----:B------:R-:W0:Y:S01]  /*99a0*/  LDC R9, c[0x0][0xbd4] ;  /* 0x0002f500ff097b82 */ /* 0x000e220000000800 */
[----:B------:R-:W-:Y:S02]  /*99b0*/  LOP3.LUT R163, R162, 0x380, RZ, 0xc0, !PT ;  /* 0x00000380a2a37812 */ /* 0x000fe400078ec0ff */
[----:B------:R-:W-:Y:S02]  /*99c0*/  ISETP.NE.AND P1, PT, R22, RZ, PT ;  /* 0x000000ff1600720c */ /* 0x000fe40003f25270 */
[----:B------:R-:W-:Y:S02]  /*99d0*/  SHF.R.U64 R163, R163, 0x3, RZ ;  /* 0x00000003a3a37819 */ /* 0x000fe400000012ff */
[C---:B------:R-:W-:Y:S02]  /*99e0*/  IADD3 R154, P3, R20.reuse, 0x4060, RZ ;  /* 0x00004060149a7810 */ /* 0x040fe40007f7e0ff */
[----:B------:R-:W-:Y:S01]  /*99f0*/  LOP3.LUT R162, R163, R162, RZ, 0x3c, !PT ;  /* 0x000000a2a3a27212 */ /* 0x000fe200078e3cff */
[----:B------:R-:W-:Y:S01]  /*9a00*/  IMAD.X R163, RZ, RZ, R21, P0 ;  /* 0x000000ffffa37224 */ /* 0x000fe200000e0615 */
[----:B------:R-:W-:-:S02]  /*9a10*/  IADD3 R8, P0, R20, 0x2040, RZ ;  /* 0x0000204014087810 */ /* 0x000fc40007f1e0ff */
[----:B------:R-:W-:Y:S02]  /*9a20*/  LOP3.LUT R155, R154, 0x380, RZ, 0xc0, !PT ;  /* 0x000003809a9b7812 */ /* 0x000fe400078ec0ff */
[----:B------:R-:W-:Y:S02]  /*9a30*/  LOP3.LUT R0, R8, 0x380, RZ, 0xc0, !PT ;  /* 0x0000038008007812 */ /* 0x000fe400078ec0ff */
[----:B------:R-:W-:Y:S02]  /*9a40*/  SHF.R.U64 R155, R155, 0x3, RZ ;  /* 0x000000039b9b7819 */ /* 0x000fe400000012ff */
[----:B------:R-:W-:Y:S02]  /*9a50*/  SHF.R.U64 R0, R0, 0x3, RZ ;  /* 0x0000000300007819 */ /* 0x000fe400000012ff */
[----:B------:R-:W-:Y:S01]  /*9a60*/  LOP3.LUT R154, R155, R154, RZ, 0x3c, !PT ;  /* 0x0000009a9b9a7212 */ /* 0x000fe200078e3cff */
[----:B------:R-:W-:Y:S01]  /*9a70*/  IMAD.X R155, RZ, RZ, R21, P3 ;  /* 0x000000ffff9b7224 */ /* 0x000fe200018e0615 */
[----:B------:R-:W-:-:S02]  /*9a80*/  LOP3.LUT R8, R0, R8, RZ, 0x3c, !PT ;  /* 0x0000000800087212 */ /* 0x000fc400078e3cff */
[----:B0-----:R-:W-:Y:S01]  /*9a90*/  SEL R0, R22, R9, P1 ;  /* 0x0000000916007207 */ /* 0x001fe20000800000 */
[----:B------:R-:W-:Y:S01]  /*9aa0*/  IMAD.X R9, RZ, RZ, R21, P0 ;  /* 0x000000ffff097224 */ /* 0x000fe200000e0615 */
[----:B------:R-:W-:Y:S02]  /*9ab0*/  MOV R154, R154 ;  /* 0x0000009a009a7202 */ /* 0x000fe40000000f00 */
[----:B------:R-:W-:Y:S02]  /*9ac0*/  MOV R164, R10 ;  /* 0x0000000a00a47202 */ /* 0x000fe40000000f00 */
[----:B------:R-:W-:Y:S02]  /*9ad0*/  MOV R18, R8 ;  /* 0x0000000800127202 */ /* 0x000fe40000000f00 */
[----:B------:R-:W-:Y:S02]  /*9ae0*/  IADD3 R8, P0, R20, 0x2020, RZ ;  /* 0x0000202014087810 */ /* 0x000fe40007f1e0ff */
[----:B------:R-:W-:-:S02]  /*9af0*/  F2FP.F16.F32.PACK_AB R10, R29, R28 ;  /* 0x0000001c1d0a723e */ /* 0x000fc400000000ff */
[----:B------:R-:W-:Y:S02]  /*9b00*/  LOP3.LUT R9, R8, 0x380, RZ, 0xc0, !PT ;  /* 0x0000038008097812 */ /* 0x000fe400078ec0ff */
[----:B------:R-:W-:Y:S02]  /*9b10*/  F2FP.F16.F32.PACK_AB R11, R31, R30 ;  /* 0x0000001e1f0b723e */ /* 0x000fe400000000ff */
[----:B------:R-:W-:Y:S02]  /*9b20*/  SHF.R.U64 R9, R9, 0x3, RZ ;  /* 0x0000000309097819 */ /* 0x000fe400000012ff */
[----:B------:R-:W-:Y:S02]  /*9b30*/  IADD3 R14, P2, R20, 0x6000, RZ ;  /* 0x00006000140e7810 */ /* 0x000fe40007f5e0ff */
[----:B------:R-:W-:Y:S01]  /*9b40*/  LOP3.LUT R8, R9, R8, RZ, 0x3c, !PT ;  /* 0x0000000809087212 */ /* 0x000fe200078e3cff */
[----:B------:R-:W-:Y:S01]  /*9b50*/  IMAD.X R9, RZ, RZ, R21, P0 ;  /* 0x000000ffff097224 */ /* 0x000fe200000e0615 */
[----:B------:R-:W-:-:S02]  /*9b60*/  LOP3.LUT R15, R14, 0x380, RZ, 0xc0, !PT ;  /* 0x000003800e0f7812 */ /* 0x000fc400078ec0ff */
[----:B------:R-:W-:Y:S02]  /*9b70*/  F2FP.F16.F32.PACK_AB R13, R35, R34 ;  /* 0x00000022230d723e */ /* 0x000fe400000000ff */
[----:B------:R-:W-:Y:S02]  /*9b80*/  MOV R155, R8 ;  /* 0x00000008009b7202 */ /* 0x000fe40000000f00 */
[----:B------:R-:W-:Y:S02]  /*9b90*/  F2FP.F16.F32.PACK_AB R8, R25, R24 ;  /* 0x000000181908723e */ /* 0x000fe400000000ff */
[----:B------:R-:W-:Y:S02]  /*9ba0*/  F2FP.F16.F32.PACK_AB R9, R27, R26 ;  /* 0x0000001a1b09723e */ /* 0x000fe400000000ff */
[----:B------:R-:W-:Y:S02]  /*9bb0*/  SHF.R.U64 R15, R15, 0x3, RZ ;  /* 0x000000030f0f7819 */ /* 0x000fe400000012ff */
[C---:B------:R-:W-:Y:S01]  /*9bc0*/  IADD3 R156, P4, R20.reuse, 0x4040, RZ ;  /* 0x00004040149c7810 */ /* 0x040fe20007f9e0ff */
[----:B------:R0:W-:Y:S01]  /*9bd0*/  STSM.16.M88.4 [R12], R8 ;  /* 0x000000080c007844 */ /* 0x0001e20000000200 */
[----:B------:R-:W-:Y:S01]  /*9be0*/  LOP3.LUT R14, R15, R14, RZ, 0x3c, !PT ;  /* 0x0000000e0f0e7212 */ /* 0x000fe200078e3cff */
[----:B------:R-:W-:Y:S01]  /*9bf0*/  IMAD.X R15, RZ, RZ, R21, P2 ;  /* 0x000000ffff0f7224 */ /* 0x000fe200010e0615 */
[----:B------:R-:W-:-:S02]  /*9c00*/  IADD3 R158, P5, R20, 0x4020, RZ ;  /* 0x00004020149e7810 */ /* 0x000fc40007fbe0ff */
[----:B------:R-:W-:Y:S02]  /*9c10*/  IADD3 R160, P6, R20, 0x4000, RZ ;  /* 0x0000400014a07810 */ /* 0x000fe40007fde0ff */
[----:B------:R-:W-:Y:S02]  /*9c20*/  MOV R7, R14 ;  /* 0x0000000e00077202 */ /* 0x000fe40000000f00 */
[----:B------:R-:W-:Y:S02]  /*9c30*/  F2FP.F16.F32.PACK_AB R14, R37, R36 ;  /* 0x00000024250e723e */ /* 0x000fe400000000ff */
[----:B------:R-:W-:Y:S02]  /*9c40*/  F2FP.F16.F32.PACK_AB R15, R39, R38 ;  /* 0x00000026270f723e */ /* 0x000fe400000000ff */
[----:B------:R-:W-:Y:S02]  /*9c50*/  LOP3.LUT R157, R156, 0x380, RZ, 0xc0, !PT ;  /* 0x000003809c9d7812 */ /* 0x000fe400078ec0ff */
[----:B------:R-:W-:-:S02]  /*9c60*/  LOP3.LUT R159, R158, 0x380, RZ, 0xc0, !PT ;  /* 0x000003809e9f7812 */ /* 0x000fc400078ec0ff */
[----:B0-----:R-:W-:Y:S02]  /*9c70*/  IADD3 R8, P0, R20, 0x20, RZ ;  /* 0x0000002014087810 */ /* 0x001fe40007f1e0ff */
[----:B------:R-:W-:Y:S02]  /*9c80*/  F2FP.F16.F32.PACK_AB R12, R33, R32 ;  /* 0x00000020210c723e */ /* 0x000fe400000000ff */
[----:B------:R-:W-:Y:S02]  /*9c90*/  LOP3.LUT R9, R8, 0x380, RZ, 0xc0, !PT ;  /* 0x0000038008097812 */ /* 0x000fe400078ec0ff */
[----:B------:R-:W-:Y:S02]  /*9ca0*/  F2FP.F16.F32.PACK_AB R10, R45, R44 ;  /* 0x0000002c2d0a723e */ /* 0x000fe400000000ff */
[----:B------:R-:W-:Y:S02]  /*9cb0*/  SHF.R.U64 R9, R9, 0x3, RZ ;  /* 0x0000000309097819 */ /* 0x000fe400000012ff */
[----:B------:R-:W-:-:S02]  /*9cc0*/  F2FP.F16.F32.PACK_AB R11, R47, R46 ;  /* 0x0000002e2f0b723e */ /* 0x000fc400000000ff */
[----:B------:R-:W-:Y:S01]  /*9cd0*/  LOP3.LUT R8, R9, R8, RZ, 0x3c, !PT ;  /* 0x0000000809087212 */ /* 0x000fe200078e3cff */
[--C-:B------:R-:W-:Y:S01]  /*9ce0*/  IMAD.X R9, RZ, RZ, R21.reuse, P0 ;  /* 0x000000ffff097224 */ /* 0x100fe200000e0615 */
[----:B------:R-:W-:Y:S02]  /*9cf0*/  LOP3.LUT R161, R160, 0x380, RZ, 0xc0, !PT ;  /* 0x00000380a0a17812 */ /* 0x000fe400078ec0ff */
[----:B------:R-:W-:Y:S02]  /*9d00*/  SHF.R.U64 R157, R157, 0x3, RZ ;  /* 0x000000039d9d7819 */ /* 0x000fe400000012ff */
[----:B------:R-:W-:Y:S02]  /*9d10*/  MOV R8, R8 ;  /* 0x0000000800087202 */ /* 0x000fe40000000f00 */
[----:B------:R-:W-:Y:S02]  /*9d20*/  SHF.R.U64 R159, R159, 0x3, RZ ;  /* 0x000000039f9f7819 */ /* 0x000fe400000012ff */
[----:B------:R-:W-:Y:S01]  /*9d30*/  SHF.R.U64 R161, R161, 0x3, RZ ;  /* 0x00000003a1a17819 */ /* 0x000fe200000012ff */
[----:B------:R0:W-:Y:S01]  /*9d40*/  STSM.16.M88.4 [R8], R12 ;  /* 0x0000000c08007844 */ /* 0x0001e20000000200 */
[----:B------:R-:W-:Y:S01]  /*9d50*/  LOP3.LUT R156, R157, R156, RZ, 0x3c, !PT ;  /* 0x0000009c9d9c7212 */ /* 0x000fe200078e3cff */
[--C-:B------:R-:W-:Y:S01]  /*9d60*/  IMAD.X R157, RZ, RZ, R21.reuse, P4 ;  /* 0x000000ffff9d7224 */ /* 0x100fe200020e0615 */
[----:B------:R-:W-:Y:S01]  /*9d70*/  LOP3.LUT R158, R159, R158, RZ, 0x3c, !PT ;  /* 0x0000009e9f9e7212 */ /* 0x000fe200078e3cff */
[--C-:B------:R-:W-:Y:S01]  /*9d80*/  IMAD.X R159, RZ, RZ, R21.reuse, P5 ;  /* 0x000000ffff9f7224 */ /* 0x100fe200028e0615 */
[----:B------:R-:W-:Y:S01]  /*9d90*/  LOP3.LUT R160, R161, R160, RZ, 0x3c, !PT ;  /* 0x000000a0a1a07212 */ /* 0x000fe200078e3cff */
[----:B------:R-:W-:Y:S01]  /*9da0*/  IMAD.X R161, RZ, RZ, R21, P6 ;  /* 0x000000ffffa17224 */ /* 0x000fe200030e0615 */
[----:B------:R-:W-:-:S02]  /*9db0*/  MOV R162, R162 ;  /* 0x000000a200a27202 */ /* 0x000fc40000000f00 */
[----:B------:R-:W-:Y:S02]  /*9dc0*/  MOV R158, R158 ;  /* 0x0000009e009e7202 */ /* 0x000fe40000000f00 */
[----:B------:R-:W-:Y:S02]  /*9dd0*/  MOV R160, R160 ;  /* 0x000000a000a07202 */ /* 0x000fe40000000f00 */
[----:B------:R-:W-:Y:S02]  /*9de0*/  MOV R156, R156 ;  /* 0x0000009c009c7202 */ /* 0x000fe40000000f00 */
[----:B0-----:R-:W-:Y:S02]  /*9df0*/  IADD3 R8, P0, R20, 0x40, RZ ;  /* 0x0000004014087810 */ /* 0x001fe40007f1e0ff */
[----:B------:R-:W-:Y:S02]  /*9e00*/  F2FP.F16.F32.PACK_AB R13, R59, R58 ;  /* 0x0000003a3b0d723e */ /* 0x000fe400000000ff */
[----:B------:R-:W-:-:S02]  /*9e10*/  LOP3.LUT R9, R8, 0x380, RZ, 0xc0, !PT ;  /* 0x0000038008097812 */ /* 0x000fc400078ec0ff */
[----:B------:R-:W-:Y:S02]  /*9e20*/  F2FP.F16.F32.PACK_AB R14, R61, R60 ;  /* 0x0000003c3d0e723e */ /* 0x000fe400000000ff */
[----:B------:R-:W-:Y:S02]  /*9e30*/  SHF.R.U64 R9, R9, 0x3, RZ ;  /* 0x0000000309097819 */ /* 0x000fe400000012ff */
[----:B------:R-:W-:Y:S02]  /*9e40*/  F2FP.F16.F32.PACK_AB R15, R63, R62 ;  /* 0x0000003e3f0f723e */ /* 0x000fe400000000ff */
[----:B------:R-:W-:Y:S01]  /*9e50*/  LOP3.LUT R8, R9, R8, RZ, 0x3c, !PT ;  /* 0x0000000809087212 */ /* 0x000fe200078e3cff */
[----:B------:R-:W-:-:S05]  /*9e60*/  IMAD.X R9, RZ, RZ, R21, P0 ;  /* 0x000000ffff097224 */ /* 0x000fca00000e0615 */
[----:B------:R-:W-:Y:S02]  /*9e70*/  MOV R12, R8 ;  /* 0x00000008000c7202 */ /* 0x000fe40000000f00 */
[----:B------:R-:W-:Y:S02]  /*9e80*/  F2FP.F16.F32.PACK_AB R8, R41, R40 ;  /* 0x000000282908723e */ /* 0x000fe400000000ff */
[----:B------:R-:W-:-:S05]  /*9e90*/  F2FP.F16.F32.PACK_AB R9, R43, R42 ;  /* 0x0000002a2b09723e */ /* 0x000fca00000000ff */
[----:B------:R0:W-:Y:S02]  /*9ea0*/  STSM.16.M88.4 [R12], R8 ;  /* 0x000000080c007844 */ /* 0x0001e40000000200 */
[C---:B0-----:R-:W-:Y:S02]  /*9eb0*/  IADD3 R8, P0, R20.reuse, 0x2000, RZ ;  /* 0x0000200014087810 */ /* 0x041fe40007f1e0ff */
[----:B------:R-:W-:Y:S02]  /*9ec0*/  IADD3 R10, P1, R20, 0x60, RZ ;  /* 0x00000060140a7810 */ /* 0x000fe40007f3e0ff */
[----:B------:R-:W-:Y:S02]  /*9ed0*/  LOP3.LUT R9, R8, 0x380, RZ, 0xc0, !PT ;  /* 0x0000038008097812 */ /* 0x000fe400078ec0ff */
[----:B------:R-:W-:Y:S02]  /*9ee0*/  F2FP.F16.F32.PACK_AB R11, R55, R54 ;  /* 0x00000036370b723e */ /* 0x000fe400000000ff */
[----:B------:R-:W-:-:S02]  /*9ef0*/  SHF.R.U64 R9, R9, 0x3, RZ ;  /* 0x0000000309097819 */ /* 0x000fc400000012ff */
[----:B------:R-:W-:Y:S02]  /*9f00*/  F2FP.F16.F32.PACK_AB R12, R57, R56 ;  /* 0x00000038390c723e */ /* 0x000fe400000000ff */
[----:B------:R-:W-:Y:S01]  /*9f10*/  LOP3.LUT R8, R9, R8, RZ, 0x3c, !PT ;  /* 0x0000000809087212 */ /* 0x000fe200078e3cff */
[--C-:B------:R-:W-:Y:S01]  /*9f20*/  IMAD.X R9, RZ, RZ, R21.reuse, P0 ;  /* 0x000000ffff097224 */ /* 0x100fe200000e0615 */
[----:B------:R-:W-:Y:S01]  /*9f30*/  ISETP.NE.U32.AND P0, PT, RZ, UR6, PT ;  /* 0x00000006ff007c0c */ /* 0x000fe2000bf05070 */
[----:B------:R-:W-:-:S03]  /*9f40*/  IMAD.X R21, RZ, RZ, R21, P1 ;  /* 0x000000ffff157224 */ /* 0x000fc600008e0615 */
[----:B------:R-:W-:Y:S02]  /*9f50*/  MOV R22, R8 ;  /* 0x0000000800167202 */ /* 0x000fe40000000f00 */
[----:B------:R-:W-:Y:S02]  /*9f60*/  LOP3.LUT R8, R10, 0x380, RZ, 0xc0, !PT ;  /* 0x000003800a087812 */ /* 0x000fe400078ec0ff */
[----:B------:R-:W-:Y:S02]  /*9f70*/  F2FP.F16.F32.PACK_AB R9, R51, R50 ;  /* 0x000000323309723e */ /* 0x000fe400000000ff */
[----:B------:R-:W-:Y:S02]  /*9f80*/  SHF.R.U64 R8, R8, 0x3, RZ ;  /* 0x0000000308087819 */ /* 0x000fe400000012ff */
[----:B------:R-:W-:Y:S02]  /*9f90*/  ISETP.NE.AND.EX P0, PT, RZ, UR7, PT, P0 ;  /* 0x00000007ff007c0c */ /* 0x000fe4000bf05300 */
[----:B------:R-:W-:-:S02]  /*9fa0*/  LOP3.LUT R20, R8, R10, RZ, 0x3c, !PT ;  /* 0x0000000a08147212 */ /* 0x000fc400078e3cff */
[----:B------:R-:W-:Y:S02]  /*9fb0*/  F2FP.F16.F32.PACK_AB R8, R49, R48 ;  /* 0x000000303108723e */ /* 0x000fe400000000ff */
[----:B------:R-:W-:Y:S02]  /*9fc0*/  MOV R20, R20 ;  /* 0x0000001400147202 */ /* 0x000fe40000000f00 */
[----:B------:R-:W-:Y:S02]  /*9fd0*/  F2FP.F16.F32.PACK_AB R10, R53, R52 ;  /* 0x00000034350a723e */ /* 0x000fe400000000ff */
[----:B------:R-:W-:-:S03]  /*9fe0*/  F2FP.F16.F32.PACK_AB R21, R67, R66 ;  /* 0x000000424315723e */ /* 0x000fc600000000ff */
[----:B------:R0:W-:Y:S04]  /*9ff0*/  STSM.16.M88.4 [R20], R8 ;  /* 0x0000000814007844 */ /* 0x0001e80000000200 */
[----:B------:R1:W-:Y:S01]  /*a000*/  STSM.16.M88.4 [R22], R12 ;  /* 0x0000000c16007844 */ /* 0x0003e20000000200 */
[----:B0-----:R-:W-:Y:S02]  /*a010*/  F2FP.F16.F32.PACK_AB R20, R65, R64 ;  /* 0x000000404114723e */ /* 0x001fe400000000ff */
[----:B------:R-:W-:Y:S02]  /*a020*/  F2FP.F16.F32.PACK_AB R8, R73, R72 ;  /* 0x000000484908723e */ /* 0x000fe400000000ff */
[----:B-1----:R-:W-:Y:S02]  /*a030*/  F2FP.F16.F32.PACK_AB R22, R69, R68 ;  /* 0x000000444516723e */ /* 0x002fe400000000ff */
[----:B------:R-:W-:-:S02]  /*a040*/  F2FP.F16.F32.PACK_AB R9, R75, R74 ;  /* 0x0000004a4b09723e */ /* 0x000fc400000000ff */
[----:B------:R-:W-:Y:S01]  /*a050*/  F2FP.F16.F32.PACK_AB R10, R77, R76 ;  /* 0x0000004c4d0a723e */ /* 0x000fe200000000ff */
[----:B------:R0:W-:Y:S01]  /*a060*/  STSM.16.M88.4 [R155], R20 ;  /* 0x000000149b007844 */ /* 0x0001e20000000200 */
[----:B------:R-:W-:Y:S02]  /*a070*/  F2FP.F16.F32.PACK_AB R11, R79, R78 ;  /* 0x0000004e4f0b723e */ /* 0x000fe400000000ff */
[----:B------:R-:W-:Y:S02]  /*a080*/  F2FP.F16.F32.PACK_AB R12, R81, R80 ;  /* 0x00000050510c723e */ /* 0x000fe400000000ff */
[----:B------:R-:W-:Y:S01]  /*a090*/  F2FP.F16.F32.PACK_AB R13, R83, R82 ;  /* 0x00000052530d723e */ /* 0x000fe200000000ff */
[----:B------:R1:W-:Y:S01]  /*a0a0*/  STSM.16.M88.4 [R18], R8 ;  /* 0x0000000812007844 */ /* 0x0003e20000000200 */
[----:B------:R-:W-:Y:S02]  /*a0b0*/  F2FP.F16.F32.PACK_AB R14, R85, R84 ;  /* 0x00000054550e723e */ /* 0x000fe400000000ff */
[----:B------:R-:W-:-:S05]  /*a0c0*/  F2FP.F16.F32.PACK_AB R15, R87, R86 ;  /* 0x00000056570f723e */ /* 0x000fca00000000ff */
[----:B------:R2:W-:Y:S01]  /*a0d0*/  STSM.16.M88.4 [R162], R12 ;  /* 0x0000000ca2007844 */ /* 0x0005e20000000200 */
[----:B0-----:R-:W-:Y:S02]  /*a0e0*/  F2FP.F16.F32.PACK_AB R20, R89, R88 ;  /* 0x000000585914723e */ /* 0x001fe400000000ff */
[----:B------:R-:W-:Y:S02]  /*a0f0*/  F2FP.F16.F32.PACK_AB R21, R91, R90 ;  /* 0x0000005a5b15723e */ /* 0x000fe400000000ff */
[----:B------:R-:W-:Y:S02]  /*a100*/  F2FP.F16.F32.PACK_AB R22, R93, R92 ;  /* 0x0000005c5d16723e */ /* 0x000fe400000000ff */
[----:B------:R-:W-:Y:S02]  /*a110*/  F2FP.F16.F32.PACK_AB R23, R95, R94 ;  /* 0x0000005e5f17723e */ /* 0x000fe400000000ff */
[----:B-1----:R-:W-:Y:S02]  /*a120*/  F2FP.F16.F32.PACK_AB R8, R97, R96 ;  /* 0x000000606108723e */ /* 0x002fe400000000ff */
[----:B------:R-:W-:Y:S01]  /*a130*/  F2FP.F16.F32.PACK_AB R9, R99, R98 ;  /* 0x000000626309723e */ /* 0x000fe200000000ff */
[----:B------:R0:W-:Y:S01]  /*a140*/  STSM.16.M88.4 [R160], R20 ;  /* 0x00000014a0007844 */ /* 0x0001e20000000200 */
[----:B------:R-:W-:-:S02]  /*a150*/  F2FP.F16.F32.PACK_AB R10, R101, R100 ;  /* 0x00000064650a723e */ /* 0x000fc400000000ff */
[----:B------:R-:W-:Y:S02]  /*a160*/  F2FP.F16.F32.PACK_AB R11, R103, R102 ;  /* 0x00000066670b723e */ /* 0x000fe400000000ff */
[----:B--2---:R-:W-:Y:S02]  /*a170*/  F2FP.F16.F32.PACK_AB R12, R105, R104 ;  /* 0x00000068690c723e */ /* 0x004fe400000000ff */
[----:B------:R-:W-:Y:S01]  /*a180*/  F2FP.F16.F32.PACK_AB R13, R107, R106 ;  /* 0x0000006a6b0d723e */ /* 0x000fe200000000ff */
[----:B------:R1:W-:Y:S01]  /*a190*/  STSM.16.M88.4 [R158], R8 ;  /* 0x000000089e007844 */ /* 0x0003e20000000200 */
[----:B------:R-:W-:Y:S02]  /*a1a0*/  F2FP.F16.F32.PACK_AB R14, R109, R108 ;  /* 0x0000006c6d0e723e */ /* 0x000fe400000000ff */
[----:B------:R-:W-:Y:S02]  /*a1b0*/  F2FP.F16.F32.PACK_AB R15, R111, R110 ;  /* 0x0000006e6f0f723e */ /* 0x000fe400000000ff */
[----:B0-----:R-:W-:-:S03]  /*a1c0*/  F2FP.F16.F32.PACK_AB R20, R113, R112 ;  /* 0x000000707114723e */ /* 0x001fc600000000ff */
[----:B------:R0:W-:Y:S01]  /*a1d0*/  STSM.16.M88.4 [R156], R12 ;  /* 0x0000000c9c007844 */ /* 0x0001e20000000200 */
        /* <DEDUP_REMOVED lines=8> */
[----:B0-----:R-:W-:Y:S02]  /*a260*/  F2FP.F16.F32.PACK_AB R12, R129, R128 ;  /* 0x00000080810c723e */ /* 0x001fe400000000ff */
[----:B------:R-:W-:Y:S01]  /*a270*/  F2FP.F16.F32.PACK_AB R13, R131, R130 ;  /* 0x00000082830d723e */ /* 0x000fe200000000ff */
[----:B------:R0:W-:Y:S01]  /*a280*/  STSM.16.M88.4 [R7], R8 ;  /* 0x0000000807007844 */ /* 0x0001e20000000200 */
[----:B------:R-:W-:Y:S02]  /*a290*/  F2FP.F16.F32.PACK_AB R14, R133, R132 ;  /* 0x00000084850e723e */ /* 0x000fe400000000ff */
[----:B------:R-:W-:Y:S02]  /*a2a0*/  F2FP.F16.F32.PACK_AB R15, R135, R134 ;  /* 0x00000086870f723e */ /* 0x000fe400000000ff */
[----:B-1----:R-:W-:-:S03]  /*a2b0*/  F2FP.F16.F32.PACK_AB R20, R137, R136 ;  /* 0x000000888914723e */ /* 0x002fc600000000ff */
[----:B------:R1:W-:Y:S01]  /*a2c0*/  STSM.16.M88.4 [R153], R12 ;  /* 0x0000000c99007844 */ /* 0x0003e20000000200 */
[----:B------:R-:W-:Y:S02]  /*a2d0*/  F2FP.F16.F32.PACK_AB R21, R139, R138 ;  /* 0x0000008a8b15723e */ /* 0x000fe400000000ff */
[----:B------:R-:W-:Y:S02]  /*a2e0*/  F2FP.F16.F32.PACK_AB R22, R141, R140 ;  /* 0x0000008c8d16723e */ /* 0x000fe400000000ff */
[----:B------:R-:W-:Y:S02]  /*a2f0*/  F2FP.F16.F32.PACK_AB R23, R143, R142 ;  /* 0x0000008e8f17723e */ /* 0x000fe400000000ff */
[----:B0-----:R-:W-:Y:S02]  /*a300*/  F2FP.F16.F32.PACK_AB R8, R145, R144 ;  /* 0x000000909108723e */ /* 0x001fe400000000ff */
[----:B------:R-:W-:Y:S01]  /*a310*/  F2FP.F16.F32.PACK_AB R9, R147, R146 ;  /* 0x000000929309723e */ /* 0x000fe200000000ff */
[----:B------:R-:W-:Y:S01]  /*a320*/  STSM.16.M88.4 [R164], R20 ;  /* 0x00000014a4007844 */ /* 0x000fe20000000200 */
[----:B------:R-:W-:-:S02]  /*a330*/  F2FP.F16.F32.PACK_AB R10, R149, R148 ;  /* 0x00000094950a723e */ /* 0x000fc400000000ff */
[----:B------:R-:W-:Y:S01]  /*a340*/  F2FP.F16.F32.PACK_AB R11, R151, R150 ;  /* 0x00000096970b723e */ /* 0x000fe200000000ff */
[C---:B-1----:R-:W-:Y:S01]  /*a350*/  IMAD.SHL.U32 R13, R192.reuse, 0x4, RZ ;  /* 0x00000004c00d7824 */ /* 0x042fe200078e00ff */
[----:B------:R-:W-:-:S03]  /*a360*/  SHF.L.U64.HI R7, R192, 0x2, R222 ;  /* 0x00000002c0077819 */ /* 0x000fc600000102de */
[----:B------:R0:W-:Y:S02]  /*a370*/  STSM.16.M88.4 [R165], R8 ;  /* 0x00000008a5007844 */ /* 0x0001e40000000200 */
[----:B0-----:R-:W0:Y:S08]  /*a380*/  LDC.64 R10, c[0x0][0xd00] ;  /* 0x00034000ff0a7b82 */ /* 0x001e300000000a00 */
[----:B------:R-:W-:Y:S01]  /*a390*/  BAR.SYNC.DEFER_BLOCKING 0x1, 0x100 ;  /* 0x0044000000007b1d */ /* 0x000fe20000010000 */
[----:B------:R-:W-:-:S04]  /*a3a0*/  @P0 IADD3 R8, P2, R13, UR6, RZ ;  /* 0x000000060d080c10 */ /* 0x000fc8000ff5e0ff */
[----:B------:R-:W-:Y:S02]  /*a3b0*/  @P0 IADD3.X R9, R7, UR7, RZ, P2, !PT ;  /* 0x0000000707090c10 */ /* 0x000fe400097fe4ff */
[----:B0-----:R-:W-:-:S04]  /*a3c0*/  ISETP.NE.U32.AND P1, PT, R10, RZ, PT ;  /* 0x000000ff0a00720c */ /* 0x001fc80003f25070 */
[----:B------:R0:W2:Y:S01]  /*a3d0*/  @P0 LDG.E R9, desc[UR44][R8.64] ;  /* 0x0000002c08090981 */ /* 0x0000a2000c1e1900 */
[----:B------:R-:W-:Y:S02]  /*a3e0*/  IADD3 R12, P2, R13, R10, RZ ;  /* 0x0000000a0d0c7210 */ /* 0x000fe40007f5e0ff */
[----:B------:R-:W-:-:S03]  /*a3f0*/  ISETP.NE.AND.EX P1, PT, R11, RZ, PT, P1 ;  /* 0x000000ff0b00720c */ /* 0x000fc60003f25310 */
[----:B------:R-:W-:Y:S02]  /*a400*/  IMAD.X R13, R7, 0x1, R11, P2 ;  /* 0x00000001070d7824 */ /* 0x000fe400010e060b */
[----:B0-----:R-:W-:-:S08]  /*a410*/  IMAD.MOV.U32 R8, RZ, RZ, RZ ;  /* 0x000000ffff087224 */ /* 0x001fd000078e00ff */
[----:B------:R0:W5:Y:S01]  /*a420*/  @P1 LDG.E R8, desc[UR44][R12.64] ;  /* 0x0000002c0c081981 */ /* 0x000162000c1e1900 */
[----:B------:R-:W-:Y:S01]  /*a430*/  ULDC UR6, c[0x0][0xb88] ;  /* 0x0002e20000067ab9 */ /* 0x000fe20000000800 */
[----:B--2---:R-:W-:Y:S01]  /*a440*/  @P0 R2UR UR6, R9 ;  /* 0x00000000090602ca */ /* 0x004fe200000e0000 */
[----:B0-----:R-:W-:-:S14]  /*a450*/  @P0 BRA `(.L_x_1033) ;  /* 0x0000000000180947 */ /* 0x001fdc0003800000 */
[----:B------:R-:W-:Y:S05]  /*a460*/  @!P1 BRA `(.L_x_1033) ;  /* 0x0000000000149947 */ /* 0x000fea0003800000 */
[----:B------:R-:W2:Y:S04]  /*a470*/  LDG.E R7, desc[UR44][R12.64] ;  /* 0x0000002c0c077981 */ /* 0x000ea8000c1e1900 */
[----:B------:R-:W3:Y:S01]  /*a480*/  LDG.E R9, desc[UR44][R12.64+0x4] ;  /* 0x0000042c0c097981 */ /* 0x000ee2000c1e1900 */
[----:B--2---:R-:W-:Y:S02]  /*a490*/  R2UR UR7, R7 ;  /* 0x00000000070772ca */ /* 0x004fe400000e0000 */
[----:B---3--:R-:W-:-:S13]  /*a4a0*/  R2UR UR6, R9 ;  /* 0x00000000090672ca */ /* 0x008fda00000e0000 */
[----:B------:R-:W-:-:S12]  /*a4b0*/  UIADD3 UR6, -UR7, UR6, URZ ;  /* 0x0000000607067290 */ /* 0x000fd8000fffe13f */
.L_x_1033:
[----:B------:R-:W2:Y:S04]  /*a4c0*/  LDL R7, [R1+0x8] ;  /* 0x0000080001077983 */ /* 0x000ea80000100800 */
[----:B--2---:R-:W0:Y:S02]  /*a4d0*/  SHFL.IDX PT, R7, R7, RZ, 0x1f ;  /* 0x00001fff07077589 */ /* 0x004e2400000e0000 */
[----:B0-----:R-:W-:Y:S02]  /*a4e0*/  ISETP.NE.AND P0, PT, R7, RZ, PT ;  /* 0x000000ff0700720c */ /* 0x001fe40003f05270 */
[----:B-----5:R-:W-:-:S11]  /*a4f0*/  SHF.R.S32.HI R7, RZ, 0x1f, R8 ;  /* 0x0000001fff077819 */ /* 0x020fd60000011408 */
[----:B------:R-:W-:Y:S05]  /*a500*/  @P0 BRA `(.L_x_1034) ;  /* 0x0000000400040947 */ /* 0x000fea0003800000 */
[----:B------:R-:W2:Y:S04]  /*a510*/  LDL R23, [R1+0x2c] ;  /* 0x00002c0001177983 */ /* 0x000ea80000100800 */
[----:B------:R-:W3:Y:S04]  /*a520*/  LDL R155, [R1+0x30] ;  /* 0x00003000019b7983 */ /* 0x000ee80000100800 */
[----:B------:R-:W4:Y:S01]  /*a530*/  LDL R154, [R1+0x14] ;  /* 0x00001400019a7983 */ /* 0x000f220000100800 */
[----:B------:R-:W-:Y:S01]  /*a540*/  IMAD.MOV.U32 R9, RZ, RZ, 0xab8 ;  /* 0x00000ab8ff097424 */ /* 0x000fe200078e00ff */
[----:B------:R-:W-:Y:S01]  /*a550*/  ISETP.GT.AND P1, PT, R0, 0x1, PT ;  /* 0x000000010000780c */ /* 0x000fe20003f24270 */
[----:B------:R-:W0:Y:S01]  /*a560*/  LDC R153, c[0x0][0xce8] ;  /* 0x00033a00ff997b82 */ /* 0x000e220000000800 */
[----:B------:R-:W-:Y:S01]  /*a570*/  ISETP.NE.U32.AND P0, PT, R10, RZ, PT ;  /* 0x000000ff0a00720c */ /* 0x000fe20003f05070 */
[----:B------:R-:W-:Y:S01]  /*a580*/  IMAD.U32 R22, RZ, RZ, UR42 ;  /* 0x0000002aff167e24 */ /* 0x000fe2000f8e00ff */
[----:B------:R-:W-:-:S02]  /*a590*/  SEL R9, R9, 0xa78, P1 ;  /* 0x00000a7809097807 */ /* 0x000fc40000800000 */
[----:B------:R-:W-:-:S03]  /*a5a0*/  ISETP.NE.AND.EX P0, PT, R11, RZ, PT, P0 ;  /* 0x000000ff0b00720c */ /* 0x000fc60003f05300 */
[----:B------:R-:W1:Y:S01]  /*a5b0*/  LDC.64 R12, c[0x0][R9+0x220] ;  /* 0x00008800090c7b82 */ /* 0x000e620000000a00 */
[----:B------:R-:W-:Y:S02]  /*a5c0*/  SEL R20, R192, RZ, !P0 ;  /* 0x000000ffc0147207 */ /* 0x000fe40004000000 */
[----:B------:R-:W-:-:S05]  /*a5d0*/  SEL R18, R222, RZ, !P0 ;  /* 0x000000ffde127207 */ /* 0x000fca0004000000 */
[----:B------:R-:W5:Y:S01]  /*a5e0*/  LDC.64 R14, c[0x0][R9+0x218] ;  /* 0x00008600090e7b82 */ /* 0x000f620000000a00 */
[----:B0-----:R-:W-:Y:S01]  /*a5f0*/  ISETP.NE.AND P0, PT, R153, 0x1, PT ;  /* 0x000000019900780c */ /* 0x001fe20003f05270 */
[----:B-1----:R-:W-:-:S04]  /*a600*/  IMAD R13, R13, R20, RZ ;  /* 0x000000140d0d7224 */ /* 0x002fc800078e02ff */
[C---:B------:R-:W-:Y:S02]  /*a610*/  IMAD R18, R12.reuse, R18, R13 ;  /* 0x000000120c127224 */ /* 0x040fe400078e020d */
[----:B------:R-:W-:-:S04]  /*a620*/  IMAD.WIDE.U32 R12, R12, R20, RZ ;  /* 0x000000140c0c7225 */ /* 0x000fc800078e00ff */
[-C--:B-----5:R-:W-:Y:S02]  /*a630*/  IMAD R20, R15, R193.reuse, RZ ;  /* 0x000000c10f147224 */ /* 0x0a0fe400078e02ff */
[----:B------:R-:W-:-:S04]  /*a640*/  IMAD.WIDE.U32 R14, R14, R193, RZ ;  /* 0x000000c10e0e7225 */ /* 0x000fc800078e00ff */
[----:B------:R-:W-:Y:S01]  /*a650*/  IMAD.IADD R18, R13, 0x1, R18 ;  /* 0x000000010d127824 */ /* 0x000fe200078e0212 */
[----:B------:R-:W-:Y:S01]  /*a660*/  IADD3 R21, P2, P3, R12, R14, R8 ;  /* 0x0000000e0c157210 */ /* 0x000fe20007b5e008 */
[----:B------:R-:W0:Y:S01]  /*a670*/  @P0 LDC R13, c[0x0][0xcec] ;  /* 0x00033b00ff0d0b82 */ /* 0x000e220000000800 */
[----:B------:R-:W-:-:S05]  /*a680*/  IMAD.IADD R20, R15, 0x1, R20 ;  /* 0x000000010f147824 */ /* 0x000fca00078e0214 */
[----:B------:R-:W-:Y:S02]  /*a690*/  IADD3.X R18, R18, R20, R7, P2, P3 ;  /* 0x0000001412127210 */ /* 0x000fe400017e6407 */
[----:B------:R-:W1:Y:S01]  /*a6a0*/  @P0 LDC R12, c[0x0][0xcf0] ;  /* 0x00033c00ff0c0b82 */ /* 0x000e620000000800 */
[----:B--2---:R-:W-:Y:S01]  /*a6b0*/  IMAD R22, R22, 0x40, R23 ;  /* 0x0000004016167824 */ /* 0x004fe200078e0217 */
[----:B------:R-:W-:-:S03]  /*a6c0*/  SEL R23, R199, RZ, P1 ;  /* 0x000000ffc7177207 */ /* 0x000fc60000800000 */
[----:B0-----:R-:W-:-:S04]  /*a6d0*/  @P0 IMAD.HI.U32 R13, R22, R13, RZ ;  /* 0x0000000d160d0227 */ /* 0x001fc800078e00ff */
[----:B------:R-:W-:Y:S01]  /*a6e0*/  IMAD.MOV.U32 R20, RZ, RZ, R22 ;  /* 0x000000ffff147224 */ /* 0x000fe200078e0016 */
[----:B-1----:R-:W-:Y:S02]  /*a6f0*/  @P0 SHF.R.U32.HI R20, RZ, R12, R13 ;  /* 0x0000000cff140219 */ /* 0x002fe4000001160d */
[----:B------:R-:W0:Y:S02]  /*a700*/  LDC.64 R12, c[0x0][R9+0x228] ;  /* 0x00008a00090c7b82 */ /* 0x000e240000000a00 */
[----:B0-----:R-:W-:-:S04]  /*a710*/  IMAD.WIDE.U32 R14, R12, R23, RZ ;  /* 0x000000170c0e7225 */ /* 0x001fc800078e00ff */
[----:B------:R-:W-:Y:S01]  /*a720*/  IMAD R12, R13, R23, RZ ;  /* 0x000000170d0c7224 */ /* 0x000fe200078e02ff */
[----:B------:R-:W-:Y:S01]  /*a730*/  IADD3 R14, P0, P2, R20, R21, R14 ;  /* 0x00000015140e7210 */ /* 0x000fe20007a1e00e */
[--C-:B------:R-:W-:Y:S01]  /*a740*/  IMAD.MOV R21, RZ, RZ, -R20.reuse ;  /* 0x000000ffff157224 */ /* 0x100fe200078e0a14 */
[----:B------:R-:W-:Y:S01]  /*a750*/  SHF.R.S32.HI R20, RZ, 0x1f, R20 ;  /* 0x0000001fff147819 */ /* 0x000fe20000011414 */
[----:B------:R-:W-:Y:S02]  /*a760*/  IMAD.IADD R15, R15, 0x1, R12 ;  /* 0x000000010f0f7824 */ /* 0x000fe400078e020c */
[----:B------:R0:W1:Y:S01]  /*a770*/  LDC.64 R12, c[0x0][R9+0x210] ;  /* 0x00008400090c7b82 */ /* 0x0000620000000a00 */
[----:B------:R-:W-:Y:S02]  /*a780*/  IMAD R21, R153, R21, R22 ;  /* 0x0000001599157224 */ /* 0x000fe400078e0216 */
[----:B------:R-:W-:Y:S01]  /*a790*/  IADD3.X R15, R20, R18, R15, P0, P2 ;  /* 0x00000012140f7210 */ /* 0x000fe200007e440f */
[----:B------:R-:W-:-:S02]  /*a7a0*/  IMAD.U32 R18, RZ, RZ, UR42 ;  /* 0x0000002aff127e24 */ /* 0x000fc4000f8e00ff */
[----:B0-----:R-:W-:Y:S02]  /*a7b0*/  SHF.R.S32.HI R9, RZ, 0x1f, R21 ;  /* 0x0000001fff097819 */ /* 0x001fe40000011415 */
[----:B------:R-:W-:Y:S02]  /*a7c0*/  IMAD R18, R18, 0x40, R17 ;  /* 0x0000004012127824 */ /* 0x000fe400078e0211 */
[-C--:B-1----:R-:W-:Y:S02]  /*a7d0*/  IMAD R13, R13, R21.reuse, RZ ;  /* 0x000000150d0d7224 */ /* 0x082fe400078e02ff */
[----:B------:R-:W-:-:S04]  /*a7e0*/  IMAD.WIDE.U32 R14, R12, R21, R14 ;  /* 0x000000150c0e7225 */ /* 0x000fc800078e000e */
[----:B------:R-:W-:Y:S02]  /*a7f0*/  IMAD R9, R12, R9, R13 ;  /* 0x000000090c097224 */ /* 0x000fe400078e020d */
[----:B------:R-:W0:Y:S02]  /*a800*/  LDC.64 R12, c[0x0][0xca8] ;  /* 0x00032a00ff0c7b82 */ /* 0x000e240000000a00 */
[----:B------:R-:W-:-:S06]  /*a810*/  IMAD.IADD R9, R15, 0x1, R9 ;  /* 0x000000010f097824 */ /* 0x000fcc00078e0209 */
[----:B0-----:R-:W0:Y:S08]  /*a820*/  @!P1 LDC R12, c[0x0][0xc50] ;  /* 0x00031400ff0c9b82 */ /* 0x001e300000000800 */
[----:B------:R-:W1:Y:S01]  /*a830*/  @!P1 LDC R13, c[0x0][0xc54] ;  /* 0x00031500ff0d9b82 */ /* 0x000e620000000800 */
[----:B0-----:R-:W-:Y:S01]  /*a840*/  LEA R15, P0, R14, R12, 0x2 ;  /* 0x0000000c0e0f7211 */ /* 0x001fe200078010ff */
[----:B---3--:R-:W-:-:S03]  /*a850*/  IMAD.MOV R12, RZ, RZ, -R155 ;  /* 0x000000ffff0c7224 */ /* 0x008fc600078e0a9b */
[----:B-1----:R-:W-:Y:S02]  /*a860*/  LEA.HI.X R9, R14, R13, R9, 0x2, P0 ;  /* 0x0000000d0e097211 */ /* 0x002fe400000f1409 */
[----:B----4-:R-:W-:Y:S01]  /*a870*/  ISETP.NE.AND P0, PT, R154, R12, PT ;  /* 0x0000000c9a00720c */ /* 0x010fe20003f05270 */
[----:B------:R-:W-:Y:S04]  /*a880*/  SHFL.IDX PT, R14, R15, 0x1, 0x1c1f ;  /* 0x003c1f000f0e7f89 */ /* 0x000fe800000e0000 */
[----:B------:R-:W-:Y:S04]  /*a890*/  SHFL.IDX PT, R12, R15, RZ, 0x1c1f ;  /* 0x001c1fff0f0c7589 */ /* 0x000fe800000e0000 */
[----:B------:R-:W0:Y:S04]  /*a8a0*/  SHFL.IDX PT, R13, R9, RZ, 0x1c1f ;  /* 0x001c1fff090d7589 */ /* 0x000e2800000e0000 */
[----:B------:R1:W2:Y:S02]  /*a8b0*/  SHFL.IDX PT, R15, R9, 0x1, 0x1c1f ;  /* 0x003c1f00090f7f89 */ /* 0x0002a400000e0000 */
[----:B-1----:R-:W-:-:S05]  /*a8c0*/  IMAD R9, R153, UR6, RZ ;  /* 0x0000000699097c24 */ /* 0x002fca000f8e02ff */
[C---:B------:R-:W-:Y:S01]  /*a8d0*/  ISETP.GE.OR P1, PT, R18.reuse, R9, P0 ;  /* 0x000000091200720c */ /* 0x040fe20000726670 */
[----:B------:R-:W-:-:S05]  /*a8e0*/  VIADD R18, R18, 0x8 ;  /* 0x0000000812127836 */ /* 0x000fca0000000000 */
[----:B------:R-:W-:-:S07]  /*a8f0*/  ISETP.GE.OR P0, PT, R18, R9, P0 ;  /* 0x000000091200720c */ /* 0x000fce0000706670 */
[----:B0-----:R0:W-:Y:S06]  /*a900*/  @!P1 ST.E desc[UR44][R12.64], R3 ;  /* 0x000000030c009985 */ /* 0x0011ec000c10192c */
[----:B--2---:R0:W-:Y:S02]  /*a910*/  @!P0 ST.E desc[UR44][R14.64], R152 ;  /* 0x000000980e008985 */ /* 0x0041e4000c10192c */
.L_x_1034:
[----:B------:R-:W-:Y:S02]  /*a920*/  ISETP.GT.AND P1, PT, R0, 0x1, PT ;  /* 0x000000010000780c */ /* 0x000fe40003f24270 */
[----:B------:R-:W-:-:S04]  /*a930*/  ISETP.NE.U32.AND P0, PT, R10, RZ, PT ;  /* 0x000000ff0a00720c */ /* 0x000fc80003f05070 */
[----:B------:R-:W-:-:S04]  /*a940*/  ISETP.NE.AND.EX P0, PT, R11, RZ, PT, P0 ;  /* 0x000000ff0b00720c */ /* 0x000fc80003f05300 */
[----:B------:R-:W-:-:S03]  /*a950*/  SEL R192, R192, RZ, !P0 ;  /* 0x000000ffc0c07207 */ /* 0x000fc60004000000 */
[----:B------:R-:W-:Y:S06]  /*a960*/  @P1 BRA `(.L_x_1035) ;  /* 0x00000010004c1947 */ /* 0x000fec0003800000 */
[----:B------:R-:W1:Y:S01]  /*a970*/  S2R R0, SR_TID.X ;  /* 0x0000000000007919 */ /* 0x000e620000002100 */
[----:B------:R-:W2:Y:S01]  /*a980*/  LDC R18, c[0x0][0xce8] ;  /* 0x00033a00ff127b82 */ /* 0x000ea20000000800 */
[----:B------:R-:W-:Y:S01]  /*a990*/  ULDC.64 UR8, c[0x0][0xba0] ;  /* 0x0002e80000087ab9 */ /* 0x000fe20000000a00 */
[----:B------:R-:W-:Y:S01]  /*a9a0*/  ULDC UR10, c[0x0][0xbc8] ;  /* 0x0002f200000a7ab9 */ /* 0x000fe20000000800 */
[----:B-1----:R-:W-:-:S05]  /*a9b0*/  VIADD R0, R0, 0xffffff80 ;  /* 0xffffff8000007836 */ /* 0x002fca0000000000 */
[----:B0-----:R-:W-:-:S04]  /*a9c0*/  SHF.R.S32.HI R3, RZ, 0x1f, R0 ;  /* 0x0000001fff037819 */ /* 0x001fc80000011400 */
[----:B------:R-:W-:-:S04]  /*a9d0*/  LEA.HI R10, R3, R0, RZ, 0x3 ;  /* 0x00000000030a7211 */ /* 0x000fc800078f18ff */
[----:B------:R-:W-:-:S05]  /*a9e0*/  SHF.R.S32.HI R3, RZ, 0x3, R10 ;  /* 0x00000003ff037819 */ /* 0x000fca000001140a */
[----:B------:R-:W-:-:S04]  /*a9f0*/  IMAD R9, R3, 0x40, R16 ;  /* 0x0000004003097824 */ /* 0x000fc800078e0210 */
[----:B------:R-:W-:-:S03]  /*aa00*/  IMAD.WIDE R4, R9, 0x2, R4 ;  /* 0x0000000209047825 */ /* 0x000fc600078e0204 */
[C---:B------:R-:W-:Y:S02]  /*aa10*/  IADD3 R21, P3, R4.reuse, 0x1000, RZ ;  /* 0x0000100004157810 */ /* 0x040fe40007f7e0ff */
[----:B------:R-:W-:Y:S02]  /*aa20*/  IADD3 R45, P2, R4, 0x7000, RZ ;  /* 0x00007000042d7810 */ /* 0x000fe40007f5e0ff */
[----:B------:R-:W-:Y:S02]  /*aa30*/  LOP3.LUT R20, R21, 0x380, RZ, 0xc0, !PT ;  /* 0x0000038015147812 */ /* 0x000fe400078ec0ff */
[----:B------:R-:W-:Y:S02]  /*aa40*/  LOP3.LUT R44, R45, 0x380, RZ, 0xc0, !PT ;  /* 0x000003802d2c7812 */ /* 0x000fe400078ec0ff */
[----:B------:R-:W-:Y:S02]  /*aa50*/  SHF.R.U64 R20, R20, 0x3, RZ ;  /* 0x0000000314147819 */ /* 0x000fe400000012ff */
[----:B------:R-:W-:-:S02]  /*aa60*/  IADD3 R37, P0, R4, 0x5000, RZ ;  /* 0x0000500004257810 */ /* 0x000fc40007f1e0ff */
[----:B------:R-:W-:Y:S02]  /*aa70*/  SHF.R.U64 R44, R44, 0x3, RZ ;  /* 0x000000032c2c7819 */ /* 0x000fe400000012ff */
[----:B------:R-:W-:Y:S01]  /*aa80*/  LOP3.LUT R20, R20, R21, RZ, 0x3c, !PT ;  /* 0x0000001514147212 */ /* 0x000fe200078e3cff */
[----:B------:R-:W-:Y:S01]  /*aa90*/  IMAD.X R21, RZ, RZ, R5, P3 ;  /* 0x000000ffff157224 */ /* 0x000fe200018e0605 */
[C---:B------:R-:W-:Y:S02]  /*aaa0*/  IADD3 R25, P4, R4.reuse, 0x2000, RZ ;  /* 0x0000200004197810 */ /* 0x040fe40007f9e0ff */
[C---:B------:R-:W-:Y:S02]  /*aab0*/  IADD3 R29, P5, R4.reuse, 0x3000, RZ ;  /* 0x00003000041d7810 */ /* 0x040fe40007fbe0ff */
[C---:B------:R-:W-:Y:S01]  /*aac0*/  IADD3 R33, P6, R4.reuse, 0x4000, RZ ;  /* 0x0000400004217810 */ /* 0x040fe20007fde0ff */
[----:B------:R-:W-:Y:S01]  /*aad0*/  IMAD R7, R7, UR8, RZ ;  /* 0x0000000807077c24 */ /* 0x000fe2000f8e02ff */
[----:B------:R-:W-:Y:S01]  /*aae0*/  IADD3 R41, P1, R4, 0x6000, RZ ;  /* 0x0000600004297810 */ /* 0x000fe20007f3e0ff */
[----:B------:R-:W-:Y:S01]  /*aaf0*/  VIADD R153, R16, 0x180 ;  /* 0x0000018010997836 */ /* 0x000fe20000000000 */
[----:B------:R-:W-:Y:S01]  /*ab00*/  LOP3.LUT R36, R37, 0x380, RZ, 0xc0, !PT ;  /* 0x0000038025247812 */ /* 0x000fe200078ec0ff */
[----:B------:R-:W5:Y:S01]  /*ab10*/  LD.E.128 R20, desc[UR44][R20.64] ;  /* 0x0000002c14147980 */ /* 0x000f62000c101d00 */
[----:B------:R-:W-:-:S02]  /*ab20*/  IADD3 R49, P3, R4, 0x8000, RZ ;  /* 0x0000800004317810 */ /* 0x000fc40007f7e0ff */
[----:B------:R-:W-:Y:S01]  /*ab30*/  LOP3.LUT R44, R44, R45, RZ, 0x3c, !PT ;  /* 0x0000002d2c2c7212 */ /* 0x000fe200078e3cff */
[----:B------:R-:W-:Y:S01]  /*ab40*/  IMAD.X R45, RZ, RZ, R5, P2 ;  /* 0x000000ffff2d7224 */ /* 0x000fe200010e0605 */
[C---:B------:R-:W-:Y:S02]  /*ab50*/  IADD3 R73, P2, R4.reuse, 0xe000, RZ ;  /* 0x0000e00004497810 */ /* 0x040fe40007f5e0ff */
[----:B------:R-:W-:Y:S02]  /*ab60*/  LOP3.LUT R24, R25, 0x380, RZ, 0xc0, !PT ;  /* 0x0000038019187812 */ /* 0x000fe400078ec0ff */
[----:B------:R-:W-:Y:S02]  /*ab70*/  LOP3.LUT R28, R29, 0x380, RZ, 0xc0, !PT ;  /* 0x000003801d1c7812 */ /* 0x000fe400078ec0ff */
[----:B------:R-:W-:Y:S02]  /*ab80*/  LOP3.LUT R32, R33, 0x380, RZ, 0xc0, !PT ;  /* 0x0000038021207812 */ /* 0x000fe400078ec0ff */
[----:B------:R-:W-:Y:S01]  /*ab90*/  LOP3.LUT R11, R4, 0x380, RZ, 0xc0, !PT ;  /* 0x00000380040b7812 */ /* 0x000fe200078ec0ff */
[----:B------:R-:W-:Y:S01]  /*aba0*/  IMAD R7, R8, UR9, R7 ;  /* 0x0000000908077c24 */ /* 0x000fe2000f8e0207 */
[----:B------:R-:W-:Y:S01]  /*abb0*/  LOP3.LUT R40, R41, 0x380, RZ, 0xc0, !PT ;  /* 0x0000038029287812 */ /* 0x000fe200078ec0ff */
[----:B------:R-:W5:Y:S01]  /*abc0*/  LD.E.128 R44, desc[UR44][R44.64] ;  /* 0x0000002c2c2c7980 */ /* 0x000f62000c101d00 */
[----:B------:R-:W-:-:S02]  /*abd0*/  SHF.R.U64 R36, R36, 0x3, RZ ;  /* 0x0000000324247819 */ /* 0x000fc400000012ff */
[----:B------:R-:W-:Y:S02]  /*abe0*/  LOP3.LUT R48, R49, 0x380, RZ, 0xc0, !PT ;  /* 0x0000038031307812 */ /* 0x000fe400078ec0ff */
[----:B------:R-:W-:Y:S02]  /*abf0*/  LOP3.LUT R72, R73, 0x380, RZ, 0xc0, !PT ;  /* 0x0000038049487812 */ /* 0x000fe400078ec0ff */
[----:B------:R-:W-:Y:S02]  /*ac00*/  SHF.R.U64 R24, R24, 0x3, RZ ;  /* 0x0000000318187819 */ /* 0x000fe400000012ff */
[----:B------:R-:W-:Y:S02]  /*ac10*/  SHF.R.U64 R28, R28, 0x3, RZ ;  /* 0x000000031c1c7819 */ /* 0x000fe400000012ff */
[----:B------:R-:W-:Y:S02]  /*ac20*/  SHF.R.U64 R32, R32, 0x3, RZ ;  /* 0x0000000320207819 */ /* 0x000fe400000012ff */
[----:B------:R-:W-:-:S02]  /*ac30*/  SHF.R.U64 R40, R40, 0x3, RZ ;  /* 0x0000000328287819 */ /* 0x000fc400000012ff */
[----:B------:R-:W-:Y:S01]  /*ac40*/  LOP3.LUT R36, R36, R37, RZ, 0x3c, !PT ;  /* 0x0000002524247212 */ /* 0x000fe200078e3cff */
[--C-:B------:R-:W-:Y:S01]  /*ac50*/  IMAD.X R37, RZ, RZ, R5.reuse, P0 ;  /* 0x000000ffff257224 */ /* 0x100fe200000e0605 */
[----:B------:R-:W-:Y:S02]  /*ac60*/  SHF.R.U64 R48, R48, 0x3, RZ ;  /* 0x0000000330307819 */ /* 0x000fe400000012ff */
[----:B------:R-:W-:Y:S02]  /*ac70*/  IADD3 R65, P0, R4, 0xc000, RZ ;  /* 0x0000c00004417810 */ /* 0x000fe40007f1e0ff */
[----:B------:R-:W-:Y:S01]  /*ac80*/  SHF.R.U64 R72, R72, 0x3, RZ ;  /* 0x0000000348487819 */ /* 0x000fe200000012ff */
[----:B------:R-:W5:Y:S01]  /*ac90*/  LD.E.128 R36, desc[UR44][R36.64] ;  /* 0x0000002c24247980 */ /* 0x000f62000c101d00 */
        /* <DEDUP_REMOVED lines=10> */
[C---:B------:R-:W-:Y:S01]  /*ad40*/  IADD3 R53, P4, R4.reuse, 0x9000, RZ ;  /* 0x0000900004357810 */ /* 0x040fe20007f9e0ff */
[----:B------:R-:W5:Y:S01]  /*ad50*/  LD.E.128 R24, desc[UR44][R24.64] ;  /* 0x0000002c18187980 */ /* 0x000f62000c101d00 */
[----:B------:R-:W-:-:S02]  /*ad60*/  IADD3 R57, P5, R4, 0xa000, RZ ;  /* 0x0000a00004397810 */ /* 0x000fc40007fbe0ff */
[C---:B------:R-:W-:Y:S01]  /*ad70*/  IADD3 R61, P6, R4.reuse, 0xb000, RZ ;  /* 0x0000b000043d7810 */ /* 0x040fe20007fde0ff */
[----:B------:R-:W5:Y:S01]  /*ad80*/  LD.E.128 R28, desc[UR44][R28.64] ;  /* 0x0000002c1c1c7980 */ /* 0x000f62000c101d00 */
[----:B------:R-:W-:Y:S02]  /*ad90*/  IADD3 R69, P1, R4, 0xd000, RZ ;  /* 0x0000d00004457810 */ /* 0x000fe40007f3e0ff */
[----:B------:R-:W-:Y:S01]  /*ada0*/  LOP3.LUT R64, R65, 0x380, RZ, 0xc0, !PT ;  /* 0x0000038041407812 */ /* 0x000fe200078ec0ff */
[----:B------:R-:W5:Y:S01]  /*adb0*/  LD.E.128 R32, desc[UR44][R32.64] ;  /* 0x0000002c20207980 */ /* 0x000f62000c101d00 */
[----:B------:R-:W-:Y:S01]  /*adc0*/  LOP3.LUT R72, R72, R73, RZ, 0x3c, !PT ;  /* 0x0000004948487212 */ /* 0x000fe200078e3cff */
[----:B------:R-:W-:Y:S01]  /*add0*/  IMAD.X R73, RZ, RZ, R5, P2 ;  /* 0x000000ffff497224 */ /* 0x000fe200010e0605 */
[----:B------:R-:W-:Y:S01]  /*ade0*/  IADD3 R12, P3, R4, 0xf000, RZ ;  /* 0x0000f000040c7810 */ /* 0x000fe20007f7e0ff */
[----:B------:R-:W5:Y:S01]  /*adf0*/  LD.E.128 R40, desc[UR44][R40.64] ;  /* 0x0000002c28287980 */ /* 0x000f62000c101d00 */
[----:B--2---:R-:W-:-:S02]  /*ae00*/  ISETP.NE.AND P2, PT, R18, 0x1, PT ;  /* 0x000000011200780c */ /* 0x004fc40003f45270 */
[----:B------:R-:W-:Y:S01]  /*ae10*/  LOP3.LUT R52, R53, 0x380, RZ, 0xc0, !PT ;  /* 0x0000038035347812 */ /* 0x000fe200078ec0ff */
[----:B------:R-:W-:Y:S01]  /*ae20*/  IMAD.X R77, RZ, RZ, R5, P3 ;  /* 0x000000ffff4d7224 */ /* 0x000fe200018e0605 */
[----:B------:R-:W-:Y:S01]  /*ae30*/  LOP3.LUT R56, R57, 0x380, RZ, 0xc0, !PT ;  /* 0x0000038039387812 */ /* 0x000fe200078ec0ff */
[----:B------:R-:W5:Y:S01]  /*ae40*/  LD.E.128 R48, desc[UR44][R48.64] ;  /* 0x0000002c30307980 */ /* 0x000f62000c101d00 */
[----:B------:R-:W-:Y:S02]  /*ae50*/  LOP3.LUT R60, R61, 0x380, RZ, 0xc0, !PT ;  /* 0x000003803d3c7812 */ /* 0x000fe400078ec0ff */
[----:B------:R-:W-:Y:S01]  /*ae60*/  LOP3.LUT R68, R69, 0x380, RZ, 0xc0, !PT ;  /* 0x0000038045447812 */ /* 0x000fe200078ec0ff */
[----:B------:R-:W5:Y:S01]  /*ae70*/  LD.E.128 R72, desc[UR44][R72.64] ;  /* 0x0000002c48487980 */ /* 0x000f62000c101d00 */
[----:B------:R-:W-:Y:S02]  /*ae80*/  SHF.R.U64 R64, R64, 0x3, RZ ;  /* 0x0000000340407819 */ /* 0x000fe400000012ff */
[----:B------:R-:W-:Y:S01]  /*ae90*/  SHF.R.U64 R11, R11, 0x3, RZ ;  /* 0x000000030b0b7819 */ /* 0x000fe200000012ff */
[----:B------:R-:W0:Y:S01]  /*aea0*/  @P2 LDC R81, c[0x0][0xcec] ;  /* 0x00033b00ff512b82 */ /* 0x000e220000000800 */
[----:B------:R-:W-:-:S02]  /*aeb0*/  LOP3.LUT R9, R12, 0x380, RZ, 0xc0, !PT ;  /* 0x000003800c097812 */ /* 0x000fc400078ec0ff */
[----:B------:R-:W-:Y:S02]  /*aec0*/  SHF.R.U64 R52, R52, 0x3, RZ ;  /* 0x0000000334347819 */ /* 0x000fe400000012ff */
[----:B------:R-:W-:Y:S02]  /*aed0*/  SHF.R.U64 R56, R56, 0x3, RZ ;  /* 0x0000000338387819 */ /* 0x000fe400000012ff */
[----:B------:R-:W-:Y:S01]  /*aee0*/  SHF.R.U64 R60, R60, 0x3, RZ ;  /* 0x000000033c3c7819 */ /* 0x000fe200000012ff */
[----:B------:R-:W1:Y:S01]  /*aef0*/  @P2 LDC R83, c[0x0][0xcf0] ;  /* 0x00033c00ff532b82 */ /* 0x000e620000000800 */
[----:B------:R-:W-:Y:S02]  /*af00*/  SHF.R.U64 R68, R68, 0x3, RZ ;  /* 0x0000000344447819 */ /* 0x000fe400000012ff */
[----:B------:R-:W-:Y:S01]  /*af10*/  LOP3.LUT R64, R64, R65, RZ, 0x3c, !PT ;  /* 0x0000004140407212 */ /* 0x000fe200078e3cff */
[----:B------:R-:W-:Y:S01]  /*af20*/  IMAD.X R65, RZ, RZ, R5, P0 ;  /* 0x000000ffff417224 */ /* 0x000fe200000e0605 */
[----:B------:R-:W-:-:S02]  /*af30*/  LOP3.LUT R4, R11, R4, RZ, 0x3c, !PT ;  /* 0x000000040b047212 */ /* 0x000fc400078e3cff */
[----:B------:R-:W-:Y:S02]  /*af40*/  SHF.R.U64 R9, R9, 0x3, RZ ;  /* 0x0000000309097819 */ /* 0x000fe400000012ff */
[----:B------:R-:W-:Y:S01]  /*af50*/  ISETP.GE.AND P0, PT, R198, UR10, PT ;  /* 0x0000000ac6007c0c */ /* 0x000fe2000bf06270 */
        /* <DEDUP_REMOVED lines=9> */
[----:B------:R-:W-:Y:S01]  /*aff0*/  LOP3.LUT R76, R9, R12, RZ, 0x3c, !PT ;  /* 0x0000000c094c7212 */ /* 0x000fe200078e3cff */
[----:B------:R-:W-:Y:S01]  /*b000*/  IMAD.WIDE.U32 R8, R8, UR8, RZ ;  /* 0x0000000808087c25 */ /* 0x000fe2000f8e00ff */
[----:B------:R2:W5:Y:S01]  /*b010*/  LD.E.128 R12, desc[UR44][R4.64] ;  /* 0x0000002c040c7980 */ /* 0x000562000c101d00 */
[----:B------:R-:W-:Y:S01]  /*b020*/  ISETP.GE.AND P1, PT, R16, UR10, PT ;  /* 0x0000000a10007c0c */ /* 0x000fe2000bf26270 */
[----:B------:R-:W-:Y:S01]  /*b030*/  ULDC.64 UR8, c[0x0][0xbe8] ;  /* 0x0002fa0000087ab9 */ /* 0x000fe20000000a00 */
[----:B------:R-:W-:Y:S01]  /*b040*/  IMAD.IADD R9, R9, 0x1, R7 ;  /* 0x0000000109097824 */ /* 0x000fe200078e0207 */
[----:B------:R-:W-:Y:S01]  /*b050*/  LOP3.LUT R7, R10, 0xfffffff8, RZ, 0xc0, !PT ;  /* 0xfffffff80a077812 */ /* 0x000fe200078ec0ff */
[----:B------:R-:W5:Y:S01]  /*b060*/  LD.E.128 R52, desc[UR44][R52.64] ;  /* 0x0000002c34347980 */ /* 0x000f62000c101d00 */
[----:B------:R-:W-:-:S03]  /*b070*/  VIADD R152, R16, 0x1c0 ;  /* 0x000001c010987836 */ /* 0x000fc60000000000 */
[----:B------:R-:W5:Y:S01]  /*b080*/  LD.E.128 R56, desc[UR44][R56.64] ;  /* 0x0000002c38387980 */ /* 0x000f62000c101d00 */
[----:B--2---:R-:W-:Y:S02]  /*b090*/  SEL R5, RZ, 0xffffffff, P0 ;  /* 0xffffffffff057807 */ /* 0x004fe40000000000 */
[----:B------:R-:W-:Y:S01]  /*b0a0*/  ISETP.GE.AND P0, PT, R197, UR10, PT ;  /* 0x0000000ac5007c0c */ /* 0x000fe2000bf06270 */
[----:B------:R-:W5:Y:S02]  /*b0b0*/  LD.E.128 R60, desc[UR44][R60.64] ;  /* 0x0000002c3c3c7980 */ /* 0x000f64000c101d00 */
[----:B------:R-:W-:Y:S01]  /*b0c0*/  IMAD.SHL.U32 R11, R5, 0x2, RZ ;  /* 0x00000002050b7824 */ /* 0x000fe200078e00ff */
[----:B------:R-:W-:Y:S01]  /*b0d0*/  SEL R5, RZ, 0xffffffff, P0 ;  /* 0xffffffffff057807 */ /* 0x000fe20000000000 */
[----:B------:R-:W5:Y:S01]  /*b0e0*/  LD.E.128 R68, desc[UR44][R68.64] ;  /* 0x0000002c44447980 */ /* 0x000f62000c101d00 */
[----:B------:R-:W-:Y:S01]  /*b0f0*/  ISETP.GE.AND P0, PT, R196, UR10, PT ;  /* 0x0000000ac4007c0c */ /* 0x000fe2000bf06270 */
[----:B------:R-:W-:Y:S01]  /*b100*/  IMAD.IADD R10, R0, 0x1, -R7 ;  /* 0x00000001000a7824 */ /* 0x000fe200078e0a07 */
[----:B------:R-:W-:Y:S01]  /*b110*/  SEL R4, RZ, 0x1, P1 ;  /* 0x00000001ff047807 */ /* 0x000fe20000800000 */
[----:B------:R-:W5:Y:S01]  /*b120*/  LD.E.128 R76, desc[UR44][R76.64] ;  /* 0x0000002c4c4c7980 */ /* 0x000f62000c101d00 */
[----:B------:R-:W-:Y:S01]  /*b130*/  SEL R0, RZ, 0xffffffff, P0 ;  /* 0xffffffffff007807 */ /* 0x000fe20000000000 */
[----:B------:R-:W-:Y:S01]  /*b140*/  IMAD.SHL.U32 R5, R5, 0x4, RZ ;  /* 0x0000000405057824 */ /* 0x000fe200078e00ff */
[----:B------:R-:W-:Y:S01]  /*b150*/  LOP3.LUT R4, R11, 0x2, R4, 0xe2, !PT ;  /* 0x000000020b047812 */ /* 0x000fe200078ee204 */
[----:B------:R-:W-:Y:S01]  /*b160*/  IMAD.WIDE.U32 R8, R193, UR8, R8 ;  /* 0x00000008c1087c25 */ /* 0x000fe2000f8e0008 */
[----:B------:R-:W-:Y:S01]  /*b170*/  ISETP.GE.AND P1, PT, R195, UR10, PT ;  /* 0x0000000ac3007c0c */ /* 0x000fe2000bf26270 */
[----:B------:R-:W-:Y:S01]  /*b180*/  @!PT LDS RZ, [RZ] ;  /* 0x00000000fffff984 */ /* 0x000fe20000000800 */
[----:B------:R-:W-:Y:S01]  /*b190*/  @!PT LDS RZ, [RZ] ;  /* 0x00000000fffff984 */ /* 0x000fe20000000800 */
[----:B------:R-:W-:Y:S01]  /*b1a0*/  @!PT LDS RZ, [RZ] ;  /* 0x00000000fffff984 */ /* 0x000fe20000000800 */
[----:B------:R-:W-:Y:S01]  /*b1b0*/  @!PT LDS RZ, [RZ] ;  /* 0x00000000fffff984 */ /* 0x000fe20000000800 */
[----:B------:R2:W-:Y:S06]  /*b1c0*/  MEMBAR.ALL.CTA ;  /* 0x0000000000007992 */ /* 0x0005ec0000008000 */
[----:B--2---:R-:W2:Y:S01]  /*b1d0*/  FENCE.VIEW.ASYNC.S ;  /* 0x00000000000073c6 */ /* 0x004ea20000000000 */
[----:B------:R-:W-:Y:S01]  /*b1e0*/  IMAD.SHL.U32 R7, R0, 0x8, RZ ;  /* 0x0000000800077824 */ /* 0x000fe200078e00ff */
[----:B------:R-:W-:Y:S01]  /*b1f0*/  LOP3.LUT R4, R5, 0x4, R4, 0xe2, !PT ;  /* 0x0000000405047812 */ /* 0x000fe200078ee204 */
[----:B------:R-:W-:-:S02]  /*b200*/  IMAD.U32 R11, RZ, RZ, UR42 ;  /* 0x0000002aff0b7e24 */ /* 0x000fc4000f8e00ff */
[----:B------:R-:W-:Y:S01]  /*b210*/  IMAD R0, R10, 0x20, R3 ;  /* 0x000000200a007824 */ /* 0x000fe200078e0203 */
[----:B------:R-:W-:Y:S01]  /*b220*/  SHF.R.S32.HI R5, RZ, 0x1f, R192 ;  /* 0x0000001fff057819 */ /* 0x000fe200000114c0 */
[----:B------:R-:W-:Y:S01]  /*b230*/  IMAD R9, R193, UR9, R9 ;  /* 0x00000009c1097c24 */ /* 0x000fe2000f8e0209 */
[----:B------:R-:W-:Y:S01]  /*b240*/  LOP3.LUT R4, R7, 0x8, R4, 0xe2, !PT ;  /* 0x0000000807047812 */ /* 0x000fe200078ee204 */
[----:B------:R-:W-:Y:S01]  /*b250*/  IMAD R10, R11, 0x40, R0 ;  /* 0x000000400b0a7824 */ /* 0x000fe200078e0200 */
[----:B------:R-:W-:Y:S01]  /*b260*/  ULDC.64 UR8, c[0x0][0xbf0] ;  /* 0x0002fc0000087ab9 */ /* 0x000fe20000000a00 */
[----:B------:R-:W-:Y:S01]  /*b270*/  SEL R7, RZ, 0xffffffff, P1 ;  /* 0xffffffffff077807 */ /* 0x000fe20000800000 */
[----:B------:R-:W-:Y:S01]  /*b280*/  IMAD R5, R5, UR8, RZ ;  /* 0x0000000805057c24 */ /* 0x000fe2000f8e02ff */
[----:B------:R-:W-:Y:S01]  /*b290*/  ISETP.GE.AND P0, PT, R194, UR10, PT ;  /* 0x0000000ac2007c0c */ /* 0x000fe2000bf06270 */
[----:B0-----:R-:W-:-:S04]  /*b2a0*/  @P2 IMAD.HI.U32 R0, R10, R81, RZ ;  /* 0x000000510a002227 */ /* 0x001fc800078e00ff */
[----:B------:R-:W-:Y:S02]  /*b2b0*/  IMAD R11, R192, UR9, R5 ;  /* 0x00000009c00b7c24 */ /* 0x000fe4000f8e0205 */
[----:B------:R-:W-:Y:S01]  /*b2c0*/  IMAD.SHL.U32 R81, R7, 0x10, RZ ;  /* 0x0000001007517824 */ /* 0x000fe200078e00ff */
[----:B------:R-:W-:Y:S01]  /*b2d0*/  SEL R7, RZ, 0xffffffff, P0 ;  /* 0xffffffffff077807 */ /* 0x000fe20000000000 */
[----:B------:R-:W-:Y:S01]  /*b2e0*/  IMAD.MOV.U32 R5, RZ, RZ, R10 ;  /* 0x000000ffff057224 */ /* 0x000fe200078e000a */
[----:B-1----:R-:W-:Y:S02]  /*b2f0*/  @P2 SHF.R.U32.HI R5, RZ, R83, R0 ;  /* 0x00000053ff052219 */ /* 0x002fe40000011600 */
[----:B------:R-:W-:Y:S01]  /*b300*/  LOP3.LUT R4, R81, 0x10, R4, 0xe2, !PT ;  /* 0x0000001051047812 */ /* 0x000fe200078ee204 */
[----:B------:R-:W-:Y:S01]  /*b310*/  IMAD.SHL.U32 R81, R7, 0x20, RZ ;  /* 0x0000002007517824 */ /* 0x000fe200078e00ff */
[--C-:B------:R-:W-:Y:S01]  /*b320*/  SHF.R.S32.HI R0, RZ, 0x1f, R5.reuse ;  /* 0x0000001fff007819 */ /* 0x100fe20000011405 */
[----:B------:R-:W-:-:S02]  /*b330*/  IMAD.MOV R7, RZ, RZ, -R5 ;  /* 0x000000ffff077224 */ /* 0x000fc400078e0a05 */
[----:B------:R-:W-:Y:S01]  /*b340*/  IMAD.WIDE.U32 R8, R192, UR8, R8 ;  /* 0x00000008c0087c25 */ /* 0x000fe2000f8e0008 */
[----:B------:R-:W-:-:S03]  /*b350*/  ULDC.64 UR8, c[0x0][0xbe0] ;  /* 0x0002f80000087ab9 */ /* 0x000fc60000000a00 */
[----:B------:R-:W-:Y:S02]  /*b360*/  IMAD R0, R0, UR8, RZ ;  /* 0x0000000800007c24 */ /* 0x000fe4000f8e02ff */
[----:B------:R-:W-:Y:S02]  /*b370*/  IMAD R7, R18, R7, R10 ;  /* 0x0000000712077224 */ /* 0x000fe400078e020a */
[----:B------:R-:W-:Y:S01]  /*b380*/  IMAD.IADD R9, R9, 0x1, R11 ;  /* 0x0000000109097824 */ /* 0x000fe200078e020b */
[----:B------:R-:W-:Y:S01]  /*b390*/  ISETP.GE.AND P0, PT, R153, UR10, PT ;  /* 0x0000000a99007c0c */ /* 0x000fe2000bf06270 */
[C---:B------:R-:W-:Y:S01]  /*b3a0*/  IMAD R11, R5.reuse, UR9, R0 ;  /* 0x00000009050b7c24 */ /* 0x040fe2000f8e0200 */
[----:B------:R-:W-:Y:S01]  /*b3b0*/  SHF.R.S32.HI R0, RZ, 0x1f, R7 ;  /* 0x0000001fff007819 */ /* 0x000fe20000011407 */
[----:B------:R-:W-:Y:S01]  /*b3c0*/  IMAD.WIDE.U32 R8, R5, UR8, R8 ;  /* 0x0000000805087c25 */ /* 0x000fe2000f8e0008 */
[----:B------:R-:W-:Y:S01]  /*b3d0*/  ULDC.64 UR8, c[0x0][0xbd8] ;  /* 0x0002f60000087ab9 */ /* 0x000fe20000000a00 */
[----:B------:R-:W-:-:S02]  /*b3e0*/  LOP3.LUT R4, R81, 0x20, R4, 0xe2, !PT ;  /* 0x0000002051047812 */ /* 0x000fc400078ee204 */
[----:B------:R-:W-:Y:S01]  /*b3f0*/  IMAD.U32 R80, RZ, RZ, UR42 ;  /* 0x0000002aff507e24 */ /* 0x000fe2000f8e00ff */
[----:B------:R-:W-:Y:S01]  /*b400*/  SEL R5, RZ, 0x40, P0 ;  /* 0x00000040ff057807 */ /* 0x000fe20000000000 */
[----:B------:R-:W-:Y:S01]  /*b410*/  IMAD.IADD R9, R9, 0x1, R11 ;  /* 0x0000000109097824 */ /* 0x000fe200078e020b */
[----:B------:R-:W-:Y:S01]  /*b420*/  ISETP.GE.AND P0, PT, R152, UR10, PT ;  /* 0x0000000a98007c0c */ /* 0x000fe2000bf06270 */
[----:B------:R-:W-:Y:S02]  /*b430*/  IMAD R10, R0, UR8, RZ ;  /* 0x00000008000a7c24 */ /* 0x000fe4000f8e02ff */
[----:B------:R-:W-:Y:S02]  /*b440*/  IMAD R81, R80, 0x40, R3 ;  /* 0x0000004050517824 */ /* 0x000fe400078e0203 */
        /* <DEDUP_REMOVED lines=12> */
[----:B--2---:R0:W1:Y:S01]  /*b510*/  SHFL.IDX PT, R4, R18, RZ, 0x181f ;  /* 0x00181fff12047589 */ /* 0x00406200000e0000 */
[----:B------:R-:W-:Y:S02]  /*b520*/  BSSY B1, `(.L_x_1036) ;  /* 0x000002b000017945 */ /* 0x000fe40003800000 */
[----:B------:R-:W-:Y:S01]  /*b530*/  SYNCS.ARRIVE.TRANS64.RED.A1T0 RZ, [UR7], RZ ;  /* 0x000000ffffff79a7 */ /* 0x000fe20008100407 */
[----:B------:R0:W2:Y:S01]  /*b540*/  SHFL.IDX PT, R5, R80, RZ, 0x181f ;  /* 0x00181fff50057589 */ /* 0x0000a200000e0000 */
[----:B------:R-:W-:Y:S02]  /*b550*/  LOP3.LUT R3, R0, R3, RZ, 0xfc, !PT ;  /* 0x0000000300037212 */ /* 0x000fe400078efcff */
[----:B------:R-:W-:Y:S01]  /*b560*/  SHF.R.S32.HI R154, RZ, 0x1f, R198 ;  /* 0x0000001fff9a7819 */ /* 0x000fe200000114c6 */
        /* <DEDUP_REMOVED lines=8> */
[----:B-1----:R-:W-:Y:S01]  /*b5f0*/  @!P1 LEA R8, P2, R198, R4, 0x1 ;  /* 0x00000004c6089211 */ /* 0x002fe200078408ff */
[----:B--2---:R-:W-:-:S03]  /*b600*/  @!P0 IMAD.WIDE R10, R16, 0x2, R4 ;  /* 0x00000002100a8825 */ /* 0x004fc600078e0204 */
[----:B------:R-:W-:Y:S02]  /*b610*/  @!P1 LEA.HI.X R9, R198, R5, R154, 0x1, P2 ;  /* 0x00000005c6099211 */ /* 0x000fe400010f0c9a */
[----:B------:R-:W-:Y:S01]  /*b620*/  ISETP.GE.AND P2, PT, R195, UR10, PT ;  /* 0x0000000ac3007c0c */ /* 0x000fe2000bf46270 */
[----:B-----5:R1:W-:Y:S01]  /*b630*/  @!P0 ST.E.128 desc[UR44][R10.64], R12 ;  /* 0x0000000c0a008985 */ /* 0x0203e2000c101d2c */
[----:B------:R-:W-:-:S03]  /*b640*/  LOP3.LUT P0, RZ, R0, 0x40, RZ, 0xc0, !PT ;  /* 0x0000004000ff7812 */ /* 0x000fc6000780c0ff */
[----:B------:R2:W-:Y:S01]  /*b650*/  @!P1 ST.E.128 desc[UR44][R8.64], R24 ;  /* 0x0000001808009985 */ /* 0x0005e2000c101d2c */
[----:B------:R-:W-:Y:S02]  /*b660*/  ISETP.GE.AND P1, PT, R194, UR10, PT ;  /* 0x0000000ac2007c0c */ /* 0x000fe4000bf26270 */
[CC--:B-1----:R-:W-:Y:S02]  /*b670*/  @!P3 LEA R14, P6, R196.reuse, R4.reuse, 0x1 ;  /* 0x00000004c40eb211 */ /* 0x0c2fe400078c08ff */
[CC--:B--2---:R-:W-:Y:S02]  /*b680*/  @!P4 LEA R24, P5, R197.reuse, R4.reuse, 0x1 ;  /* 0x00000004c518c211 */ /* 0x0c4fe400078a08ff */
[-C--:B------:R-:W-:Y:S02]  /*b690*/  @!P3 LEA.HI.X R15, R196, R5.reuse, R85, 0x1, P6 ;  /* 0x00000005c40fb211 */ /* 0x080fe400030f0c55 */
[----:B------:R-:W-:Y:S02]  /*b6a0*/  @!P4 LEA.HI.X R25, R197, R5, R7, 0x1, P5 ;  /* 0x00000005c519c211 */ /* 0x000fe400028f0c07 */
[----:B------:R-:W-:-:S02]  /*b6b0*/  @!P2 LEA R12, P5, R195, R4, 0x1 ;  /* 0x00000004c30ca211 */ /* 0x000fc400078a08ff */
[----:B------:R-:W-:Y:S01]  /*b6c0*/  LOP3.LUT P6, RZ, R3, 0x80, RZ, 0xc0, !PT ;  /* 0x0000008003ff7812 */ /* 0x000fe200078cc0ff */
[----:B------:R3:W-:Y:S01]  /*b6d0*/  @!P4 ST.E.128 desc[UR44][R24.64], R32 ;  /* 0x000000201800c985 */ /* 0x0007e2000c101d2c */
[-C--:B------:R-:W-:Y:S02]  /*b6e0*/  @!P2 LEA.HI.X R13, R195, R5.reuse, R83, 0x1, P5 ;  /* 0x00000005c30da211 */ /* 0x080fe400028f0c53 */
[----:B------:R-:W-:Y:S01]  /*b6f0*/  SHF.R.S32.HI R7, RZ, 0x1f, R194 ;  /* 0x0000001fff077819 */ /* 0x000fe200000114c2 */
[----:B------:R3:W-:Y:S01]  /*b700*/  @!P3 ST.E.128 desc[UR44][R14.64], R40 ;  /* 0x000000280e00b985 */ /* 0x0007e2000c101d2c */
[C---:B------:R-:W-:Y:S02]  /*b710*/  @!P1 LEA R10, P5, R194.reuse, R4, 0x1 ;  /* 0x00000004c20a9211 */ /* 0x040fe400078a08ff */
[----:B------:R-:W-:Y:S01]  /*b720*/  SHF.R.S32.HI R9, RZ, 0x1f, R153 ;  /* 0x0000001fff097819 */ /* 0x000fe20000011499 */
[----:B------:R3:W-:Y:S01]  /*b730*/  @!P2 ST.E.128 desc[UR44][R12.64], R48 ;  /* 0x000000300c00a985 */ /* 0x0007e2000c101d2c */
[----:B------:R-:W-:-:S02]  /*b740*/  @!P1 LEA.HI.X R11, R194, R5, R7, 0x1, P5 ;  /* 0x00000005c20b9211 */ /* 0x000fc400028f0c07 */
[CC--:B------:R-:W-:Y:S02]  /*b750*/  @P0 LEA R8, P5, R153.reuse, R4.reuse, 0x1 ;  /* 0x0000000499080211 */ /* 0x0c0fe400078a08ff */
[----:B------:R-:W-:Y:S01]  /*b760*/  SHF.R.S32.HI R7, RZ, 0x1f, R152 ;  /* 0x0000001fff077819 */ /* 0x000fe20000011498 */
[----:B------:R3:W-:Y:S01]  /*b770*/  @!P1 ST.E.128 desc[UR44][R10.64], R56 ;  /* 0x000000380a009985 */ /* 0x0007e2000c101d2c */
[----:B------:R-:W-:Y:S02]  /*b780*/  @P0 LEA.HI.X R9, R153, R5, R9, 0x1, P5 ;  /* 0x0000000599090211 */ /* 0x000fe400028f0c09 */
[----:B------:R-:W-:-:S03]  /*b790*/  @P6 LEA R4, P5, R152, R4, 0x1 ;  /* 0x0000000498046211 */ /* 0x000fc600078a08ff */
[----:B------:R3:W-:Y:S01]  /*b7a0*/  @P0 ST.E.128 desc[UR44][R8.64], R64 ;  /* 0x0000004008000985 */ /* 0x0007e2000c101d2c */
[----:B------:R-:W-:-:S05]  /*b7b0*/  @P6 LEA.HI.X R5, R152, R5, R7, 0x1, P5 ;  /* 0x0000000598056211 */ /* 0x000fca00028f0c07 */
[----:B------:R3:W-:Y:S04]  /*b7c0*/  @P6 ST.E.128 desc[UR44][R4.64], R72 ;  /* 0x0000004804006985 */ /* 0x0007e8000c101d2c */
.L_x_1037:
[----:B------:R-:W-:Y:S05]  /*b7d0*/  BSYNC B1 ;  /* 0x0000000000017941 */ /* 0x000fea0003800000 */
.L_x_1036:
[----:B------:R-:W-:Y:S01]  /*b7e0*/  VIADD R7, R81, 0x20 ;  /* 0x0000002051077836 */ /* 0x000fe20000000000 */
[----:B--23--:R2:W3:Y:S04]  /*b7f0*/  SHFL.IDX PT, R5, R80, 0x1, 0x181f ;  /* 0x00381f0050057f89 */ /* 0x00c4e800000e0000 */
[----:B------:R-:W-:Y:S01]  /*b800*/  ISETP.GE.AND P0, PT, R7, R82, PT ;  /* 0x000000520700720c */ /* 0x000fe20003f06270 */
[----:B-1----:R2:W1:-:S12]  /*b810*/  SHFL.IDX PT, R4, R18, 0x1, 0x181f ;  /* 0x00381f0012047f89 */ /* 0x00245800000e0000 */
[----:B--2---:R-:W-:Y:S05]  /*b820*/  @P0 BRA `(.L_x_1038) ;  /* 0x0000002800000947 */ /* 0x004fea0003800000 */
[----:B------:R-:W-:Y:S02]  /*b830*/  ISETP.GE.AND P0, PT, R198, UR10, PT ;  /* 0x0000000ac6007c0c */ /* 0x000fe4000bf06270 */
[----:B------:R-:W-:Y:S02]  /*b840*/  ISETP.GE.AND P5, PT, R16, UR10, PT ;  /* 0x0000000a10007c0c */ /* 0x000fe4000bfa6270 */
[----:B------:R-:W-:Y:S02]  /*b850*/  ISETP.GE.AND P2, PT, R197, UR10, PT ;  /* 0x0000000ac5007c0c */ /* 0x000fe4000bf46270 */
[----:B------:R-:W-:Y:S02]  /*b860*/  ISETP.GE.AND P1, PT, R196, UR10, PT ;  /* 0x0000000ac4007c0c */ /* 0x000fe4000bf26270 */
[----:B------:R-:W-:Y:S02]  /*b870*/  ISETP.GE.AND P3, PT, R195, UR10, PT ;  /* 0x0000000ac3007c0c */ /* 0x000fe4000bf66270 */
[----:B------:R-:W-:-:S02]  /*b880*/  SHF.R.S32.HI R7, RZ, 0x1f, R197 ;  /* 0x0000001fff077819 */ /* 0x000fc400000114c5 */
[----:B-----5:R-:W-:Y:S02]  /*b890*/  SHF.R.S32.HI R27, RZ, 0x1f, R194 ;  /* 0x0000001fff1b7819 */ /* 0x020fe400000114c2 */
[----:B-1----:R-:W-:Y:S01]  /*b8a0*/  @!P0 LEA R10, P4, R198, R4, 0x1 ;  /* 0x00000004c60a8211 */ /* 0x002fe200078808ff */
[----:B---3--:R-:W-:Y:S01]  /*b8b0*/  @!P5 IMAD.WIDE R8, R16, 0x2, R4 ;  /* 0x000000021008d825 */ /* 0x008fe200078e0204 */
[----:B------:R-:W-:Y:S02]  /*b8c0*/  SHF.R.S32.HI R33, RZ, 0x1f, R153 ;  /* 0x0000001fff217819 */ /* 0x000fe40000011499 */
[----:B------:R-:W-:Y:S02]  /*b8d0*/  @!P0 LEA.HI.X R11, R198, R5, R154, 0x1, P4 ;  /* 0x00000005c60b8211 */ /* 0x000fe400020f0c9a */
[----:B------:R-:W-:Y:S01]  /*b8e0*/  ISETP.GE.AND P4, PT, R194, UR10, PT ;  /* 0x0000000ac2007c0c */ /* 0x000fe2000bf86270 */
[----:B------:R1:W-:Y:S01]  /*b8f0*/  @!P5 ST.E.128 desc[UR44][R8.64], R20 ;  /* 0x000000140800d985 */ /* 0x0003e2000c101d2c */
[----:B------:R-:W-:-:S02]  /*b900*/  LOP3.LUT P5, RZ, R0, 0x40, RZ, 0xc0, !PT ;  /* 0x0000004000ff7812 */ /* 0x000fc400078ac0ff */
[CC--:B------:R-:W-:Y:S01]  /*b910*/  @!P2 LEA R12, P6, R197.reuse, R4.reuse, 0x1 ;  /* 0x00000004c50ca211 */ /* 0x0c0fe200078c08ff */
[----:B------:R2:W-:Y:S01]  /*b920*/  @!P0 ST.E.128 desc[UR44][R10.64], R28 ;  /* 0x0000001c0a008985 */ /* 0x0005e2000c101d2c */
[----:B------:R-:W-:Y:S02]  /*b930*/  SHF.R.S32.HI R0, RZ, 0x1f, R195 ;  /* 0x0000001fff007819 */ /* 0x000fe400000114c3 */
[----:B------:R-:W-:Y:S02]  /*b940*/  @!P2 LEA.HI.X R13, R197, R5, R7, 0x1, P6 ;  /* 0x00000005c50da211 */ /* 0x000fe400030f0c07 */
[----:B------:R-:W-:Y:S02]  /*b950*/  SHF.R.S32.HI R7, RZ, 0x1f, R196 ;  /* 0x0000001fff077819 */ /* 0x000fe400000114c4 */
[-C--:B------:R-:W-:Y:S01]  /*b960*/  @!P1 LEA R14, P6, R196, R4.reuse, 0x1 ;  /* 0x00000004c40e9211 */ /* 0x080fe200078c08ff */
[----:B------:R2:W-:Y:S01]  /*b970*/  @!P2 ST.E.128 desc[UR44][R12.64], R36 ;  /* 0x000000240c00a985 */ /* 0x0005e2000c101d2c */
[----:B------:R-:W-:-:S02]  /*b980*/  @!P3 LEA R24, P2, R195, R4, 0x1 ;  /* 0x00000004c318b211 */ /* 0x000fc400078408ff */
[-C--:B------:R-:W-:Y:S02]  /*b990*/  @!P4 LEA R26, P0, R194, R4.reuse, 0x1 ;  /* 0x00000004c21ac211 */ /* 0x080fe400078008ff */
[-C--:B------:R-:W-:Y:S02]  /*b9a0*/  @!P1 LEA.HI.X R15, R196, R5.reuse, R7, 0x1, P6 ;  /* 0x00000005c40f9211 */ /* 0x080fe400030f0c07 */
[----:B-1----:R-:W-:Y:S02]  /*b9b0*/  @P5 LEA R8, P6, R153, R4, 0x1 ;  /* 0x0000000499085211 */ /* 0x002fe400078c08ff */
[-C--:B------:R-:W-:Y:S01]  /*b9c0*/  @!P3 LEA.HI.X R25, R195, R5.reuse, R0, 0x1, P2 ;  /* 0x00000005c319b211 */ /* 0x080fe200010f0c00 */
[----:B------:R2:W-:Y:S01]  /*b9d0*/  @!P1 ST.E.128 desc[UR44][R14.64], R44 ;  /* 0x0000002c0e009985 */ /* 0x0005e2000c101d2c */
[-C--:B------:R-:W-:Y:S02]  /*b9e0*/  @!P4 LEA.HI.X R27, R194, R5.reuse, R27, 0x1, P0 ;  /* 0x00000005c21bc211 */ /* 0x080fe400000f0c1b */
[----:B------:R-:W-:Y:S01]  /*b9f0*/  @P5 LEA.HI.X R9, R153, R5, R33, 0x1, P6 ;  /* 0x0000000599095211 */ /* 0x000fe200030f0c21 */
[----:B------:R2:W-:Y:S01]  /*ba00*/  @!P3 ST.E.128 desc[UR44][R24.64], R52 ;  /* 0x000000341800b985 */ /* 0x0005e2000c101d2c */
[----:B------:R-:W-:-:S03]  /*ba10*/  LOP3.LUT P0, RZ, R3, 0x80, RZ, 0xc0, !PT ;  /* 0x0000008003ff7812 */ /* 0x000fc6000780c0ff */
[----:B------:R2:W-:Y:S04]  /*ba20*/  @!P4 ST.E.128 desc[UR44][R26.64], R60 ;  /* 0x0000003c1a00c985 */ /* 0x0005e8000c101d2c */
[----:B------:R2:W-:Y:S06]  /*ba30*/  @P5 ST.E.128 desc[UR44][R8.64], R68 ;  /* 0x0000004408005985 */ /* 0x0005ec000c101d2c */
[----:B------:R-:W-:Y:S05]  /*ba40*/  @!P0 BRA `(.L_x_1038) ;  /* 0x0000002400788947 */ /* 0x000fea0003800000 */
[----:B------:R-:W-:Y:S02]  /*ba50*/  LEA R4, P0, R152, R4, 0x1 ;  /* 0x0000000498047211 */ /* 0x000fe400078008ff */
[----:B------:R-:W-:-:S04]  /*ba60*/  SHF.R.S32.HI R3, RZ, 0x1f, R152 ;  /* 0x0000001fff037819 */ /* 0x000fc80000011498 */
[----:B------:R-:W-:-:S05]  /*ba70*/  LEA.HI.X R5, R152, R5, R3, 0x1, P0 ;  /* 0x0000000598057211 */ /* 0x000fca00000f0c03 */
[----:B------:R4:W-:Y:S01]  /*ba80*/  ST.E.128 desc[UR44][R4.64], R76 ;  /* 0x0000004c04007985 */ /* 0x0009e2000c101d2c */
[----:B------:R-:W-:Y:S05]  /*ba90*/  BRA `(.L_x_1038) ;  /* 0x0000002400647947 */ /* 0x000fea0003800000 */
.L_x_1035:
[----:B------:R-:W2:Y:S01]  /*baa0*/  LDL R0, [R1+0x2c] ;  /* 0x00002c0001007983 */ /* 0x000ea20000100800 */
[----:B------:R-:W-:Y:S01]  /*bab0*/  ULDC.64 UR8, c[0x0][0xc08] ;  /* 0x0003020000087ab9 */ /* 0x000fe20000000a00 */
[----:B0-----:R-:W-:Y:S01]  /*bac0*/  SHF.R.S32.HI R3, RZ, 0x1f, R192 ;  /* 0x0000001fff037819 */ /* 0x001fe200000114c0 */
[----:B------:R-:W-:Y:S01]  /*bad0*/  IMAD R7, R7, UR8, RZ ;  /* 0x0000000807077c24 */ /* 0x000fe2000f8e02ff */
[----:B------:R-:W-:Y:S01]  /*bae0*/  ULDC.64 UR10, c[0x0][0xc40] ;  /* 0x00031000000a7ab9 */ /* 0x000fe20000000a00 */
[----:B------:R-:W-:Y:S01]  /*baf0*/  IMAD.U32 R4, RZ, RZ, UR42 ;  /* 0x0000002aff047e24 */ /* 0x000fe2000f8e00ff */
[----:B------:R-:W-:Y:S01]  /*bb00*/  ULDC.64 UR12, c[0x0][0xc30] ;  /* 0x00030c00000c7ab9 */ /* 0x000fe20000000a00 */
[C---:B------:R-:W-:Y:S01]  /*bb10*/  IMAD R7, R8.reuse, UR9, R7 ;  /* 0x0000000908077c24 */ /* 0x040fe2000f8e0207 */
[----:B------:R-:W-:Y:S01]  /*bb20*/  BSSY B1, `(.L_x_1039) ;  /* 0x00000d5000017945 */ /* 0x000fe20003800000 */
[----:B------:R-:W-:Y:S01]  /*bb30*/  IMAD.WIDE.U32 R8, R8, UR8, RZ ;  /* 0x0000000808087c25 */ /* 0x000fe2000f8e00ff */
[----:B------:R-:W-:Y:S01]  /*bb40*/  ULDC.64 UR8, c[0x0][0xc38] ;  /* 0x00030e0000087ab9 */ /* 0x000fe20000000a00 */
[----:B------:R-:W-:-:S02]  /*bb50*/  SHF.R.S32.HI R22, RZ, 0x1f, R200 ;  /* 0x0000001fff167819 */ /* 0x000fc400000114c8 */
[----:B------:R-:W-:Y:S01]  /*bb60*/  IMAD.IADD R9, R9, 0x1, R7 ;  /* 0x0000000109097824 */ /* 0x000fe200078e0207 */
[----:B------:R-:W-:Y:S01]  /*bb70*/  SHF.R.S32.HI R23, RZ, 0x1f, R201 ;  /* 0x0000001fff177819 */ /* 0x000fe200000114c9 */
[----:B------:R-:W-:Y:S01]  /*bb80*/  IMAD R3, R3, UR10, RZ ;  /* 0x0000000a03037c24 */ /* 0x000fe2000f8e02ff */
[----:B------:R-:W-:Y:S01]  /*bb90*/  SHF.R.S32.HI R152, RZ, 0x1f, R202 ;  /* 0x0000001fff987819 */ /* 0x000fe200000114ca */
[C---:B------:R-:W-:Y:S01]  /*bba0*/  IMAD.WIDE.U32 R8, R193.reuse, UR8, R8 ;  /* 0x00000008c1087c25 */ /* 0x040fe2000f8e0008 */
[----:B------:R-:W-:Y:S01]  /*bbb0*/  ULDC UR8, c[0x0][0xce8] ;  /* 0x00033a0000087ab9 */ /* 0x000fe20000000800 */
[----:B------:R-:W-:Y:S01]  /*bbc0*/  SHF.R.S32.HI R153, RZ, 0x1f, R203 ;  /* 0x0000001fff997819 */ /* 0x000fe200000114cb */
[----:B------:R-:W-:Y:S01]  /*bbd0*/  UISETP.NE.AND UP0, UPT, UR8, 0x1, UPT ;  /* 0x000000010800788c */ /* 0x000fe2000bf05270 */
[----:B------:R-:W-:Y:S01]  /*bbe0*/  IMAD R9, R193, UR9, R9 ;  /* 0x00000009c1097c24 */ /* 0x000fe2000f8e0209 */
[----:B------:R-:W-:Y:S01]  /*bbf0*/  UIMAD UR6, UR6, UR8, URZ ;  /* 0x00000008060672a4 */ /* 0x000fe2000f8e023f */
[C---:B------:R-:W-:Y:S01]  /*bc00*/  IMAD R3, R192.reuse, UR11, R3 ;  /* 0x0000000bc0037c24 */ /* 0x040fe2000f8e0203 */
[----:B------:R-:W-:Y:S01]  /*bc10*/  SHF.R.S32.HI R154, RZ, 0x1f, R204 ;  /* 0x0000001fff9a7819 */ /* 0x000fe200000114cc */
[----:B------:R-:W-:Y:S01]  /*bc20*/  IMAD.WIDE.U32 R8, R192, UR10, R8 ;  /* 0x0000000ac0087c25 */ /* 0x000fe2000f8e0008 */
[----:B------:R-:W-:Y:S01]  /*bc30*/  PLOP3.LUT P0, PT, PT, PT, UP0, 0x80, 0x0 ;  /* 0x000000000000781c */ /* 0x000fe20003f0f008 */
[----:B------:R-:W-:Y:S01]  /*bc40*/  ULDC.64 UR10, c[0x0][0xc48] ;  /* 0x00031200000a7ab9 */ /* 0x000fe20000000a00 */
[----:B------:R-:W-:Y:S01]  /*bc50*/  SHF.R.S32.HI R155, RZ, 0x1f, R205 ;  /* 0x0000001fff9b7819 */ /* 0x000fe200000114cd */
[----:B------:R-:W-:Y:S01]  /*bc60*/  IMAD.IADD R9, R9, 0x1, R3 ;  /* 0x0000000109097824 */ /* 0x000fe200078e0203 */
[----:B------:R-:W-:Y:S01]  /*bc70*/  SHF.R.S32.HI R156, RZ, 0x1f, R206 ;  /* 0x0000001fff9c7819 */ /* 0x000fe200000114ce */
[----:B------:R-:W-:Y:S01]  /*bc80*/  @UP0 ULDC UR7, c[0x0][0xcec] ;  /* 0x00033b0000070ab9 */ /* 0x000fe20000000800 */
[----:B------:R-:W-:Y:S01]  /*bc90*/  VIADD R178, R19, 0x10 ;  /* 0x0000001013b27836 */ /* 0x000fe20000000000 */
[----:B------:R-:W-:Y:S01]  /*bca0*/  SHF.R.S32.HI R157, RZ, 0x1f, R207 ;  /* 0x0000001fff9d7819 */ /* 0x000fe200000114cf */
[----:B------:R-:W-:Y:S01]  /*bcb0*/  IMAD.WIDE.U32 R8, R199, UR10, R8 ;  /* 0x0000000ac7087c25 */ /* 0x000fe2000f8e0008 */
[----:B------:R-:W-:-:S02]  /*bcc0*/  SHF.R.S32.HI R158, RZ, 0x1f, R208 ;  /* 0x0000001fff9e7819 */ /* 0x000fc400000114d0 */
[----:B------:R-:W-:Y:S01]  /*bcd0*/  SHF.R.S32.HI R159, RZ, 0x1f, R209 ;  /* 0x0000001fff9f7819 */ /* 0x000fe200000114d1 */
[----:B------:R-:W-:Y:S01]  /*bce0*/  IMAD R9, R199, UR11, R9 ;  /* 0x0000000bc7097c24 */ /* 0x000fe2000f8e0209 */
[----:B------:R-:W-:Y:S01]  /*bcf0*/  ULDC.64 UR10, c[0x0][0xc28] ;  /* 0x00030a00000a7ab9 */ /* 0x000fe20000000a00 */
[C---:B------:R-:W-:Y:S01]  /*bd00*/  VIADD R180, R19.reuse, 0x8 ;  /* 0x0000000813b47836 */ /* 0x040fe20000000000 */
[----:B------:R-:W-:Y:S01]  /*bd10*/  SHF.R.S32.HI R160, RZ, 0x1f, R210 ;  /* 0x0000001fffa07819 */ /* 0x000fe200000114d2 */
[C---:B------:R-:W-:Y:S01]  /*bd20*/  VIADD R177, R19.reuse, 0x10 ;  /* 0x0000001013b17836 */ /* 0x040fe20000000000 */
[----:B------:R-:W-:Y:S01]  /*bd30*/  SHF.R.S32.HI R161, RZ, 0x1f, R211 ;  /* 0x0000001fffa17819 */ /* 0x000fe200000114d3 */
[----:B------:R-:W-:Y:S01]  /*bd40*/  VIADD R179, R19, 0x8 ;  /* 0x0000000813b37836 */ /* 0x000fe20000000000 */
        /* <DEDUP_REMOVED lines=19> */
[----:B------:R-:W-:Y:S01]  /*be80*/  SHF.R.S32.HI R181, RZ, 0x1f, R19 ;  /* 0x0000001fffb57819 */ /* 0x000fe20000011413 */
[----:B--2---:R-:W-:-:S04]  /*be90*/  IMAD R4, R4, 0x40, R0 ;  /* 0x0000004004047824 */ /* 0x004fc800078e0200 */
[----:B------:R-:W-:Y:S01]  /*bea0*/  @P0 IMAD.HI.U32 R0, R4, UR7, RZ ;  /* 0x0000000704000c27 */ /* 0x000fe2000f8e00ff */
[----:B------:R-:W-:-:S03]  /*beb0*/  @UP0 ULDC UR7, c[0x0][0xcf0] ;  /* 0x00033c0000070ab9 */ /* 0x000fc60000000800 */
[----:B------:R-:W-:Y:S01]  /*bec0*/  IMAD.MOV.U32 R3, RZ, RZ, R4 ;  /* 0x000000ffff037224 */ /* 0x000fe200078e0004 */
[----:B------:R-:W-:Y:S01]  /*bed0*/  @P0 SHF.R.U32.HI R3, RZ, UR7, R0 ;  /* 0x00000007ff030c19 */ /* 0x000fe20008011600 */
[----:B------:R-:W-:-:S03]  /*bee0*/  UIADD3 UR7, UR41, 0x38820, URZ ;  /* 0x0003882029077890 */ /* 0x000fc6000fffe03f */
[--C-:B------:R-:W-:Y:S01]  /*bef0*/  SHF.R.S32.HI R0, RZ, 0x1f, R3.reuse ;  /* 0x0000001fff007819 */ /* 0x100fe20000011403 */
[----:B------:R-:W-:Y:S01]  /*bf00*/  IMAD.MOV R5, RZ, RZ, -R3 ;  /* 0x000000ffff057224 */ /* 0x000fe200078e0a03 */
[----:B------:R-:W-:Y:S01]  /*bf10*/  UPRMT UR7, URZ, 0x654, UR7 ;  /* 0x000006543f077896 */ /* 0x000fe20008000007 */
[----:B------:R-:W-:-:S04]  /*bf20*/  IMAD.WIDE.U32 R8, R3, UR12, R8 ;  /* 0x0000000c03087c25 */ /* 0x000fc8000f8e0008 */
[----:B------:R-:W-:Y:S02]  /*bf30*/  IMAD R0, R0, UR12, RZ ;  /* 0x0000000c00007c24 */ /* 0x000fe4000f8e02ff */
[----:B------:R-:W-:Y:S02]  /*bf40*/  IMAD R5, R5, UR8, R4 ;  /* 0x0000000805057c24 */ /* 0x000fe4000f8e0204 */
[----:B------:R-:W-:Y:S01]  /*bf50*/  IMAD R7, R3, UR13, R0 ;  /* 0x0000000d03077c24 */ /* 0x000fe2000f8e0200 */
[----:B------:R-:W-:Y:S01]  /*bf60*/  SYNCS.ARRIVE.TRANS64.RED.A1T0 RZ, [UR7], RZ ;  /* 0x000000ffffff79a7 */ /* 0x000fe20008100407 */
[----:B------:R-:W-:Y:S01]  /*bf70*/  IMAD.U32 R4, RZ, RZ, UR42 ;  /* 0x0000002aff047e24 */ /* 0x000fe2000f8e00ff */
[----:B------:R-:W-:Y:S01]  /*bf80*/  SHF.R.S32.HI R0, RZ, 0x1f, R5 ;  /* 0x0000001fff007819 */ /* 0x000fe20000011405 */
[----:B------:R-:W-:Y:S02]  /*bf90*/  IMAD.IADD R9, R9, 0x1, R7 ;  /* 0x0000000109097824 */ /* 0x000fe400078e0207 */
[----:B------:R-:W-:-:S02]  /*bfa0*/  IMAD R7, R4, 0x40, R17 ;  /* 0x0000004004077824 */ /* 0x000fc400078e0211 */
[----:B------:R-:W-:Y:S02]  /*bfb0*/  IMAD R0, R0, UR10, RZ ;  /* 0x0000000a00007c24 */ /* 0x000fe4000f8e02ff */
[----:B------:R-:W-:-:S04]  /*bfc0*/  IMAD.WIDE.U32 R8, R5, UR10, R8 ;  /* 0x0000000a05087c25 */ /* 0x000fc8000f8e0008 */
[----:B------:R-:W-:Y:S01]  /*bfd0*/  IMAD R3, R5, UR11, R0 ;  /* 0x0000000b05037c24 */ /* 0x000fe2000f8e0200 */
[----:B------:R-:W-:Y:S02]  /*bfe0*/  ULDC.64 UR10, c[0x0][0xc00] ;  /* 0x00030000000a7ab9 */ /* 0x000fe40000000a00 */
[----:B------:R-:W-:Y:S01]  /*bff0*/  LEA R0, P0, R8, UR10, 0x2 ;  /* 0x0000000a08007c11 */ /* 0x000fe2000f8010ff */
[----:B------:R-:W-:-:S04]  /*c000*/  IMAD.IADD R3, R9, 0x1, R3 ;  /* 0x0000000109037824 */ /* 0x000fc800078e0203 */
[----:B------:R0:W1:Y:S01]  /*c010*/  SHFL.IDX PT, R13, R0, RZ, 0x1c1f ;  /* 0x001c1fff000d7589 */ /* 0x00006200000e0000 */
[----:B------:R-:W-:Y:S02]  /*c020*/  LEA.HI.X R3, R8, UR11, R3, 0x2, P0 ;  /* 0x0000000b08037c11 */ /* 0x000fe400080f1403 */
[----:B------:R-:W-:-:S03]  /*c030*/  ISETP.GE.AND P0, PT, R7, UR6, PT ;  /* 0x0000000607007c0c */ /* 0x000fc6000bf06270 */
[----:B------:R0:W2:Y:S10]  /*c040*/  SHFL.IDX PT, R12, R3, RZ, 0x1c1f ;  /* 0x001c1fff030c7589 */ /* 0x0000b400000e0000 */
[----:B0-----:R-:W-:Y:S05]  /*c050*/  @P0 BRA `(.L_x_1040) ;  /* 0x0000000800040947 */ /* 0x001fea0003800000 */
[----:B------:R-:W-:Y:S02]  /*c060*/  ULDC UR7, c[0x0][0xbc8] ;  /* 0x0002f20000077ab9 */ /* 0x000fe40000000800 */
[----:B------:R-:W-:Y:S02]  /*c070*/  ISETP.GE.AND P0, PT, R19, UR7, PT ;  /* 0x0000000713007c0c */ /* 0x000fe4000bf06270 */
[----:B------:R-:W-:Y:S02]  /*c080*/  ISETP.GE.AND P1, PT, R179, UR7, PT ;  /* 0x00000007b3007c0c */ /* 0x000fe4000bf26270 */
[----:B------:R-:W-:Y:S02]  /*c090*/  ISETP.GE.AND P4, PT, R223, UR7, PT ;  /* 0x00000007df007c0c */ /* 0x000fe4000bf86270 */
[----:B------:R-:W-:-:S07]  /*c0a0*/  ISETP.GE.AND P5, PT, R221, UR7, PT ;  /* 0x00000007dd007c0c */ /* 0x000fce000bfa6270 */
[----:B-1----:R-:W-:-:S04]  /*c0b0*/  @!P0 LEA R4, P2, R19, R13, 0x2 ;  /* 0x0000000d13048211 */ /* 0x002fc800078410ff */
[----:B--2---:R-:W-:-:S05]  /*c0c0*/  @!P0 LEA.HI.X R5, R19, R12, R181, 0x2, P2 ;  /* 0x0000000c13058211 */ /* 0x004fca00010f14b5 */
[----:B------:R0:W-:Y:S01]  /*c0d0*/  @!P0 ST.E.64 desc[UR44][R4.64], R24 ;  /* 0x0000001804008985 */ /* 0x0001e2000c101b2c */
[----:B------:R-:W-:Y:S02]  /*c0e0*/  ISETP.GE.AND P0, PT, R177, UR7, PT ;  /* 0x00000007b1007c0c */ /* 0x000fe4000bf06270 */
[----:B0-----:R-:W-:-:S04]  /*c0f0*/  @!P1 LEA R4, P2, R179, R13, 0x2 ;  /* 0x0000000db3049211 */ /* 0x001fc800078410ff */
[----:B------:R-:W-:-:S05]  /*c100*/  @!P1 LEA.HI.X R5, R179, R12, R180, 0x2, P2 ;  /* 0x0000000cb3059211 */ /* 0x000fca00010f14b4 */
[----:B------:R0:W-:Y:S01]  /*c110*/  @!P1 ST.E.64 desc[UR44][R4.64], R28 ;  /* 0x0000001c04009985 */ /* 0x0001e2000c101b2c */
[----:B------:R-:W-:Y:S02]  /*c120*/  ISETP.GE.AND P1, PT, R229, UR7, PT ;  /* 0x00000007e5007c0c */ /* 0x000fe4000bf26270 */
[----:B0-----:R-:W-:-:S04]  /*c130*/  @!P0 LEA R4, P2, R177, R13, 0x2 ;  /* 0x0000000db1048211 */ /* 0x001fc800078410ff */
[----:B------:R-:W-:-:S05]  /*c140*/  @!P0 LEA.HI.X R5, R177, R12, R178, 0x2, P2 ;  /* 0x0000000cb1058211 */ /* 0x000fca00010f14b2 */
[----:B------:R0:W-:Y:S01]  /*c150*/  @!P0 ST.E.64 desc[UR44][R4.64], R32 ;  /* 0x0000002004008985 */ /* 0x0001e2000c101b2c */
[----:B------:R-:W-:Y:S02]  /*c160*/  ISETP.GE.AND P0, PT, R228, UR7, PT ;  /* 0x00000007e4007c0c */ /* 0x000fe4000bf06270 */
[----:B0-----:R-:W-:-:S04]  /*c170*/  @!P1 LEA R4, P2, R229, R13, 0x2 ;  /* 0x0000000de5049211 */ /* 0x001fc800078410ff */
[----:B------:R-:W-:Y:S02]  /*c180*/  @!P1 LEA.HI.X R5, R229, R12, R176, 0x2, P2 ;  /* 0x0000000ce5059211 */ /* 0x000fe400010f14b0 */
[----:B------:R-:W-:-:S03]  /*c190*/  ISETP.GE.AND P2, PT, R227, UR7, PT ;  /* 0x00000007e3007c0c */ /* 0x000fc6000bf46270 */
[----:B------:R0:W-:Y:S02]  /*c1a0*/  @!P1 ST.E.64 desc[UR44][R4.64], R36 ;  /* 0x0000002404009985 */ /* 0x0001e4000c101b2c */
[----:B0-----:R-:W-:-:S04]  /*c1b0*/  @!P0 LEA R4, P1, R228, R13, 0x2 ;  /* 0x0000000de4048211 */ /* 0x001fc800078210ff */
[----:B------:R-:W-:Y:S02]  /*c1c0*/  @!P0 LEA.HI.X R5, R228, R12, R175, 0x2, P1 ;  /* 0x0000000ce4058211 */ /* 0x000fe400008f14af */
[----:B------:R-:W-:-:S03]  /*c1d0*/  ISETP.GE.AND P1, PT, R225, UR7, PT ;  /* 0x00000007e1007c0c */ /* 0x000fc6000bf26270 */
[----:B------:R0:W-:Y:S01]  /*c1e0*/  @!P0 ST.E.64 desc[UR44][R4.64], R40 ;  /* 0x0000002804008985 */ /* 0x0001e2000c101b2c */
[----:B------:R-:W-:-:S09]  /*c1f0*/  ISETP.GE.AND P0, PT, R226, UR7, PT ;  /* 0x00000007e2007c0c */ /* 0x000fd2000bf06270 */
[-C--:B------:R-:W-:Y:S02]  /*c200*/  @!P1 LEA R8, P6, R225, R13.reuse, 0x2 ;  /* 0x0000000de1089211 */ /* 0x080fe400078c10ff */
[----:B0-----:R-:W-:Y:S02]  /*c210*/  @!P2 LEA R4, P3, R227, R13, 0x2 ;  /* 0x0000000de304a211 */ /* 0x001fe400078610ff */
[-C--:B------:R-:W-:Y:S02]  /*c220*/  @!P1 LEA.HI.X R9, R225, R12.reuse, R20, 0x2, P6 ;  /* 0x0000000ce1099211 */ /* 0x080fe400030f1414 */
[----:B------:R-:W-:Y:S02]  /*c230*/  @!P2 LEA.HI.X R5, R227, R12, R174, 0x2, P3 ;  /* 0x0000000ce305a211 */ /* 0x000fe400018f14ae */
[----:B------:R-:W-:-:S03]  /*c240*/  ISETP.GE.AND P3, PT, R224, UR7, PT ;  /* 0x00000007e0007c0c */ /* 0x000fc6000bf66270 */
[----:B------:R0:W-:Y:S02]  /*c250*/  @!P2 ST.E.64 desc[UR44][R4.64], R44 ;  /* 0x0000002c0400a985 */ /* 0x0001e4000c101b2c */
[----:B0-----:R-:W-:-:S04]  /*c260*/  @!P0 LEA R4, P2, R226, R13, 0x2 ;  /* 0x0000000de2048211 */ /* 0x001fc800078410ff */
[----:B------:R-:W-:-:S05]  /*c270*/  @!P0 LEA.HI.X R5, R226, R12, R21, 0x2, P2 ;  /* 0x0000000ce2058211 */ /* 0x000fca00010f1415 */
[----:B------:R0:W-:Y:S01]  /*c280*/  @!P0 ST.E.64 desc[UR44][R4.64], R48 ;  /* 0x0000003004008985 */ /* 0x0001e2000c101b2c */
[----:B------:R-:W-:-:S03]  /*c290*/  ISETP.GE.AND P0, PT, R220, UR7, PT ;  /* 0x00000007dc007c0c */ /* 0x000fc6000bf06270 */
[----:B------:R1:W-:Y:S01]  /*c2a0*/  @!P1 ST.E.64 desc[UR44][R8.64], R52 ;  /* 0x0000003408009985 */ /* 0x0003e2000c101b2c */
[----:B------:R-:W-:Y:S02]  /*c2b0*/  ISETP.GE.AND P1, PT, R219, UR7, PT ;  /* 0x00000007db007c0c */ /* 0x000fe4000bf26270 */
[CC--:B0-----:R-:W-:Y:S02]  /*c2c0*/  @!P3 LEA R4, P6, R224.reuse, R13.reuse, 0x2 ;  /* 0x0000000de004b211 */ /* 0x0c1fe400078c10ff */
[-C--:B-1----:R-:W-:Y:S02]  /*c2d0*/  @!P4 LEA R8, P2, R223, R13.reuse, 0x2 ;  /* 0x0000000ddf08c211 */ /* 0x082fe400078410ff */
[-C--:B------:R-:W-:Y:S02]  /*c2e0*/  @!P3 LEA.HI.X R5, R224, R12.reuse, R173, 0x2, P6 ;  /* 0x0000000ce005b211 */ /* 0x080fe400030f14ad */
[----:B------:R-:W-:Y:S02]  /*c2f0*/  @!P5 LEA R10, P6, R221, R13, 0x2 ;  /* 0x0000000ddd0ad211 */ /* 0x000fe400078c10ff */
        /* <DEDUP_REMOVED lines=8> */
[CC--:B0-----:R-:W-:Y:S02]  /*c380*/  @!P0 LEA R4, P6, R220.reuse, R13.reuse, 0x2 ;  /* 0x0000000ddc048211 */ /* 0x0c1fe400078c10ff */
[----:B-1----:R-:W-:Y:S02]  /*c390*/  @!P1 LEA R8, P5, R219, R13, 0x2 ;  /* 0x0000000ddb089211 */ /* 0x002fe400078a10ff */
[----:B------:R-:W-:-:S02]  /*c3a0*/  @!P0 LEA.HI.X R5, R220, R12, R170, 0x2, P6 ;  /* 0x0000000cdc058211 */ /* 0x000fc400030f14aa */
[-C--:B------:R-:W-:Y:S02]  /*c3b0*/  @!P1 LEA.HI.X R9, R219, R12.reuse, R169, 0x2, P5 ;  /* 0x0000000cdb099211 */ /* 0x080fe400028f14a9 */
[----:B------:R-:W-:Y:S01]  /*c3c0*/  ISETP.GE.AND P5, PT, R215, UR7, PT ;  /* 0x00000007d7007c0c */ /* 0x000fe2000bfa6270 */
[----:B------:R0:W-:Y:S01]  /*c3d0*/  @!P0 ST.E.64 desc[UR44][R4.64], R68 ;  /* 0x0000004404008985 */ /* 0x0001e2000c101b2c */
[----:B--2---:R-:W-:Y:S02]  /*c3e0*/  @!P2 LEA R10, P6, R218, R13, 0x2 ;  /* 0x0000000dda0aa211 */ /* 0x004fe400078c10ff */
[----:B------:R-:W-:Y:S01]  /*c3f0*/  ISETP.GE.AND P0, PT, R214, UR7, PT ;  /* 0x00000007d6007c0c */ /* 0x000fe2000bf06270 */
[----:B------:R1:W-:Y:S01]  /*c400*/  @!P1 ST.E.64 desc[UR44][R8.64], R72 ;  /* 0x0000004808009985 */ /* 0x0003e2000c101b2c */
[----:B------:R-:W-:-:S05]  /*c410*/  @!P2 LEA.HI.X R11, R218, R12, R168, 0x2, P6 ;  /* 0x0000000cda0ba211 */ /* 0x000fca00030f14a8 */
[----:B------:R2:W-:Y:S01]  /*c420*/  @!P2 ST.E.64 desc[UR44][R10.64], R76 ;  /* 0x0000004c0a00a985 */ /* 0x0005e2000c101b2c */
[----:B0-----:R-:W-:-:S04]  /*c430*/  @!P3 LEA R4, P1, R217, R13, 0x2 ;  /* 0x0000000dd904b211 */ /* 0x001fc800078210ff */
[-C--:B------:R-:W-:Y:S02]  /*c440*/  @!P3 LEA.HI.X R5, R217, R12.reuse, R167, 0x2, P1 ;  /* 0x0000000cd905b211 */ /* 0x080fe400008f14a7 */
[----:B------:R-:W-:Y:S02]  /*c450*/  ISETP.GE.AND P1, PT, R213, UR7, PT ;  /* 0x00000007d5007c0c */ /* 0x000fe4000bf26270 */
[CC--:B-1----:R-:W-:Y:S01]  /*c460*/  @!P4 LEA R8, P2, R216.reuse, R13.reuse, 0x2 ;  /* 0x0000000dd808c211 */ /* 0x0c2fe200078410ff */
[----:B------:R0:W-:Y:S01]  /*c470*/  @!P3 ST.E.64 desc[UR44][R4.64], R80 ;  /* 0x000000500400b985 */ /* 0x0001e2000c101b2c */
[----:B--2---:R-:W-:Y:S02]  /*c480*/  @!P5 LEA R10, P6, R215, R13, 0x2 ;  /* 0x0000000dd70ad211 */ /* 0x004fe400078c10ff */
[----:B------:R-:W-:Y:S02]  /*c490*/  @!P4 LEA.HI.X R9, R216, R12, R166, 0x2, P2 ;  /* 0x0000000cd809c211 */ /* 0x000fe400010f14a6 */
[----:B------:R-:W-:-:S02]  /*c4a0*/  ISETP.GE.AND P2, PT, R212, UR7, PT ;  /* 0x00000007d4007c0c */ /* 0x000fc4000bf46270 */
[----:B------:R-:W-:Y:S01]  /*c4b0*/  @!P5 LEA.HI.X R11, R215, R12, R165, 0x2, P6 ;  /* 0x0000000cd70bd211 */ /* 0x000fe200030f14a5 */
[----:B------:R1:W-:Y:S01]  /*c4c0*/  @!P4 ST.E.64 desc[UR44][R8.64], R84 ;  /* 0x000000540800c985 */ /* 0x0003e2000c101b2c */
[----:B------:R-:W-:-:S03]  /*c4d0*/  ISETP.GE.AND P4, PT, R210, UR7, PT ;  /* 0x00000007d2007c0c */ /* 0x000fc6000bf86270 */
[----:B------:R2:W-:Y:S01]  /*c4e0*/  @!P5 ST.E.64 desc[UR44][R10.64], R88 ;  /* 0x000000580a00d985 */ /* 0x0005e2000c101b2c */
[----:B------:R-:W-:Y:S02]  /*c4f0*/  ISETP.GE.AND P5, PT, R211, UR7, PT ;  /* 0x00000007d3007c0c */ /* 0x000fe4000bfa6270 */
[----:B0-----:R-:W-:-:S04]  /*c500*/  @!P0 LEA R4, P6, R214, R13, 0x2 ;  /* 0x0000000dd6048211 */ /* 0x001fc800078c10ff */
[----:B------:R-:W-:Y:S02]  /*c510*/  @!P0 LEA.HI.X R5, R214, R12, R164, 0x2, P6 ;  /* 0x0000000cd6058211 */ /* 0x000fe400030f14a4 */
[----:B-1----:R-:W-:-:S03]  /*c520*/  @!P1 LEA R8, P3, R213, R13, 0x2 ;  /* 0x0000000dd5089211 */ /* 0x002fc600078610ff */
[----:B------:R0:W-:Y:S01]  /*c530*/  @!P0 ST.E.64 desc[UR44][R4.64], R92 ;  /* 0x0000005c04008985 */ /* 0x0001e2000c101b2c */
[-C--:B------:R-:W-:Y:S02]  /*c540*/  @!P1 LEA.HI.X R9, R213, R12.reuse, R163, 0x2, P3 ;  /* 0x0000000cd5099211 */ /* 0x080fe400018f14a3 */
[----:B------:R-:W-:Y:S02]  /*c550*/  ISETP.GE.AND P3, PT, R209, UR7, PT ;  /* 0x00000007d1007c0c */ /* 0x000fe4000bf66270 */
[CC--:B--2---:R-:W-:Y:S01]  /*c560*/  @!P2 LEA R10, P6, R212.reuse, R13.reuse, 0x2 ;  /* 0x0000000dd40aa211 */ /* 0x0c4fe200078c10ff */
[----:B------:R1:W-:Y:S01]  /*c570*/  @!P1 ST.E.64 desc[UR44][R8.64], R96 ;  /* 0x0000006008009985 */ /* 0x0003e2000c101b2c */
[----:B------:R-:W-:Y:S02]  /*c580*/  ISETP.GE.AND P1, PT, R207, UR7, PT ;  /* 0x00000007cf007c0c */ /* 0x000fe4000bf26270 */
[----:B------:R-:W-:Y:S02]  /*c590*/  @!P2 LEA.HI.X R11, R212, R12, R162, 0x2, P6 ;  /* 0x0000000cd40ba211 */ /* 0x000fe400030f14a2 */
[----:B0-----:R-:W-:-:S03]  /*c5a0*/  @!P5 LEA R4, P6, R211, R13, 0x2 ;  /* 0x0000000dd304d211 */ /* 0x001fc600078c10ff */
[----:B------:R0:W-:Y:S01]  /*c5b0*/  @!P2 ST.E.64 desc[UR44][R10.64], R100 ;  /* 0x000000640a00a985 */ /* 0x0001e2000c101b2c */
[----:B------:R-:W-:Y:S02]  /*c5c0*/  ISETP.GE.AND P2, PT, R208, UR7, PT ;  /* 0x00000007d0007c0c */ /* 0x000fe4000bf46270 */
[----:B------:R-:W-:Y:S02]  /*c5d0*/  @!P5 LEA.HI.X R5, R211, R12, R161, 0x2, P6 ;  /* 0x0000000cd305d211 */ /* 0x000fe400030f14a1 */
[----:B-1----:R-:W-:-:S03]  /*c5e0*/  @!P4 LEA R8, P0, R210, R13, 0x2 ;  /* 0x0000000dd208c211 */ /* 0x002fc600078010ff */
[----:B------:R1:W-:Y:S01]  /*c5f0*/  @!P5 ST.E.64 desc[UR44][R4.64], R104 ;  /* 0x000000680400d985 */ /* 0x0003e2000c101b2c */
[-C--:B------:R-:W-:Y:S02]  /*c600*/  @!P4 LEA.HI.X R9, R210, R12.reuse, R160, 0x2, P0 ;  /* 0x0000000cd209c211 */ /* 0x080fe400000f14a0 */
[----:B------:R-:W-:Y:S02]  /*c610*/  ISETP.GE.AND P0, PT, R206, UR7, PT ;  /* 0x00000007ce007c0c */ /* 0x000fe4000bf06270 */
[CC--:B0-----:R-:W-:Y:S01]  /*c620*/  @!P3 LEA R10, P6, R209.reuse, R13.reuse, 0x2 ;  /* 0x0000000dd10ab211 */ /* 0x0c1fe200078c10ff */
[----:B------:R0:W-:Y:S03]  /*c630*/  @!P4 ST.E.64 desc[UR44][R8.64], R108 ;  /* 0x0000006c0800c985 */ /* 0x0001e6000c101b2c */
[----:B------:R-:W-:Y:S02]  /*c640*/  @!P3 LEA.HI.X R11, R209, R12, R159, 0x2, P6 ;  /* 0x0000000cd10bb211 */ /* 0x000fe400030f149f */
[----:B-1----:R-:W-:-:S03]  /*c650*/  @!P2 LEA R4, P4, R208, R13, 0x2 ;  /* 0x0000000dd004a211 */ /* 0x002fc600078810ff */
[----:B------:R1:W-:Y:S01]  /*c660*/  @!P3 ST.E.64 desc[UR44][R10.64], R112 ;  /* 0x000000700a00b985 */ /* 0x0003e2000c101b2c */
[----:B------:R-:W-:Y:S02]  /*c670*/  ISETP.GE.AND P3, PT, R205, UR7, PT ;  /* 0x00000007cd007c0c */ /* 0x000fe4000bf66270 */
[-C--:B------:R-:W-:Y:S02]  /*c680*/  @!P2 LEA.HI.X R5, R208, R12.reuse, R158, 0x2, P4 ;  /* 0x0000000cd005a211 */ /* 0x080fe400020f149e */
[----:B------:R-:W-:Y:S02]  /*c690*/  ISETP.GE.AND P4, PT, R204, UR7, PT ;  /* 0x00000007cc007c0c */ /* 0x000fe4000bf86270 */
[----:B0-----:R-:W-:Y:S01]  /*c6a0*/  @!P1 LEA R8, P5, R207, R13, 0x2 ;  /* 0x0000000dcf089211 */ /* 0x001fe200078a10ff */
[----:B------:R0:W-:Y:S01]  /*c6b0*/  @!P2 ST.E.64 desc[UR44][R4.64], R116 ;  /* 0x000000740400a985 */ /* 0x0001e2000c101b2c */
[----:B------:R-:W-:Y:S02]  /*c6c0*/  ISETP.GE.AND P2, PT, R203, UR7, PT ;  /* 0x00000007cb007c0c */ /* 0x000fe4000bf46270 */
[----:B------:R-:W-:-:S02]  /*c6d0*/  @!P1 LEA.HI.X R9, R207, R12, R157, 0x2, P5 ;  /* 0x0000000ccf099211 */ /* 0x000fc400028f149d */
[----:B-1----:R-:W-:-:S03]  /*c6e0*/  @!P0 LEA R10, P6, R206, R13, 0x2 ;  /* 0x0000000dce0a8211 */ /* 0x002fc600078c10ff */
[----:B------:R1:W-:Y:S01]  /*c6f0*/  @!P1 ST.E.64 desc[UR44][R8.64], R120 ;  /* 0x0000007808009985 */ /* 0x0003e2000c101b2c */
[----:B------:R-:W-:Y:S02]  /*c700*/  ISETP.GE.AND P1, PT, R202, UR7, PT ;  /* 0x00000007ca007c0c */ /* 0x000fe4000bf26270 */
[----:B------:R-:W-:Y:S02]  /*c710*/  @!P0 LEA.HI.X R11, R206, R12, R156, 0x2, P6 ;  /* 0x0000000cce0b8211 */ /* 0x000fe400030f149c */
[----:B0-----:R-:W-:-:S03]  /*c720*/  @!P3 LEA R4, P5, R205, R13, 0x2 ;  /* 0x0000000dcd04b211 */ /* 0x001fc600078a10ff */
[----:B------:R0:W-:Y:S01]  /*c730*/  @!P0 ST.E.64 desc[UR44][R10.64], R124 ;  /* 0x0000007c0a008985 */ /* 0x0001e2000c101b2c */
[----:B------:R-:W-:Y:S02]  /*c740*/  ISETP.GE.AND P0, PT, R201, UR7, PT ;  /* 0x00000007c9007c0c */ /* 0x000fe4000bf06270 */
[-C--:B------:R-:W-:Y:S02]  /*c750*/  @!P3 LEA.HI.X R5, R205, R12.reuse, R155, 0x2, P5 ;  /* 0x0000000ccd05b211 */ /* 0x080fe400028f149b */
[----:B------:R-:W-:Y:S02]  /*c760*/  ISETP.GE.AND P5, PT, R200, UR7, PT ;  /* 0x00000007c8007c0c */ /* 0x000fe4000bfa6270 */
[C---:B-1----:R-:W-:Y:S01]  /*c770*/  @!P4 LEA R8, P6, R204.reuse, R13, 0x2 ;  /* 0x0000000dcc08c211 */ /* 0x042fe200078c10ff */
[----:B------:R1:W-:Y:S03]  /*c780*/  @!P3 ST.E.64 desc[UR44][R4.64], R128 ;  /* 0x000000800400b985 */ /* 0x0003e6000c101b2c */
[----:B------:R-:W-:-:S02]  /*c790*/  @!P4 LEA.HI.X R9, R204, R12, R154, 0x2, P6 ;  /* 0x0000000ccc09c211 */ /* 0x000fc400030f149a */
[----:B0-----:R-:W-:-:S03]  /*c7a0*/  @!P1 LEA R10, P6, R202, R13, 0x2 ;  /* 0x0000000dca0a9211 */ /* 0x001fc600078c10ff */
[----:B------:R0:W-:Y:S01]  /*c7b0*/  @!P4 ST.E.64 desc[UR44][R8.64], R132 ;  /* 0x000000840800c985 */ /* 0x0001e2000c101b2c */
[----:B------:R-:W-:Y:S02]  /*c7c0*/  @!P1 LEA.HI.X R11, R202, R12, R152, 0x2, P6 ;  /* 0x0000000cca0b9211 */ /* 0x000fe400030f1498 */
[----:B-1----:R-:W-:-:S04]  /*c7d0*/  @!P2 LEA R4, P3, R203, R13, 0x2 ;  /* 0x0000000dcb04a211 */ /* 0x002fc800078610ff */
[-C--:B------:R-:W-:Y:S02]  /*c7e0*/  @!P2 LEA.HI.X R5, R203, R12.reuse, R153, 0x2, P3 ;  /* 0x0000000ccb05a211 */ /* 0x080fe400018f1499 */
[CC--:B------:R-:W-:Y:S02]  /*c7f0*/  @!P5 LEA R14, P3, R200.reuse, R13.reuse, 0x2 ;  /* 0x0000000dc80ed211 */ /* 0x0c0fe400078610ff */
[C---:B0-----:R-:W-:Y:S01]  /*c800*/  @!P0 LEA R8, P4, R201.reuse, R13, 0x2 ;  /* 0x0000000dc9088211 */ /* 0x041fe200078810ff */
[----:B------:R0:W-:Y:S01]  /*c810*/  @!P2 ST.E.64 desc[UR44][R4.64], R136 ;  /* 0x000000880400a985 */ /* 0x0001e2000c101b2c */
[-C--:B------:R-:W-:Y:S02]  /*c820*/  @!P5 LEA.HI.X R15, R200, R12.reuse, R22, 0x2, P3 ;  /* 0x0000000cc80fd211 */ /* 0x080fe400018f1416 */
[----:B------:R-:W-:Y:S01]  /*c830*/  @!P0 LEA.HI.X R9, R201, R12, R23, 0x2, P4 ;  /* 0x0000000cc9098211 */ /* 0x000fe200020f1417 */
[----:B------:R0:W-:Y:S04]  /*c840*/  @!P1 ST.E.64 desc[UR44][R10.64], R140 ;  /* 0x0000008c0a009985 */ /* 0x0001e8000c101b2c */
[----:B------:R0:W-:Y:S04]  /*c850*/  @!P0 ST.E.64 desc[UR44][R8.64], R144 ;  /* 0x0000009008008985 */ /* 0x0001e8000c101b2c */
[----:B------:R0:W-:Y:S02]  /*c860*/  @!P5 ST.E.64 desc[UR44][R14.64], R148 ;  /* 0x000000940e00d985 */ /* 0x0001e4000c101b2c */
.L_x_1040:
[----:B------:R-:W-:Y:S05]  /*c870*/  BSYNC B1 ;  /* 0x0000000000017941 */ /* 0x000fea0003800000 */
.L_x_1039:
[----:B------:R-:W-:Y:S01]  /*c880*/  VIADD R7, R7, 0x8 ;  /* 0x0000000807077836 */ /* 0x000fe20000000000 */
[----:B------:R3:W4:Y:S04]  /*c890*/  SHFL.IDX PT, R18, R3, 0x1, 0x1c1f ;  /* 0x003c1f0003127f89 */ /* 0x00072800000e0000 */
[----:B------:R-:W-:Y:S01]  /*c8a0*/  ISETP.GE.AND P0, PT, R7, UR6, PT ;  /* 0x0000000607007c0c */ /* 0x000fe2000bf06270 */
[----:B------:R-:W0:-:S12]  /*c8b0*/  SHFL.IDX PT, R0, R0, 0x1, 0x1c1f ;  /* 0x003c1f0000007f89 */ /* 0x000e1800000e0000 */
[----:B---3--:R-:W-:Y:S05]  /*c8c0*/  @P0 BRA `(.L_x_1038) ;  /* 0x0000001400d80947 */ /* 0x008fea0003800000 */
[----:B------:R-:W-:Y:S02]  /*c8d0*/  ULDC UR6, c[0x0][0xbc8] ;  /* 0x0002f20000067ab9 */ /* 0x000fe40000000800 */
[----:B------:R-:W-:Y:S02]  /*c8e0*/  ISETP.GE.AND P4, PT, R19, UR6, PT ;  /* 0x0000000613007c0c */ /* 0x000fe4000bf86270 */
[----:B------:R-:W-:Y:S02]  /*c8f0*/  ISETP.GE.AND P2, PT, R179, UR6, PT ;  /* 0x00000006b3007c0c */ /* 0x000fe4000bf46270 */
[----:B------:R-:W-:Y:S02]  /*c900*/  ISETP.GE.AND P1, PT, R177, UR6, PT ;  /* 0x00000006b1007c0c */ /* 0x000fe4000bf26270 */
[----:B------:R-:W-:-:S07]  /*c910*/  ISETP.GE.AND P0, PT, R229, UR6, PT ;  /* 0x00000006e5007c0c */ /* 0x000fce000bf06270 */
[----:B0-----:R-:W-:-:S04]  /*c920*/  @!P4 LEA R4, P3, R19, R0, 0x2 ;  /* 0x000000001304c211 */ /* 0x001fc800078610ff */
[----:B----4-:R-:W-:Y:S02]  /*c930*/  @!P4 LEA.HI.X R5, R19, R18, R181, 0x2, P3 ;  /* 0x000000121305c211 */ /* 0x010fe400018f14b5 */
[----:B------:R-:W-:Y:S02]  /*c940*/  ISETP.GE.AND P3, PT, R228, UR6, PT ;  /* 0x00000006e4007c0c */ /* 0x000fe4000bf66270 */
[----:B------:R-:W-:Y:S01]  /*c950*/  @!P1 LEA R8, P5, R177, R0, 0x2 ;  /* 0x00000000b1089211 */ /* 0x000fe200078a10ff */
[----:B------:R0:W-:Y:S01]  /*c960*/  @!P4 ST.E.64 desc[UR44][R4.64], R26 ;  /* 0x0000001a0400c985 */ /* 0x0001e2000c101b2c */
[----:B------:R-:W-:Y:S02]  /*c970*/  ISETP.GE.AND P4, PT, R227, UR6, PT ;  /* 0x00000006e3007c0c */ /* 0x000fe4000bf86270 */
[----:B------:R-:W-:Y:S02]  /*c980*/  @!P1 LEA.HI.X R9, R177, R18, R178, 0x2, P5 ;  /* 0x00000012b1099211 */ /* 0x000fe400028f14b2 */
[----:B------:R-:W-:-:S02]  /*c990*/  ISETP.GE.AND P5, PT, R226, UR6, PT ;  /* 0x00000006e2007c0c */ /* 0x000fc4000bfa6270 */
[----:B0-----:R-:W-:-:S04]  /*c9a0*/  @!P2 LEA R4, P6, R179, R0, 0x2 ;  /* 0x00000000b304a211 */ /* 0x001fc800078c10ff */
[----:B------:R-:W-:Y:S02]  /*c9b0*/  @!P2 LEA.HI.X R5, R179, R18, R180, 0x2, P6 ;  /* 0x00000012b305a211 */ /* 0x000fe400030f14b4 */
[----:B------:R-:W-:-:S03]  /*c9c0*/  @!P0 LEA R10, P6, R229, R0, 0x2 ;  /* 0x00000000e50a8211 */ /* 0x000fc600078c10ff */
[----:B------:R0:W-:Y:S01]  /*c9d0*/  @!P2 ST.E.64 desc[UR44][R4.64], R30 ;  /* 0x0000001e0400a985 */ /* 0x0001e2000c101b2c */
[----:B------:R-:W-:-:S03]  /*c9e0*/  @!P0 LEA.HI.X R11, R229, R18, R176, 0x2, P6 ;  /* 0x00000012e50b8211 */ /* 0x000fc600030f14b0 */
[----:B------:R3:W-:Y:S04]  /*c9f0*/  @!P1 ST.E.64 desc[UR44][R8.64], R34 ;  /* 0x0000002208009985 */ /* 0x0007e8000c101b2c */
[----:B------:R4:W-:Y:S01]  /*ca00*/  @!P0 ST.E.64 desc[UR44][R10.64], R38 ;  /* 0x000000260a008985 */ /* 0x0009e2000c101b2c */
[----:B------:R-:W-:Y:S02]  /*ca10*/  ISETP.GE.AND P0, PT, R225, UR6, PT ;  /* 0x00000006e1007c0c */ /* 0x000fe4000bf06270 */
[CC--:B0-----:R-:W-:Y:S02]  /*ca20*/  @!P3 LEA R4, P1, R228.reuse, R0.reuse, 0x2 ;  /* 0x00000000e404b211 */ /* 0x0c1fe400078210ff */
[----:B---3--:R-:W-:Y:S02]  /*ca30*/  @!P4 LEA R8, P2, R227, R0, 0x2 ;  /* 0x00000000e308c211 */ /* 0x008fe400078410ff */
[----:B------:R-:W-:-:S02]  /*ca40*/  @!P3 LEA.HI.X R5, R228, R18, R175, 0x2, P1 ;  /* 0x00000012e405b211 */ /* 0x000fc400008f14af */
[----:B------:R-:W-:Y:S02]  /*ca50*/  ISETP.GE.AND P1, PT, R224, UR6, PT ;  /* 0x00000006e0007c0c */ /* 0x000fe4000bf26270 */
[----:B------:R-:W-:Y:S01]  /*ca60*/  @!P4 LEA.HI.X R9, R227, R18, R174, 0x2, P2 ;  /* 0x00000012e309c211 */ /* 0x000fe200010f14ae */
[----:B------:R0:W-:Y:S01]  /*ca70*/  @!P3 ST.E.64 desc[UR44][R4.64], R42 ;  /* 0x0000002a0400b985 */ /* 0x0001e2000c101b2c */
[----:B------:R-:W-:Y:S02]  /*ca80*/  ISETP.GE.AND P2, PT, R223, UR6, PT ;  /* 0x00000006df007c0c */ /* 0x000fe4000bf46270 */
[C---:B----4-:R-:W-:Y:S01]  /*ca90*/  @!P5 LEA R10, P6, R226.reuse, R0, 0x2 ;  /* 0x00000000e20ad211 */ /* 0x050fe200078c10ff */
[----:B------:R3:W-:Y:S01]  /*caa0*/  @!P4 ST.E.64 desc[UR44][R8.64], R46 ;  /* 0x0000002e0800c985 */ /* 0x0007e2000c101b2c */
[----:B------:R-:W-:Y:S02]  /*cab0*/  ISETP.GE.AND P3, PT, R221, UR6, PT ;  /* 0x00000006dd007c0c */ /* 0x000fe4000bf66270 */
[----:B------:R-:W-:-:S02]  /*cac0*/  @!P5 LEA.HI.X R11, R226, R18, R21, 0x2, P6 ;  /* 0x00000012e20bd211 */ /* 0x000fc400030f1415 */
[CC--:B--2---:R-:W-:Y:S02]  /*cad0*/  @!P0 LEA R12, P6, R225.reuse, R0.reuse, 0x2 ;  /* 0x00000000e10c8211 */ /* 0x0c4fe400078c10ff */
[----:B------:R-:W-:Y:S01]  /*cae0*/  ISETP.GE.AND P4, PT, R220, UR6, PT ;  /* 0x00000006dc007c0c */ /* 0x000fe2000bf86270 */
[----:B------:R2:W-:Y:S01]  /*caf0*/  @!P5 ST.E.64 desc[UR44][R10.64], R50 ;  /* 0x000000320a00d985 */ /* 0x0005e2000c101b2c */
[C---:B------:R-:W-:Y:S02]  /*cb00*/  @!P1 LEA R14, P5, R224.reuse, R0, 0x2 ;  /* 0x00000000e00e9211 */ /* 0x040fe400078a10ff */
[----:B-1----:R-:W-:Y:S02]  /*cb10*/  @!P0 LEA.HI.X R13, R225, R18, R20, 0x2, P6 ;  /* 0x00000012e10d8211 */ /* 0x002fe400030f1414 */
[----:B------:R-:W-:Y:S02]  /*cb20*/  @!P2 LEA R20, P6, R223, R0, 0x2 ;  /* 0x00000000df14a211 */ /* 0x000fe400078c10ff */
[----:B------:R-:W-:Y:S01]  /*cb30*/  @!P1 LEA.HI.X R15, R224, R18, R173, 0x2, P5 ;  /* 0x00000012e00f9211 */ /* 0x000fe200028f14ad */
[----:B------:R1:W-:Y:S01]  /*cb40*/  @!P0 ST.E.64 desc[UR44][R12.64], R54 ;  /* 0x000000360c008985 */ /* 0x0003e2000c101b2c */
[----:B------:R-:W-:-:S02]  /*cb50*/  ISETP.GE.AND P5, PT, R219, UR6, PT ;  /* 0x00000006db007c0c */ /* 0x000fc4000bfa6270 */
[----:B------:R-:W-:Y:S01]  /*cb60*/  @!P2 LEA.HI.X R21, R223, R18, R172, 0x2, P6 ;  /* 0x00000012df15a211 */ /* 0x000fe200030f14ac */
[----:B------:R4:W-:Y:S01]  /*cb70*/  @!P1 ST.E.64 desc[UR44][R14.64], R58 ;  /* 0x0000003a0e009985 */ /* 0x0009e2000c101b2c */
[----:B------:R-:W-:Y:S02]  /*cb80*/  ISETP.GE.AND P0, PT, R218, UR6, PT ;  /* 0x00000006da007c0c */ /* 0x000fe4000bf06270 */
[-C--:B0-----:R-:W-:Y:S01]  /*cb90*/  @!P3 LEA R4, P6, R221, R0.reuse, 0x2 ;  /* 0x00000000dd04b211 */ /* 0x081fe200078c10ff */
[----:B------:R0:W-:Y:S01]  /*cba0*/  @!P2 ST.E.64 desc[UR44][R20.64], R62 ;  /* 0x0000003e1400a985 */ /* 0x0001e2000c101b2c */
[----:B---3--:R-:W-:Y:S02]  /*cbb0*/  @!P4 LEA R8, P2, R220, R0, 0x2 ;  /* 0x00000000dc08c211 */ /* 0x008fe400078410ff */
[----:B------:R-:W-:Y:S02]  /*cbc0*/  ISETP.GE.AND P1, PT, R217, UR6, PT ;  /* 0x00000006d9007c0c */ /* 0x000fe4000bf26270 */
[----:B------:R-:W-:-:S02]  /*cbd0*/  @!P3 LEA.HI.X R5, R221, R18, R171, 0x2, P6 ;  /* 0x00000012dd05b211 */ /* 0x000fc400030f14ab */
[----:B------:R-:W-:Y:S02]  /*cbe0*/  @!P4 LEA.HI.X R9, R220, R18, R170, 0x2, P2 ;  /* 0x00000012dc09c211 */ /* 0x000fe400010f14aa */
[----:B------:R-:W-:Y:S01]  /*cbf0*/  ISETP.GE.AND P2, PT, R216, UR6, PT ;  /* 0x00000006d8007c0c */ /* 0x000fe2000bf46270 */
[----:B------:R-:W-:Y:S01]  /*cc00*/  @!P3 ST.E.64 desc[UR44][R4.64], R66 ;  /* 0x000000420400b985 */ /* 0x000fe2000c101b2c */
[----:B--2---:R-:W-:-:S03]  /*cc10*/  @!P5 LEA R10, P6, R219, R0, 0x2 ;  /* 0x00000000db0ad211 */ /* 0x004fc600078c10ff */
[----:B------:R2:W-:Y:S01]  /*cc20*/  @!P4 ST.E.64 desc[UR44][R8.64], R70 ;  /* 0x000000460800c985 */ /* 0x0005e2000c101b2c */
[----:B------:R-:W-:Y:S02]  /*cc30*/  @!P5 LEA.HI.X R11, R219, R18, R169, 0x2, P6 ;  /* 0x00000012db0bd211 */ /* 0x000fe400030f14a9 */
[CC--:B-1----:R-:W-:Y:S02]  /*cc40*/  @!P0 LEA R12, P4, R218.reuse, R0.reuse, 0x2 ;  /* 0x00000000da0c8211 */ /* 0x0c2fe400078810ff */
[----:B----4-:R-:W-:Y:S01]  /*cc50*/  @!P1 LEA R14, P3, R217, R0, 0x2 ;  /* 0x00000000d90e9211 */ /* 0x010fe200078610ff */
[----:B------:R1:W-:Y:S01]  /*cc60*/  @!P5 ST.E.64 desc[UR44][R10.64], R74 ;  /* 0x0000004a0a00d985 */ /* 0x0003e2000c101b2c */
[----:B------:R-:W-:Y:S02]  /*cc70*/  @!P0 LEA.HI.X R13, R218, R18, R168, 0x2, P4 ;  /* 0x00000012da0d8211 */ /* 0x000fe400020f14a8 */
[----:B------:R-:W-:Y:S02]  /*cc80*/  ISETP.GE.AND P4, PT, R214, UR6, PT ;  /* 0x00000006d6007c0c */ /* 0x000fe4000bf86270 */
[----:B------:R-:W-:Y:S01]  /*cc90*/  ISETP.GE.AND P5, PT, R215, UR6, PT ;  /* 0x00000006d7007c0c */ /* 0x000fe2000bfa6270 */
[----:B------:R3:W-:Y:S01]  /*cca0*/  @!P0 ST.E.64 desc[UR44][R12.64], R78 ;  /* 0x0000004e0c008985 */ /* 0x0007e2000c101b2c */
[----:B0-----:R-:W-:-:S02]  /*ccb0*/  @!P2 LEA R20, P6, R216, R0, 0x2 ;  /* 0x00000000d814a211 */ /* 0x001fc400078c10ff */
[-C--:B------:R-:W-:Y:S02]  /*ccc0*/  @!P1 LEA.HI.X R15, R217, R18.reuse, R167, 0x2, P3 ;  /* 0x00000012d90f9211 */ /* 0x080fe400018f14a7 */
[----:B------:R-:W-:Y:S02]  /*ccd0*/  ISETP.GE.AND P3, PT, R213, UR6, PT ;  /* 0x00000006d5007c0c */ /* 0x000fe4000bf66270 */
[----:B------:R-:W-:Y:S01]  /*cce0*/  @!P2 LEA.HI.X R21, R216, R18, R166, 0x2, P6 ;  /* 0x00000012d815a211 */ /* 0x000fe200030f14a6 */
[----:B------:R0:W-:Y:S01]  /*ccf0*/  @!P1 ST.E.64 desc[UR44][R14.64], R82 ;  /* 0x000000520e009985 */ /* 0x0001e2000c101b2c */
[----:B------:R-:W-:Y:S02]  /*cd00*/  ISETP.GE.AND P1, PT, R211, UR6, PT ;  /* 0x00000006d3007c0c */ /* 0x000fe4000bf26270 */
[----:B--2---:R-:W-:Y:S01]  /*cd10*/  @!P4 LEA R8, P0, R214, R0, 0x2 ;  /* 0x00000000d608c211 */ /* 0x004fe200078010ff */
[----:B------:R2:W-:Y:S01]  /*cd20*/  @!P2 ST.E.64 desc[UR44][R20.64], R86 ;  /* 0x000000561400a985 */ /* 0x0005e2000c101b2c */
[----:B------:R-:W-:-:S02]  /*cd30*/  ISETP.GE.AND P2, PT, R212, UR6, PT ;  /* 0x00000006d4007c0c */ /* 0x000fc4000bf46270 */
[C---:B------:R-:W-:Y:S02]  /*cd40*/  @!P5 LEA R4, P6, R215.reuse, R0, 0x2 ;  /* 0x00000000d704d211 */ /* 0x040fe400078c10ff */
[-C--:B------:R-:W-:Y:S02]  /*cd50*/  @!P4 LEA.HI.X R9, R214, R18.reuse, R164, 0x2, P0 ;  /* 0x00000012d609c211 */ /* 0x080fe400000f14a4 */
[----:B------:R-:W-:Y:S02]  /*cd60*/  @!P5 LEA.HI.X R5, R215, R18, R165, 0x2, P6 ;  /* 0x00000012d705d211 */ /* 0x000fe400030f14a5 */
[----:B------:R-:W-:Y:S02]  /*cd70*/  ISETP.GE.AND P0, PT, R210, UR6, PT ;  /* 0x00000006d2007c0c */ /* 0x000fe4000bf06270 */
[----:B-1----:R-:W-:Y:S01]  /*cd80*/  @!P3 LEA R10, P6, R213, R0, 0x2 ;  /* 0x00000000d50ab211 */ /* 0x002fe200078c10ff */
[----:B------:R1:W-:Y:S01]  /*cd90*/  @!P5 ST.E.64 desc[UR44][R4.64], R90 ;  /* 0x0000005a0400d985 */ /* 0x0003e2000c101b2c */
[----:B------:R-:W-:-:S02]  /*cda0*/  ISETP.GE.AND P5, PT, R209, UR6, PT ;  /* 0x00000006d1007c0c */ /* 0x000fc4000bfa6270 */
[----:B------:R-:W-:Y:S01]  /*cdb0*/  @!P3 LEA.HI.X R11, R213, R18, R163, 0x2, P6 ;  /* 0x00000012d50bb211 */ /* 0x000fe200030f14a3 */
[----:B------:R4:W-:Y:S01]  /*cdc0*/  @!P4 ST.E.64 desc[UR44][R8.64], R94 ;  /* 0x0000005e0800c985 */ /* 0x0009e2000c101b2c */
[-C--:B---3--:R-:W-:Y:S02]  /*cdd0*/  @!P2 LEA R12, P6, R212, R0.reuse, 0x2 ;  /* 0x00000000d40ca211 */ /* 0x088fe400078c10ff */
[----:B------:R-:W-:Y:S01]  /*cde0*/  ISETP.GE.AND P4, PT, R208, UR6, PT ;  /* 0x00000006d0007c0c */ /* 0x000fe2000bf86270 */
[----:B------:R3:W-:Y:S01]  /*cdf0*/  @!P3 ST.E.64 desc[UR44][R10.64], R98 ;  /* 0x000000620a00b985 */ /* 0x0007e2000c101b2c */
[----:B0-----:R-:W-:Y:S02]  /*ce00*/  @!P1 LEA R14, P3, R211, R0, 0x2 ;  /* 0x00000000d30e9211 */ /* 0x001fe400078610ff */
[----:B------:R-:W-:Y:S02]  /*ce10*/  @!P2 LEA.HI.X R13, R212, R18, R162, 0x2, P6 ;  /* 0x00000012d40da211 */ /* 0x000fe400030f14a2 */
[----:B--2---:R-:W-:-:S02]  /*ce20*/  @!P0 LEA R20, P6, R210, R0, 0x2 ;  /* 0x00000000d2148211 */ /* 0x004fc400078c10ff */
[-C--:B------:R-:W-:Y:S01]  /*ce30*/  @!P1 LEA.HI.X R15, R211, R18.reuse, R161, 0x2, P3 ;  /* 0x00000012d30f9211 */ /* 0x080fe200018f14a1 */
[----:B------:R0:W-:Y:S01]  /*ce40*/  @!P2 ST.E.64 desc[UR44][R12.64], R102 ;  /* 0x000000660c00a985 */ /* 0x0001e2000c101b2c */
[----:B------:R-:W-:Y:S02]  /*ce50*/  ISETP.GE.AND P3, PT, R207, UR6, PT ;  /* 0x00000006cf007c0c */ /* 0x000fe4000bf66270 */
[----:B------:R-:W-:Y:S01]  /*ce60*/  @!P0 LEA.HI.X R21, R210, R18, R160, 0x2, P6 ;  /* 0x00000012d2158211 */ /* 0x000fe200030f14a0 */
[----:B------:R2:W-:Y:S01]  /*ce70*/  @!P1 ST.E.64 desc[UR44][R14.64], R106 ;  /* 0x0000006a0e009985 */ /* 0x0005e2000c101b2c */
[-C--:B-1----:R-:W-:Y:S02]  /*ce80*/  @!P5 LEA R4, P1, R209, R0.reuse, 0x2 ;  /* 0x00000000d104d211 */ /* 0x082fe400078210ff */
[----:B----4-:R-:W-:Y:S01]  /*ce90*/  @!P4 LEA R8, P2, R208, R0, 0x2 ;  /* 0x00000000d008c211 */ /* 0x010fe200078410ff */
[----:B------:R-:W-:Y:S01]  /*cea0*/  @!P0 ST.E.64 desc[UR44][R20.64], R110 ;  /* 0x0000006e14008985 */ /* 0x000fe2000c101b2c */
[----:B------:R-:W-:-:S02]  /*ceb0*/  ISETP.GE.AND P0, PT, R206, UR6, PT ;  /* 0x00000006ce007c0c */ /* 0x000fc4000bf06270 */
[----:B------:R-:W-:Y:S02]  /*cec0*/  @!P5 LEA.HI.X R5, R209, R18, R159, 0x2, P1 ;  /* 0x00000012d105d211 */ /* 0x000fe400008f149f */
[----:B------:R-:W-:Y:S02]  /*ced0*/  ISETP.GE.AND P1, PT, R205, UR6, PT ;  /* 0x00000006cd007c0c */ /* 0x000fe4000bf26270 */
[C---:B---3--:R-:W-:Y:S01]  /*cee0*/  @!P3 LEA R10, P6, R207.reuse, R0, 0x2 ;  /* 0x00000000cf0ab211 */ /* 0x048fe200078c10ff */
[----:B------:R1:W-:Y:S01]  /*cef0*/  @!P5 ST.E.64 desc[UR44][R4.64], R114 ;  /* 0x000000720400d985 */ /* 0x0003e2000c101b2c */
[-C--:B------:R-:W-:Y:S02]  /*cf00*/  @!P4 LEA.HI.X R9, R208, R18.reuse, R158, 0x2, P2 ;  /* 0x00000012d009c211 */ /* 0x080fe400010f149e */
[----:B------:R-:W-:Y:S02]  /*cf10*/  @!P3 LEA.HI.X R11, R207, R18, R157, 0x2, P6 ;  /* 0x00000012cf0bb211 */ /* 0x000fe400030f149d */
[----:B------:R-:W-:Y:S01]  /*cf20*/  ISETP.GE.AND P2, PT, R202, UR6, PT ;  /* 0x00000006ca007c0c */ /* 0x000fe2000bf46270 */
[----:B------:R3:W-:Y:S01]  /*cf30*/  @!P4 ST.E.64 desc[UR44][R8.64], R118 ;  /* 0x000000760800c985 */ /* 0x0007e2000c101b2c */
[----:B------:R-:W-:-:S02]  /*cf40*/  ISETP.GE.AND P4, PT, R204, UR6, PT ;  /* 0x00000006cc007c0c */ /* 0x000fc4000bf86270 */
[C---:B0-----:R-:W-:Y:S01]  /*cf50*/  @!P0 LEA R12, P5, R206.reuse, R0, 0x2 ;  /* 0x00000000ce0c8211 */ /* 0x041fe200078a10ff */
[----:B------:R0:W-:Y:S01]  /*cf60*/  @!P3 ST.E.64 desc[UR44][R10.64], R122 ;  /* 0x0000007a0a00b985 */ /* 0x0001e2000c101b2c */
[----:B------:R-:W-:Y:S02]  /*cf70*/  ISETP.GE.AND P3, PT, R203, UR6, PT ;  /* 0x00000006cb007c0c */ /* 0x000fe4000bf66270 */
[----:B------:R-:W-:Y:S02]  /*cf80*/  @!P0 LEA.HI.X R13, R206, R18, R156, 0x2, P5 ;  /* 0x00000012ce0d8211 */ /* 0x000fe400028f149c */
[----:B------:R-:W-:Y:S02]  /*cf90*/  ISETP.GE.AND P5, PT, R201, UR6, PT ;  /* 0x00000006c9007c0c */ /* 0x000fe4000bfa6270 */
[-C--:B--2---:R-:W-:Y:S01]  /*cfa0*/  @!P1 LEA R14, P6, R205, R0.reuse, 0x2 ;  /* 0x00000000cd0e9211 */ /* 0x084fe200078c10ff */
[----:B------:R2:W-:Y:S02]  /*cfb0*/  @!P0 ST.E.64 desc[UR44][R12.64], R126 ;  /* 0x0000007e0c008985 */ /* 0x0005e4000c101b2c */
[----:B-1----:R-:W-:-:S02]  /*cfc0*/  @!P4 LEA R4, P0, R204, R0, 0x2 ;  /* 0x00000000cc04c211 */ /* 0x002fc400078010ff */
[----:B------:R-:W-:Y:S02]  /*cfd0*/  @!P1 LEA.HI.X R15, R205, R18, R155, 0x2, P6 ;  /* 0x00000012cd0f9211 */ /* 0x000fe400030f149b */
[----:B---3--:R-:W-:Y:S02]  /*cfe0*/  @!P3 LEA R8, P6, R203, R0, 0x2 ;  /* 0x00000000cb08b211 */ /* 0x008fe400078c10ff */
[----:B------:R-:W-:Y:S01]  /*cff0*/  @!P4 LEA.HI.X R5, R204, R18, R154, 0x2, P0 ;  /* 0x00000012cc05c211 */ /* 0x000fe200000f149a */
[----:B------:R2:W-:Y:S01]  /*d000*/  @!P1 ST.E.64 desc[UR44][R14.64], R130 ;  /* 0x000000820e009985 */ /* 0x0005e2000c101b2c */
[-C--:B0-----:R-:W-:Y:S02]  /*d010*/  @!P2 LEA R10, P1, R202, R0.reuse, 0x2 ;  /* 0x00000000ca0aa211 */ /* 0x081fe400078210ff */
[----:B------:R-:W-:Y:S01]  /*d020*/  @!P5 LEA R20, P0, R201, R0, 0x2 ;  /* 0x00000000c914d211 */ /* 0x000fe200078010ff */
        /* <DEDUP_REMOVED lines=9> */
[----:B--2---:R-:W-:-:S04]  /*d0c0*/  LEA R4, P0, R200, R0, 0x2 ;  /* 0x00000000c8047211 */ /* 0x004fc800078010ff */
[----:B------:R-:W-:-:S05]  /*d0d0*/  LEA.HI.X R5, R200, R18, R22, 0x2, P0 ;  /* 0x00000012c8057211 */ /* 0x000fca00000f1416 */
[----:B------:R0:W-:Y:S01]  /*d0e0*/  ST.E.64 desc[UR44][R4.64], R150 ;  /* 0x0000009604007985 */ /* 0x0001e2000c101b2c */
[----:B------:R-:W-:Y:S05]  /*d0f0*/  BRA `(.L_x_1038) ;  /* 0x0000000c00cc7947 */ /* 0x000fea0003800000 */
.L_x_1032:
[----:B------:R-:W0:Y:S01]  /*d100*/  LDC.64 R8, c[0x0][0xd00] ;  /* 0x00034000ff087b82 */ /* 0x000e220000000a00 */
[----:B------:R-:W-:Y:S01]  /*d110*/  ULDC.64 UR6, c[0x0][0xd08] ;  /* 0x0003420000067ab9 */ /* 0x000fe20000000a00 */
[----:B------:R-:W-:Y:S01]  /*d120*/  IMAD.MOV.U32 R3, RZ, RZ, RZ ;  /* 0x000000ffff037224 */ /* 0x000fe200078e00ff */
[----:B------:R-:W-:-:S04]  /*d130*/  ISETP.NE.U32.AND P0, PT, RZ, UR6, PT ;  /* 0x00000006ff007c0c */ /* 0x000fc8000bf05070 */
[----:B------:R-:W-:Y:S01]  /*d140*/  ISETP.NE.AND.EX P1, PT, RZ, UR7, PT, P0 ;  /* 0x00000007ff007c0c */ /* 0x000fe2000bf25300 */
[----:B------:R-:W1:Y:S01]  /*d150*/  LDC.64 R4, c[0x0][0xd00] ;  /* 0x00034000ff047b82 */ /* 0x000e620000000a00 */
[----:B0-----:R-:W-:-:S04]  /*d160*/  ISETP.NE.U32.AND P0, PT, R8, RZ, PT ;  /* 0x000000ff0800720c */ /* 0x001fc80003f05070 */
[----:B------:R-:W-:-:S07]  /*d170*/  ISETP.NE.AND.EX P0, PT, R9, RZ, PT, P0 ;  /* 0x000000ff0900720c */ /* 0x000fce0003f05300 */
[----:B------:R-:W0:Y:S01]  /*d180*/  @P1 LDC.64 R8, c[0x0][0xd08] ;  /* 0x00034200ff081b82 */ /* 0x000e220000000a00 */
[----:B------:R-:W-:Y:S01]  /*d190*/  ULDC UR6, c[0x0][0xb88] ;  /* 0x0002e20000067ab9 */ /* 0x000fe20000000800 */
[----:B-1----:R-:W-:-:S04]  /*d1a0*/  IMAD.WIDE R10, R192, 0x4, R4 ;  /* 0x00000004c00a7825 */ /* 0x002fc800078e0204 */
[----:B------:R-:W-:Y:S01]  /*d1b0*/  IMAD.U32 R0, RZ, RZ, UR6 ;  /* 0x00000006ff007e24 */ /* 0x000fe2000f8e00ff */
[----:B------:R1:W5:Y:S01]  /*d1c0*/  @P0 LDG.E R3, desc[UR44][R10.64] ;  /* 0x0000002c0a030981 */ /* 0x000362000c1e1900 */
[----:B0-----:R-:W-:-:S05]  /*d1d0*/  @P1 IMAD.WIDE R4, R192, 0x4, R8 ;  /* 0x00000004c0041825 */ /* 0x001fca00078e0208 */
[----:B------:R1:W5:Y:S01]  /*d1e0*/  @P1 LDG.E R0, desc[UR44][R4.64] ;  /* 0x0000002c04001981 */ /* 0x000362000c1e1900 */
[----:B------:R-:W-:Y:S01]  /*d1f0*/  ISETP.NE.AND P2, PT, R22, RZ, PT ;  /* 0x000000ff1600720c */ /* 0x000fe20003f45270 */
[----:B------:R-:W0:-:S12]  /*d200*/  S2R R7, SR_TID.X ;  /* 0x0000000000077919 */ /* 0x000e180000002100 */
[----:B------:R-:W2:Y:S01]  /*d210*/  @!P2 LDC R22, c[0x0][0xbd4] ;  /* 0x0002f500ff16ab82 */ /* 0x000ea20000000800 */
[----:B0-----:R-:W-:Y:S01]  /*d220*/  VIADD R28, R7, 0xffffff80 ;  /* 0xffffff80071c7836 */ /* 0x001fe20000000000 */
[----:B--2---:R-:W-:-:S04]  /*d230*/  ISETP.GT.AND P2, PT, R22, 0x1, PT ;  /* 0x000000011600780c */ /* 0x004fc80003f44270 */
[----:B------:R-:W-:Y:S01]  /*d240*/  ISETP.GT.AND P3, PT, R28, 0x3f, PT ;  /* 0x0000003f1c00780c */ /* 0x000fe20003f64270 */
[----:B-1----:R-:W-:-:S12]  /*d250*/  @P1 BRA `(.L_x_1041) ;  /* 0x0000000000101947 */ /* 0x002fd80003800000 */
[----:B------:R-:W-:Y:S05]  /*d260*/  @!P0 BRA `(.L_x_1041) ;  /* 0x00000000000c8947 */ /* 0x000fea0003800000 */
[----:B------:R-:W2:Y:S04]  /*d270*/  LDG.E R5, desc[UR44][R10.64] ;  /* 0x0000002c0a057981 */ /* 0x000ea8000c1e1900 */
[----:B-----5:R-:W2:Y:S02]  /*d280*/  LDG.E R0, desc[UR44][R10.64+0x4] ;  /* 0x0000042c0a007981 */ /* 0x020ea4000c1e1900 */
[----:B--2---:R-:W-:-:S07]  /*d290*/  IMAD.IADD R0, R0, 0x1, -R5 ;  /* 0x0000000100007824 */ /* 0x004fce00078e0a05 */
.L_x_1041:
[----:B------:R-:W-:Y:S01]  /*d2a0*/  BSSY B1, `(.L_x_1042) ;  /* 0x0000038000017945 */ /* 0x000fe20003800000 */
[----:B------:R-:W-:Y:S02]  /*d2b0*/  SEL R25, R192, RZ, !P0 ;  /* 0x000000ffc0197207 */ /* 0x000fe40004000000 */
[----:B------:R-:W-:Y:S02]  /*d2c0*/  SEL R222, R222, RZ, !P0 ;  /* 0x000000ffdede7207 */ /* 0x000fe40004000000 */
[----:B-----5:R-:W-:Y:S01]  /*d2d0*/  SHF.R.S32.HI R24, RZ, 0x1f, R3 ;  /* 0x0000001fff187819 */ /* 0x020fe20000011403 */
[----:B------:R-:W-:Y:S06]  /*d2e0*/  @P3 BRA `(.L_x_1043) ;  /* 0x0000000000cc3947 */ /* 0x000fec0003800000 */
[----:B------:R-:W0:Y:S01]  /*d2f0*/  S2R R4, SR_TID.X ;  /* 0x0000000000047919 */ /* 0x000e220000002100 */
[----:B------:R-:W1:Y:S01]  /*d300*/  LDC R27, c[0x0][0xce8] ;  /* 0x00033a00ff1b7b82 */ /* 0x000e620000000800 */
[----:B------:R-:W-:-:S04]  /*d310*/  IMAD.U32 R5, RZ, RZ, UR42 ;  /* 0x0000002aff057e24 */ /* 0x000fc8000f8e00ff */
[----:B0-----:R-:W-:Y:S02]  /*d320*/  IMAD R4, R5, 0x40, R4 ;  /* 0x0000004005047824 */ /* 0x001fe400078e0204 */
[----:B-1----:R-:W-:Y:S02]  /*d330*/  IMAD R5, R0, R27, RZ ;  /* 0x0000001b00057224 */ /* 0x002fe400078e02ff */
[----:B------:R-:W-:-:S05]  /*d340*/  VIADD R26, R4, 0xffffff80 ;  /* 0xffffff80041a7836 */ /* 0x000fca0000000000 */
[----:B------:R-:W-:-:S13]  /*d350*/  ISETP.GE.AND P0, PT, R26, R5, PT ;  /* 0x000000051a00720c */ /* 0x000fda0003f06270 */
[----:B------:R-:W-:Y:S05]  /*d360*/  @P0 BRA `(.L_x_1043) ;  /* 0x0000000000ac0947 */ /* 0x000fea0003800000 */
[----:B------:R-:W-:Y:S01]  /*d370*/  ISETP.NE.AND P1, PT, R27, 0x1, PT ;  /* 0x000000011b00780c */ /* 0x000fe20003f25270 */
[----:B------:R-:W0:Y:S01]  /*d380*/  LDC.64 R4, c[0x0][0xca8] ;  /* 0x00032a00ff047b82 */ /* 0x000e220000000a00 */
[----:B------:R-:W-:Y:S01]  /*d390*/  ISETP.GT.AND P0, PT, R22, 0x1, PT ;  /* 0x000000011600780c */ /* 0x000fe20003f04270 */
[----:B------:R-:W-:Y:S02]  /*d3a0*/  IMAD.MOV.U32 R22, RZ, RZ, 0xab8 ;  /* 0x00000ab8ff167424 */ /* 0x000fe400078e00ff */
[----:B------:R-:W-:Y:S01]  /*d3b0*/  IMAD.MOV.U32 R7, RZ, RZ, R26 ;  /* 0x000000ffff077224 */ /* 0x000fe200078e001a */
[----:B------:R-:W-:Y:S02]  /*d3c0*/  SEL R199, R199, RZ, P0 ;  /* 0x000000ffc7c77207 */ /* 0x000fe40000000000 */
[----:B------:R-:W-:-:S04]  /*d3d0*/  SEL R22, R22, 0xa78, P0 ;  /* 0x00000a7816167807 */ /* 0x000fc80000000000 */
[----:B------:R-:W1:Y:S08]  /*d3e0*/  LDC.64 R14, c[0x0][R22+0x220] ;  /* 0x00008800160e7b82 */ /* 0x000e700000000a00 */
[----:B------:R-:W2:Y:S08]  /*d3f0*/  @P1 LDC R21, c[0x0][0xcec] ;  /* 0x00033b00ff151b82 */ /* 0x000eb00000000800 */
[----:B------:R-:W3:Y:S08]  /*d400*/  LDC.64 R12, c[0x0][R22+0x218] ;  /* 0x00008600160c7b82 */ /* 0x000ef00000000a00 */
[----:B------:R-:W4:Y:S01]  /*d410*/  @P1 LDC R29, c[0x0][0xcf0] ;  /* 0x00033c00ff1d1b82 */ /* 0x000f220000000800 */
[----:B-1----:R-:W-:-:S04]  /*d420*/  IMAD R15, R15, R25, RZ ;  /* 0x000000190f0f7224 */ /* 0x002fc800078e02ff */
[----:B------:R-:W-:-:S03]  /*d430*/  IMAD R15, R14, R222, R15 ;  /* 0x000000de0e0f7224 */ /* 0x000fc600078e020f */
[----:B------:R-:W1:Y:S01]  /*d440*/  LDC.64 R10, c[0x0][R22+0x228] ;  /* 0x00008a00160a7b82 */ /* 0x000e620000000a00 */
[----:B--2---:R-:W-:-:S04]  /*d450*/  @P1 IMAD.HI.U32 R18, R26, R21, RZ ;  /* 0x000000151a121227 */ /* 0x004fc800078e00ff */
[----:B------:R-:W-:-:S03]  /*d460*/  IMAD.WIDE.U32 R20, R14, R25, RZ ;  /* 0x000000190e147225 */ /* 0x000fc600078e00ff */
[----:B------:R-:W2:Y:S01]  /*d470*/  LDC.64 R8, c[0x0][R22+0x210] ;  /* 0x0000840016087b82 */ /* 0x000ea20000000a00 */
[-C--:B---3--:R-:W-:Y:S02]  /*d480*/  IMAD R23, R13, R193.reuse, RZ ;  /* 0x000000c10d177224 */ /* 0x088fe400078e02ff */
[----:B------:R-:W-:-:S04]  /*d490*/  IMAD.WIDE.U32 R12, R12, R193, RZ ;  /* 0x000000c10c0c7225 */ /* 0x000fc800078e00ff */
[----:B------:R-:W-:Y:S01]  /*d4a0*/  IMAD.IADD R14, R21, 0x1, R15 ;  /* 0x00000001150e7824 */ /* 0x000fe200078e020f */
[----:B----4-:R-:W-:Y:S01]  /*d4b0*/  @P1 SHF.R.U32.HI R7, RZ, R29, R18 ;  /* 0x0000001dff071219 */ /* 0x010fe20000011612 */
[----:B0-----:R-:W0:Y:S01]  /*d4c0*/  @!P0 LDC R4, c[0x0][0xc50] ;  /* 0x00031400ff048b82 */ /* 0x001e220000000800 */
[----:B------:R-:W-:Y:S01]  /*d4d0*/  IMAD.IADD R23, R13, 0x1, R23 ;  /* 0x000000010d177824 */ /* 0x000fe200078e0217 */
[----:B------:R-:W-:Y:S02]  /*d4e0*/  IADD3 R12, P1, P3, R20, R12, R3 ;  /* 0x0000000c140c7210 */ /* 0x000fe40007b3e003 */
[----:B------:R-:W-:Y:S02]  /*d4f0*/  IMAD.MOV R13, RZ, RZ, -R7 ;  /* 0x000000ffff0d7224 */ /* 0x000fe400078e0a07 */
[----:B------:R-:W-:Y:S01]  /*d500*/  IADD3.X R14, R14, R23, R24, P1, P3 ;  /* 0x000000170e0e7210 */ /* 0x000fe20000fe6418 */
[-C--:B-1----:R-:W-:Y:S01]  /*d510*/  IMAD R15, R11, R199.reuse, RZ ;  /* 0x000000c70b0f7224 */ /* 0x082fe200078e02ff */
[----:B------:R-:W1:Y:S01]  /*d520*/  @!P0 LDC R5, c[0x0][0xc54] ;  /* 0x00031500ff058b82 */ /* 0x000e620000000800 */
[----:B------:R-:W-:-:S04]  /*d530*/  IMAD.WIDE.U32 R10, R10, R199, RZ ;  /* 0x000000c70a0a7225 */ /* 0x000fc800078e00ff */
[----:B------:R-:W-:Y:S01]  /*d540*/  IMAD.IADD R15, R11, 0x1, R15 ;  /* 0x000000010b0f7824 */ /* 0x000fe200078e020f */
[----:B------:R-:W-:Y:S01]  /*d550*/  IADD3 R10, P0, P1, R7, R12, R10 ;  /* 0x0000000c070a7210 */ /* 0x000fe2000791e00a */
[----:B------:R-:W-:Y:S01]  /*d560*/  IMAD R13, R27, R13, R26 ;  /* 0x0000000d1b0d7224 */ /* 0x000fe200078e021a */
[----:B------:R-:W-:-:S03]  /*d570*/  SHF.R.S32.HI R7, RZ, 0x1f, R7 ;  /* 0x0000001fff077819 */ /* 0x000fc60000011407 */
[----:B--2---:R-:W-:Y:S01]  /*d580*/  IMAD R9, R9, R13, RZ ;  /* 0x0000000d09097224 */ /* 0x004fe200078e02ff */
[----:B------:R-:W-:Y:S02]  /*d590*/  IADD3.X R11, R7, R14, R15, P0, P1 ;  /* 0x0000000e070b7210 */ /* 0x000fe400007e240f */
[----:B------:R-:W-:-:S05]  /*d5a0*/  SHF.R.S32.HI R7, RZ, 0x1f, R13 ;  /* 0x0000001fff077819 */ /* 0x000fca000001140d */
[C---:B------:R-:W-:Y:S02]  /*d5b0*/  IMAD R7, R8.reuse, R7, R9 ;  /* 0x0000000708077224 */ /* 0x040fe400078e0209 */
[----:B------:R-:W-:-:S04]  /*d5c0*/  IMAD.WIDE.U32 R8, R8, R13, R10 ;  /* 0x0000000d08087225 */ /* 0x000fc800078e000a */
[----:B------:R-:W-:Y:S01]  /*d5d0*/  IMAD.IADD R7, R9, 0x1, R7 ;  /* 0x0000000109077824 */ /* 0x000fe200078e0207 */
[----:B0-----:R-:W-:-:S04]  /*d5e0*/  LEA R4, P0, R8, R4, 0x2 ;  /* 0x0000000408047211 */ /* 0x001fc800078010ff */
[----:B-1----:R-:W-:Y:S01]  /*d5f0*/  LEA.HI.X R5, R8, R5, R7, 0x2, P0 ;  /* 0x0000000508057211 */ /* 0x002fe200000f1407 */
[----:B------:R-:W-:-:S05]  /*d600*/  IMAD.MOV.U32 R7, RZ, RZ, -0x800000 ;  /* 0xff800000ff077424 */ /* 0x000fca00078e00ff */
[----:B------:R0:W-:Y:S03]  /*d610*/  STG.E desc[UR44][R4.64], R7 ;  /* 0x0000000704007986 */ /* 0x0001e6000c10192c */
.L_x_1043:
[----:B------:R-:W-:Y:S05]  /*d620*/  BSYNC B1 ;  /* 0x0000000000017941 */ /* 0x000fea0003800000 */
.L_x_1042:
[----:B------:R-:W-:Y:S05]  /*d630*/  @P2 BRA `(.L_x_1038) ;  /* 0x00000008007c2947 */ /* 0x000fea0003800000 */
[----:B------:R-:W1:Y:S01]  /*d640*/  LDC R11, c[0x0][0xce8] ;  /* 0x00033a00ff0b7b82 */ /* 0x000e620000000800 */
[----:B------:R-:W-:Y:S01]  /*d650*/  ULDC.64 UR6, c[0x0][0xba0] ;  /* 0x0002e80000067ab9 */ /* 0x000fe20000000a00 */
[----:B0-----:R-:W-:Y:S01]  /*d660*/  SHF.R.S32.HI R7, RZ, 0x1f, R28 ;  /* 0x0000001fff077819 */ /* 0x001fe2000001141c */
[----:B------:R-:W-:Y:S01]  /*d670*/  IMAD R8, R24, UR6, RZ ;  /* 0x0000000618087c24 */ /* 0x000fe2000f8e02ff */
[----:B------:R-:W-:Y:S01]  /*d680*/  ULDC UR8, c[0x0][0xbc8] ;  /* 0x0002f20000087ab9 */ /* 0x000fe20000000800 */
[----:B------:R-:W-:Y:S01]  /*d690*/  IMAD.WIDE.U32 R4, R3, UR6, RZ ;  /* 0x0000000603047c25 */ /* 0x000fe2000f8e00ff */
[----:B------:R-:W-:Y:S01]  /*d6a0*/  ISETP.GE.AND P2, PT, R198, UR8, PT ;  /* 0x00000008c6007c0c */ /* 0x000fe2000bf46270 */
[----:B------:R-:W-:Y:S01]  /*d6b0*/  BSSY B1, `(.L_x_1044) ;  /* 0x0000073000017945 */ /* 0x000fe20003800000 */
[----:B------:R-:W-:Y:S01]  /*d6c0*/  ISETP.GE.AND P1, PT, R197, UR8, PT ;  /* 0x00000008c5007c0c */ /* 0x000fe2000bf26270 */
[----:B------:R-:W-:Y:S01]  /*d6d0*/  IMAD R3, R3, UR7, R8 ;  /* 0x0000000703037c24 */ /* 0x000fe2000f8e0208 */
[----:B------:R-:W-:Y:S01]  /*d6e0*/  LEA.HI R8, R7, R28, RZ, 0x3 ;  /* 0x0000001c07087211 */ /* 0x000fe200078f18ff */
[----:B------:R-:W-:Y:S01]  /*d6f0*/  ULDC.64 UR6, c[0x0][0xbe8] ;  /* 0x0002fa0000067ab9 */ /* 0x000fe20000000a00 */
[----:B------:R-:W-:Y:S01]  /*d700*/  IMAD.U32 R10, RZ, RZ, UR42 ;  /* 0x0000002aff0a7e24 */ /* 0x000fe2000f8e00ff */
[----:B------:R-:W-:Y:S01]  /*d710*/  SEL R13, RZ, 0xffffffff, P2 ;  /* 0xffffffffff0d7807 */ /* 0x000fe20001000000 */
[----:B------:R-:W-:Y:S01]  /*d720*/  IMAD.IADD R5, R5, 0x1, R3 ;  /* 0x0000000105057824 */ /* 0x000fe200078e0203 */
[----:B------:R-:W-:Y:S01]  /*d730*/  LOP3.LUT R3, R8, 0xfffffff8, RZ, 0xc0, !PT ;  /* 0xfffffff808037812 */ /* 0x000fe200078ec0ff */
[C---:B------:R-:W-:Y:S01]  /*d740*/  VIADD R32, R16.reuse, 0x180 ;  /* 0x0000018010207836 */ /* 0x040fe20000000000 */
[----:B------:R-:W-:Y:S01]  /*d750*/  SHF.R.S32.HI R24, RZ, 0x3, R8 ;  /* 0x00000003ff187819 */ /* 0x000fe20000011408 */
[----:B------:R-:W-:Y:S01]  /*d760*/  IMAD.WIDE.U32 R4, R193, UR6, R4 ;  /* 0x00000006c1047c25 */ /* 0x000fe2000f8e0004 */
[----:B------:R-:W-:-:S02]  /*d770*/  ISETP.GE.AND P3, PT, R16, UR8, PT ;  /* 0x0000000810007c0c */ /* 0x000fc4000bf66270 */
[----:B------:R-:W-:Y:S01]  /*d780*/  SHF.R.S32.HI R26, RZ, 0x1f, R197 ;  /* 0x0000001fff1a7819 */ /* 0x000fe200000114c5 */
[----:B------:R-:W-:Y:S01]  /*d790*/  IMAD.IADD R3, R28, 0x1, -R3 ;  /* 0x000000011c037824 */ /* 0x000fe200078e0a03 */
[----:B------:R-:W-:Y:S01]  /*d7a0*/  SEL R12, RZ, 0x1, P3 ;  /* 0x00000001ff0c7807 */ /* 0x000fe20001800000 */
[----:B------:R-:W-:Y:S01]  /*d7b0*/  IMAD R5, R193, UR7, R5 ;  /* 0x00000007c1057c24 */ /* 0x000fe2000f8e0205 */
[----:B-1----:R-:W-:Y:S01]  /*d7c0*/  ISETP.NE.AND P0, PT, R11, 0x1, PT ;  /* 0x000000010b00780c */ /* 0x002fe20003f05270 */
[----:B------:R-:W-:Y:S01]  /*d7d0*/  IMAD R3, R3, 0x20, R24 ;  /* 0x0000002003037824 */ /* 0x000fe200078e0218 */
[----:B------:R-:W-:Y:S01]  /*d7e0*/  ULDC.64 UR6, c[0x0][0xbf0] ;  /* 0x0002fc0000067ab9 */ /* 0x000fe20000000a00 */
[----:B------:R-:W-:Y:S01]  /*d7f0*/  IMAD.SHL.U32 R15, R13, 0x2, RZ ;  /* 0x000000020d0f7824 */ /* 0x000fe200078e00ff */
[----:B------:R-:W-:Y:S01]  /*d800*/  SEL R13, RZ, 0xffffffff, P1 ;  /* 0xffffffffff0d7807 */ /* 0x000fe20000800000 */
[----:B------:R-:W-:Y:S01]  /*d810*/  IMAD R10, R10, 0x40, R3 ;  /* 0x000000400a0a7824 */ /* 0x000fe200078e0203 */
[----:B------:R-:W-:Y:S01]  /*d820*/  SHF.R.S32.HI R27, RZ, 0x1f, R32 ;  /* 0x0000001fff1b7819 */ /* 0x000fe20000011420 */
[----:B------:R-:W-:Y:S01]  /*d830*/  IMAD R3, R222, UR6, RZ ;  /* 0x00000006de037c24 */ /* 0x000fe2000f8e02ff */
[----:B------:R-:W-:Y:S01]  /*d840*/  LOP3.LUT R12, R15, 0x2, R12, 0xe2, !PT ;  /* 0x000000020f0c7812 */ /* 0x000fe200078ee20c */
[----:B------:R-:W-:Y:S01]  /*d850*/  IMAD.WIDE.U32 R4, R25, UR6, R4 ;  /* 0x0000000619047c25 */ /* 0x000fe2000f8e0004 */
[----:B------:R-:W-:-:S02]  /*d860*/  SHF.R.S32.HI R29, RZ, 0x1f, R194 ;  /* 0x0000001fff1d7819 */ /* 0x000fc400000114c2 */
[----:B------:R-:W-:Y:S01]  /*d870*/  SHF.R.S32.HI R31, RZ, 0x1f, R196 ;  /* 0x0000001fff1f7819 */ /* 0x000fe200000114c4 */
[----:B------:R-:W0:Y:S01]  /*d880*/  @P0 LDC R7, c[0x0][0xcec] ;  /* 0x00033b00ff070b82 */ /* 0x000e220000000800 */
[----:B------:R-:W-:Y:S01]  /*d890*/  IMAD R9, R25, UR7, R3 ;  /* 0x0000000719097c24 */ /* 0x000fe2000f8e0203 */
[----:B------:R-:W-:Y:S01]  /*d8a0*/  ULDC.64 UR6, c[0x0][0xbe0] ;  /* 0x0002f80000067ab9 */ /* 0x000fe20000000a00 */
[----:B------:R-:W-:Y:S01]  /*d8b0*/  IMAD.MOV.U32 R3, RZ, RZ, R10 ;  /* 0x000000ffff037224 */ /* 0x000fe200078e000a */
[----:B------:R-:W-:Y:S01]  /*d8c0*/  SHF.R.S32.HI R25, RZ, 0x1f, R195 ;  /* 0x0000001fff197819 */ /* 0x000fe200000114c3 */
[----:B------:R-:W-:Y:S01]  /*d8d0*/  IMAD.SHL.U32 R13, R13, 0x4, RZ ;  /* 0x000000040d0d7824 */ /* 0x000fe200078e00ff */
[----:B------:R-:W-:Y:S01]  /*d8e0*/  SHF.R.S32.HI R34, RZ, 0x1f, R198 ;  /* 0x0000001fff227819 */ /* 0x000fe200000114c6 */
[----:B------:R-:W-:Y:S01]  /*d8f0*/  IMAD.IADD R5, R5, 0x1, R9 ;  /* 0x0000000105057824 */ /* 0x000fe200078e0209 */
[----:B------:R-:W1:Y:S01]  /*d900*/  @P0 LDC R8, c[0x0][0xcf0] ;  /* 0x00033c00ff080b82 */ /* 0x000e620000000800 */
[----:B------:R-:W-:Y:S01]  /*d910*/  IMAD R23, R0, R11, RZ ;  /* 0x0000000b00177224 */ /* 0x000fe200078e02ff */
[----:B------:R-:W-:Y:S01]  /*d920*/  LOP3.LUT R12, R13, 0x4, R12, 0xe2, !PT ;  /* 0x000000040d0c7812 */ /* 0x000fe200078ee20c */
[----:B------:R-:W-:-:S05]  /*d930*/  VIADD R30, R16, 0x1c0 ;  /* 0x000001c0101e7836 */ /* 0x000fca0000000000 */
[----:B------:R-:W-:Y:S02]  /*d940*/  ISETP.GE.AND P1, PT, R30, UR8, PT ;  /* 0x000000081e007c0c */ /* 0x000fe4000bf26270 */
[----:B------:R-:W-:Y:S01]  /*d950*/  SHF.R.S32.HI R33, RZ, 0x1f, R30 ;  /* 0x0000001fff217819 */ /* 0x000fe2000001141e */
[----:B0-----:R-:W-:-:S05]  /*d960*/  @P0 IMAD.HI.U32 R7, R10, R7, RZ ;  /* 0x000000070a070227 */ /* 0x001fca00078e00ff */
[----:B-1----:R-:W-:Y:S02]  /*d970*/  @P0 SHF.R.U32.HI R3, RZ, R8, R7 ;  /* 0x00000008ff030219 */ /* 0x002fe40000011607 */
[----:B------:R-:W-:Y:S02]  /*d980*/  ISETP.GE.AND P0, PT, R196, UR8, PT ;  /* 0x00000008c4007c0c */ /* 0x000fe4000bf06270 */
[--C-:B------:R-:W-:Y:S01]  /*d990*/  SHF.R.S32.HI R7, RZ, 0x1f, R3.reuse ;  /* 0x0000001fff077819 */ /* 0x100fe20000011403 */
[----:B------:R-:W-:Y:S01]  /*d9a0*/  IMAD.MOV R9, RZ, RZ, -R3 ;  /* 0x000000ffff097224 */ /* 0x000fe200078e0a03 */
[----:B------:R-:W-:Y:S01]  /*d9b0*/  SEL R13, RZ, 0xffffffff, P0 ;  /* 0xffffffffff0d7807 */ /* 0x000fe20000000000 */
[----:B------:R-:W-:Y:S01]  /*d9c0*/  IMAD.WIDE.U32 R4, R3, UR6, R4 ;  /* 0x0000000603047c25 */ /* 0x000fe2000f8e0004 */
[----:B------:R-:W-:-:S03]  /*d9d0*/  ISETP.GE.AND P0, PT, R195, UR8, PT ;  /* 0x00000008c3007c0c */ /* 0x000fc6000bf06270 */
[----:B------:R-:W-:Y:S02]  /*d9e0*/  IMAD R8, R7, UR6, RZ ;  /* 0x0000000607087c24 */ /* 0x000fe4000f8e02ff */
[----:B------:R-:W-:Y:S02]  /*d9f0*/  IMAD R7, R11, R9, R10 ;  /* 0x000000090b077224 */ /* 0x000fe400078e020a */
[----:B------:R-:W-:Y:S01]  /*da00*/  IMAD R9, R3, UR7, R8 ;  /* 0x0000000703097c24 */ /* 0x000fe2000f8e0208 */
[----:B------:R-:W-:Y:S01]  /*da10*/  SEL R8, RZ, 0xffffffff, P0 ;  /* 0xffffffffff087807 */ /* 0x000fe20000000000 */
[----:B------:R-:W-:Y:S01]  /*da20*/  IMAD.SHL.U32 R13, R13, 0x8, RZ ;  /* 0x000000080d0d7824 */ /* 0x000fe200078e00ff */
[----:B------:R-:W-:Y:S01]  /*da30*/  ISETP.GE.AND P0, PT, R194, UR8, PT ;  /* 0x00000008c2007c0c */ /* 0x000fe2000bf06270 */
[----:B------:R-:W-:Y:S01]  /*da40*/  IMAD.IADD R5, R5, 0x1, R9 ;  /* 0x0000000105057824 */ /* 0x000fe200078e0209 */
[----:B------:R-:W-:Y:S01]  /*da50*/  SHF.R.S32.HI R3, RZ, 0x1f, R7 ;  /* 0x0000001fff037819 */ /* 0x000fe20000011407 */
[----:B------:R-:W-:Y:S01]  /*da60*/  ULDC.64 UR6, c[0x0][0xbd8] ;  /* 0x0002f60000067ab9 */ /* 0x000fe20000000a00 */
[----:B------:R-:W-:Y:S01]  /*da70*/  LOP3.LUT R12, R13, 0x8, R12, 0xe2, !PT ;  /* 0x000000080d0c7812 */ /* 0x000fe200078ee20c */
[----:B------:R-:W-:Y:S01]  /*da80*/  IMAD.SHL.U32 R13, R8, 0x10, RZ ;  /* 0x00000010080d7824 */ /* 0x000fe200078e00ff */
[----:B------:R-:W-:Y:S01]  /*da90*/  SEL R9, RZ, 0xffffffff, P0 ;  /* 0xffffffffff097807 */ /* 0x000fe20000000000 */
[----:B------:R-:W-:Y:S01]  /*daa0*/  IMAD R8, R3, UR6, RZ ;  /* 0x0000000603087c24 */ /* 0x000fe2000f8e02ff */
[----:B------:R-:W-:Y:S01]  /*dab0*/  ISETP.GE.AND P0, PT, R32, UR8, PT ;  /* 0x0000000820007c0c */ /* 0x000fe2000bf06270 */
[----:B------:R-:W-:Y:S01]  /*dac0*/  IMAD.WIDE.U32 R4, R7, UR6, R4 ;  /* 0x0000000607047c25 */ /* 0x000fe2000f8e0004 */
[----:B------:R-:W-:-:S03]  /*dad0*/  LOP3.LUT R12, R13, 0x10, R12, 0xe2, !PT ;  /* 0x000000100d0c7812 */ /* 0x000fc600078ee20c */
[----:B------:R-:W-:Y:S02]  /*dae0*/  IMAD.SHL.U32 R9, R9, 0x20, RZ ;  /* 0x0000002009097824 */ /* 0x000fe400078e00ff */
[----:B------:R-:W-:Y:S01]  /*daf0*/  IMAD R3, R7, UR7, R8 ;  /* 0x0000000707037c24 */ /* 0x000fe2000f8e0208 */
[----:B------:R-:W-:Y:S01]  /*db00*/  ULDC.64 UR6, c[0x0][0xb80] ;  /* 0x0002e00000067ab9 */ /* 0x000fe20000000a00 */
[----:B------:R-:W-:Y:S01]  /*db10*/  IMAD.U32 R13, RZ, RZ, UR42 ;  /* 0x0000002aff0d7e24 */ /* 0x000fe2000f8e00ff */
[----:B------:R-:W-:Y:S01]  /*db20*/  LOP3.LUT R12, R9, 0x20, R12, 0xe2, !PT ;  /* 0x00000020090c7812 */ /* 0x000fe200078ee20c */
[----:B------:R-:W-:Y:S01]  /*db30*/  IMAD.IADD R3, R5, 0x1, R3 ;  /* 0x0000000105037824 */ /* 0x000fe200078e0203 */
[----:B------:R-:W-:Y:S01]  /*db40*/  SEL R9, RZ, 0x40, P0 ;  /* 0x00000040ff097807 */ /* 0x000fe20000000000 */
[----:B------:R-:W-:Y:S01]  /*db50*/  IMAD R24, R13, 0x40, R24 ;  /* 0x000000400d187824 */ /* 0x000fe200078e0218 */
[----:B------:R-:W-:Y:S02]  /*db60*/  LEA R7, P0, R4, UR6, 0x1 ;  /* 0x0000000604077c11 */ /* 0x000fe4000f8008ff */
[----:B------:R-:W-:-:S02]  /*db70*/  LOP3.LUT R18, R12, R9, RZ, 0xfc, !PT ;  /* 0x000000090c127212 */ /* 0x000fc400078efcff */
[----:B------:R-:W-:Y:S01]  /*db80*/  LEA.HI.X R3, R4, UR7, R3, 0x1, P0 ;  /* 0x0000000704037c11 */ /* 0x000fe200080f0c03 */
[----:B------:R0:W1:Y:S01]  /*db90*/  SHFL.IDX PT, R8, R7, RZ, 0x181f ;  /* 0x00181fff07087589 */ /* 0x00006200000e0000 */
[----:B------:R-:W-:Y:S02]  /*dba0*/  ISETP.GE.AND P0, PT, R24, R23, PT ;  /* 0x000000171800720c */ /* 0x000fe40003f06270 */
[----:B------:R-:W-:Y:S01]  /*dbb0*/  SEL R5, RZ, 0x80, P1 ;  /* 0x00000080ff057807 */ /* 0x000fe20000800000 */
[----:B------:R0:W2:Y:S03]  /*dbc0*/  SHFL.IDX PT, R9, R3, RZ, 0x181f ;  /* 0x00181fff03097589 */ /* 0x0000a600000e0000 */
[----:B------:R-:W-:-:S07]  /*dbd0*/  LOP3.LUT R22, R18, R5, RZ, 0xfc, !PT ;  /* 0x0000000512167212 */ /* 0x000fce00078efcff */
[----:B0-----:R-:W-:Y:S05]  /*dbe0*/  @P0 BRA `(.L_x_1045) ;  /* 0x00000000007c0947 */ /* 0x001fea0003800000 */
[----:B------:R-:W-:Y:S02]  /*dbf0*/  ISETP.GE.AND P2, PT, R198, UR8, PT ;  /* 0x00000008c6007c0c */ /* 0x000fe4000bf46270 */
[----:B------:R-:W-:Y:S02]  /*dc00*/  ISETP.GE.AND P1, PT, R16, UR8, PT ;  /* 0x0000000810007c0c */ /* 0x000fe4000bf26270 */
[----:B------:R-:W-:Y:S02]  /*dc10*/  ISETP.GE.AND P5, PT, R197, UR8, PT ;  /* 0x00000008c5007c0c */ /* 0x000fe4000bfa6270 */
[----:B------:R-:W-:-:S07]  /*dc20*/  ISETP.GE.AND P3, PT, R196, UR8, PT ;  /* 0x00000008c4007c0c */ /* 0x000fce000bf66270 */
[-C--:B-1----:R-:W-:Y:S02]  /*dc30*/  @!P2 LEA R10, P0, R198, R8.reuse, 0x1 ;  /* 0x00000008c60aa211 */ /* 0x082fe400078008ff */
[----:B--2---:R-:W-:Y:S02]  /*dc40*/  @!P1 IMAD.WIDE R4, R16, 0x2, R8 ;  /* 0x0000000210049825 */ /* 0x004fe400078e0208 */
        /* <DEDUP_REMOVED lines=12> */
[----:B0-----:R-:W-:-:S02]  /*dd10*/  @!P1 LEA R10, P6, R194, R8, 0x1 ;  /* 0x00000008c20a9211 */ /* 0x001fc400078c08ff */
[CC--:B------:R-:W-:Y:S01]  /*dd20*/  @!P2 LEA R4, P5, R195.reuse, R8.reuse, 0x1 ;  /* 0x00000008c304a211 */ /* 0x0c0fe200078a08ff */
        /* <DEDUP_REMOVED lines=11> */
.L_x_1045:
[----:B------:R-:W-:Y:S05]  /*dde0*/  BSYNC B1 ;  /* 0x0000000000017941 */ /* 0x000fea0003800000 */
.L_x_1044:
[----:B------:R-:W-:Y:S01]  /*ddf0*/  VIADD R0, R24, 0x20 ;  /* 0x0000002018007836 */ /* 0x000fe20000000000 */
[----:B--23--:R0:W2:Y:S04]  /*de00*/  SHFL.IDX PT, R9, R3, 0x1, 0x181f ;  /* 0x00381f0003097f89 */ /* 0x00c0a800000e0000 */
[----:B------:R-:W-:Y:S01]  /*de10*/  ISETP.GE.AND P0, PT, R0, R23, PT ;  /* 0x000000170000720c */ /* 0x000fe20003f06270 */
[----:B-1----:R0:W1:-:S12]  /*de20*/  SHFL.IDX PT, R8, R7, 0x1, 0x181f ;  /* 0x00381f0007087f89 */ /* 0x00205800000e0000 */
[----:B0-----:R-:W-:Y:S05]  /*de30*/  @P0 BRA `(.L_x_1038) ;  /* 0x00000000007c0947 */ /* 0x001fea0003800000 */
[----:B------:R-:W-:Y:S02]  /*de40*/  ISETP.GE.AND P1, PT, R16, UR8, PT ;  /* 0x0000000810007c0c */ /* 0x000fe4000bf26270 */
[----:B------:R-:W-:Y:S02]  /*de50*/  ISETP.GE.AND P5, PT, R198, UR8, PT ;  /* 0x00000008c6007c0c */ /* 0x000fe4000bfa6270 */
[----:B------:R-:W-:Y:S02]  /*de60*/  ISETP.GE.AND P4, PT, R197, UR8, PT ;  /* 0x00000008c5007c0c */ /* 0x000fe4000bf86270 */
[----:B------:R-:W-:Y:S02]  /*de70*/  ISETP.GE.AND P3, PT, R196, UR8, PT ;  /* 0x00000008c4007c0c */ /* 0x000fe4000bf66270 */
[----:B------:R-:W-:-:S05]  /*de80*/  ISETP.GE.AND P2, PT, R195, UR8, PT ;  /* 0x00000008c3007c0c */ /* 0x000fca000bf46270 */
[----:B-12---:R-:W-:Y:S02]  /*de90*/  @!P1 IMAD.WIDE R4, R16, 0x2, R8 ;  /* 0x0000000210049825 */ /* 0x006fe400078e0208 */
        /* <DEDUP_REMOVED lines=9> */
[CC--:B------:R-:W-:Y:S02]  /*df30*/  @!P2 LEA R20, P6, R195.reuse, R8.reuse, 0x1 ;  /* 0x00000008c314a211 */ /* 0x0c0fe400078c08ff */
[-C--:B------:R-:W-:Y:S01]  /*df40*/  @!P3 LEA.HI.X R15, R196, R9.reuse, R31, 0x1, P5 ;  /* 0x00000009c40fb211 */ /* 0x080fe200028f0c1f */
[----:B------:R1:W-:Y:S01]  /*df50*/  @!P4 ST.E.128 desc[UR44][R12.64], RZ ;  /* 0x000000ff0c00c985 */ /* 0x0003e2000c101d2c */
[----:B------:R-:W-:Y:S02]  /*df60*/  LOP3.LUT P5, RZ, R22, 0x80, RZ, 0xc0, !PT ;  /* 0x0000008016ff7812 */ /* 0x000fe400078ac0ff */
[----:B------:R-:W-:Y:S01]  /*df70*/  @!P2 LEA.HI.X R21, R195, R9, R25, 0x1, P6 ;  /* 0x00000009c315a211 */ /* 0x000fe200030f0c19 */
[----:B------:R1:W-:Y:S01]  /*df80*/  @!P3 ST.E.128 desc[UR44][R14.64], RZ ;  /* 0x000000ff0e00b985 */ /* 0x0003e2000c101d2c */
[----:B0-----:R-:W-:-:S03]  /*df90*/  @!P1 LEA R4, P6, R194, R8, 0x1 ;  /* 0x00000008c2049211 */ /* 0x001fc600078c08ff */
        /* <DEDUP_REMOVED lines=9> */
.L_x_1038:
[----:B------:R-:W-:Y:S05]  /*e030*/  BSYNC B0 ;  /* 0x0000000000007941 */ /* 0x000fea0003800000 */
.L_x_1031:
[----:B------:R-:W-:Y:S02]  /*e040*/  ULDC UR6, c[0x0][0xd3c] ;  /* 0x00034f0000067ab9 */ /* 0x000fe40000000800 */
[----:B------:R-:W-:-:S06]  /*e050*/  UISETP.GE.AND UP0, UPT, UR5, UR6, UPT ;  /* 0x000000060500728c */ /* 0x000fcc000bf06270 */
[----:B------:R-:W-:-:S13]  /*e060*/  PLOP3.LUT P0, PT, PT, PT, UP0, 0x80, 0x0 ;  /* 0x000000000000781c */ /* 0x000fda0003f0f008 */
[----:B------:R-:W-:Y:S05]  /*e070*/  @!P0 BRA `(.L_x_1046) ;  /* 0xffffff3000b88947 */ /* 0x000fea000383ffff */
[----:B------:R-:W-:Y:S05]  /*e080*/  EXIT ;  /* 0x000000000000794d */ /* 0x000fea0003800000 */
.L_x_995:
        /* <DEDUP_REMOVED lines=16> */
.L_x_1047:
        /* <DEDUP_REMOVED lines=43> */
.L_x_1051:
        /* <DEDUP_REMOVED lines=35> */
.L_x_1049:
        /* <DEDUP_REMOVED lines=18> */
.L_x_1052:
        /* <DEDUP_REMOVED lines=57> */
.L_x_1050:
[----:B------:R-:W-:Y:S01]  /*eb20*/  ULDC UR4, c[0x0][0xd3c] ;  /* 0x00034f0000047ab9 */ /* 0x000fe20000000800 */
[----:B------:R-:W-:Y:S02]  /*eb30*/  IMAD.MOV.U32 R25, RZ, RZ, RZ ;  /* 0x000000ffff197224 */ /* 0x000fe400078e00ff */
[----:B------:R-:W-:Y:S02]  /*eb40*/  IMAD.U32 R24, RZ, RZ, UR6 ;  /* 0x00000006ff187e24 */ /* 0x000fe4000f8e00ff */
[----:B------:R-:W-:Y:S02]  /*eb50*/  IMAD.MOV.U32 R26, RZ, RZ, RZ ;  /* 0x000000ffff1a7224 */ /* 0x000fe400078e00ff */
[----:B------:R-:W-:-:S07]  /*eb60*/  IMAD.U32 R27, RZ, RZ, UR4 ;  /* 0x00000004ff1b7e24 */ /* 0x000fce000f8e00ff */
.L_x_1053:
[----:B------:R-:W-:-:S13]  /*eb70*/  ISETP.NE.AND P0, PT, R7, RZ, PT ;  /* 0x000000ff0700720c */ /* 0x000fda0003f05270 */
[----:B------:R-:W0:Y:S01]  /*eb80*/  @!P0 S2R R3, SR_CgaCtaId ;  /* 0x0000000000038919 */ /* 0x000e220000008800 */
[----:B------:R-:W-:-:S04]  /*eb90*/  @!P0 MOV R2, 0x400 ;  /* 0x0000040000028802 */ /* 0x000fc80000000f00 */
[----:B0-----:R-:W-:-:S05]  /*eba0*/  @!P0 LEA R2, R3, R2, 0x18 ;  /* 0x0000000203028211 */ /* 0x001fca00078ec0ff */
[----:B------:R1:W-:Y:S01]  /*ebb0*/  @!P0 STS.128 [R2+0x388d0], R24 ;  /* 0x0388d01802008388 */ /* 0x0003e20000000c00 */
[----:B------:R-:W-:Y:S06]  /*ebc0*/  BAR.ARV 0x5, 0x180 ;  /* 0x0146000000007b1d */ /* 0x000fec0000002000 */
.L_x_1048:
[----:B------:R2:W-:Y:S01]  /*ebd0*/  STL [R1+0x24], RZ ;  /* 0x000024ff01007387 */ /* 0x0005e20000100800 */
[----:B------:R-:W-:Y:S01]  /*ebe0*/  ULDC UR4, c[0x0][0xd3c] ;  /* 0x00034f0000047ab9 */ /* 0x000fe20000000800 */
[----:B------:R-:W-:Y:S01]  /*ebf0*/  IMAD.MOV.U32 R23, RZ, RZ, 0x1 ;  /* 0x00000001ff177424 */ /* 0x000fe200078e00ff */
[----:B0-----:R-:W-:Y:S01]  /*ec00*/  ISETP.GE.AND P0, PT, R27, UR4, PT ;  /* 0x000000041b007c0c */ /* 0x001fe2000bf06270 */
[----:B------:R-:W-:-:S12]  /*ec10*/  IMAD.MOV.U32 R18, RZ, RZ, RZ ;  /* 0x000000ffff127224 */ /* 0x000fd800078e00ff */
[----:B--2---:R-:W-:Y:S05]  /*ec20*/  @P0 BRA `(.L_x_1054) ;  /* 0x00000058006c0947 */ /* 0x004fea0003800000 */
[----:B------:R-:W0:Y:S01]  /*ec30*/  S2UR UR5, SR_CgaCtaId ;  /* 0x00000000000579c3 */ /* 0x000e220000008800 */
[----:B------:R2:W-:Y:S01]  /*ec40*/  STL [R1+0x24], RZ ;  /* 0x000024ff01007387 */ /* 0x0005e20000100800 */
[C---:B-1----:R-:W-:Y:S01]  /*ec50*/  IMAD.SHL.U32 R2, R0.reuse, 0x8, RZ ;  /* 0x0000000800027824 */ /* 0x042fe200078e00ff */
[----:B------:R-:W-:Y:S01]  /*ec60*/  UMOV UR4, 0x400 ;  /* 0x0000040000047882 */ /* 0x000fe20000000000 */
[----:B------:R-:W-:Y:S01]  /*ec70*/  LOP3.LUT R4, R0, 0x7f, RZ, 0xc0, !PT ;  /* 0x0000007f00047812 */ /* 0x000fe200078ec0ff */
[----:B------:R-:W-:Y:S01]  /*ec80*/  BSSY B8, `(.L_x_1054) ;  /* 0x0000595000087945 */ /* 0x000fe20003800000 */
[----:B------:R-:W-:Y:S01]  /*ec90*/  IMAD.MOV.U32 R23, RZ, RZ, 0x1 ;  /* 0x00000001ff177424 */ /* 0x000fe200078e00ff */
[----:B------:R-:W-:Y:S01]  /*eca0*/  LOP3.LUT R3, R2, 0x1f8, RZ, 0xc0, !PT ;  /* 0x000001f802037812 */ /* 0x000fe200078ec0ff */
[----:B------:R-:W-:Y:S01]  /*ecb0*/  IMAD.MOV.U32 R18, RZ, RZ, RZ ;  /* 0x000000ffff127224 */ /* 0x000fe200078e00ff */
[----:B------:R-:W-:Y:S01]  /*ecc0*/  SHF.R.U32.HI R5, RZ, 0x3, R4 ;  /* 0x00000003ff057819 */ /* 0x000fe20000011604 */
[----:B------:R-:W-:Y:S01]  /*ecd0*/  ULOP3.LUT UR36, UR39, 0x2, URZ, 0xfc, !UPT ;  /* 0x0000000227247892 */ /* 0x000fe2000f8efc3f */
[----:B------:R-:W-:Y:S01]  /*ece0*/  LOP3.LUT R3, R3, 0x38, R0, 0x78, !PT ;  /* 0x0000003803037812 */ /* 0x000fe200078e7800 */
[----:B------:R-:W-:Y:S01]  /*ecf0*/  IMAD.SHL.U32 R0, R0, 0x10, RZ ;  /* 0x0000001000007824 */ /* 0x000fe200078e00ff */
[----:B------:R-:W-:Y:S01]  /*ed00*/  LOP3.LUT R4, R2, 0x38, RZ, 0xc0, !PT ;  /* 0x0000003802047812 */ /* 0x000fe200078ec0ff */
[----:B------:R-:W-:Y:S01]  /*ed10*/  ULDC UR37, c[0x0][0xc] ;  /* 0x0000030000257ab9 */ /* 0x000fe20000000800 */
[----:B------:R-:W-:-:S02]  /*ed20*/  LOP3.LUT R34, R3, 0x200, R2, 0xf8, !PT ;  /* 0x0000020003227812 */ /* 0x000fc400078ef802 */
[----:B------:R-:W-:Y:S02]  /*ed30*/  LOP3.LUT R2, R5, 0x70, R0, 0xf8, !PT ;  /* 0x0000007005027812 */ /* 0x000fe400078ef800 */
[C---:B------:R-:W-:Y:S02]  /*ed40*/  LOP3.LUT R0, R4.reuse, 0x40, RZ, 0xfc, !PT ;  /* 0x0000004004007812 */ /* 0x040fe400078efcff */
[C---:B------:R-:W-:Y:S02]  /*ed50*/  LOP3.LUT R3, R4.reuse, 0x80, RZ, 0xfc, !PT ;  /* 0x0000008004037812 */ /* 0x040fe400078efcff */
[C---:B------:R-:W-:Y:S01]  /*ed60*/  LOP3.LUT R2, R4.reuse, 0xc0, RZ, 0xfc, !PT ;  /* 0x000000c004027812 */ /* 0x040fe200078efcff */
[----:B0-----:R-:W-:Y:S01]  /*ed70*/  ULEA UR4, UR5, UR4, 0x18 ;  /* 0x0000000405047291 */ /* 0x001fe2000f8ec03f */
[C---:B------:R-:W-:Y:S02]  /*ed80*/  LOP3.LUT R0, R4.reuse, 0x100, RZ, 0xfc, !PT ;  /* 0x0000010004007812 */ /* 0x040fe400078efcff */
[----:B------:R-:W-:-:S02]  /*ed90*/  LOP3.LUT R3, R4, 0x140, RZ, 0xfc, !PT ;  /* 0x0000014004037812 */ /* 0x000fc400078efcff */
[C---:B------:R-:W-:Y:S01]  /*eda0*/  LOP3.LUT R2, R4.reuse, 0x180, RZ, 0xfc, !PT ;  /* 0x0000018004027812 */ /* 0x040fe200078efcff */
[----:B------:R-:W-:Y:S01]  /*edb0*/  IMAD.U32 R17, RZ, RZ, UR4 ;  /* 0x00000004ff117e24 */ /* 0x000fe2000f8e00ff */
[----:B------:R-:W-:-:S03]  /*edc0*/  LOP3.LUT R0, R4, 0x1c0, RZ, 0xfc, !PT ;  /* 0x000001c004007812 */ /* 0x000fc600078efcff */
[----:B--2---:R-:W-:-:S07]  /*edd0*/  IMAD R19, R34, 0x2, R17 ;  /* 0x0000000222137824 */ /* 0x004fce00078e0211 */
.L_x_1121:
[----:B------:R-:W0:Y:S02]  /*ede0*/  LDC.64 R2, c[0x0][0xd88] ;  /* 0x00036200ff027b82 */ /* 0x000e240000000a00 */
[----:B0-----:R-:W-:-:S05]  /*edf0*/  IMAD.WIDE R2, R27, 0x4, R2 ;  /* 0x000000041b027825 */ /* 0x001fca00078e0202 */
[----:B--2---:R-:W2:Y:S01]  /*ee00*/  LDG.E R35, desc[UR44][R2.64] ;  /* 0x0000002c02237981 */ /* 0x004ea2000c1e1900 */
[----:B------:R-:W-:Y:S05]  /*ee10*/  YIELD ;  /* 0x0000000000007946 */ /* 0x000fea0003800000 */
[----:B------:R-:W-:Y:S01]  /*ee20*/  ULDC.64 UR4, c[0x0][0xb20] ;  /* 0x0002c80000047ab9 */ /* 0x000fe20000000a00 */
[----:B------:R-:W-:Y:S01]  /*ee30*/  IMAD.MOV.U32 R32, RZ, RZ, RZ ;  /* 0x000000ffff207224 */ /* 0x000fe200078e00ff */
[----:B------:R-:W-:Y:S01]  /*ee40*/  ISETP.NE.U32.AND P0, PT, RZ, UR4, PT ;  /* 0x00000004ff007c0c */ /* 0x000fe2000bf05070 */
[----:B------:R-:W-:-:S03]  /*ee50*/  ULDC.64 UR6, c[0x0][0xb10] ;  /* 0x0002c40000067ab9 */ /* 0x000fc60000000a00 */
[----:B------:R-:W-:Y:S01]  /*ee60*/  ISETP.NE.AND.EX P0, PT, RZ, UR5, PT, P0 ;  /* 0x00000005ff007c0c */ /* 0x000fe2000bf05300 */
[----:B------:R-:W-:Y:S01]  /*ee70*/  IMAD.MOV.U32 R36, RZ, RZ, RZ ;  /* 0x000000ffff247224 */ /* 0x000fe200078e00ff */
[----:B--2---:R-:W-:-:S11]  /*ee80*/  SHF.R.S32.HI R0, RZ, 0x1f, R35 ;  /* 0x0000001fff007819 */ /* 0x004fd60000011423 */
[C---:B------:R-:W-:Y:S01]  /*ee90*/  @P0 LEA R2, P1, R35.reuse, UR4, 0x2 ;  /* 0x0000000423020c11 */ /* 0x040fe2000f8210ff */
[C---:B------:R-:W-:Y:S01]  /*eea0*/  IMAD.SHL.U32 R22, R35.reuse, 0x4, RZ ;  /* 0x0000000423167824 */ /* 0x040fe200078e00ff */
[C-C-:B------:R-:W-:Y:S01]  /*eeb0*/  SHF.L.U64.HI R30, R35.reuse, 0x2, R0.reuse ;  /* 0x00000002231e7819 */ /* 0x140fe20000010200 */
[----:B------:R0:W-:Y:S01]  /*eec0*/  STL [R1+0xc], R0 ;  /* 0x00000c0001007387 */ /* 0x0001e20000100800 */
[----:B------:R-:W-:Y:S01]  /*eed0*/  @P0 LEA.HI.X R3, R35, UR5, R0, 0x2, P1 ;  /* 0x0000000523030c11 */ /* 0x000fe200088f1400 */
[----:B------:R-:W-:-:S04]  /*eee0*/  ULDC.64 UR4, c[0x0][0xaf8] ;  /* 0x0002be0000047ab9 */ /* 0x000fc80000000a00 */
[----:B-1----:R1:W5:Y:S01]  /*eef0*/  @P0 LDG.E R32, desc[UR44][R2.64] ;  /* 0x0000002c02200981 */ /* 0x002362000c1e1900 */
        /* <DEDUP_REMOVED lines=12> */
[----:B0-----:R-:W2:Y:S01]  /*efc0*/  @P0 LDG.E R0, desc[UR44][R4.64] ;  /* 0x0000002c04000981 */ /* 0x001ea2000c1e1900 */
        /* <DEDUP_REMOVED lines=17> */
.L_x_1055:
        /* <DEDUP_REMOVED lines=9> */
.L_x_1056:
[----:B------:R-:W-:Y:S02]  /*f170*/  ULDC.64 UR4, c[0x0][0xb00] ;  /* 0x0002c00000047ab9 */ /* 0x000fe40000000a00 */
[----:B------:R-:W-:-:S04]  /*f180*/  ISETP.NE.U32.AND P0, PT, RZ, UR4, PT ;  /* 0x00000004ff007c0c */ /* 0x000fc8000bf05070 */
[----:B------:R-:W-:-:S13]  /*f190*/  ISETP.NE.AND.EX P0, PT, RZ, UR5, PT, P0 ;  /* 0x00000005ff007c0c */ /* 0x000fda000bf05300 */
[----:B------:R-:W-:Y:S05]  /*f1a0*/  @!P0 BRA `(.L_x_1057) ;  /* 0x0000000000148947 */ /* 0x000fea0003800000 */
[----:B-1----:R-:W1:Y:S02]  /*f1b0*/  LDC.64 R2, c[0x0][0xb00] ;  /* 0x0002c000ff027b82 */ /* 0x002e640000000a00 */
[----:B-1----:R-:W-:-:S05]  /*f1c0*/  IMAD.WIDE R2, R28, 0x4, R2 ;  /* 0x000000041c027825 */ /* 0x002fca00078e0202 */
[----:B------:R-:W3:Y:S04]  /*f1d0*/  LDG.E R29, desc[UR44][R2.64] ;  /* 0x0000002c021d7981 */ /* 0x000ee8000c1e1900 */
[----:B0-2---:R-:W3:Y:S02]  /*f1e0*/  LDG.E R0, desc[UR44][R2.64+0x4] ;  /* 0x0000042c02007981 */ /* 0x005ee4000c1e1900 */
[----:B---3--:R-:W-:-:S07]  /*f1f0*/  IMAD.IADD R29, R0, 0x1, -R29 ;  /* 0x00000001001d7824 */ /* 0x008fce00078e0a1d */
.L_x_1057:
[----:B-----5:R-:W-:Y:S01]  /*f200*/  IMAD.IADD R29, R29, 0x1, -R32 ;  /* 0x000000011d1d7824 */ /* 0x020fe200078e0a20 */
[C---:B012---:R-:W-:Y:S01]  /*f210*/  LOP3.LUT R0, R26.reuse, 0xff000000, RZ, 0xc0, !PT ;  /* 0xff0000001a007812 */ /* 0x047fe200078ec0ff */
[----:B------:R-:W-:Y:S01]  /*f220*/  BSSY B0, `(.L_x_1058) ;  /* 0x0000028000007945 */ /* 0x000fe20003800000 */
[----:B------:R-:W-:Y:S01]  /*f230*/  LOP3.LUT R4, R26, 0xff0000, RZ, 0xc0, !PT ;  /* 0x00ff00001a047812 */ /* 0x000fe200078ec0ff */
[----:B------:R-:W-:Y:S01]  /*f240*/  IMAD.MOV.U32 R2, RZ, RZ, RZ ;  /* 0x000000ffff027224 */ /* 0x000fe200078e00ff */
[C---:B------:R-:W-:Y:S02]  /*f250*/  ISETP.GE.AND P0, PT, R29.reuse, 0x1, PT ;  /* 0x000000011d00780c */ /* 0x040fe40003f06270 */
[----:B------:R-:W-:Y:S01]  /*f260*/  SHF.R.U32.HI R3, RZ, 0x8, R0 ;  /* 0x00000008ff037819 */ /* 0x000fe20000011600 */
[----:B------:R-:W-:-:S03]  /*f270*/  VIADD R0, R29, 0x3f ;  /* 0x0000003f1d007836 */ /* 0x000fc60000000000 */
[----:B------:R-:W-:Y:S02]  /*f280*/  LEA.HI R4, R4, R3, RZ, 0x10 ;  /* 0x0000000304047211 */ /* 0x000fe400078f80ff */
[----:B------:R-:W-:-:S04]  /*f290*/  SHF.R.S32.HI R3, RZ, 0x1f, R0 ;  /* 0x0000001fff037819 */ /* 0x000fc80000011400 */
[----:B------:R-:W-:-:S04]  /*f2a0*/  LEA.HI R0, R3, R0, RZ, 0x6 ;  /* 0x0000000003007211 */ /* 0x000fc800078f30ff */
        /* <DEDUP_REMOVED lines=31> */
.L_x_1059:
[----:B------:R-:W-:Y:S05]  /*f4a0*/  BSYNC B0 ;  /* 0x0000000000007941 */ /* 0x000fea0003800000 */
.L_x_1058:
        /* <DEDUP_REMOVED lines=24> */
.L_x_1061:
        /* <DEDUP_REMOVED lines=20> */
.L_x_1064:
[----:B------:R-:W-:Y:S05]  /*f770*/  BSYNC B6 ;  /* 0x0000000000067941 */ /* 0x000fea0003800000 */
.L_x_1063:
        /* <DEDUP_REMOVED lines=20> */
.L_x_1067:
        /* <DEDUP_REMOVED lines=15> */
.L_x_1066:
[----:B------:R-:W-:Y:S05]  /*f9b0*/  BSYNC B6 ;  /* 0x0000000000067941 */ /* 0x000fea0003800000 */
.L_x_1065:
[----:B------:R-:W2:Y:S01]  /*f9c0*/  LDL R33, [R1+0x18] ;  /* 0x0000180001217983 */ /* 0x000ea20000100800 */
[----:B------:R-:W-:Y:S01]  /*f9d0*/  ULDC.64 UR4, c[0x0][0xaf0] ;  /* 0x0002bc0000047ab9 */ /* 0x000fe20000000a00 */
[----:B------:R-:W0:Y:S01]  /*f9e0*/  LDC R20, c[0x0][0x430] ;  /* 0x00010c00ff147b82 */ /* 0x000e220000000800 */
[----:B------:R-:W-:Y:S01]  /*f9f0*/  ISETP.NE.U32.AND P0, PT, RZ, UR4, PT ;  /* 0x00000004ff007c0c */ /* 0x000fe2000bf05070 */
[----:B------:R-:W1:Y:S03]  /*fa00*/  S2R R4, SR_TID.X ;  /* 0x0000000000047919 */ /* 0x000e660000002100 */
[----:B------:R-:W-:Y:S01]  /*fa10*/  ISETP.NE.AND.EX P0, PT, RZ, UR5, PT, P0 ;  /* 0x00000005ff007c0c */ /* 0x000fe2000bf05300 */
[----:B------:R-:W3:-:S12]  /*fa20*/  S2R R0, SR_TID.X ;  /* 0x0000000000007919 */ /* 0x000ed80000002100 */
[----:B------:R-:W-:Y:S01]  /*fa30*/  @P0 IADD3 R2, P1, R22, UR4, RZ ;  /* 0x0000000416020c10 */ /* 0x000fe2000ff3e0ff */
[----:B------:R-:W-:-:S03]  /*fa40*/  ULDC UR4, c[0x0][0x320] ;  /* 0x0000c80000047ab9 */ /* 0x000fc60000000800 */
[----:B------:R-:W-:Y:S01]  /*fa50*/  @P0 IADD3.X R3, R30, UR5, RZ, P1, !PT ;  /* 0x000000051e030c10 */ /* 0x000fe20008ffe4ff */
[----:B------:R-:W4:Y:S04]  /*fa60*/  S2R R21, SR_TID.X ;  /* 0x0000000000157919 */ /* 0x000f280000002100 */
[----:B------:R0:W5:Y:S01]  /*fa70*/  @P0 LDG.E R28, desc[UR44][R2.64] ;  /* 0x0000002c021c0981 */ /* 0x000162000c1e1900 */
[----:B------:R-:W-:Y:S01]  /*fa80*/  LOP3.LUT R16, R16, 0xfffffdff, RZ, 0xc0, !PT ;  /* 0xfffffdff10107812 */ /* 0x000fe200078ec0ff */
[----:B------:R-:W-:Y:S01]  /*fa90*/  UMOV UR5, 0xffffffff ;  /* 0xffffffff00057882 */ /* 0x000fe20000000000 */
[----:B-1----:R-:W-:Y:S02]  /*faa0*/  IMAD.SHL.U32 R4, R4, 0x8, RZ ;  /* 0x0000000804047824 */ /* 0x002fe400078e00ff */
[----:B---3--:R-:W-:-:S03]  /*fab0*/  IMAD.SHL.U32 R0, R0, 0x8, RZ ;  /* 0x0000000800007824 */ /* 0x008fc600078e00ff */
[----:B------:R-:W-:-:S04]  /*fac0*/  LOP3.LUT R4, R4, 0x38, RZ, 0xc0, !PT ;  /* 0x0000003804047812 */ /* 0x000fc800078ec0ff */
[C---:B------:R-:W-:Y:S02]  /*fad0*/  LOP3.LUT R5, R4.reuse, 0x40, RZ, 0xfc, !PT ;  /* 0x0000004004057812 */ /* 0x040fe400078efcff */
[----:B------:R-:W-:Y:S02]  /*fae0*/  LOP3.LUT R4, R4, 0x180, RZ, 0xfc, !PT ;  /* 0x0000018004047812 */ /* 0x000fe400078efcff */
[----:B------:R-:W-:Y:S02]  /*faf0*/  ISETP.GE.AND P0, PT, R5, UR4, PT ;  /* 0x0000000405007c0c */ /* 0x000fe4000bf06270 */
[----:B------:R-:W-:Y:S02]  /*fb00*/  LOP3.LUT R0, R0, 0x38, RZ, 0xc0, !PT ;  /* 0x0000003800007812 */ /* 0x000fe400078ec0ff */
[----:B------:R-:W-:Y:S02]  /*fb10*/  ISETP.GE.AND P1, PT, R4, UR4, PT ;  /* 0x0000000404007c0c */ /* 0x000fe4000bf26270 */
[----:B------:R-:W-:-:S02]  /*fb20*/  LOP3.LUT R4, R0, 0x1c0, RZ, 0xfc, !PT ;  /* 0x000001c000047812 */ /* 0x000fc400078efcff */
[----:B------:R-:W-:Y:S01]  /*fb30*/  LOP3.LUT R0, R0, 0x80, RZ, 0xfc, !PT ;  /* 0x0000008000007812 */ /* 0x000fe200078efcff */
[----:B----4-:R-:W-:Y:S01]  /*fb40*/  IMAD.SHL.U32 R21, R21, 0x8, RZ ;  /* 0x0000000815157824 */ /* 0x010fe200078e00ff */
[----:B------:R-:W-:Y:S02]  /*fb50*/  SEL R8, RZ, 0x40, P1 ;  /* 0x00000040ff087807 */ /* 0x000fe40000800000 */
[----:B------:R-:W-:Y:S02]  /*fb60*/  ISETP.GE.AND P5, PT, R0, UR4, PT ;  /* 0x0000000400007c0c */ /* 0x000fe4000bfa6270 */
[----:B------:R-:W-:Y:S01]  /*fb70*/  @P0 LOP3.LUT R16, R16, 0x200, RZ, 0xfc, !PT ;  /* 0x0000020010100812 */ /* 0x000fe200078efcff */
[----:B------:R-:W1:Y:S01]  /*fb80*/  S2R R0, SR_TID.X ;  /* 0x0000000000007919 */ /* 0x000e620000002100 */
[----:B------:R-:W-:Y:S02]  /*fb90*/  ISETP.GE.AND P0, PT, R4, UR4, PT ;  /* 0x0000000404007c0c */ /* 0x000fe4000bf06270 */
[----:B------:R-:W-:Y:S01]  /*fba0*/  LOP3.LUT R21, R21, 0x38, RZ, 0xc0, !PT ;  /* 0x0000003815157812 */ /* 0x000fe200078ec0ff */
[----:B------:R-:W3:Y:S01]  /*fbb0*/  S2R R4, SR_TID.X ;  /* 0x0000000000047919 */ /* 0x000ee20000002100 */
        /* <DEDUP_REMOVED lines=8> */
[----:B-1----:R-:W-:-:S03]  /*fc40*/  IMAD.SHL.U32 R0, R0, 0x8, RZ ;  /* 0x0000000800007824 */ /* 0x002fc600078e00ff */
[----:B------:R-:W-:Y:S01]  /*fc50*/  LOP3.LUT R16, R16, 0xffffffef, RZ, 0xc0, !PT ;  /* 0xffffffef10107812 */ /* 0x000fe200078ec0ff */
[----:B---3--:R-:W-:Y:S01]  /*fc60*/  IMAD.SHL.U32 R4, R4, 0x8, RZ ;  /* 0x0000000804047824 */ /* 0x008fe200078e00ff */
[----:B------:R-:W-:-:S04]  /*fc70*/  LOP3.LUT R0, R0, 0x38, RZ, 0xc0, !PT ;  /* 0x0000003800007812 */ /* 0x000fc800078ec0ff */
[----:B------:R-:W-:Y:S02]  /*fc80*/  LOP3.LUT R4, R4, 0x38, RZ, 0xc0, !PT ;  /* 0x0000003804047812 */ /* 0x000fe400078ec0ff */
[----:B------:R-:W-:Y:S02]  /*fc90*/  LOP3.LUT R0, R0, 0x100, RZ, 0xfc, !PT ;  /* 0x0000010000007812 */ /* 0x000fe400078efcff */
[----:B------:R-:W-:Y:S02]  /*fca0*/  LOP3.LUT R4, R4, 0xc0, RZ, 0xfc, !PT ;  /* 0x000000c004047812 */ /* 0x000fe400078efcff */
[----:B------:R-:W-:Y:S02]  /*fcb0*/  ISETP.GE.AND P3, PT, R0, UR4, PT ;  /* 0x0000000400007c0c */ /* 0x000fe4000bf66270 */
[----:B------:R-:W-:-:S13]  /*fcc0*/  ISETP.GE.AND P4, PT, R4, UR4, PT ;  /* 0x0000000404007c0c */ /* 0x000fda000bf86270 */
[----:B------:R-:W-:-:S04]  /*fcd0*/  @P4 LOP3.LUT R16, R16, 0x10, RZ, 0xfc, !PT ;  /* 0x0000001010104812 */ /* 0x000fc800078efcff */
[----:B------:R-:W-:-:S04]  /*fce0*/  LOP3.LUT R16, R16, 0xfffffffb, RZ, 0xc0, !PT ;  /* 0xfffffffb10107812 */ /* 0x000fc800078ec0ff */
[----:B------:R-:W-:-:S04]  /*fcf0*/  LOP3.LUT R16, R16, 0xfffffff7, RZ, 0xc0, !PT ;  /* 0xfffffff710107812 */ /* 0x000fc800078ec0ff */
[----:B------:R-:W-:-:S04]  /*fd00*/  @P3 LOP3.LUT R16, R16, 0x8, RZ, 0xfc, !PT ;  /* 0x0000000810103812 */ /* 0x000fc800078efcff */
[----:B------:R-:W-:Y:S02]  /*fd10*/  @P2 LOP3.LUT R16, R16, 0x4, RZ, 0xfc, !PT ;  /* 0x0000000410102812 */ /* 0x000fe400078efcff */
[----:B--2---:R-:W-:Y:S01]  /*fd20*/  LEA R0, R33, 0xffffffc0, 0x6 ;  /* 0xffffffc021007811 */ /* 0x004fe200078e30ff */
[----:B0-----:R-:W-:Y:S06]  /*fd30*/  BRA.DIV UR5, `(.L_x_1068) ;  /* 0x0000004e05987947 */ /* 0x001fec000b800000 */
.L_x_1139:
[----:B------:R-:W0:Y:S01]  /*fd40*/  S2R R2, SR_TID.X ;  /* 0x0000000000027919 */ /* 0x000e220000002100 */
[----:B------:R-:W-:Y:S01]  /*fd50*/  ISETP.NE.AND P1, PT, R20, 0x1, PT ;  /* 0x000000011400780c */ /* 0x000fe20003f25270 */
[----:B------:R-:W-:Y:S01]  /*fd60*/  IMAD.MOV.U32 R37, RZ, RZ, RZ ;  /* 0x000000ffff257224 */ /* 0x000fe200078e00ff */
[----:B-----5:R-:W-:Y:S01]  /*fd70*/  SHF.R.S32.HI R33, RZ, 0x1f, R28 ;  /* 0x0000001fff217819 */ /* 0x020fe2000001141c */
[----:B------:R-:W1:Y:S01]  /*fd80*/  S2R R10, SR_TID.X ;  /* 0x00000000000a7919 */ /* 0x000e620000002100 */
[C---:B------:R-:W-:Y:S02]  /*fd90*/  LOP3.LUT P6, RZ, R16.reuse, 0x400, RZ, 0xc0, !PT ;  /* 0x0000040010ff7812 */ /* 0x040fe400078cc0ff */
[----:B------:R-:W-:-:S07]  /*fda0*/  LOP3.LUT R16, R16, 0xffffdfff, RZ, 0xc0, !PT ;  /* 0xffffdfff10107812 */ /* 0x000fce00078ec0ff */
[----:B------:R-:W2:Y:S01]  /*fdb0*/  @P1 LDC R3, c[0x0][0x434] ;  /* 0x00010d00ff031b82 */ /* 0x000ea20000000800 */
[----:B------:R-:W-:Y:S02]  /*fdc0*/  @P1 LOP3.LUT R16, R16, 0x2000, RZ, 0xfc, !PT ;  /* 0x0000200010101812 */ /* 0x000fe400078efcff */
[----:B0-----:R-:W-:Y:S01]  /*fdd0*/  LOP3.LUT R2, R2, 0x7f, RZ, 0xc0, !PT ;  /* 0x0000007f02027812 */ /* 0x001fe200078ec0ff */
[----:B-1----:R-:W-:-:S03]  /*fde0*/  IMAD.SHL.U32 R10, R10, 0x10, RZ ;  /* 0x000000100a0a7824 */ /* 0x002fc600078e00ff */
[----:B------:R-:W-:-:S04]  /*fdf0*/  SHF.R.U32.HI R2, RZ, 0x3, R2 ;  /* 0x00000003ff027819 */ /* 0x000fc80000011602 */
[----:B------:R-:W-:Y:S02]  /*fe00*/  LOP3.LUT R10, R2, 0x70, R10, 0xf8, !PT ;  /* 0x00000070020a7812 */ /* 0x000fe400078ef80a */
[----:B------:R-:W0:Y:S03]  /*fe10*/  @P1 LDC R2, c[0x0][0x438] ;  /* 0x00010e00ff021b82 */ /* 0x000e260000000800 */
[----:B------:R-:W-:-:S05]  /*fe20*/  IMAD.IADD R6, R10, 0x1, R0 ;  /* 0x000000010a067824 */ /* 0x000fca00078e0200 */
[C---:B------:R-:W-:Y:S01]  /*fe30*/  ISETP.GE.AND P0, PT, R6.reuse, R29, PT ;  /* 0x0000001d0600720c */ /* 0x040fe20003f06270 */
[----:B------:R-:W-:-:S03]  /*fe40*/  IMAD.IADD R6, R6, 0x1, R32 ;  /* 0x0000000106067824 */ /* 0x000fc600078e0220 */
[----:B------:R-:W-:Y:S01]  /*fe50*/  ISETP.GT.U32.OR P0, PT, R10, 0x3f, P0 ;  /* 0x0000003f0a00780c */ /* 0x000fe20000704470 */
[----:B--2---:R-:W-:-:S04]  /*fe60*/  @P1 IMAD.HI.U32 R3, R6, R3, RZ ;  /* 0x0000000306031227 */ /* 0x004fc800078e00ff */
[----:B------:R-:W-:Y:S01]  /*fe70*/  IMAD.MOV.U32 R7, RZ, RZ, R6 ;  /* 0x000000ffff077224 */ /* 0x000fe200078e0006 */
[----:B0-----:R-:W-:-:S07]  /*fe80*/  @P1 SHF.R.U32.HI R7, RZ, R2, R3 ;  /* 0x00000002ff071219 */ /* 0x001fce0000011603 */
        /* <DEDUP_REMOVED lines=28> */
[----:B------:R-:W-:Y:S02]  /*10050*/  ISETP.NE.AND P0, PT, R3, 0x3, PT ;  /* 0x000000030300780c */ /* 0x000fe40003f05270 */
[----:B------:R-:W-:Y:S01]  /*10060*/  LOP3.LUT R30, R8, R30, RZ, 0xfc, !PT ;  /* 0x0000001e081e7212 */ /* 0x000fe200078efcff */
[----:B------:R-:W-:Y:S01]  /*10070*/  IMAD R2, R20, R2, R6 ;  /* 0x0000000214027224 */ /* 0x000fe200078e0206 */
[----:B------:R0:W-:Y:S04]  /*10080*/  STL [R1+0x28], R8 ;  /* 0x0000280801007387 */ /* 0x0001e80000100800 */
[----:B------:R0:W-:Y:S05]  /*10090*/  STL [R1], R2 ;  /* 0x0000000201007387 */ /* 0x0001ea0000100800 */
[----:B------:R-:W-:-:S04]  /*100a0*/  @P0 LOP3.LUT R16, R16, 0x1000, RZ, 0xfc, !PT ;  /* 0x0000100010100812 */ /* 0x000fc800078efcff */
[----:B------:R-:W-:-:S04]  /*100b0*/  LOP3.LUT R16, R16, 0xfffffffe, RZ, 0xc0, !PT ;  /* 0xfffffffe10107812 */ /* 0x000fc800078ec0ff */
[----:B------:R-:W-:Y:S01]  /*100c0*/  @P1 LOP3.LUT R16, R16, 0x1, RZ, 0xfc, !PT ;  /* 0x0000000110101812 */ /* 0x000fe200078efcff */
[----:B0-----:R-:W-:Y:S06]  /*100d0*/  @!P0 BRA `(.L_x_1069) ;  /* 0x0000000000048947 */ /* 0x001fec0003800000 */
[----:B------:R-:W-:Y:S01]  /*100e0*/  BPT.TRAP 0x1 ;  /* 0x000000040000795c */ /* 0x000fe20000300000 */
.L_x_1069:
        /* <DEDUP_REMOVED lines=9> */
.L_x_1140:
[----:B------:R-:W-:Y:S05]  /*10180*/  BSYNC B0 ;  /* 0x0000000000007941 */ /* 0x000fea0003800000 */
.L_x_1070:
[----:B------:R-:W0:Y:S01]  /*10190*/  LDL R2, [R1] ;  /* 0x0000000001027983 */ /* 0x000e220000100800 */
[----:B------:R-:W-:Y:S01]  /*101a0*/  ULDC.64 UR4, c[0x0][0x300] ;  /* 0x0000c00000047ab9 */ /* 0x000fe20000000a00 */
[----:B-----5:R-:W-:Y:S01]  /*101b0*/  SHF.R.S32.HI R4, RZ, 0x1f, R37 ;  /* 0x0000001fff047819 */ /* 0x020fe20000011425 */
[----:B------:R-:W-:Y:S01]  /*101c0*/  ULDC.64 UR6, c[0x0][0x2e8] ;  /* 0x0000ba0000067ab9 */ /* 0x000fe20000000a00 */
[----:B------:R-:W1:Y:S01]  /*101d0*/  S2R R7, SR_TID.X ;  /* 0x0000000000077919 */ /* 0x000e620000002100 */
[----:B------:R-:W-:Y:S01]  /*101e0*/  LOP3.LUT R16, R16, 0xfffffffd, RZ, 0xc0, !PT ;  /* 0xfffffffd10107812 */ /* 0x000fe200078ec0ff */
[----:B-1----:R-:W-:-:S05]  /*101f0*/  IMAD.SHL.U32 R7, R7, 0x8, RZ ;  /* 0x0000000807077824 */ /* 0x002fca00078e00ff */
[----:B------:R-:W-:Y:S02]  /*10200*/  LOP3.LUT R7, R7, 0x38, RZ, 0xc0, !PT ;  /* 0x0000003807077812 */ /* 0x000fe400078ec0ff */
[----:B0-----:R-:W-:-:S05]  /*10210*/  SHF.R.S32.HI R0, RZ, 0x1f, R2 ;  /* 0x0000001fff007819 */ /* 0x001fca0000011402 */
[----:B------:R0:W-:Y:S04]  /*10220*/  STL [R1+0x1c], R0 ;  /* 0x00001c0001007387 */ /* 0x0001e80000100800 */
[----:B------:R1:W-:Y:S01]  /*10230*/  STL [R1+0x20], R4 ;  /* 0x0000200401007387 */ /* 0x0003e20000100800 */
[----:B0-----:R-:W-:-:S04]  /*10240*/  IMAD R0, R0, UR4, RZ ;  /* 0x0000000400007c24 */ /* 0x001fc8000f8e02ff */
[C---:B------:R-:W-:Y:S02]  /*10250*/  IMAD R0, R2.reuse, UR5, R0 ;  /* 0x0000000502007c24 */ /* 0x040fe4000f8e0200 */
[----:B------:R-:W-:Y:S01]  /*10260*/  IMAD.WIDE.U32 R2, R2, UR4, RZ ;  /* 0x0000000402027c25 */ /* 0x000fe2000f8e00ff */
[----:B------:R-:W-:-:S03]  /*10270*/  ULDC.64 UR4, c[0x0][0x310] ;  /* 0x0000c40000047ab9 */ /* 0x000fc60000000a00 */
[----:B------:R-:W-:Y:S02]  /*10280*/  IMAD.IADD R3, R3, 0x1, R0 ;  /* 0x0000000103037824 */ /* 0x000fe400078e0200 */
[----:B------:R-:W-:Y:S02]  /*10290*/  IMAD R0, R4, UR4, RZ ;  /* 0x0000000404007c24 */ /* 0x000fe4000f8e02ff */
[----:B------:R-:W-:-:S04]  /*102a0*/  IMAD.WIDE.U32 R2, R37, UR4, R2 ;  /* 0x0000000425027c25 */ /* 0x000fc8000f8e0002 */
[----:B------:R-:W-:Y:S01]  /*102b0*/  IMAD R0, R37, UR5, R0 ;  /* 0x0000000525007c24 */ /* 0x000fe2000f8e0200 */
[----:B------:R-:W-:Y:S01]  /*102c0*/  ULDC.64 UR4, c[0x0][0x308] ;  /* 0x0000c20000047ab9 */ /* 0x000fe20000000a00 */
[----:B-1----:R-:W-:Y:S02]  /*102d0*/  IMAD R4, R18, 0x1000, R34 ;  /* 0x0000100012047824 */ /* 0x002fe400078e0222 */
[----:B------:R-:W-:Y:S02]  /*102e0*/  IMAD.IADD R3, R3, 0x1, R0 ;  /* 0x0000000103037824 */ /* 0x000fe400078e0200 */
        /* <DEDUP_REMOVED lines=42> */
.L_x_1150:
        /* <DEDUP_REMOVED lines=10> */
.L_x_1073:
        /* <DEDUP_REMOVED lines=11> */
.L_x_1074:
[----:B------:R1:W5:Y:S01]  /*106e0*/  LDL.LU R0, [R1+0xc] ;  /* 0x00000c0001007983 */ /* 0x0003620000300800 */
[----:B------:R-:W-:Y:S01]  /*106f0*/  LOP3.LUT P0, RZ, R16, 0x40, RZ, 0xc0, !PT ;  /* 0x0000004010ff7812 */ /* 0x000fe2000780c0ff */
[----:B------:R1:W-:-:S12]  /*10700*/  SYNCS.ARRIVE.TRANS64.A1T0 RZ, [R22+URZ+0x38830], RZ ;  /* 0x038830ff16ff79a7 */ /* 0x0003d8000810003f */
[----:B------:R-:W-:Y:S05]  /*10710*/  WARPSYNC.ALL ;  /* 0x0000000000007948 */ /* 0x000fea0003800000 */
[----:B0-----:R-:W-:Y:S01]  /*10720*/  SEL R2, R35, RZ, !P0 ;  /* 0x000000ff23027207 */ /* 0x001fe20004000000 */
[----:B------:R-:W-:Y:S04]  /*10730*/  BSSY B6, `(.L_x_1075) ;  /* 0x000001a000067945 */ /* 0x000fe80003800000 */
[----:B------:R0:W-:Y:S01]  /*10740*/  STL [R1+0x4], R2 ;  /* 0x0000040201007387 */ /* 0x0001e20000100800 */
[----:B------:R-:W-:Y:S01]  /*10750*/  BAR.SYNC.DEFER_BLOCKING 0x8, 0x100 ;  /* 0x0204000000007b1d */ /* 0x000fe20000010000 */
[----:B-----5:R-:W-:Y:S01]  /*10760*/  SEL R35, R0, RZ, !P0 ;  /* 0x000000ff00237207 */ /* 0x020fe20004000000 */
[----:B------:R-:W-:-:S04]  /*10770*/  VIADD R0, R17, 0x20400 ;  /* 0x0002040011007836 */ /* 0x000fc80000000000 */
[----:B------:R0:W-:Y:S01]  /*10780*/  STL [R1+0x14], R35 ;  /* 0x0000142301007387 */ /* 0x0001e20000100800 */
[----:B------:R-:W-:Y:S02]  /*10790*/  LOP3.LUT P0, RZ, R0, 0x3ff, RZ, 0xc0, !PT ;  /* 0x000003ff00ff7812 */ /* 0x000fe4000780c0ff */
[----:B------:R-:W-:-:S05]  /*107a0*/  SHF.R.S32.HI R0, RZ, 0x1f, R36 ;  /* 0x0000001fff007819 */ /* 0x000fca0000011424 */
[----:B------:R0:W-:Y:S06]  /*107b0*/  STL [R1+0xc], R0 ;  /* 0x00000c0001007387 */ /* 0x0001ec0000100800 */
[----:B------:R-:W-:Y:S05]  /*107c0*/  @!P0 BRA `(.L_x_1076) ;  /* 0x0000000000408947 */ /* 0x000fea0003800000 */
[----:B0-----:R-:W-:Y:S01]  /*107d0*/  MOV R2, 0x0 ;  /* 0x0000000000027802 */ /* 0x001fe20000000f00 */
        /* <DEDUP_REMOVED lines=15> */
.L_x_1076:
[----:B------:R-:W-:Y:S05]  /*108d0*/  BSYNC B6 ;  /* 0x0000000000067941 */ /* 0x000fea0003800000 */
.L_x_1075:
[----:B------:R-:W2:Y:S01]  /*108e0*/  LDL R4, [R1+0xc] ;  /* 0x00000c0001047983 */ /* 0x000ea20000100800 */
[----:B------:R-:W3:Y:S01]  /*108f0*/  LDC R10, c[0x0][0x448] ;  /* 0x00011200ff0a7b82 */ /* 0x000ee20000000800 */
[----:B------:R-:W-:Y:S01]  /*10900*/  IMAD.MOV.U32 R21, RZ, RZ, R35 ;  /* 0x000000ffff157224 */ /* 0x000fe200078e0023 */
[----:B------:R-:W-:Y:S01]  /*10910*/  ULDC.64 UR4, c[0x0][0x298] ;  /* 0x0000a60000047ab9 */ /* 0x000fe20000000a00 */
[----:B------:R-:W4:Y:S04]  /*10920*/  LDL R20, [R1+0x4] ;  /* 0x0000040001147983 */ /* 0x000f280000100800 */
[----:B------:R1:W5:Y:S01]  /*10930*/  LDL R9, [R1+0x10] ;  /* 0x0000100001097983 */ /* 0x0003620000100800 */
[----:B0-----:R-:W0:Y:S01]  /*10940*/  S2R R2, SR_TID.X ;  /* 0x0000000000027919 */ /* 0x001e220000002100 */
[----:B------:R-:W1:Y:S01]  /*10950*/  S2R R35, SR_TID.X ;  /* 0x0000000000237919 */ /* 0x000e620000002100 */
[----:B---3--:R-:W-:-:S13]  /*10960*/  ISETP.NE.AND P0, PT, R10, 0x1, PT ;  /* 0x000000010a00780c */ /* 0x008fda0003f05270 */
[----:B------:R-:W3:Y:S01]  /*10970*/  @P0 LDC R3, c[0x0][0x44c] ;  /* 0x00011300ff030b82 */ /* 0x000ee20000000800 */
[----:B0-----:R-:W-:-:S04]  /*10980*/  LOP3.LUT R2, R2, 0x7f, RZ, 0xc0, !PT ;  /* 0x0000007f02027812 */ /* 0x001fc800078ec0ff */
[----:B------:R-:W-:Y:S01]  /*10990*/  SHF.R.U32.HI R2, RZ, 0x3, R2 ;  /* 0x00000003ff027819 */ /* 0x000fe20000011602 */
[----:B-1----:R-:W-:-:S05]  /*109a0*/  IMAD.SHL.U32 R35, R35, 0x10, RZ ;  /* 0x0000001023237824 */ /* 0x002fca00078e00ff */
[----:B------:R-:W-:Y:S02]  /*109b0*/  LOP3.LUT R35, R2, 0x70, R35, 0xf8, !PT ;  /* 0x0000007002237812 */ /* 0x000fe400078ef823 */
[----:B------:R-:W0:Y:S03]  /*109c0*/  @P0 LDC R2, c[0x0][0x450] ;  /* 0x00011400ff020b82 */ /* 0x000e260000000800 */
[----:B------:R-:W-:-:S04]  /*109d0*/  IMAD R35, R25, 0x40, R35 ;  /* 0x0000004019237824 */ /* 0x000fc800078e0223 */
[----:B---3--:R-:W-:-:S04]  /*109e0*/  @P0 IMAD.HI.U32 R3, R35, R3, RZ ;  /* 0x0000000323030227 */ /* 0x008fc800078e00ff */
[----:B------:R-:W-:Y:S01]  /*109f0*/  IMAD.MOV.U32 R0, RZ, RZ, R35 ;  /* 0x000000ffff007224 */ /* 0x000fe200078e0023 */
[----:B0-----:R-:W-:Y:S01]  /*10a00*/  @P0 SHF.R.U32.HI R0, RZ, R2, R3 ;  /* 0x00000002ff000219 */ /* 0x001fe20000011603 */
[----:B------:R-:W-:Y:S01]  /*10a10*/  IMAD.WIDE.U32 R2, R36, UR4, RZ ;  /* 0x0000000424027c25 */ /* 0x000fe2000f8e00ff */
[----:B------:R-:W0:Y:S01]  /*10a20*/  S2R R7, SR_TID.X ;  /* 0x0000000000077919 */ /* 0x000e220000002100 */
[----:B------:R-:W-:-:S04]  /*10a30*/  LOP3.LUT R16, R16, 0xfffff7ff, RZ, 0xc0, !PT ;  /* 0xfffff7ff10107812 */ /* 0x000fc800078ec0ff */
[----:B------:R-:W-:Y:S01]  /*10a40*/  @P0 LOP3.LUT R16, R16, 0x800, RZ, 0xfc, !PT ;  /* 0x0000080010100812 */ /* 0x000fe200078efcff */
[----:B0-----:R-:W-:-:S05]  /*10a50*/  IMAD.SHL.U32 R7, R7, 0x8, RZ ;  /* 0x0000000807077824 */ /* 0x001fca00078e00ff */
[----:B------:R-:W-:Y:S01]  /*10a60*/  LOP3.LUT R7, R7, 0x38, RZ, 0xc0, !PT ;  /* 0x0000003807077812 */ /* 0x000fe200078ec0ff */
[----:B--2---:R-:W-:-:S04]  /*10a70*/  IMAD R4, R4, UR4, RZ ;  /* 0x0000000404047c24 */ /* 0x004fc8000f8e02ff */
[----:B------:R-:W-:Y:S01]  /*10a80*/  IMAD R4, R36, UR5, R4 ;  /* 0x0000000524047c24 */ /* 0x000fe2000f8e0204 */
[----:B------:R-:W-:-:S03]  /*10a90*/  ULDC.64 UR4, c[0x0][0x2d8] ;  /* 0x0000b60000047ab9 */ /* 0x000fc60000000a00 */
[----:B------:R-:W-:Y:S02]  /*10aa0*/  IMAD.IADD R3, R3, 0x1, R4 ;  /* 0x0000000103037824 */ /* 0x000fe400078e0204 */
[----:B------:R-:W-:-:S04]  /*10ab0*/  IMAD.WIDE.U32 R2, R26, UR4, R2 ;  /* 0x000000041a027c25 */ /* 0x000fc8000f8e0002 */
[----:B------:R-:W-:Y:S01]  /*10ac0*/  IMAD R3, R26, UR5, R3 ;  /* 0x000000051a037c24 */ /* 0x000fe2000f8e0203 */
[----:B------:R-:W-:Y:S02]  /*10ad0*/  ULDC.64 UR4, c[0x0][0x2e0] ;  /* 0x0000b80000047ab9 */ /* 0x000fe40000000a00 */
[----:B------:R-:W-:Y:S02]  /*10ae0*/  IMAD R4, R21, UR4, RZ ;  /* 0x0000000415047c24 */ /* 0x000fe4000f8e02ff */
[----:B----4-:R-:W-:-:S04]  /*10af0*/  IMAD.WIDE.U32 R2, R20, UR4, R2 ;  /* 0x0000000414027c25 */ /* 0x010fc8000f8e0002 */
[----:B------:R-:W-:Y:S01]  /*10b00*/  IMAD R4, R20, UR5, R4 ;  /* 0x0000000514047c24 */ /* 0x000fe2000f8e0204 */
[----:B------:R-:W-:-:S03]  /*10b10*/  ULDC.64 UR4, c[0x0][0x2d0] ;  /* 0x0000b40000047ab9 */ /* 0x000fc60000000a00 */
[----:B------:R-:W-:Y:S01]  /*10b20*/  IMAD.IADD R3, R3, 0x1, R4 ;  /* 0x0000000103037824 */ /* 0x000fe200078e0204 */
[----:B------:R-:W-:Y:S01]  /*10b30*/  SHF.R.S32.HI R4, RZ, 0x1f, R0 ;  /* 0x0000001fff047819 */ /* 0x000fe20000011400 */
[----:B------:R-:W0:Y:S04]  /*10b40*/  S2R R20, SR_TID.X ;  /* 0x0000000000147919 */ /* 0x000e280000002100 */
[----:B------:R-:W-:Y:S02]  /*10b50*/  IMAD R4, R4, UR4, RZ ;  /* 0x0000000404047c24 */ /* 0x000fe4000f8e02ff */
[----:B------:R-:W-:-:S04]  /*10b60*/  IMAD.WIDE.U32 R2, R0, UR4, R2 ;  /* 0x0000000400027c25 */ /* 0x000fc8000f8e0002 */
[----:B------:R-:W-:Y:S01]  /*10b70*/  IMAD R4, R0, UR5, R4 ;  /* 0x0000000500047c24 */ /* 0x000fe2000f8e0204 */
[----:B------:R-:W-:Y:S01]  /*10b80*/  ULDC.64 UR4, c[0x0][0x2c8] ;  /* 0x0000b20000047ab9 */ /* 0x000fe20000000a00 */
[----:B------:R-:W-:-:S04]  /*10b90*/  IMAD.MOV R0, RZ, RZ, -R0 ;  /* 0x000000ffff007224 */ /* 0x000fc800078e0a00 */
[----:B------:R-:W-:Y:S02]  /*10ba0*/  IMAD R0, R10, R0, R35 ;  /* 0x000000000a007224 */ /* 0x000fe400078e0223 */
[----:B------:R-:W-:-:S03]  /*10bb0*/  IMAD.IADD R3, R3, 0x1, R4 ;  /* 0x0000000103037824 */ /* 0x000fc600078e0204 */
[----:B------:R-:W-:Y:S01]  /*10bc0*/  SHF.R.S32.HI R4, RZ, 0x1f, R0 ;  /* 0x0000001fff047819 */ /* 0x000fe20000011400 */
[----:B------:R-:W-:-:S04]  /*10bd0*/  IMAD.WIDE.U32 R2, R0, UR4, R2 ;  /* 0x0000000400027c25 */ /* 0x000fc8000f8e0002 */
[----:B------:R-:W-:-:S04]  /*10be0*/  IMAD R4, R4, UR4, RZ ;  /* 0x0000000404047c24 */ /* 0x000fc8000f8e02ff */
[----:B------:R-:W-:Y:S01]  /*10bf0*/  IMAD R4, R0, UR5, R4 ;  /* 0x0000000500047c24 */ /* 0x000fe2000f8e0204 */
[----:B------:R-:W-:Y:S02]  /*10c00*/  ULDC.64 UR4, c[0x0][0x280] ;  /* 0x0000a00000047ab9 */ /* 0x000fe40000000a00 */
[----:B------:R-:W-:Y:S01]  /*10c10*/  LEA R0, P0, R2, UR4, 0x1 ;  /* 0x0000000402007c11 */ /* 0x000fe2000f8008ff */
[----:B------:R-:W-:Y:S01]  /*10c20*/  IMAD.IADD R3, R3, 0x1, R4 ;  /* 0x0000000103037824 */ /* 0x000fe200078e0204 */
[----:B------:R-:W-:Y:S01]  /*10c30*/  ULDC UR4, c[0x0][0x2b8] ;  /* 0x0000ae0000047ab9 */ /* 0x000fe20000000800 */
[----:B0-----:R-:W-:-:S03]  /*10c40*/  LOP3.LUT R20, R20, 0x7f, RZ, 0xc0, !PT ;  /* 0x0000007f14147812 */ /* 0x001fc600078ec0ff */
[----:B------:R-:W-:Y:S01]  /*10c50*/  LEA.HI.X R2, R2, UR5, R3, 0x1, P0 ;  /* 0x0000000502027c11 */ /* 0x000fe200080f0c03 */
[----:B------:R-:W-:Y:S01]  /*10c60*/  UMOV UR5, 0xffffffff ;  /* 0xffffffff00057882 */ /* 0x000fe20000000000 */
[----:B------:R-:W-:Y:S02]  /*10c70*/  ISETP.GE.AND P0, PT, R7, UR4, PT ;  /* 0x0000000407007c0c */ /* 0x000fe4000bf06270 */
[----:B------:R-:W-:Y:S01]  /*10c80*/  SHF.R.U32.HI R8, RZ, 0x3, R20 ;  /* 0x00000003ff087819 */ /* 0x000fe20000011614 */
[----:B------:R-:W-:Y:S10]  /*10c90*/  BRA.DIV UR5, `(.L_x_1077) ;  /* 0x0000004605587947 */ /* 0x000ff4000b800000 */
[----:B------:R-:W0:Y:S01]  /*10ca0*/  SHFL.IDX PT, R5, R0, RZ, 0x181f ;  /* 0x00181fff00057589 */ /* 0x000e2200000e0000 */
[----:B-----5:R-:W-:Y:S01]  /*10cb0*/  IMAD R3, R9, R10, RZ ;  /* 0x0000000a09037224 */ /* 0x020fe200078e02ff */
[----:B------:R-:W-:Y:S01]  /*10cc0*/  LOP3.LUT R16, R16, 0xfffffeff, RZ, 0xc0, !PT ;  /* 0xfffffeff10107812 */ /* 0x000fe200078ec0ff */
[----:B------:R-:W-:Y:S01]  /*10cd0*/  IMAD R25, R25, 0x40, R8 ;  /* 0x0000004019197824 */ /* 0x000fe200078e0208 */
[----:B------:R-:W1:Y:S04]  /*10ce0*/  SHFL.IDX PT, R4, R2, RZ, 0x181f ;  /* 0x00181fff02047589 */ /* 0x000e6800000e0000 */
[----:B------:R-:W-:-:S13]  /*10cf0*/  ISETP.GE.AND P2, PT, R25, R3, PT ;  /* 0x000000031900720c */ /* 0x000fda0003f46270 */
[----:B------:R-:W-:Y:S02]  /*10d00*/  @P2 LOP3.LUT R16, R16, 0x100, RZ, 0xfc, !PT ;  /* 0x0000010010102812 */ /* 0x000fe400078efcff */
[----:B0-----:R-:W-:Y:S02]  /*10d10*/  @!P2 LEA R5, P1, R7, R5, 0x1 ;  /* 0x000000050705a211 */ /* 0x001fe400078208ff */
[----:B------:R-:W-:-:S03]  /*10d20*/  LOP3.LUT R16, R16, 0xffffff7f, RZ, 0xc0, !PT ;  /* 0xffffff7f10107812 */ /* 0x000fc600078ec0ff */
        /* <DEDUP_REMOVED lines=10> */
[----:B------:R-:W-:-:S04]  /*10dd0*/  @P2 LOP3.LUT R16, R16, 0x80, RZ, 0xfc, !PT ;  /* 0x0000008010102812 */ /* 0x000fc800078efcff */
[----:B------:R-:W-:Y:S02]  /*10de0*/  LOP3.LUT R16, R16, 0xffffffbf, RZ, 0xc0, !PT ;  /* 0xffffffbf10107812 */ /* 0x000fe400078ec0ff */
        /* <DEDUP_REMOVED lines=11> */
[----:B------:R-:W-:-:S02]  /*10ea0*/  @P2 LOP3.LUT R16, R16, 0x40, RZ, 0xfc, !PT ;  /* 0x0000004010102812 */ /* 0x000fc400078efcff */
[----:B0-----:R-:W-:-:S05]  /*10eb0*/  @!P2 LEA R5, P1, R7, R5, 0x1 ;  /* 0x000000050705a211 */ /* 0x001fca00078208ff */
[----:B-1----:R-:W-:-:S05]  /*10ec0*/  @!P2 IMAD.X R4, RZ, RZ, R4, P1 ;  /* 0x000000ffff04a224 */ /* 0x002fca00008e0604 */
[----:B------:R-:W-:-:S04]  /*10ed0*/  @!P2 LOP3.LUT R5, R5, R4, RZ, 0x3c, !PT ;  /* 0x000000040505a212 */ /* 0x000fc800078e3cff */
[----:B------:R-:W-:-:S04]  /*10ee0*/  @!P2 LOP3.LUT R4, R5, R4, RZ, 0x3c, !PT ;  /* 0x000000040504a212 */ /* 0x000fc800078e3cff */
[----:B------:R-:W-:-:S05]  /*10ef0*/  @!P2 LOP3.LUT R5, R5, R4, RZ, 0x3c, !PT ;  /* 0x000000040505a212 */ /* 0x000fca00078e3cff */
[----:B------:R0:W-:Y:S04]  /*10f00*/  @!P2 LDGSTS.E.BYPASS.LTC128B.128 [R19+0x21400], desc[UR44][R4.64], !P0 ;  /* 0x214000000413afae */ /* 0x0001e8000c101d6c */
[----:B0-----:R0:W1:Y:S02]  /*10f10*/  SHFL.IDX PT, R4, R2, 0x3, 0x181f ;  /* 0x00781f0002047f89 */ /* 0x00106400000e0000 */
.L_x_1159:
[----:B------:R-:W-:Y:S01]  /*10f20*/  VIADD R25, R25, 0x30 ;  /* 0x0000003019197836 */ /* 0x000fe20000000000 */
[----:B------:R-:W-:-:S04]  /*10f30*/  LOP3.LUT R16, R16, 0xfffeffff, RZ, 0xc0, !PT ;  /* 0xfffeffff10107812 */ /* 0x000fc800078ec0ff */
[----:B------:R-:W-:-:S13]  /*10f40*/  ISETP.GE.AND P2, PT, R25, R3, PT ;  /* 0x000000031900720c */ /* 0x000fda0003f46270 */
[----:B0-----:R-:W-:Y:S02]  /*10f50*/  @!P2 LEA R2, P1, R7, R0, 0x1 ;  /* 0x000000000702a211 */ /* 0x001fe400078208ff */
[----:B------:R-:W-:-:S03]  /*10f60*/  @P2 LOP3.LUT R16, R16, 0x10000, RZ, 0xfc, !PT ;  /* 0x0001000010102812 */ /* 0x000fc600078efcff */
[----:B-1----:R-:W-:-:S05]  /*10f70*/  @!P2 IMAD.X R3, RZ, RZ, R4, P1 ;  /* 0x000000ffff03a224 */ /* 0x002fca00008e0604 */
[----:B------:R-:W-:Y:S01]  /*10f80*/  @!PT LDS RZ, [RZ] ;  /* 0x00000000fffff984 */ /* 0x000fe20000000800 */
[----:B------:R-:W-:Y:S01]  /*10f90*/  @!PT LDS RZ, [RZ] ;  /* 0x00000000fffff984 */ /* 0x000fe20000000800 */
[----:B------:R-:W-:Y:S01]  /*10fa0*/  @!PT LDS RZ, [RZ] ;  /* 0x00000000fffff984 */ /* 0x000fe20000000800 */
[----:B------:R0:W-:Y:S01]  /*10fb0*/  @!P2 LDGSTS.E.BYPASS.LTC128B.128 [R19+0x21c00], desc[UR44][R2.64], !P0 ;  /* 0x21c000000213afae */ /* 0x0001e2000c101d6c */
[----:B------:R-:W-:Y:S01]  /*10fc0*/  PLOP3.LUT P0, PT, PT, PT, PT, 0x80, 0x0 ;  /* 0x000000000000781c */ /* 0x000fe20003f0f070 */
[----:B------:R-:W-:-:S12]  /*10fd0*/  NOP ;  /* 0x0000000000007918 */ /* 0x000fd80000000000 */
.L_x_1078:
[----:B------:R-:W-:Y:S02]  /*10fe0*/  PLOP3.LUT P1, PT, P1, P0, PT, 0xa2, 0x0 ;  /* 0x000000000000781c */ /* 0x000fe40000f21472 */
[----:B------:R-:W-:-:S08]  /*10ff0*/  @P0 R2UR P1, UR4, R17 ;  /* 0x00000000110402ca */ /* 0x000fd00000020000 */
[----:B------:R-:W-:-:S05]  /*11000*/  @P0 PLOP3.LUT P0, PT, P1, PT, PT, 0x80, 0x0 ;  /* 0x000000000000081c */ /* 0x000fca0000f0f070 */
[----:B------:R-:W-:Y:S01]  /*11010*/  @!P1 SYNCS.ARRIVE.TRANS64.RED.A0T1 RZ, [UR4+0x38800], RZ ;  /* 0x038800ffffff99a7 */ /* 0x000fe20008200404 */
[----:B------:R-:W-:Y:S07]  /*11020*/  @!P1 ARRIVES.LDGSTSBAR.64.TRANSCNT [UR4+0x38800] ;  /* 0x03880000ff0099b0 */ /* 0x000fee0008000a84 */
[----:B------:R-:W-:Y:S05]  /*11030*/  @P0 BRA.U.ANY `(.L_x_1078) ;  /* 0xfffffffd00e80947 */ /* 0x000fea000393ffff */
[----:B------:R-:W-:Y:S01]  /*11040*/  NOP ;  /* 0x0000000000007918 */ /* 0x000fe20000000000 */
[----:B------:R-:W-:Y:S01]  /*11050*/  VIADD R0, R17, 0x26400 ;  /* 0x0002640011007836 */ /* 0x000fe20000000000 */
[----:B------:R1:W-:Y:S01]  /*11060*/  SYNCS.ARRIVE.TRANS64.A1T0 RZ, [R17+URZ+0x38800], RZ ;  /* 0x038800ff11ff79a7 */ /* 0x0003e2000810003f */
[----:B------:R-:W-:Y:S03]  /*11070*/  BSSY B6, `(.L_x_1079) ;  /* 0x0000013000067945 */ /* 0x000fe60003800000 */
[----:B------:R-:W-:-:S13]  /*11080*/  LOP3.LUT P0, RZ, R0, 0x3ff, RZ, 0xc0, !PT ;  /* 0x000003ff00ff7812 */ /* 0x000fda000780c0ff */
[----:B-1----:R-:W-:Y:S05]  /*11090*/  @!P0 BRA `(.L_x_1080) ;  /* 0x0000000000408947 */ /* 0x002fea0003800000 */
        /* <DEDUP_REMOVED lines=16> */
.L_x_1080:
[----:B------:R-:W-:Y:S05]  /*111a0*/  BSYNC B6 ;  /* 0x0000000000067941 */ /* 0x000fea0003800000 */
.L_x_1079:
[----:B------:R-:W2:Y:S01]  /*111b0*/  LDL.LU R25, [R1+0xc] ;  /* 0x00000c0001197983 */ /* 0x000ea20000300800 */
[----:B0-----:R-:W0:Y:S01]  /*111c0*/  LDC R2, c[0x0][0x448] ;  /* 0x00011200ff027b82 */ /* 0x001e220000000800 */
[----:B------:R-:W-:Y:S02]  /*111d0*/  ULDC.64 UR4, c[0x0][0x398] ;  /* 0x0000e60000047ab9 */ /* 0x000fe40000000a00 */
[----:B------:R-:W3:Y:S04]  /*111e0*/  LDL.LU R21, [R1+0x14] ;  /* 0x0000140001157983 */ /* 0x000ee80000300800 */
[----:B------:R-:W4:Y:S01]  /*111f0*/  LDL.LU R20, [R1+0x4] ;  /* 0x0000040001147983 */ /* 0x000f220000300800 */
[----:B0-----:R-:W-:-:S13]  /*11200*/  ISETP.NE.AND P6, PT, R2, 0x1, PT ;  /* 0x000000010200780c */ /* 0x001fda0003fc5270 */
[----:B------:R-:W0:Y:S08]  /*11210*/  @P6 LDC R3, c[0x0][0x44c] ;  /* 0x00011300ff036b82 */ /* 0x000e300000000800 */
[----:B------:R-:W1:Y:S01]  /*11220*/  @P6 LDC R2, c[0x0][0x450] ;  /* 0x00011400ff026b82 */ /* 0x000e620000000800 */
[----:B------:R-:W-:Y:S02]  /*11230*/  IMAD.MOV.U32 R0, RZ, RZ, R35 ;  /* 0x000000ffff007224 */ /* 0x000fe400078e0023 */
[----:B0-----:R-:W-:-:S05]  /*11240*/  @P6 IMAD.HI.U32 R3, R35, R3, RZ ;  /* 0x0000000323036227 */ /* 0x001fca00078e00ff */
[----:B-1----:R-:W-:Y:S01]  /*11250*/  @P6 SHF.R.U32.HI R0, RZ, R2, R3 ;  /* 0x00000002ff006219 */ /* 0x002fe20000011603 */
[----:B------:R-:W-:-:S03]  /*11260*/  IMAD.WIDE.U32 R2, R36, UR4, RZ ;  /* 0x0000000424027c25 */ /* 0x000fc6000f8e00ff */
[----:B------:R-:W-:Y:S01]  /*11270*/  SHF.R.S32.HI R5, RZ, 0x1f, R0 ;  /* 0x0000001fff057819 */ /* 0x000fe20000011400 */
[----:B------:R-:W0:Y:S01]  /*11280*/  S2R R8, SR_TID.X ;  /* 0x0000000000087919 */ /* 0x000e220000002100 */
[----:B------:R-:W-:Y:S01]  /*11290*/  LOP3.LUT R16, R16, 0xfffff7ff, RZ, 0xc0, !PT ;  /* 0xfffff7ff10107812 */ /* 0x000fe200078ec0ff */
        /* <DEDUP_REMOVED lines=9> */
[----:B---3--:R-:W-:Y:S02]  /*11330*/  IMAD R4, R21, UR4, RZ ;  /* 0x0000000415047c24 */ /* 0x008fe4000f8e02ff */
[----:B------:R-:W0:Y:S01]  /*11340*/  S2R R21, SR_TID.X ;  /* 0x0000000000157919 */ /* 0x000e220000002100 */
[----:B----4-:R-:W-:Y:S01]  /*11350*/  IMAD.WIDE.U32 R2, R20, UR4, R2 ;  /* 0x0000000414027c25 */ /* 0x010fe2000f8e0002 */
[----:B------:R-:W-:-:S03]  /*11360*/  ULDC UR4, c[0x0][0x448] ;  /* 0x0001120000047ab9 */ /* 0x000fc60000000800 */
[----:B------:R-:W-:Y:S02]  /*11370*/  IMAD R4, R20, UR5, R4 ;  /* 0x0000000514047c24 */ /* 0x000fe4000f8e0204 */
[----:B------:R-:W1:Y:S02]  /*11380*/  S2R R20, SR_TID.X ;  /* 0x0000000000147919 */ /* 0x000e640000002100 */
[----:B------:R-:W-:Y:S02]  /*11390*/  IMAD.IADD R3, R3, 0x1, R4 ;  /* 0x0000000103037824 */ /* 0x000fe400078e0204 */
[----:B------:R-:W-:-:S04]  /*113a0*/  IMAD.MOV R4, RZ, RZ, -R0 ;  /* 0x000000ffff047224 */ /* 0x000fc800078e0a00 */
[----:B------:R-:W-:Y:S01]  /*113b0*/  IMAD R4, R4, UR4, R35 ;  /* 0x0000000404047c24 */ /* 0x000fe2000f8e0223 */
[----:B------:R-:W-:Y:S02]  /*113c0*/  ULDC.64 UR4, c[0x0][0x3d0] ;  /* 0x0000f40000047ab9 */ /* 0x000fe40000000a00 */
[----:B------:R-:W-:Y:S02]  /*113d0*/  IMAD R5, R5, UR4, RZ ;  /* 0x0000000405057c24 */ /* 0x000fe4000f8e02ff */
[----:B------:R-:W-:-:S04]  /*113e0*/  IMAD.WIDE.U32 R2, R0, UR4, R2 ;  /* 0x0000000400027c25 */ /* 0x000fc8000f8e0002 */
[----:B------:R-:W-:Y:S01]  /*113f0*/  IMAD R5, R0, UR5, R5 ;  /* 0x0000000500057c24 */ /* 0x000fe2000f8e0205 */
[----:B------:R-:W-:Y:S01]  /*11400*/  SHF.R.S32.HI R0, RZ, 0x1f, R4 ;  /* 0x0000001fff007819 */ /* 0x000fe20000011404 */
[----:B------:R-:W-:Y:S02]  /*11410*/  ULDC.64 UR4, c[0x0][0x3c8] ;  /* 0x0000f20000047ab9 */ /* 0x000fe40000000a00 */
[----:B------:R-:W-:Y:S02]  /*11420*/  IMAD.IADD R3, R3, 0x1, R5 ;  /* 0x0000000103037824 */ /* 0x000fe400078e0205 */
[----:B------:R-:W-:Y:S02]  /*11430*/  IMAD R0, R0, UR4, RZ ;  /* 0x0000000400007c24 */ /* 0x000fe4000f8e02ff */
[----:B0-----:R-:W-:Y:S02]  /*11440*/  IMAD.SHL.U32 R21, R21, 0x8, RZ ;  /* 0x0000000815157824 */ /* 0x001fe400078e00ff */
[----:B------:R-:W-:-:S02]  /*11450*/  IMAD R0, R4, UR5, R0 ;  /* 0x0000000504007c24 */ /* 0x000fc4000f8e0200 */
[----:B------:R-:W-:Y:S01]  /*11460*/  IMAD.WIDE.U32 R2, R4, UR4, R2 ;  /* 0x0000000404027c25 */ /* 0x000fe2000f8e0002 */
[----:B------:R-:W-:Y:S01]  /*11470*/  LOP3.LUT R21, R21, 0x38, RZ, 0xc0, !PT ;  /* 0x0000003815157812 */ /* 0x000fe200078ec0ff */
[----:B------:R-:W-:Y:S02]  /*11480*/  ULDC.64 UR4, c[0x0][0x390] ;  /* 0x0000e40000047ab9 */ /* 0x000fe40000000a00 */
[----:B-1----:R-:W-:Y:S01]  /*11490*/  IMAD.SHL.U32 R20, R20, 0x8, RZ ;  /* 0x0000000814147824 */ /* 0x002fe200078e00ff */
[----:B------:R-:W-:Y:S01]  /*114a0*/  LOP3.LUT R7, R21, 0x80, RZ, 0xfc, !PT ;  /* 0x0000008015077812 */ /* 0x000fe200078efcff */
[----:B------:R-:W-:Y:S01]  /*114b0*/  IMAD.IADD R6, R3, 0x1, R0 ;  /* 0x0000000103067824 */ /* 0x000fe200078e0200 */
[----:B------:R-:W0:Y:S01]  /*114c0*/  S2R R25, SR_TID.X ;  /* 0x0000000000197919 */ /* 0x000e220000002100 */
[----:B------:R-:W-:Y:S01]  /*114d0*/  LEA R0, P0, R2, UR4, 0x1 ;  /* 0x0000000402007c11 */ /* 0x000fe2000f8008ff */
[----:B------:R-:W-:Y:S01]  /*114e0*/  ULDC UR4, c[0x0][0x3b8] ;  /* 0x0000ee0000047ab9 */ /* 0x000fe20000000800 */
[----:B------:R-:W-:Y:S01]  /*114f0*/  LOP3.LUT R20, R20, 0x38, RZ, 0xc0, !PT ;  /* 0x0000003814147812 */ /* 0x000fe200078ec0ff */
[----:B------:R-:W1:Y:S01]  /*11500*/  S2R R21, SR_TID.X ;  /* 0x0000000000157919 */ /* 0x000e620000002100 */
[----:B------:R-:W-:-:S02]  /*11510*/  ISETP.GE.AND P4, PT, R7, UR4, PT ;  /* 0x0000000407007c0c */ /* 0x000fc4000bf86270 */
[C---:B------:R-:W-:Y:S02]  /*11520*/  LOP3.LUT R9, R20.reuse, 0x40, RZ, 0xfc, !PT ;  /* 0x0000004014097812 */ /* 0x040fe400078efcff */
[----:B------:R-:W-:Y:S02]  /*11530*/  LOP3.LUT R7, R20, 0x100, RZ, 0xfc, !PT ;  /* 0x0000010014077812 */ /* 0x000fe400078efcff */
[----:B------:R-:W2:Y:S01]  /*11540*/  S2R R20, SR_TID.X ;  /* 0x0000000000147919 */ /* 0x000ea20000002100 */
[----:B------:R-:W-:Y:S02]  /*11550*/  ISETP.GE.AND P1, PT, R8, UR4, PT ;  /* 0x0000000408007c0c */ /* 0x000fe4000bf26270 */
[----:B------:R-:W-:Y:S02]  /*11560*/  ISETP.GE.AND P5, PT, R9, UR4, PT ;  /* 0x0000000409007c0c */ /* 0x000fe4000bfa6270 */
[----:B------:R-:W-:Y:S02]  /*11570*/  ISETP.GE.AND P2, PT, R7, UR4, PT ;  /* 0x0000000407007c0c */ /* 0x000fe4000bf46270 */
[----:B------:R-:W-:-:S02]  /*11580*/  LEA.HI.X R6, R2, UR5, R6, 0x1, P0 ;  /* 0x0000000502067c11 */ /* 0x000fc400080f0c06 */
[----:B------:R-:W-:Y:S01]  /*11590*/  SEL R2, RZ, 0x1, P1 ;  /* 0x00000001ff027807 */ /* 0x000fe20000800000 */
[----:B0-----:R-:W-:Y:S02]  /*115a0*/  IMAD.SHL.U32 R25, R25, 0x8, RZ ;  /* 0x0000000819197824 */ /* 0x001fe400078e00ff */
[----:B-1----:R-:W-:-:S03]  /*115b0*/  IMAD.SHL.U32 R21, R21, 0x8, RZ ;  /* 0x0000000815157824 */ /* 0x002fc600078e00ff */
[----:B------:R-:W-:Y:S01]  /*115c0*/  LOP3.LUT R25, R25, 0x38, RZ, 0xc0, !PT ;  /* 0x0000003819197812 */ /* 0x000fe200078ec0ff */
[----:B--2---:R-:W-:-:S03]  /*115d0*/  IMAD.SHL.U32 R20, R20, 0x8, RZ ;  /* 0x0000000814147824 */ /* 0x004fc600078e00ff */
[----:B------:R-:W-:Y:S02]  /*115e0*/  LOP3.LUT R7, R25, 0xc0, RZ, 0xfc, !PT ;  /* 0x000000c019077812 */ /* 0x000fe400078efcff */
[----:B------:R-:W-:Y:S02]  /*115f0*/  LOP3.LUT R21, R21, 0x38, RZ, 0xc0, !PT ;  /* 0x0000003815157812 */ /* 0x000fe400078ec0ff */
[----:B------:R-:W-:Y:S02]  /*11600*/  LOP3.LUT R20, R20, 0x38, RZ, 0xc0, !PT ;  /* 0x0000003814147812 */ /* 0x000fe400078ec0ff */
[----:B------:R-:W-:Y:S02]  /*11610*/  SEL R3, RZ, 0x4, P4 ;  /* 0x00000004ff037807 */ /* 0x000fe40002000000 */
[----:B------:R-:W-:Y:S02]  /*11620*/  SEL R4, RZ, 0x2, P5 ;  /* 0x00000002ff047807 */ /* 0x000fe40002800000 */
[----:B------:R-:W-:-:S02]  /*11630*/  ISETP.GE.AND P3, PT, R7, UR4, PT ;  /* 0x0000000407007c0c */ /* 0x000fc4000bf66270 */
[----:B------:R-:W-:Y:S02]  /*11640*/  LOP3.LUT R7, R21, 0x180, RZ, 0xfc, !PT ;  /* 0x0000018015077812 */ /* 0x000fe400078efcff */
[----:B------:R-:W-:Y:S02]  /*11650*/  LOP3.LUT R9, R20, 0x140, RZ, 0xfc, !PT ;  /* 0x0000014014097812 */ /* 0x000fe400078efcff */
[----:B------:R-:W-:Y:S02]  /*11660*/  IADD3 R2, R3, R4, R2 ;  /* 0x0000000403027210 */ /* 0x000fe40007ffe002 */
[----:B------:R-:W-:Y:S02]  /*11670*/  SEL R3, RZ, 0x10, P2 ;  /* 0x00000010ff037807 */ /* 0x000fe40001000000 */
[----:B------:R-:W-:Y:S02]  /*11680*/  SEL R4, RZ, 0x8, P3 ;  /* 0x00000008ff047807 */ /* 0x000fe40001800000 */
[----:B------:R-:W-:-:S02]  /*11690*/  @P1 LOP3.LUT R16, R16, 0x800, RZ, 0xfc, !PT ;  /* 0x0000080010101812 */ /* 0x000fc400078efcff */
[----:B------:R-:W-:Y:S02]  /*116a0*/  ISETP.GE.AND P0, PT, R7, UR4, PT ;  /* 0x0000000407007c0c */ /* 0x000fe4000bf06270 */
[----:B------:R-:W-:Y:S02]  /*116b0*/  LOP3.LUT R7, R20, 0x1c0, RZ, 0xfc, !PT ;  /* 0x000001c014077812 */ /* 0x000fe400078efcff */
[----:B------:R-:W-:Y:S02]  /*116c0*/  ISETP.GE.AND P1, PT, R9, UR4, PT ;  /* 0x0000000409007c0c */ /* 0x000fe4000bf26270 */
[----:B------:R-:W-:Y:S02]  /*116d0*/  IADD3 R4, R3, R2, R4 ;  /* 0x0000000203047210 */ /* 0x000fe40007ffe004 */
[----:B------:R-:W-:Y:S02]  /*116e0*/  SEL R2, RZ, 0x40, P0 ;  /* 0x00000040ff027807 */ /* 0x000fe40000000000 */
[----:B------:R-:W-:-:S02]  /*116f0*/  SEL R3, RZ, 0x20, P1 ;  /* 0x00000020ff037807 */ /* 0x000fc40000800000 */
[----:B------:R-:W-:Y:S01]  /*11700*/  ISETP.GE.AND P0, PT, R7, UR4, PT ;  /* 0x0000000407007c0c */ /* 0x000fe2000bf06270 */
[----:B------:R-:W-:Y:S01]  /*11710*/  UMOV UR4, 0xffffffff ;  /* 0xffffffff00047882 */ /* 0x000fe20000000000 */
[----:B------:R-:W-:Y:S02]  /*11720*/  IADD3 R4, R2, R4, R3 ;  /* 0x0000000402047210 */ /* 0x000fe40007ffe003 */
[----:B------:R-:W-:-:S05]  /*11730*/  SEL R5, RZ, 0x80, P0 ;  /* 0x00000080ff057807 */ /* 0x000fca0000000000 */
[----:B------:R-:W-:Y:S01]  /*11740*/  IMAD.IADD R5, R4, 0x1, R5 ;  /* 0x0000000104057824 */ /* 0x000fe200078e0205 */
[----:B------:R-:W-:Y:S06]  /*11750*/  BRA.DIV UR4, `(.L_x_1081) ;  /* 0x0000004204047947 */ /* 0x000fec000b800000 */
[C---:B------:R-:W-:Y:S01]  /*11760*/  LOP3.LUT P6, RZ, R16.reuse, 0x40, RZ, 0xc0, !PT ;  /* 0x0000004010ff7812 */ /* 0x040fe200078cc0ff */
[----:B------:R-:W0:Y:S01]  /*11770*/  SHFL.IDX PT, R3, R0, RZ, 0x181f ;  /* 0x00181fff00037589 */ /* 0x000e2200000e0000 */
[----:B------:R-:W-:-:S03]  /*11780*/  LOP3.LUT R16, R16, 0xffbfffff, RZ, 0xc0, !PT ;  /* 0xffbfffff10107812 */ /* 0x000fc600078ec0ff */
[----:B------:R-:W1:Y:S08]  /*11790*/  SHFL.IDX PT, R2, R6, RZ, 0x181f ;  /* 0x00181fff06027589 */ /* 0x000e7000000e0000 */
[----:B------:R-:W-:-:S04]  /*117a0*/  @P6 LOP3.LUT R16, R16, 0x400000, RZ, 0xfc, !PT ;  /* 0x0040000010106812 */ /* 0x000fc800078efcff */
[C---:B------:R-:W-:Y:S02]  /*117b0*/  LOP3.LUT P6, RZ, R16.reuse, 0x80, RZ, 0xc0, !PT ;  /* 0x0000008010ff7812 */ /* 0x040fe400078cc0ff */
[----:B------:R-:W-:-:S11]  /*117c0*/  LOP3.LUT R16, R16, 0xff7fffff, RZ, 0xc0, !PT ;  /* 0xff7fffff10107812 */ /* 0x000fd600078ec0ff */
[----:B------:R-:W-:-:S04]  /*117d0*/  @P6 LOP3.LUT R16, R16, 0x800000, RZ, 0xfc, !PT ;  /* 0x0080000010106812 */ /* 0x000fc800078efcff */
[----:B------:R-:W-:-:S13]  /*117e0*/  LOP3.LUT P6, RZ, R16, 0x100, RZ, 0xc0, !PT ;  /* 0x0000010010ff7812 */ /* 0x000fda00078cc0ff */
[----:B0-----:R-:W-:Y:S02]  /*117f0*/  @!P6 LEA R3, P0, R8, R3, 0x1 ;  /* 0x000000030803e211 */ /* 0x001fe400078008ff */
[----:B------:R-:W-:-:S03]  /*11800*/  @!P6 LOP3.LUT R7, R4, 0x40, RZ, 0xc0, !PT ;  /* 0x000000400407e812 */ /* 0x000fc600078ec0ff */
[----:B-1----:R-:W-:Y:S01]  /*11810*/  @!P6 IMAD.X R2, RZ, RZ, R2, P0 ;  /* 0x000000ffff02e224 */ /* 0x002fe200000e0602 */
[----:B------:R-:W-:Y:S02]  /*11820*/  LOP3.LUT P0, RZ, R16, 0x800, RZ, 0xc0, !PT ;  /* 0x0000080010ff7812 */ /* 0x000fe4000780c0ff */
[----:B------:R-:W-:Y:S02]  /*11830*/  @!P6 SHF.R.U32.HI R7, RZ, 0x2, R7 ;  /* 0x00000002ff07e819 */ /* 0x000fe40000011607 */
[----:B------:R-:W-:-:S04]  /*11840*/  @!P6 LOP3.LUT R3, R3, R2, RZ, 0x3c, !PT ;  /* 0x000000020303e212 */ /* 0x000fc800078e3cff */
[----:B------:R-:W-:-:S04]  /*11850*/  @!P6 LOP3.LUT R2, R3, R2, RZ, 0x3c, !PT ;  /* 0x000000020302e212 */ /* 0x000fc800078e3cff */
[----:B------:R-:W-:-:S05]  /*11860*/  @!P6 LOP3.LUT R3, R3, R2, RZ, 0x3c, !PT ;  /* 0x000000020303e212 */ /* 0x000fca00078e3cff */
[----:B------:R-:W-:Y:S01]  /*11870*/  @!PT LDS RZ, [RZ] ;  /* 0x00000000fffff984 */ /* 0x000fe20000000800 */
[----:B------:R-:W-:Y:S01]  /*11880*/  @!P6 LDGSTS.E.BYPASS.LTC128B.128 [R19+0x26400], desc[UR44][R2.64], !P0 ;  /* 0x264000000213efae */ /* 0x000fe2000c101d6c */
[----:B------:R-:W-:Y:S02]  /*11890*/  @!P6 ISETP.NE.U32.AND P0, PT, R7, RZ, PT ;  /* 0x000000ff0700e20c */ /* 0x000fe40003f05070 */
[----:B------:R-:W-:Y:S01]  /*118a0*/  @!P6 LOP3.LUT R7, R5, 0x80, RZ, 0xc0, !PT ;  /* 0x000000800507e812 */ /* 0x000fe200078ec0ff */
[----:B------:R-:W-:Y:S03]  /*118b0*/  @!P6 LDGSTS.E.BYPASS.LTC128B.128 [R19+0x28400], desc[UR44][R2.64+0x80], !P5 ;  /* 0x284000800213efae */ /* 0x000fe6000e901d6c */
[----:B------:R-:W-:Y:S01]  /*118c0*/  @!P6 SHF.R.U32.HI R7, RZ, 0x3, R7 ;  /* 0x00000003ff07e819 */ /* 0x000fe20000011607 */
[----:B------:R-:W-:Y:S04]  /*118d0*/  @!P6 LDGSTS.E.BYPASS.LTC128B.128 [R19+0x2a400], desc[UR44][R2.64+0x100], !P4 ;  /* 0x2a4001000213efae */ /* 0x000fe8000e101d6c */
[----:B------:R-:W-:Y:S04]  /*118e0*/  @!P6 LDGSTS.E.BYPASS.LTC128B.128 [R19+0x2c400], desc[UR44][R2.64+0x180], !P3 ;  /* 0x2c4001800213efae */ /* 0x000fe8000d901d6c */
[----:B------:R-:W-:Y:S04]  /*118f0*/  @!P6 LDGSTS.E.BYPASS.LTC128B.128 [R19+0x2e400], desc[UR44][R2.64+0x200], !P2 ;  /* 0x2e4002000213efae */ /* 0x000fe8000d101d6c */
[----:B------:R-:W-:Y:S04]  /*11900*/  @!P6 LDGSTS.E.BYPASS.LTC128B.128 [R19+0x30400], desc[UR44][R2.64+0x280], !P1 ;  /* 0x304002800213efae */ /* 0x000fe8000c901d6c */
[----:B------:R-:W-:Y:S01]  /*11910*/  @!P6 LDGSTS.E.BYPASS.LTC128B.128 [R19+0x32400], desc[UR44][R2.64+0x300], P0 ;  /* 0x324003000213efae */ /* 0x000fe20008101d6c */
[----:B------:R-:W-:-:S03]  /*11920*/  @!P6 ISETP.NE.U32.AND P0, PT, R7, RZ, PT ;  /* 0x000000ff0700e20c */ /* 0x000fc60003f05070 */
[----:B------:R-:W-:Y:S10]  /*11930*/  SHFL.IDX PT, R7, R6, 0x1, 0x181f ;  /* 0x00381f0006077f89 */ /* 0x000ff400000e0000 */
[----:B------:R0:W-:Y:S01]  /*11940*/  @!P6 LDGSTS.E.BYPASS.LTC128B.128 [R19+0x34400], desc[UR44][R2.64+0x380], P0 ;  /* 0x344003800213efae */ /* 0x0001e20008101d6c */
[----:B------:R-:W-:-:S03]  /*11950*/  LOP3.LUT P6, RZ, R16, 0x800000, RZ, 0xc0, !PT ;  /* 0x0080000010ff7812 */ /* 0x000fc600078cc0ff */
[----:B0-----:R-:W0:Y:S10]  /*11960*/  SHFL.IDX PT, R2, R0, 0x1, 0x181f ;  /* 0x00381f0000027f89 */ /* 0x001e3400000e0000 */
[----:B0-----:R-:W-:-:S05]  /*11970*/  @!P6 LEA R2, P0, R8, R2, 0x1 ;  /* 0x000000020802e211 */ /* 0x001fca00078008ff */
[----:B------:R-:W-:Y:S01]  /*11980*/  @!P6 IMAD.X R3, RZ, RZ, R7, P0 ;  /* 0x000000ffff03e224 */ /* 0x000fe200000e0607 */
[----:B------:R-:W-:Y:S02]  /*11990*/  LOP3.LUT P0, RZ, R16, 0x800, RZ, 0xc0, !PT ;  /* 0x0000080010ff7812 */ /* 0x000fe4000780c0ff */
[----:B------:R-:W-:-:S04]  /*119a0*/  @!P6 LOP3.LUT R7, R4, 0x40, RZ, 0xc0, !PT ;  /* 0x000000400407e812 */ /* 0x000fc800078ec0ff */
[----:B------:R-:W-:-:S07]  /*119b0*/  @!P6 SHF.R.U32.HI R7, RZ, 0x2, R7 ;  /* 0x00000002ff07e819 */ /* 0x000fce0000011607 */
        /* <DEDUP_REMOVED lines=11> */
[----:B------:R-:W-:Y:S04]  /*11a70*/  SHFL.IDX PT, R7, R6, 0x2, 0x181f ;  /* 0x00581f0006077f89 */ /* 0x000fe800000e0000 */
[----:B------:R-:W-:Y:S06]  /*11a80*/  SHFL.IDX PT, R6, R6, 0x3, 0x181f ;  /* 0x00781f0006067f89 */ /* 0x000fec00000e0000 */
[----:B------:R0:W-:Y:S01]  /*11a90*/  @!P6 LDGSTS.E.BYPASS.LTC128B.128 [R19+0x34c00], desc[UR44][R2.64+0x380], P0 ;  /* 0x34c003800213efae */ /* 0x0001e20008101d6c */
[----:B------:R-:W-:-:S03]  /*11aa0*/  LOP3.LUT P6, RZ, R16, 0x400000, RZ, 0xc0, !PT ;  /* 0x0040000010ff7812 */ /* 0x000fc600078cc0ff */
[----:B0-----:R-:W0:Y:S04]  /*11ab0*/  SHFL.IDX PT, R2, R0, 0x2, 0x181f ;  /* 0x00581f0000027f89 */ /* 0x001e2800000e0000 */
[----:B------:R-:W1:Y:S06]  /*11ac0*/  SHFL.IDX PT, R0, R0, 0x3, 0x181f ;  /* 0x00781f0000007f89 */ /* 0x000e6c00000e0000 */
[----:B0-----:R-:W-:-:S05]  /*11ad0*/  @!P6 LEA R2, P0, R8, R2, 0x1 ;  /* 0x000000020802e211 */ /* 0x001fca00078008ff */
[----:B------:R-:W-:Y:S01]  /*11ae0*/  @!P6 IMAD.X R3, RZ, RZ, R7, P0 ;  /* 0x000000ffff03e224 */ /* 0x000fe200000e0607 */
[----:B------:R-:W-:Y:S02]  /*11af0*/  LOP3.LUT P0, RZ, R16, 0x800, RZ, 0xc0, !PT ;  /* 0x0000080010ff7812 */ /* 0x000fe4000780c0ff */
[----:B------:R-:W-:-:S04]  /*11b00*/  @!P6 LOP3.LUT R7, R4, 0x40, RZ, 0xc0, !PT ;  /* 0x000000400407e812 */ /* 0x000fc800078ec0ff */
[----:B------:R-:W-:-:S07]  /*11b10*/  @!P6 SHF.R.U32.HI R7, RZ, 0x2, R7 ;  /* 0x00000002ff07e819 */ /* 0x000fce0000011607 */
[----:B------:R0:W-:Y:S01]  /*11b20*/  @!P6 LDGSTS.E.BYPASS.LTC128B.128 [R19+0x27400], desc[UR44][R2.64], !P0 ;  /* 0x274000000213efae */ /* 0x0001e2000c101d6c */
[----:B------:R-:W-:Y:S02]  /*11b30*/  @!P6 ISETP.NE.U32.AND P0, PT, R7, RZ, PT ;  /* 0x000000ff0700e20c */ /* 0x000fe40003f05070 */
[----:B------:R-:W-:Y:S01]  /*11b40*/  @!P6 LOP3.LUT R7, R5, 0x80, RZ, 0xc0, !PT ;  /* 0x000000800507e812 */ /* 0x000fe200078ec0ff */
[----:B------:R0:W-:Y:S03]  /*11b50*/  @!P6 LDGSTS.E.BYPASS.LTC128B.128 [R19+0x29400], desc[UR44][R2.64+0x80], !P5 ;  /* 0x294000800213efae */ /* 0x0001e6000e901d6c */
[----:B------:R-:W-:Y:S01]  /*11b60*/  @!P6 SHF.R.U32.HI R7, RZ, 0x3, R7 ;  /* 0x00000003ff07e819 */ /* 0x000fe20000011607 */
[----:B------:R0:W-:Y:S04]  /*11b70*/  @!P6 LDGSTS.E.BYPASS.LTC128B.128 [R19+0x2b400], desc[UR44][R2.64+0x100], !P4 ;  /* 0x2b4001000213efae */ /* 0x0001e8000e101d6c */
[----:B------:R0:W-:Y:S04]  /*11b80*/  @!P6 LDGSTS.E.BYPASS.LTC128B.128 [R19+0x2d400], desc[UR44][R2.64+0x180], !P3 ;  /* 0x2d4001800213efae */ /* 0x0001e8000d901d6c */
[----:B------:R0:W-:Y:S04]  /*11b90*/  @!P6 LDGSTS.E.BYPASS.LTC128B.128 [R19+0x2f400], desc[UR44][R2.64+0x200], !P2 ;  /* 0x2f4002000213efae */ /* 0x0001e8000d101d6c */
[----:B------:R0:W-:Y:S04]  /*11ba0*/  @!P6 LDGSTS.E.BYPASS.LTC128B.128 [R19+0x31400], desc[UR44][R2.64+0x280], !P1 ;  /* 0x314002800213efae */ /* 0x0001e8000c901d6c */
[----:B------:R0:W-:Y:S01]  /*11bb0*/  @!P6 LDGSTS.E.BYPASS.LTC128B.128 [R19+0x33400], desc[UR44][R2.64+0x300], P0 ;  /* 0x334003000213efae */ /* 0x0001e20008101d6c */
[----:B------:R-:W-:-:S13]  /*11bc0*/  @!P6 ISETP.NE.U32.AND P0, PT, R7, RZ, PT ;  /* 0x000000ff0700e20c */ /* 0x000fda0003f05070 */
[----:B-1----:R0:W-:Y:S02]  /*11bd0*/  @!P6 LDGSTS.E.BYPASS.LTC128B.128 [R19+0x35400], desc[UR44][R2.64+0x380], P0 ;  /* 0x354003800213efae */ /* 0x0021e40008101d6c */
.L_x_1169:
[----:B------:R-:W-:Y:S01]  /*11be0*/  LOP3.LUT P0, RZ, R16, 0x10000, RZ, 0xc0, !PT ;  /* 0x0001000010ff7812 */ /* 0x000fe2000780c0ff */
[----:B------:R-:W-:-:S12]  /*11bf0*/  BSSY B0, `(.L_x_1082) ;  /* 0x0000016000007945 */ /* 0x000fd80003800000 */
[----:B------:R-:W-:Y:S05]  /*11c00*/  @P0 BRA `(.L_x_1083) ;  /* 0x0000000000500947 */ /* 0x000fea0003800000 */
[----:B------:R-:W-:Y:S02]  /*11c10*/  LOP3.LUT R4, R4, 0x40, RZ, 0xc0, !PT ;  /* 0x0000004004047812 */ /* 0x000fe400078ec0ff */
[----:B------:R-:W-:Y:S02]  /*11c20*/  LOP3.LUT P6, RZ, R16, 0x800, RZ, 0xc0, !PT ;  /* 0x0000080010ff7812 */ /* 0x000fe400078cc0ff */
[----:B0-----:R-:W-:Y:S02]  /*11c30*/  LEA R2, P0, R8, R0, 0x1 ;  /* 0x0000000008027211 */ /* 0x001fe400078008ff */
[----:B------:R-:W-:Y:S02]  /*11c40*/  SHF.R.U32.HI R4, RZ, 0x2, R4 ;  /* 0x00000002ff047819 */ /* 0x000fe40000011604 */
[----:B------:R-:W-:Y:S01]  /*11c50*/  LOP3.LUT R5, R5, 0x80, RZ, 0xc0, !PT ;  /* 0x0000008005057812 */ /* 0x000fe200078ec0ff */
[----:B------:R-:W-:Y:S01]  /*11c60*/  IMAD.X R3, RZ, RZ, R6, P0 ;  /* 0x000000ffff037224 */ /* 0x000fe200000e0606 */
[----:B------:R-:W-:-:S02]  /*11c70*/  ISETP.NE.U32.AND P0, PT, R4, RZ, PT ;  /* 0x000000ff0400720c */ /* 0x000fc40003f05070 */
[----:B------:R-:W-:-:S03]  /*11c80*/  SHF.R.U32.HI R5, RZ, 0x3, R5 ;  /* 0x00000003ff057819 */ /* 0x000fc60000011605 */
[----:B------:R-:W-:Y:S01]  /*11c90*/  @!PT LDS RZ, [RZ] ;  /* 0x00000000fffff984 */ /* 0x000fe20000000800 */
[----:B------:R-:W-:Y:S01]  /*11ca0*/  @!PT LDS RZ, [RZ] ;  /* 0x00000000fffff984 */ /* 0x000fe20000000800 */
[----:B------:R-:W-:Y:S01]  /*11cb0*/  @!PT LDS RZ, [RZ] ;  /* 0x00000000fffff984 */ /* 0x000fe20000000800 */
[----:B------:R1:W-:Y:S04]  /*11cc0*/  LDGSTS.E.BYPASS.LTC128B.128 [R19+0x27c00], desc[UR44][R2.64], !P6 ;  /* 0x27c0000002137fae */ /* 0x0003e8000f101d6c */
        /* <DEDUP_REMOVED lines=8> */
.L_x_1083:
[----:B------:R-:W-:Y:S05]  /*11d50*/  BSYNC B0 ;  /* 0x0000000000007941 */ /* 0x000fea0003800000 */
.L_x_1082:
[----:B------:R-:W-:Y:S01]  /*11d60*/  NOP ;  /* 0x0000000000007918 */ /* 0x000fe20000000000 */
[----:B------:R-:W-:-:S13]  /*11d70*/  PLOP3.LUT P0, PT, PT, PT, PT, 0x80, 0x0 ;  /* 0x000000000000781c */ /* 0x000fda0003f0f070 */
.L_x_1084:
[----:B------:R-:W-:Y:S02]  /*11d80*/  PLOP3.LUT P1, PT, P1, P0, PT, 0xa2, 0x0 ;  /* 0x000000000000781c */ /* 0x000fe40000f21472 */
[----:B------:R-:W-:-:S08]  /*11d90*/  @P0 R2UR P1, UR4, R17 ;  /* 0x00000000110402ca */ /* 0x000fd00000020000 */
[----:B------:R-:W-:-:S05]  /*11da0*/  @P0 PLOP3.LUT P0, PT, P1, PT, PT, 0x80, 0x0 ;  /* 0x000000000000081c */ /* 0x000fca0000f0f070 */
[----:B------:R-:W-:Y:S01]  /*11db0*/  @!P1 SYNCS.ARRIVE.TRANS64.RED.A0T1 RZ, [UR4+0x38810], RZ ;  /* 0x038810ffffff99a7 */ /* 0x000fe20008200404 */
[----:B------:R-:W-:Y:S07]  /*11dc0*/  @!P1 ARRIVES.LDGSTSBAR.64.TRANSCNT [UR4+0x38810] ;  /* 0x03881000ff0099b0 */ /* 0x000fee0008000a84 */
[----:B------:R-:W-:Y:S05]  /*11dd0*/  @P0 BRA.U.ANY `(.L_x_1084) ;  /* 0xfffffffd00e80947 */ /* 0x000fea000393ffff */
[----:B01----:R-:W2:Y:S02]  /*11de0*/  LDL.LU R2, [R1+0x24] ;  /* 0x0000240001027983 */ /* 0x003ea40000300800 */
        /* <DEDUP_REMOVED lines=11> */
.L_x_1170:
[----:B------:R-:W-:Y:S05]  /*11ea0*/  BSYNC B0 ;  /* 0x0000000000007941 */ /* 0x000fea0003800000 */
.L_x_1085:
[----:B------:R-:W-:-:S05]  /*11eb0*/  IMAD.U32 R2, RZ, RZ, UR36 ;  /* 0x00000024ff027e24 */ /* 0x000fca000f8e00ff */
[----:B------:R-:W-:-:S13]  /*11ec0*/  ISETP.NE.AND P0, PT, R2, 0x3, PT ;  /* 0x000000030200780c */ /* 0x000fda0003f05270 */
[----:B------:R-:W-:Y:S05]  /*11ed0*/  @!P0 BRA `(.L_x_1087) ;  /* 0x0000000000048947 */ /* 0x000fea0003800000 */
[----:B------:R-:W-:Y:S01]  /*11ee0*/  BPT.TRAP 0x1 ;  /* 0x000000040000795c */ /* 0x000fe20000300000 */
.L_x_1087:
[----:B0-----:R-:W-:Y:S01]  /*11ef0*/  SHF.L.U32 R0, R23, 0x1f, RZ ;  /* 0x0000001f17007819 */ /* 0x001fe200000006ff */
[----:B------:R-:W-:Y:S03]  /*11f00*/  BSSY B0, `(.L_x_1088) ;  /* 0x0000003000007945 */ /* 0x000fe60003800000 */
[----:B------:R-:W0:Y:S02]  /*11f10*/  SYNCS.PHASECHK.TRANS64.TRYWAIT P0, [R22+URZ+0x38860], R0 ;  /* 0x03886000160075a7 */ /* 0x000e24000800017f */
[----:B0-----:R-:W-:Y:S05]  /*11f20*/  @!P0 BRA `(.L_x_1089) ;  /* 0x0000004000e08947 */ /* 0x001fea0003800000 */
.L_x_1171:
[----:B------:R-:W-:Y:S05]  /*11f30*/  BSYNC B0 ;  /* 0x0000000000007941 */ /* 0x000fea0003800000 */
.L_x_1088:
[----:B------:R-:W0:Y:S01]  /*11f40*/  LDL.LU R3, [R1+0x1c] ;  /* 0x00001c0001037983 */ /* 0x000e220000300800 */
[----:B------:R-:W-:Y:S01]  /*11f50*/  ULDC.64 UR4, c[0x0][0x328] ;  /* 0x0000ca0000047ab9 */ /* 0x000fe20000000a00 */
[----:B------:R-:W-:Y:S02]  /*11f60*/  ULDC.64 UR6, c[0x0][0x318] ;  /* 0x0000c60000067ab9 */ /* 0x000fe40000000a00 */
[----:B------:R-:W2:Y:S04]  /*11f70*/  LDL.LU R2, [R1] ;  /* 0x0000000001027983 */ /* 0x000ea80000300800 */
[----:B------:R-:W3:Y:S01]  /*11f80*/  LDL.LU R4, [R1+0x20] ;  /* 0x0000200001047983 */ /* 0x000ee20000300800 */
[----:B------:R-:W-:Y:S02]  /*11f90*/  IMAD R5, R18, 0x8000, R34 ;  /* 0x0000800012057824 */ /* 0x000fe400078e0222 */
[----:B0-----:R-:W-:-:S04]  /*11fa0*/  IMAD R0, R3, UR4, RZ ;  /* 0x0000000403007c24 */ /* 0x001fc8000f8e02ff */
[C---:B--2---:R-:W-:Y:S02]  /*11fb0*/  IMAD R0, R2.reuse, UR5, R0 ;  /* 0x0000000502007c24 */ /* 0x044fe4000f8e0200 */
[----:B------:R-:W-:Y:S01]  /*11fc0*/  IMAD.WIDE.U32 R2, R2, UR4, RZ ;  /* 0x0000000402027c25 */ /* 0x000fe2000f8e00ff */
[----:B------:R-:W-:-:S03]  /*11fd0*/  ULDC.64 UR4, c[0x0][0x338] ;  /* 0x0000ce0000047ab9 */ /* 0x000fc60000000a00 */
[----:B------:R-:W-:Y:S02]  /*11fe0*/  IMAD.IADD R3, R3, 0x1, R0 ;  /* 0x0000000103037824 */ /* 0x000fe400078e0200 */
[----:B---3--:R-:W-:Y:S02]  /*11ff0*/  IMAD R0, R4, UR4, RZ ;  /* 0x0000000404007c24 */ /* 0x008fe4000f8e02ff */
        /* <DEDUP_REMOVED lines=10> */
[----:B------:R-:W0:Y:S01]  /*120a0*/  S2R R7, SR_TID.X ;  /* 0x0000000000077919 */ /* 0x000e220000002100 */
[----:B------:R-:W-:Y:S01]  /*120b0*/  IMAD R5, R5, 0x2, R17 ;  /* 0x0000000205057824 */ /* 0x000fe200078e0211 */
[C---:B------:R-:W-:Y:S01]  /*120c0*/  LOP3.LUT P5, RZ, R30.reuse, 0x2, RZ, 0xc0, !PT ;  /* 0x000000021eff7812 */ /* 0x040fe200078ac0ff */
[----:B------:R-:W1:Y:S01]  /*120d0*/  SHFL.IDX PT, R2, R4, RZ, 0x181f ;  /* 0x00181fff04027589 */ /* 0x000e6200000e0000 */
[C---:B------:R-:W-:Y:S02]  /*120e0*/  LOP3.LUT P4, RZ, R30.reuse, 0x4, RZ, 0xc0, !PT ;  /* 0x000000041eff7812 */ /* 0x040fe4000788c0ff */
[C---:B------:R-:W-:Y:S01]  /*120f0*/  LOP3.LUT P3, RZ, R30.reuse, 0x8, RZ, 0xc0, !PT ;  /* 0x000000081eff7812 */ /* 0x040fe2000786c0ff */
[----:B------:R-:W2:Y:S01]  /*12100*/  SHFL.IDX PT, R3, R6, RZ, 0x181f ;  /* 0x00181fff06037589 */ /* 0x000ea200000e0000 */
[----:B------:R-:W-:Y:S02]  /*12110*/  LOP3.LUT P2, RZ, R30, 0x10, RZ, 0xc0, !PT ;  /* 0x000000101eff7812 */ /* 0x000fe4000784c0ff */
[----:B------:R-:W-:Y:S01]  /*12120*/  LOP3.LUT R16, R16, 0xffffffbf, RZ, 0xc0, !PT ;  /* 0xffffffbf10107812 */ /* 0x000fe200078ec0ff */
[----:B0-----:R-:W-:-:S05]  /*12130*/  IMAD.SHL.U32 R7, R7, 0x8, RZ ;  /* 0x0000000807077824 */ /* 0x001fca00078e00ff */
[----:B------:R-:W-:-:S05]  /*12140*/  LOP3.LUT R7, R7, 0x38, RZ, 0xc0, !PT ;  /* 0x0000003807077812 */ /* 0x000fca00078ec0ff */
[----:B------:R-:W-:Y:S01]  /*12150*/  IMAD.SHL.U32 R0, R7, 0x2, RZ ;  /* 0x0000000207007824 */ /* 0x000fe200078e00ff */
[----:B------:R-:W-:-:S04]  /*12160*/  LOP3.LUT R7, R30, 0x1, RZ, 0xc0, !PT ;  /* 0x000000011e077812 */ /* 0x000fc800078ec0ff */
[----:B-1----:R-:W-:Y:S02]  /*12170*/  IADD3 R2, P0, R2, R0, RZ ;  /* 0x0000000002027210 */ /* 0x002fe40007f1e0ff */
[----:B------:R-:W-:Y:S02]  /*12180*/  ISETP.NE.U32.AND P1, PT, R7, 0x1, PT ;  /* 0x000000010700780c */ /* 0x000fe40003f25070 */
[----:B------:R-:W-:Y:S01]  /*12190*/  PRMT R7, R30, 0x8880, RZ ;  /* 0x000088801e077816 */ /* 0x000fe200000000ff */
[----:B--2---:R-:W-:Y:S01]  /*121a0*/  IMAD.X R3, RZ, RZ, R3, P0 ;  /* 0x000000ffff037224 */ /* 0x004fe200000e0603 */
[----:B------:R-:W-:-:S09]  /*121b0*/  ISETP.LT.OR P0, PT, R29, 0x1, P1 ;  /* 0x000000011d00780c */ /* 0x000fd20000f01670 */
[----:B------:R-:W-:Y:S02]  /*121c0*/  @P1 LOP3.LUT R16, R16, 0x40, RZ, 0xfc, !PT ;  /* 0x0000004010101812 */ /* 0x000fe400078efcff */
[----:B------:R-:W-:Y:S02]  /*121d0*/  LOP3.LUT P1, RZ, R30, 0x20, RZ, 0xc0, !PT ;  /* 0x000000201eff7812 */ /* 0x000fe4000782c0ff */
[----:B------:R-:W-:Y:S01]  /*121e0*/  @!PT LDS RZ, [RZ] ;  /* 0x00000000fffff984 */ /* 0x000fe20000000800 */
[----:B------:R-:W-:Y:S01]  /*121f0*/  LDGSTS.E.BYPASS.LTC128B.128 [R5+0x400], desc[UR44][R2.64], !P0 ;  /* 0x0040000002057fae */ /* 0x000fe2000c101d6c */
[----:B------:R-:W-:Y:S02]  /*12200*/  ISETP.LT.OR P0, PT, R29, 0x1, !P5 ;  /* 0x000000011d00780c */ /* 0x000fe40006f01670 */
[----:B------:R-:W-:-:S11]  /*12210*/  LOP3.LUT R16, R16, 0xffffff7f, RZ, 0xc0, !PT ;  /* 0xffffff7f10107812 */ /* 0x000fd600078ec0ff */
        /* <DEDUP_REMOVED lines=62> */
.L_x_1181:
        /* <DEDUP_REMOVED lines=34> */
.L_x_1091:
        /* <DEDUP_REMOVED lines=11> */
.L_x_1092:
[----:B------:R-:W2:Y:S01]  /*128d0*/  LDL.LU R2, [R1+0x18] ;  /* 0x0000180001027983 */ /* 0x000ea20000300800 */
[----:B------:R1:W-:Y:S01]  /*128e0*/  SYNCS.ARRIVE.TRANS64.A1T0 RZ, [R22+URZ+0x38850], RZ ;  /* 0x038850ff16ff79a7 */ /* 0x0003e2000810003f */
[----:B------:R-:W-:Y:S01]  /*128f0*/  BSSY B0, `(.L_x_1093) ;  /* 0x00000f3000007945 */ /* 0x000fe20003800000 */
[----:B--2---:R-:W-:-:S05]  /*12900*/  VIADD R7, R2, 0xfffffffe ;  /* 0xfffffffe02077836 */ /* 0x004fca0000000000 */
[----:B------:R-:W-:-:S13]  /*12910*/  ISETP.GE.AND P0, PT, R7, R31, PT ;  /* 0x0000001f0700720c */ /* 0x000fda0003f06270 */
[----:B-1----:R-:W-:Y:S05]  /*12920*/  @!P0 BRA `(.L_x_1094) ;  /* 0x0000000c00bc8947 */ /* 0x002fea0003800000 */
[----:B------:R-:W2:Y:S01]  /*12930*/  LDL.LU R2, [R1+0x28] ;  /* 0x0000280001027983 */ /* 0x000ea20000300800 */
[----:B------:R-:W-:-:S04]  /*12940*/  LOP3.LUT R29, R30, 0x80, RZ, 0xc0, !PT ;  /* 0x000000801e1d7812 */ /* 0x000fc800078ec0ff */
[----:B------:R-:W-:Y:S02]  /*12950*/  SHF.R.U32.HI R29, RZ, 0x3, R29 ;  /* 0x00000003ff1d7819 */ /* 0x000fe4000001161d */
[----:B--2---:R-:W-:-:S04]  /*12960*/  LOP3.LUT R2, R2, 0x40, RZ, 0xc0, !PT ;  /* 0x0000004002027812 */ /* 0x004fc800078ec0ff */
[----:B------:R-:W-:-:S07]  /*12970*/  SHF.R.U32.HI R30, RZ, 0x2, R2 ;  /* 0x00000002ff1e7819 */ /* 0x000fce0000011602 */
.L_x_1107:
[----:B-1----:R-:W1:Y:S01]  /*12980*/  S2R R2, SR_TID.X ;  /* 0x0000000000027919 */ /* 0x002e620000002100 */
[----:B--2---:R-:W2:Y:S01]  /*12990*/  LDC R3, c[0x0][0x430] ;  /* 0x00010c00ff037b82 */ /* 0x004ea20000000800 */
[----:B---3--:R-:W-:Y:S01]  /*129a0*/  IMAD R6, R7, 0x40, R32 ;  /* 0x0000004007067824 */ /* 0x008fe200078e0220 */
[----:B------:R-:W-:Y:S05]  /*129b0*/  YIELD ;  /* 0x0000000000007946 */ /* 0x000fea0003800000 */
[----:B0-----:R-:W0:Y:S01]  /*129c0*/  S2R R4, SR_TID.X ;  /* 0x0000000000047919 */ /* 0x001e220000002100 */
[----:B------:R-:W-:Y:S01]  /*129d0*/  IMAD.U32 R11, RZ, RZ, UR36 ;  /* 0x00000024ff0b7e24 */ /* 0x000fe2000f8e00ff */
[----:B------:R-:W-:Y:S01]  /*129e0*/  ULDC UR4, c[0x0][0x430] ;  /* 0x00010c0000047ab9 */ /* 0x000fe20000000800 */
[----:B------:R-:W-:Y:S01]  /*129f0*/  VIADD R18, R18, 0x1 ;  /* 0x0000000112127836 */ /* 0x000fe20000000000 */
[----:B--2---:R-:W-:-:S02]  /*12a00*/  ISETP.NE.AND P0, PT, R3, 0x1, PT ;  /* 0x000000010300780c */ /* 0x004fc40003f05270 */
[----:B-1----:R-:W-:-:S04]  /*12a10*/  LOP3.LUT R2, R2, 0x7f, RZ, 0xc0, !PT ;  /* 0x0000007f02027812 */ /* 0x002fc800078ec0ff */
[----:B------:R-:W-:-:S07]  /*12a20*/  SHF.R.U32.HI R2, RZ, 0x3, R2 ;  /* 0x00000003ff027819 */ /* 0x000fce0000011602 */
[----:B------:R-:W1:Y:S01]  /*12a30*/  @P0 LDC R3, c[0x0][0x434] ;  /* 0x00010d00ff030b82 */ /* 0x000e620000000800 */
[----:B0-----:R-:W-:-:S05]  /*12a40*/  IMAD.SHL.U32 R4, R4, 0x10, RZ ;  /* 0x0000001004047824 */ /* 0x001fca00078e00ff */
[----:B------:R-:W-:Y:S02]  /*12a50*/  LOP3.LUT R4, R2, 0x70, R4, 0xf8, !PT ;  /* 0x0000007002047812 */ /* 0x000fe400078ef804 */
[----:B------:R-:W0:Y:S02]  /*12a60*/  @P0 LDC R2, c[0x0][0x438] ;  /* 0x00010e00ff020b82 */ /* 0x000e240000000800 */
[C---:B------:R-:W-:Y:S01]  /*12a70*/  ISETP.GT.U32.AND P1, PT, R4.reuse, 0x3f, PT ;  /* 0x0000003f0400780c */ /* 0x040fe20003f24070 */
[----:B------:R-:W-:-:S04]  /*12a80*/  IMAD.IADD R6, R4, 0x1, R6 ;  /* 0x0000000104067824 */ /* 0x000fc800078e0206 */
[----:B------:R-:W-:-:S08]  /*12a90*/  IMAD.MOV.U32 R10, RZ, RZ, R6 ;  /* 0x000000ffff0a7224 */ /* 0x000fd000078e0006 */
[----:B------:R-:W2:Y:S01]  /*12aa0*/  @!P1 LDC.64 R4, c[0x0][0x428] ;  /* 0x00010a00ff049b82 */ /* 0x000ea20000000a00 */
[----:B-1----:R-:W-:-:S07]  /*12ab0*/  @P0 IMAD.HI.U32 R3, R6, R3, RZ ;  /* 0x0000000306030227 */ /* 0x002fce00078e00ff */
[----:B------:R-:W1:Y:S01]  /*12ac0*/  @!P1 LDC.64 R8, c[0x0][0x418] ;  /* 0x00010600ff089b82 */ /* 0x000e620000000a00 */
[----:B0-----:R-:W-:-:S04]  /*12ad0*/  @P0 SHF.R.U32.HI R10, RZ, R2, R3 ;  /* 0x00000002ff0a0219 */ /* 0x001fc80000011603 */
[--C-:B------:R-:W-:Y:S01]  /*12ae0*/  @!P1 SHF.R.S32.HI R3, RZ, 0x1f, R10.reuse ;  /* 0x0000001fff039819 */ /* 0x100fe2000001140a */
[----:B------:R-:W-:-:S04]  /*12af0*/  @!P1 IMAD.MOV.U32 R2, RZ, RZ, R10 ;  /* 0x000000ffff029224 */ /* 0x000fc800078e000a */
[----:B--2---:R-:W-:-:S04]  /*12b00*/  @!P1 IMAD.WIDE.U32 R2, R28, R4, R2 ;  /* 0x000000041c029225 */ /* 0x004fc800078e0002 */
[----:B------:R-:W-:-:S04]  /*12b10*/  @!P1 IMAD R4, R33, R4, RZ ;  /* 0x0000000421049224 */ /* 0x000fc800078e02ff */
[----:B------:R-:W-:Y:S01]  /*12b20*/  @!P1 IMAD R5, R28, R5, R4 ;  /* 0x000000051c059224 */ /* 0x000fe200078e0204 */
[----:B-1----:R-:W-:Y:S01]  /*12b30*/  @!P1 LEA R8, P0, R2, R8, 0x2 ;  /* 0x0000000802089211 */ /* 0x002fe200078010ff */
[----:B------:R-:W-:Y:S02]  /*12b40*/  IMAD.MOV.U32 R4, RZ, RZ, RZ ;  /* 0x000000ffff047224 */ /* 0x000fe400078e00ff */
[----:B------:R-:W-:Y:S02]  /*12b50*/  @!P1 IMAD.IADD R3, R5, 0x1, R3 ;  /* 0x0000000105039824 */ /* 0x000fe400078e0203 */
[----:B------:R-:W-:-:S03]  /*12b60*/  IMAD.MOV R5, RZ, RZ, -R10 ;  /* 0x000000ffff057224 */ /* 0x000fc600078e0a0a */
[----:B------:R-:W-:Y:S01]  /*12b70*/  @!P1 LEA.HI.X R9, R2, R9, R3, 0x2, P0 ;  /* 0x0000000902099211 */ /* 0x000fe200000f1403 */
[----:B------:R-:W-:Y:S01]  /*12b80*/  IMAD R5, R5, UR4, R6 ;  /* 0x0000000405057c24 */ /* 0x000fe2000f8e0206 */
[----:B------:R-:W-:-:S03]  /*12b90*/  ISETP.NE.AND P0, PT, R18, 0x2, PT ;  /* 0x000000021200780c */ /* 0x000fc60003f05270 */
[----:B------:R0:W5:Y:S01]  /*12ba0*/  @!P1 LDG.E R4, desc[UR44][R8.64] ;  /* 0x0000002c08049981 */ /* 0x000162000c1e1900 */
[----:B------:R-:W-:Y:S02]  /*12bb0*/  ISETP.NE.AND P1, PT, R11, 0x3, PT ;  /* 0x000000030b00780c */ /* 0x000fe40003f25270 */
[----:B------:R-:W-:Y:S02]  /*12bc0*/  SEL R2, RZ, 0x1, P0 ;  /* 0x00000001ff027807 */ /* 0x000fe40000000000 */
[----:B------:R-:W-:Y:S02]  /*12bd0*/  SEL R18, R18, RZ, P0 ;  /* 0x000000ff12127207 */ /* 0x000fe40000000000 */
[----:B------:R-:W-:Y:S01]  /*12be0*/  LOP3.LUT R23, R23, R2, RZ, 0x3c, !PT ;  /* 0x0000000217177212 */ /* 0x000fe200078e3cff */
[----:B------:R-:W-:Y:S02]  /*12bf0*/  IMAD.MOV.U32 R2, RZ, RZ, R7 ;  /* 0x000000ffff027224 */ /* 0x000fe400078e0007 */
[----:B------:R-:W-:-:S03]  /*12c00*/  VIADD R7, R7, 0xffffffff ;  /* 0xffffffff07077836 */ /* 0x000fc60000000000 */
[----:B------:R-:W-:Y:S01]  /*12c10*/  ISETP.GT.AND P3, PT, R2, R31, PT ;  /* 0x0000001f0200720c */ /* 0x000fe20003f64270 */
[----:B0-----:R-:W-:-:S12]  /*12c20*/  @!P1 BRA `(.L_x_1095) ;  /* 0x0000000000049947 */ /* 0x001fd80003800000 */
[----:B------:R-:W-:Y:S01]  /*12c30*/  BPT.TRAP 0x1 ;  /* 0x000000040000795c */ /* 0x000fe20000300000 */
.L_x_1095:
[----:B------:R-:W-:Y:S01]  /*12c40*/  IMAD R6, R18, 0x8, R17 ;  /* 0x0000000812067824 */ /* 0x000fe200078e0211 */
[----:B------:R-:W-:Y:S01]  /*12c50*/  SHF.L.U32 R20, R23, 0x1f, RZ ;  /* 0x0000001f17147819 */ /* 0x000fe200000006ff */
[----:B------:R-:W-:Y:S01]  /*12c60*/  BSSY B1, `(.L_x_1096) ;  /* 0x0000004000017945 */ /* 0x000fe20003800000 */
[----:B------:R-:W-:Y:S02]  /*12c70*/  SHF.R.S32.HI R9, RZ, 0x1f, R5 ;  /* 0x0000001fff097819 */ /* 0x000fe40000011405 */
[----:B------:R-:W0:Y:S02]  /*12c80*/  SYNCS.PHASECHK.TRANS64.TRYWAIT P0, [R6+URZ+0x38840], R20 ;  /* 0x03884014060075a7 */ /* 0x000e24000800017f */
[----:B0-----:R-:W-:Y:S05]  /*12c90*/  @!P0 BRA `(.L_x_1097) ;  /* 0x0000003c00c08947 */ /* 0x001fea0003800000 */
.L_x_1182:
[----:B------:R-:W-:Y:S05]  /*12ca0*/  BSYNC B1 ;  /* 0x0000000000017941 */ /* 0x000fea0003800000 */
.L_x_1096:
        /* <DEDUP_REMOVED lines=40> */
.L_x_1192:
        /* <DEDUP_REMOVED lines=8> */
.L_x_1099:
        /* <DEDUP_REMOVED lines=11> */
.L_x_1100:
[----:B------:R2:W-:Y:S01]  /*13060*/  SYNCS.ARRIVE.TRANS64.A1T0 RZ, [R6+URZ+0x38830], RZ ;  /* 0x038830ff06ff79a7 */ /* 0x0005e2000810003f */
[----:B------:R-:W-:Y:S05]  /*13070*/  @!P2 BRA `(.L_x_1101) ;  /* 0x000000000004a947 */ /* 0x000fea0003800000 */
[----:B------:R-:W-:Y:S01]  /*13080*/  BPT.TRAP 0x1 ;  /* 0x000000040000795c */ /* 0x000fe20000300000 */
.L_x_1101:
[----:B------:R-:W3:Y:S01]  /*13090*/  SYNCS.PHASECHK.TRANS64.TRYWAIT P0, [R6+URZ+0x38860], R20 ;  /* 0x03886014060075a7 */ /* 0x000ee2000800017f */
[----:B------:R-:W-:Y:S04]  /*130a0*/  BSSY B1, `(.L_x_1102) ;  /* 0x0000002000017945 */ /* 0x000fe80003800000 */
[----:B---3--:R-:W-:Y:S05]  /*130b0*/  @!P0 BRA `(.L_x_1103) ;  /* 0x0000003c00e88947 */ /* 0x008fea0003800000 */
.L_x_1193:
[----:B------:R-:W-:Y:S05]  /*130c0*/  BSYNC B1 ;  /* 0x0000000000017941 */ /* 0x000fea0003800000 */
.L_x_1102:
        /* <DEDUP_REMOVED lines=79> */
.L_x_1203:
        /* <DEDUP_REMOVED lines=25> */
.L_x_1105:
        /* <DEDUP_REMOVED lines=11> */
.L_x_1106:
[----:B------:R1:W-:Y:S01]  /*13800*/  SYNCS.ARRIVE.TRANS64.A1T0 RZ, [R6+URZ+0x38850], RZ ;  /* 0x038850ff06ff79a7 */ /* 0x0003e2000810003f */
[----:B------:R-:W-:Y:S05]  /*13810*/  @P3 BRA `(.L_x_1107) ;  /* 0xfffffff000583947 */ /* 0x000fea000383ffff */
.L_x_1094:
[----:B------:R-:W-:Y:S05]  /*13820*/  BSYNC B0 ;  /* 0x0000000000007941 */ /* 0x000fea0003800000 */
.L_x_1093:
        /* <DEDUP_REMOVED lines=21> */
.L_x_1109:
[----:B------:R-:W-:Y:S05]  /*13980*/  BSYNC B0 ;  /* 0x0000000000007941 */ /* 0x000fea0003800000 */
.L_x_1108:
[----:B------:R-:W-:-:S07]  /*13990*/  SEL R18, R18, RZ, P0 ;  /* 0x000000ff12127207 */ /* 0x000fce0000000000 */
.L_x_1062:
[----:B------:R-:W-:Y:S05]  /*139a0*/  BSYNC B7 ;  /* 0x0000000000077941 */ /* 0x000fea0003800000 */
.L_x_1060:
        /* <DEDUP_REMOVED lines=11> */
.L_x_1110:
        /* <DEDUP_REMOVED lines=43> */
.L_x_1213:
[----:B------:R-:W-:Y:S02]  /*13d10*/  ULDC UR4, c[0x0][0xd38] ;  /* 0x00034e0000047ab9 */ /* 0x000fe40000000800 */
[----:B------:R-:W-:-:S04]  /*13d20*/  IMAD.U32 R5, RZ, RZ, UR4 ;  /* 0x00000004ff057e24 */ /* 0x000fc8000f8e00ff */
[----:B-1----:R-:W-:-:S04]  /*13d30*/  IMAD R9, R14, R5, RZ ;  /* 0x000000050e097224 */ /* 0x002fc800078e02ff */
[----:B------:R-:W-:-:S05]  /*13d40*/  IMAD.IADD R6, R6, 0x1, R9 ;  /* 0x0000000106067824 */ /* 0x000fca00078e0209 */
[----:B------:R-:W-:-:S13]  /*13d50*/  ISETP.GT.AND P6, PT, R6, R0, PT ;  /* 0x000000000600720c */ /* 0x000fda0003fc4270 */
[----:B------:R-:W-:Y:S05]  /*13d60*/  @P6 BRA `(.L_x_1113) ;  /* 0x0000000000a46947 */ /* 0x000fea0003800000 */
.L_x_1116:
        /* <DEDUP_REMOVED lines=35> */
.L_x_1221:
[----:B------:R-:W-:Y:S02]  /*13fa0*/  ULDC UR4, c[0x0][0xd38] ;  /* 0x00034e0000047ab9 */ /* 0x000fe40000000800 */
[----:B------:R-:W-:-:S04]  /*13fb0*/  IMAD.U32 R5, RZ, RZ, UR4 ;  /* 0x00000004ff057e24 */ /* 0x000fc8000f8e00ff */
[----:B-1----:R-:W-:-:S04]  /*13fc0*/  IMAD R9, R14, R5, RZ ;  /* 0x000000050e097224 */ /* 0x002fc800078e02ff */
[----:B------:R-:W-:-:S05]  /*13fd0*/  IMAD.IADD R6, R9, 0x1, R6 ;  /* 0x0000000109067824 */ /* 0x000fca00078e0206 */
[----:B------:R-:W-:-:S13]  /*13fe0*/  ISETP.GT.AND P6, PT, R6, R0, PT ;  /* 0x000000000600720c */ /* 0x000fda0003fc4270 */
[----:B------:R-:W-:Y:S05]  /*13ff0*/  @!P6 BRA `(.L_x_1116) ;  /* 0xfffffffc005ce947 */ /* 0x000fea000383ffff */
.L_x_1113:
        /* <DEDUP_REMOVED lines=9> */
.L_x_1226:
[----:B------:R-:W-:-:S13]  /*14090*/  ISETP.NE.AND P0, PT, R8, RZ, PT ;  /* 0x000000ff0800720c */ /* 0x000fda0003f05270 */
[----:B------:R-:W-:Y:S05]  /*140a0*/  @!P0 BRA `(.L_x_1118) ;  /* 0x0000000000108947 */ /* 0x000fea0003800000 */
[----:B------:R-:W-:Y:S01]  /*140b0*/  UMOV UR4, 0xffffffff ;  /* 0xffffffff00047882 */ /* 0x000fe20000000000 */
[----:B------:R-:W-:Y:S02]  /*140c0*/  VIADD R12, R6, 0xffffffff ;  /* 0xffffffff060c7836 */ /* 0x000fe40000000000 */
[----:B------:R-:W-:Y:S05]  /*140d0*/  BRA.DIV UR4, `(.L_x_1119) ;  /* 0x0000004204207947 */ /* 0x000fea000b800000 */
[----:B------:R4:W0:Y:S02]  /*140e0*/  SHFL.IDX PT, R24, R3, R12, 0x1f ;  /* 0x00001f0c03187589 */ /* 0x00082400000e0000 */
.L_x_1118:
        /* <DEDUP_REMOVED lines=58> */
.L_x_1114:
[----:B------:R-:W-:Y:S01]  /*14490*/  UMOV UR4, URZ ;  /* 0x0000003f00047c82 */ /* 0x000fe20008000000 */
[----:B------:R-:W-:Y:S01]  /*144a0*/  UMOV UR5, URZ ;  /* 0x0000003f00057c82 */ /* 0x000fe20008000000 */
[----:B------:R-:W-:Y:S01]  /*144b0*/  ULDC UR6, c[0x0][0xd3c] ;  /* 0x00034f0000067ab9 */ /* 0x000fe20000000800 */
[----:B------:R-:W-:Y:S02]  /*144c0*/  IMAD.MOV.U32 R24, RZ, RZ, R0 ;  /* 0x000000ffff187224 */ /* 0x000fe400078e0000 */
[----:B------:R-:W-:Y:S02]  /*144d0*/  IMAD.U32 R25, RZ, RZ, UR4 ;  /* 0x00000004ff197e24 */ /* 0x000fe4000f8e00ff */
[----:B------:R-:W-:Y:S02]  /*144e0*/  IMAD.U32 R26, RZ, RZ, UR5 ;  /* 0x00000005ff1a7e24 */ /* 0x000fe4000f8e00ff */
[----:B------:R-:W-:-:S07]  /*144f0*/  IMAD.U32 R27, RZ, RZ, UR6 ;  /* 0x00000006ff1b7e24 */ /* 0x000fce000f8e00ff */
.L_x_1120:
        /* <DEDUP_REMOVED lines=10> */
.L_x_1111:
[----:B------:R-:W-:Y:S02]  /*145a0*/  ULDC UR4, c[0x0][0xd3c] ;  /* 0x00034f0000047ab9 */ /* 0x000fe40000000800 */
[----:B0-----:R-:W-:-:S13]  /*145b0*/  ISETP.GE.AND P0, PT, R27, UR4, PT ;  /* 0x000000041b007c0c */ /* 0x001fda000bf06270 */
[----:B------:R-:W-:Y:S05]  /*145c0*/  @!P0 BRA `(.L_x_1121) ;  /* 0xffffffa800048947 */ /* 0x000fea000383ffff */
[----:B------:R-:W-:Y:S05]  /*145d0*/  BSYNC B8 ;  /* 0x0000000000087941 */ /* 0x000fea0003800000 */
.L_x_1054:
        /* <DEDUP_REMOVED lines=12> */
.L_x_1229:
[----:B------:R-:W-:Y:S05]  /*146a0*/  BSYNC B0 ;  /* 0x0000000000007941 */ /* 0x000fea0003800000 */
.L_x_1122:
[----:B------:R-:W-:-:S03]  /*146b0*/  UMOV UR4, 0xffffffff ;  /* 0xffffffff00047882 */ /* 0x000fc60000000000 */
[----:B------:R-:W-:Y:S05]  /*146c0*/  BRA.DIV UR4, `(.L_x_1124) ;  /* 0x0000003a04e07947 */ /* 0x000fea000b800000 */
[----:B0-----:R-:W0:Y:S02]  /*146d0*/  S2R R0, SR_TID.X ;  /* 0x0000000000007919 */ /* 0x001e240000002100 */
[----:B0-----:R-:W-:-:S04]  /*146e0*/  SHF.R.U32.HI R0, RZ, 0x5, R0 ;  /* 0x00000005ff007819 */ /* 0x001fc80000011600 */
[----:B------:R-:W-:-:S05]  /*146f0*/  LOP3.LUT R0, R0, 0x3, RZ, 0xc0, !PT ;  /* 0x0000000300007812 */ /* 0x000fca00078ec0ff */
[----:B------:R0:W1:Y:S02]  /*14700*/  SHFL.IDX PT, R14, R0, RZ, 0x1f ;  /* 0x00001fff000e7589 */ /* 0x00006400000e0000 */
.L_x_1232:
[----:B-1----:R-:W-:Y:S01]  /*14710*/  ISETP.NE.AND P0, PT, R14, RZ, PT ;  /* 0x000000ff0e00720c */ /* 0x002fe20003f05270 */
[----:B------:R-:W-:-:S12]  /*14720*/  BSSY B0, `(.L_x_1125) ;  /* 0x0000024000007945 */ /* 0x000fd80003800000 */
[----:B------:R-:W-:Y:S05]  /*14730*/  @P0 BRA `(.L_x_1126) ;  /* 0x0000000000880947 */ /* 0x000fea0003800000 */
[----:B------:R-:W-:-:S03]  /*14740*/  UMOV UR4, 0xffffffff ;  /* 0xffffffff00047882 */ /* 0x000fc60000000000 */
[----:B------:R-:W-:Y:S05]  /*14750*/  BRA.DIV UR4, `(.L_x_1127) ;  /* 0x0000003a04f07947 */ /* 0x000fea000b800000 */
[----:B------:R-:W-:-:S13]  /*14760*/  ELECT P6, URZ, PT ;  /* 0x00000000003f782f */ /* 0x000fda00038c0000 */
.L_x_1235:
[----:B------:R-:W-:Y:S05]  /*14770*/  @!P6 BRA `(.L_x_1126) ;  /* 0x000000000078e947 */ /* 0x000fea0003800000 */
[----:B------:R-:W-:-:S06]  /*14780*/  ULOP3.LUT UR4, UR39, 0x2, URZ, 0xfc, !UPT ;  /* 0x0000000227047892 */ /* 0x000fcc000f8efc3f */
[----:B0-----:R-:W-:-:S05]  /*14790*/  IMAD.U32 R0, RZ, RZ, UR4 ;  /* 0x00000004ff007e24 */ /* 0x001fca000f8e00ff */
[----:B------:R-:W-:-:S13]  /*147a0*/  ISETP.NE.AND P0, PT, R0, 0x3, PT ;  /* 0x000000030000780c */ /* 0x000fda0003f05270 */
[----:B------:R-:W-:Y:S05]  /*147b0*/  @!P0 BRA `(.L_x_1128) ;  /* 0x0000000000048947 */ /* 0x000fea0003800000 */
[----:B------:R-:W-:Y:S01]  /*147c0*/  BPT.TRAP 0x1 ;  /* 0x000000040000795c */ /* 0x000fe20000300000 */
.L_x_1128:
[C---:B------:R-:W-:Y:S01]  /*147d0*/  IMAD R3, R18.reuse, 0x8, R5 ;  /* 0x0000000812037824 */ /* 0x040fe200078e0205 */
[----:B------:R-:W-:Y:S01]  /*147e0*/  SHF.L.U32 R2, R23, 0x1f, RZ ;  /* 0x0000001f17027819 */ /* 0x000fe200000006ff */
[----:B------:R-:W-:-:S03]  /*147f0*/  VIADD R18, R18, 0x1 ;  /* 0x0000000112127836 */ /* 0x000fc60000000000 */
[----:B------:R-:W0:Y:S02]  /*14800*/  SYNCS.PHASECHK.TRANS64.TRYWAIT P1, [R3+URZ+0x38840], R2 ;  /* 0x03884002030075a7 */ /* 0x000e24000802017f */
[----:B------:R-:W-:-:S04]  /*14810*/  ISETP.NE.AND P2, PT, R18, 0x2, PT ;  /* 0x000000021200780c */ /* 0x000fc80003f45270 */
[----:B------:R-:W-:Y:S01]  /*14820*/  SEL R0, RZ, 0x1, P2 ;  /* 0x00000001ff007807 */ /* 0x000fe20001000000 */
[----:B0-----:R-:W-:Y:S08]  /*14830*/  @!P1 BRA `(.L_x_1129) ;  /* 0x0000003800d89947 */ /* 0x001ff00003800000 */
.L_x_1236:
[----:B------:R-:W-:Y:S02]  /*14840*/  SEL R18, R18, RZ, P2 ;  /* 0x000000ff12127207 */ /* 0x000fe40001000000 */
[----:B------:R-:W-:Y:S01]  /*14850*/  LOP3.LUT R0, R23, R0, RZ, 0x3c, !PT ;  /* 0x0000000017007212 */ /* 0x000fe200078e3cff */
[----:B------:R-:W-:Y:S06]  /*14860*/  @!P0 BRA `(.L_x_1130) ;  /* 0x0000000000048947 */ /* 0x000fec0003800000 */
[----:B------:R-:W-:Y:S01]  /*14870*/  BPT.TRAP 0x1 ;  /* 0x000000040000795c */ /* 0x000fe20000300000 */
.L_x_1130:
[----:B------:R-:W-:Y:S01]  /*14880*/  IMAD R5, R18, 0x8, R5 ;  /* 0x0000000812057824 */ /* 0x000fe200078e0205 */
[----:B------:R-:W-:-:S04]  /*14890*/  SHF.L.U32 R0, R0, 0x1f, RZ ;  /* 0x0000001f00007819 */ /* 0x000fc800000006ff */
[----:B------:R-:W1:Y:S02]  /*148a0*/  SYNCS.PHASECHK.TRANS64.TRYWAIT P1, [R5+URZ+0x38840], R0 ;  /* 0x03884000050075a7 */ /* 0x000e64000802017f */
[----:B-1----:R-:W-:Y:S05]  /*148b0*/  @!P1 BRA `(.L_x_1131) ;  /* 0x0000003800cc9947 */ /* 0x002fea0003800000 */
.L_x_1237:
[----:B------:R-:W-:Y:S05]  /*148c0*/  @!P0 BRA `(.L_x_1132) ;  /* 0x0000000000048947 */ /* 0x000fea0003800000 */
[----:B------:R-:W-:Y:S01]  /*148d0*/  BPT.TRAP 0x1 ;  /* 0x000000040000795c */ /* 0x000fe20000300000 */
.L_x_1132:
[----:B------:R-:W5:Y:S02]  /*148e0*/  SYNCS.PHASECHK.TRANS64.TRYWAIT P1, [R3+URZ+0x38860], R2 ;  /* 0x03886002030075a7 */ /* 0x000f64000802017f */
[----:B-----5:R-:W-:Y:S05]  /*148f0*/  @!P1 BRA `(.L_x_1133) ;  /* 0x0000003800d09947 */ /* 0x020fea0003800000 */
.L_x_1238:
[----:B------:R-:W-:Y:S05]  /*14900*/  @!P0 BRA `(.L_x_1134) ;  /* 0x0000000000048947 */ /* 0x000fea0003800000 */
[----:B------:R-:W-:Y:S01]  /*14910*/  BPT.TRAP 0x1 ;  /* 0x000000040000795c */ /* 0x000fe20000300000 */
.L_x_1134:
[----:B------:R0:W0:Y:S02]  /*14920*/  SYNCS.PHASECHK.TRANS64.TRYWAIT P0, [R5+URZ+0x38860], R0 ;  /* 0x03886000050075a7 */ /* 0x000024000800017f */
[----:B0-----:R-:W-:Y:S05]  /*14930*/  @!P0 NANOSLEEP.SYNCS 0x989680 ;  /* 0x009896800000895d */ /* 0x001fea0003900000 */
[----:B------:R-:W0:Y:S02]  /*14940*/  @!P0 SYNCS.PHASECHK.TRANS64 P0, [R5+URZ+0x38860], R0 ;  /* 0x03886000050085a7 */ /* 0x000e24000800007f */
[----:B0-----:R-:W-:Y:S05]  /*14950*/  @!P0 BRA `(.L_x_1134) ;  /* 0xfffffffc00f08947 */ /* 0x001fea000383ffff */
.L_x_1126:
[----:B------:R-:W-:Y:S05]  /*14960*/  BSYNC B0 ;  /* 0x0000000000007941 */ /* 0x000fea0003800000 */
.L_x_1125:
[----:B------:R-:W-:Y:S05]  /*14970*/  EXIT ;  /* 0x000000000000794d */ /* 0x000fea0003800000 */
.L_x_1007:
[----:B0-----:R-:W-:-:S04]  /*14980*/  IMAD.U32 R0, RZ, RZ, UR41 ;  /* 0x00000029ff007e24 */ /* 0x001fc8000f8e00ff */
[----:B------:R0:W1:Y:S03]  /*14990*/  SYNCS.PHASECHK.TRANS64.TRYWAIT P1, [R0+URZ+0x38800], R3 ;  /* 0x03880003000075a7 */ /* 0x000066000802017f */
[----:B-1----:R-:W-:Y:S05]  /*149a0*/  @!P1 NANOSLEEP.SYNCS 0x989680 ;  /* 0x009896800000995d */ /* 0x002fea0003900000 */
[----:B------:R-:W1:Y:S02]  /*149b0*/  @!P1 SYNCS.PHASECHK.TRANS64 P1, [R0+URZ+0x38800], R3 ;  /* 0x03880003000095a7 */ /* 0x000e64000802007f */
[----:B-1----:R-:W-:Y:S05]  /*149c0*/  @!P1 BRA `(.L_x_1007) ;  /* 0xfffffffc00ec9947 */ /* 0x002fea000383ffff */
[----:B------:R-:W-:Y:S05]  /*149d0*/  BRA `(.L_x_1135) ;  /* 0xfffffef000f07947 */ /* 0x000fea000383ffff */
.L_x_1011:
[----:B--2---:R2:W3:Y:S02]  /*149e0*/  SYNCS.PHASECHK.TRANS64.TRYWAIT P1, [R7+URZ+0x38830], R4 ;  /* 0x03883004070075a7 */ /* 0x0044e4000802017f */
[----:B---3--:R-:W-:Y:S05]  /*149f0*/  @!P1 NANOSLEEP.SYNCS 0x989680 ;  /* 0x009896800000995d */ /* 0x008fea0003900000 */
[----:B------:R-:W3:Y:S02]  /*14a00*/  @!P1 SYNCS.PHASECHK.TRANS64 P1, [R7+URZ+0x38830], R4 ;  /* 0x03883004070095a7 */ /* 0x000ee4000802007f */
[----:B---3--:R-:W-:Y:S05]  /*14a10*/  @!P1 BRA `(.L_x_1011) ;  /* 0xfffffffc00f09947 */ /* 0x008fea000383ffff */
[----:B------:R-:W-:Y:S05]  /*14a20*/  BRA `(.L_x_1010) ;  /* 0xfffffef400087947 */ /* 0x000fea000383ffff */
.L_x_1012:
[----:B0-----:R-:W-:-:S04]  /*14a30*/  IMAD.U32 R6, RZ, RZ, UR41 ;  /* 0x00000029ff067e24 */ /* 0x001fc8000f8e00ff */
[----:B------:R0:W3:Y:S03]  /*14a40*/  SYNCS.PHASECHK.TRANS64.TRYWAIT P1, [R6+URZ+0x38810], R3 ;  /* 0x03881003060075a7 */ /* 0x0000e6000802017f */
[----:B---3--:R-:W-:Y:S05]  /*14a50*/  @!P1 NANOSLEEP.SYNCS 0x989680 ;  /* 0x009896800000995d */ /* 0x008fea0003900000 */
[----:B------:R-:W3:Y:S02]  /*14a60*/  @!P1 SYNCS.PHASECHK.TRANS64 P1, [R6+URZ+0x38810], R3 ;  /* 0x03881003060095a7 */ /* 0x000ee4000802007f */
[----:B---3--:R-:W-:Y:S05]  /*14a70*/  @!P1 BRA `(.L_x_1012) ;  /* 0xfffffffc00ec9947 */ /* 0x008fea000383ffff */
[----:B------:R-:W-:Y:S05]  /*14a80*/  BRA `(.L_x_1136) ;  /* 0xfffffef400907947 */ /* 0x000fea000383ffff */
.L_x_1016:
[----:B----4-:R4:W0:Y:S02]  /*14a90*/  SYNCS.PHASECHK.TRANS64.TRYWAIT P1, [R7+URZ+0x38850], R4 ;  /* 0x03885004070075a7 */ /* 0x010824000802017f */
[----:B0-----:R-:W-:Y:S05]  /*14aa0*/  @!P1 NANOSLEEP.SYNCS 0x989680 ;  /* 0x009896800000995d */ /* 0x001fea0003900000 */
[----:B------:R-:W0:Y:S02]  /*14ab0*/  @!P1 SYNCS.PHASECHK.TRANS64 P1, [R7+URZ+0x38850], R4 ;  /* 0x03885004070095a7 */ /* 0x000e24000802007f */
[----:B0-----:R-:W-:Y:S05]  /*14ac0*/  @!P1 BRA `(.L_x_1016) ;  /* 0xfffffffc00f09947 */ /* 0x001fea000383ffff */
[----:B------:R-:W-:Y:S05]  /*14ad0*/  BRA `(.L_x_1015) ;  /* 0xfffffef4009c7947 */ /* 0x000fea000383ffff */
.L_x_1023:
[----:B-1----:R-:W-:-:S04]  /*14ae0*/  IMAD.U32 R5, RZ, RZ, UR5 ;  /* 0x00000005ff057e24 */ /* 0x002fc8000f8e00ff */
[----:B------:R1:W2:Y:S03]  /*14af0*/  SYNCS.PHASECHK.TRANS64.TRYWAIT P2, [R5+URZ+0x38830], R4 ;  /* 0x03883004050075a7 */ /* 0x0002a6000804017f */
[----:B--2---:R-:W-:Y:S05]  /*14b00*/  @!P2 NANOSLEEP.SYNCS 0x989680 ;  /* 0x009896800000a95d */ /* 0x004fea0003900000 */
[----:B------:R-:W2:Y:S02]  /*14b10*/  @!P2 SYNCS.PHASECHK.TRANS64 P2, [R5+URZ+0x38830], R4 ;  /* 0x038830040500a5a7 */ /* 0x000ea4000804007f */
[----:B--2---:R-:W-:Y:S05]  /*14b20*/  @!P2 BRA `(.L_x_1023) ;  /* 0xfffffffc00eca947 */ /* 0x004fea000383ffff */
[----:B------:R-:W-:Y:S05]  /*14b30*/  BRA `(.L_x_1022) ;  /* 0xffffff1800147947 */ /* 0x000fea000383ffff */
.L_x_1027:
[----:B-1----:R-:W-:-:S04]  /*14b40*/  IMAD.U32 R5, RZ, RZ, UR5 ;  /* 0x00000005ff057e24 */ /* 0x002fc8000f8e00ff */
[----:B------:R1:W3:Y:S03]  /*14b50*/  SYNCS.PHASECHK.TRANS64.TRYWAIT P2, [R5+URZ+0x38850], R4 ;  /* 0x03885004050075a7 */ /* 0x0002e6000804017f */
[----:B---3--:R-:W-:Y:S05]  /*14b60*/  @!P2 NANOSLEEP.SYNCS 0x989680 ;  /* 0x009896800000a95d */ /* 0x008fea0003900000 */
[----:B------:R-:W3:Y:S02]  /*14b70*/  @!P2 SYNCS.PHASECHK.TRANS64 P2, [R5+URZ+0x38850], R4 ;  /* 0x038850040500a5a7 */ /* 0x000ee4000804007f */
[----:B---3--:R-:W-:Y:S05]  /*14b80*/  @!P2 BRA `(.L_x_1027) ;  /* 0xfffffffc00eca947 */ /* 0x008fea000383ffff */
[----:B------:R-:W-:Y:S05]  /*14b90*/  BRA `(.L_x_1026) ;  /* 0xffffff1800847947 */ /* 0x000fea000383ffff */
.L_x_1068:
        /* <DEDUP_REMOVED lines=11> */
.L_x_1138:
[----:B------:R-:W-:Y:S05]  /*14c50*/  BSYNC B0 ;  /* 0x0000000000007941 */ /* 0x000fea0003800000 */
.L_x_1137:
[----:B------:R-:W-:Y:S05]  /*14c60*/  BRA `(.L_x_1139) ;  /* 0xffffffb000347947 */ /* 0x000fea000383ffff */
.L_x_1071:
[----:B0-----:R0:W1:Y:S02]  /*14c70*/  SYNCS.PHASECHK.TRANS64.TRYWAIT P0, [R22+URZ+0x38840], R0 ;  /* 0x03884000160075a7 */ /* 0x001064000800017f */
[----:B-1----:R-:W-:Y:S05]  /*14c80*/  @!P0 NANOSLEEP.SYNCS 0x989680 ;  /* 0x009896800000895d */ /* 0x002fea0003900000 */
[----:B------:R-:W1:Y:S02]  /*14c90*/  @!P0 SYNCS.PHASECHK.TRANS64 P0, [R22+URZ+0x38840], R0 ;  /* 0x03884000160085a7 */ /* 0x000e64000800007f */
[----:B-1----:R-:W-:Y:S05]  /*14ca0*/  @!P0 BRA `(.L_x_1071) ;  /* 0xfffffffc00f08947 */ /* 0x002fea000383ffff */
[----:B------:R-:W-:Y:S05]  /*14cb0*/  BRA `(.L_x_1140) ;  /* 0xffffffb400307947 */ /* 0x000fea000383ffff */
.L_x_1072:
        /* <DEDUP_REMOVED lines=8> */
.L_x_1142:
[----:B------:R-:W-:Y:S05]  /*14d40*/  BSYNC B0 ;  /* 0x0000000000007941 */ /* 0x000fea0003800000 */
.L_x_1141:
        /* <DEDUP_REMOVED lines=9> */
.L_x_1143:
[----:B------:R-:W-:Y:S02]  /*14de0*/  IMAD.MOV.U32 R13, RZ, RZ, R5 ;  /* 0x000000ffff0d7224 */ /* 0x000fe400078e0005 */
[----:B------:R-:W-:Y:S02]  /*14df0*/  IMAD.MOV.U32 R12, RZ, RZ, 0x1 ;  /* 0x00000001ff0c7424 */ /* 0x000fe400078e00ff */
[----:B------:R-:W-:-:S07]  /*14e00*/  IMAD.MOV.U32 R3, RZ, RZ, R14 ;  /* 0x000000ffff037224 */ /* 0x000fce00078e000e */
[----:B------:R-:W-:Y:S05]  /*14e10*/  WARPSYNC.COLLECTIVE R15, `(.L_x_1144) ;  /* 0x000000000f087348 */ /* 0x000fea0003c00000 */
[----:B------:R0:W1:Y:S02]  /*14e20*/  SHFL.IDX P6, R14, R13, R12, R11 ;  /* 0x0000000c0d0e7389 */ /* 0x00006400000c000b */
[----:B01----:R-:W-:Y:S01]  /*14e30*/  ENDCOLLECTIVE ;  /* 0x000000000000791b */ /* 0x003fe20003800000 */
.L_x_1144:
        /* <DEDUP_REMOVED lines=15> */
.L_x_1145:
[----:B------:R-:W-:Y:S02]  /*14f30*/  @P0 IMAD R6, R4, 0x2, R17 ;  /* 0x0000000204060824 */ /* 0x000fe400078e0211 */
[----:B------:R-:W-:Y:S02]  /*14f40*/  IMAD.MOV.U32 R13, RZ, RZ, R5 ;  /* 0x000000ffff0d7224 */ /* 0x000fe400078e0005 */
[----:B------:R-:W-:Y:S02]  /*14f50*/  IMAD.MOV.U32 R12, RZ, RZ, 0x2 ;  /* 0x00000002ff0c7424 */ /* 0x000fe400078e00ff */
[----:B------:R-:W-:-:S07]  /*14f60*/  IMAD.MOV.U32 R3, RZ, RZ, R14 ;  /* 0x000000ffff037224 */ /* 0x000fce00078e000e */
[----:B------:R-:W-:Y:S05]  /*14f70*/  WARPSYNC.COLLECTIVE R15, `(.L_x_1146) ;  /* 0x000000000f087348 */ /* 0x000fea0003c00000 */
[----:B------:R0:W1:Y:S02]  /*14f80*/  SHFL.IDX P6, R14, R13, R12, R11 ;  /* 0x0000000c0d0e7389 */ /* 0x00006400000c000b */
[----:B01----:R-:W-:Y:S01]  /*14f90*/  ENDCOLLECTIVE ;  /* 0x000000000000791b */ /* 0x003fe20003800000 */
.L_x_1146:
        /* <DEDUP_REMOVED lines=15> */
.L_x_1147:
[----:B------:R-:W-:Y:S02]  /*15090*/  @P0 IMAD R6, R4, 0x2, R17 ;  /* 0x0000000204060824 */ /* 0x000fe400078e0211 */
[----:B------:R-:W-:Y:S02]  /*150a0*/  IMAD.MOV.U32 R13, RZ, RZ, R5 ;  /* 0x000000ffff0d7224 */ /* 0x000fe400078e0005 */
[----:B------:R-:W-:Y:S02]  /*150b0*/  IMAD.MOV.U32 R12, RZ, RZ, 0x3 ;  /* 0x00000003ff0c7424 */ /* 0x000fe400078e00ff */
[----:B------:R-:W-:-:S07]  /*150c0*/  IMAD.MOV.U32 R3, RZ, RZ, R14 ;  /* 0x000000ffff037224 */ /* 0x000fce00078e000e */
[----:B------:R-:W-:Y:S05]  /*150d0*/  WARPSYNC.COLLECTIVE R15, `(.L_x_1148) ;  /* 0x000000000f087348 */ /* 0x000fea0003c00000 */
[----:B------:R0:W1:Y:S02]  /*150e0*/  SHFL.IDX P6, R14, R13, R12, R11 ;  /* 0x0000000c0d0e7389 */ /* 0x00006400000c000b */
[----:B01----:R-:W-:Y:S01]  /*150f0*/  ENDCOLLECTIVE ;  /* 0x000000000000791b */ /* 0x003fe20003800000 */
.L_x_1148:
        /* <DEDUP_REMOVED lines=10> */
.L_x_1149:
[----:B------:R-:W-:Y:S01]  /*151a0*/  @!PT LDS RZ, [RZ] ;  /* 0x00000000fffff984 */ /* 0x000fe20000000800 */
[----:B------:R-:W-:Y:S01]  /*151b0*/  @!PT LDS RZ, [RZ] ;  /* 0x00000000fffff984 */ /* 0x000fe20000000800 */
[----:B------:R-:W-:Y:S01]  /*151c0*/  @!PT LDS RZ, [RZ] ;  /* 0x00000000fffff984 */ /* 0x000fe20000000800 */
[----:B------:R0:W-:Y:S01]  /*151d0*/  @P0 LDGSTS.E.BYPASS.LTC128B.128 [R6+0x23400], desc[UR44][R2.64], !P2 ;  /* 0x2340000002060fae */ /* 0x0001e2000d101d6c */
[----:B------:R-:W-:Y:S01]  /*151e0*/  IMAD.MOV.U32 R0, RZ, RZ, R14 ;  /* 0x000000ffff007224 */ /* 0x000fe200078e000e */
[----:B------:R-:W-:Y:S06]  /*151f0*/  BRA `(.L_x_1150) ;  /* 0xffffffb000e47947 */ /* 0x000fec000383ffff */
.L_x_1077:
[----:B------:R-:W-:Y:S01]  /*15200*/  IMAD.MOV.U32 R13, RZ, RZ, R2 ;  /* 0x000000ffff0d7224 */ /* 0x000fe200078e0002 */
[----:B------:R-:W-:Y:S01]  /*15210*/  LOP3.LUT R16, R16, 0xfffffeff, RZ, 0xc0, !PT ;  /* 0xfffffeff10107812 */ /* 0x000fe200078ec0ff */
        /* <DEDUP_REMOVED lines=8> */
.L_x_1151:
[C---:B------:R-:W-:Y:S01]  /*152a0*/  VIADD R6, R25.reuse, 0x10 ;  /* 0x0000001019067836 */ /* 0x040fe20000000000 */
[----:B------:R-:W-:Y:S01]  /*152b0*/  ISETP.GE.AND P2, PT, R25, R3, PT ;  /* 0x000000031900720c */ /* 0x000fe20003f46270 */
[----:B------:R-:W-:-:S12]  /*152c0*/  IMAD.MOV.U32 R13, RZ, RZ, R0 ;  /* 0x000000ffff0d7224 */ /* 0x000fd800078e0000 */
[----:B------:R-:W-:-:S04]  /*152d0*/  @P2 LOP3.LUT R16, R16, 0x100, RZ, 0xfc, !PT ;  /* 0x0000010010102812 */ /* 0x000fc800078efcff */
[----:B------:R-:W-:Y:S01]  /*152e0*/  LOP3.LUT R16, R16, 0xffffff7f, RZ, 0xc0, !PT ;  /* 0xffffff7f10107812 */ /* 0x000fe200078ec0ff */
[----:B------:R-:W-:-:S07]  /*152f0*/  IMAD.MOV.U32 R4, RZ, RZ, R14 ;  /* 0x000000ffff047224 */ /* 0x000fce00078e000e */
[----:B------:R-:W-:Y:S05]  /*15300*/  WARPSYNC.COLLECTIVE R15, `(.L_x_1152) ;  /* 0x000000000f087348 */ /* 0x000fea0003c00000 */
[----:B------:R0:W1:Y:S02]  /*15310*/  SHFL.IDX P6, R14, R13, R12, R11 ;  /* 0x0000000c0d0e7389 */ /* 0x00006400000c000b */
[----:B01----:R-:W-:Y:S01]  /*15320*/  ENDCOLLECTIVE ;  /* 0x000000000000791b */ /* 0x003fe20003800000 */
.L_x_1152:
[----:B------:R-:W-:Y:S02]  /*15330*/  IMAD.MOV.U32 R13, RZ, RZ, R2 ;  /* 0x000000ffff0d7224 */ /* 0x000fe400078e0002 */
[----:B------:R-:W-:Y:S02]  /*15340*/  IMAD.MOV.U32 R12, RZ, RZ, 0x1 ;  /* 0x00000001ff0c7424 */ /* 0x000fe400078e00ff */
[----:B------:R-:W-:-:S07]  /*15350*/  IMAD.MOV.U32 R5, RZ, RZ, R14 ;  /* 0x000000ffff057224 */ /* 0x000fce00078e000e */
[----:B------:R-:W-:Y:S05]  /*15360*/  WARPSYNC.COLLECTIVE R15, `(.L_x_1153) ;  /* 0x000000000f087348 */ /* 0x000fea0003c00000 */
[----:B------:R0:W1:Y:S02]  /*15370*/  SHFL.IDX P6, R14, R13, R12, R11 ;  /* 0x0000000c0d0e7389 */ /* 0x00006400000c000b */
[----:B01----:R-:W-:Y:S01]  /*15380*/  ENDCOLLECTIVE ;  /* 0x000000000000791b */ /* 0x003fe20003800000 */
.L_x_1153:
        /* <DEDUP_REMOVED lines=15> */
.L_x_1154:
[----:B------:R-:W-:-:S04]  /*15480*/  @P2 LOP3.LUT R16, R16, 0x80, RZ, 0xfc, !PT ;  /* 0x0000008010102812 */ /* 0x000fc800078efcff */
[----:B------:R-:W-:Y:S01]  /*15490*/  LOP3.LUT R16, R16, 0xffffffbf, RZ, 0xc0, !PT ;  /* 0xffffffbf10107812 */ /* 0x000fe200078ec0ff */
[----:B------:R-:W-:Y:S02]  /*154a0*/  IMAD.MOV.U32 R13, RZ, RZ, R2 ;  /* 0x000000ffff0d7224 */ /* 0x000fe400078e0002 */
[----:B------:R-:W-:Y:S02]  /*154b0*/  IMAD.MOV.U32 R12, RZ, RZ, 0x2 ;  /* 0x00000002ff0c7424 */ /* 0x000fe400078e00ff */
[----:B------:R-:W-:-:S07]  /*154c0*/  IMAD.MOV.U32 R5, RZ, RZ, R14 ;  /* 0x000000ffff057224 */ /* 0x000fce00078e000e */
[----:B------:R-:W-:Y:S05]  /*154d0*/  WARPSYNC.COLLECTIVE R15, `(.L_x_1155) ;  /* 0x000000000f087348 */ /* 0x000fea0003c00000 */
[----:B------:R0:W1:Y:S02]  /*154e0*/  SHFL.IDX P6, R14, R13, R12, R11 ;  /* 0x0000000c0d0e7389 */ /* 0x00006400000c000b */
[----:B01----:R-:W-:Y:S01]  /*154f0*/  ENDCOLLECTIVE ;  /* 0x000000000000791b */ /* 0x003fe20003800000 */
.L_x_1155:
        /* <DEDUP_REMOVED lines=16> */
.L_x_1156:
[----:B------:R-:W-:Y:S01]  /*15600*/  @P2 LOP3.LUT R16, R16, 0x40, RZ, 0xfc, !PT ;  /* 0x0000004010102812 */ /* 0x000fe200078efcff */
[----:B------:R-:W-:Y:S02]  /*15610*/  IMAD.MOV.U32 R13, RZ, RZ, R2 ;  /* 0x000000ffff0d7224 */ /* 0x000fe400078e0002 */
[----:B------:R-:W-:Y:S02]  /*15620*/  IMAD.MOV.U32 R12, RZ, RZ, 0x3 ;  /* 0x00000003ff0c7424 */ /* 0x000fe400078e00ff */
[----:B------:R-:W-:-:S07]  /*15630*/  IMAD.MOV.U32 R5, RZ, RZ, R14 ;  /* 0x000000ffff057224 */ /* 0x000fce00078e000e */
[----:B------:R-:W-:Y:S05]  /*15640*/  WARPSYNC.COLLECTIVE R15, `(.L_x_1157) ;  /* 0x000000000f087348 */ /* 0x000fea0003c00000 */
[----:B------:R0:W1:Y:S02]  /*15650*/  SHFL.IDX P6, R14, R13, R12, R11 ;  /* 0x0000000c0d0e7389 */ /* 0x00006400000c000b */
[----:B01----:R-:W-:Y:S01]  /*15660*/  ENDCOLLECTIVE ;  /* 0x000000000000791b */ /* 0x003fe20003800000 */
.L_x_1157:
        /* <DEDUP_REMOVED lines=14> */
.L_x_1158:
[----:B------:R-:W-:Y:S01]  /*15750*/  IMAD.MOV.U32 R0, RZ, RZ, R14 ;  /* 0x000000ffff007224 */ /* 0x000fe200078e000e */
[----:B------:R-:W-:Y:S06]  /*15760*/  BRA `(.L_x_1159) ;  /* 0xffffffb400ec7947 */ /* 0x000fec000383ffff */
.L_x_1081:
[----:B------:R-:W-:Y:S01]  /*15770*/  LOP3.LUT R16, R16, 0xff7fffff, RZ, 0xc0, !PT ;  /* 0xff7fffff10107812 */ /* 0x000fe200078ec0ff */
[----:B------:R-:W-:Y:S01]  /*15780*/  BSSY B0, `(.L_x_1160) ;  /* 0x000002e000007945 */ /* 0x000fe20003800000 */
[----:B------:R-:W-:Y:S02]  /*15790*/  IMAD.MOV.U32 R13, RZ, RZ, R6 ;  /* 0x000000ffff0d7224 */ /* 0x000fe400078e0006 */
[----:B------:R-:W-:Y:S01]  /*157a0*/  @P2 LOP3.LUT R16, R16, 0x800000, RZ, 0xfc, !PT ;  /* 0x0080000010102812 */ /* 0x000fe200078efcff */
[----:B------:R-:W-:Y:S02]  /*157b0*/  IMAD.MOV.U32 R12, RZ, RZ, RZ ;  /* 0x000000ffff0c7224 */ /* 0x000fe400078e00ff */
[----:B------:R-:W-:Y:S01]  /*157c0*/  IMAD.MOV.U32 R11, RZ, RZ, 0x181f ;  /* 0x0000181fff0b7424 */ /* 0x000fe200078e00ff */
[----:B------:R-:W-:Y:S01]  /*157d0*/  LOP3.LUT R16, R16, 0xffbfffff, RZ, 0xc0, !PT ;  /* 0xffbfffff10107812 */ /* 0x000fe200078ec0ff */
[----:B------:R-:W-:-:S03]  /*157e0*/  IMAD.MOV.U32 R15, RZ, RZ, -0x1 ;  /* 0xffffffffff0f7424 */ /* 0x000fc600078e00ff */
[----:B------:R-:W-:-:S04]  /*157f0*/  @P1 LOP3.LUT R16, R16, 0x400000, RZ, 0xfc, !PT ;  /* 0x0040000010101812 */ /* 0x000fc800078efcff */
[C---:B------:R-:W-:Y:S02]  /*15800*/  LOP3.LUT P1, RZ, R16.reuse, 0x100, RZ, 0xc0, !PT ;  /* 0x0000010010ff7812 */ /* 0x040fe4000782c0ff */
[C---:B------:R-:W-:Y:S02]  /*15810*/  LOP3.LUT P0, RZ, R16.reuse, 0x80, RZ, 0xc0, !PT ;  /* 0x0000008010ff7812 */ /* 0x040fe4000780c0ff */
[C---:B------:R-:W-:Y:S02]  /*15820*/  LOP3.LUT P6, RZ, R16.reuse, 0x40, RZ, 0xc0, !PT ;  /* 0x0000004010ff7812 */ /* 0x040fe400078cc0ff */
[----:B------:R-:W-:-:S07]  /*15830*/  LOP3.LUT R16, R16, 0xffff7fff, RZ, 0xc0, !PT ;  /* 0xffff7fff10107812 */ /* 0x000fce00078ec0ff */
[----:B------:R-:W-:-:S04]  /*15840*/  @!P1 LOP3.LUT R7, R4, 0x40, RZ, 0xc0, !PT ;  /* 0x0000004004079812 */ /* 0x000fc800078ec0ff */
[----:B------:R-:W-:-:S04]  /*15850*/  @!P1 SHF.R.U32.HI R7, RZ, 0x2, R7 ;  /* 0x00000002ff079819 */ /* 0x000fc80000011607 */
[----:B------:R-:W-:Y:S02]  /*15860*/  @!P1 ISETP.NE.U32.AND P2, PT, R7, RZ, PT ;  /* 0x000000ff0700920c */ /* 0x000fe40003f45070 */
[----:B------:R-:W-:-:S04]  /*15870*/  @!P1 LOP3.LUT R7, R5, 0x80, RZ, 0xc0, !PT ;  /* 0x0000008005079812 */ /* 0x000fc800078ec0ff */
[----:B------:R-:W-:-:S04]  /*15880*/  @!P1 SHF.R.U32.HI R7, RZ, 0x3, R7 ;  /* 0x00000003ff079819 */ /* 0x000fc80000011607 */
[----:B------:R-:W-:Y:S02]  /*15890*/  @!P1 ISETP.NE.U32.AND P1, PT, R7, RZ, PT ;  /* 0x000000ff0700920c */ /* 0x000fe40003f25070 */
[----:B------:R-:W-:Y:S02]  /*158a0*/  @!P0 LOP3.LUT R7, R4, 0x40, RZ, 0xc0, !PT ;  /* 0x0000004004078812 */ /* 0x000fe400078ec0ff */
[----:B------:R-:W-:Y:S02]  /*158b0*/  @P2 LOP3.LUT R16, R16, 0x8000, RZ, 0xfc, !PT ;  /* 0x0000800010102812 */ /* 0x000fe400078efcff */
[----:B------:R-:W-:Y:S02]  /*158c0*/  @!P0 SHF.R.U32.HI R7, RZ, 0x2, R7 ;  /* 0x00000002ff078819 */ /* 0x000fe40000011607 */
[C---:B------:R-:W-:Y:S02]  /*158d0*/  LOP3.LUT P2, RZ, R16.reuse, 0x800000, RZ, 0xc0, !PT ;  /* 0x0080000010ff7812 */ /* 0x040fe4000784c0ff */
[----:B------:R-:W-:-:S04]  /*158e0*/  LOP3.LUT R16, R16, 0xffffbfff, RZ, 0xc0, !PT ;  /* 0xffffbfff10107812 */ /* 0x000fc800078ec0ff */
[----:B------:R-:W-:Y:S02]  /*158f0*/  @P1 LOP3.LUT R16, R16, 0x4000, RZ, 0xfc, !PT ;  /* 0x0000400010101812 */ /* 0x000fe400078efcff */
[----:B------:R-:W-:Y:S02]  /*15900*/  @!P0 ISETP.NE.U32.AND P1, PT, R7, RZ, PT ;  /* 0x000000ff0700820c */ /* 0x000fe40003f25070 */
[----:B------:R-:W-:Y:S02]  /*15910*/  @!P0 LOP3.LUT R7, R5, 0x80, RZ, 0xc0, !PT ;  /* 0x0000008005078812 */ /* 0x000fe400078ec0ff */
[----:B------:R-:W-:Y:S02]  /*15920*/  LOP3.LUT R16, R16, 0xfffbffff, RZ, 0xc0, !PT ;  /* 0xfffbffff10107812 */ /* 0x000fe400078ec0ff */
        /* <DEDUP_REMOVED lines=11> */
[----:B------:R-:W-:-:S07]  /*159e0*/  @!P6 SHF.R.U32.HI R7, RZ, 0x3, R7 ;  /* 0x00000003ff07e819 */ /* 0x000fce0000011607 */
[----:B------:R-:W-:Y:S02]  /*159f0*/  @P0 LOP3.LUT R16, R16, 0x100000, RZ, 0xfc, !PT ;  /* 0x0010000010100812 */ /* 0x000fe400078efcff */
[----:B------:R-:W-:Y:S02]  /*15a00*/  @!P6 ISETP.NE.U32.AND P0, PT, R7, RZ, PT ;  /* 0x000000ff0700e20c */ /* 0x000fe40003f05070 */
[----:B------:R-:W-:-:S11]  /*15a10*/  LOP3.LUT R16, R16, 0xfff7ffff, RZ, 0xc0, !PT ;  /* 0xfff7ffff10107812 */ /* 0x000fd600078ec0ff */
[----:B------:R-:W-:-:S07]  /*15a20*/  @P0 LOP3.LUT R16, R16, 0x80000, RZ, 0xfc, !PT ;  /* 0x0008000010100812 */ /* 0x000fce00078efcff */
[----:B------:R-:W-:Y:S05]  /*15a30*/  WARPSYNC.COLLECTIVE R15, `(.L_x_1161) ;  /* 0x000000000f087348 */ /* 0x000fea0003c00000 */
[----:B------:R0:W1:Y:S02]  /*15a40*/  SHFL.IDX P6, R14, R13, R12, R11 ;  /* 0x0000000c0d0e7389 */ /* 0x00006400000c000b */
[----:B01----:R-:W-:Y:S01]  /*15a50*/  ENDCOLLECTIVE ;  /* 0x000000000000791b */ /* 0x003fe20003800000 */
.L_x_1161:
[----:B------:R-:W-:Y:S05]  /*15a60*/  BSYNC B0 ;  /* 0x0000000000007941 */ /* 0x000fea0003800000 */
.L_x_1160:
[----:B------:R-:W-:Y:S01]  /*15a70*/  IMAD.MOV.U32 R13, RZ, RZ, R0 ;  /* 0x000000ffff0d7224 */ /* 0x000fe200078e0000 */
[----:B------:R-:W-:Y:S01]  /*15a80*/  LOP3.LUT R16, R16, 0xbfffffff, RZ, 0xc0, !PT ;  /* 0xbfffffff10107812 */ /* 0x000fe200078ec0ff */
[----:B------:R-:W-:Y:S02]  /*15a90*/  IMAD.MOV.U32 R12, RZ, RZ, RZ ;  /* 0x000000ffff0c7224 */ /* 0x000fe400078e00ff */
[----:B------:R-:W-:Y:S01]  /*15aa0*/  IMAD.MOV.U32 R11, RZ, RZ, 0x181f ;  /* 0x0000181fff0b7424 */ /* 0x000fe200078e00ff */
[----:B------:R-:W-:Y:S01]  /*15ab0*/  @P2 LOP3.LUT R16, R16, 0x40000000, RZ, 0xfc, !PT ;  /* 0x4000000010102812 */ /* 0x000fe200078efcff */
[----:B------:R-:W-:Y:S02]  /*15ac0*/  IMAD.MOV.U32 R15, RZ, RZ, -0x1 ;  /* 0xffffffffff0f7424 */ /* 0x000fe400078e00ff */
[----:B------:R-:W-:Y:S01]  /*15ad0*/  IMAD.MOV.U32 R2, RZ, RZ, R14 ;  /* 0x000000ffff027224 */ /* 0x000fe200078e000e */
[----:B------:R-:W-:-:S13]  /*15ae0*/  LOP3.LUT P2, RZ, R16, 0x100, RZ, 0xc0, !PT ;  /* 0x0000010010ff7812 */ /* 0x000fda000784c0ff */
[----:B------:R-:W-:Y:S05]  /*15af0*/  WARPSYNC.COLLECTIVE R15, `(.L_x_1162) ;  /* 0x000000000f087348 */ /* 0x000fea0003c00000 */
[----:B------:R0:W1:Y:S02]  /*15b00*/  SHFL.IDX P6, R14, R13, R12, R11 ;  /* 0x0000000c0d0e7389 */ /* 0x00006400000c000b */
[----:B01----:R-:W-:Y:S01]  /*15b10*/  ENDCOLLECTIVE ;  /* 0x000000000000791b */ /* 0x003fe20003800000 */
.L_x_1162:
[----:B------:R-:W-:-:S04]  /*15b20*/  LOP3.LUT R16, R16, 0xdfffffff, RZ, 0xc0, !PT ;  /* 0xdfffffff10107812 */ /* 0x000fc800078ec0ff */
[----:B------:R-:W-:-:S04]  /*15b30*/  @P1 LOP3.LUT R16, R16, 0x20000000, RZ, 0xfc, !PT ;  /* 0x2000000010101812 */ /* 0x000fc800078efcff */
[C---:B------:R-:W-:Y:S01]  /*15b40*/  LOP3.LUT P1, RZ, R16.reuse, 0x800, RZ, 0xc0, !PT ;  /* 0x0000080010ff7812 */ /* 0x040fe2000782c0ff */
[----:B------:R-:W-:Y:S02]  /*15b50*/  IMAD.MOV.U32 R13, RZ, RZ, R6 ;  /* 0x000000ffff0d7224 */ /* 0x000fe400078e0006 */
[----:B------:R-:W-:Y:S01]  /*15b60*/  IMAD.MOV.U32 R12, RZ, RZ, 0x1 ;  /* 0x00000001ff0c7424 */ /* 0x000fe200078e00ff */
[C---:B------:R-:W-:Y:S01]  /*15b70*/  LOP3.LUT P6, RZ, R16.reuse, 0x4000, RZ, 0xc0, !PT ;  /* 0x0000400010ff7812 */ /* 0x040fe200078cc0ff */
[----:B------:R-:W-:Y:S01]  /*15b80*/  IMAD.MOV.U32 R3, RZ, RZ, R14 ;  /* 0x000000ffff037224 */ /* 0x000fe200078e000e */
[----:B------:R-:W-:-:S04]  /*15b90*/  LOP3.LUT R16, R16, 0xefffffff, RZ, 0xc0, !PT ;  /* 0xefffffff10107812 */ /* 0x000fc800078ec0ff */
[----:B------:R-:W-:-:S05]  /*15ba0*/  @!P2 LEA R3, P0, R8, R3, 0x1 ;  /* 0x000000030803a211 */ /* 0x000fca00078008ff */
[----:B------:R-:W-:Y:S02]  /*15bb0*/  @!P2 IMAD.X R2, RZ, RZ, R2, P0 ;  /* 0x000000ffff02a224 */ /* 0x000fe400000e0602 */
[----:B------:R-:W-:-:S04]  /*15bc0*/  @P6 LOP3.LUT R16, R16, 0x10000000, RZ, 0xfc, !PT ;  /* 0x1000000010106812 */ /* 0x000fc800078efcff */
[C---:B------:R-:W-:Y:S02]  /*15bd0*/  LOP3.LUT P0, RZ, R16.reuse, 0x100, RZ, 0xc0, !PT ;  /* 0x0000010010ff7812 */ /* 0x040fe4000780c0ff */
[C---:B------:R-:W-:Y:S02]  /*15be0*/  LOP3.LUT P6, RZ, R16.reuse, 0x8000, RZ, 0xc0, !PT ;  /* 0x0000800010ff7812 */ /* 0x040fe400078cc0ff */
[----:B------:R-:W-:-:S09]  /*15bf0*/  LOP3.LUT P2, RZ, R16, 0x40000000, RZ, 0xc0, !PT ;  /* 0x4000000010ff7812 */ /* 0x000fd2000784c0ff */
[----:B------:R-:W-:-:S04]  /*15c00*/  @!P0 LOP3.LUT R3, R3, R2, RZ, 0x3c, !PT ;  /* 0x0000000203038212 */ /* 0x000fc800078e3cff */
[----:B------:R-:W-:-:S04]  /*15c10*/  @!P0 LOP3.LUT R2, R3, R2, RZ, 0x3c, !PT ;  /* 0x0000000203028212 */ /* 0x000fc800078e3cff */
[----:B------:R-:W-:-:S05]  /*15c20*/  @!P0 LOP3.LUT R3, R3, R2, RZ, 0x3c, !PT ;  /* 0x0000000203038212 */ /* 0x000fca00078e3cff */
[----:B------:R-:W-:Y:S01]  /*15c30*/  @!PT LDS RZ, [RZ] ;  /* 0x00000000fffff984 */ /* 0x000fe20000000800 */
[----:B------:R-:W-:Y:S01]  /*15c40*/  @!PT LDS RZ, [RZ] ;  /* 0x00000000fffff984 */ /* 0x000fe20000000800 */
[----:B------:R-:W-:Y:S01]  /*15c50*/  @!PT LDS RZ, [RZ] ;  /* 0x00000000fffff984 */ /* 0x000fe20000000800 */
[----:B------:R0:W-:Y:S01]  /*15c60*/  @!P0 LDGSTS.E.BYPASS.LTC128B.128 [R19+0x26400], desc[UR44][R2.64], !P1 ;  /* 0x2640000002138fae */ /* 0x0001e2000c901d6c */
[C---:B------:R-:W-:Y:S02]  /*15c70*/  LOP3.LUT P1, RZ, R16.reuse, 0x20000000, RZ, 0xc0, !PT ;  /* 0x2000000010ff7812 */ /* 0x040fe4000782c0ff */
[----:B------:R-:W-:Y:S01]  /*15c80*/  LOP3.LUT R16, R16, 0xfbffffff, RZ, 0xc0, !PT ;  /* 0xfbffffff10107812 */ /* 0x000fe200078ec0ff */
[----:B------:R0:W-:Y:S03]  /*15c90*/  @!P0 LDGSTS.E.BYPASS.LTC128B.128 [R19+0x28400], desc[UR44][R2.64+0x80], !P5 ;  /* 0x2840008002138fae */ /* 0x0001e6000e901d6c */
[----:B------:R-:W-:Y:S01]  /*15ca0*/  @P5 LOP3.LUT R16, R16, 0x4000000, RZ, 0xfc, !PT ;  /* 0x0400000010105812 */ /* 0x000fe200078efcff */
[----:B------:R0:W-:Y:S03]  /*15cb0*/  @!P0 LDGSTS.E.BYPASS.LTC128B.128 [R19+0x2a400], desc[UR44][R2.64+0x100], !P4 ;  /* 0x2a40010002138fae */ /* 0x0001e6000e101d6c */
[C---:B------:R-:W-:Y:S01]  /*15cc0*/  LOP3.LUT P5, RZ, R16.reuse, 0x800, RZ, 0xc0, !PT ;  /* 0x0000080010ff7812 */ /* 0x040fe200078ac0ff */
[----:B------:R0:W-:Y:S01]  /*15cd0*/  @!P0 LDGSTS.E.BYPASS.LTC128B.128 [R19+0x2c400], desc[UR44][R2.64+0x180], !P3 ;  /* 0x2c40018002138fae */ /* 0x0001e2000d901d6c */
[----:B------:R-:W-:-:S03]  /*15ce0*/  LOP3.LUT R16, R16, 0xf7ffffff, RZ, 0xc0, !PT ;  /* 0xf7ffffff10107812 */ /* 0x000fc600078ec0ff */
[----:B------:R0:W-:Y:S04]  /*15cf0*/  @!P0 LDGSTS.E.BYPASS.LTC128B.128 [R19+0x2e400], desc[UR44][R2.64+0x200], !P2 ;  /* 0x2e40020002138fae */ /* 0x0001e8000d101d6c */
[----:B------:R0:W-:Y:S04]  /*15d00*/  @!P0 LDGSTS.E.BYPASS.LTC128B.128 [R19+0x30400], desc[UR44][R2.64+0x280], !P1 ;  /* 0x3040028002138fae */ /* 0x0001e8000c901d6c */
[----:B------:R-:W-:Y:S01]  /*15d10*/  @P5 LOP3.LUT R16, R16, 0x8000000, RZ, 0xfc, !PT ;  /* 0x0800000010105812 */ /* 0x000fe200078efcff */
[----:B------:R0:W-:Y:S03]  /*15d20*/  @!P0 LDGSTS.E.BYPASS.LTC128B.128 [R19+0x32400], desc[UR44][R2.64+0x300], P6 ;  /* 0x3240030002138fae */ /* 0x0001e6000b101d6c */
[----:B------:R-:W-:-:S02]  /*15d30*/  LOP3.LUT P6, RZ, R16, 0x10000000, RZ, 0xc0, !PT ;  /* 0x1000000010ff7812 */ /* 0x000fc400078cc0ff */
[----:B------:R-:W-:-:S11]  /*15d40*/  LOP3.LUT P5, RZ, R16, 0x80, RZ, 0xc0, !PT ;  /* 0x0000008010ff7812 */ /* 0x000fd600078ac0ff */
[----:B------:R0:W-:Y:S02]  /*15d50*/  @!P0 LDGSTS.E.BYPASS.LTC128B.128 [R19+0x34400], desc[UR44][R2.64+0x380], P6 ;  /* 0x3440038002138fae */ /* 0x0001e4000b101d6c */
[----:B0-----:R-:W-:Y:S05]  /*15d60*/  WARPSYNC.COLLECTIVE R15, `(.L_x_1163) ;  /* 0x000000000f087348 */ /* 0x001fea0003c00000 */
[----:B------:R1:W2:Y:S02]  /*15d70*/  SHFL.IDX P6, R14, R13, R12, R11 ;  /* 0x0000000c0d0e7389 */ /* 0x0002a400000c000b */
[----:B012---:R-:W-:Y:S01]  /*15d80*/  ENDCOLLECTIVE ;  /* 0x000000000000791b */ /* 0x007fe20003800000 */
.L_x_1163:
[----:B------:R-:W-:Y:S02]  /*15d90*/  IMAD.MOV.U32 R13, RZ, RZ, R0 ;  /* 0x000000ffff0d7224 */ /* 0x000fe400078e0000 */
[----:B------:R-:W-:-:S07]  /*15da0*/  IMAD.MOV.U32 R7, RZ, RZ, R14 ;  /* 0x000000ffff077224 */ /* 0x000fce00078e000e */
[----:B------:R-:W-:Y:S05]  /*15db0*/  WARPSYNC.COLLECTIVE R15, `(.L_x_1164) ;  /* 0x000000000f087348 */ /* 0x000fea0003c00000 */
[----:B------:R0:W1:Y:S02]  /*15dc0*/  SHFL.IDX P6, R14, R13, R12, R11 ;  /* 0x0000000c0d0e7389 */ /* 0x00006400000c000b */
[----:B01----:R-:W-:Y:S01]  /*15dd0*/  ENDCOLLECTIVE ;  /* 0x000000000000791b */ /* 0x003fe20003800000 */
.L_x_1164:
        /* <DEDUP_REMOVED lines=10> */
[----:B------:R-:W-:-:S11]  /*15e80*/  LOP3.LUT P6, RZ, R16, 0x40000, RZ, 0xc0, !PT ;  /* 0x0004000010ff7812 */ /* 0x000fd600078cc0ff */
[----:B------:R-:W-:Y:S01]  /*15e90*/  @!PT LDS RZ, [RZ] ;  /* 0x00000000fffff984 */ /* 0x000fe20000000800 */
[----:B------:R-:W-:Y:S01]  /*15ea0*/  @!PT LDS RZ, [RZ] ;  /* 0x00000000fffff984 */ /* 0x000fe20000000800 */
[----:B------:R-:W-:Y:S01]  /*15eb0*/  @!PT LDS RZ, [RZ] ;  /* 0x00000000fffff984 */ /* 0x000fe20000000800 */
[----:B------:R0:W-:Y:S01]  /*15ec0*/  @!P0 LDGSTS.E.BYPASS.LTC128B.128 [R19+0x26c00], desc[UR44][R2.64], !P5 ;  /* 0x26c0000002138fae */ /* 0x0001e2000e901d6c */
[C---:B------:R-:W-:Y:S02]  /*15ed0*/  LOP3.LUT P5, RZ, R16.reuse, 0x4000000, RZ, 0xc0, !PT ;  /* 0x0400000010ff7812 */ /* 0x040fe400078ac0ff */
[----:B------:R-:W-:-:S11]  /*15ee0*/  LOP3.LUT R16, R16, 0xff7fffff, RZ, 0xc0, !PT ;  /* 0xff7fffff10107812 */ /* 0x000fd600078ec0ff */
        /* <DEDUP_REMOVED lines=8> */
[----:B------:R0:W-:Y:S03]  /*15f70*/  @!P0 LDGSTS.E.BYPASS.LTC128B.128 [R19+0x30c00], desc[UR44][R2.64+0x280], !P1 ;  /* 0x30c0028002138fae */ /* 0x0001e6000c901d6c */
[C---:B------:R-:W-:Y:S01]  /*15f80*/  LOP3.LUT P5, RZ, R16.reuse, 0x40, RZ, 0xc0, !PT ;  /* 0x0000004010ff7812 */ /* 0x040fe200078ac0ff */
[----:B------:R0:W-:Y:S01]  /*15f90*/  @!P0 LDGSTS.E.BYPASS.LTC128B.128 [R19+0x32c00], desc[UR44][R2.64+0x300], P6 ;  /* 0x32c0030002138fae */ /* 0x0001e2000b101d6c */
[----:B------:R-:W-:-:S13]  /*15fa0*/  LOP3.LUT P6, RZ, R16, 0x2000000, RZ, 0xc0, !PT ;  /* 0x0200000010ff7812 */ /* 0x000fda00078cc0ff */
[----:B------:R0:W-:Y:S02]  /*15fb0*/  @!P0 LDGSTS.E.BYPASS.LTC128B.128 [R19+0x34c00], desc[UR44][R2.64+0x380], P6 ;  /* 0x34c0038002138fae */ /* 0x0001e4000b101d6c */
[----:B0-----:R-:W-:Y:S05]  /*15fc0*/  WARPSYNC.COLLECTIVE R15, `(.L_x_1165) ;  /* 0x000000000f087348 */ /* 0x001fea0003c00000 */
[----:B------:R1:W2:Y:S02]  /*15fd0*/  SHFL.IDX P6, R14, R13, R12, R11 ;  /* 0x0000000c0d0e7389 */ /* 0x0002a400000c000b */
[----:B012---:R-:W-:Y:S01]  /*15fe0*/  ENDCOLLECTIVE ;  /* 0x000000000000791b */ /* 0x007fe20003800000 */
.L_x_1165:
[----:B------:R-:W-:Y:S02]  /*15ff0*/  IMAD.MOV.U32 R13, RZ, RZ, R0 ;  /* 0x000000ffff0d7224 */ /* 0x000fe400078e0000 */
[----:B------:R-:W-:-:S07]  /*16000*/  IMAD.MOV.U32 R7, RZ, RZ, R14 ;  /* 0x000000ffff077224 */ /* 0x000fce00078e000e */
[----:B------:R-:W-:Y:S05]  /*16010*/  WARPSYNC.COLLECTIVE R15, `(.L_x_1166) ;  /* 0x000000000f087348 */ /* 0x000fea0003c00000 */
[----:B------:R0:W1:Y:S02]  /*16020*/  SHFL.IDX P6, R14, R13, R12, R11 ;  /* 0x0000000c0d0e7389 */ /* 0x00006400000c000b */
[----:B01----:R-:W-:Y:S01]  /*16030*/  ENDCOLLECTIVE ;  /* 0x000000000000791b */ /* 0x003fe20003800000 */
.L_x_1166:
        /* <DEDUP_REMOVED lines=15> */
[----:B------:R-:W-:-:S13]  /*16130*/  LOP3.LUT P5, RZ, R16, 0x800000, RZ, 0xc0, !PT ;  /* 0x0080000010ff7812 */ /* 0x000fda00078ac0ff */
[----:B------:R0:W-:Y:S04]  /*16140*/  @!P0 LDGSTS.E.BYPASS.LTC128B.128 [R19+0x29400], desc[UR44][R2.64+0x80], !P5 ;  /* 0x2940008002138fae */ /* 0x0001e8000e901d6c */
[----:B------:R0:W-:Y:S04]  /*16150*/  @!P0 LDGSTS.E.BYPASS.LTC128B.128 [R19+0x2b400], desc[UR44][R2.64+0x100], !P4 ;  /* 0x2b40010002138fae */ /* 0x0001e8000e101d6c */
[----:B------:R0:W-:Y:S04]  /*16160*/  @!P0 LDGSTS.E.BYPASS.LTC128B.128 [R19+0x2d400], desc[UR44][R2.64+0x180], !P3 ;  /* 0x2d40018002138fae */ /* 0x0001e8000d901d6c */
[----:B------:R0:W-:Y:S04]  /*16170*/  @!P0 LDGSTS.E.BYPASS.LTC128B.128 [R19+0x2f400], desc[UR44][R2.64+0x200], !P2 ;  /* 0x2f40020002138fae */ /* 0x0001e8000d101d6c */
[----:B------:R0:W-:Y:S04]  /*16180*/  @!P0 LDGSTS.E.BYPASS.LTC128B.128 [R19+0x31400], desc[UR44][R2.64+0x280], !P1 ;  /* 0x3140028002138fae */ /* 0x0001e8000c901d6c */
[----:B------:R0:W-:Y:S01]  /*16190*/  @!P0 LDGSTS.E.BYPASS.LTC128B.128 [R19+0x33400], desc[UR44][R2.64+0x300], P6 ;  /* 0x3340030002138fae */ /* 0x0001e2000b101d6c */
[----:B------:R-:W-:-:S13]  /*161a0*/  LOP3.LUT P6, RZ, R16, 0x400000, RZ, 0xc0, !PT ;  /* 0x0040000010ff7812 */ /* 0x000fda00078cc0ff */
[----:B------:R0:W-:Y:S02]  /*161b0*/  @!P0 LDGSTS.E.BYPASS.LTC128B.128 [R19+0x35400], desc[UR44][R2.64+0x380], P6 ;  /* 0x3540038002138fae */ /* 0x0001e4000b101d6c */
[----:B0-----:R-:W-:Y:S05]  /*161c0*/  WARPSYNC.COLLECTIVE R15, `(.L_x_1167) ;  /* 0x000000000f087348 */ /* 0x001fea0003c00000 */
[----:B------:R1:W2:Y:S02]  /*161d0*/  SHFL.IDX P6, R14, R13, R12, R11 ;  /* 0x0000000c0d0e7389 */ /* 0x0002a400000c000b */
[----:B012---:R-:W-:Y:S01]  /*161e0*/  ENDCOLLECTIVE ;  /* 0x000000000000791b */ /* 0x007fe20003800000 */
.L_x_1167:
[----:B------:R-:W-:Y:S02]  /*161f0*/  IMAD.MOV.U32 R13, RZ, RZ, R0 ;  /* 0x000000ffff0d7224 */ /* 0x000fe400078e0000 */
[----:B------:R-:W-:-:S07]  /*16200*/  IMAD.MOV.U32 R6, RZ, RZ, R14 ;  /* 0x000000ffff067224 */ /* 0x000fce00078e000e */
[----:B------:R-:W-:Y:S05]  /*16210*/  WARPSYNC.COLLECTIVE R15, `(.L_x_1168) ;  /* 0x000000000f087348 */ /* 0x000fea0003c00000 */
[----:B------:R0:W1:Y:S02]  /*16220*/  SHFL.IDX P6, R14, R13, R12, R11 ;  /* 0x0000000c0d0e7389 */ /* 0x00006400000c000b */
[----:B01----:R-:W-:Y:S01]  /*16230*/  ENDCOLLECTIVE ;  /* 0x000000000000791b */ /* 0x003fe20003800000 */
.L_x_1168:
[----:B------:R-:W-:Y:S01]  /*16240*/  IMAD.MOV.U32 R0, RZ, RZ, R14 ;  /* 0x000000ffff007224 */ /* 0x000fe200078e000e */
[----:B------:R-:W-:Y:S06]  /*16250*/  BRA `(.L_x_1169) ;  /* 0xffffffb800607947 */ /* 0x000fec000383ffff */
.L_x_1086:
[----:B0-----:R0:W1:Y:S02]  /*16260*/  SYNCS.PHASECHK.TRANS64.TRYWAIT P0, [R17+URZ+0x38820], R0 ;  /* 0x03882000110075a7 */ /* 0x001064000800017f */
[----:B-1----:R-:W-:Y:S05]  /*16270*/  @!P0 NANOSLEEP.SYNCS 0x989680 ;  /* 0x009896800000895d */ /* 0x002fea0003900000 */
[----:B------:R-:W1:Y:S02]  /*16280*/  @!P0 SYNCS.PHASECHK.TRANS64 P0, [R17+URZ+0x38820], R0 ;  /* 0x03882000110085a7 */ /* 0x000e64000800007f */
[----:B-1----:R-:W-:Y:S05]  /*16290*/  @!P0 BRA `(.L_x_1086) ;  /* 0xfffffffc00f08947 */ /* 0x002fea000383ffff */
[----:B------:R-:W-:Y:S05]  /*162a0*/  BRA `(.L_x_1170) ;  /* 0xffffffb800fc7947 */ /* 0x000fea000383ffff */
.L_x_1089:
[----:B0-----:R0:W1:Y:S02]  /*162b0*/  SYNCS.PHASECHK.TRANS64.TRYWAIT P0, [R22+URZ+0x38860], R0 ;  /* 0x03886000160075a7 */ /* 0x001064000800017f */
[----:B-1----:R-:W-:Y:S05]  /*162c0*/  @!P0 NANOSLEEP.SYNCS 0x989680 ;  /* 0x009896800000895d */ /* 0x002fea0003900000 */
[----:B------:R-:W1:Y:S02]  /*162d0*/  @!P0 SYNCS.PHASECHK.TRANS64 P0, [R22+URZ+0x38860], R0 ;  /* 0x03886000160085a7 */ /* 0x000e64000800007f */
[----:B-1----:R-:W-:Y:S05]  /*162e0*/  @!P0 BRA `(.L_x_1089) ;  /* 0xfffffffc00f08947 */ /* 0x002fea000383ffff */
[----:B------:R-:W-:Y:S05]  /*162f0*/  BRA `(.L_x_1171) ;  /* 0xffffffbc000c7947 */ /* 0x000fea000383ffff */
.L_x_1090:
        /* <DEDUP_REMOVED lines=8> */
.L_x_1173:
[----:B------:R-:W-:Y:S05]  /*16380*/  BSYNC B0 ;  /* 0x0000000000007941 */ /* 0x000fea0003800000 */
.L_x_1172:
[----:B------:R-:W0:Y:S01]  /*16390*/  S2R R7, SR_TID.X ;  /* 0x0000000000077919 */ /* 0x000e220000002100 */
[----:B------:R-:W-:Y:S01]  /*163a0*/  IMAD.MOV.U32 R13, RZ, RZ, R4 ;  /* 0x000000ffff0d7224 */ /* 0x000fe200078e0004 */
[C---:B------:R-:W-:Y:S01]  /*163b0*/  LOP3.LUT P5, RZ, R30.reuse, 0x2, RZ, 0xc0, !PT ;  /* 0x000000021eff7812 */ /* 0x040fe200078ac0ff */
[----:B------:R-:W-:Y:S01]  /*163c0*/  IMAD.MOV.U32 R12, RZ, RZ, RZ ;  /* 0x000000ffff0c7224 */ /* 0x000fe200078e00ff */
[C---:B------:R-:W-:Y:S01]  /*163d0*/  LOP3.LUT P4, RZ, R30.reuse, 0x4, RZ, 0xc0, !PT ;  /* 0x000000041eff7812 */ /* 0x040fe2000788c0ff */
[----:B------:R-:W-:Y:S01]  /*163e0*/  IMAD.MOV.U32 R11, RZ, RZ, 0x181f ;  /* 0x0000181fff0b7424 */ /* 0x000fe200078e00ff */
[C---:B------:R-:W-:Y:S01]  /*163f0*/  LOP3.LUT P3, RZ, R30.reuse, 0x8, RZ, 0xc0, !PT ;  /* 0x000000081eff7812 */ /* 0x040fe2000786c0ff */
[----:B------:R-:W-:Y:S01]  /*16400*/  IMAD.MOV.U32 R15, RZ, RZ, -0x1 ;  /* 0xffffffffff0f7424 */ /* 0x000fe200078e00ff */
[----:B------:R-:W-:Y:S01]  /*16410*/  LOP3.LUT P2, RZ, R30, 0x10, RZ, 0xc0, !PT ;  /* 0x000000101eff7812 */ /* 0x000fe2000784c0ff */
[----:B------:R-:W-:Y:S01]  /*16420*/  IMAD.MOV.U32 R3, RZ, RZ, R14 ;  /* 0x000000ffff037224 */ /* 0x000fe200078e000e */
[----:B------:R-:W-:Y:S01]  /*16430*/  LOP3.LUT R16, R16, 0xffffffbf, RZ, 0xc0, !PT ;  /* 0xffffffbf10107812 */ /* 0x000fe200078ec0ff */
[----:B------:R-:W-:-:S10]  /*16440*/  IMAD R5, R5, 0x2, R17 ;  /* 0x0000000205057824 */ /* 0x000fd400078e0211 */
[----:B0-----:R-:W-:Y:S05]  /*16450*/  WARPSYNC.COLLECTIVE R15, `(.L_x_1174) ;  /* 0x000000000f087348 */ /* 0x001fea0003c00000 */
[----:B------:R1:W2:Y:S02]  /*16460*/  SHFL.IDX P6, R14, R13, R12, R11 ;  /* 0x0000000c0d0e7389 */ /* 0x0002a400000c000b */
[----:B012---:R-:W-:Y:S01]  /*16470*/  ENDCOLLECTIVE ;  /* 0x000000000000791b */ /* 0x007fe20003800000 */
.L_x_1174:
        /* <DEDUP_REMOVED lines=8> */
[----:B------:R-:W-:Y:S02]  /*16500*/  ISETP.NE.U32.AND P1, PT, R7, 0x1, PT ;  /* 0x000000010700780c */ /* 0x000fe40003f25070 */
[----:B------:R-:W-:Y:S01]  /*16510*/  PRMT R7, R30, 0x8880, RZ ;  /* 0x000088801e077816 */ /* 0x000fe200000000ff */
        /* <DEDUP_REMOVED lines=8> */
[----:B------:R-:W-:Y:S02]  /*165a0*/  ISETP.LT.OR P0, PT, R29, 0x1, !P5 ;  /* 0x000000011d00780c */ /* 0x000fe40006f01670 */
[----:B------:R-:W-:-:S11]  /*165b0*/  LOP3.LUT R16, R16, 0xffffff7f, RZ, 0xc0, !PT ;  /* 0xffffff7f10107812 */ /* 0x000fd600078ec0ff */
        /* <DEDUP_REMOVED lines=12> */
[----:B------:R-:W-:-:S13]  /*16680*/  ISETP.GT.AND P6, PT, R7, -0x1, PT ;  /* 0xffffffff0700780c */ /* 0x000fda0003fc4270 */
[----:B------:R-:W-:Y:S02]  /*16690*/  @P6 LOP3.LUT R16, R16, 0x80, RZ, 0xfc, !PT ;  /* 0x0000008010106812 */ /* 0x000fe400078efcff */
[----:B------:R-:W-:-:S13]  /*166a0*/  ISETP.LT.OR P6, PT, R29, 0x1, P6 ;  /* 0x000000011d00780c */ /* 0x000fda00037c1670 */
[----:B------:R0:W-:Y:S02]  /*166b0*/  LDGSTS.E.BYPASS.LTC128B.128 [R5+0xe400], desc[UR44][R2.64+0x380], !P6 ;  /* 0x0e40038002057fae */ /* 0x0001e4000f101d6c */
[----:B0-----:R-:W-:Y:S05]  /*166c0*/  WARPSYNC.COLLECTIVE R15, `(.L_x_1175) ;  /* 0x000000000f087348 */ /* 0x001fea0003c00000 */
[----:B------:R1:W2:Y:S02]  /*166d0*/  SHFL.IDX P6, R14, R13, R12, R11 ;  /* 0x0000000c0d0e7389 */ /* 0x0002a400000c000b */
[----:B012---:R-:W-:Y:S01]  /*166e0*/  ENDCOLLECTIVE ;  /* 0x000000000000791b */ /* 0x007fe20003800000 */
.L_x_1175:
[----:B------:R-:W-:Y:S02]  /*166f0*/  IMAD.MOV.U32 R13, RZ, RZ, R4 ;  /* 0x000000ffff0d7224 */ /* 0x000fe400078e0004 */
[----:B------:R-:W-:-:S07]  /*16700*/  IMAD.MOV.U32 R3, RZ, RZ, R14 ;  /* 0x000000ffff037224 */ /* 0x000fce00078e000e */
[----:B------:R-:W-:Y:S05]  /*16710*/  WARPSYNC.COLLECTIVE R15, `(.L_x_1176) ;  /* 0x000000000f087348 */ /* 0x000fea0003c00000 */
[----:B------:R0:W1:Y:S02]  /*16720*/  SHFL.IDX P6, R14, R13, R12, R11 ;  /* 0x0000000c0d0e7389 */ /* 0x00006400000c000b */
[----:B01----:R-:W-:Y:S01]  /*16730*/  ENDCOLLECTIVE ;  /* 0x000000000000791b */ /* 0x003fe20003800000 */
.L_x_1176:
        /* <DEDUP_REMOVED lines=29> */
.L_x_1177:
[----:B------:R-:W-:Y:S02]  /*16910*/  IMAD.MOV.U32 R13, RZ, RZ, R4 ;  /* 0x000000ffff0d7224 */ /* 0x000fe400078e0004 */
[----:B------:R-:W-:-:S07]  /*16920*/  IMAD.MOV.U32 R7, RZ, RZ, R14 ;  /* 0x000000ffff077224 */ /* 0x000fce00078e000e */
[----:B------:R-:W-:Y:S05]  /*16930*/  WARPSYNC.COLLECTIVE R15, `(.L_x_1178) ;  /* 0x000000000f087348 */ /* 0x000fea0003c00000 */
[----:B------:R0:W1:Y:S02]  /*16940*/  SHFL.IDX P6, R14, R13, R12, R11 ;  /* 0x0000000c0d0e7389 */ /* 0x00006400000c000b */
[----:B01----:R-:W-:Y:S01]  /*16950*/  ENDCOLLECTIVE ;  /* 0x000000000000791b */ /* 0x003fe20003800000 */
.L_x_1178:
        /* <DEDUP_REMOVED lines=29> */
.L_x_1179:
[----:B------:R-:W-:Y:S02]  /*16b30*/  IMAD.MOV.U32 R13, RZ, RZ, R4 ;  /* 0x000000ffff0d7224 */ /* 0x000fe400078e0004 */
[----:B------:R-:W-:-:S07]  /*16b40*/  IMAD.MOV.U32 R6, RZ, RZ, R14 ;  /* 0x000000ffff067224 */ /* 0x000fce00078e000e */
[----:B------:R-:W-:Y:S05]  /*16b50*/  WARPSYNC.COLLECTIVE R15, `(.L_x_1180) ;  /* 0x000000000f087348 */ /* 0x000fea0003c00000 */
[----:B------:R0:W1:Y:S02]  /*16b60*/  SHFL.IDX P6, R14, R13, R12, R11 ;  /* 0x0000000c0d0e7389 */ /* 0x00006400000c000b */
[----:B01----:R-:W-:Y:S01]  /*16b70*/  ENDCOLLECTIVE ;  /* 0x000000000000791b */ /* 0x003fe20003800000 */
.L_x_1180:
[----:B------:R-:W-:Y:S01]  /*16b80*/  IMAD.MOV.U32 R2, RZ, RZ, R14 ;  /* 0x000000ffff027224 */ /* 0x000fe200078e000e */
[----:B------:R-:W-:Y:S06]  /*16b90*/  BRA `(.L_x_1181) ;  /* 0xffffffb800987947 */ /* 0x000fec000383ffff */
.L_x_1097:
[----:B0-----:R0:W1:Y:S02]  /*16ba0*/  SYNCS.PHASECHK.TRANS64.TRYWAIT P0, [R6+URZ+0x38840], R20 ;  /* 0x03884014060075a7 */ /* 0x001064000800017f */
[----:B-1----:R-:W-:Y:S05]  /*16bb0*/  @!P0 NANOSLEEP.SYNCS 0x989680 ;  /* 0x009896800000895d */ /* 0x002fea0003900000 */
[----:B------:R-:W1:Y:S02]  /*16bc0*/  @!P0 SYNCS.PHASECHK.TRANS64 P0, [R6+URZ+0x38840], R20 ;  /* 0x03884014060085a7 */ /* 0x000e64000800007f */
[----:B-1----:R-:W-:Y:S05]  /*16bd0*/  @!P0 BRA `(.L_x_1097) ;  /* 0xfffffffc00f08947 */ /* 0x002fea000383ffff */
[----:B------:R-:W-:Y:S05]  /*16be0*/  BRA `(.L_x_1182) ;  /* 0xffffffc0002c7947 */ /* 0x000fea000383ffff */
.L_x_1098:
        /* <DEDUP_REMOVED lines=8> */
.L_x_1184:
[----:B------:R-:W-:Y:S05]  /*16c70*/  BSYNC B1 ;  /* 0x0000000000017941 */ /* 0x000fea0003800000 */
.L_x_1183:
        /* <DEDUP_REMOVED lines=9> */
.L_x_1185:
[----:B------:R-:W-:Y:S02]  /*16d10*/  IMAD.MOV.U32 R13, RZ, RZ, R25 ;  /* 0x000000ffff0d7224 */ /* 0x000fe400078e0019 */
[----:B------:R-:W-:Y:S02]  /*16d20*/  IMAD.MOV.U32 R12, RZ, RZ, 0x1 ;  /* 0x00000001ff0c7424 */ /* 0x000fe400078e00ff */
[----:B------:R-:W-:-:S07]  /*16d30*/  IMAD.MOV.U32 R2, RZ, RZ, R14 ;  /* 0x000000ffff027224 */ /* 0x000fce00078e000e */
[----:B------:R-:W-:Y:S05]  /*16d40*/  WARPSYNC.COLLECTIVE R15, `(.L_x_1186) ;  /* 0x000000000f087348 */ /* 0x000fea0003c00000 */
[----:B------:R0:W1:Y:S02]  /*16d50*/  SHFL.IDX P6, R14, R13, R12, R11 ;  /* 0x0000000c0d0e7389 */ /* 0x00006400000c000b */
[----:B01----:R-:W-:Y:S01]  /*16d60*/  ENDCOLLECTIVE ;  /* 0x000000000000791b */ /* 0x003fe20003800000 */
.L_x_1186:
        /* <DEDUP_REMOVED lines=11> */
.L_x_1187:
[----:B------:R-:W-:Y:S02]  /*16e20*/  IMAD.MOV.U32 R13, RZ, RZ, R25 ;  /* 0x000000ffff0d7224 */ /* 0x000fe400078e0019 */
[----:B------:R-:W-:Y:S02]  /*16e30*/  IMAD.MOV.U32 R12, RZ, RZ, 0x2 ;  /* 0x00000002ff0c7424 */ /* 0x000fe400078e00ff */
[----:B------:R-:W-:-:S07]  /*16e40*/  IMAD.MOV.U32 R2, RZ, RZ, R14 ;  /* 0x000000ffff027224 */ /* 0x000fce00078e000e */
[----:B------:R-:W-:Y:S05]  /*16e50*/  WARPSYNC.COLLECTIVE R15, `(.L_x_1188) ;  /* 0x000000000f087348 */ /* 0x000fea0003c00000 */
[----:B------:R0:W1:Y:S02]  /*16e60*/  SHFL.IDX P6, R14, R13, R12, R11 ;  /* 0x0000000c0d0e7389 */ /* 0x00006400000c000b */
[----:B01----:R-:W-:Y:S01]  /*16e70*/  ENDCOLLECTIVE ;  /* 0x000000000000791b */ /* 0x003fe20003800000 */
.L_x_1188:
        /* <DEDUP_REMOVED lines=11> */
.L_x_1189:
[----:B------:R-:W-:Y:S02]  /*16f30*/  IMAD.MOV.U32 R13, RZ, RZ, R25 ;  /* 0x000000ffff0d7224 */ /* 0x000fe400078e0019 */
[----:B------:R-:W-:Y:S02]  /*16f40*/  IMAD.MOV.U32 R12, RZ, RZ, 0x3 ;  /* 0x00000003ff0c7424 */ /* 0x000fe400078e00ff */
[----:B------:R-:W-:-:S07]  /*16f50*/  IMAD.MOV.U32 R2, RZ, RZ, R14 ;  /* 0x000000ffff027224 */ /* 0x000fce00078e000e */
[----:B------:R-:W-:Y:S05]  /*16f60*/  WARPSYNC.COLLECTIVE R15, `(.L_x_1190) ;  /* 0x000000000f087348 */ /* 0x000fea0003c00000 */
[----:B------:R0:W1:Y:S02]  /*16f70*/  SHFL.IDX P6, R14, R13, R12, R11 ;  /* 0x0000000c0d0e7389 */ /* 0x00006400000c000b */
[----:B01----:R-:W-:Y:S01]  /*16f80*/  ENDCOLLECTIVE ;  /* 0x000000000000791b */ /* 0x003fe20003800000 */
.L_x_1190:
        /* <DEDUP_REMOVED lines=11> */
.L_x_1191:
[----:B------:R-:W-:Y:S01]  /*17040*/  IMAD.MOV.U32 R2, RZ, RZ, R14 ;  /* 0x000000ffff027224 */ /* 0x000fe200078e000e */
[----:B------:R-:W-:Y:S06]  /*17050*/  BRA `(.L_x_1192) ;  /* 0xffffffbc00b47947 */ /* 0x000fec000383ffff */
.L_x_1103:
[----:B---3--:R3:W4:Y:S02]  /*17060*/  SYNCS.PHASECHK.TRANS64.TRYWAIT P0, [R6+URZ+0x38860], R20 ;  /* 0x03886014060075a7 */ /* 0x008724000800017f */
[----:B----4-:R-:W-:Y:S05]  /*17070*/  @!P0 NANOSLEEP.SYNCS 0x989680 ;  /* 0x009896800000895d */ /* 0x010fea0003900000 */
[----:B------:R-:W4:Y:S02]  /*17080*/  @!P0 SYNCS.PHASECHK.TRANS64 P0, [R6+URZ+0x38860], R20 ;  /* 0x03886014060085a7 */ /* 0x000f24000800007f */
[----:B----4-:R-:W-:Y:S05]  /*17090*/  @!P0 BRA `(.L_x_1103) ;  /* 0xfffffffc00f08947 */ /* 0x010fea000383ffff */
[----:B------:R-:W-:Y:S05]  /*170a0*/  BRA `(.L_x_1193) ;  /* 0xffffffc000047947 */ /* 0x000fea000383ffff */
.L_x_1104:
        /* <DEDUP_REMOVED lines=8> */
.L_x_1195:
[----:B------:R-:W-:Y:S05]  /*17130*/  BSYNC B1 ;  /* 0x0000000000017941 */ /* 0x000fea0003800000 */
.L_x_1194:
        /* <DEDUP_REMOVED lines=13> */
.L_x_1196:
        /* <DEDUP_REMOVED lines=17> */
.L_x_1197:
        /* <DEDUP_REMOVED lines=16> */
.L_x_1198:
        /* <DEDUP_REMOVED lines=19> */
.L_x_1199:
        /* <DEDUP_REMOVED lines=14> */
.L_x_1200:
        /* <DEDUP_REMOVED lines=16> */
.L_x_1201:
        /* <DEDUP_REMOVED lines=14> */
.L_x_1202:
[----:B------:R-:W-:Y:S05]  /*17810*/  BRA `(.L_x_1203) ;  /* 0xffffffbc00687947 */ /* 0x000fea000383ffff */
.L_x_1112:
        /* <DEDUP_REMOVED lines=8> */
.L_x_1205:
[----:B------:R-:W-:Y:S05]  /*178a0*/  BSYNC B0 ;  /* 0x0000000000007941 */ /* 0x000fea0003800000 */
.L_x_1204:
        /* <DEDUP_REMOVED lines=9> */
.L_x_1206:
        /* <DEDUP_REMOVED lines=24> */
.L_x_1207:
[----:B------:R-:W-:Y:S01]  /*17ac0*/  IMAD.MOV.U32 R12, RZ, RZ, 0x2 ;  /* 0x00000002ff0c7424 */ /* 0x000fe200078e00ff */
[----:B------:R-:W-:-:S05]  /*17ad0*/  SEL R14, R14, RZ, P1 ;  /* 0x000000ff0e0e7207 */ /* 0x000fca0000800000 */
[----:B------:R-:W-:-:S04]  /*17ae0*/  IMAD.IADD R5, R13, 0x1, R14 ;  /* 0x000000010d057824 */ /* 0x000fc800078e020e */
[----:B------:R-:W-:-:S07]  /*17af0*/  IMAD.MOV.U32 R13, RZ, RZ, R5 ;  /* 0x000000ffff0d7224 */ /* 0x000fce00078e0005 */
[----:B------:R-:W-:Y:S05]  /*17b00*/  WARPSYNC.COLLECTIVE R15, `(.L_x_1208) ;  /* 0x000000000f087348 */ /* 0x000fea0003c00000 */
[----:B------:R0:W1:Y:S02]  /*17b10*/  SHFL.UP P6, R14, R13, R12, R11 ;  /* 0x0400000c0d0e7389 */ /* 0x00006400000c000b */
[----:B01----:R-:W-:Y:S01]  /*17b20*/  ENDCOLLECTIVE ;  /* 0x000000000000791b */ /* 0x003fe20003800000 */
.L_x_1208:
[----:B------:R-:W-:Y:S01]  /*17b30*/  IMAD.MOV.U32 R12, RZ, RZ, 0x4 ;  /* 0x00000004ff0c7424 */ /* 0x000fe200078e00ff */
[----:B------:R-:W-:-:S05]  /*17b40*/  SEL R2, R14, RZ, P2 ;  /* 0x000000ff0e027207 */ /* 0x000fca0001000000 */
[----:B------:R-:W-:-:S04]  /*17b50*/  IMAD.IADD R2, R5, 0x1, R2 ;  /* 0x0000000105027824 */ /* 0x000fc800078e0202 */
[----:B------:R-:W-:-:S07]  /*17b60*/  IMAD.MOV.U32 R13, RZ, RZ, R2 ;  /* 0x000000ffff0d7224 */ /* 0x000fce00078e0002 */
[----:B------:R-:W-:Y:S05]  /*17b70*/  WARPSYNC.COLLECTIVE R15, `(.L_x_1209) ;  /* 0x000000000f087348 */ /* 0x000fea0003c00000 */
[----:B------:R0:W1:Y:S02]  /*17b80*/  SHFL.UP P6, R14, R13, R12, R11 ;  /* 0x0400000c0d0e7389 */ /* 0x00006400000c000b */
[----:B01----:R-:W-:Y:S01]  /*17b90*/  ENDCOLLECTIVE ;  /* 0x000000000000791b */ /* 0x003fe20003800000 */
.L_x_1209:
[----:B------:R-:W-:Y:S01]  /*17ba0*/  IMAD.MOV.U32 R12, RZ, RZ, 0x8 ;  /* 0x00000008ff0c7424 */ /* 0x000fe200078e00ff */
[----:B------:R-:W-:-:S05]  /*17bb0*/  SEL R3, R14, RZ, P3 ;  /* 0x000000ff0e037207 */ /* 0x000fca0001800000 */
[----:B------:R-:W-:-:S04]  /*17bc0*/  IMAD.IADD R3, R2, 0x1, R3 ;  /* 0x0000000102037824 */ /* 0x000fc800078e0203 */
[----:B------:R-:W-:-:S07]  /*17bd0*/  IMAD.MOV.U32 R13, RZ, RZ, R3 ;  /* 0x000000ffff0d7224 */ /* 0x000fce00078e0003 */
[----:B------:R-:W-:Y:S05]  /*17be0*/  WARPSYNC.COLLECTIVE R15, `(.L_x_1210) ;  /* 0x000000000f087348 */ /* 0x000fea0003c00000 */
[----:B------:R0:W1:Y:S02]  /*17bf0*/  SHFL.UP P6, R14, R13, R12, R11 ;  /* 0x0400000c0d0e7389 */ /* 0x00006400000c000b */
[----:B01----:R-:W-:Y:S01]  /*17c00*/  ENDCOLLECTIVE ;  /* 0x000000000000791b */ /* 0x003fe20003800000 */
.L_x_1210:
[----:B------:R-:W-:Y:S01]  /*17c10*/  IMAD.MOV.U32 R12, RZ, RZ, 0x10 ;  /* 0x00000010ff0c7424 */ /* 0x000fe200078e00ff */
[----:B------:R-:W-:-:S05]  /*17c20*/  SEL R14, R14, RZ, P4 ;  /* 0x000000ff0e0e7207 */ /* 0x000fca0002000000 */
[----:B------:R-:W-:-:S04]  /*17c30*/  IMAD.IADD R5, R3, 0x1, R14 ;  /* 0x0000000103057824 */ /* 0x000fc800078e020e */
[----:B------:R-:W-:-:S07]  /*17c40*/  IMAD.MOV.U32 R13, RZ, RZ, R5 ;  /* 0x000000ffff0d7224 */ /* 0x000fce00078e0005 */
[----:B------:R-:W-:Y:S05]  /*17c50*/  WARPSYNC.COLLECTIVE R15, `(.L_x_1211) ;  /* 0x000000000f087348 */ /* 0x000fea0003c00000 */
[----:B------:R0:W1:Y:S02]  /*17c60*/  SHFL.UP P6, R14, R13, R12, R11 ;  /* 0x0400000c0d0e7389 */ /* 0x00006400000c000b */
[----:B01----:R-:W-:Y:S01]  /*17c70*/  ENDCOLLECTIVE ;  /* 0x000000000000791b */ /* 0x003fe20003800000 */
.L_x_1211:
        /* <DEDUP_REMOVED lines=8> */
.L_x_1212:
[----:B------:R-:W-:Y:S05]  /*17d00*/  BRA `(.L_x_1213) ;  /* 0xffffffc000007947 */ /* 0x000fea000383ffff */
.L_x_1115:
[----:B------:R-:W-:Y:S01]  /*17d10*/  BSSY B0, `(.L_x_1214) ;  /* 0x0000007000007945 */ /* 0x000fe20003800000 */
[----:B------:R-:W-:Y:S02]  /*17d20*/  IMAD.MOV.U32 R12, RZ, RZ, 0x1 ;  /* 0x00000001ff0c7424 */ /* 0x000fe400078e00ff */
[----:B------:R-:W-:Y:S02]  /*17d30*/  IMAD.MOV.U32 R11, RZ, RZ, RZ ;  /* 0x000000ffff0b7224 */ /* 0x000fe400078e00ff */
[----:B------:R-:W-:-:S07]  /*17d40*/  IMAD.MOV.U32 R15, RZ, RZ, -0x1 ;  /* 0xffffffffff0f7424 */ /* 0x000fce00078e00ff */
[----:B------:R-:W-:Y:S05]  /*17d50*/  WARPSYNC.COLLECTIVE R15, `(.L_x_1215) ;  /* 0x000000000f087348 */ /* 0x000fea0003c00000 */
[----:B------:R0:W1:Y:S02]  /*17d60*/  SHFL.UP P6, R14, R13, R12, R11 ;  /* 0x0400000c0d0e7389 */ /* 0x00006400000c000b */
[----:B01----:R-:W-:Y:S01]  /*17d70*/  ENDCOLLECTIVE ;  /* 0x000000000000791b */ /* 0x003fe20003800000 */
.L_x_1215:
[----:B------:R-:W-:Y:S05]  /*17d80*/  BSYNC B0 ;  /* 0x0000000000007941 */ /* 0x000fea0003800000 */
.L_x_1214:
        /* <DEDUP_REMOVED lines=8> */
.L_x_1216:
[----:B------:R-:W-:Y:S01]  /*17e10*/  IMAD.MOV.U32 R12, RZ, RZ, 0x4 ;  /* 0x00000004ff0c7424 */ /* 0x000fe200078e00ff */
[----:B------:R-:W-:-:S05]  /*17e20*/  SEL R2, R14, RZ, P2 ;  /* 0x000000ff0e027207 */ /* 0x000fca0001000000 */
[----:B------:R-:W-:-:S04]  /*17e30*/  IMAD.IADD R2, R13, 0x1, R2 ;  /* 0x000000010d027824 */ /* 0x000fc800078e0202 */
[----:B------:R-:W-:-:S07]  /*17e40*/  IMAD.MOV.U32 R13, RZ, RZ, R2 ;  /* 0x000000ffff0d7224 */ /* 0x000fce00078e0002 */
[----:B------:R-:W-:Y:S05]  /*17e50*/  WARPSYNC.COLLECTIVE R15, `(.L_x_1217) ;  /* 0x000000000f087348 */ /* 0x000fea0003c00000 */
[----:B------:R0:W1:Y:S02]  /*17e60*/  SHFL.UP P6, R14, R13, R12, R11 ;  /* 0x0400000c0d0e7389 */ /* 0x00006400000c000b */
[----:B01----:R-:W-:Y:S01]  /*17e70*/  ENDCOLLECTIVE ;  /* 0x000000000000791b */ /* 0x003fe20003800000 */
.L_x_1217:
[----:B------:R-:W-:Y:S01]  /*17e80*/  IMAD.MOV.U32 R12, RZ, RZ, 0x8 ;  /* 0x00000008ff0c7424 */ /* 0x000fe200078e00ff */
[----:B------:R-:W-:-:S05]  /*17e90*/  SEL R3, R14, RZ, P3 ;  /* 0x000000ff0e037207 */ /* 0x000fca0001800000 */
[----:B------:R-:W-:-:S04]  /*17ea0*/  IMAD.IADD R3, R2, 0x1, R3 ;  /* 0x0000000102037824 */ /* 0x000fc800078e0203 */
[----:B------:R-:W-:-:S07]  /*17eb0*/  IMAD.MOV.U32 R13, RZ, RZ, R3 ;  /* 0x000000ffff0d7224 */ /* 0x000fce00078e0003 */
[----:B------:R-:W-:Y:S05]  /*17ec0*/  WARPSYNC.COLLECTIVE R15, `(.L_x_1218) ;  /* 0x000000000f087348 */ /* 0x000fea0003c00000 */
[----:B------:R0:W1:Y:S02]  /*17ed0*/  SHFL.UP P6, R14, R13, R12, R11 ;  /* 0x0400000c0d0e7389 */ /* 0x00006400000c000b */
[----:B01----:R-:W-:Y:S01]  /*17ee0*/  ENDCOLLECTIVE ;  /* 0x000000000000791b */ /* 0x003fe20003800000 */
.L_x_1218:
[----:B------:R-:W-:Y:S01]  /*17ef0*/  IMAD.MOV.U32 R12, RZ, RZ, 0x10 ;  /* 0x00000010ff0c7424 */ /* 0x000fe200078e00ff */
[----:B------:R-:W-:-:S05]  /*17f00*/  SEL R14, R14, RZ, P4 ;  /* 0x000000ff0e0e7207 */ /* 0x000fca0002000000 */
[----:B------:R-:W-:-:S04]  /*17f10*/  IMAD.IADD R5, R3, 0x1, R14 ;  /* 0x0000000103057824 */ /* 0x000fc800078e020e */
[----:B------:R-:W-:-:S07]  /*17f20*/  IMAD.MOV.U32 R13, RZ, RZ, R5 ;  /* 0x000000ffff0d7224 */ /* 0x000fce00078e0005 */
[----:B------:R-:W-:Y:S05]  /*17f30*/  WARPSYNC.COLLECTIVE R15, `(.L_x_1219) ;  /* 0x000000000f087348 */ /* 0x000fea0003c00000 */
[----:B------:R0:W1:Y:S02]  /*17f40*/  SHFL.UP P6, R14, R13, R12, R11 ;  /* 0x0400000c0d0e7389 */ /* 0x00006400000c000b */
[----:B01----:R-:W-:Y:S01]  /*17f50*/  ENDCOLLECTIVE ;  /* 0x000000000000791b */ /* 0x003fe20003800000 */
.L_x_1219:
        /* <DEDUP_REMOVED lines=8> */
.L_x_1220:
[----:B------:R-:W-:Y:S05]  /*17fe0*/  BRA `(.L_x_1221) ;  /* 0xffffffbc00ec7947 */ /* 0x000fea000383ffff */
.L_x_1117:
[----:B------:R-:W-:Y:S01]  /*17ff0*/  BSSY B0, `(.L_x_1222) ;  /* 0x0000006000007945 */ /* 0x000fe20003800000 */
[----:B------:R-:W-:Y:S01]  /*18000*/  PLOP3.LUT P6, PT, P6, PT, PT, 0x8, 0x0 ;  /* 0x000000000000781c */ /* 0x000fe200037ce170 */
[----:B------:R-:W-:-:S12]  /*18010*/  IMAD.MOV.U32 R15, RZ, RZ, -0x1 ;  /* 0xffffffffff0f7424 */ /* 0x000fd800078e00ff */
[----:B0-----:R-:W-:Y:S05]  /*18020*/  WARPSYNC.COLLECTIVE R15, `(.L_x_1223) ;  /* 0x000000000f087348 */ /* 0x001fea0003c00000 */
[----:B------:R-:W-:Y:S01]  /*18030*/  VOTE.ANY R14, PT, P6 ;  /* 0x00000000000e7806 */ /* 0x000fe200030e0100 */
[----:B0-----:R-:W-:Y:S06]  /*18040*/  ENDCOLLECTIVE ;  /* 0x000000000000791b */ /* 0x001fec0003800000 */
.L_x_1223:
[----:B------:R-:W-:Y:S05]  /*18050*/  BSYNC B0 ;  /* 0x0000000000007941 */ /* 0x000fea0003800000 */
.L_x_1222:
        /* <DEDUP_REMOVED lines=9> */
.L_x_1224:
[----:B------:R-:W-:Y:S02]  /*180f0*/  IMAD.MOV.U32 R13, RZ, RZ, R4 ;  /* 0x000000ffff0d7224 */ /* 0x000fe400078e0004 */
[----:B------:R-:W-:-:S07]  /*18100*/  IMAD.MOV.U32 R7, RZ, RZ, R14 ;  /* 0x000000ffff077224 */ /* 0x000fce00078e000e */
[----:B------:R-:W-:Y:S05]  /*18110*/  WARPSYNC.COLLECTIVE R15, `(.L_x_1225) ;  /* 0x000000000f087348 */ /* 0x000fea0003c00000 */
[----:B------:R0:W1:Y:S02]  /*18120*/  SHFL.IDX P6, R14, R13, R12, R11 ;  /* 0x0000000c0d0e7389 */ /* 0x00006400000c000b */
[----:B01----:R-:W-:Y:S01]  /*18130*/  ENDCOLLECTIVE ;  /* 0x000000000000791b */ /* 0x003fe20003800000 */
.L_x_1225:
[----:B------:R-:W-:Y:S01]  /*18140*/  IMAD.MOV.U32 R4, RZ, RZ, R14 ;  /* 0x000000ffff047224 */ /* 0x000fe200078e000e */
[----:B------:R-:W-:Y:S06]  /*18150*/  BRA `(.L_x_1226) ;  /* 0xffffffbc00cc7947 */ /* 0x000fec000383ffff */
.L_x_1119:
[----:B------:R-:W-:Y:S01]  /*18160*/  BSSY B0, `(.L_x_1227) ;  /* 0x0000007000007945 */ /* 0x000fe20003800000 */
[----:B------:R-:W-:Y:S02]  /*18170*/  IMAD.MOV.U32 R13, RZ, RZ, R3 ;  /* 0x000000ffff0d7224 */ /* 0x000fe400078e0003 */
[----:B------:R-:W-:Y:S02]  /*18180*/  IMAD.MOV.U32 R11, RZ, RZ, 0x1f ;  /* 0x0000001fff0b7424 */ /* 0x000fe400078e00ff */
[----:B------:R-:W-:-:S07]  /*18190*/  IMAD.MOV.U32 R15, RZ, RZ, -0x1 ;  /* 0xffffffffff0f7424 */ /* 0x000fce00078e00ff */
[----:B0123--:R-:W-:Y:S05]  /*181a0*/  WARPSYNC.COLLECTIVE R15, `(.L_x_1228) ;  /* 0x000000000f087348 */ /* 0x00ffea0003c00000 */
[----:B------:R4:W0:Y:S02]  /*181b0*/  SHFL.IDX P6, R14, R13, R12, R11 ;  /* 0x0000000c0d0e7389 */ /* 0x00082400000c000b */
[----:B01234-:R-:W-:Y:S01]  /*181c0*/  ENDCOLLECTIVE ;  /* 0x000000000000791b */ /* 0x01ffe20003800000 */
.L_x_1228:
[----:B------:R-:W-:Y:S05]  /*181d0*/  BSYNC B0 ;  /* 0x0000000000007941 */ /* 0x000fea0003800000 */
.L_x_1227:
[----:B------:R-:W-:Y:S01]  /*181e0*/  IMAD.MOV.U32 R24, RZ, RZ, R14 ;  /* 0x000000ffff187224 */ /* 0x000fe200078e000e */
[----:B------:R-:W-:Y:S06]  /*181f0*/  BRA `(.L_x_1118) ;  /* 0xffffffbc00bc7947 */ /* 0x000fec000383ffff */
.L_x_1123:
[----:B0-----:R0:W1:Y:S02]  /*18200*/  SYNCS.PHASECHK.TRANS64.TRYWAIT P0, [R5+URZ+0x38820], R0 ;  /* 0x03882000050075a7 */ /* 0x001064000800017f */
[----:B-1----:R-:W-:Y:S05]  /*18210*/  @!P0 NANOSLEEP.SYNCS 0x989680 ;  /* 0x009896800000895d */ /* 0x002fea0003900000 */
[----:B------:R-:W1:Y:S02]  /*18220*/  @!P0 SYNCS.PHASECHK.TRANS64 P0, [R5+URZ+0x38820], R0 ;  /* 0x03882000050085a7 */ /* 0x000e64000800007f */
[----:B-1----:R-:W-:Y:S05]  /*18230*/  @!P0 BRA `(.L_x_1123) ;  /* 0xfffffffc00f08947 */ /* 0x002fea000383ffff */
[----:B------:R-:W-:Y:S05]  /*18240*/  BRA `(.L_x_1229) ;  /* 0xffffffc400147947 */ /* 0x000fea000383ffff */
.L_x_1124:
        /* <DEDUP_REMOVED lines=11> */
.L_x_1231:
[----:B------:R-:W-:Y:S05]  /*18300*/  BSYNC B0 ;  /* 0x0000000000007941 */ /* 0x000fea0003800000 */
.L_x_1230:
[----:B------:R-:W-:Y:S05]  /*18310*/  BRA `(.L_x_1232) ;  /* 0xffffffc000fc7947 */ /* 0x000fea000383ffff */
.L_x_1127:
[----:B------:R-:W-:Y:S01]  /*18320*/  BSSY B1, `(.L_x_1233) ;  /* 0x0000006000017945 */ /* 0x000fe20003800000 */
[----:B------:R-:W-:-:S07]  /*18330*/  IMAD.MOV.U32 R15, RZ, RZ, -0x1 ;  /* 0xffffffffff0f7424 */ /* 0x000fce00078e00ff */
[----:B0-234-:R-:W-:Y:S05]  /*18340*/  WARPSYNC.COLLECTIVE R15, `(.L_x_1234) ;  /* 0x000000000f0c7348 */ /* 0x01dfea0003c00000 */
[----:B------:R-:W-:Y:S02]  /*18350*/  ELECT P6, UR62, PT ;  /* 0x00000000003e782f */ /* 0x000fe400038c0000 */
[----:B------:R-:W-:Y:S01]  /*18360*/  MOV R14, UR62 ;  /* 0x0000003e000e7c02 */ /* 0x000fe20008000f00 */
[----:B0-234-:R-:W-:Y:S10]  /*18370*/  ENDCOLLECTIVE ;  /* 0x000000000000791b */ /* 0x01dff40003800000 */
.L_x_1234:
[----:B------:R-:W-:Y:S05]  /*18380*/  BSYNC B1 ;  /* 0x0000000000017941 */ /* 0x000fea0003800000 */
.L_x_1233:
[----:B------:R-:W-:Y:S05]  /*18390*/  BRA `(.L_x_1235) ;  /* 0xffffffc000f47947 */ /* 0x000fea000383ffff */
.L_x_1129:
[----:B0-----:R0:W1:Y:S02]  /*183a0*/  SYNCS.PHASECHK.TRANS64.TRYWAIT P1, [R3+URZ+0x38840], R2 ;  /* 0x03884002030075a7 */ /* 0x001064000802017f */
[----:B-1----:R-:W-:Y:S05]  /*183b0*/  @!P1 NANOSLEEP.SYNCS 0x989680 ;  /* 0x009896800000995d */ /* 0x002fea0003900000 */
[----:B------:R-:W1:Y:S02]  /*183c0*/  @!P1 SYNCS.PHASECHK.TRANS64 P1, [R3+URZ+0x38840], R2 ;  /* 0x03884002030095a7 */ /* 0x000e64000802007f */
[----:B-1----:R-:W-:Y:S05]  /*183d0*/  @!P1 BRA `(.L_x_1129) ;  /* 0xfffffffc00f09947 */ /* 0x002fea000383ffff */
[----:B------:R-:W-:Y:S05]  /*183e0*/  BRA `(.L_x_1236) ;  /* 0xffffffc400147947 */ /* 0x000fea000383ffff */
.L_x_1131:
[----:B-1----:R1:W0:Y:S02]  /*183f0*/  SYNCS.PHASECHK.TRANS64.TRYWAIT P1, [R5+URZ+0x38840], R0 ;  /* 0x03884000050075a7 */ /* 0x002224000802017f */
[----:B0-----:R-:W-:Y:S05]  /*18400*/  @!P1 NANOSLEEP.SYNCS 0x989680 ;  /* 0x009896800000995d */ /* 0x001fea0003900000 */
[----:B------:R-:W0:Y:S02]  /*18410*/  @!P1 SYNCS.PHASECHK.TRANS64 P1, [R5+URZ+0x38840], R0 ;  /* 0x03884000050095a7 */ /* 0x000e24000802007f */
[----:B0-----:R-:W-:Y:S05]  /*18420*/  @!P1 BRA `(.L_x_1131) ;  /* 0xfffffffc00f09947 */ /* 0x001fea000383ffff */
[----:B------:R-:W-:Y:S05]  /*18430*/  BRA `(.L_x_1237) ;  /* 0xffffffc400207947 */ /* 0x000fea000383ffff */
.L_x_1133:
[----:B------:R0:W0:Y:S02]  /*18440*/  SYNCS.PHASECHK.TRANS64.TRYWAIT P1, [R3+URZ+0x38860], R2 ;  /* 0x03886002030075a7 */ /* 0x000024000802017f */
[----:B0-----:R-:W-:Y:S05]  /*18450*/  @!P1 NANOSLEEP.SYNCS 0x989680 ;  /* 0x009896800000995d */ /* 0x001fea0003900000 */
[----:B------:R-:W0:Y:S02]  /*18460*/  @!P1 SYNCS.PHASECHK.TRANS64 P1, [R3+URZ+0x38860], R2 ;  /* 0x03886002030095a7 */ /* 0x000e24000802007f */
[----:B0-----:R-:W-:Y:S05]  /*18470*/  @!P1 BRA `(.L_x_1133) ;  /* 0xfffffffc00f09947 */ /* 0x001fea000383ffff */
[----:B------:R-:W-:Y:S05]  /*18480*/  BRA `(.L_x_1238) ;  /* 0xffffffc4001c7947 */ /* 0x000fea000383ffff */
.L_x_1239:
        /* <DEDUP_REMOVED lines=15> */
.L_x_5650:


//--------------------- .text._ZN7cutlass13device_kernelIN5flash11enable_sm90INS1_16FlashAttnFwdSm90INS1_25CollectiveMainloopFwdSm90ILi2EN4cute5tupleIJNS5_1CILi1EEES8_S8_EEENS6_IJNS7_ILi64EEESA_SA_EEELi512ENS_6half_tEfNS_4arch4Sm90ELb0ELb0ELb0ELb1ELb1ELb1ELb1ELb0ELb0ELb1ELb1ELb0EEENS1_21CollectiveEpilogueFwdINS6_IJSA_NS7_ILi512EEESA_EEES9_SC_SE_Li256ELb1ELb1ELb1ELb0EEENS1_36VarlenDynamicPersistentTileSchedulerILi64ELi64ELi256ELi128ELb1ELb1ELb1ELb0ELb1ELb1EEEEEEEEEvNT_6ParamsE --------------------------
	.section	.text._ZN7cutlass13device_kernelIN5flash11enable_sm90INS1_16FlashAttnFwdSm90INS1_25CollectiveMainloopFwdSm90ILi2EN4cute5tupleIJNS5_1CILi1EEES8_S8_EEENS6_IJNS7_ILi64EEESA_SA_EEELi512ENS_6half_tEfNS_4arch4Sm90ELb0ELb0ELb0ELb1ELb1ELb1ELb1ELb0ELb0ELb1ELb1ELb0EEENS1_21CollectiveEpilogueFwdINS6_IJSA_NS7_ILi512EEESA_EEES9_SC_SE_Li256ELb1ELb1ELb1ELb0EEENS1_36VarlenDynamicPersistentTileSchedulerILi64ELi64ELi256ELi128ELb1ELb1ELb1ELb0ELb1ELb1EEEEEEEEEvNT_6ParamsE,"ax",@progbits
	.align	128
.text._ZN7cutlass13device_kernelIN5flash11enable_sm90INS1_16FlashAttnFwdSm90INS1_25CollectiveMainloopFwdSm90ILi2EN4cute5tupleIJNS5_1CILi1EEES8_S8_EEENS6_IJNS7_ILi64EEESA_SA_EEELi512ENS_6half_tEfNS_4arch4Sm90ELb0ELb0ELb0ELb1ELb1ELb1ELb1ELb0ELb0ELb1ELb1ELb0EEENS1_21CollectiveEpilogueFwdINS6_IJSA_NS7_ILi512EEESA_EEES9_SC_SE_Li256ELb1ELb1ELb1ELb0EEENS1_36VarlenDynamicPersistentTileSchedulerILi64ELi64ELi256ELi128ELb1ELb1ELb1ELb0ELb1ELb1EEEEEEEEEvNT_6ParamsE:
        .type           _ZN7cutlass13device_kernelIN5flash11enable_sm90INS1_16FlashAttnFwdSm90INS1_25CollectiveMainloopFwdSm90ILi2EN4cute5tupleIJNS5_1CILi1EEES8_S8_EEENS6_IJNS7_ILi64EEESA_SA_EEELi512ENS_6half_tEfNS_4arch4Sm90ELb0ELb0ELb0ELb1ELb1ELb1ELb1ELb0ELb0ELb1ELb1ELb0EEENS1_21CollectiveEpilogueFwdINS6_IJSA_NS7_ILi512EEESA_EEES9_SC_SE_Li256ELb1ELb1ELb1ELb0EEENS1_36VarlenDynamicPersistentTileSchedulerILi64ELi64ELi256ELi128ELb1ELb1ELb1ELb0ELb1ELb1EEEEEEEEEvNT_6ParamsE,@function
        .size           _ZN7cutlass13device_kernelIN5flash11enable_sm90INS1_16FlashAttnFwdSm90INS1_25CollectiveMainloopFwdSm90ILi2EN4cute5tupleIJNS5_1CILi1EEES8_S8_EEENS6_IJNS7_ILi64EEESA_SA_EEELi512ENS_6half_tEfNS_4arch4Sm90ELb0ELb0ELb0ELb1ELb1ELb1ELb1ELb0ELb0ELb1ELb1ELb0EEENS1_21CollectiveEpilogueFwdINS6_IJSA_NS7_ILi512EEESA_EEES9_SC_SE_Li256ELb1ELb1ELb1ELb0EEENS1_36VarlenDynamicPersistentTileSchedulerILi64ELi64ELi256ELi128ELb1ELb1ELb1ELb0ELb1ELb1EEEEEEEEEvNT_6ParamsE,(.L_x_5651 - _ZN7cutlass13device_kernelIN5flash11enable_sm90INS1_16FlashAttnFwdSm90INS1_25CollectiveMainloopFwdSm90ILi2EN4cute5tupleIJNS5_1CILi1EEES8_S8_EEENS6_IJNS7_ILi64EEESA_SA_EEELi512ENS_6half_tEfNS_4arch4Sm90ELb0ELb0ELb0ELb1ELb1ELb1ELb1ELb0ELb0ELb1ELb1ELb0EEENS1_21CollectiveEpilogueFwdINS6_IJSA_NS7_ILi512EEESA_EEES9_SC_SE_Li256ELb1ELb1ELb1ELb0EEENS1_36VarlenDynamicPersistentTileSchedulerILi64ELi64ELi256ELi128ELb1ELb1ELb1ELb0ELb1ELb1EEEEEEEEEvNT_6ParamsE)
        .other          _ZN7cutlass13device_kernelIN5flash11enable_sm90INS1_16FlashAttnFwdSm90INS1_25CollectiveMainloopFwdSm90ILi2EN4cute5tupleIJNS5_1CILi1EEES8_S8_EEENS6_IJNS7_ILi64EEESA_SA_EEELi512ENS_6half_tEfNS_4arch4Sm90ELb0ELb0ELb0ELb1ELb1ELb1ELb1ELb0ELb0ELb1ELb1ELb0EEENS1_21CollectiveEpilogueFwdINS6_IJSA_NS7_ILi512EEESA_EEES9_SC_SE_Li256ELb1ELb1ELb1ELb0EEENS1_36VarlenDynamicPersistentTileSchedulerILi64ELi64ELi256ELi128ELb1ELb1ELb1ELb0ELb1ELb1EEEEEEEEEvNT_6ParamsE,@"STO_CUDA_ENTRY STV_DEFAULT"
_ZN7cutlass13device_kernelIN5flash11enable_sm90INS1_16FlashAttnFwdSm90INS1_25CollectiveMainloopFwdSm90ILi2EN4cute5tupleIJNS5_1CILi1EEES8_S8_EEENS6_IJNS7_ILi64EEESA_SA_EEELi512ENS_6half_tEfNS_4arch4Sm90ELb0ELb0ELb0ELb1ELb1ELb1ELb1ELb0ELb0ELb1ELb1ELb0EEENS1_21CollectiveEpilogueFwdINS6_IJSA_NS7_ILi512EEESA_EEES9_SC_SE_Li256ELb1ELb1ELb1ELb0EEENS1_36VarlenDynamicPersistentTileSchedulerILi64ELi64ELi256ELi128ELb1ELb1ELb1ELb0ELb1ELb1EEEEEEEEEvNT_6ParamsE:
[----:B------:R-:W0:Y:S02]  /*0000*/  LDC R1, c[0x0][0x28] ;  /* 0x00000a00ff017b82 */ /* 0x000e240000000800 */
[----:B0-----:R-:W-:Y:S01]  /*0010*/  VIADD R1, R1, 0xffffff90 ;  /* 0xffffff9001017836 */ /* 0x001fe20000000000 */
[----:B------:R-:W0:Y:S01]  /*0020*/  S2R R0, SR_TID.X ;  /* 0x0000000000007919 */ /* 0x000e220000002100 */
[----:B------:R-:W-:Y:S01]  /*0030*/  ELECT P0, URZ, PT ;  /* 0x00000000003f782f */ /* 0x000fe20003800000 */
[----:B------:R-:W-:Y:S01]  /*0040*/  BSSY B0, `(.L_x_1240) ;  /* 0x000000e000007945 */ /* 0x000fe20003800000 */
[--C-:B0-----:R-:W-:Y:S02]  /*0050*/  SHF.R.U32.HI R2, RZ, 0x5, R0.reuse ;  /* 0x00000005ff027819 */ /* 0x101fe40000011600 */
[----:B------:R-:W-:-:S03]  /*0060*/  SHF.R.U32.HI R4, RZ, 0x7, R0 ;  /* 0x00000007ff047819 */ /* 0x000fc60000011600 */
[----:B------:R-:W0:Y:S02]  /*0070*/  SHFL.IDX PT, R3, R2, RZ, 0x1f ;  /* 0x00001fff02037589 */ /* 0x000e2400000e0000 */
[----:B0-----:R-:W-:-:S13]  /*0080*/  ISETP.EQ.AND P0, PT, R3, RZ, P0 ;  /* 0x000000ff0300720c */ /* 0x001fda0000702270 */
        /* <DEDUP_REMOVED lines=9> */
.L_x_1241:
[----:B------:R-:W-:Y:S05]  /*0120*/  BSYNC B0 ;  /* 0x0000000000007941 */ /* 0x000fea0003800000 */
.L_x_1240:
        /* <DEDUP_REMOVED lines=21> */
[----:B0-----:R0:W1:Y:S01]  /*0280*/  @UP1 SYNCS.EXCH.64 URZ, [UR8+0x38800], UR4 ;  /* 0x03880004083f15b2 */ /* 0x0010620008000100 */
[----:B------:R0:W2:Y:S04]  /*0290*/  @UP2 SYNCS.EXCH.64 URZ, [UR8+0x38810], UR4 ;  /* 0x03881004083f25b2 */ /* 0x0000a80008000100 */
[----:B------:R0:W3:Y:S01]  /*02a0*/  @UP3 SYNCS.EXCH.64 URZ, [UR8+0x38820], UR6 ;  /* 0x03882006083f35b2 */ /* 0x0000e20008000100 */
        /* <DEDUP_REMOVED lines=14> */
[----:B----4-:R-:W-:Y:S01]  /*0390*/  NOP ;  /* 0x0000000000007918 */ /* 0x010fe20000000000 */
.L_x_1242:
[----:B------:R-:W4:Y:S01]  /*03a0*/  SHFL.IDX PT, R3, R2, RZ, 0x1f ;  /* 0x00001fff02037589 */ /* 0x000f2200000e0000 */
[----:B------:R-:W-:Y:S01]  /*03b0*/  NOP ;  /* 0x0000000000007918 */ /* 0x000fe20000000000 */
[----:B----4-:R-:W-:-:S13]  /*03c0*/  ISETP.NE.AND P0, PT, R3, RZ, PT ;  /* 0x000000ff0300720c */ /* 0x010fda0003f05270 */
        /* <DEDUP_REMOVED lines=18> */
[----:B----4-:R-:W-:Y:S01]  /*04f0*/  NOP ;  /* 0x0000000000007918 */ /* 0x010fe20000000000 */
.L_x_1243:
[----:B------:R-:W4:Y:S01]  /*0500*/  SHFL.IDX PT, R3, R2, RZ, 0x1f ;  /* 0x00001fff02037589 */ /* 0x000f2200000e0000 */
[----:B------:R-:W-:Y:S01]  /*0510*/  NOP ;  /* 0x0000000000007918 */ /* 0x000fe20000000000 */
[----:B----4-:R-:W-:-:S13]  /*0520*/  ISETP.NE.AND P0, PT, R3, RZ, PT ;  /* 0x000000ff0300720c */ /* 0x010fda0003f05270 */
        /* <DEDUP_REMOVED lines=15> */
.L_x_1244:
        /* <DEDUP_REMOVED lines=22> */
.L_x_1245:
        /* <DEDUP_REMOVED lines=22> */
.L_x_1246:
[----:B------:R-:W-:Y:S01]  /*08e0*/  PLOP3.LUT P0, PT, PT, PT, UP0, 0x80, 0x0 ;  /* 0x000000000000781c */ /* 0x000fe20003f0f008 */
[----:B------:R-:W-:Y:S01]  /*08f0*/  UMOV UR36, 0x1 ;  /* 0x0000000100247882 */ /* 0x000fe20000000000 */
[----:B------:R-:W-:Y:S01]  /*0900*/  NOP ;  /* 0x0000000000007918 */ /* 0x000fe20000000000 */
[----:B------:R-:W-:Y:S01]  /*0910*/  USEL UR36, UR36, 0x2, !UP0 ;  /* 0x0000000224247887 */ /* 0x000fe2000c000000 */
[----:B------:R-:W-:Y:S01]  /*0920*/  BSSY B9, `(.L_x_1247) ;  /* 0x0001d93000097945 */ /* 0x000fe20003800000 */
[----:B------:R-:W-:Y:S01]  /*0930*/  ULDC.64 UR42, c[0x0][0x208] ;  /* 0x00008200002a7ab9 */ /* 0x000fe20000000a00 */
[----:B0123--:R-:W-:Y:S07]  /*0940*/  BAR.SYNC.DEFER_BLOCKING 0x0 ;  /* 0x0000000000007b1d */ /* 0x00ffee0000010000 */
[----:B------:R-:W-:Y:S05]  /*0950*/  @!P0 BRA `(.L_x_1248) ;  /* 0x00000150003c8947 */ /* 0x000fea0003800000 */
.L_x_1249:
[----:B------:R-:W-:-:S08]  /*0960*/  NOP ;  /* 0x0000000000007918 */ /* 0x000fd00000000000 */
[----:B------:R-:W0:Y:S02]  /*0970*/  USETMAXREG.TRY_ALLOC.CTAPOOL UP0, 0xe8 ;  /* 0x000000e8000079c8 */ /* 0x000e240008000600 */
[----:B0-----:R-:W-:-:S13]  /*0980*/  PLOP3.LUT P0, PT, PT, PT, UP0, 0x80, 0x0 ;  /* 0x000000000000781c */ /* 0x001fda0003f0f008 */
[----:B------:R-:W-:Y:S05]  /*0990*/  @!P0 BRA `(.L_x_1249) ;  /* 0xfffffffc00f08947 */ /* 0x000fea000383ffff */
[----:B------:R-:W-:Y:S01]  /*09a0*/  SHF.R.U32.HI R2, RZ, 0x7, R0 ;  /* 0x00000007ff027819 */ /* 0x000fe20000011600 */
[----:B------:R-:W0:Y:S01]  /*09b0*/  S2UR UR4, SR_CgaCtaId ;  /* 0x00000000000479c3 */ /* 0x000e220000008800 */
[----:B------:R-:W-:Y:S02]  /*09c0*/  MOV R3, 0x400 ;  /* 0x0000040000037802 */ /* 0x000fe40000000f00 */
[----:B------:R-:W-:-:S13]  /*09d0*/  ISETP.NE.AND P0, PT, R2, 0x1, PT ;  /* 0x000000010200780c */ /* 0x000fda0003f05270 */
        /* <DEDUP_REMOVED lines=12> */
[----:B------:R-:W-:Y:S01]  /*0aa0*/  CS2R R186, SRZ ;  /* 0x0000000000ba7805 */ /* 0x000fe2000001ff00 */
[----:B------:R-:W-:Y:S01]  /*0ab0*/  IMAD.MOV.U32 R226, RZ, RZ, 0x40 ;  /* 0x00000040ffe27424 */ /* 0x000fe200078e00ff */
[----:B------:R-:W-:Y:S01]  /*0ac0*/  ULOP3.LUT UR37, UR36, 0x1, URZ, 0xfc, !UPT ;  /* 0x0000000124257892 */ /* 0x000fe2000f8efc3f */
[----:B------:R-:W-:Y:S01]  /*0ad0*/  IMAD.MOV.U32 R23, RZ, RZ, RZ ;  /* 0x000000ffff177224 */ /* 0x000fe200078e00ff */
[----:B------:R-:W-:Y:S01]  /*0ae0*/  SHF.R.S32.HI R3, RZ, 0x1f, R0 ;  /* 0x0000001fff037819 */ /* 0x000fe20000011400 */
[----:B------:R-:W-:-:S03]  /*0af0*/  IMAD.MOV.U32 R17, RZ, RZ, RZ ;  /* 0x000000ffff117224 */ /* 0x000fc600078e00ff */
[CC--:B------:R-:W-:Y:S02]  /*0b00*/  LEA.HI R4, R3.reuse, R0.reuse, RZ, 0x7 ;  /* 0x0000000003047211 */ /* 0x0c0fe400078f38ff */
[CC--:B------:R-:W-:Y:S02]  /*0b10*/  LEA.HI R5, R3.reuse, R0.reuse, RZ, 0x4 ;  /* 0x0000000003057211 */ /* 0x0c0fe400078f20ff */
[CC--:B------:R-:W-:Y:S02]  /*0b20*/  LEA.HI R6, R3.reuse, R0.reuse, RZ, 0x5 ;  /* 0x0000000003067211 */ /* 0x0c0fe400078f28ff */
[CC--:B------:R-:W-:Y:S02]  /*0b30*/  LEA.HI R14, R3.reuse, R0.reuse, RZ, 0x2 ;  /* 0x00000000030e7211 */ /* 0x0c0fe400078f10ff */
[----:B------:R-:W-:Y:S02]  /*0b40*/  LEA.HI R8, R3, R0, RZ, 0x3 ;  /* 0x0000000003087211 */ /* 0x000fe400078f18ff */
[----:B------:R-:W-:-:S02]  /*0b50*/  LOP3.LUT R3, R4, 0xffffff80, RZ, 0xc0, !PT ;  /* 0xffffff8004037812 */ /* 0x000fc400078ec0ff */
[C---:B------:R-:W-:Y:S02]  /*0b60*/  LOP3.LUT R7, R5.reuse, 0xfffffff0, RZ, 0xc0, !PT ;  /* 0xfffffff005077812 */ /* 0x040fe400078ec0ff */
[----:B------:R-:W-:Y:S01]  /*0b70*/  LOP3.LUT R9, R14, 0xfffffffc, RZ, 0xc0, !PT ;  /* 0xfffffffc0e097812 */ /* 0x000fe200078ec0ff */
[----:B------:R-:W-:Y:S01]  /*0b80*/  IMAD.IADD R3, R0, 0x1, -R3 ;  /* 0x0000000100037824 */ /* 0x000fe200078e0a03 */
[----:B------:R-:W-:Y:S01]  /*0b90*/  LOP3.LUT R11, R8, 0xfffffff8, RZ, 0xc0, !PT ;  /* 0xfffffff8080b7812 */ /* 0x000fe200078ec0ff */
[C---:B------:R-:W-:Y:S01]  /*0ba0*/  IMAD.IADD R8, R0.reuse, 0x1, -R7 ;  /* 0x0000000100087824 */ /* 0x040fe200078e0a07 */
[----:B------:R-:W-:Y:S01]  /*0bb0*/  SHF.R.S32.HI R10, RZ, 0x4, R5 ;  /* 0x00000004ff0a7819 */ /* 0x000fe20000011405 */
[C---:B------:R-:W-:Y:S01]  /*0bc0*/  IMAD.IADD R188, R0.reuse, 0x1, -R9 ;  /* 0x0000000100bc7824 */ /* 0x040fe200078e0a09 */
[--C-:B------:R-:W-:Y:S01]  /*0bd0*/  SHF.R.S32.HI R223, RZ, 0x5, R6.reuse ;  /* 0x00000005ffdf7819 */ /* 0x100fe20000011406 */
[----:B------:R-:W-:Y:S01]  /*0be0*/  IMAD.IADD R192, R0, 0x1, -R11 ;  /* 0x0000000100c07824 */ /* 0x000fe200078e0a0b */
[----:B------:R-:W-:Y:S01]  /*0bf0*/  SHF.R.S32.HI R0, RZ, 0x1f, R3 ;  /* 0x0000001fff007819 */ /* 0x000fe20000011403 */
[----:B------:R-:W-:Y:S01]  /*0c00*/  IMAD.SHL.U32 R18, R188, 0x8, RZ ;  /* 0x00000008bc127824 */ /* 0x000fe200078e00ff */
[----:B------:R-:W-:Y:S01]  /*0c10*/  SHF.R.S32.HI R12, RZ, 0x1f, R6 ;  /* 0x0000001fff0c7819 */ /* 0x000fe20000011406 */
[----:B------:R-:W-:Y:S01]  /*0c20*/  IMAD.SHL.U32 R192, R192, 0x8, RZ ;  /* 0x00000008c0c07824 */ /* 0x000fe200078e00ff */
[----:B------:R-:W-:Y:S01]  /*0c30*/  SHF.R.S32.HI R7, RZ, 0x1f, R8 ;  /* 0x0000001fff077819 */ /* 0x000fe20000011408 */
[C---:B------:R-:W-:Y:S01]  /*0c40*/  VIADD R213, R18.reuse, 0x60 ;  /* 0x0000006012d57836 */ /* 0x040fe20000000000 */
[----:B------:R-:W-:Y:S01]  /*0c50*/  LEA.HI R6, R5, R10, RZ, 0x1 ;  /* 0x0000000a05067211 */ /* 0x000fe200078f08ff */
[----:B------:R-:W-:Y:S01]  /*0c60*/  VIADD R214, R18, 0x40 ;  /* 0x0000004012d67836 */ /* 0x000fe20000000000 */
[----:B------:R-:W-:Y:S01]  /*0c70*/  LEA.HI R5, R0, R3, RZ, 0x2 ;  /* 0x0000000300057211 */ /* 0x000fe200078f10ff */
[C---:B------:R-:W-:Y:S01]  /*0c80*/  VIADD R212, R18.reuse, 0x80 ;  /* 0x0000008012d47836 */ /* 0x040fe20000000000 */
[----:B------:R-:W-:Y:S01]  /*0c90*/  LEA.HI R9, R7, R8, RZ, 0x3 ;  /* 0x0000000807097211 */ /* 0x000fe200078f18ff */
[----:B------:R-:W-:Y:S01]  /*0ca0*/  VIADD R211, R18, 0xa0 ;  /* 0x000000a012d37836 */ /* 0x000fe20000000000 */
[----:B------:R-:W-:Y:S01]  /*0cb0*/  LEA.HI R12, R12, R223, RZ, 0x2 ;  /* 0x000000df0c0c7211 */ /* 0x000fe200078f10ff */
[----:B------:R-:W-:Y:S01]  /*0cc0*/  VIADD R210, R18, 0xc0 ;  /* 0x000000c012d27836 */ /* 0x000fe20000000000 */
[----:B------:R-:W-:Y:S01]  /*0cd0*/  LOP3.LUT R13, R6, 0x1ffffffe, RZ, 0xc0, !PT ;  /* 0x1ffffffe060d7812 */ /* 0x000fe200078ec0ff */
[C---:B------:R-:W-:Y:S01]  /*0ce0*/  VIADD R209, R18.reuse, 0xe0 ;  /* 0x000000e012d17836 */ /* 0x040fe20000000000 */
[--C-:B------:R-:W-:Y:S01]  /*0cf0*/  SHF.R.S32.HI R6, RZ, 0x2, R5.reuse ;  /* 0x00000002ff067819 */ /* 0x100fe20000011405 */
[----:B------:R-:W-:Y:S01]  /*0d00*/  VIADD R208, R18, 0x100 ;  /* 0x0000010012d07836 */ /* 0x000fe20000000000 */
[----:B------:R-:W-:Y:S01]  /*0d10*/  SHF.R.S32.HI R7, RZ, 0x1f, R5 ;  /* 0x0000001fff077819 */ /* 0x000fe20000011405 */
[----:B------:R-:W-:Y:S01]  /*0d20*/  IMAD.IADD R13, R10, 0x1, -R13 ;  /* 0x000000010a0d7824 */ /* 0x000fe200078e0a0d */
[----:B------:R-:W-:Y:S01]  /*0d30*/  SHF.R.S32.HI R16, RZ, 0x7, R4 ;  /* 0x00000007ff107819 */ /* 0x000fe20000011404 */
[----:B------:R-:W-:Y:S01]  /*0d40*/  VIADD R207, R18, 0x120 ;  /* 0x0000012012cf7836 */ /* 0x000fe20000000000 */
[----:B------:R-:W-:Y:S01]  /*0d50*/  LOP3.LUT R11, R9, 0xfffffff8, RZ, 0xc0, !PT ;  /* 0xfffffff8090b7812 */ /* 0x000fe200078ec0ff */
[----:B------:R-:W-:Y:S01]  /*0d60*/  IMAD.SHL.U32 R13, R13, 0x8, RZ ;  /* 0x000000080d0d7824 */ /* 0x000fe200078e00ff */
[----:B------:R-:W-:Y:S01]  /*0d70*/  LOP3.LUT R12, R12, 0x3ffffc, RZ, 0xc0, !PT ;  /* 0x003ffffc0c0c7812 */ /* 0x000fe200078ec0ff */
[----:B------:R-:W-:Y:S01]  /*0d80*/  IMAD R15, R16, 0x100, R8 ;  /* 0x00000100100f7824 */ /* 0x000fe200078e0208 */
[----:B------:R-:W-:Y:S01]  /*0d90*/  LEA.HI R7, R7, R6, RZ, 0x3 ;  /* 0x0000000607077211 */ /* 0x000fe200078f18ff */
[----:B------:R-:W-:Y:S01]  /*0da0*/  IMAD.IADD R11, R8, 0x1, -R11 ;  /* 0x00000001080b7824 */ /* 0x000fe200078e0a0b */
[----:B------:R-:W-:Y:S01]  /*0db0*/  LEA.HI R0, R0, R3, RZ, 0x5 ;  /* 0x0000000300007211 */ /* 0x000fe200078f28ff */
[----:B------:R-:W-:Y:S01]  /*0dc0*/  IMAD.IADD R12, R223, 0x1, -R12 ;  /* 0x00000001df0c7824 */ /* 0x000fe200078e0a0c */
[----:B------:R-:W-:Y:S01]  /*0dd0*/  LOP3.LUT R7, R7, 0xfffffff8, RZ, 0xc0, !PT ;  /* 0xfffffff807077812 */ /* 0x000fe200078ec0ff */
[----:B------:R-:W-:Y:S01]  /*0de0*/  IMAD.SHL.U32 R8, R11, 0x40, RZ ;  /* 0x000000400b087824 */ /* 0x000fe200078e00ff */
[----:B------:R-:W-:Y:S01]  /*0df0*/  STL [R1+0x54], R16 ;  /* 0x0000541001007387 */ /* 0x000fe20000100800 */
[----:B------:R-:W-:Y:S01]  /*0e00*/  IMAD R12, R12, 0x10, R15 ;  /* 0x000000100c0c7824 */ /* 0x000fe200078e020f */
[----:B------:R-:W-:Y:S01]  /*0e10*/  SHF.R.S32.HI R0, RZ, 0x5, R0 ;  /* 0x00000005ff007819 */ /* 0x000fe20000011400 */
[----:B------:R-:W-:Y:S01]  /*0e20*/  IMAD.IADD R7, R6, 0x1, -R7 ;  /* 0x0000000106077824 */ /* 0x000fe200078e0a07 */
[----:B------:R-:W-:Y:S01]  /*0e30*/  LOP3.LUT R8, R8, 0x1c0, RZ, 0xc0, !PT ;  /* 0x000001c008087812 */ /* 0x000fe200078ec0ff */
[--C-:B------:R-:W-:Y:S01]  /*0e40*/  IMAD.U32 R6, R12, 0x40, R13.reuse ;  /* 0x000000400c067824 */ /* 0x100fe200078e000d */
[----:B------:R-:W-:Y:S01]  /*0e50*/  LOP3.LUT R10, R5, 0x7ffffffc, RZ, 0xc0, !PT ;  /* 0x7ffffffc050a7812 */ /* 0x000fe200078ec0ff */
[----:B------:R-:W-:Y:S01]  /*0e60*/  IMAD.SHL.U32 R9, R9, 0x40, RZ ;  /* 0x0000004009097824 */ /* 0x000fe200078e00ff */
[----:B------:R-:W-:Y:S01]  /*0e70*/  LOP3.LUT R13, R8, 0x8, R13, 0xf8, !PT ;  /* 0x00000008080d7812 */ /* 0x000fe200078ef80d */
[----:B------:R-:W-:Y:S01]  /*0e80*/  IMAD R195, R0, 0x10, R7 ;  /* 0x0000001000c37824 */ /* 0x000fe200078e0207 */
[----:B------:R0:W-:Y:S01]  /*0e90*/  STL [R1+0x6c], R6 ;  /* 0x00006c0601007387 */ /* 0x0001e20000100800 */
[----:B------:R-:W-:Y:S01]  /*0ea0*/  SHF.R.U32.HI R8, RZ, 0x3, R8 ;  /* 0x00000003ff087819 */ /* 0x000fe20000011608 */
[----:B------:R-:W-:Y:S01]  /*0eb0*/  IMAD.IADD R10, R3, 0x1, -R10 ;  /* 0x00000001030a7824 */ /* 0x000fe200078e0a0a */
[----:B------:R-:W-:Y:S01]  /*0ec0*/  SHF.R.S32.HI R185, RZ, 0x2, R14 ;  /* 0x00000002ffb97819 */ /* 0x000fe2000001140e */
[----:B------:R-:W-:Y:S01]  /*0ed0*/  STL [R1+0x4c], RZ ;  /* 0x00004cff01007387 */ /* 0x000fe20000100800 */
[----:B------:R-:W-:Y:S01]  /*0ee0*/  LOP3.LUT R13, R13, R8, RZ, 0x3c, !PT ;  /* 0x000000080d0d7212 */ /* 0x000fe200078e3cff */
[----:B------:R-:W-:Y:S01]  /*0ef0*/  VIADD R206, R18, 0x140 ;  /* 0x0000014012ce7836 */ /* 0x000fe20000000000 */
[----:B------:R-:W-:Y:S01]  /*0f00*/  LEA.HI R0, R188, R188, RZ, 0x1 ;  /* 0x000000bcbc007211 */ /* 0x000fe200078f08ff */
[----:B------:R-:W-:Y:S01]  /*0f10*/  VIADD R203, R18, 0x160 ;  /* 0x0000016012cb7836 */ /* 0x000fe20000000000 */
[----:B------:R-:W-:Y:S01]  /*0f20*/  LEA.HI R4, R4, R16, RZ, 0x1 ;  /* 0x0000001004047211 */ /* 0x000fe200078f08ff */
[C---:B------:R-:W-:Y:S01]  /*0f30*/  VIADD R202, R18.reuse, 0x180 ;  /* 0x0000018012ca7836 */ /* 0x040fe20000000000 */
[----:B0-----:R-:W-:Y:S01]  /*0f40*/  LOP3.LUT R6, R9, 0x7ffffe00, RZ, 0xc0, !PT ;  /* 0x7ffffe0009067812 */ /* 0x001fe200078ec0ff */
[----:B------:R-:W-:Y:S01]  /*0f50*/  VIADD R218, R18, 0x1a0 ;  /* 0x000001a012da7836 */ /* 0x000fe20000000000 */
[----:B------:R-:W-:Y:S01]  /*0f60*/  LOP3.LUT R3, R0, 0x1ffffffe, RZ, 0xc0, !PT ;  /* 0x1ffffffe00037812 */ /* 0x000fe200078ec0ff */
[----:B------:R-:W-:Y:S01]  /*0f70*/  VIADD R217, R18, 0x1c0 ;  /* 0x000001c012d97836 */ /* 0x000fe20000000000 */
[----:B------:R-:W-:Y:S01]  /*0f80*/  LOP3.LUT R4, R4, 0xfffffe, RZ, 0xc0, !PT ;  /* 0x00fffffe04047812 */ /* 0x000fe200078ec0ff */
[----:B------:R-:W-:Y:S01]  /*0f90*/  IMAD R6, R223, 0x400, R6 ;  /* 0x00000400df067824 */ /* 0x000fe200078e0206 */
[----:B------:R-:W-:Y:S01]  /*0fa0*/  SHF.R.S32.HI R14, RZ, 0x1f, R14 ;  /* 0x0000001fff0e7819 */ /* 0x000fe2000001140e */
[----:B------:R-:W-:Y:S01]  /*0fb0*/  IMAD.IADD R0, R188, 0x1, -R3 ;  /* 0x00000001bc007824 */ /* 0x000fe200078e0a03 */
[----:B------:R-:W-:Y:S01]  /*0fc0*/  SHF.R.S32.HI R7, RZ, 0x1f, R214 ;  /* 0x0000001fff077819 */ /* 0x000fe200000114d6 */
[----:B------:R-:W-:Y:S01]  /*0fd0*/  IMAD.IADD R13, R6, 0x1, R13 ;  /* 0x00000001060d7824 */ /* 0x000fe200078e020d */
[----:B------:R-:W-:Y:S01]  /*0fe0*/  SHF.R.S32.HI R9, RZ, 0x1f, R212 ;  /* 0x0000001fff097819 */ /* 0x000fe200000114d4 */
[----:B------:R-:W-:Y:S01]  /*0ff0*/  VIADD R6, R185, 0x20 ;  /* 0x00000020b9067836 */ /* 0x000fe20000000000 */
[----:B------:R-:W-:Y:S01]  /*1000*/  LEA.HI R14, R14, R185, RZ, 0x3 ;  /* 0x000000b90e0e7211 */ /* 0x000fe200078f18ff */
[----:B------:R-:W-:Y:S01]  /*1010*/  IMAD.IADD R4, R16, 0x1, -R4 ;  /* 0x0000000110047824 */ /* 0x000fe200078e0a04 */
[----:B------:R-:W-:Y:S01]  /*1020*/  R2P PR, R11, 0x6 ;  /* 0x000000060b007804 */ /* 0x000fe20000000000 */
[----:B------:R-:W-:Y:S01]  /*1030*/  IMAD.SHL.U32 R3, R6, 0x40, RZ ;  /* 0x0000004006037824 */ /* 0x000fe200078e00ff */
[----:B------:R-:W-:Y:S01]  /*1040*/  SHF.R.S32.HI R5, RZ, 0x1f, R6 ;  /* 0x0000001fff057819 */ /* 0x000fe20000011406 */
[----:B------:R-:W-:Y:S01]  /*1050*/  IMAD.SHL.U32 R20, R4, 0x100, RZ ;  /* 0x0000010004147824 */ /* 0x000fe200078e00ff */
[----:B------:R-:W-:Y:S01]  /*1060*/  SHF.R.S32.HI R4, RZ, 0x1f, R213 ;  /* 0x0000001fff047819 */ /* 0x000fe200000114d5 */
[----:B------:R-:W-:Y:S01]  /*1070*/  VIADD R216, R18, 0x1e0 ;  /* 0x000001e012d87836 */ /* 0x000fe20000000000 */
[----:B------:R-:W-:Y:S01]  /*1080*/  LEA.HI R5, R5, R6, RZ, 0x3 ;  /* 0x0000000605057211 */ /* 0x000fe200078f18ff */
[----:B------:R-:W-:Y:S01]  /*1090*/  VIADD R32, R192, 0xc0 ;  /* 0x000000c0c0207836 */ /* 0x000fe20000000000 */
[----:B------:R-:W-:Y:S01]  /*10a0*/  LOP3.LUT R6, R3, 0x1c0, RZ, 0xc0, !PT ;  /* 0x000001c003067812 */ /* 0x000fe200078ec0ff */
[----:B------:R-:W-:Y:S01]  /*10b0*/  STL [R1+0x68], R20 ;  /* 0x0000681401007387 */ /* 0x000fe20000100800 */
[----:B------:R-:W-:Y:S01]  /*10c0*/  SHF.L.U64.HI R229, R213, 0x1, R4 ;  /* 0x00000001d5e57819 */ /* 0x000fe20000010204 */
[----:B------:R-:W-:Y:S01]  /*10d0*/  IMAD.SHL.U32 R5, R5, 0x40, RZ ;  /* 0x0000004005057824 */ /* 0x000fe200078e00ff */
[----:B------:R-:W-:Y:S01]  /*10e0*/  LOP3.LUT R3, R6, 0x38, R18, 0xf8, !PT ;  /* 0x0000003806037812 */ /* 0x000fe200078ef812 */
[----:B------:R-:W-:Y:S01]  /*10f0*/  VIADD R26, R192, 0x1c0 ;  /* 0x000001c0c01a7836 */ /* 0x000fe20000000000 */
[----:B------:R-:W-:Y:S01]  /*1100*/  SHF.R.U32.HI R24, RZ, 0x3, R6 ;  /* 0x00000003ff187819 */ /* 0x000fe20000011606 */
[----:B------:R-:W-:Y:S01]  /*1110*/  IMAD R0, R0, 0x8, R195 ;  /* 0x0000000800007824 */ /* 0x000fe200078e02c3 */
[----:B------:R-:W-:Y:S01]  /*1120*/  SHF.R.S32.HI R6, RZ, 0x1f, R211 ;  /* 0x0000001fff067819 */ /* 0x000fe200000114d3 */
[----:B------:R-:W-:Y:S01]  /*1130*/  IMAD R224, R13, 0x2, R2 ;  /* 0x000000020de07824 */ /* 0x000fe200078e0202 */
[----:B------:R-:W-:Y:S01]  /*1140*/  LOP3.LUT R5, R5, 0xfffffe00, RZ, 0xc0, !PT ;  /* 0xfffffe0005057812 */ /* 0x000fe200078ec0ff */
[----:B------:R-:W-:Y:S01]  /*1150*/  VIADD R34, R192, 0x40 ;  /* 0x00000040c0227836 */ /* 0x000fe20000000000 */
[----:B------:R-:W-:Y:S01]  /*1160*/  SHF.L.U64.HI R228, R214, 0x1, R7 ;  /* 0x00000001d6e47819 */ /* 0x000fe20000010207 */
[----:B------:R-:W-:Y:S01]  /*1170*/  VIADD R33, R192, 0x80 ;  /* 0x00000080c0217836 */ /* 0x000fe20000000000 */
[----:B------:R-:W-:Y:S01]  /*1180*/  SHF.L.U64.HI R4, R212, 0x1, R9 ;  /* 0x00000001d4047819 */ /* 0x000fe20000010209 */
[----:B------:R-:W-:Y:S01]  /*1190*/  STL [R1+0x64], R5 ;  /* 0x0000640501007387 */ /* 0x000fe20000100800 */
[----:B------:R-:W-:Y:S01]  /*11a0*/  SHF.R.S32.HI R11, RZ, 0x1f, R210 ;  /* 0x0000001fff0b7819 */ /* 0x000fe200000114d2 */
[C---:B------:R-:W-:Y:S01]  /*11b0*/  VIADD R31, R192.reuse, 0x100 ;  /* 0x00000100c01f7836 */ /* 0x040fe20000000000 */
[----:B------:R-:W-:Y:S01]  /*11c0*/  SHF.L.U64.HI R7, R211, 0x1, R6 ;  /* 0x00000001d3077819 */ /* 0x000fe20000010206 */
[----:B------:R0:W-:Y:S01]  /*11d0*/  STL [R1], R4 ;  /* 0x0000000401007387 */ /* 0x0001e20000100800 */
[----:B------:R-:W-:Y:S01]  /*11e0*/  SHF.R.S32.HI R8, RZ, 0x1f, R209 ;  /* 0x0000001fff087819 */ /* 0x000fe200000114d1 */
[----:B------:R-:W-:Y:S01]  /*11f0*/  VIADD R30, R192, 0x140 ;  /* 0x00000140c01e7836 */ /* 0x000fe20000000000 */
[----:B------:R-:W-:Y:S01]  /*1200*/  LOP3.LUT R14, R14, 0xfffffff8, RZ, 0xc0, !PT ;  /* 0xfffffff80e0e7812 */ /* 0x000fe200078ec0ff */
[----:B------:R1:W-:Y:S01]  /*1210*/  STL [R1+0x4], R7 ;  /* 0x0000040701007387 */ /* 0x0003e20000100800 */
[----:B------:R-:W-:Y:S01]  /*1220*/  SHF.R.S32.HI R15, RZ, 0x1f, R208 ;  /* 0x0000001fff0f7819 */ /* 0x000fe200000114d0 */
[----:B------:R-:W-:Y:S01]  /*1230*/  VIADD R28, R192, 0x180 ;  /* 0x00000180c01c7836 */ /* 0x000fe20000000000 */
[----:B------:R-:W-:Y:S01]  /*1240*/  SHF.L.U64.HI R6, R210, 0x1, R11 ;  /* 0x00000001d2067819 */ /* 0x000fe2000001020b */
[----:B------:R-:W-:Y:S01]  /*1250*/  IMAD.IADD R191, R185, 0x1, -R14 ;  /* 0x00000001b9bf7824 */ /* 0x000fe200078e0a0e */
[----:B------:R-:W-:Y:S01]  /*1260*/  SHF.R.S32.HI R12, RZ, 0x1f, R207 ;  /* 0x0000001fff0c7819 */ /* 0x000fe200000114cf */
[----:B------:R-:W-:Y:S01]  /*1270*/  VIADD R227, R224, 0x36400 ;  /* 0x00036400e0e37836 */ /* 0x000fe20000000000 */
[----:B0-----:R-:W-:Y:S01]  /*1280*/  SHF.L.U64.HI R4, R209, 0x1, R8 ;  /* 0x00000001d1047819 */ /* 0x001fe20000010208 */
[----:B------:R0:W-:Y:S01]  /*1290*/  STL [R1+0x8], R6 ;  /* 0x0000080601007387 */ /* 0x0001e20000100800 */
[----:B------:R-:W-:Y:S01]  /*12a0*/  SHF.R.S32.HI R21, RZ, 0x1f, R206 ;  /* 0x0000001fff157819 */ /* 0x000fe200000114ce */
[----:B------:R-:W-:Y:S01]  /*12b0*/  VIADD R22, R18, 0x20 ;  /* 0x0000002012167836 */ /* 0x000fe20000000000 */
[----:B-1----:R-:W-:Y:S01]  /*12c0*/  SHF.L.U64.HI R7, R208, 0x1, R15 ;  /* 0x00000001d0077819 */ /* 0x002fe2000001020f */
[----:B------:R1:W-:Y:S01]  /*12d0*/  STL [R1+0xc], R4 ;  /* 0x00000c0401007387 */ /* 0x0003e20000100800 */
[----:B------:R-:W-:Y:S01]  /*12e0*/  SHF.R.S32.HI R14, RZ, 0x1f, R203 ;  /* 0x0000001fff0e7819 */ /* 0x000fe200000114cb */
[----:B------:R-:W-:Y:S01]  /*12f0*/  VIADD R225, R224, 0x36420 ;  /* 0x00036420e0e17836 */ /* 0x000fe20000000000 */
[----:B------:R-:W-:Y:S01]  /*1300*/  SHF.R.S32.HI R25, RZ, 0x1f, R202 ;  /* 0x0000001fff197819 */ /* 0x000fe200000114ca */
[----:B------:R2:W-:Y:S01]  /*1310*/  STL [R1+0x10], R7 ;  /* 0x0000100701007387 */ /* 0x0005e20000100800 */
[----:B------:R-:W-:Y:S01]  /*1320*/  SHF.R.S32.HI R27, RZ, 0x1f, R218 ;  /* 0x0000001fff1b7819 */ /* 0x000fe200000114da */
[----:B------:R-:W-:Y:S01]  /*1330*/  IMAD.SHL.U32 R188, R188, 0x4, RZ ;  /* 0x00000004bcbc7824 */ /* 0x000fe200078e00ff */
[----:B0-----:R-:W-:Y:S01]  /*1340*/  SHF.L.U64.HI R6, R207, 0x1, R12 ;  /* 0x00000001cf067819 */ /* 0x001fe2000001020c */
[----:B------:R-:W-:Y:S01]  /*1350*/  @P1 VIADD R225, R227, 0xffffffe0 ;  /* 0xffffffe0e3e11836 */ /* 0x000fe20000000000 */
[----:B------:R-:W-:Y:S01]  /*1360*/  SHF.R.S32.HI R16, RZ, 0x1f, R217 ;  /* 0x0000001fff107819 */ /* 0x000fe200000114d9 */
[----:B------:R-:W-:Y:S01]  /*1370*/  VIADD R194, R188, 0x10 ;  /* 0x00000010bcc27836 */ /* 0x000fe20000000000 */
[----:B-1----:R-:W-:Y:S01]  /*1380*/  SHF.L.U64.HI R4, R206, 0x1, R21 ;  /* 0x00000001ce047819 */ /* 0x002fe20000010215 */
[----:B------:R0:W-:Y:S01]  /*1390*/  STL [R1+0x14], R6 ;  /* 0x0000140601007387 */ /* 0x0001e20000100800 */
[----:B------:R-:W-:-:S02]  /*13a0*/  SHF.R.S32.HI R29, RZ, 0x1f, R216 ;  /* 0x0000001fff1d7819 */ /* 0x000fc400000114d8 */
[----:B--2---:R-:W-:Y:S01]  /*13b0*/  SHF.L.U64.HI R7, R203, 0x1, R14 ;  /* 0x00000001cb077819 */ /* 0x004fe2000001020e */
[----:B------:R1:W-:Y:S01]  /*13c0*/  STL [R1+0x18], R4 ;  /* 0x0000180401007387 */ /* 0x0003e20000100800 */
[----:B------:R-:W-:Y:S02]  /*13d0*/  LOP3.LUT R3, R5, R3, R24, 0xf6, !PT ;  /* 0x0000000305037212 */ /* 0x000fe400078ef618 */
[----:B------:R-:W-:Y:S01]  /*13e0*/  SHF.L.U64.HI R5, R216, 0x1, R29 ;  /* 0x00000001d8057819 */ /* 0x000fe2000001021d */
[----:B------:R2:W-:Y:S01]  /*13f0*/  STL [R1+0x1c], R7 ;  /* 0x00001c0701007387 */ /* 0x0005e20000100800 */
[----:B------:R-:W-:Y:S02]  /*1400*/  SHF.R.S32.HI R32, RZ, 0x1f, R32 ;  /* 0x0000001fff207819 */ /* 0x000fe40000011420 */
[----:B0-----:R-:W-:Y:S02]  /*1410*/  SHF.L.U64.HI R6, R202, 0x1, R25 ;  /* 0x00000001ca067819 */ /* 0x001fe40000010219 */
[----:B------:R-:W-:Y:S01]  /*1420*/  SHF.R.S32.HI R26, RZ, 0x1f, R26 ;  /* 0x0000001fff1a7819 */ /* 0x000fe2000001141a */
[----:B-1----:R-:W-:Y:S01]  /*1430*/  IMAD.SHL.U32 R4, R10, 0x2, RZ ;  /* 0x000000020a047824 */ /* 0x002fe200078e00ff */
[----:B------:R-:W-:Y:S01]  /*1440*/  SHF.R.S32.HI R34, RZ, 0x1f, R34 ;  /* 0x0000001fff227819 */ /* 0x000fe20000011422 */
[----:B------:R0:W-:Y:S01]  /*1450*/  STL [R1+0x20], R6 ;  /* 0x0000200601007387 */ /* 0x0001e20000100800 */
[----:B------:R-:W-:Y:S01]  /*1460*/  SHF.R.S32.HI R33, RZ, 0x1f, R33 ;  /* 0x0000001fff217819 */ /* 0x000fe20000011421 */
[----:B------:R-:W-:Y:S01]  /*1470*/  IMAD.IADD R222, R4, 0x1, R20 ;  /* 0x0000000104de7824 */ /* 0x000fe200078e0214 */
[----:B--2---:R-:W-:-:S02]  /*1480*/  SHF.L.U64.HI R7, R218, 0x1, R27 ;  /* 0x00000001da077819 */ /* 0x004fc4000001021b */
[----:B------:R-:W-:Y:S01]  /*1490*/  SHF.R.S32.HI R31, RZ, 0x1f, R31 ;  /* 0x0000001fff1f7819 */ /* 0x000fe2000001141f */
[C---:B------:R-:W-:Y:S01]  /*14a0*/  VIADD R38, R222.reuse, 0x10 ;  /* 0x00000010de267836 */ /* 0x040fe20000000000 */
[----:B------:R-:W-:Y:S01]  /*14b0*/  SHF.R.S32.HI R30, RZ, 0x1f, R30 ;  /* 0x0000001fff1e7819 */ /* 0x000fe2000001141e */
[----:B------:R-:W-:Y:S01]  /*14c0*/  STL [R1+0x24], R7 ;  /* 0x0000240701007387 */ /* 0x000fe20000100800 */
[C---:B------:R-:W-:Y:S01]  /*14d0*/  VIADD R35, R222.reuse, 0x28 ;  /* 0x00000028de237836 */ /* 0x040fe20000000000 */
[----:B0-----:R-:W-:Y:S01]  /*14e0*/  SHF.L.U64.HI R6, R217, 0x1, R16 ;  /* 0x00000001d9067819 */ /* 0x001fe20000010210 */
[C---:B------:R-:W-:Y:S01]  /*14f0*/  VIADD R32, R222.reuse, 0x40 ;  /* 0x00000040de207836 */ /* 0x040fe20000000000 */
[----:B------:R0:W-:Y:S01]  /*1500*/  STL [R1+0x58], R4 ;  /* 0x0000580401007387 */ /* 0x0001e20000100800 */
[C---:B------:R-:W-:Y:S01]  /*1510*/  VIADD R29, R222.reuse, 0x58 ;  /* 0x00000058de1d7836 */ /* 0x040fe20000000000 */
[----:B------:R-:W-:Y:S01]  /*1520*/  SHF.R.S32.HI R28, RZ, 0x1f, R28 ;  /* 0x0000001fff1c7819 */ /* 0x000fe2000001141c */
[C---:B------:R-:W-:Y:S01]  /*1530*/  VIADD R26, R222.reuse, 0x70 ;  /* 0x00000070de1a7836 */ /* 0x040fe20000000000 */
[----:B------:R-:W-:Y:S01]  /*1540*/  STL [R1+0x28], R6 ;  /* 0x0000280601007387 */ /* 0x000fe20000100800 */
[----:B------:R-:W-:Y:S01]  /*1550*/  VIADD R21, R222, 0x88 ;  /* 0x00000088de157836 */ /* 0x000fe20000000000 */
[----:B------:R-:W-:Y:S01]  /*1560*/  SEL R226, R226, 0xffffffc0, !P2 ;  /* 0xffffffc0e2e27807 */ /* 0x000fe20005000000 */
[C---:B------:R-:W-:Y:S01]  /*1570*/  VIADD R15, R222.reuse, 0xa0 ;  /* 0x000000a0de0f7836 */ /* 0x040fe20000000000 */
[----:B------:R1:W-:Y:S01]  /*1580*/  STL [R1+0x2c], R5 ;  /* 0x00002c0501007387 */ /* 0x0003e20000100800 */
[C---:B------:R-:W-:Y:S01]  /*1590*/  VIADD R11, R222.reuse, 0xb8 ;  /* 0x000000b8de0b7836 */ /* 0x040fe20000000000 */
[----:B------:R-:W-:Y:S01]  /*15a0*/  SHF.R.S32.HI R19, RZ, 0x1f, R18 ;  /* 0x0000001fff137819 */ /* 0x000fe20000011412 */
[----:B0-----:R-:W-:Y:S01]  /*15b0*/  IMAD R4, R3, 0x2, R2 ;  /* 0x0000000203047824 */ /* 0x001fe200078e0202 */
[----:B------:R-:W-:Y:S01]  /*15c0*/  SHF.R.S32.HI R3, RZ, 0x1f, R222 ;  /* 0x0000001fff037819 */ /* 0x000fe200000114de */
[C---:B------:R-:W-:Y:S01]  /*15d0*/  VIADD R8, R222.reuse, 0xd0 ;  /* 0x000000d0de087836 */ /* 0x040fe20000000000 */
[----:B------:R-:W-:Y:S01]  /*15e0*/  SHF.R.S32.HI R193, RZ, 0x1f, R22 ;  /* 0x0000001fffc17819 */ /* 0x000fe20000011416 */
[C---:B------:R-:W-:Y:S01]  /*15f0*/  VIADD R39, R222.reuse, 0x8 ;  /* 0x00000008de277836 */ /* 0x040fe20000000000 */
[----:B------:R-:W-:Y:S01]  /*1600*/  STL [R1+0x5c], R4 ;  /* 0x00005c0401007387 */ /* 0x000fe20000100800 */
[----:B------:R-:W-:-:S02]  /*1610*/  VIADD R37, R222, 0x18 ;  /* 0x00000018de257836 */ /* 0x000fc40000000000 */
[C---:B-1----:R-:W-:Y:S01]  /*1620*/  VIADD R5, R222.reuse, 0xe8 ;  /* 0x000000e8de057836 */ /* 0x042fe20000000000 */
[----:B------:R0:W-:Y:S01]  /*1630*/  STL [R1+0x60], R0 ;  /* 0x0000600001007387 */ /* 0x0001e20000100800 */
        /* <DEDUP_REMOVED lines=38> */
[----:B------:R-:W-:Y:S01]  /*18a0*/  IMAD.IADD R227, R227, 0x1, R226 ;  /* 0x00000001e3e37824 */ /* 0x000fe200078e02e2 */
        /* <DEDUP_REMOVED lines=12> */
[----:B------:R-:W-:-:S07]  /*1970*/  SHF.R.S32.HI R0, RZ, 0x1f, R3 ;  /* 0x0000001fff007819 */ /* 0x000fce0000011403 */
.L_x_1380:
[----:B01-34-:R-:W0:Y:S01]  /*1980*/  LDC.64 R4, c[0x0][0xd88] ;  /* 0x00036200ff047b82 */ /* 0x01be220000000a00 */
[----:B------:R-:W-:Y:S01]  /*1990*/  ULDC.64 UR4, c[0x0][0xb20] ;  /* 0x0002c80000047ab9 */ /* 0x000fe20000000a00 */
[----:B------:R-:W-:Y:S01]  /*19a0*/  ULDC.64 UR8, c[0x0][0xb10] ;  /* 0x0002c40000087ab9 */ /* 0x000fe20000000a00 */
[----:B------:R-:W-:Y:S01]  /*19b0*/  ULDC.64 UR6, c[0x0][0xb00] ;  /* 0x0002c00000067ab9 */ /* 0x000fe20000000a00 */
[----:B0-----:R-:W-:-:S05]  /*19c0*/  IMAD.WIDE R4, R87, 0x4, R4 ;  /* 0x0000000457047825 */ /* 0x001fca00078e0204 */
[----:B--2---:R-:W2:Y:S01]  /*19d0*/  LDG.E R26, desc[UR42][R4.64] ;  /* 0x0000002a041a7981 */ /* 0x004ea2000c1e1900 */
[----:B------:R-:W-:Y:S01]  /*19e0*/  ISETP.NE.U32.AND P2, PT, RZ, UR4, PT ;  /* 0x00000004ff007c0c */ /* 0x000fe2000bf45070 */
[----:B------:R-:W-:Y:S01]  /*19f0*/  IMAD.MOV.U32 R8, RZ, RZ, RZ ;  /* 0x000000ffff087224 */ /* 0x000fe200078e00ff */
        /* <DEDUP_REMOVED lines=51> */
.L_x_1251:
[----:B------:R-:W-:Y:S02]  /*1d30*/  IMAD.U32 R36, RZ, RZ, UR5 ;  /* 0x00000005ff247e24 */ /* 0x000fe4000f8e00ff */
[----:B------:R-:W-:Y:S01]  /*1d40*/  IMAD.U32 R25, RZ, RZ, UR4 ;  /* 0x00000004ff197e24 */ /* 0x000fe2000f8e00ff */
[----:B------:R-:W-:Y:S06]  /*1d50*/  @!P2 BRA `(.L_x_1252) ;  /* 0x000000000010a947 */ /* 0x000fec0003800000 */
[----:B------:R-:W-:-:S04]  /*1d60*/  IADD3 R4, P0, R28, UR8, RZ ;  /* 0x000000081c047c10 */ /* 0x000fc8000ff1e0ff */
[----:B------:R-:W-:-:S05]  /*1d70*/  IADD3.X R5, R27, UR9, RZ, P0, !PT ;  /* 0x000000091b057c10 */ /* 0x000fca00087fe4ff */
[----:B------:R0:W5:Y:S01]  /*1d80*/  LDG.E R25, desc[UR42][R4.64] ;  /* 0x0000002a04197981 */ /* 0x000162000c1e1900 */
[----:B------:R-:W-:Y:S05]  /*1d90*/  BRA `(.L_x_1253) ;  /* 0x0000000000107947 */ /* 0x000fea0003800000 */
.L_x_1252:
[----:B------:R-:W-:Y:S05]  /*1da0*/  @!P0 BRA `(.L_x_1253) ;  /* 0x00000000000c8947 */ /* 0x000fea0003800000 */
[----:B------:R-:W2:Y:S04]  /*1db0*/  LDG.E R0, desc[UR42][R4.64] ;  /* 0x0000002a04007981 */ /* 0x000ea8000c1e1900 */
[----:B------:R-:W2:Y:S02]  /*1dc0*/  LDG.E R25, desc[UR42][R4.64+0x4] ;  /* 0x0000042a04197981 */ /* 0x000ea4000c1e1900 */
[----:B--2---:R-:W-:-:S07]  /*1dd0*/  IMAD.IADD R25, R25, 0x1, -R0 ;  /* 0x0000000119197824 */ /* 0x004fce00078e0a00 */
.L_x_1253:
        /* <DEDUP_REMOVED lines=19> */
[----:B------:R0:W-:Y:S04]  /*1f10*/  STL [R1+0x48], R12 ;  /* 0x0000480c01007387 */ /* 0x0001e80000100800 */
[----:B------:R0:W-:Y:S01]  /*1f20*/  STL [R1+0x34], R6 ;  /* 0x0000340601007387 */ /* 0x0001e20000100800 */
[----:B--2---:R-:W-:-:S04]  /*1f30*/  @P0 IMAD.IADD R36, R3, 0x1, -R0 ;  /* 0x0000000103240824 */ /* 0x004fc800078e0a00 */
[----:B------:R-:W-:-:S04]  /*1f40*/  IMAD.IADD R84, R11, 0x1, R36 ;  /* 0x000000010b547824 */ /* 0x000fc800078e0224 */
[C---:B------:R-:W-:Y:S01]  /*1f50*/  VIADD R0, R84.reuse, 0x3f ;  /* 0x0000003f54007836 */ /* 0x040fe20000000000 */
[----:B------:R-:W-:-:S04]  /*1f60*/  ISETP.GE.AND P3, PT, R84, 0x1, PT ;  /* 0x000000015400780c */ /* 0x000fc80003f66270 */
[----:B------:R-:W-:-:S04]  /*1f70*/  SHF.R.S32.HI R3, RZ, 0x1f, R0 ;  /* 0x0000001fff037819 */ /* 0x000fc80000011400 */
[----:B------:R-:W-:Y:S01]  /*1f80*/  LEA.HI R3, R3, R0, RZ, 0x6 ;  /* 0x0000000003037211 */ /* 0x000fe200078f30ff */
[----:B------:R-:W-:-:S03]  /*1f90*/  IMAD.MOV.U32 R0, RZ, RZ, RZ ;  /* 0x000000ffff007224 */ /* 0x000fc600078e00ff */
        /* <DEDUP_REMOVED lines=32> */
.L_x_1255:
[----:B------:R-:W-:Y:S05]  /*21a0*/  BSYNC B0 ;  /* 0x0000000000007941 */ /* 0x000fea0003800000 */
.L_x_1254:
        /* <DEDUP_REMOVED lines=36> */
.L_x_1258:
[----:B------:R-:W-:Y:S05]  /*23f0*/  BSYNC B6 ;  /* 0x0000000000067941 */ /* 0x000fea0003800000 */
.L_x_1257:
        /* <DEDUP_REMOVED lines=20> */
.L_x_1260:
[----:B------:R-:W-:Y:S05]  /*2540*/  BSYNC B6 ;  /* 0x0000000000067941 */ /* 0x000fea0003800000 */
.L_x_1259:
        /* <DEDUP_REMOVED lines=8> */
[----:B------:R-:W-:Y:S01]  /*25d0*/  SHF.R.S32.HI R7, RZ, 0x1f, R185 ;  /* 0x0000001fff077819 */ /* 0x000fe200000114b9 */
[----:B------:R-:W3:Y:S01]  /*25e0*/  S2R R12, SR_TID.X ;  /* 0x00000000000c7919 */ /* 0x000ee20000002100 */
[----:B------:R-:W-:-:S02]  /*25f0*/  @P0 IADD3.X R5, R27, UR5, RZ, P1, !PT ;  /* 0x000000051b050c10 */ /* 0x000fc40008ffe4ff */
[--C-:B------:R-:W-:Y:S01]  /*2600*/  SHF.R.S32.HI R189, RZ, 0x1f, R188.reuse ;  /* 0x0000001fffbd7819 */ /* 0x100fe200000114bc */
[----:B------:R-:W-:Y:S01]  /*2610*/  IMAD.SHL.U32 R38, R191, 0x40, RZ ;  /* 0x00000040bf267824 */ /* 0x000fe200078e00ff */
[----:B------:R-:W-:Y:S01]  /*2620*/  ULDC UR4, c[0x0][0x2f4] ;  /* 0x0000bd0000047ab9 */ /* 0x000fe20000000800 */
[----:B------:R4:W3:Y:S01]  /*2630*/  @P0 LDG.E R0, desc[UR42][R4.64] ;  /* 0x0000002a04000981 */ /* 0x0008e2000c1e1900 */
[-C--:B-1----:R-:W-:Y:S01]  /*2640*/  IMAD R6, R7, R40.reuse, RZ ;  /* 0x0000002807067224 */ /* 0x082fe200078e02ff */
[----:B------:R-:W-:Y:S01]  /*2650*/  SHF.L.U64.HI R39, R40, 0x6, R41 ;  /* 0x0000000628277819 */ /* 0x000fe20000010229 */
[-C--:B------:R-:W-:Y:S01]  /*2660*/  IMAD.WIDE.U32 R20, R185, R40.reuse, R188 ;  /* 0x00000028b9147225 */ /* 0x080fe200078e00bc */
[----:B------:R-:W-:Y:S02]  /*2670*/  LOP3.LUT R38, R38, 0x1c0, RZ, 0xc0, !PT ;  /* 0x000001c026267812 */ /* 0x000fe400078ec0ff */
[----:B------:R-:W-:Y:S01]  /*2680*/  ISETP.GE.AND P1, PT, R22, UR4, PT ;  /* 0x0000000416007c0c */ /* 0x000fe2000bf26270 */
[----:B0-----:R-:W-:Y:S01]  /*2690*/  VIADD R8, R3, 0xffffff80 ;  /* 0xffffff8003087836 */ /* 0x001fe20000000000 */
[----:B--2---:R-:W-:Y:S01]  /*26a0*/  ISETP.GE.AND P2, PT, R18, R45, PT ;  /* 0x0000002d1200720c */ /* 0x004fe20003f46270 */
[----:B------:R-:W-:Y:S01]  /*26b0*/  IMAD.WIDE.U32 R28, R185, R40, R18 ;  /* 0x00000028b91c7225 */ /* 0x000fe200078e0012 */
[----:B----4-:R-:W0:Y:S01]  /*26c0*/  LDC.64 R4, c[0x0][0x408] ;  /* 0x00010200ff047b82 */ /* 0x010e220000000a00 */
[----:B------:R-:W-:-:S02]  /*26d0*/  SHF.R.U32.HI R42, RZ, 0x3, R38 ;  /* 0x00000003ff2a7819 */ /* 0x000fc40000011626 */
[----:B------:R-:W-:Y:S02]  /*26e0*/  SHF.R.S32.HI R3, RZ, 0x1f, R8 ;  /* 0x0000001fff037819 */ /* 0x000fe40000011408 */
[----:B------:R-:W-:Y:S02]  /*26f0*/  LOP3.LUT R16, R16, 0xfffffffe, RZ, 0xc0, !PT ;  /* 0xfffffffe10107812 */ /* 0x000fe400078ec0ff */
[----:B------:R-:W-:Y:S01]  /*2700*/  LEA.HI R9, R3, R8, RZ, 0x2 ;  /* 0x0000000803097211 */ /* 0x000fe200078f10ff */
[----:B------:R-:W-:Y:S01]  /*2710*/  IMAD.IADD R3, R24, 0x1, R25 ;  /* 0x0000000118037824 */ /* 0x000fe200078e0219 */
[----:B------:R-:W-:Y:S02]  /*2720*/  ISETP.GE.AND P0, PT, R18, UR4, PT ;  /* 0x0000000412007c0c */ /* 0x000fe4000bf06270 */
[----:B------:R-:W-:Y:S01]  /*2730*/  LOP3.LUT R11, R9, 0xfffffffc, RZ, 0xc0, !PT ;  /* 0xfffffffc090b7812 */ /* 0x000fe200078ec0ff */
[----:B------:R-:W-:Y:S01]  /*2740*/  IMAD R9, R185, R41, R6 ;  /* 0x00000029b9097224 */ /* 0x000fe200078e0206 */
[----:B------:R-:W-:-:S03]  /*2750*/  @P2 LOP3.LUT R16, R16, 0x1, RZ, 0xfc, !PT ;  /* 0x0000000110102812 */ /* 0x000fc600078efcff */
[----:B------:R-:W-:Y:S01]  /*2760*/  IMAD.IADD R21, R21, 0x1, R9 ;  /* 0x0000000115157824 */ /* 0x000fe200078e0209 */
[----:B---3--:R-:W-:Y:S01]  /*2770*/  SHF.R.U32.HI R12, RZ, 0x7, R12 ;  /* 0x00000007ff0c7819 */ /* 0x008fe2000001160c */
[----:B------:R-:W-:Y:S01]  /*2780*/  IMAD.IADD R29, R9, 0x1, R29 ;  /* 0x00000001091d7824 */ /* 0x000fe200078e021d */
[----:B-----5:R-:W-:Y:S01]  /*2790*/  SHF.R.S32.HI R9, RZ, 0x1f, R86 ;  /* 0x0000001fff097819 */ /* 0x020fe20000011456 */
[----:B------:R-:W-:Y:S01]  /*27a0*/  IMAD.IADD R10, R8, 0x1, -R11 ;  /* 0x00000001080a7824 */ /* 0x000fe200078e0a0b */
[----:B------:R-:W-:Y:S01]  /*27b0*/  LOP3.LUT R16, R16, 0xfffffffd, RZ, 0xc0, !PT ;  /* 0xfffffffd10107812 */ /* 0x000fe200078ec0ff */
[----:B------:R-:W-:-:S03]  /*27c0*/  IMAD.WIDE.U32 R20, R86, R40, R20 ;  /* 0x0000002856147225 */ /* 0x000fc600078e0014 */
[----:B------:R-:W-:Y:S01]  /*27d0*/  @P1 LOP3.LUT R16, R16, 0x2, RZ, 0xfc, !PT ;  /* 0x0000000210101812 */ /* 0x000fe200078efcff */
[----:B0-----:R-:W-:Y:S01]  /*27e0*/  IMAD R6, R7, R4, RZ ;  /* 0x0000000407067224 */ /* 0x001fe200078e02ff */
[----:B------:R-:W-:Y:S01]  /*27f0*/  SEL R7, R45, RZ, P2 ;  /* 0x000000ff2d077207 */ /* 0x000fe20001000000 */
[C---:B------:R-:W-:Y:S02]  /*2800*/  IMAD R8, R9.reuse, R40, RZ ;  /* 0x0000002809087224 */ /* 0x040fe400078e02ff */
[-C--:B------:R-:W-:Y:S02]  /*2810*/  IMAD R9, R9, R4.reuse, RZ ;  /* 0x0000000409097224 */ /* 0x080fe400078e02ff */
[----:B------:R-:W-:Y:S02]  /*2820*/  IMAD.IADD R7, R18, 0x1, R7 ;  /* 0x0000000112077824 */ /* 0x000fe400078e0207 */
[C---:B------:R-:W-:Y:S02]  /*2830*/  IMAD R11, R185.reuse, R5, R6 ;  /* 0x00000005b90b7224 */ /* 0x040fe400078e0206 */
[C---:B------:R-:W-:Y:S01]  /*2840*/  IMAD R49, R86.reuse, R41, R8 ;  /* 0x0000002956317224 */ /* 0x040fe200078e0208 */
[----:B------:R-:W-:Y:S01]  /*2850*/  SHF.R.S32.HI R6, RZ, 0x1f, R7 ;  /* 0x0000001fff067819 */ /* 0x000fe20000011407 */
[----:B------:R-:W-:Y:S01]  /*2860*/  IMAD R9, R86, R5, R9 ;  /* 0x0000000556097224 */ /* 0x000fe200078e0209 */
[----:B------:R-:W-:Y:S01]  /*2870*/  SHF.L.U64.HI R41, R4, 0x6, R5 ;  /* 0x0000000604297819 */ /* 0x000fe20000010205 */
[----:B------:R-:W-:Y:S01]  /*2880*/  IMAD.WIDE.U32 R30, R185, R4, R188 ;  /* 0x00000004b91e7225 */ /* 0x000fe200078e00bc */
[----:B------:R-:W-:-:S02]  /*2890*/  LOP3.LUT R5, R38, 0x18, R18, 0xf8, !PT ;  /* 0x0000001826057812 */ /* 0x000fc400078ef812 */
[----:B------:R-:W-:Y:S01]  /*28a0*/  LEA.HI R37, R6, R7, RZ, 0x3 ;  /* 0x0000000706257211 */ /* 0x000fe200078f18ff */
[----:B------:R-:W-:Y:S01]  /*28b0*/  IMAD.WIDE.U32 R32, R185, R4, R18 ;  /* 0x00000004b9207225 */ /* 0x000fe200078e0012 */
[----:B------:R-:W-:Y:S02]  /*28c0*/  LOP3.LUT R46, R5, R42, RZ, 0x3c, !PT ;  /* 0x0000002a052e7212 */ /* 0x000fe400078e3cff */
[----:B------:R-:W-:Y:S01]  /*28d0*/  LOP3.LUT R5, R38, 0x38, R37, 0xf8, !PT ;  /* 0x0000003826057812 */ /* 0x000fe200078ef825 */
[----:B------:R-:W-:Y:S01]  /*28e0*/  IMAD.IADD R31, R31, 0x1, R11 ;  /* 0x000000011f1f7824 */ /* 0x000fe200078e020b */
[----:B------:R-:W-:Y:S01]  /*28f0*/  LOP3.LUT R51, R37, 0xfffffff8, RZ, 0xc0, !PT ;  /* 0xfffffff825337812 */ /* 0x000fe200078ec0ff */
[----:B------:R-:W-:Y:S02]  /*2900*/  IMAD.IADD R33, R11, 0x1, R33 ;  /* 0x000000010b217824 */ /* 0x000fe400078e0221 */
[----:B------:R-:W-:Y:S01]  /*2910*/  IMAD.WIDE.U32 R30, R86, R4, R30 ;  /* 0x00000004561e7225 */ /* 0x000fe200078e001e */
[----:B------:R-:W-:-:S03]  /*2920*/  SHF.R.S32.HI R54, RZ, 0x1f, R51 ;  /* 0x0000001fff367819 */ /* 0x000fc60000011433 */
[----:B------:R-:W-:-:S04]  /*2930*/  IMAD.WIDE.U32 R32, R86, R4, R32 ;  /* 0x0000000456207225 */ /* 0x000fc800078e0020 */
[----:B------:R-:W-:Y:S01]  /*2940*/  IMAD.SHL.U32 R43, R4, 0x40, RZ ;  /* 0x00000040042b7824 */ /* 0x000fe200078e00ff */
[----:B------:R-:W-:Y:S01]  /*2950*/  LOP3.LUT R4, R5, R42, RZ, 0x3c, !PT ;  /* 0x0000002a05047212 */ /* 0x000fe200078e3cff */
[----:B------:R-:W-:-:S04]  /*2960*/  IMAD.WIDE.U32 R28, R86, R40, R28 ;  /* 0x00000028561c7225 */ /* 0x000fc800078e001c */
[----:B------:R-:W-:Y:S02]  /*2970*/  IMAD.IADD R48, R21, 0x1, R49 ;  /* 0x0000000115307824 */ /* 0x000fe400078e0231 */
[----:B------:R-:W-:Y:S02]  /*2980*/  IMAD.SHL.U32 R40, R40, 0x40, RZ ;  /* 0x0000004028287824 */ /* 0x000fe400078e00ff */
[----:B------:R-:W-:Y:S02]  /*2990*/  VIADD R44, R12, 0x8 ;  /* 0x000000080c2c7836 */ /* 0x000fe40000000000 */
[----:B------:R-:W-:Y:S02]  /*29a0*/  IMAD.SHL.U32 R45, R45, 0x2, RZ ;  /* 0x000000022d2d7824 */ /* 0x000fe400078e00ff */
[----:B------:R-:W-:Y:S02]  /*29b0*/  IMAD R46, R223, 0x200, R46 ;  /* 0x00000200df2e7824 */ /* 0x000fe400078e022e */
[----:B------:R-:W-:-:S02]  /*29c0*/  IMAD R47, R10, 0x40, R185 ;  /* 0x000000400a2f7824 */ /* 0x000fc400078e02b9 */
[----:B------:R-:W-:Y:S02]  /*29d0*/  IMAD.IADD R49, R49, 0x1, R29 ;  /* 0x0000000131317824 */ /* 0x000fe400078e021d */
[----:B------:R-:W-:Y:S02]  /*29e0*/  IMAD.IADD R50, R31, 0x1, R9 ;  /* 0x000000011f327824 */ /* 0x000fe400078e0209 */
[----:B------:R-:W-:Y:S02]  /*29f0*/  IMAD.IADD R52, R9, 0x1, R33 ;  /* 0x0000000109347824 */ /* 0x000fe400078e0221 */
[----:B------:R-:W-:Y:S01]  /*2a00*/  IMAD R55, R223, 0x200, R4 ;  /* 0x00000200df377824 */ /* 0x000fe200078e0204 */
[----:B------:R-:W-:-:S07]  /*2a10*/  SHF.R.S32.HI R53, RZ, 0x1f, R0 ;  /* 0x0000001fff357819 */ /* 0x000fce0000011400 */
.L_x_1293:
        /* <DEDUP_REMOVED lines=28> */
[----:B------:R-:W-:Y:S01]  /*2be0*/  BSSY B0, `(.L_x_1261) ;  /* 0x00001b1000007945 */ /* 0x000fe20003800000 */
[----:B------:R-:W-:Y:S01]  /*2bf0*/  IMAD.IADD R7, R46, 0x1, R64 ;  /* 0x000000012e077824 */ /* 0x000fe200078e0240 */
[----:B------:R0:W5:Y:S01]  /*2c00*/  @!P1 LDG.E R59, desc[UR42][R4.64] ;  /* 0x0000002a043b9981 */ /* 0x000162000c1e1900 */
[----:B------:R-:W-:Y:S01]  /*2c10*/  ISETP.GT.AND P1, PT, R11, R35, PT ;  /* 0x000000230b00720c */ /* 0x000fe20003f24270 */
[----:B------:R-:W-:-:S02]  /*2c20*/  IMAD.MOV.U32 R34, RZ, RZ, R11 ;  /* 0x000000ffff227224 */ /* 0x000fc400078e000b */
[----:B------:R-:W-:Y:S01]  /*2c30*/  IMAD R10, R7, 0x2, R2 ;  /* 0x00000002070a7824 */ /* 0x000fe200078e0202 */
[----:B------:R-:W-:Y:S09]  /*2c40*/  @!P2 BRA `(.L_x_1262) ;  /* 0x0000001400d4a947 */ /* 0x000ff20003800000 */
        /* <DEDUP_REMOVED lines=57> */
.L_x_1265:
[----:B------:R-:W-:Y:S05]  /*2fe0*/  BSYNC B1 ;  /* 0x0000000000017941 */ /* 0x000fea0003800000 */
.L_x_1264:
        /* <DEDUP_REMOVED lines=16> */
.L_x_1266:
[----:B------:R-:W-:Y:S01]  /*30f0*/  IMAD R58, R23, 0x8, R2 ;  /* 0x00000008173a7824 */ /* 0x000fe200078e0202 */
[----:B------:R-:W-:Y:S01]  /*3100*/  SHF.L.U32 R65, R187, 0x1f, RZ ;  /* 0x0000001fbb417819 */ /* 0x000fe200000006ff */
[----:B------:R-:W-:Y:S03]  /*3110*/  BSSY B1, `(.L_x_1267) ;  /* 0x0000003000017945 */ /* 0x000fe60003800000 */
[----:B------:R-:W0:Y:S02]  /*3120*/  SYNCS.PHASECHK.TRANS64.TRYWAIT P4, [R58+URZ+0x38890], R65 ;  /* 0x038890413a0075a7 */ /* 0x000e24000808017f */
[----:B0-----:R-:W-:Y:S05]  /*3130*/  @!P4 BRA `(.L_x_1268) ;  /* 0x000001b0004cc947 */ /* 0x001fea0003800000 */
.L_x_1515:
[----:B------:R-:W-:Y:S05]  /*3140*/  BSYNC B1 ;  /* 0x0000000000017941 */ /* 0x000fea0003800000 */
.L_x_1267:
[----:B------:R-:W-:-:S03]  /*3150*/  UMOV UR4, 0xffffffff ;  /* 0xffffffff00047882 */ /* 0x000fc60000000000 */
[----:B------:R-:W-:Y:S05]  /*3160*/  BRA.DIV UR4, `(.L_x_1269) ;  /* 0x000001b204547947 */ /* 0x000fea000b800000 */
[----:B------:R1:W2:Y:S04]  /*3170*/  SHFL.IDX PT, R69, R13, RZ, 0x1c1f ;  /* 0x001c1fff0d457589 */ /* 0x0002a800000e0000 */
[----:B------:R1:W3:Y:S02]  /*3180*/  SHFL.IDX PT, R14, R66, RZ, 0x1c1f ;  /* 0x001c1fff420e7589 */ /* 0x0002e400000e0000 */
.L_x_1519:
[----:B------:R-:W-:Y:S05]  /*3190*/  @P2 BRA `(.L_x_1270) ;  /* 0x0000001400542947 */ /* 0x000fea0003800000 */
[----:B------:R-:W-:Y:S04]  /*31a0*/  BSSY B1, `(.L_x_1271) ;  /* 0x0000034000017945 */ /* 0x000fe80003800000 */
[----:B------:R-:W-:Y:S05]  /*31b0*/  @P0 BRA `(.L_x_1272) ;  /* 0x0000000000c80947 */ /* 0x000fea0003800000 */
[----:B------:R4:W0:Y:S01]  /*31c0*/  LDS.128 R4, [R10+0x22400] ;  /* 0x022400000a047984 */ /* 0x0008220000000c00 */
[----:B------:R-:W-:Y:S01]  /*31d0*/  ISETP.GE.AND P2, PT, R188, R67, PT ;  /* 0x00000043bc00720c */ /* 0x000fe20003f46270 */
[----:B------:R-:W-:-:S12]  /*31e0*/  BSSY B2, `(.L_x_1273) ;  /* 0x000002c000027945 */ /* 0x000fd80003800000 */
[----:B----4-:R-:W-:Y:S05]  /*31f0*/  @P2 BRA `(.L_x_1274) ;  /* 0x0000000000a82947 */ /* 0x010fea0003800000 */
[----:B------:R-:W-:Y:S01]  /*3200*/  SHF.R.U64 R12, R56, 0x10, R57 ;  /* 0x00000010380c7819 */ /* 0x000fe20000001239 */
[--C-:B0-----:R-:W-:Y:S01]  /*3210*/  HADD2.F32 R10, -RZ, R5.reuse.H1_H1 ;  /* 0x30000005ff0a7230 */ /* 0x101fe20000004100 */
[----:B------:R-:W-:Y:S01]  /*3220*/  SHF.R.U64 R11, R26, 0x10, R27 ;  /* 0x000000101a0b7819 */ /* 0x000fe2000000121b */
[----:B------:R-:W-:Y:S02]  /*3230*/  HADD2.F32 R5, -RZ, R5.H0_H0 ;  /* 0x20000005ff057230 */ /* 0x000fe40000004100 */
[----:B------:R-:W-:Y:S02]  /*3240*/  HADD2.F32 R12, -RZ, R12.H0_H0 ;  /* 0x2000000cff0c7230 */ /* 0x000fe40000004100 */
[----:B------:R-:W-:-:S03]  /*3250*/  HADD2.F32 R11, -RZ, R11.H0_H0 ;  /* 0x2000000bff0b7230 */ /* 0x000fc60000004100 */
[CC--:B-1----:R-:W-:Y:S01]  /*3260*/  FMUL.FTZ R13, R5.reuse, R12.reuse ;  /* 0x0000000c050d7220 */ /* 0x0c2fe20000410000 */
[C---:B------:R-:W-:Y:S01]  /*3270*/  FMUL.FTZ R26, R10.reuse, R12 ;  /* 0x0000000c0a1a7220 */ /* 0x040fe20000410000 */
[----:B------:R-:W-:Y:S02]  /*3280*/  HADD2.F32 R12, -RZ, R7.H1_H1 ;  /* 0x30000007ff0c7230 */ /* 0x000fe40000004100 */
[-C--:B------:R-:W-:Y:S01]  /*3290*/  FFMA.FTZ R10, R10, R11.reuse, R13 ;  /* 0x0000000b0a0a7223 */ /* 0x080fe2000001000d */
[----:B------:R-:W-:Y:S01]  /*32a0*/  SHF.R.U32.HI R13, RZ, 0x10, R57 ;  /* 0x00000010ff0d7819 */ /* 0x000fe20000011639 */
[----:B------:R-:W-:Y:S01]  /*32b0*/  FFMA.FTZ R5, R5, R11, -R26 ;  /* 0x0000000b05057223 */ /* 0x000fe2000001081a */
[----:B------:R-:W-:Y:S01]  /*32c0*/  SHF.R.U32.HI R26, RZ, 0x10, R27 ;  /* 0x00000010ff1a7819 */ /* 0x000fe2000001161b */
[----:B------:R-:W-:Y:S02]  /*32d0*/  IMAD.MOV.U32 R11, RZ, RZ, R4 ;  /* 0x000000ffff0b7224 */ /* 0x000fe400078e0004 */
[----:B------:R-:W-:Y:S01]  /*32e0*/  HADD2.F32 R13, -RZ, R13.H0_H0 ;  /* 0x2000000dff0d7230 */ /* 0x000fe20000004100 */
[----:B------:R-:W-:Y:S01]  /*32f0*/  F2FP.F16.F32.PACK_AB R5, R10, R5 ;  /* 0x000000050a05723e */ /* 0x000fe200000000ff */
[----:B------:R-:W-:-:S02]  /*3300*/  HADD2.F32 R4, -RZ, R7.H0_H0 ;  /* 0x20000007ff047230 */ /* 0x000fc40000004100 */
[----:B------:R-:W-:Y:S02]  /*3310*/  HADD2.F32 R7, -RZ, R26.H0_H0 ;  /* 0x2000001aff077230 */ /* 0x000fe40000004100 */
[-C--:B------:R-:W-:Y:S01]  /*3320*/  FMUL.FTZ R15, R12, R13.reuse ;  /* 0x0000000d0c0f7220 */ /* 0x080fe20000410000 */
[----:B------:R-:W-:-:S03]  /*3330*/  FMUL.FTZ R13, R4, R13 ;  /* 0x0000000d040d7220 */ /* 0x000fc60000410000 */
[-C--:B------:R-:W-:Y:S01]  /*3340*/  FFMA.FTZ R4, R4, R7.reuse, -R15 ;  /* 0x0000000704047223 */ /* 0x080fe2000001080f */
[----:B------:R-:W-:Y:S02]  /*3350*/  HADD2.F32 R15, -RZ, R72.H0_H0 ;  /* 0x20000048ff0f7230 */ /* 0x000fe40000004100 */
[----:B------:R-:W-:Y:S01]  /*3360*/  FFMA.FTZ R7, R12, R7, R13 ;  /* 0x000000070c077223 */ /* 0x000fe2000001000d */
[----:B------:R-:W-:Y:S02]  /*3370*/  IMAD.MOV.U32 R12, RZ, RZ, R6 ;  /* 0x000000ffff0c7224 */ /* 0x000fe400078e0006 */
[--C-:B------:R-:W-:Y:S02]  /*3380*/  HADD2.F32 R6, -RZ, R11.reuse.H1_H1 ;  /* 0x3000000bff067230 */ /* 0x100fe40000004100 */
[----:B------:R-:W-:Y:S01]  /*3390*/  HADD2.F32 R11, -RZ, R11.H0_H0 ;  /* 0x2000000bff0b7230 */ /* 0x000fe20000004100 */
[----:B------:R-:W-:Y:S01]  /*33a0*/  F2FP.F16.F32.PACK_AB R7, R7, R4 ;  /* 0x000000040707723e */ /* 0x000fe200000000ff */
[----:B------:R-:W-:-:S02]  /*33b0*/  HADD2.F32 R13, -RZ, R70.H0_H0 ;  /* 0x20000046ff0d7230 */ /* 0x000fc40000004100 */
[-C--:B------:R-:W-:Y:S01]  /*33c0*/  FMUL.FTZ R26, R6, R15.reuse ;  /* 0x0000000f061a7220 */ /* 0x080fe20000410000 */
[----:B------:R-:W-:-:S03]  /*33d0*/  FMUL.FTZ R15, R11, R15 ;  /* 0x0000000f0b0f7220 */ /* 0x000fc60000410000 */
[-C--:B------:R-:W-:Y:S01]  /*33e0*/  FFMA.FTZ R26, R11, R13.reuse, -R26 ;  /* 0x0000000d0b1a7223 */ /* 0x080fe2000001081a */
[----:B------:R-:W-:Y:S02]  /*33f0*/  HADD2.F32 R11, -RZ, R70.H1_H1 ;  /* 0x30000046ff0b7230 */ /* 0x000fe40000004100 */
[----:B------:R-:W-:Y:S01]  /*3400*/  FFMA.FTZ R15, R6, R13, R15 ;  /* 0x0000000d060f7223 */ /* 0x000fe2000001000f */
[----:B------:R-:W-:Y:S02]  /*3410*/  HADD2.F32 R13, -RZ, R72.H1_H1 ;  /* 0x30000048ff0d7230 */ /* 0x000fe40000004100 */
[--C-:B------:R-:W-:Y:S02]  /*3420*/  HADD2.F32 R6, -RZ, R12.reuse.H1_H1 ;  /* 0x3000000cff067230 */ /* 0x100fe40000004100 */
[----:B------:R-:W-:Y:S01]  /*3430*/  HADD2.F32 R12, -RZ, R12.H0_H0 ;  /* 0x2000000cff0c7230 */ /* 0x000fe20000004100 */
[----:B------:R-:W-:Y:S02]  /*3440*/  F2FP.F16.F32.PACK_AB R4, R15, R26 ;  /* 0x0000001a0f04723e */ /* 0x000fe400000000ff */
[----:B------:R-:W-:-:S02]  /*3450*/  FMUL.FTZ R27, R6, R13 ;  /* 0x0000000d061b7220 */ /* 0x000fc40000410000 */
[C---:B------:R-:W-:Y:S02]  /*3460*/  FMUL.FTZ R13, R12.reuse, R13 ;  /* 0x0000000d0c0d7220 */ /* 0x040fe40000410000 */
[-C--:B------:R-:W-:Y:S02]  /*3470*/  FFMA.FTZ R27, R12, R11.reuse, -R27 ;  /* 0x0000000b0c1b7223 */ /* 0x080fe4000001081b */
[----:B------:R-:W-:-:S05]  /*3480*/  FFMA.FTZ R6, R6, R11, R13 ;  /* 0x0000000b06067223 */ /* 0x000fca000001000d */
[----:B------:R-:W-:-:S07]  /*3490*/  F2FP.F16.F32.PACK_AB R6, R6, R27 ;  /* 0x0000001b0606723e */ /* 0x000fce00000000ff */
.L_x_1274:
[----:B------:R-:W-:Y:S05]  /*34a0*/  BSYNC B2 ;  /* 0x0000000000027941 */ /* 0x000fea0003800000 */
.L_x_1273:
[----:B---3--:R-:W-:-:S04]  /*34b0*/  LEA R10, P2, R18, R14, 0x1 ;  /* 0x0000000e120a7211 */ /* 0x008fc800078408ff */
[----:B--2---:R-:W-:-:S05]  /*34c0*/  LEA.HI.X R11, R18, R69, R19, 0x1, P2 ;  /* 0x00000045120b7211 */ /* 0x004fca00010f0c13 */
[----:B0-----:R4:W-:Y:S04]  /*34d0*/  ST.E.128 desc[UR42][R10.64], R4 ;  /* 0x000000040a007985 */ /* 0x0019e8000c101d2a */
.L_x_1272:
[----:B------:R-:W-:Y:S05]  /*34e0*/  BSYNC B1 ;  /* 0x0000000000017941 */ /* 0x000fea0003800000 */
.L_x_1271:
        /* <DEDUP_REMOVED lines=13> */
[----:B------:R-:W-:Y:S01]  /*35c0*/  SHF.R.U64 R12, R8, 0x10, R9 ;  /* 0x00000010080c7819 */ /* 0x000fe20000001209 */
[----:B--2---:R-:W-:Y:S01]  /*35d0*/  IMAD.MOV.U32 R8, RZ, RZ, R7 ;  /* 0x000000ffff087224 */ /* 0x004fe200078e0007 */
[--C-:B------:R-:W-:Y:S01]  /*35e0*/  SHF.R.U64 R14, R24, 0x10, R25.reuse ;  /* 0x00000010180e7819 */ /* 0x100fe20000001219 */
[--C-:B------:R-:W-:Y:S01]  /*35f0*/  HADD2.F32 R7, -RZ, R5.reuse.H1_H1 ;  /* 0x30000005ff077230 */ /* 0x100fe20000004100 */
[----:B------:R-:W-:Y:S01]  /*3600*/  SHF.R.U32.HI R15, RZ, 0x10, R25 ;  /* 0x00000010ff0f7819 */ /* 0x000fe20000011619 */
[----:B------:R-:W-:Y:S01]  /*3610*/  HADD2.F32 R5, -RZ, R5.H0_H0 ;  /* 0x20000005ff057230 */ /* 0x000fe20000004100 */
[----:B-1----:R-:W-:Y:S01]  /*3620*/  SHF.R.U32.HI R13, RZ, 0x10, R9 ;  /* 0x00000010ff0d7819 */ /* 0x002fe20000011609 */
[----:B------:R-:W-:Y:S02]  /*3630*/  HADD2.F32 R14, -RZ, R14.H0_H0 ;  /* 0x2000000eff0e7230 */ /* 0x000fe40000004100 */
[----:B------:R-:W-:Y:S02]  /*3640*/  HADD2.F32 R15, -RZ, R15.H0_H0 ;  /* 0x2000000fff0f7230 */ /* 0x000fe40000004100 */
[----:B------:R-:W-:-:S02]  /*3650*/  HADD2.F32 R9, -RZ, R8.H1_H1 ;  /* 0x30000008ff097230 */ /* 0x000fc40000004100 */
[-C--:B------:R-:W-:Y:S01]  /*3660*/  FMUL.FTZ R24, R7, R14.reuse ;  /* 0x0000000e07187220 */ /* 0x080fe20000410000 */
[----:B------:R-:W-:Y:S02]  /*3670*/  HADD2.F32 R12, -RZ, R12.H0_H0 ;  /* 0x2000000cff0c7230 */ /* 0x000fe40000004100 */
[----:B------:R-:W-:Y:S01]  /*3680*/  FMUL.FTZ R14, R5, R14 ;  /* 0x0000000e050e7220 */ /* 0x000fe20000410000 */
[----:B------:R-:W-:Y:S02]  /*3690*/  HADD2.F32 R8, -RZ, R8.H0_H0 ;  /* 0x20000008ff087230 */ /* 0x000fe40000004100 */
[-C--:B------:R-:W-:Y:S01]  /*36a0*/  FMUL.FTZ R25, R9, R15.reuse ;  /* 0x0000000f09197220 */ /* 0x080fe20000410000 */
[----:B------:R-:W-:Y:S02]  /*36b0*/  HADD2.F32 R13, -RZ, R13.H0_H0 ;  /* 0x2000000dff0d7230 */ /* 0x000fe40000004100 */
[-C--:B------:R-:W-:Y:S01]  /*36c0*/  FFMA.FTZ R5, R5, R12.reuse, -R24 ;  /* 0x0000000c05057223 */ /* 0x080fe20000010818 */
[----:B------:R-:W-:Y:S01]  /*36d0*/  FFMA.FTZ R14, R7, R12, R14 ;  /* 0x0000000c070e7223 */ /* 0x000fe2000001000e */
[----:B------:R-:W-:Y:S01]  /*36e0*/  FMUL.FTZ R26, R8, R15 ;  /* 0x0000000f081a7220 */ /* 0x000fe20000410000 */
[----:B------:R-:W-:-:S02]  /*36f0*/  HADD2.F32 R12, -RZ, R71.H0_H0 ;  /* 0x20000047ff0c7230 */ /* 0x000fc40000004100 */
[-C--:B------:R-:W-:Y:S01]  /*3700*/  FFMA.FTZ R24, R8, R13.reuse, -R25 ;  /* 0x0000000d08187223 */ /* 0x080fe20000010819 */
[----:B------:R-:W-:Y:S02]  /*3710*/  HADD2.F32 R15, -RZ, R71.H1_H1 ;  /* 0x30000047ff0f7230 */ /* 0x000fe40000004100 */
[----:B------:R-:W-:Y:S01]  /*3720*/  FFMA.FTZ R57, R9, R13, R26 ;  /* 0x0000000d09397223 */ /* 0x000fe2000001001a */
[----:B------:R-:W-:Y:S01]  /*3730*/  HADD2.F32 R7, -RZ, R4.H1_H1 ;  /* 0x30000004ff077230 */ /* 0x000fe20000004100 */
[----:B------:R-:W-:Y:S01]  /*3740*/  F2FP.F16.F32.PACK_AB R5, R14, R5 ;  /* 0x000000050e05723e */ /* 0x000fe200000000ff */
[----:B------:R-:W-:Y:S02]  /*3750*/  HADD2.F32 R8, -RZ, R6.H1_H1 ;  /* 0x30000006ff087230 */ /* 0x000fe40000004100 */
[----:B------:R-:W-:Y:S02]  /*3760*/  HADD2.F32 R4, -RZ, R4.H0_H0 ;  /* 0x20000004ff047230 */ /* 0x000fe40000004100 */
[----:B------:R-:W-:Y:S01]  /*3770*/  FMUL.FTZ R25, R7, R12 ;  /* 0x0000000c07197220 */ /* 0x000fe20000410000 */
[----:B------:R-:W-:-:S02]  /*3780*/  HADD2.F32 R6, -RZ, R6.H0_H0 ;  /* 0x20000006ff067230 */ /* 0x000fc40000004100 */
        /* <DEDUP_REMOVED lines=11> */
[----:B------:R-:W-:-:S07]  /*3840*/  F2FP.F16.F32.PACK_AB R6, R8, R27 ;  /* 0x0000001b0806723e */ /* 0x000fce00000000ff */
.L_x_1276:
[----:B------:R-:W-:Y:S05]  /*3850*/  BSYNC B1 ;  /* 0x0000000000017941 */ /* 0x000fea0003800000 */
.L_x_1275:
[----:B--2---:R2:W-:Y:S01]  /*3860*/  ST.E.128 desc[UR42][R10.64], R4 ;  /* 0x000000040a007985 */ /* 0x0045e2000c101d2a */
[----:B------:R-:W-:Y:S05]  /*3870*/  BRA `(.L_x_1270) ;  /* 0x0000000c009c7947 */ /* 0x000fea0003800000 */
.L_x_1263:
[----:B------:R-:W-:Y:S01]  /*3880*/  IMAD R63, R11, -0x40, R36 ;  /* 0xffffffc00b3f7824 */ /* 0x000fe200078e0224 */
[----:B------:R-:W-:-:S04]  /*3890*/  ISETP.GE.AND P2, PT, R18, R67, PT ;  /* 0x000000431200720c */ /* 0x000fc80003f46270 */
[----:B------:R-:W-:-:S04]  /*38a0*/  VIMNMX R63, R63, 0x40, PT ;  /* 0x000000403f3f7848 */ /* 0x000fc80003fe0100 */
[----:B------:R-:W-:-:S13]  /*38b0*/  ISETP.GE.OR P3, PT, R185, R63, P2 ;  /* 0x0000003fb900720c */ /* 0x000fda0001766670 */
[----:B------:R-:W0:Y:S01]  /*38c0*/  @!P3 LDC.64 R10, c[0x0][0x3e8] ;  /* 0x0000fa00ff0abb82 */ /* 0x000e220000000a00 */
[----:B------:R-:W-:-:S05]  /*38d0*/  @!P3 IADD3 R4, P4, R28, R4, RZ ;  /* 0x000000041c04b210 */ /* 0x000fca0007f9e0ff */
[----:B------:R-:W-:Y:S02]  /*38e0*/  @!P3 IMAD.X R5, R14, 0x1, R49, P4 ;  /* 0x000000010e05b824 */ /* 0x000fe400020e0631 */
[----:B------:R-:W1:Y:S01]  /*38f0*/  @!P3 LDC.64 R8, c[0x0][0x400] ;  /* 0x00010000ff08bb82 */ /* 0x000e620000000a00 */
[----:B0-----:R-:W-:-:S04]  /*3900*/  @!P3 LEA R10, P4, R4, R10, 0x1 ;  /* 0x0000000a040ab211 */ /* 0x001fc800078808ff */
[----:B------:R-:W-:Y:S01]  /*3910*/  @!P3 LEA.HI.X R11, R4, R11, R5, 0x1, P4 ;  /* 0x0000000b040bb211 */ /* 0x000fe200020f0c05 */
[----:B------:R-:W-:Y:S02]  /*3920*/  @!P3 IMAD R4, R41, R34, RZ ;  /* 0x000000222904b224 */ /* 0x000fe400078e02ff */
[----:B------:R-:W-:Y:S02]  /*3930*/  @!P3 IMAD.MOV.U32 R5, RZ, RZ, R52 ;  /* 0x000000ffff05b224 */ /* 0x000fe400078e0034 */
[----:B------:R-:W-:Y:S02]  /*3940*/  @!P3 IMAD R7, R12, R43, R4 ;  /* 0x0000002b0c07b224 */ /* 0x000fe400078e0204 */
[----:B------:R-:W-:-:S04]  /*3950*/  @!P3 IMAD.MOV.U32 R4, RZ, RZ, R32 ;  /* 0x000000ffff04b224 */ /* 0x000fc800078e0020 */
[----:B------:R-:W-:-:S04]  /*3960*/  @!P3 IMAD.WIDE.U32 R4, R34, R43, R4 ;  /* 0x0000002b2204b225 */ /* 0x000fc800078e0004 */
[----:B------:R-:W-:Y:S01]  /*3970*/  @!P3 IMAD.IADD R5, R7, 0x1, R5 ;  /* 0x000000010705b824 */ /* 0x000fe200078e0205 */
[C---:B-1----:R-:W-:Y:S02]  /*3980*/  @!P3 LEA R8, P4, R4.reuse, R8, 0x1 ;  /* 0x000000080408b211 */ /* 0x042fe400078808ff */
        /* <DEDUP_REMOVED lines=13> */
[----:B------:R-:W-:Y:S02]  /*3a60*/  IMAD.MOV.U32 R56, RZ, RZ, R5 ;  /* 0x000000ffff387224 */ /* 0x000fe400078e0005 */
        /* <DEDUP_REMOVED lines=11> */
.L_x_1277:
[----:B------:R-:W-:Y:S01]  /*3b20*/  IMAD R58, R23, 0x8, R2 ;  /* 0x00000008173a7824 */ /* 0x000fe200078e0202 */
[----:B------:R-:W-:Y:S01]  /*3b30*/  SHF.L.U32 R65, R187, 0x1f, RZ ;  /* 0x0000001fbb417819 */ /* 0x000fe200000006ff */
[----:B------:R-:W-:Y:S03]  /*3b40*/  BSSY B1, `(.L_x_1278) ;  /* 0x0000003000017945 */ /* 0x000fe60003800000 */
[----:B------:R-:W0:Y:S02]  /*3b50*/  SYNCS.PHASECHK.TRANS64.TRYWAIT P4, [R58+URZ+0x38890], R65 ;  /* 0x038890413a0075a7 */ /* 0x000e24000808017f */
[----:B0-----:R-:W-:Y:S05]  /*3b60*/  @!P4 BRA `(.L_x_1279) ;  /* 0x000001a80018c947 */ /* 0x001fea0003800000 */
.L_x_1520:
[----:B------:R-:W-:Y:S05]  /*3b70*/  BSYNC B1 ;  /* 0x0000000000017941 */ /* 0x000fea0003800000 */
.L_x_1278:
[----:B------:R-:W-:-:S03]  /*3b80*/  UMOV UR4, 0xffffffff ;  /* 0xffffffff00047882 */ /* 0x000fc60000000000 */
[----:B------:R-:W-:Y:S05]  /*3b90*/  BRA.DIV UR4, `(.L_x_1280) ;  /* 0x000001aa04207947 */ /* 0x000fea000b800000 */
[----:B------:R1:W2:Y:S04]  /*3ba0*/  SHFL.IDX PT, R56, R13, RZ, 0x1c1f ;  /* 0x001c1fff0d387589 */ /* 0x0002a800000e0000 */
[----:B------:R-:W3:Y:S02]  /*3bb0*/  SHFL.IDX PT, R66, R66, RZ, 0x1c1f ;  /* 0x001c1fff42427589 */ /* 0x000ee400000e0000 */
.L_x_1524:
        /* <DEDUP_REMOVED lines=13> */
[----:B------:R-:W-:Y:S01]  /*3c90*/  LOP3.LUT R8, R9, R42, RZ, 0x3c, !PT ;  /* 0x0000002a09087212 */ /* 0x000fe200078e3cff */
[----:B------:R-:W-:-:S04]  /*3ca0*/  IMAD.IADD R9, R55, 0x1, R64 ;  /* 0x0000000137097824 */ /* 0x000fc800078e0240 */
[----:B------:R-:W-:Y:S02]  /*3cb0*/  IMAD R11, R223, 0x200, R8 ;  /* 0x00000200df0b7824 */ /* 0x000fe400078e0208 */
[----:B------:R-:W-:Y:S02]  /*3cc0*/  IMAD R9, R9, 0x2, R2 ;  /* 0x0000000209097824 */ /* 0x000fe400078e0202 */
[----:B------:R-:W-:-:S04]  /*3cd0*/  IMAD.IADD R11, R64, 0x1, R11 ;  /* 0x00000001400b7824 */ /* 0x000fc800078e020b */
[----:B------:R-:W-:Y:S02]  /*3ce0*/  IMAD R12, R11, 0x2, R2 ;  /* 0x000000020b0c7824 */ /* 0x000fe400078e0202 */
        /* <DEDUP_REMOVED lines=18> */
[----:B------:R-:W-:Y:S01]  /*3e10*/  SHF.R.U64 R4, R4, 0x10, R5 ;  /* 0x0000001004047819 */ /* 0x000fe20000001205 */
[----:B------:R-:W-:Y:S01]  /*3e20*/  HADD2.F32 R13, -RZ, R9.H1_H1 ;  /* 0x30000009ff0d7230 */ /* 0x000fe20000004100 */
[----:B------:R-:W-:Y:S01]  /*3e30*/  SHF.R.U64 R26, R26, 0x10, R27 ;  /* 0x000000101a1a7819 */ /* 0x000fe2000000121b */
[----:B------:R-:W-:Y:S02]  /*3e40*/  IMAD.MOV.U32 R69, RZ, RZ, R15 ;  /* 0x000000ffff457224 */ /* 0x000fe400078e000f */
[----:B------:R-:W-:Y:S01]  /*3e50*/  FMUL.FTZ R76, R67, R74 ;  /* 0x0000004a434c7220 */ /* 0x000fe20000410000 */
[----:B------:R-:W-:-:S02]  /*3e60*/  HADD2.F32 R25, -RZ, R77.H1_H1 ;  /* 0x3000004dff197230 */ /* 0x000fc40000004100 */
[C---:B------:R-:W-:Y:S01]  /*3e70*/  FMUL.FTZ R74, R13.reuse, R74 ;  /* 0x0000004a0d4a7220 */ /* 0x040fe20000410000 */
[----:B------:R-:W-:Y:S02]  /*3e80*/  HADD2.F32 R24, -RZ, R24.H0_H0 ;  /* 0x20000018ff187230 */ /* 0x000fe40000004100 */
[-C--:B------:R-:W-:Y:S01]  /*3e90*/  FFMA.FTZ R13, R13, R72.reuse, -R76 ;  /* 0x000000480d0d7223 */ /* 0x080fe2000001084c */
[----:B------:R-:W-:Y:S02]  /*3ea0*/  HADD2.F32 R4, -RZ, R4.H0_H0 ;  /* 0x20000004ff047230 */ /* 0x000fe40000004100 */
[----:B------:R-:W-:Y:S01]  /*3eb0*/  FFMA.FTZ R9, R67, R72, R74 ;  /* 0x0000004843097223 */ /* 0x000fe2000001004a */
[----:B------:R-:W-:Y:S02]  /*3ec0*/  IMAD.MOV.U32 R67, RZ, RZ, R11 ;  /* 0x000000ffff437224 */ /* 0x000fe400078e000b */
        /* <DEDUP_REMOVED lines=9> */
[----:B------:R-:W-:Y:S02]  /*3f60*/  IMAD.MOV.U32 R9, RZ, RZ, R13 ;  /* 0x000000ffff097224 */ /* 0x000fe400078e000d */
[-C--:B------:R-:W-:Y:S01]  /*3f70*/  FFMA.FTZ R15, R15, R72.reuse, -R76 ;  /* 0x000000480f0f7223 */ /* 0x080fe2000001084c */
[----:B------:R-:W-:Y:S02]  /*3f80*/  IMAD.MOV.U32 R13, RZ, RZ, R64 ;  /* 0x000000ffff0d7224 */ /* 0x000fe400078e0040 */
[----:B------:R-:W-:Y:S01]  /*3f90*/  FFMA.FTZ R11, R11, R72, R74 ;  /* 0x000000480b0b7223 */ /* 0x000fe2000001004a */
[----:B------:R-:W-:-:S02]  /*3fa0*/  HADD2.F32 R72, -RZ, R69.H1_H1 ;  /* 0x30000045ff487230 */ /* 0x000fc40000004100 */
[----:B------:R-:W-:Y:S01]  /*3fb0*/  HADD2.F32 R69, -RZ, R71.H0_H0 ;  /* 0x20000047ff457230 */ /* 0x000fe20000004100 */
[--C-:B------:R-:W-:Y:S01]  /*3fc0*/  SHF.R.U32.HI R71, RZ, 0x10, R7.reuse ;  /* 0x00000010ff477819 */ /* 0x100fe20000011607 */
[----:B------:R-:W-:Y:S01]  /*3fd0*/  HADD2.F32 R74, -RZ, R67.H1_H1 ;  /* 0x30000043ff4a7230 */ /* 0x000fe20000004100 */
[----:B------:R-:W-:-:S03]  /*3fe0*/  SHF.R.U64 R7, R6, 0x10, R7 ;  /* 0x0000001006077819 */ /* 0x000fc60000001207 */
[----:B------:R-:W-:Y:S02]  /*3ff0*/  HADD2.F32 R67, -RZ, R71.H0_H0 ;  /* 0x20000047ff437230 */ /* 0x000fe40000004100 */
[-C--:B------:R-:W-:Y:S01]  /*4000*/  FMUL.FTZ R71, R72, R69.reuse ;  /* 0x0000004548477220 */ /* 0x080fe20000410000 */
[C---:B------:R-:W-:Y:S01]  /*4010*/  FMUL.FTZ R69, R74.reuse, R69 ;  /* 0x000000454a457220 */ /* 0x040fe20000410000 */
[----:B------:R-:W-:Y:S02]  /*4020*/  HADD2.F32 R7, -RZ, R7.H0_H0 ;  /* 0x20000007ff077230 */ /* 0x000fe40000004100 */
[-C--:B------:R-:W-:Y:S01]  /*4030*/  FFMA.FTZ R74, R74, R67.reuse, -R71 ;  /* 0x000000434a4a7223 */ /* 0x080fe20000010847 */
[----:B------:R-:W-:Y:S01]  /*4040*/  FFMA.FTZ R72, R72, R67, R69 ;  /* 0x0000004348487223 */ /* 0x000fe20000010045 */
[----:B------:R-:W-:Y:S02]  /*4050*/  IMAD.MOV.U32 R67, RZ, RZ, R12 ;  /* 0x000000ffff437224 */ /* 0x000fe400078e000c */
[----:B------:R-:W-:Y:S01]  /*4060*/  IMAD.MOV.U32 R69, RZ, RZ, R8 ;  /* 0x000000ffff457224 */ /* 0x000fe200078e0008 */
[----:B------:R-:W-:Y:S01]  /*4070*/  F2FP.F16.F32.PACK_AB R15, R74, R15 ;  /* 0x0000000f4a0f723e */ /* 0x000fe200000000ff */
[----:B------:R-:W-:Y:S01]  /*4080*/  HADD2.F32 R71, -RZ, R73.H1_H1 ;  /* 0x30000049ff477230 */ /* 0x000fe20000004100 */
[----:B------:R-:W-:Y:S01]  /*4090*/  F2FP.F16.F32.PACK_AB R72, R72, R11 ;  /* 0x0000000b4848723e */ /* 0x000fe200000000ff */
[----:B------:R-:W-:-:S02]  /*40a0*/  HADD2.F32 R8, -RZ, R67.H0_H0 ;  /* 0x20000043ff087230 */ /* 0x000fc40000004100 */
[--C-:B------:R-:W-:Y:S02]  /*40b0*/  HADD2.F32 R12, -RZ, R69.reuse.H0_H0 ;  /* 0x20000045ff0c7230 */ /* 0x100fe40000004100 */
[----:B------:R-:W-:Y:S02]  /*40c0*/  HADD2.F32 R5, -RZ, R69.H1_H1 ;  /* 0x30000045ff057230 */ /* 0x000fe40000004100 */
[-C--:B------:R-:W-:Y:S01]  /*40d0*/  FMUL.FTZ R73, R8, R71.reuse ;  /* 0x0000004708497220 */ /* 0x080fe20000410000 */
[----:B------:R-:W-:Y:S02]  /*40e0*/  IMAD.MOV.U32 R11, RZ, RZ, R15 ;  /* 0x000000ffff0b7224 */ /* 0x000fe400078e000f */
[C---:B------:R-:W-:Y:S01]  /*40f0*/  FMUL.FTZ R71, R12.reuse, R71 ;  /* 0x000000470c477220 */ /* 0x040fe20000410000 */
[----:B------:R-:W-:Y:S02]  /*4100*/  IMAD.MOV.U32 R15, RZ, RZ, R72 ;  /* 0x000000ffff0f7224 */ /* 0x000fe400078e0048 */
[-C--:B------:R-:W-:Y:S01]  /*4110*/  FFMA.FTZ R12, R12, R25.reuse, -R73 ;  /* 0x000000190c0c7223 */ /* 0x080fe20000010849 */
[----:B------:R-:W-:Y:S01]  /*4120*/  FFMA.FTZ R8, R8, R25, R71 ;  /* 0x0000001908087223 */ /* 0x000fe20000010047 */
[----:B------:R-:W-:-:S02]  /*4130*/  HADD2.F32 R25, -RZ, R67.H1_H1 ;  /* 0x30000043ff197230 */ /* 0x000fc40000004100 */
        /* <DEDUP_REMOVED lines=13> */
[----:B------:R-:W-:Y:S02]  /*4210*/  IMAD.MOV.U32 R8, RZ, RZ, R12 ;  /* 0x000000ffff087224 */ /* 0x000fe400078e000c */
[C---:B------:R-:W-:Y:S01]  /*4220*/  FMUL.FTZ R67, R4.reuse, R67 ;  /* 0x0000004304437220 */ /* 0x040fe20000410000 */
[-C--:B------:R-:W-:Y:S01]  /*4230*/  FFMA.FTZ R4, R4, R27.reuse, -R69 ;  /* 0x0000001b04047223 */ /* 0x080fe20000010845 */
[----:B------:R-:W-:Y:S02]  /*4240*/  IMAD.MOV.U32 R12, RZ, RZ, R25 ;  /* 0x000000ffff0c7224 */ /* 0x000fe400078e0019 */
        /* <DEDUP_REMOVED lines=8> */
[----:B------:R-:W-:Y:S02]  /*42d0*/  IMAD.MOV.U32 R10, RZ, RZ, R14 ;  /* 0x000000ffff0a7224 */ /* 0x000fe400078e000e */
[----:B------:R-:W-:-:S07]  /*42e0*/  IMAD.MOV.U32 R14, RZ, RZ, R27 ;  /* 0x000000ffff0e7224 */ /* 0x000fce00078e001b */
.L_x_1282:
[----:B------:R-:W-:Y:S05]  /*42f0*/  BSYNC B1 ;  /* 0x0000000000017941 */ /* 0x000fea0003800000 */
.L_x_1281:
        /* <DEDUP_REMOVED lines=10> */
.L_x_1262:
[----:B------:R-:W-:-:S06]  /*43a0*/  UISETP.NE.AND UP0, UPT, UR37, 0x3, UPT ;  /* 0x000000032500788c */ /* 0x000fcc000bf05270 */
[----:B------:R-:W-:-:S13]  /*43b0*/  PLOP3.LUT P3, PT, PT, PT, UP0, 0x80, 0x0 ;  /* 0x000000000000781c */ /* 0x000fda0003f6f008 */
[----:B------:R-:W-:Y:S05]  /*43c0*/  @!P3 BRA `(.L_x_1283) ;  /* 0x000000000004b947 */ /* 0x000fea0003800000 */
[----:B------:R-:W-:Y:S01]  /*43d0*/  BPT.TRAP 0x1 ;  /* 0x000000040000795c */ /* 0x000fe20000300000 */
.L_x_1283:
[----:B------:R-:W-:Y:S01]  /*43e0*/  IMAD R58, R23, 0x8, R2 ;  /* 0x00000008173a7824 */ /* 0x000fe200078e0202 */
[----:B------:R-:W-:Y:S01]  /*43f0*/  SHF.L.U32 R65, R187, 0x1f, RZ ;  /* 0x0000001fbb417819 */ /* 0x000fe200000006ff */
[----:B------:R-:W-:Y:S01]  /*4400*/  BSSY B1, `(.L_x_1284) ;  /* 0x0000004000017945 */ /* 0x000fe20003800000 */
[----:B------:R-:W-:Y:S02]  /*4410*/  SHF.R.S32.HI R62, RZ, 0x1f, R60 ;  /* 0x0000001fff3e7819 */ /* 0x000fe4000001143c */
[----:B------:R-:W1:Y:S02]  /*4420*/  SYNCS.PHASECHK.TRANS64.TRYWAIT P2, [R58+URZ+0x38890], R65 ;  /* 0x038890413a0075a7 */ /* 0x000e64000804017f */
[----:B-1----:R-:W-:Y:S05]  /*4430*/  @!P2 BRA `(.L_x_1285) ;  /* 0x000001a00040a947 */ /* 0x002fea0003800000 */
.L_x_1525:
[----:B------:R-:W-:Y:S05]  /*4440*/  BSYNC B1 ;  /* 0x0000000000017941 */ /* 0x000fea0003800000 */
.L_x_1284:
        /* <DEDUP_REMOVED lines=24> */
.L_x_1529:
        /* <DEDUP_REMOVED lines=18> */
.L_x_1270:
[----:B------:R-:W-:Y:S05]  /*46f0*/  BSYNC B0 ;  /* 0x0000000000007941 */ /* 0x000fea0003800000 */
.L_x_1261:
        /* <DEDUP_REMOVED lines=17> */
.L_x_1288:
[----:B------:R-:W-:Y:S05]  /*4810*/  BSYNC B0 ;  /* 0x0000000000007941 */ /* 0x000fea0003800000 */
.L_x_1287:
[----:B------:R-:W1:Y:S01]  /*4820*/  SYNCS.PHASECHK.TRANS64.TRYWAIT P3, [R58+URZ+0x388b0], R65 ;  /* 0x0388b0413a0075a7 */ /* 0x000e62000806017f */
[----:B------:R-:W-:Y:S04]  /*4830*/  BSSY B0, `(.L_x_1289) ;  /* 0x0000002000007945 */ /* 0x000fe80003800000 */
[----:B-1----:R-:W-:Y:S05]  /*4840*/  @!P3 BRA `(.L_x_1290) ;  /* 0x0000019c0094b947 */ /* 0x002fea0003800000 */
.L_x_1530:
[----:B------:R-:W-:Y:S05]  /*4850*/  BSYNC B0 ;  /* 0x0000000000007941 */ /* 0x000fea0003800000 */
.L_x_1289:
        /* <DEDUP_REMOVED lines=21> */
[----:B------:R-:W4:Y:S04]  /*49b0*/  LDL R64, [R1] ;  /* 0x0000000001407983 */ /* 0x000f280000100800 */
[----:B------:R-:W5:Y:S04]  /*49c0*/  LDL R57, [R1+0x4] ;  /* 0x0000040001397983 */ /* 0x000f680000100800 */
[----:B------:R-:W5:Y:S01]  /*49d0*/  LDL R56, [R1+0x8] ;  /* 0x0000080001387983 */ /* 0x000f620000100800 */
[----:B------:R-:W-:Y:S01]  /*49e0*/  LOP3.LUT P3, RZ, R191, 0x4, RZ, 0xc0, !PT ;  /* 0x00000004bfff7812 */ /* 0x000fe2000786c0ff */
[----:B------:R-:W-:Y:S01]  /*49f0*/  IMAD R5, R23, 0x8000, R46 ;  /* 0x0000800017057824 */ /* 0x000fe200078e022e */
[----:B------:R-:W-:Y:S01]  /*4a00*/  ULDC UR4, c[0x0][0x320] ;  /* 0x0000c80000047ab9 */ /* 0x000fe20000000800 */
[----:B------:R-:W5:Y:S02]  /*4a10*/  LDL R27, [R1+0xc] ;  /* 0x00000c00011b7983 */ /* 0x000f640000100800 */
[----:B------:R-:W-:-:S02]  /*4a20*/  VIADD R15, R5, 0x20 ;  /* 0x00000020050f7836 */ /* 0x000fc40000000000 */
[----:B------:R-:W5:Y:S01]  /*4a30*/  LDL R26, [R1+0x10] ;  /* 0x00001000011a7983 */ /* 0x000f620000100800 */
[C-C-:B---3--:R-:W-:Y:S01]  /*4a40*/  IMAD R14, R5.reuse, 0x2, R2.reuse ;  /* 0x00000002050e7824 */ /* 0x148fe200078e0202 */
[----:B------:R-:W-:Y:S02]  /*4a50*/  ISETP.GE.AND P5, PT, R22, UR4, PT ;  /* 0x0000000416007c0c */ /* 0x000fe4000bfa6270 */
[----:B------:R-:W3:Y:S02]  /*4a60*/  LDL R61, [R1+0x14] ;  /* 0x00001400013d7983 */ /* 0x000ee40000100800 */
[----:B------:R-:W-:Y:S01]  /*4a70*/  @P3 VIADD R15, R5, 0xffffffe0 ;  /* 0xffffffe0050f3836 */ /* 0x000fe20000000000 */
[----:B------:R-:W-:Y:S01]  /*4a80*/  ISETP.GE.AND P3, PT, R18, UR4, PT ;  /* 0x0000000412007c0c */ /* 0x000fe2000bf66270 */
[----:B------:R-:W3:Y:S02]  /*4a90*/  LDL R60, [R1+0x18] ;  /* 0x00001800013c7983 */ /* 0x000ee40000100800 */
[----:B------:R-:W-:-:S02]  /*4aa0*/  IMAD R15, R15, 0x2, R2 ;  /* 0x000000020f0f7824 */ /* 0x000fc400078e0202 */
[----:B------:R-:W3:Y:S08]  /*4ab0*/  LDL R59, [R1+0x1c] ;  /* 0x00001c00013b7983 */ /* 0x000ef00000100800 */
[----:B------:R-:W1:Y:S01]  /*4ac0*/  @!P3 LDS.128 R4, [R14+0x400] ;  /* 0x000400000e04b984 */ /* 0x000e620000000c00 */
[----:B0-----:R-:W-:-:S04]  /*4ad0*/  @!P3 LEA R8, P4, R18, R25, 0x1 ;  /* 0x000000191208b211 */ /* 0x001fc800078808ff */
[----:B--2---:R-:W-:Y:S02]  /*4ae0*/  @!P3 LEA.HI.X R9, R18, R24, R19, 0x1, P4 ;  /* 0x000000181209b211 */ /* 0x004fe400020f0c13 */
[----:B------:R-:W-:-:S04]  /*4af0*/  @!P5 LEA R12, P4, R22, R25, 0x1 ;  /* 0x00000019160cd211 */ /* 0x000fc800078808ff */
[----:B------:R-:W-:Y:S02]  /*4b00*/  @!P5 LEA.HI.X R13, R22, R24, R193, 0x1, P4 ;  /* 0x00000018160dd211 */ /* 0x000fe400020f0cc1 */
[C---:B------:R-:W-:Y:S01]  /*4b10*/  ISETP.GE.AND P4, PT, R214.reuse, UR4, PT ;  /* 0x00000004d6007c0c */ /* 0x040fe2000bf86270 */
[----:B-1----:R0:W-:Y:S04]  /*4b20*/  @!P3 ST.E.128 desc[UR42][R8.64], R4 ;  /* 0x000000040800b985 */ /* 0x0021e8000c101d2a */
[----:B------:R-:W1:Y:S08]  /*4b30*/  @!P5 LDS.128 R4, [R15+0x400] ;  /* 0x000400000f04d984 */ /* 0x000e700000000c00 */
[----:B0-----:R-:W-:-:S05]  /*4b40*/  @!P4 LEA R8, P3, R214, R25, 0x1 ;  /* 0x00000019d608c211 */ /* 0x001fca00078608ff */
[----:B------:R-:W-:Y:S01]  /*4b50*/  @!P4 IMAD.X R9, R24, 0x1, R228, P3 ;  /* 0x000000011809c824 */ /* 0x000fe200018e06e4 */
[----:B------:R-:W-:-:S13]  /*4b60*/  ISETP.GE.AND P3, PT, R213, UR4, PT ;  /* 0x00000004d5007c0c */ /* 0x000fda000bf66270 */
[----:B------:R-:W-:-:S05]  /*4b70*/  @!P3 LEA R10, P6, R213, R25, 0x1 ;  /* 0x00000019d50ab211 */ /* 0x000fca00078c08ff */
[----:B------:R-:W-:Y:S01]  /*4b80*/  @!P3 IMAD.X R11, R24, 0x1, R229, P6 ;  /* 0x00000001180bb824 */ /* 0x000fe200030e06e5 */
[----:B-1----:R0:W-:Y:S01]  /*4b90*/  @!P5 ST.E.128 desc[UR42][R12.64], R4 ;  /* 0x000000040c00d985 */ /* 0x0021e2000c101d2a */
[----:B------:R-:W-:-:S03]  /*4ba0*/  ISETP.GE.AND P5, PT, R212, UR4, PT ;  /* 0x00000004d4007c0c */ /* 0x000fc6000bfa6270 */
[----:B------:R-:W1:Y:S10]  /*4bb0*/  @!P4 LDS.128 R4, [R14+0x2400] ;  /* 0x002400000e04c984 */ /* 0x000e740000000c00 */
[----:B0-----:R-:W-:Y:S01]  /*4bc0*/  @!P5 LEA R12, P6, R212, R25, 0x1 ;  /* 0x00000019d40cd211 */ /* 0x001fe200078c08ff */
[----:B-1----:R-:W-:Y:S04]  /*4bd0*/  @!P4 ST.E.128 desc[UR42][R8.64], R4 ;  /* 0x000000040800c985 */ /* 0x002fe8000c101d2a */
[----:B------:R-:W0:Y:S01]  /*4be0*/  @!P3 LDS.128 R4, [R15+0x2400] ;  /* 0x002400000f04b984 */ /* 0x000e220000000c00 */
[----:B------:R-:W-:-:S03]  /*4bf0*/  ISETP.GE.AND P4, PT, R211, UR4, PT ;  /* 0x00000004d3007c0c */ /* 0x000fc6000bf86270 */
[----:B0-----:R-:W-:Y:S04]  /*4c00*/  @!P3 ST.E.128 desc[UR42][R10.64], R4 ;  /* 0x000000040a00b985 */ /* 0x001fe8000c101d2a */
[----:B------:R-:W0:Y:S01]  /*4c10*/  @!P5 LDS.128 R4, [R14+0x4400] ;  /* 0x004400000e04d984 */ /* 0x000e220000000c00 */
[----:B------:R-:W-:Y:S01]  /*4c20*/  ISETP.GE.AND P3, PT, R210, UR4, PT ;  /* 0x00000004d2007c0c */ /* 0x000fe2000bf66270 */
[----:B----4-:R-:W-:-:S05]  /*4c30*/  @!P5 IMAD.X R13, R24, 0x1, R64, P6 ;  /* 0x00000001180dd824 */ /* 0x010fca00030e0640 */
[----:B0-----:R-:W-:Y:S04]  /*4c40*/  @!P5 ST.E.128 desc[UR42][R12.64], R4 ;  /* 0x000000040c00d985 */ /* 0x001fe8000c101d2a */
[----:B------:R-:W0:Y:S01]  /*4c50*/  @!P4 LDS.128 R4, [R15+0x4400] ;  /* 0x004400000f04c984 */ /* 0x000e220000000c00 */
[----:B------:R-:W-:-:S05]  /*4c60*/  @!P4 LEA R8, P6, R211, R25, 0x1 ;  /* 0x00000019d308c211 */ /* 0x000fca00078c08ff */
[----:B-----5:R-:W-:Y:S02]  /*4c70*/  @!P4 IMAD.X R9, R24, 0x1, R57, P6 ;  /* 0x000000011809c824 */ /* 0x020fe400030e0639 */
[----:B------:R-:W2:Y:S01]  /*4c80*/  LDL R57, [R1+0x20] ;  /* 0x0000200001397983 */ /* 0x000ea20000100800 */
[----:B------:R-:W-:-:S05]  /*4c90*/  @!P3 LEA R10, P6, R210, R25, 0x1 ;  /* 0x00000019d20ab211 */ /* 0x000fca00078c08ff */
[----:B------:R-:W-:Y:S02]  /*4ca0*/  @!P3 IMAD.X R11, R24, 0x1, R56, P6 ;  /* 0x00000001180bb824 */ /* 0x000fe400030e0638 */
[----:B------:R-:W4:Y:S04]  /*4cb0*/  LDL R56, [R1+0x24] ;  /* 0x0000240001387983 */ /* 0x000f280000100800 */
[----:B0-----:R-:W-:Y:S04]  /*4cc0*/  @!P4 ST.E.128 desc[UR42][R8.64], R4 ;  /* 0x000000040800c985 */ /* 0x001fe8000c101d2a */
[----:B------:R-:W0:Y:S01]  /*4cd0*/  @!P3 LDS.128 R4, [R14+0x6400] ;  /* 0x006400000e04b984 */ /* 0x000e220000000c00 */
[----:B------:R-:W-:-:S13]  /*4ce0*/  ISETP.GE.AND P5, PT, R209, UR4, PT ;  /* 0x00000004d1007c0c */ /* 0x000fda000bfa6270 */
[----:B------:R-:W-:Y:S01]  /*4cf0*/  @!P5 LEA R12, P6, R209, R25, 0x1 ;  /* 0x00000019d10cd211 */ /* 0x000fe200078c08ff */
[----:B0-----:R-:W-:Y:S04]  /*4d00*/  @!P3 ST.E.128 desc[UR42][R10.64], R4 ;  /* 0x000000040a00b985 */ /* 0x001fe8000c101d2a */
[----:B------:R-:W0:Y:S01]  /*4d10*/  @!P5 LDS.128 R4, [R15+0x6400] ;  /* 0x006400000f04d984 */ /* 0x000e220000000c00 */
[----:B------:R-:W-:-:S03]  /*4d20*/  @!P5 IMAD.X R13, R24, 0x1, R27, P6 ;  /* 0x00000001180dd824 */ /* 0x000fc600030e061b */
[----:B------:R-:W5:Y:S01]  /*4d30*/  LDL R27, [R1+0x28] ;  /* 0x00002800011b7983 */ /* 0x000f620000100800 */
[----:B------:R-:W-:-:S13]  /*4d40*/  ISETP.GE.AND P4, PT, R208, UR4, PT ;  /* 0x00000004d0007c0c */ /* 0x000fda000bf86270 */
[----:B------:R-:W-:Y:S01]  /*4d50*/  @!P4 LEA R8, P6, R208, R25, 0x1 ;  /* 0x00000019d008c211 */ /* 0x000fe200078c08ff */
[----:B0-----:R-:W-:Y:S04]  /*4d60*/  @!P5 ST.E.128 desc[UR42][R12.64], R4 ;  /* 0x000000040c00d985 */ /* 0x001fe8000c101d2a */
[----:B------:R-:W0:Y:S01]  /*4d70*/  @!P4 LDS.128 R4, [R14+0x8400] ;  /* 0x008400000e04c984 */ /* 0x000e220000000c00 */
[----:B------:R-:W-:-:S03]  /*4d80*/  @!P4 IMAD.X R9, R24, 0x1, R26, P6 ;  /* 0x000000011809c824 */ /* 0x000fc600030e061a */
[----:B------:R-:W5:Y:S01]  /*4d90*/  LDL R26, [R1+0x2c] ;  /* 0x00002c00011a7983 */ /* 0x000f620000100800 */
[C---:B------:R-:W-:Y:S02]  /*4da0*/  ISETP.GE.AND P3, PT, R207.reuse, UR4, PT ;  /* 0x00000004cf007c0c */ /* 0x040fe4000bf66270 */
[----:B------:R-:W-:Y:S01]  /*4db0*/  ISETP.GE.AND P5, PT, R206, UR4, PT ;  /* 0x00000004ce007c0c */ /* 0x000fe2000bfa6270 */
[----:B0-----:R-:W-:Y:S10]  /*4dc0*/  @!P4 ST.E.128 desc[UR42][R8.64], R4 ;  /* 0x000000040800c985 */ /* 0x001ff4000c101d2a */
[----:B------:R-:W0:Y:S01]  /*4dd0*/  @!P3 LDS.128 R4, [R15+0x8400] ;  /* 0x008400000f04b984 */ /* 0x000e220000000c00 */
[----:B------:R-:W-:-:S05]  /*4de0*/  @!P3 LEA R10, P6, R207, R25, 0x1 ;  /* 0x00000019cf0ab211 */ /* 0x000fca00078c08ff */
[----:B---3--:R-:W-:Y:S01]  /*4df0*/  @!P3 IMAD.X R11, R24, 0x1, R61, P6 ;  /* 0x00000001180bb824 */ /* 0x008fe200030e063d */
[----:B------:R-:W-:Y:S02]  /*4e00*/  ISETP.GE.AND P4, PT, R203, UR4, PT ;  /* 0x00000004cb007c0c */ /* 0x000fe4000bf86270 */
[----:B------:R-:W-:Y:S02]  /*4e10*/  @!P5 LEA R12, P6, R206, R25, 0x1 ;  /* 0x00000019ce0cd211 */ /* 0x000fe400078c08ff */
[----:B0-----:R-:W-:Y:S04]  /*4e20*/  @!P3 ST.E.128 desc[UR42][R10.64], R4 ;  /* 0x000000040a00b985 */ /* 0x001fe8000c101d2a */
[----:B------:R-:W0:Y:S01]  /*4e30*/  @!P5 LDS.128 R4, [R14+0xa400] ;  /* 0x00a400000e04d984 */ /* 0x000e220000000c00 */
[----:B------:R-:W-:Y:S01]  /*4e40*/  @!P5 IMAD.X R13, R24, 0x1, R60, P6 ;  /* 0x00000001180dd824 */ /* 0x000fe200030e063c */
[----:B------:R-:W-:-:S03]  /*4e50*/  ISETP.GE.AND P3, PT, R202, UR4, PT ;  /* 0x00000004ca007c0c */ /* 0x000fc6000bf66270 */
[----:B------:R-:W-:Y:S01]  /*4e60*/  @!P4 LEA R8, P6, R203, R25, 0x1 ;  /* 0x00000019cb08c211 */ /* 0x000fe200078c08ff */
[----:B0-----:R-:W-:Y:S04]  /*4e70*/  @!P5 ST.E.128 desc[UR42][R12.64], R4 ;  /* 0x000000040c00d985 */ /* 0x001fe8000c101d2a */
[----:B------:R-:W0:Y:S01]  /*4e80*/  @!P4 LDS.128 R4, [R15+0xa400] ;  /* 0x00a400000f04c984 */ /* 0x000e220000000c00 */
[----:B------:R-:W-:Y:S01]  /*4e90*/  @!P4 IMAD.X R9, R24, 0x1, R59, P6 ;  /* 0x000000011809c824 */ /* 0x000fe200030e063b */
[----:B------:R-:W-:-:S03]  /*4ea0*/  ISETP.GE.AND P5, PT, R218, UR4, PT ;  /* 0x00000004da007c0c */ /* 0x000fc6000bfa6270 */
[----:B------:R-:W-:Y:S01]  /*4eb0*/  @!P3 LEA R10, P6, R202, R25, 0x1 ;  /* 0x00000019ca0ab211 */ /* 0x000fe200078c08ff */
[----:B0-----:R-:W-:Y:S04]  /*4ec0*/  @!P4 ST.E.128 desc[UR42][R8.64], R4 ;  /* 0x000000040800c985 */ /* 0x001fe8000c101d2a */
[----:B------:R-:W0:Y:S01]  /*4ed0*/  @!P3 LDS.128 R4, [R14+0xc400] ;  /* 0x00c400000e04b984 */ /* 0x000e220000000c00 */
[----:B--2---:R-:W-:Y:S01]  /*4ee0*/  @!P3 IMAD.X R11, R24, 0x1, R57, P6 ;  /* 0x00000001180bb824 */ /* 0x004fe200030e0639 */
[----:B------:R-:W-:-:S03]  /*4ef0*/  ISETP.GE.AND P4, PT, R217, UR4, PT ;  /* 0x00000004d9007c0c */ /* 0x000fc6000bf86270 */
[----:B------:R-:W-:Y:S01]  /*4f00*/  @!P5 LEA R12, P6, R218, R25, 0x1 ;  /* 0x00000019da0cd211 */ /* 0x000fe200078c08ff */
[----:B0-----:R-:W-:Y:S04]  /*4f10*/  @!P3 ST.E.128 desc[UR42][R10.64], R4 ;  /* 0x000000040a00b985 */ /* 0x001fe8000c101d2a */
[----:B------:R-:W0:Y:S01]  /*4f20*/  @!P5 LDS.128 R4, [R15+0xc400] ;  /* 0x00c400000f04d984 */ /* 0x000e220000000c00 */
[----:B----4-:R-:W-:Y:S01]  /*4f30*/  @!P5 IMAD.X R13, R24, 0x1, R56, P6 ;  /* 0x00000001180dd824 */ /* 0x010fe200030e0638 */
[----:B------:R-:W-:-:S03]  /*4f40*/  ISETP.GE.AND P3, PT, R216, UR4, PT ;  /* 0x00000004d8007c0c */ /* 0x000fc6000bf66270 */
[----:B------:R-:W-:Y:S01]  /*4f50*/  @!P4 LEA R8, P6, R217, R25, 0x1 ;  /* 0x00000019d908c211 */ /* 0x000fe200078c08ff */
[----:B0-----:R-:W-:Y:S04]  /*4f60*/  @!P5 ST.E.128 desc[UR42][R12.64], R4 ;  /* 0x000000040c00d985 */ /* 0x001fe8000c101d2a */
[----:B------:R-:W0:Y:S01]  /*4f70*/  @!P4 LDS.128 R4, [R14+0xe400] ;  /* 0x00e400000e04c984 */ /* 0x000e220000000c00 */
[----:B-----5:R-:W-:-:S04]  /*4f80*/  @!P4 IMAD.X R9, R24, 0x1, R27, P6 ;  /* 0x000000011809c824 */ /* 0x020fc800030e061b */
[----:B------:R-:W-:Y:S01]  /*4f90*/  @!P3 LEA R10, P6, R216, R25, 0x1 ;  /* 0x00000019d80ab211 */ /* 0x000fe200078c08ff */
[----:B0-----:R-:W-:Y:S04]  /*4fa0*/  @!P4 ST.E.128 desc[UR42][R8.64], R4 ;  /* 0x000000040800c985 */ /* 0x001fe8000c101d2a */
[----:B------:R-:W0:Y:S01]  /*4fb0*/  @!P3 LDS.128 R4, [R15+0xe400] ;  /* 0x00e400000f04b984 */ /* 0x000e220000000c00 */
[----:B------:R-:W-:-:S05]  /*4fc0*/  @!P3 IMAD.X R11, R24, 0x1, R26, P6 ;  /* 0x00000001180bb824 */ /* 0x000fca00030e061a */
[----:B0-----:R4:W-:Y:S02]  /*4fd0*/  @!P3 ST.E.128 desc[UR42][R10.64], R4 ;  /* 0x000000040a00b985 */ /* 0x0019e4000c101d2a */
.L_x_1292:
[----:B------:R-:W-:Y:S05]  /*4fe0*/  BSYNC B0 ;  /* 0x0000000000007941 */ /* 0x000fea0003800000 */
.L_x_1291:
        /* <DEDUP_REMOVED lines=17> */
.L_x_1256:
[----:B------:R-:W-:Y:S04]  /*5100*/  BSSY B0, `(.L_x_1294) ;  /* 0x0000004000007945 */ /* 0x000fe80003800000 */
[----:B------:R-:W-:Y:S05]  /*5110*/  @P2 BRA `(.L_x_1295) ;  /* 0x0000000000082947 */ /* 0x000fea0003800000 */
[----:B------:R-:W4:Y:S02]  /*5120*/  FENCE.VIEW.ASYNC.G ;  /* 0x00000000000073c6 */ /* 0x000f240000000100 */
[----:B----4-:R-:W-:Y:S06]  /*5130*/  BAR.ARV 0xc, 0x180 ;  /* 0x0306000000007b1d */ /* 0x010fec0000002000 */
.L_x_1295:
[----:B------:R-:W-:Y:S05]  /*5140*/  BSYNC B0 ;  /* 0x0000000000007941 */ /* 0x000fea0003800000 */
.L_x_1294:
        /* <DEDUP_REMOVED lines=15> */
[----:B------:R-:W-:Y:S02]  /*5240*/  IABS R9, R10 ;  /* 0x0000000a00097213 */ /* 0x000fe40000000000 */
        /* <DEDUP_REMOVED lines=22> */
.L_x_1299:
[----:B------:R-:W-:Y:S05]  /*53b0*/  BSYNC B0 ;  /* 0x0000000000007941 */ /* 0x000fea0003800000 */
.L_x_1298:
[----:B------:R-:W4:Y:S01]  /*53c0*/  LDL R0, [R1+0x48] ;  /* 0x0000480001007983 */ /* 0x000f220000100800 */
[----:B------:R-:W-:Y:S02]  /*53d0*/  PLOP3.LUT P0, PT, PT, PT, PT, 0x80, 0x0 ;  /* 0x000000000000781c */ /* 0x000fe40003f0f070 */
        /* <DEDUP_REMOVED lines=43> */
[----:B---3--:R-:W-:Y:S02]  /*5690*/  CS2R R66, SRZ ;  /* 0x0000000000427805 */ /* 0x008fe4000001ff00 */
[----:B------:R-:W-:Y:S02]  /*56a0*/  CS2R R64, SRZ ;  /* 0x0000000000407805 */ /* 0x000fe4000001ff00 */
[----:B------:R-:W-:Y:S02]  /*56b0*/  CS2R R62, SRZ ;  /* 0x00000000003e7805 */ /* 0x000fe4000001ff00 */
[----:B------:R-:W-:-:S02]  /*56c0*/  CS2R R60, SRZ ;  /* 0x00000000003c7805 */ /* 0x000fc4000001ff00 */
[----:B-1----:R-:W-:Y:S02]  /*56d0*/  CS2R R58, SRZ ;  /* 0x00000000003a7805 */ /* 0x002fe4000001ff00 */
        /* <DEDUP_REMOVED lines=22> */
[----:B------:R-:W-:Y:S02]  /*5840*/  IMAD.MOV.U32 R7, RZ, RZ, 0x40000040 ;  /* 0x40000040ff077424 */ /* 0x000fe400078e00ff */
[----:B------:R-:W-:Y:S01]  /*5850*/  IMAD.MOV.U32 R11, RZ, RZ, 0x40000040 ;  /* 0x40000040ff0b7424 */ /* 0x000fe200078e00ff */
[----:B------:R-:W-:Y:S01]  /*5860*/  BAR.SYNC.DEFER_BLOCKING 0xe, 0x100 ;  /* 0x0384000000007b1d */ /* 0x000fe20000010000 */
[----:B------:R-:W-:Y:S01]  /*5870*/  IMAD.MOV.U32 R9, RZ, RZ, 0x40000040 ;  /* 0x40000040ff097424 */ /* 0x000fe200078e00ff */
[----:B------:R-:W-:Y:S01]  /*5880*/  R2UR UR7, R7 ;  /* 0x00000000070772ca */ /* 0x000fe200000e0000 */
[----:B------:R-:W-:Y:S01]  /*5890*/  IMAD.MOV.U32 R7, RZ, RZ, 0x40000040 ;  /* 0x40000040ff077424 */ /* 0x000fe200078e00ff */
[----:B------:R-:W-:Y:S01]  /*58a0*/  R2UR UR15, R11 ;  /* 0x000000000b0f72ca */ /* 0x000fe200000e0000 */
[----:B------:R-:W-:Y:S01]  /*58b0*/  IMAD.MOV.U32 R11, RZ, RZ, 0x40000040 ;  /* 0x40000040ff0b7424 */ /* 0x000fe200078e00ff */
[----:B------:R-:W-:Y:S01]  /*58c0*/  R2UR UR11, R9 ;  /* 0x00000000090b72ca */ /* 0x000fe200000e0000 */
[----:B------:R-:W-:-:S03]  /*58d0*/  IMAD.MOV.U32 R9, RZ, RZ, 0x40000040 ;  /* 0x40000040ff097424 */ /* 0x000fc600078e00ff */
[----:B------:R-:W-:Y:S02]  /*58e0*/  R2UR UR9, R11 ;  /* 0x000000000b0972ca */ /* 0x000fe400000e0000 */
[----:B------:R-:W-:Y:S01]  /*58f0*/  R2UR UR13, R9 ;  /* 0x00000000090d72ca */ /* 0x000fe200000e0000 */
[----:B-----5:R-:W-:Y:S01]  /*5900*/  WARPGROUP.ARRIVE ;  /* 0x00000000000079c5 */ /* 0x020fe20000000000 */
[----:B--2---:R-:W0:Y:S02]  /*5910*/  SHFL.IDX PT, R4, R8, RZ, 0x1f ;  /* 0x00001fff08047589 */ /* 0x004e2400000e0000 */
[----:B0-----:R-:W-:-:S04]  /*5920*/  LEA.HI R5, R4, R4, RZ, 0x1 ;  /* 0x0000000404057211 */ /* 0x001fc800078f08ff */
[----:B------:R-:W-:-:S05]  /*5930*/  LOP3.LUT R5, R5, 0x1fffe, RZ, 0xc0, !PT ;  /* 0x0001fffe05057812 */ /* 0x000fca00078ec0ff */
[----:B------:R-:W-:Y:S02]  /*5940*/  IMAD.IADD R5, R4, 0x1, -R5 ;  /* 0x0000000104057824 */ /* 0x000fe400078e0a05 */
[----:B------:R-:W-:Y:S02]  /*5950*/  VIADD R4, R2, 0x36400 ;  /* 0x0003640002047836 */ /* 0x000fe40000000000 */
[----:B------:R-:W-:-:S03]  /*5960*/  IMAD R5, R5, 0x8000, R2 ;  /* 0x0000800005057824 */ /* 0x000fc600078e0202 */
[----:B------:R-:W-:Y:S01]  /*5970*/  SHF.R.U32.HI R4, RZ, 0x4, R4 ;  /* 0x00000004ff047819 */ /* 0x000fe20000011604 */
[----:B------:R-:W-:-:S03]  /*5980*/  VIADD R5, R5, 0x400 ;  /* 0x0000040005057836 */ /* 0x000fc60000000000 */
[----:B------:R-:W-:Y:S02]  /*5990*/  LOP3.LUT R4, R4, 0x3fff, RZ, 0xc0, !PT ;  /* 0x00003fff04047812 */ /* 0x000fe400078ec0ff */
[----:B------:R-:W-:Y:S02]  /*59a0*/  SHF.R.U32.HI R5, RZ, 0x4, R5 ;  /* 0x00000004ff057819 */ /* 0x000fe40000011605 */
[----:B------:R-:W-:Y:S02]  /*59b0*/  LOP3.LUT R4, R4, 0x10000, RZ, 0xfc, !PT ;  /* 0x0001000004047812 */ /* 0x000fe400078efcff */
[----:B------:R-:W-:Y:S02]  /*59c0*/  LOP3.LUT R5, R5, 0x3fff, RZ, 0xc0, !PT ;  /* 0x00003fff05057812 */ /* 0x000fe400078ec0ff */
[----:B------:R-:W-:Y:S02]  /*59d0*/  R2UR UR4, R4 ;  /* 0x00000000040472ca */ /* 0x000fe400000e0000 */
[----:B------:R-:W-:Y:S01]  /*59e0*/  LOP3.LUT R20, R5, 0x2000000, RZ, 0xfc, !PT ;  /* 0x0200000005147812 */ /* 0x000fe200078efcff */
[----:B------:R-:W-:-:S04]  /*59f0*/  IMAD.MOV.U32 R5, RZ, RZ, 0x40000040 ;  /* 0x40000040ff057424 */ /* 0x000fc800078e00ff */
[----:B------:R-:W-:Y:S01]  /*5a00*/  IMAD R6, R17, 0x1000, R20 ;  /* 0x0000100011067824 */ /* 0x000fe200078e0214 */
[----:B------:R-:W-:-:S03]  /*5a10*/  R2UR UR5, R5 ;  /* 0x00000000050572ca */ /* 0x000fc600000e0000 */
[C---:B------:R-:W-:Y:S01]  /*5a20*/  VIADD R10, R6.reuse, 0x100 ;  /* 0x00000100060a7836 */ /* 0x040fe20000000000 */
[C---:B------:R-:W-:Y:S01]  /*5a30*/  R2UR UR6, R6.reuse ;  /* 0x00000000060672ca */ /* 0x040fe200000e0000 */
[C---:B------:R-:W-:Y:S02]  /*5a40*/  VIADD R8, R6.reuse, 0x80 ;  /* 0x0000008006087836 */ /* 0x040fe40000000000 */
[----:B------:R-:W-:Y:S01]  /*5a50*/  VIADD R6, R6, 0x180 ;  /* 0x0000018006067836 */ /* 0x000fe20000000000 */
[----:B------:R-:W-:Y:S01]  /*5a60*/  R2UR UR14, R10 ;  /* 0x000000000a0e72ca */ /* 0x000fe200000e0000 */
[----:B------:R-:W-:Y:S01]  /*5a70*/  VIADD R10, R4, 0x2 ;  /* 0x00000002040a7836 */ /* 0x000fe20000000000 */
[----:B------:R-:W-:Y:S01]  /*5a80*/  R2UR UR10, R8 ;  /* 0x00000000080a72ca */ /* 0x000fe200000e0000 */
[----:B------:R-:W-:-:S03]  /*5a90*/  VIADD R8, R4, 0x4 ;  /* 0x0000000404087836 */ /* 0x000fc60000000000 */
[----:B------:R-:W-:Y:S02]  /*5aa0*/  R2UR UR8, R10 ;  /* 0x000000000a0872ca */ /* 0x000fe400000e0000 */
[----:B------:R-:W-:Y:S01]  /*5ab0*/  R2UR UR12, R8 ;  /* 0x00000000080c72ca */ /* 0x000fe200000e0000 */
[----:B------:R-:W-:Y:S01]  /*5ac0*/  HGMMA.64x256x16.F32 R24, gdesc[UR4].tnspB, RZ, !UPT, gsb0 ;  /* 0x43e00000041879f0 */ /* 0x000fe2000c0008ff */
[----:B------:R-:W-:Y:S01]  /*5ad0*/  R2UR UR6, R6 ;  /* 0x00000000060672ca */ /* 0x000fe200000e0000 */
[----:B------:R-:W-:Y:S01]  /*5ae0*/  IMAD.U32 R6, RZ, RZ, UR37 ;  /* 0x00000025ff067e24 */ /* 0x000fe2000f8e00ff */
[----:B------:R-:W-:Y:S01]  /*5af0*/  R2UR UR7, R7 ;  /* 0x00000000070772ca */ /* 0x000fe200000e0000 */
[----:B------:R-:W-:-:S03]  /*5b00*/  IMAD.MOV.U32 R7, RZ, RZ, 0x40000040 ;  /* 0x40000040ff077424 */ /* 0x000fc600078e00ff */
[----:B------:R-:W-:Y:S01]  /*5b10*/  ISETP.NE.AND P2, PT, R6, 0x3, PT ;  /* 0x000000030600780c */ /* 0x000fe20003f45270 */
[----:B------:R-:W-:Y:S01]  /*5b20*/  VIADD R6, R4, 0x6 ;  /* 0x0000000604067836 */ /* 0x000fe20000000000 */
[----:B------:R-:W-:-:S04]  /*5b30*/  R2UR UR5, R7 ;  /* 0x00000000070572ca */ /* 0x000fc800000e0000 */
[----:B------:R-:W-:Y:S01]  /*5b40*/  R2UR UR4, R6 ;  /* 0x00000000060472ca */ /* 0x000fe200000e0000 */
[----:B------:R-:W-:Y:S02]  /*5b50*/  WARPGROUP.DEPBAR.LE gsb0, 0x0 ;  /* 0x00008000000079c5 */ /* 0x000fe40000010000 */
[----:B------:R-:W-:-:S12]  /*5b60*/  WARPGROUP.ARRIVE ;  /* 0x00000000000079c5 */ /* 0x000fd80000000000 */
        /* <DEDUP_REMOVED lines=13> */
.L_x_1301:
[----:B------:R-:W-:Y:S01]  /*5c40*/  VIADD R3, R3, 0xfffffffe ;  /* 0xfffffffe03037836 */ /* 0x000fe20000000000 */
[----:B------:R-:W-:Y:S01]  /*5c50*/  BSSY B0, `(.L_x_1302) ;  /* 0x00000c1000007945 */ /* 0x000fe20003800000 */
[----:B------:R-:W-:-:S03]  /*5c60*/  IMAD R12, R17, 0x8, R2 ;  /* 0x00000008110c7824 */ /* 0x000fc600078e0202 */
[----:B------:R-:W-:Y:S01]  /*5c70*/  ISETP.GE.AND P0, PT, R3, R0, PT ;  /* 0x000000000300720c */ /* 0x000fe20003f06270 */
[----:B------:R-:W-:-:S05]  /*5c80*/  VIADD R12, R12, 0x38860 ;  /* 0x000388600c0c7836 */ /* 0x000fca0000000000 */
[----:B------:R-:W-:-:S04]  /*5c90*/  PRMT R12, R190, 0x654, R12 ;  /* 0x00000654be0c7816 */ /* 0x000fc8000000000c */
[----:B------:R0:W-:Y:S03]  /*5ca0*/  SYNCS.ARRIVE.TRANS64.RED.A1T0 RZ, [R12+URZ], RZ ;  /* 0x000000ff0cff79a7 */ /* 0x0001e6000810043f */
[----:B------:R-:W-:Y:S05]  /*5cb0*/  @!P0 BRA `(.L_x_1303) ;  /* 0x0000000800e88947 */ /* 0x000fea0003800000 */
.L_x_1305:
[----:B------:R-:W-:Y:S01]  /*5cc0*/  BAR.SYNC.DEFER_BLOCKING 0xe, 0x100 ;  /* 0x0384000000007b1d */ /* 0x000fe20000010000 */
[C---:B01----:R-:W-:Y:S01]  /*5cd0*/  IMAD R12, R17.reuse, 0x40, R195 ;  /* 0x00000040110c7824 */ /* 0x043fe200078e02c3 */
[----:B------:R-:W-:Y:S01]  /*5ce0*/  R2UR UR4, R4 ;  /* 0x00000000040472ca */ /* 0x000fe200000e0000 */
[----:B------:R-:W-:Y:S01]  /*5cf0*/  VIADD R17, R17, 0x1 ;  /* 0x0000000111117836 */ /* 0x000fe20000000000 */
[----:B------:R-:W-:Y:S01]  /*5d00*/  R2UR UR5, R5 ;  /* 0x00000000050572ca */ /* 0x000fe200000e0000 */
[----:B------:R-:W-:Y:S01]  /*5d10*/  IMAD R12, R12, 0x4, R2 ;  /* 0x000000040c0c7824 */ /* 0x000fe200078e0202 */
[----:B------:R-:W-:Y:S01]  /*5d20*/  ISETP.GT.AND P1, PT, R3, R0, PT ;  /* 0x000000000300720c */ /* 0x000fe20003f24270 */
[----:B------:R-:W-:Y:S01]  /*5d30*/  IMAD.MOV.U32 R15, RZ, RZ, 0x40000040 ;  /* 0x40000040ff0f7424 */ /* 0x000fe200078e00ff */
[----:B------:R-:W-:Y:S01]  /*5d40*/  ISETP.NE.AND P0, PT, R17, 0x2, PT ;  /* 0x000000021100780c */ /* 0x000fe20003f05270 */
[----:B------:R-:W-:-:S03]  /*5d50*/  VIADD R3, R3, 0xffffffff ;  /* 0xffffffff03037836 */ /* 0x000fc60000000000 */
[----:B------:R-:W-:Y:S01]  /*5d60*/  SEL R17, R17, RZ, P0 ;  /* 0x000000ff11117207 */ /* 0x000fe20000000000 */
        /* <DEDUP_REMOVED lines=130> */
[----:B------:R-:W-:-:S02]  /*6590*/  IMAD R12, R17, 0x1000, R20 ;  /* 0x00001000110c7824 */ /* 0x000fc400078e0214 */
[----:B------:R-:W-:Y:S02]  /*65a0*/  IMAD.MOV.U32 R13, RZ, RZ, 0x40000040 ;  /* 0x40000040ff0d7424 */ /* 0x000fe400078e00ff */
[C---:B------:R-:W-:Y:S01]  /*65b0*/  VIADD R14, R12.reuse, 0x80 ;  /* 0x000000800c0e7836 */ /* 0x040fe20000000000 */
[----:B------:R-:W-:Y:S01]  /*65c0*/  R2UR UR6, R12 ;  /* 0x000000000c0672ca */ /* 0x000fe200000e0000 */
[----:B------:R-:W-:Y:S01]  /*65d0*/  WARPGROUP.ARRIVE ;  /* 0x00000000000079c5 */ /* 0x000fe20000000000 */
[----:B------:R-:W-:Y:S01]  /*65e0*/  R2UR UR7, R13 ;  /* 0x000000000d0772ca */ /* 0x000fe200000e0000 */
[----:B------:R-:W-:-:S12]  /*65f0*/  IMAD.MOV.U32 R13, RZ, RZ, 0x40000040 ;  /* 0x40000040ff0d7424 */ /* 0x000fd800078e00ff */
[----:B------:R-:W-:Y:S01]  /*6600*/  HGMMA.64x256x16.F32 R24, gdesc[UR4].tnspB, R24, gsb0 ;  /* 0x43e00000041879f0 */ /* 0x000fe20008000818 */
[----:B------:R-:W-:Y:S01]  /*6610*/  R2UR UR6, R14 ;  /* 0x000000000e0672ca */ /* 0x000fe200000e0000 */
[----:B------:R-:W-:Y:S01]  /*6620*/  VIADD R14, R12, 0x100 ;  /* 0x000001000c0e7836 */ /* 0x000fe20000000000 */
[----:B------:R-:W-:Y:S01]  /*6630*/  R2UR UR7, R15 ;  /* 0x000000000f0772ca */ /* 0x000fe200000e0000 */
[----:B------:R-:W-:Y:S01]  /*6640*/  IMAD.MOV.U32 R15, RZ, RZ, 0x40000040 ;  /* 0x40000040ff0f7424 */ /* 0x000fe200078e00ff */
[----:B------:R-:W-:Y:S01]  /*6650*/  R2UR UR4, R10 ;  /* 0x000000000a0472ca */ /* 0x000fe200000e0000 */
[----:B------:R-:W-:Y:S01]  /*6660*/  VIADD R12, R12, 0x180 ;  /* 0x000001800c0c7836 */ /* 0x000fe20000000000 */
[----:B------:R-:W-:Y:S01]  /*6670*/  R2UR UR5, R11 ;  /* 0x000000000b0572ca */ /* 0x000fe200000e0000 */
[----:B------:R-:W-:Y:S02]  /*6680*/  WARPGROUP.DEPBAR.LE gsb0, 0x0 ;  /* 0x00008000000079c5 */ /* 0x000fe40000010000 */
[----:B------:R-:W-:-:S15]  /*6690*/  WARPGROUP.ARRIVE ;  /* 0x00000000000079c5 */ /* 0x000fde0000000000 */
[----:B------:R-:W-:-:S03]  /*66a0*/  NOP ;  /* 0x0000000000007918 */ /* 0x000fc60000000000 */
[----:B------:R-:W-:Y:S01]  /*66b0*/  HGMMA.64x256x16.F32 R24, gdesc[UR4].tnspB, R24, gsb0 ;  /* 0x43e00000041879f0 */ /* 0x000fe20008000818 */
[----:B------:R-:W-:Y:S02]  /*66c0*/  R2UR UR6, R14 ;  /* 0x000000000e0672ca */ /* 0x000fe400000e0000 */
[----:B------:R-:W-:Y:S02]  /*66d0*/  R2UR UR7, R15 ;  /* 0x000000000f0772ca */ /* 0x000fe400000e0000 */
[----:B------:R-:W-:Y:S02]  /*66e0*/  R2UR UR4, R8 ;  /* 0x00000000080472ca */ /* 0x000fe400000e0000 */
        /* <DEDUP_REMOVED lines=8> */
[----:B------:R-:W-:Y:S02]  /*6770*/  R2UR UR5, R7 ;  /* 0x00000000070572ca */ /* 0x000fe400000e0000 */
[----:B------:R-:W-:-:S04]  /*6780*/  SEL R12, RZ, 0x1, P0 ;  /* 0x00000001ff0c7807 */ /* 0x000fc80000000000 */
[----:B------:R-:W-:Y:S01]  /*6790*/  LOP3.LUT R186, R186, R12, RZ, 0x3c, !PT ;  /* 0x0000000cbaba7212 */ /* 0x000fe200078e3cff */
[----:B------:R-:W-:Y:S02]  /*67a0*/  WARPGROUP.DEPBAR.LE gsb0, 0x0 ;  /* 0x00008000000079c5 */ /* 0x000fe40000010000 */
[----:B------:R-:W-:-:S12]  /*67b0*/  WARPGROUP.ARRIVE ;  /* 0x00000000000079c5 */ /* 0x000fd80000000000 */
[----:B------:R-:W-:Y:S03]  /*67c0*/  HGMMA.64x256x16.F32 R24, gdesc[UR4].tnspB, R24, gsb0 ;  /* 0x43e00000041879f0 */ /* 0x000fe60008000818 */
[----:B------:R-:W-:Y:S02]  /*67d0*/  WARPGROUP.DEPBAR.LE gsb0, 0x0 ;  /* 0x00008000000079c5 */ /* 0x000fe40000010000 */
[----:B------:R-:W-:Y:S06]  /*67e0*/  BAR.ARV 0xf, 0x100 ;  /* 0x03c4000000007b1d */ /* 0x000fec0000002000 */
[----:B------:R-:W-:Y:S05]  /*67f0*/  @!P2 BRA `(.L_x_1304) ;  /* 0x000000000004a947 */ /* 0x000fea0003800000 */
[----:B------:R-:W-:Y:S01]  /*6800*/  BPT.TRAP 0x1 ;  /* 0x000000040000795c */ /* 0x000fe20000300000 */
.L_x_1304:
[----:B------:R-:W-:-:S04]  /*6810*/  IMAD R12, R17, 0x8, R2 ;  /* 0x00000008110c7824 */ /* 0x000fc800078e0202 */
[----:B------:R-:W-:-:S05]  /*6820*/  VIADD R12, R12, 0x38860 ;  /* 0x000388600c0c7836 */ /* 0x000fca0000000000 */
[----:B------:R-:W-:-:S04]  /*6830*/  PRMT R12, R190, 0x654, R12 ;  /* 0x00000654be0c7816 */ /* 0x000fc8000000000c */
[----:B------:R1:W-:Y:S01]  /*6840*/  SYNCS.ARRIVE.TRANS64.RED.A1T0 RZ, [R12+URZ], RZ ;  /* 0x000000ff0cff79a7 */ /* 0x0003e2000810043f */
[----:B------:R-:W-:Y:S05]  /*6850*/  @P1 BRA `(.L_x_1305) ;  /* 0xfffffff400181947 */ /* 0x000fea000383ffff */
.L_x_1303:
[----:B------:R-:W-:Y:S05]  /*6860*/  BSYNC B0 ;  /* 0x0000000000007941 */ /* 0x000fea0003800000 */
.L_x_1302:
[----:B------:R-:W-:Y:S01]  /*6870*/  BAR.SYNC.DEFER_BLOCKING 0xe, 0x100 ;  /* 0x0384000000007b1d */ /* 0x000fe20000010000 */
[C---:B------:R-:W-:Y:S01]  /*6880*/  IMAD R0, R17.reuse, 0x40, R195 ;  /* 0x0000004011007824 */ /* 0x040fe200078e02c3 */
[----:B------:R-:W-:Y:S01]  /*6890*/  PLOP3.LUT P0, PT, PT, PT, PT, 0x8, 0x0 ;  /* 0x000000000000781c */ /* 0x000fe20003f0e170 */
[----:B------:R-:W-:Y:S01]  /*68a0*/  VIADD R17, R17, 0x1 ;  /* 0x0000000111117836 */ /* 0x000fe20000000000 */
[----:B------:R-:W-:Y:S01]  /*68b0*/  CS2R R154, SRZ ;  /* 0x00000000009a7805 */ /* 0x000fe2000001ff00 */
[----:B------:R-:W-:-:S03]  /*68c0*/  IMAD R2, R0, 0x4, R2 ;  /* 0x0000000400027824 */ /* 0x000fc600078e0202 */
[----:B------:R-:W-:-:S04]  /*68d0*/  ISETP.NE.AND P1, PT, R17, 0x2, PT ;  /* 0x000000021100780c */ /* 0x000fc80003f25270 */
        /* <DEDUP_REMOVED lines=135> */
.L_x_1297:
        /* <DEDUP_REMOVED lines=31> */
.L_x_1307:
[----:B------:R-:W-:Y:S05]  /*7340*/  BSYNC B0 ;  /* 0x0000000000007941 */ /* 0x000fea0003800000 */
.L_x_1306:
        /* <DEDUP_REMOVED lines=100> */
.L_x_1309:
[----:B------:R-:W-:Y:S05]  /*7990*/  BSYNC B6 ;  /* 0x0000000000067941 */ /* 0x000fea0003800000 */
.L_x_1308:
        /* <DEDUP_REMOVED lines=13> */
.L_x_1313:
[----:B-1----:R1:W2:Y:S02]  /*7a70*/  SYNCS.PHASECHK.TRANS64.TRYWAIT P0, [R2+URZ+0x38800], R3 ;  /* 0x03880003020075a7 */ /* 0x0022a4000800017f */
[----:B--2---:R-:W-:Y:S05]  /*7a80*/  @!P0 NANOSLEEP.SYNCS 0x989680 ;  /* 0x009896800000895d */ /* 0x004fea0003900000 */
[----:B------:R-:W2:Y:S02]  /*7a90*/  @!P0 SYNCS.PHASECHK.TRANS64 P0, [R2+URZ+0x38800], R3 ;  /* 0x03880003020085a7 */ /* 0x000ea4000800007f */
[----:B--2---:R-:W-:Y:S05]  /*7aa0*/  @!P0 BRA `(.L_x_1313) ;  /* 0xfffffffc00f08947 */ /* 0x004fea000383ffff */
.L_x_1312:
[----:B------:R-:W-:Y:S05]  /*7ab0*/  BSYNC B0 ;  /* 0x0000000000007941 */ /* 0x000fea0003800000 */
.L_x_1311:
[----:B------:R-:W-:Y:S05]  /*7ac0*/  BRA `(.L_x_1314) ;  /* 0x0000002000c07947 */ /* 0x000fea0003800000 */
.L_x_1310:
        /* <DEDUP_REMOVED lines=37> */
.L_x_1316:
[----:B------:R-:W-:Y:S05]  /*7d20*/  BSYNC B6 ;  /* 0x0000000000067941 */ /* 0x000fea0003800000 */
.L_x_1315:
        /* <DEDUP_REMOVED lines=11> */
.L_x_1536:
        /* <DEDUP_REMOVED lines=30> */
[----:B------:R-:W-:Y:S02]  /*7fc0*/  @!P2 IMAD.WIDE R4, R188, 0x2, R4 ;  /* 0x00000002bc04a825 */ /* 0x000fe400078e0204 */
        /* <DEDUP_REMOVED lines=12> */
.L_x_1321:
[----:B------:R-:W-:Y:S05]  /*8090*/  BSYNC B1 ;  /* 0x0000000000017941 */ /* 0x000fea0003800000 */
.L_x_1320:
[----:B0-----:R-:W-:Y:S01]  /*80a0*/  SHF.L.U32 R13, R0, 0x1f, RZ ;  /* 0x0000001f000d7819 */ /* 0x001fe200000006ff */
[----:B-1----:R-:W-:Y:S01]  /*80b0*/  IMAD R3, R223, 0x200, R26 ;  /* 0x00000200df037824 */ /* 0x002fe200078e021a */
[----:B------:R-:W-:Y:S01]  /*80c0*/  LOP3.LUT P1, RZ, R191, 0x4, RZ, 0xc0, !PT ;  /* 0x00000004bfff7812 */ /* 0x000fe2000782c0ff */
[----:B-----5:R-:W-:Y:S01]  /*80d0*/  IMAD.MOV.U32 R31, RZ, RZ, R8 ;  /* 0x000000ffff1f7224 */ /* 0x020fe200078e0008 */
[----:B------:R-:W0:Y:S01]  /*80e0*/  SYNCS.PHASECHK.TRANS64.TRYWAIT P0, [R2+URZ+0x38800], R13 ;  /* 0x0388000d020075a7 */ /* 0x000e22000800017f */
[--C-:B------:R-:W-:Y:S01]  /*80f0*/  SHF.R.U64 R33, R8, 0x10, R9.reuse ;  /* 0x0000001008217819 */ /* 0x100fe20000001209 */
[----:B------:R-:W-:Y:S01]  /*8100*/  IMAD R8, R3, 0x2, R2 ;  /* 0x0000000203087824 */ /* 0x000fe200078e0202 */
[--C-:B------:R-:W-:Y:S01]  /*8110*/  SHF.R.U32.HI R15, RZ, 0x10, R9.reuse ;  /* 0x00000010ff0f7819 */ /* 0x100fe20000011609 */
[----:B------:R-:W-:Y:S01]  /*8120*/  IMAD.MOV.U32 R12, RZ, RZ, R9 ;  /* 0x000000ffff0c7224 */ /* 0x000fe200078e0009 */
[--C-:B------:R-:W-:Y:S01]  /*8130*/  SHF.R.U64 R35, R4, 0x10, R5.reuse ;  /* 0x0000001004237819 */ /* 0x100fe20000001205 */
[----:B------:R-:W-:Y:S01]  /*8140*/  IMAD.MOV.U32 R27, RZ, RZ, R4 ;  /* 0x000000ffff1b7224 */ /* 0x000fe200078e0004 */
[--C-:B--2---:R-:W-:Y:S01]  /*8150*/  SHF.R.U32.HI R20, RZ, 0x10, R5.reuse ;  /* 0x00000010ff147819 */ /* 0x104fe20000011605 */
[----:B------:R-:W-:Y:S01]  /*8160*/  IMAD.MOV.U32 R9, RZ, RZ, R5 ;  /* 0x000000ffff097224 */ /* 0x000fe200078e0005 */
[--C-:B------:R-:W-:Y:S01]  /*8170*/  SHF.R.U64 R34, R10, 0x10, R11.reuse ;  /* 0x000000100a227819 */ /* 0x100fe2000000120b */
[----:B------:R-:W-:Y:S01]  /*8180*/  IMAD.MOV.U32 R32, RZ, RZ, R10 ;  /* 0x000000ffff207224 */ /* 0x000fe200078e000a */
[----:B------:R-:W-:Y:S01]  /*8190*/  VIMNMX R10, R25, 0x40, PT ;  /* 0x00000040190a7848 */ /* 0x000fe20003fe0100 */
[--C-:B------:R-:W-:Y:S01]  /*81a0*/  IMAD.MOV.U32 R14, RZ, RZ, R11.reuse ;  /* 0x000000ffff0e7224 */ /* 0x100fe200078e000b */
[----:B------:R-:W-:Y:S01]  /*81b0*/  SHF.R.U32.HI R11, RZ, 0x10, R11 ;  /* 0x00000010ff0b7819 */ /* 0x000fe2000001160b */
[----:B------:R-:W-:Y:S01]  /*81c0*/  IMAD.MOV.U32 R29, RZ, RZ, R6 ;  /* 0x000000ffff1d7224 */ /* 0x000fe200078e0006 */
[----:B------:R-:W-:Y:S01]  /*81d0*/  BSSY B1, `(.L_x_1322) ;  /* 0x0000010000017945 */ /* 0x000fe20003800000 */
[----:B------:R-:W-:Y:S01]  /*81e0*/  VIADD R4, R8, 0x20400 ;  /* 0x0002040008047836 */ /* 0x000fe20000000000 */
[--C-:B------:R-:W-:Y:S01]  /*81f0*/  SHF.R.U64 R36, R6, 0x10, R7.reuse ;  /* 0x0000001006247819 */ /* 0x100fe20000001207 */
[--C-:B------:R-:W-:Y:S01]  /*8200*/  IMAD.MOV.U32 R5, RZ, RZ, R7.reuse ;  /* 0x000000ffff057224 */ /* 0x100fe200078e0007 */
[----:B------:R-:W-:Y:S01]  /*8210*/  SHF.R.U32.HI R6, RZ, 0x10, R7 ;  /* 0x00000010ff067819 */ /* 0x000fe20000011607 */
[----:B------:R-:W-:Y:S01]  /*8220*/  VIADD R3, R8, 0x20440 ;  /* 0x0002044008037836 */ /* 0x000fe20000000000 */
[----:B------:R-:W-:Y:S01]  /*8230*/  PRMT R31, R31, 0x5410, R12 ;  /* 0x000054101f1f7816 */ /* 0x000fe2000000000c */
[----:B------:R-:W-:Y:S01]  /*8240*/  @P1 VIADD R3, R4, 0xffffffc0 ;  /* 0xffffffc004031836 */ /* 0x000fe20000000000 */
[----:B------:R-:W-:-:S02]  /*8250*/  PRMT R33, R33, 0x5410, R15 ;  /* 0x0000541021217816 */ /* 0x000fc4000000000f */
[----:B------:R-:W-:Y:S02]  /*8260*/  PRMT R32, R32, 0x5410, R14 ;  /* 0x0000541020207816 */ /* 0x000fe4000000000e */
[----:B------:R-:W-:Y:S02]  /*8270*/  PRMT R34, R34, 0x5410, R11 ;  /* 0x0000541022227816 */ /* 0x000fe4000000000b */
[----:B------:R-:W-:Y:S02]  /*8280*/  ISETP.GE.AND P1, PT, R185, R10, PT ;  /* 0x0000000ab900720c */ /* 0x000fe40003f26270 */
[----:B------:R-:W-:Y:S02]  /*8290*/  PRMT R27, R27, 0x5410, R9 ;  /* 0x000054101b1b7816 */ /* 0x000fe40000000009 */
[----:B------:R-:W-:Y:S02]  /*82a0*/  PRMT R35, R35, 0x5410, R20 ;  /* 0x0000541023237816 */ /* 0x000fe40000000014 */
[----:B------:R-:W-:Y:S01]  /*82b0*/  PRMT R29, R29, 0x5410, R5 ;  /* 0x000054101d1d7816 */ /* 0x000fe20000000005 */
[----:B0-----:R-:W-:Y:S06]  /*82c0*/  @!P0 BRA `(.L_x_1323) ;  /* 0x00000164007c8947 */ /* 0x001fec0003800000 */
.L_x_1537:
[----:B------:R-:W-:Y:S05]  /*82d0*/  BSYNC B1 ;  /* 0x0000000000017941 */ /* 0x000fea0003800000 */
.L_x_1322:
        /* <DEDUP_REMOVED lines=10> */
[----:B------:R-:W-:Y:S02]  /*8380*/  HADD2.F32 R14, -RZ, R31.H0_H0 ;  /* 0x2000001fff0e7230 */ /* 0x000fe40000004100 */
[----:B------:R-:W-:Y:S02]  /*8390*/  HADD2.F32 R20, -RZ, R33.H0_H0 ;  /* 0x20000021ff147230 */ /* 0x000fe40000004100 */
[----:B---3--:R-:W-:Y:S02]  /*83a0*/  HADD2.F32 R24, -RZ, R35.H0_H0 ;  /* 0x20000023ff187230 */ /* 0x008fe40000004100 */
[--C-:B-1----:R-:W-:Y:S02]  /*83b0*/  HADD2.F32 R9, -RZ, R4.reuse.H0_H0 ;  /* 0x20000004ff097230 */ /* 0x102fe40000004100 */
[----:B------:R-:W-:-:S02]  /*83c0*/  HADD2.F32 R4, -RZ, R4.H1_H1 ;  /* 0x30000004ff047230 */ /* 0x000fc40000004100 */
[--C-:B------:R-:W-:Y:S02]  /*83d0*/  HADD2.F32 R11, -RZ, R5.reuse.H0_H0 ;  /* 0x20000005ff0b7230 */ /* 0x100fe40000004100 */
[----:B------:R-:W-:Y:S02]  /*83e0*/  HADD2.F32 R5, -RZ, R5.H1_H1 ;  /* 0x30000005ff057230 */ /* 0x000fe40000004100 */
[CC--:B------:R-:W-:Y:S01]  /*83f0*/  FMUL.FTZ R26, R4.reuse, R15.reuse ;  /* 0x0000000f041a7220 */ /* 0x0c0fe20000410000 */
[----:B------:R-:W-:Y:S01]  /*8400*/  FMUL.FTZ R4, R4, R14 ;  /* 0x0000000e04047220 */ /* 0x000fe20000410000 */
[--C-:B------:R-:W-:Y:S02]  /*8410*/  HADD2.F32 R12, -RZ, R6.reuse.H0_H0 ;  /* 0x20000006ff0c7230 */ /* 0x100fe40000004100 */
[----:B0-----:R-:W-:Y:S02]  /*8420*/  HADD2.F32 R13, -RZ, R7.H0_H0 ;  /* 0x20000007ff0d7230 */ /* 0x001fe40000004100 */
[----:B------:R-:W-:Y:S01]  /*8430*/  FMUL.FTZ R28, R5, R24 ;  /* 0x00000018051c7220 */ /* 0x000fe20000410000 */
[C---:B------:R-:W-:Y:S01]  /*8440*/  FFMA.FTZ R26, R9.reuse, R14, -R26 ;  /* 0x0000000e091a7223 */ /* 0x040fe2000001081a */
[----:B------:R-:W-:Y:S01]  /*8450*/  FFMA.FTZ R15, R9, R15, R4 ;  /* 0x0000000f090f7223 */ /* 0x000fe20000010004 */
        /* <DEDUP_REMOVED lines=8> */
[----:B----4-:R-:W-:Y:S01]  /*84e0*/  FMUL.FTZ R21, R6, R9 ;  /* 0x0000000906157220 */ /* 0x010fe20000410000 */
[----:B------:R-:W-:-:S02]  /*84f0*/  HADD2.F32 R4, -RZ, R33.H1_H1 ;  /* 0x30000021ff047230 */ /* 0x000fc40000004100 */
[-C--:B------:R-:W-:Y:S01]  /*8500*/  FMUL.FTZ R20, R6, R5.reuse ;  /* 0x0000000506147220 */ /* 0x080fe20000410000 */
[C---:B------:R-:W-:Y:S01]  /*8510*/  FMUL.FTZ R24, R7.reuse, R14 ;  /* 0x0000000e07187220 */ /* 0x040fe20000410000 */
[C---:B------:R-:W-:Y:S01]  /*8520*/  FFMA.FTZ R6, R12.reuse, R5, -R21 ;  /* 0x000000050c067223 */ /* 0x040fe20000010815 */
        /* <DEDUP_REMOVED lines=9> */
.L_x_1327:
[----:B------:R-:W-:Y:S05]  /*85c0*/  BSYNC B2 ;  /* 0x0000000000027941 */ /* 0x000fea0003800000 */
.L_x_1326:
[----:B------:R-:W-:Y:S05]  /*85d0*/  @P1 BRA `(.L_x_1325) ;  /* 0x0000000000981947 */ /* 0x000fea0003800000 */
[----:B-1----:R-:W1:Y:S01]  /*85e0*/  LDS.128 R4, [R3] ;  /* 0x0000000003047984 */ /* 0x002e620000000c00 */
        /* <DEDUP_REMOVED lines=37> */
.L_x_1325:
[----:B------:R-:W-:Y:S05]  /*8840*/  BSYNC B1 ;  /* 0x0000000000017941 */ /* 0x000fea0003800000 */
.L_x_1324:
        /* <DEDUP_REMOVED lines=9> */
[----:B----4-:R-:W-:Y:S02]  /*88e0*/  HADD2.F32 R21, -RZ, R27.H0_H0 ;  /* 0x2000001bff157230 */ /* 0x010fe40000004100 */
[----:B------:R-:W-:Y:S02]  /*88f0*/  HADD2.F32 R15, -RZ, R31.H0_H0 ;  /* 0x2000001fff0f7230 */ /* 0x000fe40000004100 */
[----:B------:R-:W-:Y:S02]  /*8900*/  HADD2.F32 R26, -RZ, R35.H0_H0 ;  /* 0x20000023ff1a7230 */ /* 0x000fe40000004100 */
[----:B---3--:R-:W-:Y:S02]  /*8910*/  HADD2.F32 R24, -RZ, R33.H0_H0 ;  /* 0x20000021ff187230 */ /* 0x008fe40000004100 */
[----:B------:R-:W-:Y:S02]  /*8920*/  HADD2.F32 R25, -RZ, R27.H1_H1 ;  /* 0x3000001bff197230 */ /* 0x000fe40000004100 */
        /* <DEDUP_REMOVED lines=8> */
[----:B0-----:R-:W-:Y:S01]  /*89b0*/  FMUL.FTZ R13, R26, R5 ;  /* 0x000000051a0d7220 */ /* 0x001fe20000410000 */
        /* <DEDUP_REMOVED lines=22> */
[----:B------:R1:W-:Y:S02]  /*8b20*/  STS.128 [R8+0x21400], R4 ;  /* 0x0214000408007388 */ /* 0x0003e40000000c00 */
.L_x_1330:
[----:B------:R-:W-:Y:S05]  /*8b30*/  BSYNC B1 ;  /* 0x0000000000017941 */ /* 0x000fea0003800000 */
.L_x_1329:
[----:B------:R-:W-:Y:S05]  /*8b40*/  @P1 BRA `(.L_x_1328) ;  /* 0x00000010007c1947 */ /* 0x000fea0003800000 */
[----:B-1----:R-:W1:Y:S01]  /*8b50*/  LDS.128 R4, [R3+0x1000] ;  /* 0x0010000003047984 */ /* 0x002e620000000c00 */
        /* <DEDUP_REMOVED lines=36> */
[----:B------:R2:W-:Y:S01]  /*8da0*/  STS.128 [R3+0x1000], R4 ;  /* 0x0010000403007388 */ /* 0x0005e20000000c00 */
[----:B------:R-:W-:Y:S05]  /*8db0*/  BRA `(.L_x_1328) ;  /* 0x0000000c00e07947 */ /* 0x000fea0003800000 */
.L_x_1318:
[----:B------:R-:W-:-:S03]  /*8dc0*/  UMOV UR4, 0xffffffff ;  /* 0xffffffff00047882 */ /* 0x000fc60000000000 */
[----:B------:R-:W-:Y:S05]  /*8dd0*/  BRA.DIV UR4, `(.L_x_1331) ;  /* 0x0000015a04cc7947 */ /* 0x000fea000b800000 */
[----:B------:R0:W1:Y:S04]  /*8de0*/  SHFL.IDX PT, R3, R26, RZ, 0x1c1f ;  /* 0x001c1fff1a037589 */ /* 0x00006800000e0000 */
[----:B------:R0:W2:Y:S04]  /*8df0*/  SHFL.IDX PT, R20, R25, RZ, 0x1c1f ;  /* 0x001c1fff19147589 */ /* 0x0000a800000e0000 */
[----:B------:R0:W3:Y:S04]  /*8e00*/  SHFL.IDX PT, R21, R24, RZ, 0x1c1f ;  /* 0x001c1fff18157589 */ /* 0x0000e800000e0000 */
[----:B------:R0:W4:Y:S02]  /*8e10*/  SHFL.IDX PT, R14, R27, RZ, 0x1c1f ;  /* 0x001c1fff1b0e7589 */ /* 0x00012400000e0000 */
.L_x_1543:
[----:B------:R-:W5:Y:S01]  /*8e20*/  LDL R5, [R1+0x4c] ;  /* 0x00004c0001057983 */ /* 0x000f620000100800 */
[----:B------:R-:W-:Y:S01]  /*8e30*/  ULDC UR4, c[0x0][0x448] ;  /* 0x0001120000047ab9 */ /* 0x000fe20000000800 */
[----:B------:R-:W-:Y:S01]  /*8e40*/  BSSY B1, `(.L_x_1332) ;  /* 0x0000019000017945 */ /* 0x000fe20003800000 */
[----:B0-----:R-:W-:Y:S01]  /*8e50*/  IMAD R24, R87, UR4, RZ ;  /* 0x0000000457187c24 */ /* 0x001fe2000f8e02ff */
[----:B------:R-:W-:Y:S02]  /*8e60*/  CS2R R6, SRZ ;  /* 0x0000000000067805 */ /* 0x000fe4000001ff00 */
[----:B------:R-:W-:Y:S02]  /*8e70*/  CS2R R10, SRZ ;  /* 0x00000000000a7805 */ /* 0x000fe4000001ff00 */
[----:B------:R-:W-:Y:S02]  /*8e80*/  CS2R R8, SRZ ;  /* 0x0000000000087805 */ /* 0x000fe4000001ff00 */
[----:B------:R-:W-:Y:S01]  /*8e90*/  ISETP.GE.AND P0, PT, R0, R24, PT ;  /* 0x000000180000720c */ /* 0x000fe20003f06270 */
[----:B------:R-:W-:Y:S01]  /*8ea0*/  IMAD R24, R85, -0x40, R24 ;  /* 0xffffffc055187824 */ /* 0x000fe200078e0218 */
[----:B-----5:R-:W-:-:S04]  /*8eb0*/  LEA.HI R4, R5, R5, RZ, 0x1 ;  /* 0x0000000505047211 */ /* 0x020fc800078f08ff */
[----:B------:R-:W-:-:S05]  /*8ec0*/  LOP3.LUT R4, R4, 0xfffffffe, RZ, 0xc0, !PT ;  /* 0xfffffffe04047812 */ /* 0x000fca00078ec0ff */
[----:B------:R-:W-:Y:S01]  /*8ed0*/  IMAD.IADD R0, R5, 0x1, -R4 ;  /* 0x0000000105007824 */ /* 0x000fe200078e0a04 */
[----:B------:R-:W-:-:S04]  /*8ee0*/  CS2R R4, SRZ ;  /* 0x0000000000047805 */ /* 0x000fc8000001ff00 */
        /* <DEDUP_REMOVED lines=14> */
.L_x_1333:
[----:B------:R-:W-:Y:S05]  /*8fd0*/  BSYNC B1 ;  /* 0x0000000000017941 */ /* 0x000fea0003800000 */
.L_x_1332:
[----:B------:R-:W2:Y:S01]  /*8fe0*/  SYNCS.PHASECHK.TRANS64.TRYWAIT P1, [R2+URZ+0x38800], R25 ;  /* 0x03880019020075a7 */ /* 0x000ea2000802017f */
[----:B0----5:R-:W-:Y:S01]  /*8ff0*/  IMAD.MOV.U32 R12, RZ, RZ, R8 ;  /* 0x000000ffff0c7224 */ /* 0x021fe200078e0008 */
[--C-:B------:R-:W-:Y:S01]  /*9000*/  SHF.R.U64 R13, R8, 0x10, R9.reuse ;  /* 0x00000010080d7819 */ /* 0x100fe20000001209 */
[--C-:B------:R-:W-:Y:S01]  /*9010*/  IMAD.MOV.U32 R41, RZ, RZ, R9.reuse ;  /* 0x000000ffff297224 */ /* 0x100fe200078e0009 */
[----:B------:R-:W-:Y:S01]  /*9020*/  SHF.R.U32.HI R42, RZ, 0x10, R9 ;  /* 0x00000010ff2a7819 */ /* 0x000fe20000011609 */
[----:B------:R-:W-:Y:S01]  /*9030*/  IMAD.MOV.U32 R40, RZ, RZ, R10 ;  /* 0x000000ffff287224 */ /* 0x000fe200078e000a */
[----:B------:R-:W-:Y:S01]  /*9040*/  SHF.R.U64 R43, R4, 0x10, R5 ;  /* 0x00000010042b7819 */ /* 0x000fe20000001205 */
[----:B------:R-:W-:Y:S01]  /*9050*/  IMAD.MOV.U32 R8, RZ, RZ, R4 ;  /* 0x000000ffff087224 */ /* 0x000fe200078e0004 */
[--C-:B------:R-:W-:Y:S01]  /*9060*/  SHF.R.U64 R10, R10, 0x10, R11.reuse ;  /* 0x000000100a0a7819 */ /* 0x100fe2000000120b */
[----:B----4-:R-:W-:Y:S01]  /*9070*/  IMAD.MOV.U32 R14, RZ, RZ, R11 ;  /* 0x000000ffff0e7224 */ /* 0x010fe200078e000b */
[--C-:B------:R-:W-:Y:S01]  /*9080*/  SHF.R.U32.HI R4, RZ, 0x10, R5.reuse ;  /* 0x00000010ff047819 */ /* 0x100fe20000011605 */
[----:B------:R-:W-:Y:S01]  /*9090*/  IMAD.MOV.U32 R9, RZ, RZ, R5 ;  /* 0x000000ffff097224 */ /* 0x000fe200078e0005 */
[----:B------:R-:W-:Y:S01]  /*90a0*/  VIMNMX R24, R24, 0x40, PT ;  /* 0x0000004018187848 */ /* 0x000fe20003fe0100 */
[----:B------:R-:W-:Y:S01]  /*90b0*/  IMAD.MOV.U32 R38, RZ, RZ, R6 ;  /* 0x000000ffff267224 */ /* 0x000fe200078e0006 */
[----:B------:R-:W-:Y:S01]  /*90c0*/  SHF.R.U32.HI R11, RZ, 0x10, R11 ;  /* 0x00000010ff0b7819 */ /* 0x000fe2000001160b */
[--C-:B------:R-:W-:Y:S01]  /*90d0*/  IMAD.MOV.U32 R39, RZ, RZ, R7.reuse ;  /* 0x000000ffff277224 */ /* 0x100fe200078e0007 */
[----:B-1----:R-:W0:Y:S01]  /*90e0*/  LDC R3, c[0x0][0x3f4] ;  /* 0x0000fd00ff037b82 */ /* 0x002e220000000800 */
        /* <DEDUP_REMOVED lines=16> */
[----:B--2---:R-:W-:-:S12]  /*91f0*/  @!P1 BRA `(.L_x_1335) ;  /* 0x0000015800349947 */ /* 0x004fd80003800000 */
.L_x_1544:
[----:B------:R-:W-:Y:S05]  /*9200*/  BSYNC B1 ;  /* 0x0000000000017941 */ /* 0x000fea0003800000 */
.L_x_1334:
        /* <DEDUP_REMOVED lines=9> */
[----:B------:R-:W-:Y:S01]  /*92a0*/  LOP3.LUT R4, R8, 0x38, R18, 0xf8, !PT ;  /* 0x0000003808047812 */ /* 0x000fe200078ef812 */
[----:B------:R-:W-:Y:S01]  /*92b0*/  HADD2.F32 R34, -RZ, R39.H1_H1 ;  /* 0x30000027ff227230 */ /* 0x000fe20000004100 */
[----:B------:R-:W-:-:S04]  /*92c0*/  SHF.R.U32.HI R7, RZ, 0x3, R8 ;  /* 0x00000003ff077819 */ /* 0x000fc80000011608 */
[----:B------:R-:W-:Y:S02]  /*92d0*/  LOP3.LUT R4, R4, R7, RZ, 0x3c, !PT ;  /* 0x0000000704047212 */ /* 0x000fe400078e3cff */
[----:B------:R-:W-:-:S03]  /*92e0*/  LOP3.LUT R8, R7, R3, R8, 0x1e, !PT ;  /* 0x0000000307087212 */ /* 0x000fc600078e1e08 */
[C---:B------:R-:W-:Y:S02]  /*92f0*/  IMAD R5, R223.reuse, 0x200, R4 ;  /* 0x00000200df057824 */ /* 0x040fe400078e0204 */
[----:B------:R-:W-:Y:S02]  /*9300*/  IMAD R13, R223, 0x200, R8 ;  /* 0x00000200df0d7824 */ /* 0x000fe400078e0208 */
[--C-:B------:R-:W-:Y:S02]  /*9310*/  IMAD R12, R5, 0x2, R2.reuse ;  /* 0x00000002050c7824 */ /* 0x100fe400078e0202 */
[----:B------:R-:W-:-:S03]  /*9320*/  IMAD R13, R13, 0x2, R2 ;  /* 0x000000020d0d7824 */ /* 0x000fc600078e0202 */
[----:B------:R-:W3:Y:S04]  /*9330*/  LDS.128 R4, [R12+0x20400] ;  /* 0x020400000c047984 */ /* 0x000ee80000000c00 */
[----:B------:R-:W1:Y:S01]  /*9340*/  LDS.128 R8, [R13+0x20400] ;  /* 0x020400000d087984 */ /* 0x000e620000000c00 */
[--C-:B---3--:R-:W-:Y:S02]  /*9350*/  HADD2.F32 R21, -RZ, R5.reuse.H0_H0 ;  /* 0x20000005ff157230 */ /* 0x108fe40000004100 */
[----:B------:R-:W-:Y:S02]  /*9360*/  HADD2.F32 R24, -RZ, R5.H1_H1 ;  /* 0x30000005ff187230 */ /* 0x000fe40000004100 */
[----:B-1----:R-:W-:Y:S02]  /*9370*/  HADD2.F32 R5, -RZ, R8.H0_H0 ;  /* 0x20000008ff057230 */ /* 0x002fe40000004100 */
[----:B------:R-:W-:-:S02]  /*9380*/  HADD2.F32 R15, -RZ, R4.H0_H0 ;  /* 0x20000004ff0f7230 */ /* 0x000fc40000004100 */
[----:B------:R-:W-:Y:S02]  /*9390*/  HADD2.F32 R26, -RZ, R8.H1_H1 ;  /* 0x30000008ff1a7230 */ /* 0x000fe40000004100 */
[C---:B------:R-:W-:Y:S01]  /*93a0*/  FMUL.FTZ R8, R5.reuse, R32 ;  /* 0x0000002005087220 */ /* 0x040fe20000410000 */
[-C--:B------:R-:W-:Y:S01]  /*93b0*/  FMUL.FTZ R36, R5, R30.reuse ;  /* 0x0000001e05247220 */ /* 0x080fe20000410000 */
[----:B------:R-:W-:Y:S02]  /*93c0*/  HADD2.F32 R20, -RZ, R4.H1_H1 ;  /* 0x30000004ff147230 */ /* 0x000fe40000004100 */
[----:B------:R-:W-:Y:S02]  /*93d0*/  HADD2.F32 R27, -RZ, R9.H0_H0 ;  /* 0x20000009ff1b7230 */ /* 0x000fe40000004100 */
[----:B------:R-:W-:Y:S01]  /*93e0*/  FFMA.FTZ R5, R15, R30, -R8 ;  /* 0x0000001e0f057223 */ /* 0x000fe20000010808 */
[----:B------:R-:W-:Y:S01]  /*93f0*/  FMUL.FTZ R35, R26, R33 ;  /* 0x000000211a237220 */ /* 0x000fe20000410000 */
[----:B------:R-:W-:-:S02]  /*9400*/  HADD2.F32 R30, -RZ, R41.H0_H0 ;  /* 0x20000029ff1e7230 */ /* 0x000fc40000004100 */
[----:B------:R-:W-:Y:S01]  /*9410*/  FFMA.FTZ R8, R15, R32, R36 ;  /* 0x000000200f087223 */ /* 0x000fe20000010024 */
[-C--:B------:R-:W-:Y:S01]  /*9420*/  FMUL.FTZ R15, R26, R31.reuse ;  /* 0x0000001f1a0f7220 */ /* 0x080fe20000410000 */
[C---:B------:R-:W-:Y:S01]  /*9430*/  FFMA.FTZ R32, R20.reuse, R31, -R35 ;  /* 0x0000001f14207223 */ /* 0x040fe20000010823 */
[C---:B------:R-:W-:Y:S01]  /*9440*/  FMUL.FTZ R26, R27.reuse, R34 ;  /* 0x000000221b1a7220 */ /* 0x040fe20000410000 */
[----:B------:R-:W-:Y:S02]  /*9450*/  HADD2.F32 R28, -RZ, R9.H1_H1 ;  /* 0x30000009ff1c7230 */ /* 0x000fe40000004100 */
[-C--:B------:R-:W-:Y:S01]  /*9460*/  FMUL.FTZ R27, R27, R30.reuse ;  /* 0x0000001e1b1b7220 */ /* 0x080fe20000410000 */
[----:B------:R-:W-:Y:S02]  /*9470*/  HADD2.F32 R31, -RZ, R43.H1_H1 ;  /* 0x3000002bff1f7230 */ /* 0x000fe40000004100 */
[----:B------:R-:W-:Y:S01]  /*9480*/  FFMA.FTZ R33, R20, R33, R15 ;  /* 0x0000002114217223 */ /* 0x000fe2000001000f */
[----:B------:R-:W-:Y:S01]  /*9490*/  FFMA.FTZ R30, R21, R30, -R26 ;  /* 0x0000001e151e7223 */ /* 0x000fe2000001081a */
[----:B------:R-:W-:-:S02]  /*94a0*/  HADD2.F32 R15, -RZ, R42.H0_H0 ;  /* 0x2000002aff0f7230 */ /* 0x000fc40000004100 */
[----:B------:R-:W-:Y:S01]  /*94b0*/  FFMA.FTZ R27, R21, R34, R27 ;  /* 0x00000022151b7223 */ /* 0x000fe2000001001b */
[----:B------:R-:W-:Y:S01]  /*94c0*/  FMUL.FTZ R21, R28, R31 ;  /* 0x0000001f1c157220 */ /* 0x000fe20000410000 */
[----:B------:R-:W-:Y:S01]  /*94d0*/  HADD2.F32 R29, -RZ, R10.H0_H0 ;  /* 0x2000000aff1d7230 */ /* 0x000fe20000004100 */
[----:B------:R-:W-:Y:S01]  /*94e0*/  F2FP.F16.F32.PACK_AB R8, R33, R8 ;  /* 0x000000082108723e */ /* 0x000fe200000000ff */
[----:B------:R-:W-:Y:S02]  /*94f0*/  HADD2.F32 R26, -RZ, R38.H0_H0 ;  /* 0x20000026ff1a7230 */ /* 0x000fe40000004100 */
[-C--:B------:R-:W-:Y:S01]  /*9500*/  FFMA.FTZ R35, R24, R15.reuse, -R21 ;  /* 0x0000000f18237223 */ /* 0x080fe20000010815 */
[----:B------:R-:W-:Y:S02]  /*9510*/  HADD2.F32 R20, -RZ, R40.H0_H0 ;  /* 0x20000028ff147230 */ /* 0x000fe40000004100 */
[----:B------:R-:W-:Y:S01]  /*9520*/  FMUL.FTZ R37, R28, R15 ;  /* 0x0000000f1c257220 */ /* 0x000fe20000410000 */
[----:B------:R-:W-:-:S02]  /*9530*/  HADD2.F32 R10, -RZ, R10.H1_H1 ;  /* 0x3000000aff0a7230 */ /* 0x000fc40000004100 */
[C---:B------:R-:W-:Y:S01]  /*9540*/  FMUL.FTZ R34, R29.reuse, R26 ;  /* 0x0000001a1d227220 */ /* 0x040fe20000410000 */
[----:B------:R-:W-:Y:S02]  /*9550*/  HADD2.F32 R21, -RZ, R44.H0_H0 ;  /* 0x2000002cff157230 */ /* 0x000fe40000004100 */
[----:B------:R-:W-:Y:S01]  /*9560*/  FMUL.FTZ R29, R29, R20 ;  /* 0x000000141d1d7220 */ /* 0x000fe20000410000 */
[--C-:B0-----:R-:W-:Y:S02]  /*9570*/  HADD2.F32 R25, -RZ, R6.reuse.H0_H0 ;  /* 0x20000006ff197230 */ /* 0x101fe40000004100 */
[----:B------:R-:W-:Y:S01]  /*9580*/  FFMA.FTZ R28, R24, R31, R37 ;  /* 0x0000001f181c7223 */ /* 0x000fe20000010025 */
[----:B------:R-:W-:Y:S02]  /*9590*/  HADD2.F32 R6, -RZ, R6.H1_H1 ;  /* 0x30000006ff067230 */ /* 0x000fe40000004100 */
[----:B------:R-:W-:Y:S01]  /*95a0*/  FMUL.FTZ R31, R10, R21 ;  /* 0x000000150a1f7220 */ /* 0x000fe20000410000 */
[----:B------:R-:W-:-:S02]  /*95b0*/  HADD2.F32 R15, -RZ, R42.H1_H1 ;  /* 0x3000002aff0f7230 */ /* 0x000fc40000004100 */
[C---:B------:R-:W-:Y:S01]  /*95c0*/  FFMA.FTZ R34, R25.reuse, R20, -R34 ;  /* 0x0000001419227223 */ /* 0x040fe20000010822 */
[----:B------:R-:W-:Y:S01]  /*95d0*/  FFMA.FTZ R29, R25, R26, R29 ;  /* 0x0000001a191d7223 */ /* 0x000fe2000001001d */
[--C-:B------:R-:W-:Y:S02]  /*95e0*/  HADD2.F32 R9, -RZ, R11.reuse.H0_H0 ;  /* 0x2000000bff097230 */ /* 0x100fe40000004100 */
[-C--:B------:R-:W-:Y:S01]  /*95f0*/  FMUL.FTZ R25, R10, R15.reuse ;  /* 0x0000000f0a197220 */ /* 0x080fe20000410000 */
[C---:B------:R-:W-:Y:S01]  /*9600*/  FFMA.FTZ R31, R6.reuse, R15, -R31 ;  /* 0x0000000f061f7223 */ /* 0x040fe2000001081f */
[----:B------:R-:W-:Y:S02]  /*9610*/  HADD2.F32 R11, -RZ, R11.H1_H1 ;  /* 0x3000000bff0b7230 */ /* 0x000fe40000004100 */
[----:B------:R-:W-:Y:S02]  /*9620*/  HADD2.F32 R15, -RZ, R39.H0_H0 ;  /* 0x20000027ff0f7230 */ /* 0x000fe40000004100 */
[----:B------:R-:W-:Y:S01]  /*9630*/  FFMA.FTZ R26, R6, R21, R25 ;  /* 0x00000015061a7223 */ /* 0x000fe20000010019 */
[----:B------:R-:W-:-:S02]  /*9640*/  HADD2.F32 R10, -RZ, R14.H1_H1 ;  /* 0x3000000eff0a7230 */ /* 0x000fc40000004100 */
[----:B------:R-:W-:Y:S02]  /*9650*/  HADD2.F32 R24, -RZ, R44.H1_H1 ;  /* 0x3000002cff187230 */ /* 0x000fe40000004100 */
[CC--:B------:R-:W-:Y:S01]  /*9660*/  FMUL.FTZ R21, R9.reuse, R15.reuse ;  /* 0x0000000f09157220 */ /* 0x0c0fe20000410000 */
[----:B------:R-:W-:Y:S02]  /*9670*/  HADD2.F32 R20, -RZ, R14.H0_H0 ;  /* 0x2000000eff147230 */ /* 0x000fe40000004100 */
[----:B------:R-:W-:Y:S01]  /*9680*/  FMUL.FTZ R6, R9, R10 ;  /* 0x0000000a09067220 */ /* 0x000fe20000410000 */
[--C-:B------:R-:W-:Y:S02]  /*9690*/  HADD2.F32 R4, -RZ, R7.reuse.H0_H0 ;  /* 0x20000007ff047230 */ /* 0x100fe40000004100 */
[C---:B------:R-:W-:Y:S01]  /*96a0*/  FMUL.FTZ R36, R11.reuse, R24 ;  /* 0x000000180b247220 */ /* 0x040fe20000410000 */
[----:B------:R-:W-:Y:S02]  /*96b0*/  HADD2.F32 R7, -RZ, R7.H1_H1 ;  /* 0x30000007ff077230 */ /* 0x000fe40000004100 */
[----:B------:R-:W-:Y:S01]  /*96c0*/  FMUL.FTZ R9, R11, R20 ;  /* 0x000000140b097220 */ /* 0x000fe20000410000 */
[C---:B------:R-:W-:Y:S01]  /*96d0*/  FFMA.FTZ R21, R4.reuse, R10, -R21 ;  /* 0x0000000a04157223 */ /* 0x040fe20000010815 */
[----:B------:R-:W-:Y:S01]  /*96e0*/  FFMA.FTZ R11, R4, R15, R6 ;  /* 0x0000000f040b7223 */ /* 0x000fe20000010006 */
[C---:B------:R-:W-:Y:S01]  /*96f0*/  FFMA.FTZ R36, R7.reuse, R20, -R36 ;  /* 0x0000001407247223 */ /* 0x040fe20000010824 */
[----:B------:R-:W-:Y:S01]  /*9700*/  FFMA.FTZ R24, R7, R24, R9 ;  /* 0x0000001807187223 */ /* 0x000fe20000010009 */
[----:B------:R-:W-:-:S02]  /*9710*/  F2FP.F16.F32.PACK_AB R4, R32, R5 ;  /* 0x000000052004723e */ /* 0x000fc400000000ff */
[----:B------:R-:W-:Y:S02]  /*9720*/  F2FP.F16.F32.PACK_AB R5, R35, R30 ;  /* 0x0000001e2305723e */ /* 0x000fe400000000ff */
[----:B------:R-:W-:Y:S02]  /*9730*/  F2FP.F16.F32.PACK_AB R6, R31, R34 ;  /* 0x000000221f06723e */ /* 0x000fe400000000ff */
[----:B------:R-:W-:Y:S02]  /*9740*/  F2FP.F16.F32.PACK_AB R7, R36, R21 ;  /* 0x000000152407723e */ /* 0x000fe400000000ff */
[----:B------:R-:W-:Y:S02]  /*9750*/  F2FP.F16.F32.PACK_AB R9, R28, R27 ;  /* 0x0000001b1c09723e */ /* 0x000fe400000000ff */
[----:B------:R-:W-:Y:S01]  /*9760*/  F2FP.F16.F32.PACK_AB R10, R26, R29 ;  /* 0x0000001d1a0a723e */ /* 0x000fe200000000ff */
[----:B------:R1:W-:Y:S01]  /*9770*/  STS.128 [R12+0x20400], R4 ;  /* 0x020400040c007388 */ /* 0x0003e20000000c00 */
[----:B------:R-:W-:-:S05]  /*9780*/  F2FP.F16.F32.PACK_AB R11, R24, R11 ;  /* 0x0000000b180b723e */ /* 0x000fca00000000ff */
[----:B------:R1:W-:Y:S02]  /*9790*/  STS.128 [R13+0x20400], R8 ;  /* 0x020400080d007388 */ /* 0x0003e40000000c00 */
.L_x_1337:
[----:B------:R-:W-:Y:S05]  /*97a0*/  BSYNC B1 ;  /* 0x0000000000017941 */ /* 0x000fea0003800000 */
.L_x_1336:
[----:B------:R-:W-:Y:S05]  /*97b0*/  @P0 BRA `(.L_x_1328) ;  /* 0x0000000400600947 */ /* 0x000fea0003800000 */
[----:B-1----:R-:W2:Y:S01]  /*97c0*/  LDL R8, [R1+0x64] ;  /* 0x0000640001087983 */ /* 0x002ea20000100800 */
[C---:B------:R-:W-:Y:S02]  /*97d0*/  VIADD R4, R185.reuse, 0x20 ;  /* 0x00000020b9047836 */ /* 0x040fe40000000000 */
[----:B------:R-:W-:Y:S01]  /*97e0*/  VIADD R5, R185, 0x20 ;  /* 0x00000020b9057836 */ /* 0x000fe20000000000 */
[----:B------:R-:W4:Y:S01]  /*97f0*/  LDL R37, [R1+0x5c] ;  /* 0x00005c0001257983 */ /* 0x000f220000100800 */
        /* <DEDUP_REMOVED lines=10> */
[----:B------:R-:W-:Y:S02]  /*98a0*/  HADD2.F32 R31, -RZ, R41.H0_H0 ;  /* 0x20000029ff1f7230 */ /* 0x000fe40000004100 */
[----:B------:R-:W-:-:S02]  /*98b0*/  HADD2.F32 R36, -RZ, R43.H1_H1 ;  /* 0x3000002bff247230 */ /* 0x000fc40000004100 */
[----:B------:R-:W-:Y:S02]  /*98c0*/  HADD2.F32 R34, -RZ, R42.H1_H1 ;  /* 0x3000002aff227230 */ /* 0x000fe40000004100 */
[----:B--2---:R-:W-:-:S04]  /*98d0*/  IMAD.IADD R3, R8, 0x1, R3 ;  /* 0x0000000108037824 */ /* 0x004fc800078e0203 */
[----:B------:R-:W-:Y:S01]  /*98e0*/  IMAD R3, R3, 0x2, R2 ;  /* 0x0000000203037824 */ /* 0x000fe200078e0202 */
[----:B----4-:R-:W1:Y:S04]  /*98f0*/  LDS.128 R4, [R37+0x20400] ;  /* 0x0204000025047984 */ /* 0x010e680000000c00 */
[----:B------:R-:W2:Y:S01]  /*9900*/  LDS.128 R8, [R3+0x20400] ;  /* 0x0204000003087984 */ /* 0x000ea20000000c00 */
[--C-:B-1----:R-:W-:Y:S02]  /*9910*/  HADD2.F32 R15, -RZ, R5.reuse.H0_H0 ;  /* 0x20000005ff0f7230 */ /* 0x102fe40000004100 */
[----:B------:R-:W-:Y:S02]  /*9920*/  HADD2.F32 R20, -RZ, R5.H1_H1 ;  /* 0x30000005ff147230 */ /* 0x000fe40000004100 */
[----:B--2---:R-:W-:-:S02]  /*9930*/  HADD2.F32 R5, -RZ, R8.H0_H0 ;  /* 0x20000008ff057230 */ /* 0x004fc40000004100 */
[----:B------:R-:W-:-:S03]  /*9940*/  HADD2.F32 R12, -RZ, R4.H0_H0 ;  /* 0x20000004ff0c7230 */ /* 0x000fc60000004100 */
[-C--:B------:R-:W-:Y:S01]  /*9950*/  FMUL.FTZ R27, R30, R5.reuse ;  /* 0x000000051e1b7220 */ /* 0x080fe20000410000 */
[C---:B------:R-:W-:Y:S01]  /*9960*/  FMUL.FTZ R29, R28.reuse, R5 ;  /* 0x000000051c1d7220 */ /* 0x040fe20000410000 */
[----:B------:R-:W-:Y:S02]  /*9970*/  HADD2.F32 R8, -RZ, R8.H1_H1 ;  /* 0x30000008ff087230 */ /* 0x000fe40000004100 */
[----:B------:R-:W-:Y:S01]  /*9980*/  FFMA.FTZ R5, R28, R12, -R27 ;  /* 0x0000000c1c057223 */ /* 0x000fe2000001081b */
[----:B------:R-:W-:Y:S02]  /*9990*/  HADD2.F32 R24, -RZ, R9.H0_H0 ;  /* 0x20000009ff187230 */ /* 0x000fe40000004100 */
[----:B------:R-:W-:Y:S02]  /*99a0*/  HADD2.F32 R27, -RZ, R41.H1_H1 ;  /* 0x30000029ff1b7230 */ /* 0x000fe40000004100 */
[----:B------:R-:W-:Y:S01]  /*99b0*/  FMUL.FTZ R28, R33, R8 ;  /* 0x00000008211c7220 */ /* 0x000fe20000410000 */
[----:B------:R-:W-:-:S02]  /*99c0*/  HADD2.F32 R13, -RZ, R4.H1_H1 ;  /* 0x30000004ff0d7230 */ /* 0x000fc40000004100 */
[----:B------:R-:W-:Y:S01]  /*99d0*/  FFMA.FTZ R29, R30, R12, R29 ;  /* 0x0000000c1e1d7223 */ /* 0x000fe2000001001d */
[----:B------:R-:W-:Y:S02]  /*99e0*/  HADD2.F32 R9, -RZ, R9.H1_H1 ;  /* 0x30000009ff097230 */ /* 0x000fe40000004100 */
[----:B------:R-:W-:Y:S01]  /*99f0*/  FMUL.FTZ R8, R27, R8 ;  /* 0x000000081b087220 */ /* 0x000fe20000410000 */
[-C--:B------:R-:W-:Y:S01]  /*9a00*/  FMUL.FTZ R12, R35, R24.reuse ;  /* 0x00000018230c7220 */ /* 0x080fe20000410000 */
[-C--:B------:R-:W-:Y:S01]  /*9a10*/  FFMA.FTZ R28, R27, R13.reuse, -R28 ;  /* 0x0000000d1b1c7223 */ /* 0x080fe2000001081c */
[----:B------:R-:W-:Y:S01]  /*9a20*/  FMUL.FTZ R24, R31, R24 ;  /* 0x000000181f187220 */ /* 0x000fe20000410000 */
[----:B------:R-:W-:Y:S01]  /*9a30*/  FFMA.FTZ R8, R33, R13, R8 ;  /* 0x0000000d21087223 */ /* 0x000fe20000010008 */
[----:B------:R-:W-:Y:S01]  /*9a40*/  FFMA.FTZ R12, R31, R15, -R12 ;  /* 0x0000000f1f0c7223 */ /* 0x000fe2000001080c */
[----:B------:R-:W-:Y:S02]  /*9a50*/  HADD2.F32 R30, -RZ, R42.H0_H0 ;  /* 0x2000002aff1e7230 */ /* 0x000fe40000004100 */
[----:B------:R-:W-:Y:S01]  /*9a60*/  FMUL.FTZ R13, R36, R9 ;  /* 0x00000009240d7220 */ /* 0x000fe20000410000 */
[----:B0-----:R-:W-:-:S02]  /*9a70*/  HADD2.F32 R25, -RZ, R10.H0_H0 ;  /* 0x2000000aff197230 */ /* 0x001fc40000004100 */
[----:B------:R-:W-:Y:S02]  /*9a80*/  HADD2.F32 R27, -RZ, R40.H0_H0 ;  /* 0x20000028ff1b7230 */ /* 0x000fe40000004100 */
[----:B------:R-:W-:Y:S02]  /*9a90*/  HADD2.F32 R31, -RZ, R38.H0_H0 ;  /* 0x20000026ff1f7230 */ /* 0x000fe40000004100 */
[----:B------:R-:W-:Y:S02]  /*9aa0*/  HADD2.F32 R10, -RZ, R10.H1_H1 ;  /* 0x3000000aff0a7230 */ /* 0x000fe40000004100 */
[----:B------:R-:W-:Y:S02]  /*9ab0*/  HADD2.F32 R38, -RZ, R44.H0_H0 ;  /* 0x2000002cff267230 */ /* 0x000fe40000004100 */
[C---:B------:R-:W-:Y:S01]  /*9ac0*/  FMUL.FTZ R9, R30.reuse, R9 ;  /* 0x000000091e097220 */ /* 0x040fe20000410000 */
[--C-:B---3--:R-:W-:Y:S02]  /*9ad0*/  HADD2.F32 R21, -RZ, R6.reuse.H0_H0 ;  /* 0x20000006ff157230 */ /* 0x108fe40000004100 */
[----:B------:R-:W-:Y:S01]  /*9ae0*/  FFMA.FTZ R13, R30, R20, -R13 ;  /* 0x000000141e0d7223 */ /* 0x000fe2000001080d */
[----:B------:R-:W-:-:S02]  /*9af0*/  HADD2.F32 R6, -RZ, R6.H1_H1 ;  /* 0x30000006ff067230 */ /* 0x000fc40000004100 */
[----:B------:R-:W-:Y:S01]  /*9b00*/  FFMA.FTZ R24, R35, R15, R24 ;  /* 0x0000000f23187223 */ /* 0x000fe20000010018 */
[-C--:B------:R-:W-:Y:S01]  /*9b10*/  FMUL.FTZ R30, R31, R25.reuse ;  /* 0x000000191f1e7220 */ /* 0x080fe20000410000 */
[C---:B------:R-:W-:Y:S01]  /*9b20*/  FMUL.FTZ R32, R27.reuse, R25 ;  /* 0x000000191b207220 */ /* 0x040fe20000410000 */
[-C--:B------:R-:W-:Y:S01]  /*9b30*/  FMUL.FTZ R15, R38, R10.reuse ;  /* 0x0000000a260f7220 */ /* 0x080fe20000410000 */
[--C-:B------:R-:W-:Y:S02]  /*9b40*/  HADD2.F32 R26, -RZ, R11.reuse.H0_H0 ;  /* 0x2000000bff1a7230 */ /* 0x100fe40000004100 */
[-C--:B------:R-:W-:Y:S01]  /*9b50*/  FFMA.FTZ R30, R27, R21.reuse, -R30 ;  /* 0x000000151b1e7223 */ /* 0x080fe2000001081e */
[----:B------:R-:W-:Y:S01]  /*9b60*/  FFMA.FTZ R32, R31, R21, R32 ;  /* 0x000000151f207223 */ /* 0x000fe20000010020 */
[C---:B------:R-:W-:Y:S01]  /*9b70*/  FMUL.FTZ R21, R34.reuse, R10 ;  /* 0x0000000a22157220 */ /* 0x040fe20000410000 */
[----:B------:R-:W-:Y:S01]  /*9b80*/  FFMA.FTZ R15, R34, R6, -R15 ;  /* 0x00000006220f7223 */ /* 0x000fe2000001080f */
[----:B------:R-:W-:-:S02]  /*9b90*/  HADD2.F32 R11, -RZ, R11.H1_H1 ;  /* 0x3000000bff0b7230 */ /* 0x000fc40000004100 */
[----:B------:R-:W-:Y:S01]  /*9ba0*/  FFMA.FTZ R9, R36, R20, R9 ;  /* 0x0000001424097223 */ /* 0x000fe20000010009 */
[----:B------:R-:W-:Y:S02]  /*9bb0*/  HADD2.F32 R34, -RZ, R39.H0_H0 ;  /* 0x20000027ff227230 */ /* 0x000fe40000004100 */
[----:B------:R-:W-:Y:S02]  /*9bc0*/  HADD2.F32 R33, -RZ, R44.H1_H1 ;  /* 0x3000002cff217230 */ /* 0x000fe40000004100 */
[--C-:B------:R-:W-:Y:S02]  /*9bd0*/  HADD2.F32 R20, -RZ, R14.reuse.H1_H1 ;  /* 0x3000000eff147230 */ /* 0x100fe40000004100 */
[----:B------:R-:W-:Y:S02]  /*9be0*/  HADD2.F32 R31, -RZ, R14.H0_H0 ;  /* 0x2000000eff1f7230 */ /* 0x000fe40000004100 */
[----:B------:R-:W-:Y:S01]  /*9bf0*/  FFMA.FTZ R21, R38, R6, R21 ;  /* 0x0000000626157223 */ /* 0x000fe20000010015 */
[----:B------:R-:W-:-:S02]  /*9c00*/  HADD2.F32 R4, -RZ, R7.H0_H0 ;  /* 0x20000007ff047230 */ /* 0x000fc40000004100 */
[-C--:B------:R-:W-:Y:S01]  /*9c10*/  FMUL.FTZ R25, R34, R26.reuse ;  /* 0x0000001a22197220 */ /* 0x080fe20000410000 */
[----:B------:R-:W-:Y:S02]  /*9c20*/  HADD2.F32 R7, -RZ, R7.H1_H1 ;  /* 0x30000007ff077230 */ /* 0x000fe40000004100 */
[-C--:B------:R-:W-:Y:S01]  /*9c30*/  FMUL.FTZ R6, R33, R11.reuse ;  /* 0x0000000b21067220 */ /* 0x080fe20000410000 */
[C---:B------:R-:W-:Y:S01]  /*9c40*/  FMUL.FTZ R27, R20.reuse, R26 ;  /* 0x0000001a141b7220 */ /* 0x040fe20000410000 */
[C---:B------:R-:W-:Y:S01]  /*9c50*/  FMUL.FTZ R10, R31.reuse, R11 ;  /* 0x0000000b1f0a7220 */ /* 0x040fe20000410000 */
[-C--:B------:R-:W-:Y:S01]  /*9c60*/  FFMA.FTZ R25, R20, R4.reuse, -R25 ;  /* 0x0000000414197223 */ /* 0x080fe20000010819 */
[-C--:B------:R-:W-:Y:S01]  /*9c70*/  FFMA.FTZ R14, R31, R7.reuse, -R6 ;  /* 0x000000071f0e7223 */ /* 0x080fe20000010806 */
        /* <DEDUP_REMOVED lines=12> */
.L_x_1328:
[----:B------:R-:W-:Y:S05]  /*9d40*/  BSYNC B0 ;  /* 0x0000000000007941 */ /* 0x000fea0003800000 */
.L_x_1317:
        /* <DEDUP_REMOVED lines=8> */
.L_x_1314:
[----:B012---:R-:W-:-:S05]  /*9dd0*/  IMAD.U32 R3, RZ, RZ, UR37 ;  /* 0x00000025ff037e24 */ /* 0x007fca000f8e00ff */
[----:B------:R-:W-:-:S13]  /*9de0*/  ISETP.NE.AND P0, PT, R3, 0x3, PT ;  /* 0x000000030300780c */ /* 0x000fda0003f05270 */
[----:B------:R-:W-:Y:S05]  /*9df0*/  @!P0 BRA `(.L_x_1338) ;  /* 0x0000000000048947 */ /* 0x000fea0003800000 */
[----:B------:R-:W-:Y:S01]  /*9e00*/  BPT.TRAP 0x1 ;  /* 0x000000040000795c */ /* 0x000fe20000300000 */
.L_x_1338:
[----:B------:R-:W-:Y:S01]  /*9e10*/  IMAD R13, R17, 0x8, R2 ;  /* 0x00000008110d7824 */ /* 0x000fe200078e0202 */
[----:B------:R-:W-:-:S04]  /*9e20*/  SHF.L.U32 R12, R186, 0x1f, RZ ;  /* 0x0000001fba0c7819 */ /* 0x000fc800000006ff */
[----:B------:R0:W1:Y:S01]  /*9e30*/  SYNCS.PHASECHK.TRANS64.TRYWAIT P1, [R13+URZ+0x38830], R12 ;  /* 0x0388300c0d0075a7 */ /* 0x000062000802017f */
[----:B------:R-:W-:Y:S05]  /*9e40*/  @!P0 BRA `(.L_x_1339) ;  /* 0x0000000000048947 */ /* 0x000fea0003800000 */
[----:B------:R-:W-:Y:S01]  /*9e50*/  BPT.TRAP 0x1 ;  /* 0x000000040000795c */ /* 0x000fe20000300000 */
.L_x_1339:
[C---:B------:R-:W-:Y:S02]  /*9e60*/  VIADD R3, R2.reuse, 0x22400 ;  /* 0x0002240002037836 */ /* 0x040fe40000000000 */
[----:B------:R-:W-:-:S03]  /*9e70*/  VIADD R4, R2, 0x20400 ;  /* 0x0002040002047836 */ /* 0x000fc60000000000 */
[----:B------:R-:W-:Y:S02]  /*9e80*/  SHF.R.U32.HI R3, RZ, 0x4, R3 ;  /* 0x00000004ff037819 */ /* 0x000fe40000011603 */
[----:B------:R-:W-:Y:S02]  /*9e90*/  SHF.R.U32.HI R4, RZ, 0x4, R4 ;  /* 0x00000004ff047819 */ /* 0x000fe40000011604 */
[----:B------:R-:W-:Y:S02]  /*9ea0*/  LOP3.LUT R3, R3, 0x3fff, RZ, 0xc0, !PT ;  /* 0x00003fff03037812 */ /* 0x000fe400078ec0ff */
[----:B------:R-:W-:Y:S02]  /*9eb0*/  LOP3.LUT R4, R4, 0x3fff, RZ, 0xc0, !PT ;  /* 0x00003fff04047812 */ /* 0x000fe400078ec0ff */
[----:B------:R-:W-:Y:S01]  /*9ec0*/  LOP3.LUT R219, R3, 0x10000, RZ, 0xfc, !PT ;  /* 0x0001000003db7812 */ /* 0x000fe200078efcff */
[----:B-1----:R-:W-:Y:S06]  /*9ed0*/  @P1 BRA `(.L_x_1340) ;  /* 0x0000000000081947 */ /* 0x002fec0003800000 */
[----:B------:R-:W1:Y:S02]  /*9ee0*/  SYNCS.PHASECHK.TRANS64.TRYWAIT P1, [R13+URZ+0x38830], R12 ;  /* 0x0388300c0d0075a7 */ /* 0x000e64000802017f */
[----:B-1----:R-:W-:Y:S05]  /*9ef0*/  @!P1 BRA `(.L_x_1341) ;  /* 0x0000014c00089947 */ /* 0x002fea0003800000 */
.L_x_1340:
[----:B------:R-:W-:Y:S01]  /*9f00*/  IMAD R10, R17, 0x200, R219 ;  /* 0x00000200110a7824 */ /* 0x000fe200078e02db */
[----:B------:R-:W-:Y:S01]  /*9f10*/  LOP3.LUT R8, R4, 0x10000, RZ, 0xfc, !PT ;  /* 0x0001000004087812 */ /* 0x000fe200078efcff */
[----:B------:R-:W-:Y:S01]  /*9f20*/  IMAD.MOV.U32 R9, RZ, RZ, 0x40000040 ;  /* 0x40000040ff097424 */ /* 0x000fe200078e00ff */
[----:B------:R-:W-:Y:S05]  /*9f30*/  WARPSYNC.ALL ;  /* 0x0000000000007948 */ /* 0x000fea0003800000 */
[----:B------:R-:W-:Y:S01]  /*9f40*/  IMAD.MOV.U32 R11, RZ, RZ, 0x40000040 ;  /* 0x40000040ff0b7424 */ /* 0x000fe200078e00ff */
[C---:B------:R-:W-:Y:S01]  /*9f50*/  R2UR UR4, R8.reuse ;  /* 0x00000000080472ca */ /* 0x040fe200000e0000 */
[----:B---3--:R-:W-:Y:S01]  /*9f60*/  WARPGROUP.ARRIVE ;  /* 0x00000000000079c5 */ /* 0x008fe20000000000 */
[----:B------:R-:W-:Y:S01]  /*9f70*/  R2UR UR5, R9 ;  /* 0x00000000090572ca */ /* 0x000fe200000e0000 */
[----:B------:R-:W-:Y:S01]  /*9f80*/  VIADD R4, R8, 0x2 ;  /* 0x0000000208047836 */ /* 0x000fe20000000000 */
[C---:B------:R-:W-:Y:S01]  /*9f90*/  R2UR UR6, R10.reuse ;  /* 0x000000000a0672ca */ /* 0x040fe200000e0000 */
[----:B------:R-:W-:Y:S01]  /*9fa0*/  VIADD R6, R10, 0x2 ;  /* 0x000000020a067836 */ /* 0x000fe20000000000 */
[----:B------:R-:W-:Y:S01]  /*9fb0*/  R2UR UR7, R11 ;  /* 0x000000000b0772ca */ /* 0x000fe200000e0000 */
[----:B------:R-:W-:Y:S01]  /*9fc0*/  IMAD.MOV.U32 R5, RZ, RZ, 0x40000040 ;  /* 0x40000040ff057424 */ /* 0x000fe200078e00ff */
[----:B------:R-:W-:Y:S01]  /*9fd0*/  SHF.L.U32 R3, R0, 0x1f, RZ ;  /* 0x0000001f00037819 */ /* 0x000fe200000006ff */
[----:B------:R-:W-:Y:S01]  /*9fe0*/  IMAD.MOV.U32 R7, RZ, RZ, 0x40000040 ;  /* 0x40000040ff077424 */ /* 0x000fe200078e00ff */
[----:B------:R-:W-:Y:S01]  /*9ff0*/  BSSY B0, `(.L_x_1342) ;  /* 0x0000022000007945 */ /* 0x000fe20003800000 */
[----:B------:R-:W-:-:S02]  /*a000*/  VIADD R14, R10, 0x4 ;  /* 0x000000040a0e7836 */ /* 0x000fc40000000000 */
[----:B------:R-:W-:Y:S02]  /*a010*/  IMAD.MOV.U32 R15, RZ, RZ, 0x40000040 ;  /* 0x40000040ff0f7424 */ /* 0x000fe400078e00ff */
[----:B------:R-:W-:Y:S02]  /*a020*/  VIADD R10, R10, 0x6 ;  /* 0x000000060a0a7836 */ /* 0x000fe40000000000 */
[----:B------:R-:W-:Y:S02]  /*a030*/  IMAD.MOV.U32 R9, RZ, RZ, 0x40000040 ;  /* 0x40000040ff097424 */ /* 0x000fe400078e00ff */
[----:B------:R-:W-:Y:S01]  /*a040*/  HGMMA.64x64x16.F32 R24, gdesc[UR4], RZ, !UPT, gsb0 ;  /* 0x00e00000041879f0 */ /* 0x000fe2000c0008ff */
[----:B------:R-:W-:Y:S01]  /*a050*/  R2UR UR4, R4 ;  /* 0x00000000040472ca */ /* 0x000fe200000e0000 */
[----:B------:R-:W-:Y:S01]  /*a060*/  IMAD.MOV.U32 R11, RZ, RZ, 0x40000040 ;  /* 0x40000040ff0b7424 */ /* 0x000fe200078e00ff */
[----:B------:R-:W-:Y:S02]  /*a070*/  R2UR UR5, R5 ;  /* 0x00000000050572ca */ /* 0x000fe400000e0000 */
[----:B------:R-:W-:Y:S01]  /*a080*/  R2UR UR6, R6 ;  /* 0x00000000060672ca */ /* 0x000fe200000e0000 */
[----:B------:R-:W-:Y:S01]  /*a090*/  VIADD R6, R8, 0x4 ;  /* 0x0000000408067836 */ /* 0x000fe20000000000 */
[----:B------:R-:W-:Y:S01]  /*a0a0*/  R2UR UR7, R7 ;  /* 0x00000000070772ca */ /* 0x000fe200000e0000 */
[----:B------:R-:W-:-:S02]  /*a0b0*/  IMAD.MOV.U32 R7, RZ, RZ, 0x40000040 ;  /* 0x40000040ff077424 */ /* 0x000fc400078e00ff */
        /* <DEDUP_REMOVED lines=19> */
[----:B------:R-:W2:Y:S02]  /*a1f0*/  SYNCS.PHASECHK.TRANS64.TRYWAIT P1, [R2+URZ+0x38810], R3 ;  /* 0x03881003020075a7 */ /* 0x000ea4000802017f */
[----:B--2---:R-:W-:Y:S05]  /*a200*/  @!P1 BRA `(.L_x_1343) ;  /* 0x0000014800589947 */ /* 0x004fea0003800000 */
.L_x_1545:
[----:B------:R-:W-:Y:S05]  /*a210*/  BSYNC B0 ;  /* 0x0000000000007941 */ /* 0x000fea0003800000 */
.L_x_1342:
[----:B------:R-:W-:Y:S05]  /*a220*/  @!P0 BRA `(.L_x_1344) ;  /* 0x0000000000048947 */ /* 0x000fea0003800000 */
[----:B------:R-:W-:Y:S01]  /*a230*/  BPT.TRAP 0x1 ;  /* 0x000000040000795c */ /* 0x000fe20000300000 */
.L_x_1344:
[----:B------:R3:W0:Y:S01]  /*a240*/  SYNCS.PHASECHK.TRANS64.TRYWAIT P1, [R13+URZ+0x38850], R12 ;  /* 0x0388500c0d0075a7 */ /* 0x000622000802017f */
[----:B------:R-:W-:Y:S05]  /*a250*/  @!P0 BRA `(.L_x_1345) ;  /* 0x0000000000048947 */ /* 0x000fea0003800000 */
[----:B------:R-:W-:Y:S01]  /*a260*/  BPT.TRAP 0x1 ;  /* 0x000000040000795c */ /* 0x000fe20000300000 */
.L_x_1345:
[C---:B------:R-:W-:Y:S02]  /*a270*/  VIADD R0, R2.reuse, 0x400 ;  /* 0x0000040002007836 */ /* 0x040fe40000000000 */
[----:B--2---:R-:W-:-:S03]  /*a280*/  VIADD R3, R2, 0x26400 ;  /* 0x0002640002037836 */ /* 0x004fc60000000000 */
[----:B------:R-:W-:Y:S02]  /*a290*/  SHF.R.U32.HI R0, RZ, 0x4, R0 ;  /* 0x00000004ff007819 */ /* 0x000fe40000011600 */
[----:B------:R-:W-:Y:S02]  /*a2a0*/  SHF.R.U32.HI R3, RZ, 0x4, R3 ;  /* 0x00000004ff037819 */ /* 0x000fe40000011603 */
[----:B------:R-:W-:Y:S02]  /*a2b0*/  LOP3.LUT R0, R0, 0x3fff, RZ, 0xc0, !PT ;  /* 0x00003fff00007812 */ /* 0x000fe400078ec0ff */
[----:B------:R-:W-:Y:S02]  /*a2c0*/  LOP3.LUT R3, R3, 0x3fff, RZ, 0xc0, !PT ;  /* 0x00003fff03037812 */ /* 0x000fe400078ec0ff */
[----:B------:R-:W-:Y:S01]  /*a2d0*/  LOP3.LUT R220, R0, 0x10000, RZ, 0xfc, !PT ;  /* 0x0001000000dc7812 */ /* 0x000fe200078efcff */
[----:B0-----:R-:W-:Y:S06]  /*a2e0*/  @P1 BRA `(.L_x_1346) ;  /* 0x0000000000081947 */ /* 0x001fec0003800000 */
[----:B------:R-:W0:Y:S02]  /*a2f0*/  SYNCS.PHASECHK.TRANS64.TRYWAIT P1, [R13+URZ+0x38850], R12 ;  /* 0x0388500c0d0075a7 */ /* 0x000e24000802017f */
[----:B0-----:R-:W-:Y:S05]  /*a300*/  @!P1 BRA `(.L_x_1347) ;  /* 0x00000148002c9947 */ /* 0x001fea0003800000 */
.L_x_1346:
[----:B------:R-:W-:Y:S01]  /*a310*/  LOP3.LUT R0, R3, 0x10000, RZ, 0xfc, !PT ;  /* 0x0001000003007812 */ /* 0x000fe200078efcff */
[----:B------:R-:W-:Y:S01]  /*a320*/  IMAD R10, R17, 0x1000, R220 ;  /* 0x00001000110a7824 */ /* 0x000fe200078e02dc */
[----:B------:R-:W-:Y:S05]  /*a330*/  WARPSYNC.ALL ;  /* 0x0000000000007948 */ /* 0x000fea0003800000 */
[----:B------:R-:W-:Y:S01]  /*a340*/  IMAD.MOV.U32 R14, RZ, RZ, R0 ;  /* 0x000000ffff0e7224 */ /* 0x000fe200078e0000 */
[----:B------:R-:W-:Y:S01]  /*a350*/  R2UR UR6, R10 ;  /* 0x000000000a0672ca */ /* 0x000fe200000e0000 */
[----:B------:R-:W-:Y:S01]  /*a360*/  IMAD.MOV.U32 R15, RZ, RZ, 0x40000040 ;  /* 0x40000040ff0f7424 */ /* 0x000fe200078e00ff */
[----:B------:R-:W-:Y:S01]  /*a370*/  WARPGROUP.ARRIVE ;  /* 0x00000000000079c5 */ /* 0x000fe20000000000 */
[----:B------:R-:W-:Y:S01]  /*a380*/  IMAD.MOV.U32 R11, RZ, RZ, 0x40000040 ;  /* 0x40000040ff0b7424 */ /* 0x000fe200078e00ff */
[----:B------:R-:W-:Y:S01]  /*a390*/  R2UR UR4, R14 ;  /* 0x000000000e0472ca */ /* 0x000fe200000e0000 */
[----:B------:R-:W-:Y:S01]  /*a3a0*/  VIADD R14, R0, 0x2 ;  /* 0x00000002000e7836 */ /* 0x000fe20000000000 */
[----:B------:R-:W-:Y:S01]  /*a3b0*/  R2UR UR5, R15 ;  /* 0x000000000f0572ca */ /* 0x000fe200000e0000 */
[----:B------:R-:W-:Y:S01]  /*a3c0*/  VIADD R20, R10, 0x2 ;  /* 0x000000020a147836 */ /* 0x000fe20000000000 */
[----:B------:R-:W-:Y:S01]  /*a3d0*/  R2UR UR7, R11 ;  /* 0x000000000b0772ca */ /* 0x000fe200000e0000 */
[----:B------:R-:W-:Y:S01]  /*a3e0*/  IMAD.MOV.U32 R15, RZ, RZ, 0x40000040 ;  /* 0x40000040ff0f7424 */ /* 0x000fe200078e00ff */
[----:B------:R-:W2:Y:S01]  /*a3f0*/  S2R R56, SR_TID.X ;  /* 0x0000000000387919 */ /* 0x000ea20000002100 */
[----:B----4-:R-:W-:-:S02]  /*a400*/  IMAD.MOV.U32 R21, RZ, RZ, 0x40000040 ;  /* 0x40000040ff157424 */ /* 0x010fc400078e00ff */
[----:B------:R-:W-:Y:S02]  /*a410*/  VIADD R58, R10, 0x800 ;  /* 0x000008000a3a7836 */ /* 0x000fe40000000000 */
[----:B01-3--:R-:W-:-:S06]  /*a420*/  IMAD.MOV.U32 R12, RZ, RZ, 0x4 ;  /* 0x00000004ff0c7424 */ /* 0x00bfcc00078e00ff */
[----:B------:R-:W-:Y:S01]  /*a430*/  HGMMA.64x64x16.F32 R24, gdesc[UR4], R24, gsb0 ;  /* 0x00e00000041879f0 */ /* 0x000fe20008000818 */
        /* <DEDUP_REMOVED lines=8> */
[----:B--2---:R-:W-:-:S05]  /*a4c0*/  SHF.R.U32.HI R56, RZ, 0x7, R56 ;  /* 0x00000007ff387819 */ /* 0x004fca0000011638 */
[----:B------:R0:W1:Y:S02]  /*a4d0*/  SHFL.IDX PT, R3, R56, RZ, 0x1f ;  /* 0x00001fff38037589 */ /* 0x00006400000e0000 */
[----:B0-----:R-:W-:Y:S01]  /*a4e0*/  VIADD R56, R0, 0x800 ;  /* 0x0000080000387836 */ /* 0x001fe20000000000 */
[----:B-1----:R-:W-:-:S04]  /*a4f0*/  ISETP.GT.AND P1, PT, R3, 0x7f, PT ;  /* 0x0000007f0300780c */ /* 0x002fc80003f24270 */
[----:B------:R-:W-:Y:S02]  /*a500*/  SEL R3, RZ, 0x2, !P1 ;  /* 0x00000002ff037807 */ /* 0x000fe40004800000 */
[C---:B------:R-:W-:Y:S02]  /*a510*/  SEL R11, R12.reuse, 0x2, P1 ;  /* 0x000000020c0b7807 */ /* 0x040fe40000800000 */
[----:B------:R-:W-:Y:S01]  /*a520*/  SEL R12, R12, 0x6, !P1 ;  /* 0x000000060c0c7807 */ /* 0x000fe20004800000 */
[----:B------:R-:W-:Y:S02]  /*a530*/  WARPGROUP.DEPBAR.LE gsb0, 0x0 ;  /* 0x00008000000079c5 */ /* 0x000fe40000010000 */
[----:B------:R-:W-:-:S06]  /*a540*/  WARPGROUP.ARRIVE ;  /* 0x00000000000079c5 */ /* 0x000fcc0000000000 */
        /* <DEDUP_REMOVED lines=9> */
[----:B------:R-:W-:Y:S02]  /*a5e0*/  WARPGROUP.DEPBAR.LE gsb0, 0x0 ;  /* 0x00008000000079c5 */ /* 0x000fe40000010000 */
[----:B------:R-:W-:-:S09]  /*a5f0*/  WARPGROUP.ARRIVE ;  /* 0x00000000000079c5 */ /* 0x000fd20000000000 */
        /* <DEDUP_REMOVED lines=134> */
[----:B------:R-:W-:Y:S01]  /*ae60*/  IMAD.IADD R14, R3, 0x1, R58 ;  /* 0x00000001030e7824 */ /* 0x000fe200078e023a */
[----:B------:R-:W-:Y:S01]  /*ae70*/  R2UR UR5, R15 ;  /* 0x000000000f0572ca */ /* 0x000fe200000e0000 */
[----:B------:R-:W-:Y:S01]  /*ae80*/  IMAD.MOV.U32 R15, RZ, RZ, 0x40000040 ;  /* 0x40000040ff0f7424 */ /* 0x000fe200078e00ff */
[----:B------:R-:W-:Y:S01]  /*ae90*/  R2UR UR6, R20 ;  /* 0x00000000140672ca */ /* 0x000fe200000e0000 */
[----:B------:R-:W-:Y:S01]  /*aea0*/  IMAD.IADD R20, R3, 0x1, R56 ;  /* 0x0000000103147824 */ /* 0x000fe200078e0238 */
[----:B------:R-:W-:Y:S01]  /*aeb0*/  R2UR UR7, R21 ;  /* 0x00000000150772ca */ /* 0x000fe200000e0000 */
[----:B------:R-:W-:Y:S01]  /*aec0*/  IMAD.MOV.U32 R21, RZ, RZ, 0x40000040 ;  /* 0x40000040ff157424 */ /* 0x000fe200078e00ff */
[----:B------:R-:W-:Y:S02]  /*aed0*/  WARPGROUP.DEPBAR.LE gsb0, 0x0 ;  /* 0x00008000000079c5 */ /* 0x000fe40000010000 */
[----:B------:R-:W-:-:S09]  /*aee0*/  WARPGROUP.ARRIVE ;  /* 0x00000000000079c5 */ /* 0x000fd20000000000 */
[----:B------:R-:W-:Y:S01]  /*aef0*/  HGMMA.64x64x16.F32 R24, gdesc[UR4], R24, gsb0 ;  /* 0x00e00000041879f0 */ /* 0x000fe20008000818 */
[----:B------:R-:W-:Y:S01]  /*af00*/  R2UR UR6, R14 ;  /* 0x000000000e0672ca */ /* 0x000fe200000e0000 */
[--C-:B------:R-:W-:Y:S01]  /*af10*/  IMAD.IADD R14, R58, 0x1, R11.reuse ;  /* 0x000000013a0e7824 */ /* 0x100fe200078e020b */
        /* <DEDUP_REMOVED lines=16> */
[----:B------:R-:W-:Y:S02]  /*b020*/  IMAD.MOV.U32 R21, RZ, RZ, 0x40000040 ;  /* 0x40000040ff157424 */ /* 0x000fe400078e00ff */
[----:B------:R-:W-:-:S02]  /*b030*/  VIADD R56, R0, 0xa00 ;  /* 0x00000a0000387836 */ /* 0x000fc40000000000 */
[----:B------:R-:W-:Y:S01]  /*b040*/  VIADD R58, R10, 0xa00 ;  /* 0x00000a000a3a7836 */ /* 0x000fe20000000000 */
[----:B------:R-:W-:Y:S02]  /*b050*/  WARPGROUP.DEPBAR.LE gsb0, 0x0 ;  /* 0x00008000000079c5 */ /* 0x000fe40000010000 */
[----:B------:R-:W-:-:S06]  /*b060*/  WARPGROUP.ARRIVE ;  /* 0x00000000000079c5 */ /* 0x000fcc0000000000 */
[----:B------:R-:W-:Y:S01]  /*b070*/  HGMMA.64x64x16.F32 R24, gdesc[UR4], R24, gsb0 ;  /* 0x00e00000041879f0 */ /* 0x000fe20008000818 */
[----:B------:R-:W-:Y:S01]  /*b080*/  R2UR UR4, R14 ;  /* 0x000000000e0472ca */ /* 0x000fe200000e0000 */
[----:B------:R-:W-:Y:S01]  /*b090*/  IMAD.MOV.U32 R14, RZ, RZ, 0x28 ;  /* 0x00000028ff0e7424 */ /* 0x000fe200078e00ff */
[----:B------:R-:W-:Y:S01]  /*b0a0*/  R2UR UR5, R15 ;  /* 0x000000000f0572ca */ /* 0x000fe200000e0000 */
[----:B------:R-:W-:Y:S01]  /*b0b0*/  IMAD.MOV.U32 R15, RZ, RZ, 0xa00 ;  /* 0x00000a00ff0f7424 */ /* 0x000fe200078e00ff */
[----:B------:R-:W-:Y:S02]  /*b0c0*/  R2UR UR6, R20 ;  /* 0x00000000140672ca */ /* 0x000fe400000e0000 */
[----:B------:R-:W-:Y:S02]  /*b0d0*/  R2UR UR7, R21 ;  /* 0x00000000150772ca */ /* 0x000fe400000e0000 */
[----:B------:R-:W-:Y:S02]  /*b0e0*/  SEL R14, R14, 0x26, P1 ;  /* 0x000000260e0e7807 */ /* 0x000fe40000800000 */
[----:B------:R-:W-:-:S02]  /*b0f0*/  SEL R15, R15, 0x980, P1 ;  /* 0x000009800f0f7807 */ /* 0x000fc40000800000 */
[----:B------:R-:W-:Y:S02]  /*b100*/  LOP3.LUT R21, R14, 0x6, RZ, 0xc0, !PT ;  /* 0x000000060e157812 */ /* 0x000fe400078ec0ff */
[----:B------:R-:W-:-:S04]  /*b110*/  LOP3.LUT R15, R15, 0xa00, RZ, 0xc0, !PT ;  /* 0x00000a000f0f7812 */ /* 0x000fc800078ec0ff */
[CC--:B------:R-:W-:Y:S02]  /*b120*/  IADD3 R14, R21.reuse, R15.reuse, R0 ;  /* 0x0000000f150e7210 */ /* 0x0c0fe40007ffe000 */
[----:B------:R-:W-:Y:S01]  /*b130*/  IADD3 R20, R21, R15, R10 ;  /* 0x0000000f15147210 */ /* 0x000fe20007ffe00a */
[----:B------:R-:W-:Y:S02]  /*b140*/  IMAD.MOV.U32 R15, RZ, RZ, 0x40000040 ;  /* 0x40000040ff0f7424 */ /* 0x000fe400078e00ff */
[----:B------:R-:W-:Y:S01]  /*b150*/  IMAD.MOV.U32 R21, RZ, RZ, 0x40000040 ;  /* 0x40000040ff157424 */ /* 0x000fe200078e00ff */
[----:B------:R-:W-:Y:S02]  /*b160*/  WARPGROUP.DEPBAR.LE gsb0, 0x0 ;  /* 0x00008000000079c5 */ /* 0x000fe40000010000 */
[----:B------:R-:W-:-:S06]  /*b170*/  WARPGROUP.ARRIVE ;  /* 0x00000000000079c5 */ /* 0x000fcc0000000000 */
        /* <DEDUP_REMOVED lines=113> */
[----:B------:R-:W-:-:S05]  /*b890*/  IMAD.MOV.U32 R3, RZ, RZ, 0x40 ;  /* 0x00000040ff037424 */ /* 0x000fca00078e00ff */
[----:B------:R-:W-:-:S04]  /*b8a0*/  SEL R3, R3, 0x3e, P1 ;  /* 0x0000003e03037807 */ /* 0x000fc80000800000 */
[----:B------:R-:W-:Y:S01]  /*b8b0*/  LOP3.LUT R3, R3, 0x6, RZ, 0xc0, !PT ;  /* 0x0000000603037812 */ /* 0x000fe200078ec0ff */
        /* <DEDUP_REMOVED lines=13> */
[----:B------:R-:W-:-:S04]  /*b990*/  LOP3.LUT R11, R11, 0x1e00, RZ, 0xc0, !PT ;  /* 0x00001e000b0b7812 */ /* 0x000fc800078ec0ff */
[----:B------:R-:W-:Y:S01]  /*b9a0*/  IADD3 R10, R3, R11, R10 ;  /* 0x0000000b030a7210 */ /* 0x000fe20007ffe00a */
        /* <DEDUP_REMOVED lines=14> */
[----:B------:R-:W-:Y:S02]  /*ba90*/  R2UR UR4, R14 ;  /* 0x000000000e0472ca */ /* 0x000fe400000e0000 */
[----:B------:R-:W-:Y:S01]  /*baa0*/  R2UR UR5, R15 ;  /* 0x000000000f0572ca */ /* 0x000fe200000e0000 */
[----:B------:R-:W-:Y:S01]  /*bab0*/  IMAD.MOV.U32 R15, RZ, RZ, 0x40000040 ;  /* 0x40000040ff0f7424 */ /* 0x000fe200078e00ff */
[----:B------:R-:W-:Y:S02]  /*bac0*/  R2UR UR6, R20 ;  /* 0x00000000140672ca */ /* 0x000fe400000e0000 */
[----:B------:R-:W-:Y:S02]  /*bad0*/  R2UR UR7, R21 ;  /* 0x00000000150772ca */ /* 0x000fe400000e0000 */
[----:B------:R-:W-:Y:S01]  /*bae0*/  IADD3 R14, R3, R11, R0 ;  /* 0x0000000b030e7210 */ /* 0x000fe20007ffe000 */
[----:B------:R-:W-:Y:S01]  /*baf0*/  IMAD.MOV.U32 R11, RZ, RZ, 0x40000040 ;  /* 0x40000040ff0b7424 */ /* 0x000fe200078e00ff */
[----:B------:R-:W-:-:S02]  /*bb00*/  WARPGROUP.DEPBAR.LE gsb0, 0x0 ;  /* 0x00008000000079c5 */ /* 0x000fc40000010000 */
        /* <DEDUP_REMOVED lines=12> */
.L_x_1348:
[----:B------:R-:W2:Y:S01]  /*bbd0*/  LDL R10, [R1+0x58] ;  /* 0x00005800010a7983 */ /* 0x000ea20000100800 */
[----:B------:R-:W-:Y:S01]  /*bbe0*/  IMAD R3, R169, -0x40, R84 ;  /* 0xffffffc0a9037824 */ /* 0x000fe200078e0254 */
[----:B------:R-:W-:Y:S01]  /*bbf0*/  ULDC UR4, c[0x0][0xa80] ;  /* 0x0002a00000047ab9 */ /* 0x000fe20000000800 */
[----:B------:R-:W-:-:S03]  /*bc00*/  LOP3.LUT R215, R215, 0x2000000, RZ, 0xfc, !PT ;  /* 0x02000000d7d77812 */ /* 0x000fc600078efcff */
        /* <DEDUP_REMOVED lines=59> */
[----:B------:R-:W-:Y:S02]  /*bfc0*/  FMNMX.FTZ R3, R30, R3, !PT ;  /* 0x000000031e037209 */ /* 0x000fe40007810000 */
[----:B------:R-:W-:Y:S01]  /*bfd0*/  FSEL R46, R46, -INF , P1 ;  /* 0xff8000002e2e7808 */ /* 0x000fe20000800000 */
[----:B------:R-:W0:Y:S01]  /*bfe0*/  SHFL.BFLY PT, R10, R21, 0x2, 0x1f ;  /* 0x0c401f00150a7f89 */ /* 0x000e2200000e0000 */
        /* <DEDUP_REMOVED lines=9> */
[----:B------:R-:W-:Y:S02]  /*c080*/  FMNMX.FTZ R15, R24, R15, !PT ;  /* 0x0000000f180f7209 */ /* 0x000fe40007810000 */
[----:B------:R-:W-:Y:S02]  /*c090*/  FSEL R48, R55, -INF , P2 ;  /* 0xff80000037307808 */ /* 0x000fe40001000000 */
[----:B------:R-:W-:Y:S02]  /*c0a0*/  FMNMX.FTZ R15, R42, R15, !PT ;  /* 0x0000000f2a0f7209 */ /* 0x000fe40007810000 */
        /* <DEDUP_REMOVED lines=9> */
[----:B0-----:R-:W-:-:S04]  /*c140*/  FMNMX.FTZ R10, R25, R10, !PT ;  /* 0x0000000a190a7209 */ /* 0x001fc80007810000 */
[C---:B------:R-:W-:Y:S01]  /*c150*/  FSETP.NEU.FTZ.AND P1, PT, R10.reuse, -INF , PT ;  /* 0xff8000000a00780b */ /* 0x040fe20003f3d000 */
[----:B------:R-:W-:-:S05]  /*c160*/  FMUL.FTZ R25, R10, R3 ;  /* 0x000000030a197220 */ /* 0x000fca0000410000 */
[----:B------:R-:W-:-:S05]  /*c170*/  FSEL R15, R25, RZ, P1 ;  /* 0x000000ff190f7208 */ /* 0x000fca0000800000 */
[-CC-:B------:R-:W-:Y:S01]  /*c180*/  FFMA.FTZ R37, R20, R3.reuse, -R15.reuse ;  /* 0x0000000314257223 */ /* 0x180fe2000001080f */
[-CC-:B------:R-:W-:Y:S01]  /*c190*/  FFMA.FTZ R164, R11, R3.reuse, -R15.reuse ;  /* 0x000000030ba47223 */ /* 0x180fe2000001080f */
[----:B------:R-:W0:Y:S01]  /*c1a0*/  SHFL.BFLY PT, R20, R21, 0x2, 0x1f ;  /* 0x0c401f0015147f89 */ /* 0x000e2200000e0000 */
        /* <DEDUP_REMOVED lines=14> */
[----:B------:R-:W-:Y:S08]  /*c290*/  MUFU.EX2 R164, R164 ;  /* 0x000000a400a47308 */ /* 0x000ff00000000800 */
[----:B------:R-:W1:Y:S01]  /*c2a0*/  MUFU.EX2 R29, R29 ;  /* 0x0000001d001d7308 */ /* 0x000e620000000800 */
[----:B0-----:R-:W-:-:S05]  /*c2b0*/  FMNMX.FTZ R20, R21, R20, !PT ;  /* 0x0000001415147209 */ /* 0x001fca0007810000 */
[----:B------:R-:W0:Y:S02]  /*c2c0*/  SHFL.BFLY PT, R21, R20, 0x1, 0x1f ;  /* 0x0c201f0014157f89 */ /* 0x000e2400000e0000 */
[----:B------:R-:W2:Y:S08]  /*c2d0*/  MUFU.EX2 R166, R166 ;  /* 0x000000a600a67308 */ /* 0x000eb00000000800 */
[----:B------:R-:W-:Y:S08]  /*c2e0*/  MUFU.EX2 R37, R37 ;  /* 0x0000002500257308 */ /* 0x000ff00000000800 */
[----:B------:R-:W-:Y:S01]  /*c2f0*/  MUFU.EX2 R152, R152 ;  /* 0x0000009800987308 */ /* 0x000fe20000000800 */
[----:B0-----:R-:W-:Y:S01]  /*c300*/  FMNMX.FTZ R168, R20, R21, !PT ;  /* 0x0000001514a87209 */ /* 0x001fe20007810000 */
[----:B------:R-:W-:-:S06]  /*c310*/  VIADD R21, R13, 0x38840 ;  /* 0x000388400d157836 */ /* 0x000fcc0000000000 */
[----:B------:R-:W-:Y:S01]  /*c320*/  MUFU.EX2 R39, R39 ;  /* 0x0000002700277308 */ /* 0x000fe20000000800 */
[C---:B------:R-:W-:Y:S01]  /*c330*/  FSETP.NEU.FTZ.AND P1, PT, R168.reuse, -INF , PT ;  /* 0xff800000a800780b */ /* 0x040fe20003f3d000 */
[----:B------:R-:W-:Y:S01]  /*c340*/  FMUL.FTZ R20, R168, R3 ;  /* 0x00000003a8147220 */ /* 0x000fe20000410000 */
[----:B------:R-:W-:-:S04]  /*c350*/  PRMT R21, R190, 0x654, R21 ;  /* 0x00000654be157816 */ /* 0x000fc80000000015 */
[----:B------:R-:W-:Y:S01]  /*c360*/  FSEL R15, R20, RZ, P1 ;  /* 0x000000ff140f7208 */ /* 0x000fe20000800000 */
[----:B------:R0:W-:Y:S01]  /*c370*/  SYNCS.ARRIVE.TRANS64.RED.A1T0 RZ, [R21+URZ], RZ ;  /* 0x000000ff15ff79a7 */ /* 0x0001e2000810043f */
[----:B------:R-:W-:Y:S03]  /*c380*/  MUFU.EX2 R154, R154 ;  /* 0x0000009a009a7308 */ /* 0x000fe60000000800 */
        /* <DEDUP_REMOVED lines=9> */
[-CC-:B------:R-:W-:Y:S01]  /*c420*/  FFMA.FTZ R157, R42, R3.reuse, -R15.reuse ;  /* 0x000000032a9d7223 */ /* 0x180fe2000001080f */
[-CC-:B------:R-:W-:Y:S01]  /*c430*/  FFMA.FTZ R30, R36, R3.reuse, -R15.reuse ;  /* 0x00000003241e7223 */ /* 0x180fe2000001080f */
[-CC-:B------:R-:W-:Y:S01]  /*c440*/  FFMA.FTZ R159, R46, R3.reuse, -R15.reuse ;  /* 0x000000032e9f7223 */ /* 0x180fe2000001080f */
[-CC-:B------:R-:W-:Y:S01]  /*c450*/  FFMA.FTZ R32, R40, R3.reuse, -R15.reuse ;  /* 0x0000000328207223 */ /* 0x180fe2000001080f */
[-CC-:B------:R-:W-:Y:S01]  /*c460*/  FFMA.FTZ R161, R50, R3.reuse, -R15.reuse ;  /* 0x0000000332a17223 */ /* 0x180fe2000001080f */
[----:B------:R-:W3:Y:S01]  /*c470*/  MUFU.EX2 R26, R26 ;  /* 0x0000001a001a7308 */ /* 0x000ee20000000800 */
[-CC-:B------:R-:W-:Y:S01]  /*c480*/  FFMA.FTZ R44, R44, R3.reuse, -R15.reuse ;  /* 0x000000032c2c7223 */ /* 0x180fe2000001080f */
[-CC-:B------:R-:W-:Y:S01]  /*c490*/  FFMA.FTZ R54, R54, R3.reuse, -R15.reuse ;  /* 0x0000000336367223 */ /* 0x180fe2000001080f */
[----:B------:R-:W-:Y:S01]  /*c4a0*/  FFMA.FTZ R48, R48, R3, -R15 ;  /* 0x0000000330307223 */ /* 0x000fe2000001080f */
[----:B------:R-:W-:-:S02]  /*c4b0*/  IMAD.MOV.U32 R15, RZ, RZ, 0x40000040 ;  /* 0x40000040ff0f7424 */ /* 0x000fc400078e00ff */
[----:B------:R-:W-:Y:S02]  /*c4c0*/  IMAD R14, R17, 0x1000, R215 ;  /* 0x00001000110e7824 */ /* 0x000fe400078e02d7 */
[----:B------:R-:W4:Y:S01]  /*c4d0*/  MUFU.EX2 R167, R167 ;  /* 0x000000a700a77308 */ /* 0x000f220000000800 */
[----:B------:R-:W-:Y:S01]  /*c4e0*/  R2UR UR7, R15 ;  /* 0x000000000f0772ca */ /* 0x000fe200000e0000 */
[----:B-1----:R-:W-:Y:S01]  /*c4f0*/  FADD.FTZ R15, R164, R29 ;  /* 0x0000001da40f7221 */ /* 0x002fe20000010000 */
[----:B0-----:R-:W-:Y:S01]  /*c500*/  IMAD.MOV.U32 R21, RZ, RZ, 0x40000040 ;  /* 0x40000040ff157424 */ /* 0x001fe200078e00ff */
[C---:B------:R-:W-:Y:S01]  /*c510*/  R2UR UR6, R14.reuse ;  /* 0x000000000e0672ca */ /* 0x040fe200000e0000 */
[----:B------:R-:W-:Y:S02]  /*c520*/  VIADD R20, R14, 0x80 ;  /* 0x000000800e147836 */ /* 0x000fe40000000000 */
[----:B--2---:R-:W-:Y:S01]  /*c530*/  FADD.FTZ R36, R166, R15 ;  /* 0x0000000fa6247221 */ /* 0x004fe20000010000 */
[----:B------:R-:W-:Y:S01]  /*c540*/  F2FP.F16.F32.PACK_AB R164, R29, R164 ;  /* 0x000000a41da4723e */ /* 0x000fe200000000ff */
[----:B------:R-:W0:Y:S01]  /*c550*/  MUFU.EX2 R12, R12 ;  /* 0x0000000c000c7308 */ /* 0x000e220000000800 */
[----:B---3--:R-:W-:Y:S01]  /*c560*/  FADD.FTZ R34, R165, R26 ;  /* 0x0000001aa5227221 */ /* 0x008fe20000010000 */
[----:B------:R-:W-:Y:S01]  /*c570*/  R2UR UR11, R21 ;  /* 0x00000000150b72ca */ /* 0x000fe200000e0000 */
[C---:B------:R-:W-:Y:S01]  /*c580*/  FADD.FTZ R21, R37.reuse, R36 ;  /* 0x0000002425157221 */ /* 0x040fe20000010000 */
[----:B------:R-:W-:Y:S01]  /*c590*/  R2UR UR10, R20 ;  /* 0x00000000140a72ca */ /* 0x000fe200000e0000 */
[----:B------:R-:W-:Y:S01]  /*c5a0*/  VIADD R20, R14, 0x100 ;  /* 0x000001000e147836 */ /* 0x000fe20000000000 */
[----:B------:R-:W-:Y:S01]  /*c5b0*/  F2FP.F16.F32.PACK_AB R166, R37, R166 ;  /* 0x000000a625a6723e */ /* 0x000fe200000000ff */
[----:B------:R-:W-:Y:S01]  /*c5c0*/  FADD.FTZ R36, R152, R21 ;  /* 0x0000001598247221 */ /* 0x000fe20000010000 */
[----:B------:R-:W1:Y:S01]  /*c5d0*/  MUFU.EX2 R153, R153 ;  /* 0x0000009900997308 */ /* 0x000e620000000800 */
[----:B----4-:R-:W-:Y:S01]  /*c5e0*/  FADD.FTZ R15, R167, R34 ;  /* 0x00000022a70f7221 */ /* 0x010fe20000010000 */
[----:B------:R-:W-:Y:S01]  /*c5f0*/  IMAD.MOV.U32 R21, RZ, RZ, 0x40000040 ;  /* 0x40000040ff157424 */ /* 0x000fe200078e00ff */
[----:B------:R-:W-:Y:S01]  /*c600*/  R2UR UR14, R20 ;  /* 0x00000000140e72ca */ /* 0x000fe200000e0000 */
[----:B------:R-:W-:Y:S01]  /*c610*/  VIADD R14, R14, 0x180 ;  /* 0x000001800e0e7836 */ /* 0x000fe20000000000 */
[----:B------:R-:W-:-:S02]  /*c620*/  F2FP.F16.F32.PACK_AB R165, R26, R165 ;  /* 0x000000a51aa5723e */ /* 0x000fc400000000ff */
[----:B------:R-:W-:Y:S01]  /*c630*/  R2UR UR15, R21 ;  /* 0x00000000150f72ca */ /* 0x000fe200000e0000 */
[----:B------:R-:W2:Y:S01]  /*c640*/  MUFU.EX2 R28, R28 ;  /* 0x0000001c001c7308 */ /* 0x000ea20000000800 */
[----:B0-----:R-:W-:Y:S01]  /*c650*/  FADD.FTZ R34, R12, R15 ;  /* 0x0000000f0c227221 */ /* 0x001fe20000010000 */
[C---:B------:R-:W-:Y:S01]  /*c660*/  FADD.FTZ R21, R39.reuse, R36 ;  /* 0x0000002427157221 */ /* 0x040fe20000010000 */
[----:B------:R-:W-:Y:S02]  /*c670*/  R2UR UR18, R14 ;  /* 0x000000000e1272ca */ /* 0x000fe400000e0000 */
[----:B------:R-:W-:Y:S01]  /*c680*/  F2FP.F16.F32.PACK_AB R167, R12, R167 ;  /* 0x000000a70ca7723e */ /* 0x000fe200000000ff */
[----:B------:R-:W-:Y:S01]  /*c690*/  BAR.SYNC.DEFER_BLOCKING 0xf, 0x100 ;  /* 0x03c4000000007b1d */ /* 0x000fe20000010000 */
[----:B------:R-:W-:Y:S01]  /*c6a0*/  F2FP.F16.F32.PACK_AB R152, R39, R152 ;  /* 0x000000982798723e */ /* 0x000fe200000000ff */
[----:B-1----:R-:W-:Y:S01]  /*c6b0*/  FADD.FTZ R15, R153, R34 ;  /* 0x00000022990f7221 */ /* 0x002fe20000010000 */
[----:B------:R-:W-:-:S03]  /*c6c0*/  FADD.FTZ R34, R154, R21 ;  /* 0x000000159a227221 */ /* 0x000fc60000010000 */
[----:B------:R-:W0:Y:S01]  /*c6d0*/  MUFU.EX2 R155, R155 ;  /* 0x0000009b009b7308 */ /* 0x000e220000000800 */
[C---:B--2---:R-:W-:Y:S01]  /*c6e0*/  FADD.FTZ R20, R28.reuse, R15 ;  /* 0x0000000f1c147221 */ /* 0x044fe20000010000 */
[----:B------:R-:W-:Y:S01]  /*c6f0*/  IMAD.MOV.U32 R15, RZ, RZ, 0x40000040 ;  /* 0x40000040ff0f7424 */ /* 0x000fe200078e00ff */
[----:B------:R-:W-:-:S05]  /*c700*/  F2FP.F16.F32.PACK_AB R153, R28, R153 ;  /* 0x000000991c99723e */ /* 0x000fca00000000ff */
[----:B------:R-:W1:Y:S01]  /*c710*/  MUFU.EX2 R11, R11 ;  /* 0x0000000b000b7308 */ /* 0x000e620000000800 */
[----:B------:R-:W-:-:S07]  /*c720*/  R2UR UR19, R15 ;  /* 0x000000000f1372ca */ /* 0x000fce00000e0000 */
[----:B------:R-:W2:Y:S01]  /*c730*/  MUFU.EX2 R24, R24 ;  /* 0x0000001800187308 */ /* 0x000ea20000000800 */
[----:B0-----:R-:W-:Y:S01]  /*c740*/  FADD.FTZ R15, R155, R20 ;  /* 0x000000149b0f7221 */ /* 0x001fe20000010000 */
[----:B------:R0:W-:Y:S06]  /*c750*/  STSM.16.M88.4 [R224+0x36400], R164 ;  /* 0x036400a4e0007844 */ /* 0x0001ec0000000200 */
[----:B------:R-:W3:Y:S01]  /*c760*/  MUFU.EX2 R156, R156 ;  /* 0x0000009c009c7308 */ /* 0x000ee20000000800 */
[C---:B-1----:R-:W-:Y:S01]  /*c770*/  FADD.FTZ R21, R11.reuse, R34 ;  /* 0x000000220b157221 */ /* 0x042fe20000010000 */
[----:B------:R-:W-:-:S06]  /*c780*/  F2FP.F16.F32.PACK_AB R154, R11, R154 ;  /* 0x0000009a0b9a723e */ /* 0x000fcc00000000ff */
[----:B------:R-:W1:Y:S01]  /*c790*/  MUFU.EX2 R157, R157 ;  /* 0x0000009d009d7308 */ /* 0x000e620000000800 */
[C---:B--2---:R-:W-:Y:S01]  /*c7a0*/  FADD.FTZ R14, R24.reuse, R15 ;  /* 0x0000000f180e7221 */ /* 0x044fe20000010000 */
[----:B------:R-:W-:-:S05]  /*c7b0*/  F2FP.F16.F32.PACK_AB R155, R24, R155 ;  /* 0x0000009b189b723e */ /* 0x000fca00000000ff */
[----:B------:R0:W-:Y:S01]  /*c7c0*/  STSM.16.M88.4 [R225], R152 ;  /* 0x00000098e1007844 */ /* 0x0001e20000000200 */
[----:B------:R-:W2:Y:S01]  /*c7d0*/  MUFU.EX2 R31, R31 ;  /* 0x0000001f001f7308 */ /* 0x000ea20000000800 */
[----:B---3--:R-:W-:-:S07]  /*c7e0*/  FADD.FTZ R20, R156, R21 ;  /* 0x000000159c147221 */ /* 0x008fce0000010000 */
[----:B------:R-:W3:Y:S01]  /*c7f0*/  MUFU.EX2 R30, R30 ;  /* 0x0000001e001e7308 */ /* 0x000ee20000000800 */
[----:B-1----:R-:W-:-:S07]  /*c800*/  FADD.FTZ R15, R157, R14 ;  /* 0x0000000e9d0f7221 */ /* 0x002fce0000010000 */
[----:B------:R-:W1:Y:S01]  /*c810*/  MUFU.EX2 R158, R158 ;  /* 0x0000009e009e7308 */ /* 0x000e620000000800 */
[C---:B--2---:R-:W-:Y:S01]  /*c820*/  FADD.FTZ R21, R31.reuse, R20 ;  /* 0x000000141f157221 */ /* 0x044fe20000010000 */
[----:B------:R-:W-:-:S06]  /*c830*/  F2FP.F16.F32.PACK_AB R156, R31, R156 ;  /* 0x0000009c1f9c723e */ /* 0x000fcc00000000ff */
[----:B------:R-:W2:Y:S01]  /*c840*/  MUFU.EX2 R159, R159 ;  /* 0x0000009f009f7308 */ /* 0x000ea20000000800 */
[C---:B---3--:R-:W-:Y:S01]  /*c850*/  FADD.FTZ R14, R30.reuse, R15 ;  /* 0x0000000f1e0e7221 */ /* 0x048fe20000010000 */
[----:B------:R-:W-:-:S06]  /*c860*/  F2FP.F16.F32.PACK_AB R157, R30, R157 ;  /* 0x0000009d1e9d723e */ /* 0x000fcc00000000ff */
[----:B------:R-:W3:Y:S01]  /*c870*/  MUFU.EX2 R33, R33 ;  /* 0x0000002100217308 */ /* 0x000ee20000000800 */
[----:B-1----:R-:W-:-:S07]  /*c880*/  FADD.FTZ R12, R158, R21 ;  /* 0x000000159e0c7221 */ /* 0x002fce0000010000 */
[----:B------:R-:W1:Y:S01]  /*c890*/  MUFU.EX2 R32, R32 ;  /* 0x0000002000207308 */ /* 0x000e620000000800 */
[----:B--2---:R-:W-:-:S07]  /*c8a0*/  FADD.FTZ R15, R159, R14 ;  /* 0x0000000e9f0f7221 */ /* 0x004fce0000010000 */
[----:B------:R-:W2:Y:S01]  /*c8b0*/  MUFU.EX2 R160, R160 ;  /* 0x000000a000a07308 */ /* 0x000ea20000000800 */
[C---:B---3--:R-:W-:Y:S01]  /*c8c0*/  FADD.FTZ R11, R33.reuse, R12 ;  /* 0x0000000c210b7221 */ /* 0x048fe20000010000 */
[----:B------:R-:W-:-:S06]  /*c8d0*/  F2FP.F16.F32.PACK_AB R158, R33, R158 ;  /* 0x0000009e219e723e */ /* 0x000fcc00000000ff */
[----:B------:R-:W3:Y:S01]  /*c8e0*/  MUFU.EX2 R161, R161 ;  /* 0x000000a100a17308 */ /* 0x000ee20000000800 */
[C---:B-1----:R-:W-:Y:S01]  /*c8f0*/  FADD.FTZ R12, R32.reuse, R15 ;  /* 0x0000000f200c7221 */ /* 0x042fe20000010000 */
[----:B------:R-:W-:-:S05]  /*c900*/  F2FP.F16.F32.PACK_AB R159, R32, R159 ;  /* 0x0000009f209f723e */ /* 0x000fca00000000ff */
[----:B------:R0:W-:Y:S01]  /*c910*/  STSM.16.M88.4 [R227], R156 ;  /* 0x0000009ce3007844 */ /* 0x0001e20000000200 */
[----:B------:R-:W1:Y:S01]  /*c920*/  MUFU.EX2 R25, R25 ;  /* 0x0000001900197308 */ /* 0x000e620000000800 */
[----:B--2---:R-:W-:-:S07]  /*c930*/  FADD.FTZ R14, R160, R11 ;  /* 0x0000000ba00e7221 */ /* 0x004fce0000010000 */
[----:B------:R-:W2:Y:S01]  /*c940*/  MUFU.EX2 R44, R44 ;  /* 0x0000002c002c7308 */ /* 0x000ea20000000800 */
[----:B---3--:R-:W-:-:S07]  /*c950*/  FADD.FTZ R11, R161, R12 ;  /* 0x0000000ca10b7221 */ /* 0x008fce0000010000 */
[----:B------:R-:W3:Y:S01]  /*c960*/  MUFU.EX2 R162, R162 ;  /* 0x000000a200a27308 */ /* 0x000ee20000000800 */
[C---:B-1----:R-:W-:Y:S01]  /*c970*/  FADD.FTZ R15, R25.reuse, R14 ;  /* 0x0000000e190f7221 */ /* 0x042fe20000010000 */
[----:B------:R-:W-:-:S06]  /*c980*/  F2FP.F16.F32.PACK_AB R160, R25, R160 ;  /* 0x000000a019a0723e */ /* 0x000fcc00000000ff */
[----:B------:R-:W1:Y:S01]  /*c990*/  MUFU.EX2 R54, R54 ;  /* 0x0000003600367308 */ /* 0x000e620000000800 */
[C---:B--2---:R-:W-:Y:S01]  /*c9a0*/  FADD.FTZ R11, R44.reuse, R11 ;  /* 0x0000000b2c0b7221 */ /* 0x044fe20000010000 */
[----:B------:R-:W-:-:S06]  /*c9b0*/  F2FP.F16.F32.PACK_AB R161, R44, R161 ;  /* 0x000000a12ca1723e */ /* 0x000fcc00000000ff */
[----:B------:R-:W2:Y:S01]  /*c9c0*/  MUFU.EX2 R35, R35 ;  /* 0x0000002300237308 */ /* 0x000ea20000000800 */
[----:B---3--:R-:W-:-:S07]  /*c9d0*/  FADD.FTZ R12, R162, R15 ;  /* 0x0000000fa20c7221 */ /* 0x008fce0000010000 */
[----:B------:R-:W3:Y:S01]  /*c9e0*/  MUFU.EX2 R163, R48 ;  /* 0x0000003000a37308 */ /* 0x000ee20000000800 */
[----:B-1----:R-:W-:Y:S01]  /*c9f0*/  FADD.FTZ R14, R54, R11 ;  /* 0x0000000b360e7221 */ /* 0x002fe20000010000 */
[C---:B--2---:R-:W-:Y:S01]  /*ca00*/  FADD.FTZ R11, R35.reuse, R12 ;  /* 0x0000000c230b7221 */ /* 0x044fe20000010000 */
[----:B------:R-:W-:Y:S02]  /*ca10*/  F2FP.F16.F32.PACK_AB R162, R35, R162 ;  /* 0x000000a223a2723e */ /* 0x000fe400000000ff */
[C---:B---3--:R-:W-:Y:S01]  /*ca20*/  FADD.FTZ R12, R163.reuse, R14 ;  /* 0x0000000ea30c7221 */ /* 0x048fe20000010000 */
[----:B------:R-:W-:-:S05]  /*ca30*/  F2FP.F16.F32.PACK_AB R163, R163, R54 ;  /* 0x00000036a3a3723e */ /* 0x000fca00000000ff */
[----:B------:R0:W-:Y:S01]  /*ca40*/  STSM.16.M88.4 [R226], R160 ;  /* 0x000000a0e2007844 */ /* 0x0001e20000000200 */
[----:B-----5:R-:W-:-:S06]  /*ca50*/  WARPGROUP.ARRIVE ;  /* 0x00000000000079c5 */ /* 0x020fcc0000000000 */
        /* <DEDUP_REMOVED lines=19> */
[----:B-1----:R-:W1:Y:S02]  /*cb90*/  FENCE.VIEW.ASYNC.S ;  /* 0x00000000000073c6 */ /* 0x002e640000000000 */
[----:B-1----:R-:W-:Y:S01]  /*cba0*/  NOP ;  /* 0x0000000000007918 */ /* 0x002fe20000000000 */
[----:B------:R-:W-:Y:S06]  /*cbb0*/  BAR.ARV 0xe, 0x100 ;  /* 0x0384000000007b1d */ /* 0x000fec0000002000 */
[----:B0-----:R-:W-:Y:S05]  /*cbc0*/  @!P0 BRA `(.L_x_1349) ;  /* 0x0000000000048947 */ /* 0x001fea0003800000 */
[----:B------:R-:W-:Y:S01]  /*cbd0*/  BPT.TRAP 0x1 ;  /* 0x000000040000795c */ /* 0x000fe20000300000 */
.L_x_1349:
[----:B------:R-:W-:Y:S01]  /*cbe0*/  VIADD R13, R13, 0x38860 ;  /* 0x000388600d0d7836 */ /* 0x000fe20000000000 */
[----:B------:R-:W-:Y:S01]  /*cbf0*/  ULDC UR38, c[0x0][0xa80] ;  /* 0x0002a00000267ab9 */ /* 0x000fe20000000800 */
[----:B------:R-:W-:Y:S03]  /*cc00*/  BSSY B0, `(.L_x_1350) ;  /* 0x000033a000007945 */ /* 0x000fe60003800000 */
[----:B------:R-:W-:-:S04]  /*cc10*/  PRMT R13, R190, 0x654, R13 ;  /* 0x00000654be0d7816 */ /* 0x000fc8000000000d */
[----:B------:R0:W-:Y:S02]  /*cc20*/  SYNCS.ARRIVE.TRANS64.RED.A1T0 RZ, [R13+URZ], RZ ;  /* 0x000000ff0dff79a7 */ /* 0x0001e4000810043f */
[----:B0-----:R-:W-:-:S05]  /*cc30*/  VIADD R13, R169, 0xfffffffe ;  /* 0xfffffffea90d7836 */ /* 0x001fca0000000000 */
[----:B------:R-:W-:-:S13]  /*cc40*/  ISETP.GE.AND P1, PT, R13, R221, PT ;  /* 0x000000dd0d00720c */ /* 0x000fda0003f26270 */
[----:B------:R-:W-:Y:S05]  /*cc50*/  @!P1 BRA `(.L_x_1351) ;  /* 0x0000003000d09947 */ /* 0x000fea0003800000 */
[----:B------:R-:W-:Y:S02]  /*cc60*/  IMAD.MOV.U32 R15, RZ, RZ, R168 ;  /* 0x000000ffff0f7224 */ /* 0x000fe400078e00a8 */
[----:B------:R-:W-:Y:S02]  /*cc70*/  IMAD.MOV.U32 R21, RZ, RZ, R10 ;  /* 0x000000ffff157224 */ /* 0x000fe400078e000a */
[----:B------:R-:W-:-:S07]  /*cc80*/  IMAD.MOV.U32 R20, RZ, RZ, R17 ;  /* 0x000000ffff147224 */ /* 0x000fce00078e0011 */
.L_x_1364:
        /* <DEDUP_REMOVED lines=8> */
[----:B0-----:R-:W-:Y:S06]  /*cd10*/  @!P0 BRA `(.L_x_1352) ;  /* 0x0000000000048947 */ /* 0x001fec0003800000 */
[----:B------:R-:W-:Y:S01]  /*cd20*/  BPT.TRAP 0x1 ;  /* 0x000000040000795c */ /* 0x000fe20000300000 */
.L_x_1352:
[----:B------:R-:W-:Y:S01]  /*cd30*/  IMAD R14, R17, 0x8, R2 ;  /* 0x00000008110e7824 */ /* 0x000fe200078e0202 */
[----:B------:R-:W-:-:S04]  /*cd40*/  SHF.L.U32 R3, R186, 0x1f, RZ ;  /* 0x0000001fba037819 */ /* 0x000fc800000006ff */
[----:B------:R0:W1:Y:S01]  /*cd50*/  SYNCS.PHASECHK.TRANS64.TRYWAIT P2, [R14+URZ+0x38830], R3 ;  /* 0x038830030e0075a7 */ /* 0x000062000804017f */
[----:B------:R-:W-:Y:S05]  /*cd60*/  @!P0 BRA `(.L_x_1353) ;  /* 0x0000000000048947 */ /* 0x000fea0003800000 */
[----:B------:R-:W-:Y:S01]  /*cd70*/  BPT.TRAP 0x1 ;  /* 0x000000040000795c */ /* 0x000fe20000300000 */
.L_x_1353:
[----:B------:R-:W-:Y:S01]  /*cd80*/  VIADD R10, R2, 0x20400 ;  /* 0x00020400020a7836 */ /* 0x000fe20000000000 */
[----:B------:R-:W-:Y:S01]  /*cd90*/  BSSY B1, `(.L_x_1354) ;  /* 0x0000009000017945 */ /* 0x000fe20003800000 */
[----:B------:R-:W-:Y:S02]  /*cda0*/  IMAD R156, R17, 0x200, R219 ;  /* 0x00000200119c7824 */ /* 0x000fe400078e02db */
[----:B------:R-:W-:Y:S01]  /*cdb0*/  IMAD.MOV.U32 R157, RZ, RZ, 0x40000040 ;  /* 0x40000040ff9d7424 */ /* 0x000fe200078e00ff */
[----:B------:R-:W-:-:S04]  /*cdc0*/  SHF.R.U32.HI R10, RZ, 0x4, R10 ;  /* 0x00000004ff0a7819 */ /* 0x000fc8000001160a */
[----:B------:R-:W-:-:S04]  /*cdd0*/  LOP3.LUT R10, R10, 0x3fff, RZ, 0xc0, !PT ;  /* 0x00003fff0a0a7812 */ /* 0x000fc800078ec0ff */
[----:B------:R-:W-:Y:S01]  /*cde0*/  LOP3.LUT R152, R10, 0x10000, RZ, 0xfc, !PT ;  /* 0x000100000a987812 */ /* 0x000fe200078efcff */
[----:B-1----:R-:W-:Y:S06]  /*cdf0*/  @P2 BRA `(.L_x_1355) ;  /* 0x0000000000082947 */ /* 0x002fec0003800000 */
[----:B------:R-:W1:Y:S02]  /*ce00*/  SYNCS.PHASECHK.TRANS64.TRYWAIT P2, [R14+URZ+0x38830], R3 ;  /* 0x038830030e0075a7 */ /* 0x000e64000804017f */
[----:B-1----:R-:W-:Y:S05]  /*ce10*/  @!P2 BRA `(.L_x_1356) ;  /* 0x0000011c007ca947 */ /* 0x002fea0003800000 */
.L_x_1355:
[----:B------:R-:W-:Y:S05]  /*ce20*/  BSYNC B1 ;  /* 0x0000000000017941 */ /* 0x000fea0003800000 */
.L_x_1354:
        /* <DEDUP_REMOVED lines=36> */
.L_x_1357:
[----:B------:R2:W3:Y:S01]  /*d070*/  SYNCS.PHASECHK.TRANS64.TRYWAIT P2, [R14+URZ+0x38850], R3 ;  /* 0x038850030e0075a7 */ /* 0x0004e2000804017f */
[----:B------:R-:W-:Y:S05]  /*d080*/  @!P0 BRA `(.L_x_1358) ;  /* 0x0000000000048947 */ /* 0x000fea0003800000 */
[----:B------:R-:W-:Y:S01]  /*d090*/  BPT.TRAP 0x1 ;  /* 0x000000040000795c */ /* 0x000fe20000300000 */
.L_x_1358:
[----:B------:R-:W-:Y:S01]  /*d0a0*/  VIADD R10, R2, 0x26400 ;  /* 0x00026400020a7836 */ /* 0x000fe20000000000 */
[----:B------:R-:W-:Y:S04]  /*d0b0*/  BSSY B1, `(.L_x_1359) ;  /* 0x0000005000017945 */ /* 0x000fe80003800000 */
[----:B------:R-:W-:Y:S01]  /*d0c0*/  SHF.R.U32.HI R10, RZ, 0x4, R10 ;  /* 0x00000004ff0a7819 */ /* 0x000fe2000001160a */
[----:B---3--:R-:W-:Y:S06]  /*d0d0*/  @P2 BRA `(.L_x_1360) ;  /* 0x0000000000082947 */ /* 0x008fec0003800000 */
[----:B------:R-:W3:Y:S02]  /*d0e0*/  SYNCS.PHASECHK.TRANS64.TRYWAIT P2, [R14+URZ+0x38850], R3 ;  /* 0x038850030e0075a7 */ /* 0x000ee4000804017f */
[----:B---3--:R-:W-:Y:S05]  /*d0f0*/  @!P2 BRA `(.L_x_1361) ;  /* 0x0000011800d8a947 */ /* 0x008fea0003800000 */
.L_x_1360:
[----:B------:R-:W-:Y:S05]  /*d100*/  BSYNC B1 ;  /* 0x0000000000017941 */ /* 0x000fea0003800000 */
.L_x_1359:
[----:B0123--:R-:W-:Y:S01]  /*d110*/  LOP3.LUT R3, R10, 0x3fff, RZ, 0xc0, !PT ;  /* 0x00003fff0a037812 */ /* 0x00ffe200078ec0ff */
[C---:B------:R-:W-:Y:S01]  /*d120*/  VIADD R200, R0.reuse, 0x4 ;  /* 0x0000000400c87836 */ /* 0x040fe20000000000 */
[----:B------:R-:W-:Y:S01]  /*d130*/  WARPGROUP.ARRIVE ;  /* 0x00000000000079c5 */ /* 0x000fe20000000000 */
[----:B------:R-:W-:Y:S01]  /*d140*/  VIADD R198, R0, 0x6 ;  /* 0x0000000600c67836 */ /* 0x000fe20000000000 */
[----:B------:R-:W-:Y:S01]  /*d150*/  LOP3.LUT R0, R3, 0x10000, RZ, 0xfc, !PT ;  /* 0x0001000003007812 */ /* 0x000fe200078efcff */
[----:B------:R-:W-:-:S03]  /*d160*/  IMAD R196, R17, 0x1000, R220 ;  /* 0x0000100011c47824 */ /* 0x000fc600078e02dc */
[----:B------:R-:W0:Y:S01]  /*d170*/  S2R R10, SR_TID.X ;  /* 0x00000000000a7919 */ /* 0x000e220000002100 */
[----:B------:R-:W-:Y:S02]  /*d180*/  IMAD.MOV.U32 R197, RZ, RZ, 0x40000040 ;  /* 0x40000040ffc57424 */ /* 0x000fe400078e00ff */
[----:B------:R-:W-:Y:S01]  /*d190*/  IMAD.MOV.U32 R204, RZ, RZ, R0 ;  /* 0x000000ffffcc7224 */ /* 0x000fe200078e0000 */
[----:B------:R-:W-:Y:S01]  /*d1a0*/  R2UR UR6, R196 ;  /* 0x00000000c40672ca */ /* 0x000fe200000e0000 */
[----:B------:R-:W-:Y:S01]  /*d1b0*/  IMAD.MOV.U32 R205, RZ, RZ, 0x40000040 ;  /* 0x40000040ffcd7424 */ /* 0x000fe200078e00ff */
[----:B------:R-:W-:Y:S01]  /*d1c0*/  R2UR UR7, R197 ;  /* 0x00000000c50772ca */ /* 0x000fe200000e0000 */
[----:B------:R-:W-:Y:S01]  /*d1d0*/  IMAD.MOV.U32 R201, RZ, RZ, 0x40000040 ;  /* 0x40000040ffc97424 */ /* 0x000fe200078e00ff */
[----:B------:R-:W-:Y:S01]  /*d1e0*/  R2UR UR4, R204 ;  /* 0x00000000cc0472ca */ /* 0x000fe200000e0000 */
[----:B------:R-:W-:Y:S01]  /*d1f0*/  VIADD R204, R196, 0x2 ;  /* 0x00000002c4cc7836 */ /* 0x000fe20000000000 */
[----:B------:R-:W-:Y:S01]  /*d200*/  R2UR UR5, R205 ;  /* 0x00000000cd0572ca */ /* 0x000fe200000e0000 */
[----:B------:R-:W-:-:S02]  /*d210*/  IMAD.MOV.U32 R205, RZ, RZ, 0x40000040 ;  /* 0x40000040ffcd7424 */ /* 0x000fc400078e00ff */
[----:B------:R-:W-:-:S10]  /*d220*/  IMAD.MOV.U32 R199, RZ, RZ, 0x40000040 ;  /* 0x40000040ffc77424 */ /* 0x000fd400078e00ff */
[----:B------:R-:W-:Y:S01]  /*d230*/  HGMMA.64x64x16.F32 R152, gdesc[UR4], R152, gsb0 ;  /* 0x00e00000049879f0 */ /* 0x000fe20008000898 */
[----:B------:R-:W-:Y:S01]  /*d240*/  R2UR UR6, R204 ;  /* 0x00000000cc0672ca */ /* 0x000fe200000e0000 */
[----:B------:R-:W-:Y:S01]  /*d250*/  VIADD R204, R0, 0x2 ;  /* 0x0000000200cc7836 */ /* 0x000fe20000000000 */
[----:B------:R-:W-:Y:S01]  /*d260*/  R2UR UR7, R205 ;  /* 0x00000000cd0772ca */ /* 0x000fe200000e0000 */
[----:B------:R-:W-:-:S03]  /*d270*/  IMAD.MOV.U32 R205, RZ, RZ, 0x40000040 ;  /* 0x40000040ffcd7424 */ /* 0x000fc600078e00ff */
[----:B------:R-:W-:Y:S02]  /*d280*/  R2UR UR4, R204 ;  /* 0x00000000cc0472ca */ /* 0x000fe400000e0000 */
[----:B------:R-:W-:Y:S02]  /*d290*/  R2UR UR5, R205 ;  /* 0x00000000cd0572ca */ /* 0x000fe400000e0000 */
[----:B0-----:R-:W-:-:S05]  /*d2a0*/  SHF.R.U32.HI R10, RZ, 0x7, R10 ;  /* 0x00000007ff0a7819 */ /* 0x001fca000001160a */
[----:B------:R0:W1:Y:S02]  /*d2b0*/  SHFL.IDX PT, R3, R10, RZ, 0x1f ;  /* 0x00001fff0a037589 */ /* 0x00006400000e0000 */
[----:B0-----:R-:W-:Y:S01]  /*d2c0*/  IMAD.MOV.U32 R10, RZ, RZ, 0x4 ;  /* 0x00000004ff0a7424 */ /* 0x001fe200078e00ff */
        /* <DEDUP_REMOVED lines=10> */
[----:B------:R-:W-:-:S03]  /*d370*/  IMAD.MOV.U32 R201, RZ, RZ, 0x40000040 ;  /* 0x40000040ffc97424 */ /* 0x000fc600078e00ff */
[----:B------:R-:W-:Y:S01]  /*d380*/  R2UR UR6, R200 ;  /* 0x00000000c80672ca */ /* 0x000fe200000e0000 */
[----:B------:R-:W-:Y:S01]  /*d390*/  VIADD R200, R196, 0x800 ;  /* 0x00000800c4c87836 */ /* 0x000fe20000000000 */
[----:B------:R-:W-:Y:S01]  /*d3a0*/  R2UR UR7, R201 ;  /* 0x00000000c90772ca */ /* 0x000fe200000e0000 */
[----:B------:R-:W-:Y:S01]  /*d3b0*/  VIADD R201, R0, 0x800 ;  /* 0x0000080000c97836 */ /* 0x000fe20000000000 */
[----:B------:R-:W-:Y:S02]  /*d3c0*/  WARPGROUP.DEPBAR.LE gsb0, 0x0 ;  /* 0x00008000000079c5 */ /* 0x000fe40000010000 */
[----:B------:R-:W-:-:S09]  /*d3d0*/  WARPGROUP.ARRIVE ;  /* 0x00000000000079c5 */ /* 0x000fd20000000000 */
        /* <DEDUP_REMOVED lines=172> */
[----:B------:R-:W-:Y:S02]  /*dea0*/  IMAD.MOV.U32 R199, RZ, RZ, 0x40000040 ;  /* 0x40000040ffc77424 */ /* 0x000fe400078e00ff */
[----:B------:R-:W-:Y:S01]  /*deb0*/  IMAD.MOV.U32 R200, RZ, RZ, 0x28 ;  /* 0x00000028ffc87424 */ /* 0x000fe200078e00ff */
[----:B------:R-:W-:Y:S02]  /*dec0*/  R2UR UR6, R198 ;  /* 0x00000000c60672ca */ /* 0x000fe400000e0000 */
[----:B------:R-:W-:Y:S01]  /*ded0*/  R2UR UR7, R199 ;  /* 0x00000000c70772ca */ /* 0x000fe200000e0000 */
[----:B------:R-:W-:Y:S01]  /*dee0*/  IMAD.MOV.U32 R199, RZ, RZ, 0x40000040 ;  /* 0x40000040ffc77424 */ /* 0x000fe200078e00ff */
[----:B------:R-:W-:-:S04]  /*def0*/  SEL R200, R200, 0x26, P2 ;  /* 0x00000026c8c87807 */ /* 0x000fc80001000000 */
[----:B------:R-:W-:-:S04]  /*df00*/  LOP3.LUT R200, R200, 0x6, RZ, 0xc0, !PT ;  /* 0x00000006c8c87812 */ /* 0x000fc800078ec0ff */
[CC--:B------:R-:W-:Y:S02]  /*df10*/  IADD3 R198, R200.reuse, R201.reuse, R0 ;  /* 0x000000c9c8c67210 */ /* 0x0c0fe40007ffe000 */
[----:B------:R-:W-:Y:S01]  /*df20*/  IADD3 R200, R200, R201, R196 ;  /* 0x000000c9c8c87210 */ /* 0x000fe20007ffe0c4 */
[----:B------:R-:W-:Y:S01]  /*df30*/  IMAD.MOV.U32 R201, RZ, RZ, 0x40000040 ;  /* 0x40000040ffc97424 */ /* 0x000fe200078e00ff */
[----:B------:R-:W-:Y:S02]  /*df40*/  WARPGROUP.DEPBAR.LE gsb0, 0x0 ;  /* 0x00008000000079c5 */ /* 0x000fe40000010000 */
[----:B------:R-:W-:-:S06]  /*df50*/  WARPGROUP.ARRIVE ;  /* 0x00000000000079c5 */ /* 0x000fcc0000000000 */
[----:B------:R-:W-:Y:S01]  /*df60*/  HGMMA.64x64x16.F32 R152, gdesc[UR4], R152, gsb0 ;  /* 0x00e00000049879f0 */ /* 0x000fe20008000898 */
[----:B------:R-:W-:Y:S02]  /*df70*/  R2UR UR4, R198 ;  /* 0x00000000c60472ca */ /* 0x000fe400000e0000 */
[----:B------:R-:W-:Y:S01]  /*df80*/  R2UR UR5, R199 ;  /* 0x00000000c70572ca */ /* 0x000fe200000e0000 */
[----:B------:R-:W-:Y:S01]  /*df90*/  IMAD.MOV.U32 R199, RZ, RZ, 0x40000040 ;  /* 0x40000040ffc77424 */ /* 0x000fe200078e00ff */
[----:B------:R-:W-:Y:S01]  /*dfa0*/  R2UR UR6, R200 ;  /* 0x00000000c80672ca */ /* 0x000fe200000e0000 */
[----:B------:R-:W-:Y:S01]  /*dfb0*/  VIADD R200, R0, 0xa00 ;  /* 0x00000a0000c87836 */ /* 0x000fe20000000000 */
[----:B------:R-:W-:Y:S01]  /*dfc0*/  R2UR UR7, R201 ;  /* 0x00000000c90772ca */ /* 0x000fe200000e0000 */
[----:B------:R-:W-:Y:S02]  /*dfd0*/  VIADD R201, R196, 0xa00 ;  /* 0x00000a00c4c97836 */ /* 0x000fe40000000000 */
[----:B------:R-:W-:Y:S01]  /*dfe0*/  IMAD.IADD R198, R200, 0x1, R3 ;  /* 0x00000001c8c67824 */ /* 0x000fe200078e0203 */
[----:B------:R-:W-:-:S02]  /*dff0*/  WARPGROUP.DEPBAR.LE gsb0, 0x0 ;  /* 0x00008000000079c5 */ /* 0x000fc40000010000 */
[----:B------:R-:W-:-:S07]  /*e000*/  WARPGROUP.ARRIVE ;  /* 0x00000000000079c5 */ /* 0x000fce0000000000 */
        /* <DEDUP_REMOVED lines=108> */
[----:B------:R-:W-:Y:S02]  /*e6d0*/  IMAD.MOV.U32 R199, RZ, RZ, 0x40000040 ;  /* 0x40000040ffc77424 */ /* 0x000fe400078e00ff */
[----:B------:R-:W-:Y:S01]  /*e6e0*/  IMAD.MOV.U32 R3, RZ, RZ, 0x1000 ;  /* 0x00001000ff037424 */ /* 0x000fe200078e00ff */
[----:B------:R-:W-:Y:S01]  /*e6f0*/  R2UR UR4, R198 ;  /* 0x00000000c60472ca */ /* 0x000fe200000e0000 */
[----:B------:R-:W-:Y:S01]  /*e700*/  IMAD.IADD R198, R201, 0x1, R197 ;  /* 0x00000001c9c67824 */ /* 0x000fe200078e02c5 */
[----:B------:R-:W-:Y:S01]  /*e710*/  R2UR UR5, R199 ;  /* 0x00000000c70572ca */ /* 0x000fe200000e0000 */
[----:B------:R-:W-:Y:S01]  /*e720*/  IMAD.MOV.U32 R199, RZ, RZ, 0x40000040 ;  /* 0x40000040ffc77424 */ /* 0x000fe200078e00ff */
[----:B------:R-:W-:-:S04]  /*e730*/  SEL R3, R3, 0xf80, P2 ;  /* 0x00000f8003037807 */ /* 0x000fc80001000000 */
[----:B------:R-:W-:Y:S01]  /*e740*/  LOP3.LUT R3, R3, 0x1e00, RZ, 0xc0, !PT ;  /* 0x00001e0003037812 */ /* 0x000fe200078ec0ff */
[----:B------:R-:W-:Y:S02]  /*e750*/  WARPGROUP.DEPBAR.LE gsb0, 0x0 ;  /* 0x00008000000079c5 */ /* 0x000fe40000010000 */
[----:B------:R-:W-:-:S06]  /*e760*/  WARPGROUP.ARRIVE ;  /* 0x00000000000079c5 */ /* 0x000fcc0000000000 */
[----:B------:R-:W-:Y:S01]  /*e770*/  HGMMA.64x64x16.F32 R152, gdesc[UR4], R152, gsb0 ;  /* 0x00e00000049879f0 */ /* 0x000fe20008000898 */
[----:B------:R-:W-:Y:S01]  /*e780*/  R2UR UR4, R198 ;  /* 0x00000000c60472ca */ /* 0x000fe200000e0000 */
[--C-:B------:R-:W-:Y:S01]  /*e790*/  IMAD.IADD R198, R197, 0x1, R200.reuse ;  /* 0x00000001c5c67824 */ /* 0x100fe200078e02c8 */
[----:B------:R-:W-:Y:S01]  /*e7a0*/  R2UR UR5, R199 ;  /* 0x00000000c70572ca */ /* 0x000fe200000e0000 */
[----:B------:R-:W-:Y:S02]  /*e7b0*/  IMAD.MOV.U32 R199, RZ, RZ, 0x40000040 ;  /* 0x40000040ffc77424 */ /* 0x000fe400078e00ff */
[----:B------:R-:W-:Y:S01]  /*e7c0*/  IMAD.IADD R200, R10, 0x1, R200 ;  /* 0x000000010ac87824 */ /* 0x000fe200078e02c8 */
[----:B------:R-:W-:Y:S01]  /*e7d0*/  R2UR UR6, R198 ;  /* 0x00000000c60672ca */ /* 0x000fe200000e0000 */
[----:B------:R-:W-:Y:S01]  /*e7e0*/  IMAD.IADD R198, R201, 0x1, R10 ;  /* 0x00000001c9c67824 */ /* 0x000fe200078e020a */
[----:B------:R-:W-:Y:S01]  /*e7f0*/  R2UR UR7, R199 ;  /* 0x00000000c70772ca */ /* 0x000fe200000e0000 */
[----:B------:R-:W-:-:S02]  /*e800*/  IMAD.MOV.U32 R199, RZ, RZ, 0x40000040 ;  /* 0x40000040ffc77424 */ /* 0x000fc400078e00ff */
        /* <DEDUP_REMOVED lines=28> */
.L_x_1362:
        /* <DEDUP_REMOVED lines=22> */
[----:B0-----:R-:W-:Y:S01]  /*eb30*/  FMNMX.FTZ R10, R10, R3, !PT ;  /* 0x000000030a0a7209 */ /* 0x001fe20007810000 */
[----:B------:R-:W-:-:S04]  /*eb40*/  IMAD.U32 R3, RZ, RZ, UR38 ;  /* 0x00000026ff037e24 */ /* 0x000fc8000f8e00ff */
[C---:B------:R-:W-:Y:S01]  /*eb50*/  FMUL.FTZ R204, R10.reuse, R3 ;  /* 0x000000030acc7220 */ /* 0x040fe20000410000 */
[----:B------:R-:W-:-:S03]  /*eb60*/  FADD.FTZ R199, -R10, R21 ;  /* 0x000000150ac77221 */ /* 0x000fc60000010100 */
[-CC-:B------:R-:W-:Y:S01]  /*eb70*/  FFMA.FTZ R198, R153, R3.reuse, -R204.reuse ;  /* 0x0000000399c67223 */ /* 0x180fe200000108cc */
[-CC-:B------:R-:W-:Y:S01]  /*eb80*/  FFMA.FTZ R152, R152, R3.reuse, -R204.reuse ;  /* 0x0000000398987223 */ /* 0x180fe200000108cc */
[-C--:B------:R-:W-:Y:S01]  /*eb90*/  FMUL.FTZ R153, R199, R3.reuse ;  /* 0x00000003c7997220 */ /* 0x080fe20000410000 */
        /* <DEDUP_REMOVED lines=12> */
[----:B------:R-:W0:Y:S01]  /*ec60*/  MUFU.EX2 R153, R153 ;  /* 0x0000009900997308 */ /* 0x000e220000000800 */
[-CC-:B------:R-:W-:Y:S01]  /*ec70*/  FFMA.FTZ R173, R173, R3.reuse, -R204.reuse ;  /* 0x00000003adad7223 */ /* 0x180fe200000108cc */
[-CC-:B------:R-:W-:Y:S01]  /*ec80*/  FFMA.FTZ R169, R169, R3.reuse, -R204.reuse ;  /* 0x00000003a9a97223 */ /* 0x180fe200000108cc */
[----:B------:R-:W-:-:S05]  /*ec90*/  FFMA.FTZ R204, R181, R3, -R204 ;  /* 0x00000003b5cc7223 */ /* 0x000fca00000108cc */
[----:B------:R-:W1:Y:S08]  /*eca0*/  MUFU.EX2 R198, R198 ;  /* 0x000000c600c67308 */ /* 0x000e700000000800 */
[----:B------:R-:W-:Y:S01]  /*ecb0*/  MUFU.EX2 R180, R165 ;  /* 0x000000a500b47308 */ /* 0x000fe20000000800 */
[----:B0-----:R-:W-:Y:S01]  /*ecc0*/  FFMA.FTZ R176, R153, R11, R152 ;  /* 0x0000000b99b07223 */ /* 0x001fe20000010098 */
[----:B------:R-:W-:-:S02]  /*ecd0*/  VIADD R11, R14, 0x38840 ;  /* 0x000388400e0b7836 */ /* 0x000fc40000000000 */
[-C--:B------:R-:W-:Y:S01]  /*ece0*/  FMUL.FTZ R24, R24, R153.reuse ;  /* 0x0000009918187220 */ /* 0x080fe20000410000 */
[-C--:B------:R-:W-:Y:S01]  /*ecf0*/  FMUL.FTZ R25, R25, R153.reuse ;  /* 0x0000009919197220 */ /* 0x080fe20000410000 */
[-C--:B------:R-:W-:Y:S01]  /*ed00*/  FMUL.FTZ R28, R28, R153.reuse ;  /* 0x000000991c1c7220 */ /* 0x080fe20000410000 */
[-C--:B------:R-:W-:Y:S01]  /*ed10*/  FMUL.FTZ R29, R29, R153.reuse ;  /* 0x000000991d1d7220 */ /* 0x080fe20000410000 */
[----:B------:R-:W-:Y:S01]  /*ed20*/  PRMT R11, R190, 0x654, R11 ;  /* 0x00000654be0b7816 */ /* 0x000fe2000000000b */
[----:B------:R0:W-:Y:S01]  /*ed30*/  MUFU.EX2 R165, R168 ;  /* 0x000000a800a57308 */ /* 0x0001e20000000800 */
[C---:B-1----:R-:W-:Y:S01]  /*ed40*/  FADD.FTZ R176, R198.reuse, R176 ;  /* 0x000000b0c6b07221 */ /* 0x042fe20000010000 */
[----:B------:R-:W-:Y:S01]  /*ed50*/  F2FP.F16.F32.PACK_AB R152, R198, R152 ;  /* 0x00000098c698723e */ /* 0x000fe200000000ff */
[----:B------:R1:W-:Y:S01]  /*ed60*/  SYNCS.ARRIVE.TRANS64.RED.A1T0 RZ, [R11+URZ], RZ ;  /* 0x000000ff0bff79a7 */ /* 0x0003e2000810043f */
[----:B------:R-:W-:Y:S01]  /*ed70*/  @!P2 STS [R20+0x38400], R153 ;  /* 0x038400991400a388 */ /* 0x000fe20000000800 */
        /* <DEDUP_REMOVED lines=67> */
[-C--:B------:R-:W-:Y:S01]  /*f1b0*/  FMUL.FTZ R117, R117, R153.reuse ;  /* 0x0000009975757220 */ /* 0x080fe20000410000 */
[-C--:B------:R-:W-:Y:S01]  /*f1c0*/  FMUL.FTZ R120, R120, R153.reuse ;  /* 0x0000009978787220 */ /* 0x080fe20000410000 */
[-C--:B------:R-:W-:Y:S01]  /*f1d0*/  FMUL.FTZ R121, R121, R153.reuse ;  /* 0x0000009979797220 */ /* 0x080fe20000410000 */
[-C--:B------:R-:W-:Y:S01]  /*f1e0*/  FMUL.FTZ R124, R124, R153.reuse ;  /* 0x000000997c7c7220 */ /* 0x080fe20000410000 */
[----:B------:R-:W1:Y:S01]  /*f1f0*/  SHFL.BFLY PT, R177, R11, 0x2, 0x1f ;  /* 0x0c401f000bb17f89 */ /* 0x000e6200000e0000 */
        /* <DEDUP_REMOVED lines=13> */
[----:B-1----:R-:W-:-:S02]  /*f2d0*/  FMNMX.FTZ R11, R11, R177, !PT ;  /* 0x000000b10b0b7209 */ /* 0x002fc40007810000 */
[----:B------:R-:W-:Y:S03]  /*f2e0*/  MUFU.EX2 R177, R21 ;  /* 0x0000001500b17308 */ /* 0x000fe60000000800 */
[----:B------:R-:W0:Y:S02]  /*f2f0*/  SHFL.BFLY PT, R198, R11, 0x1, 0x1f ;  /* 0x0c201f000bc67f89 */ /* 0x000e2400000e0000 */
[----:B0-----:R-:W-:-:S05]  /*f300*/  FMNMX.FTZ R168, R11, R198, !PT ;  /* 0x000000c60ba87209 */ /* 0x001fca0007810000 */
[----:B------:R-:W-:-:S04]  /*f310*/  FADD.FTZ R11, -R168, R15 ;  /* 0x0000000fa80b7221 */ /* 0x000fc80000010100 */
[----:B------:R-:W-:-:S04]  /*f320*/  FMUL.FTZ R11, R11, R3 ;  /* 0x000000030b0b7220 */ /* 0x000fc80000410000 */
[----:B------:R-:W0:Y:S08]  /*f330*/  MUFU.EX2 R15, R11 ;  /* 0x0000000b000f7308 */ /* 0x000e300000000800 */
[----:B------:R1:W-:Y:S01]  /*f340*/  MUFU.EX2 R11, R173 ;  /* 0x000000ad000b7308 */ /* 0x0003e20000000800 */
        /* <DEDUP_REMOVED lines=10> */
[----:B0-----:R-:W-:Y:S01]  /*f3f0*/  FMUL.FTZ R20, R168, R3 ;  /* 0x00000003a8147220 */ /* 0x001fe20000410000 */
[-C--:B------:R-:W-:Y:S01]  /*f400*/  FMUL.FTZ R43, R43, R15.reuse ;  /* 0x0000000f2b2b7220 */ /* 0x080fe20000410000 */
[-C--:B------:R-:W-:Y:S01]  /*f410*/  FMUL.FTZ R46, R46, R15.reuse ;  /* 0x0000000f2e2e7220 */ /* 0x080fe20000410000 */
[----:B------:R-:W-:Y:S01]  /*f420*/  FMUL.FTZ R47, R47, R15 ;  /* 0x0000000f2f2f7220 */ /* 0x000fe20000410000 */
[-CC-:B------:R-:W-:Y:S01]  /*f430*/  FFMA.FTZ R21, R154, R3.reuse, -R20.reuse ;  /* 0x000000039a157223 */ /* 0x180fe20000010814 */
[-CC-:B-1----:R-:W-:Y:S01]  /*f440*/  FFMA.FTZ R173, R159, R3.reuse, -R20.reuse ;  /* 0x000000039fad7223 */ /* 0x182fe20000010814 */
[-CC-:B------:R-:W-:Y:S01]  /*f450*/  FFMA.FTZ R169, R155, R3.reuse, -R20.reuse ;  /* 0x000000039ba97223 */ /* 0x180fe20000010814 */
[-CC-:B------:R-:W-:Y:S01]  /*f460*/  FFMA.FTZ R154, R167, R3.reuse, -R20.reuse ;  /* 0x00000003a79a7223 */ /* 0x180fe20000010814 */
[----:B------:R0:W1:Y:S01]  /*f470*/  MUFU.EX2 R159, R21 ;  /* 0x00000015009f7308 */ /* 0x0000620000000800 */
[-CC-:B------:R-:W-:Y:S01]  /*f480*/  FFMA.FTZ R199, R162, R3.reuse, -R20.reuse ;  /* 0x00000003a2c77223 */ /* 0x180fe20000010814 */
[-CC-:B------:R-:W-:Y:S01]  /*f490*/  FFMA.FTZ R200, R163, R3.reuse, -R20.reuse ;  /* 0x00000003a3c87223 */ /* 0x180fe20000010814 */
[-CC-:B------:R-:W-:Y:S01]  /*f4a0*/  FFMA.FTZ R201, R166, R3.reuse, -R20.reuse ;  /* 0x00000003a6c97223 */ /* 0x180fe20000010814 */
[-CC-:B------:R-:W-:Y:S01]  /*f4b0*/  FFMA.FTZ R179, R179, R3.reuse, -R20.reuse ;  /* 0x00000003b3b37223 */ /* 0x180fe20000010814 */
[-CC-:B------:R-:W-:Y:S01]  /*f4c0*/  FFMA.FTZ R182, R182, R3.reuse, -R20.reuse ;  /* 0x00000003b6b67223 */ /* 0x180fe20000010814 */
[-CC-:B------:R-:W-:Y:S01]  /*f4d0*/  FFMA.FTZ R183, R183, R3.reuse, -R20.reuse ;  /* 0x00000003b7b77223 */ /* 0x180fe20000010814 */
[----:B------:R-:W-:Y:S01]  /*f4e0*/  FFMA.FTZ R198, R170, R3, -R20 ;  /* 0x00000003aac67223 */ /* 0x000fe20000010814 */
[----:B------:R2:W-:Y:S01]  /*f4f0*/  MUFU.EX2 R155, R172 ;  /* 0x000000ac009b7308 */ /* 0x0005e20000000800 */
[----:B0-----:R-:W-:-:S02]  /*f500*/  IMAD.MOV.U32 R21, RZ, RZ, 0x40000040 ;  /* 0x40000040ff157424 */ /* 0x001fc400078e00ff */
[-CC-:B------:R-:W-:Y:S01]  /*f510*/  FFMA.FTZ R167, R171, R3.reuse, -R20.reuse ;  /* 0x00000003aba77223 */ /* 0x180fe20000010814 */
[-CC-:B------:R-:W-:Y:S01]  /*f520*/  FFMA.FTZ R162, R175, R3.reuse, -R20.reuse ;  /* 0x00000003afa27223 */ /* 0x180fe20000010814 */
[----:B------:R-:W-:Y:S01]  /*f530*/  FFMA.FTZ R163, R178, R3, -R20 ;  /* 0x00000003b2a37223 */ /* 0x000fe20000010814 */
[----:B------:R-:W-:Y:S01]  /*f540*/  FMUL.FTZ R50, R50, R15 ;  /* 0x0000000f32327220 */ /* 0x000fe20000410000 */
[----:B------:R-:W-:Y:S01]  /*f550*/  R2UR UR7, R21 ;  /* 0x00000000150772ca */ /* 0x000fe200000e0000 */
[----:B------:R-:W-:Y:S01]  /*f560*/  FADD.FTZ R21, R197, R176 ;  /* 0x000000b0c5157221 */ /* 0x000fe20000010000 */
[----:B------:R-:W-:Y:S01]  /*f570*/  MUFU.EX2 R166, R204 ;  /* 0x000000cc00a67308 */ /* 0x000fe20000000800 */
[-CC-:B--2---:R-:W-:Y:S01]  /*f580*/  FFMA.FTZ R172, R158, R3.reuse, -R20.reuse ;  /* 0x000000039eac7223 */ /* 0x184fe20000010814 */
[----:B------:R-:W-:Y:S01]  /*f590*/  FFMA.FTZ R158, R174, R3, -R20 ;  /* 0x00000003ae9e7223 */ /* 0x000fe20000010814 */
[----:B------:R-:W-:Y:S01]  /*f5a0*/  FADD.FTZ R21, R177, R21 ;  /* 0x00000015b1157221 */ /* 0x000fe20000010000 */
[----:B------:R-:W-:-:S02]  /*f5b0*/  IMAD R20, R17, 0x1000, R215 ;  /* 0x0000100011147824 */ /* 0x000fc400078e02d7 */
[----:B-1----:R-:W-:Y:S01]  /*f5c0*/  FFMA.FTZ R12, R15, R12, R159 ;  /* 0x0000000c0f0c7223 */ /* 0x002fe2000001009f */
[-C--:B------:R-:W-:Y:S01]  /*f5d0*/  FMUL.FTZ R51, R51, R15.reuse ;  /* 0x0000000f33337220 */ /* 0x080fe20000410000 */
[----:B------:R-:W-:Y:S01]  /*f5e0*/  FADD.FTZ R21, R196, R21 ;  /* 0x00000015c4157221 */ /* 0x000fe20000010000 */
[----:B------:R-:W0:Y:S01]  /*f5f0*/  MUFU.EX2 R169, R169 ;  /* 0x000000a900a97308 */ /* 0x000e220000000800 */
[----:B------:R-:W-:Y:S01]  /*f600*/  R2UR UR6, R20 ;  /* 0x00000000140672ca */ /* 0x000fe200000e0000 */
[-C--:B------:R-:W-:Y:S01]  /*f610*/  FMUL.FTZ R54, R54, R15.reuse ;  /* 0x0000000f36367220 */ /* 0x080fe20000410000 */
[C---:B------:R-:W-:Y:S01]  /*f620*/  FADD.FTZ R21, R156.reuse, R21 ;  /* 0x000000159c157221 */ /* 0x040fe20000010000 */
[----:B------:R-:W-:Y:S01]  /*f630*/  F2FP.F16.F32.PACK_AB R156, R156, R196 ;  /* 0x000000c49c9c723e */ /* 0x000fe200000000ff */
[-C--:B------:R-:W-:Y:S01]  /*f640*/  FMUL.FTZ R55, R55, R15.reuse ;  /* 0x0000000f37377220 */ /* 0x080fe20000410000 */
[-C--:B------:R-:W-:Y:S01]  /*f650*/  FMUL.FTZ R58, R58, R15.reuse ;  /* 0x0000000f3a3a7220 */ /* 0x080fe20000410000 */
[----:B------:R-:W-:Y:S01]  /*f660*/  FADD.FTZ R21, R181, R21 ;  /* 0x00000015b5157221 */ /* 0x000fe20000010000 */
[----:B------:R-:W-:Y:S01]  /*f670*/  MUFU.EX2 R170, R172 ;  /* 0x000000ac00aa7308 */ /* 0x000fe20000000800 */
[-C--:B------:R-:W-:Y:S01]  /*f680*/  FMUL.FTZ R59, R59, R15.reuse ;  /* 0x0000000f3b3b7220 */ /* 0x080fe20000410000 */
[-C--:B------:R-:W-:Y:S01]  /*f690*/  FMUL.FTZ R62, R62, R15.reuse ;  /* 0x0000000f3e3e7220 */ /* 0x080fe20000410000 */
[----:B------:R-:W-:Y:S01]  /*f6a0*/  FADD.FTZ R21, R180, R21 ;  /* 0x00000015b4157221 */ /* 0x000fe20000010000 */
[-C--:B------:R-:W-:Y:S01]  /*f6b0*/  FMUL.FTZ R63, R63, R15.reuse ;  /* 0x0000000f3f3f7220 */ /* 0x080fe20000410000 */
[-C--:B------:R-:W-:Y:S01]  /*f6c0*/  FMUL.FTZ R66, R66, R15.reuse ;  /* 0x0000000f42427220 */ /* 0x080fe20000410000 */
[----:B------:R-:W-:Y:S01]  /*f6d0*/  FMUL.FTZ R67, R67, R15 ;  /* 0x0000000f43437220 */ /* 0x000fe20000410000 */
[----:B------:R-:W-:Y:S01]  /*f6e0*/  FADD.FTZ R21, R165, R21 ;  /* 0x00000015a5157221 */ /* 0x000fe20000010000 */
[----:B------:R-:W-:Y:S01]  /*f6f0*/  MUFU.EX2 R171, R173 ;  /* 0x000000ad00ab7308 */ /* 0x000fe20000000800 */
[----:B0-----:R-:W-:Y:S01]  /*f700*/  F2FP.F16.F32.PACK_AB R153, R169, R159 ;  /* 0x0000009fa999723e */ /* 0x001fe200000000ff */
[----:B------:R-:W-:Y:S01]  /*f710*/  FMUL.FTZ R70, R70, R15 ;  /* 0x0000000f46467220 */ /* 0x000fe20000410000 */
[C---:B------:R-:W-:Y:S01]  /*f720*/  FADD.FTZ R21, R160.reuse, R21 ;  /* 0x00000015a0157221 */ /* 0x040fe20000010000 */
[----:B------:R-:W-:Y:S01]  /*f730*/  F2FP.F16.F32.PACK_AB R160, R160, R165 ;  /* 0x000000a5a0a0723e */ /* 0x000fe200000000ff */
[-C--:B------:R-:W-:Y:S01]  /*f740*/  FMUL.FTZ R71, R71, R15.reuse ;  /* 0x0000000f47477220 */ /* 0x080fe20000410000 */
[-C--:B------:R-:W-:Y:S01]  /*f750*/  FMUL.FTZ R74, R74, R15.reuse ;  /* 0x0000000f4a4a7220 */ /* 0x080fe20000410000 */
[----:B------:R-:W-:Y:S01]  /*f760*/  FADD.FTZ R21, R161, R21 ;  /* 0x00000015a1157221 */ /* 0x000fe20000010000 */
[----:B------:R0:W-:Y:S01]  /*f770*/  MUFU.EX2 R175, R154 ;  /* 0x0000009a00af7308 */ /* 0x0001e20000000800 */
[-C--:B------:R-:W-:Y:S01]  /*f780*/  FMUL.FTZ R75, R75, R15.reuse ;  /* 0x0000000f4b4b7220 */ /* 0x080fe20000410000 */
[-C--:B------:R-:W-:Y:S01]  /*f790*/  FMUL.FTZ R78, R78, R15.reuse ;  /* 0x0000000f4e4e7220 */ /* 0x080fe20000410000 */
[----:B------:R-:W-:Y:S01]  /*f7a0*/  FADD.FTZ R21, R11, R21 ;  /* 0x000000150b157221 */ /* 0x000fe20000010000 */
[-C--:B------:R-:W-:Y:S01]  /*f7b0*/  FMUL.FTZ R79, R79, R15.reuse ;  /* 0x0000000f4f4f7220 */ /* 0x080fe20000410000 */
[-C--:B------:R-:W-:Y:S01]  /*f7c0*/  FMUL.FTZ R82, R82, R15.reuse ;  /* 0x0000000f52527220 */ /* 0x080fe20000410000 */
[----:B------:R-:W-:Y:S01]  /*f7d0*/  FMUL.FTZ R83, R83, R15 ;  /* 0x0000000f53537220 */ /* 0x000fe20000410000 */
[----:B------:R-:W-:Y:S01]  /*f7e0*/  FADD.FTZ R21, R157, R21 ;  /* 0x000000159d157221 */ /* 0x000fe20000010000 */
[----:B------:R1:W-:Y:S01]  /*f7f0*/  MUFU.EX2 R178, R158 ;  /* 0x0000009e00b27308 */ /* 0x0003e20000000800 */
[----:B0-----:R-:W-:Y:S01]  /*f800*/  F2FP.F16.F32.PACK_AB R154, R177, R197 ;  /* 0x000000c5b19a723e */ /* 0x001fe200000000ff */
[----:B------:R-:W-:Y:S01]  /*f810*/  FMUL.FTZ R86, R86, R15 ;  /* 0x0000000f56567220 */ /* 0x000fe20000410000 */
[C---:B------:R-:W-:Y:S01]  /*f820*/  FADD.FTZ R21, R164.reuse, R21 ;  /* 0x00000015a4157221 */ /* 0x040fe20000010000 */
[----:B------:R-:W-:Y:S01]  /*f830*/  F2FP.F16.F32.PACK_AB R164, R164, R157 ;  /* 0x0000009da4a4723e */ /* 0x000fe200000000ff */
[-C--:B------:R-:W-:Y:S01]  /*f840*/  FMUL.FTZ R87, R87, R15.reuse ;  /* 0x0000000f57577220 */ /* 0x080fe20000410000 */
[----:B------:R-:W-:Y:S01]  /*f850*/  FMUL.FTZ R90, R90, R15 ;  /* 0x0000000f5a5a7220 */ /* 0x000fe20000410000 */
[----:B------:R-:W-:Y:S01]  /*f860*/  FADD.FTZ R21, R155, R21 ;  /* 0x000000159b157221 */ /* 0x000fe20000010000 */
[----:B------:R-:W-:Y:S01]  /*f870*/  MUFU.EX2 R172, R199 ;  /* 0x000000c700ac7308 */ /* 0x000fe20000000800 */
[----:B-1----:R-:W-:Y:S01]  /*f880*/  F2FP.F16.F32.PACK_AB R158, R180, R181 ;  /* 0x000000b5b49e723e */ /* 0x002fe200000000ff */
[-C--:B------:R-:W-:Y:S01]  /*f890*/  FMUL.FTZ R91, R91, R15.reuse ;  /* 0x0000000f5b5b7220 */ /* 0x080fe20000410000 */
[-C--:B------:R-:W-:Y:S01]  /*f8a0*/  FMUL.FTZ R94, R94, R15.reuse ;  /* 0x0000000f5e5e7220 */ /* 0x080fe20000410000 */
[-C--:B------:R-:W-:Y:S01]  /*f8b0*/  FMUL.FTZ R95, R95, R15.reuse ;  /* 0x0000000f5f5f7220 */ /* 0x080fe20000410000 */
[-C--:B------:R-:W-:Y:S01]  /*f8c0*/  FMUL.FTZ R98, R98, R15.reuse ;  /* 0x0000000f62627220 */ /* 0x080fe20000410000 */
[-C--:B------:R-:W-:Y:S01]  /*f8d0*/  FMUL.FTZ R99, R99, R15.reuse ;  /* 0x0000000f63637220 */ /* 0x080fe20000410000 */
[-C--:B------:R-:W-:Y:S01]  /*f8e0*/  FMUL.FTZ R102, R102, R15.reuse ;  /* 0x0000000f66667220 */ /* 0x080fe20000410000 */
[----:B------:R-:W0:Y:S01]  /*f8f0*/  MUFU.EX2 R173, R200 ;  /* 0x000000c800ad7308 */ /* 0x000e220000000800 */
        /* <DEDUP_REMOVED lines=23> */
[----:B------:R-:W0:Y:S01]  /*fa70*/  MUFU.EX2 R177, R167 ;  /* 0x000000a700b17308 */ /* 0x000e220000000800 */
[----:B-1----:R-:W-:Y:S01]  /*fa80*/  F2FP.F16.F32.PACK_AB R159, R175, R174 ;  /* 0x000000aeaf9f723e */ /* 0x002fe200000000ff */
[-C--:B------:R-:W-:Y:S01]  /*fa90*/  FMUL.FTZ R143, R143, R15.reuse ;  /* 0x0000000f8f8f7220 */ /* 0x080fe20000410000 */
[-C--:B------:R-:W-:Y:S01]  /*faa0*/  FMUL.FTZ R146, R146, R15.reuse ;  /* 0x0000000f92927220 */ /* 0x080fe20000410000 */
[-C--:B------:R-:W-:Y:S01]  /*fab0*/  FMUL.FTZ R147, R147, R15.reuse ;  /* 0x0000000f93937220 */ /* 0x080fe20000410000 */
[-C--:B------:R-:W-:Y:S01]  /*fac0*/  FMUL.FTZ R150, R150, R15.reuse ;  /* 0x0000000f96967220 */ /* 0x080fe20000410000 */
[----:B------:R-:W-:Y:S01]  /*fad0*/  FMUL.FTZ R151, R151, R15 ;  /* 0x0000000f97977220 */ /* 0x000fe20000410000 */
[----:B------:R-:W-:Y:S01]  /*fae0*/  FADD.FTZ R12, R169, R12 ;  /* 0x0000000ca90c7221 */ /* 0x000fe20000010000 */
[----:B------:R1:W2:Y:S03]  /*faf0*/  MUFU.EX2 R180, R162 ;  /* 0x000000a200b47308 */ /* 0x0002a60000000800 */
[----:B------:R-:W-:-:S04]  /*fb00*/  FADD.FTZ R12, R170, R12 ;  /* 0x0000000caa0c7221 */ /* 0x000fc80000010000 */
[----:B------:R-:W-:Y:S01]  /*fb10*/  FADD.FTZ R12, R171, R12 ;  /* 0x0000000cab0c7221 */ /* 0x000fe20000010000 */
[----:B------:R2:W-:Y:S01]  /*fb20*/  MUFU.EX2 R181, R163 ;  /* 0x000000a300b57308 */ /* 0x0005e20000000800 */
[----:B-1----:R-:W-:Y:S01]  /*fb30*/  F2FP.F16.F32.PACK_AB R162, R11, R161 ;  /* 0x000000a10ba2723e */ /* 0x002fe200000000ff */
[C---:B------:R-:W-:Y:S01]  /*fb40*/  FADD.FTZ R11, R166.reuse, R21 ;  /* 0x00000015a60b7221 */ /* 0x040fe20000010000 */
[----:B------:R-:W-:Y:S01]  /*fb50*/  F2FP.F16.F32.PACK_AB R166, R166, R155 ;  /* 0x0000009ba6a6723e */ /* 0x000fe200000000ff */
[----:B------:R-:W-:Y:S01]  /*fb60*/  IMAD.MOV.U32 R21, RZ, RZ, 0x40000040 ;  /* 0x40000040ff157424 */ /* 0x000fe200078e00ff */
[----:B------:R-:W-:Y:S01]  /*fb70*/  F2FP.F16.F32.PACK_AB R155, R171, R170 ;  /* 0x000000aaab9b723e */ /* 0x000fe200000000ff */
[----:B------:R-:W-:Y:S01]  /*fb80*/  BAR.SYNC.DEFER_BLOCKING 0xf, 0x100 ;  /* 0x03c4000000007b1d */ /* 0x000fe20000010000 */
[----:B0-----:R-:W-:Y:S01]  /*fb90*/  F2FP.F16.F32.PACK_AB R161, R177, R176 ;  /* 0x000000b0b1a1723e */ /* 0x001fe200000000ff */
[----:B------:R-:W-:Y:S01]  /*fba0*/  FADD.FTZ R12, R172, R12 ;  /* 0x0000000cac0c7221 */ /* 0x000fe20000010000 */
[----:B--2---:R-:W-:-:S03]  /*fbb0*/  F2FP.F16.F32.PACK_AB R163, R180, R178 ;  /* 0x000000b2b4a3723e */ /* 0x004fc600000000ff */
[----:B------:R-:W0:Y:S01]  /*fbc0*/  MUFU.EX2 R179, R179 ;  /* 0x000000b300b37308 */ /* 0x000e220000000800 */
[----:B------:R-:W-:-:S04]  /*fbd0*/  FADD.FTZ R12, R173, R12 ;  /* 0x0000000cad0c7221 */ /* 0x000fc80000010000 */
[----:B------:R-:W-:-:S03]  /*fbe0*/  FADD.FTZ R12, R174, R12 ;  /* 0x0000000cae0c7221 */ /* 0x000fc60000010000 */
[----:B------:R-:W-:Y:S01]  /*fbf0*/  MUFU.EX2 R182, R182 ;  /* 0x000000b600b67308 */ /* 0x000fe20000000800 */
[----:B------:R-:W-:-:S04]  /*fc00*/  FADD.FTZ R12, R175, R12 ;  /* 0x0000000caf0c7221 */ /* 0x000fc80000010000 */
[----:B------:R-:W-:-:S03]  /*fc10*/  FADD.FTZ R12, R176, R12 ;  /* 0x0000000cb00c7221 */ /* 0x000fc60000010000 */
[----:B------:R-:W1:Y:S01]  /*fc20*/  MUFU.EX2 R183, R183 ;  /* 0x000000b700b77308 */ /* 0x000e620000000800 */
[----:B0-----:R-:W-:Y:S01]  /*fc30*/  F2FP.F16.F32.PACK_AB R165, R179, R181 ;  /* 0x000000b5b3a5723e */ /* 0x001fe200000000ff */
[----:B------:R0:W-:Y:S01]  /*fc40*/  STSM.16.M88.4 [R224+0x36400], R152 ;  /* 0x03640098e0007844 */ /* 0x0001e20000000200 */
[----:B------:R-:W-:-:S03]  /*fc50*/  FADD.FTZ R12, R177, R12 ;  /* 0x0000000cb10c7221 */ /* 0x000fc60000010000 */
[----:B------:R2:W-:Y:S01]  /*fc60*/  STSM.16.M88.4 [R225], R156 ;  /* 0x0000009ce1007844 */ /* 0x0005e20000000200 */
[----:B------:R-:W-:-:S03]  /*fc70*/  FADD.FTZ R12, R178, R12 ;  /* 0x0000000cb20c7221 */ /* 0x000fc60000010000 */
[----:B------:R2:W-:Y:S01]  /*fc80*/  STSM.16.M88.4 [R227], R160 ;  /* 0x000000a0e3007844 */ /* 0x0005e20000000200 */
[----:B------:R-:W-:-:S04]  /*fc90*/  FADD.FTZ R12, R180, R12 ;  /* 0x0000000cb40c7221 */ /* 0x000fc80000010000 */
[----:B------:R-:W-:Y:S01]  /*fca0*/  FADD.FTZ R12, R181, R12 ;  /* 0x0000000cb50c7221 */ /* 0x000fe20000010000 */
[----:B-1----:R-:W-:-:S03]  /*fcb0*/  F2FP.F16.F32.PACK_AB R167, R183, R182 ;  /* 0x000000b6b7a7723e */ /* 0x002fc600000000ff */
[----:B------:R-:W-:Y:S02]  /*fcc0*/  FADD.FTZ R12, R179, R12 ;  /* 0x0000000cb30c7221 */ /* 0x000fe40000010000 */
[----:B------:R2:W-:Y:S01]  /*fcd0*/  STSM.16.M88.4 [R226], R164 ;  /* 0x000000a4e2007844 */ /* 0x0005e20000000200 */
[----:B------:R-:W-:Y:S01]  /*fce0*/  WARPGROUP.ARRIVE ;  /* 0x00000000000079c5 */ /* 0x000fe20000000000 */
[----:B------:R-:W-:-:S04]  /*fcf0*/  FADD.FTZ R12, R182, R12 ;  /* 0x0000000cb60c7221 */ /* 0x000fc80000010000 */
[----:B------:R-:W-:Y:S01]  /*fd00*/  FADD.FTZ R12, R183, R12 ;  /* 0x0000000cb70c7221 */ /* 0x000fe20000010000 */
[----:B------:R-:W-:Y:S03]  /*fd10*/  HGMMA.64x256x16.F32 R24, R152, gdesc[UR4].tnspB, R24, gsb0 ;  /* 0x43e0000498187df0 */ /* 0x000fe60008000818 */
[----:B------:R-:W-:Y:S02]  /*fd20*/  WARPGROUP.DEPBAR.LE gsb0, 0x0 ;  /* 0x00008000000079c5 */ /* 0x000fe40000010000 */
[----:B0-----:R-:W-:Y:S01]  /*fd30*/  VIADD R152, R20, 0x80 ;  /* 0x0000008014987836 */ /* 0x001fe20000000000 */
        /* <DEDUP_REMOVED lines=29> */
[----:B--2---:R-:W-:Y:S05]  /*ff10*/  @!P0 BRA `(.L_x_1363) ;  /* 0x0000000000048947 */ /* 0x004fea0003800000 */
[----:B------:R-:W-:Y:S01]  /*ff20*/  BPT.TRAP 0x1 ;  /* 0x000000040000795c */ /* 0x000fe20000300000 */
.L_x_1363:
[----:B------:R-:W-:Y:S02]  /*ff30*/  VIADD R14, R14, 0x38860 ;  /* 0x000388600e0e7836 */ /* 0x000fe40000000000 */
[----:B------:R-:W-:Y:S02]  /*ff40*/  IMAD.MOV.U32 R15, RZ, RZ, R168 ;  /* 0x000000ffff0f7224 */ /* 0x000fe400078e00a8 */
[----:B------:R-:W-:Y:S01]  /*ff50*/  IMAD.MOV.U32 R21, RZ, RZ, R10 ;  /* 0x000000ffff157224 */ /* 0x000fe200078e000a */
[----:B------:R-:W-:Y:S01]  /*ff60*/  PRMT R14, R190, 0x654, R14 ;  /* 0x00000654be0e7816 */ /* 0x000fe2000000000e */
[----:B------:R-:W-:-:S03]  /*ff70*/  IMAD.MOV.U32 R20, RZ, RZ, R17 ;  /* 0x000000ffff147224 */ /* 0x000fc600078e0011 */
[----:B------:R0:W-:Y:S01]  /*ff80*/  SYNCS.ARRIVE.TRANS64.RED.A1T0 RZ, [R14+URZ], RZ ;  /* 0x000000ff0eff79a7 */ /* 0x0001e2000810043f */
[----:B------:R-:W-:Y:S05]  /*ff90*/  @P1 BRA `(.L_x_1364) ;  /* 0xffffffcc003c1947 */ /* 0x000fea000383ffff */
.L_x_1351:
[----:B------:R-:W-:Y:S05]  /*ffa0*/  BSYNC B0 ;  /* 0x0000000000007941 */ /* 0x000fea0003800000 */
.L_x_1350:
[----:B0-----:R-:W2:Y:S01]  /*ffb0*/  LDL.LU R14, [R1+0x4c] ;  /* 0x00004c00010e7983 */ /* 0x001ea20000300800 */
[----:B------:R-:W-:Y:S02]  /*ffc0*/  IMAD.MOV.U32 R155, RZ, RZ, -0x800000 ;  /* 0xff800000ff9b7424 */ /* 0x000fe400078e00ff */
[----:B------:R-:W-:Y:S01]  /*ffd0*/  IMAD.MOV.U32 R154, RZ, RZ, -0x800000 ;  /* 0xff800000ff9a7424 */ /* 0x000fe200078e00ff */
        /* <DEDUP_REMOVED lines=121> */
[----:B------:R0:W-:Y:S01]  /*10770*/  @!P0 STS [R3+0x38400], R4 ;  /* 0x0384000403008388 */ /* 0x0001e20000000800 */
        /* <DEDUP_REMOVED lines=37> */
[----:B-1----:R-:W-:Y:S01]  /*109d0*/  SEL R0, RZ, 0x1, P1 ;  /* 0x00000001ff007807 */ /* 0x002fe20000800000 */
[----:B------:R-:W-:Y:S06]  /*109e0*/  BAR.ARV 0xe, 0x100 ;  /* 0x0384000000007b1d */ /* 0x000fec0000002000 */
[----:B------:R-:W-:-:S02]  /*109f0*/  PLOP3.LUT P0, PT, PT, PT, PT, 0x8, 0x0 ;  /* 0x000000000000781c */ /* 0x000fc40003f0e170 */
[----:B------:R-:W-:Y:S02]  /*10a00*/  LOP3.LUT R186, R186, R0, RZ, 0x3c, !PT ;  /* 0x00000000baba7212 */ /* 0x000fe400078e3cff */
[----:B------:R-:W-:Y:S01]  /*10a10*/  SEL R17, R17, RZ, P1 ;  /* 0x000000ff11117207 */ /* 0x000fe20000800000 */
[----:B--2---:R-:W-:-:S05]  /*10a20*/  VIADD R14, R14, 0x1 ;  /* 0x000000010e0e7836 */ /* 0x004fca0000000000 */
[----:B------:R2:W-:Y:S03]  /*10a30*/  STL [R1+0x4c], R14 ;  /* 0x00004c0e01007387 */ /* 0x0005e60000100800 */
.L_x_1300:
[----:B------:R-:W-:Y:S05]  /*10a40*/  BSYNC B7 ;  /* 0x0000000000077941 */ /* 0x000fea0003800000 */
.L_x_1296:
[----:B------:R-:W3:Y:S08]  /*10a50*/  S2UR UR4, SR_CgaCtaId ;  /* 0x00000000000479c3 */ /* 0x000ef00000008800 */
[----:B------:R-:W-:Y:S01]  /*10a60*/  BAR.SYNC.DEFER_BLOCKING 0x5, 0x180 ;  /* 0x0146000000007b1d */ /* 0x000fe20000010000 */
[----:B------:R-:W-:-:S05]  /*10a70*/  MOV R2, 0x400 ;  /* 0x0000040000027802 */ /* 0x000fca0000000f00 */
[----:B------:R-:W-:Y:S01]  /*10a80*/  BSSY B0, `(.L_x_1365) ;  /* 0x00004f8000007945 */ /* 0x000fe20003800000 */
[----:B---3--:R-:W-:-:S05]  /*10a90*/  IMAD.U32 R190, RZ, RZ, UR4 ;  /* 0x00000004ffbe7e24 */ /* 0x008fca000f8e00ff */
[----:B------:R-:W-:-:S05]  /*10aa0*/  LEA R2, R190, R2, 0x18 ;  /* 0x00000002be027211 */ /* 0x000fca00078ec0ff */
[----:B-----5:R3:W4:Y:S01]  /*10ab0*/  LDS.128 R84, [R2+0x388d0] ;  /* 0x0388d00002547984 */ /* 0x0207220000000c00 */
[----:B------:R-:W-:Y:S06]  /*10ac0*/  BAR.ARV 0x4, 0x180 ;  /* 0x0106000000007b1d */ /* 0x000fec0000002000 */
[----:B------:R-:W-:Y:S05]  /*10ad0*/  @P0 BRA `(.L_x_1366) ;  /* 0x0000003c00b40947 */ /* 0x000fea0003800000 */
[----:B------:R-:W3:Y:S01]  /*10ae0*/  LDL R3, [R1+0x6c] ;  /* 0x00006c0001037983 */ /* 0x000ee20000100800 */
[----:B------:R-:W2:Y:S01]  /*10af0*/  S2R R0, SR_SWINHI ;  /* 0x0000000000007919 */ /* 0x000ea20000002f00 */
[----:B------:R-:W-:Y:S01]  /*10b00*/  F2FP.F16.F32.PACK_AB R10, R29, R28 ;  /* 0x0000001c1d0a723e */ /* 0x000fe200000000ff */
[----:B------:R-:W-:Y:S01]  /*10b10*/  ULDC.64 UR6, c[0x0][0xd00] ;  /* 0x0003400000067ab9 */ /* 0x000fe20000000a00 */
[----:B------:R-:W-:Y:S01]  /*10b20*/  F2FP.F16.F32.PACK_AB R11, R31, R30 ;  /* 0x0000001e1f0b723e */ /* 0x000fe200000000ff */
[----:B------:R-:W3:Y:S01]  /*10b30*/  LDL.LU R156, [R1+0x38] ;  /* 0x00003800019c7983 */ /* 0x000ee20000300800 */
[----:B01----:R-:W-:Y:S01]  /*10b40*/  F2FP.F16.F32.PACK_AB R12, R33, R32 ;  /* 0x00000020210c723e */ /* 0x003fe200000000ff */
[----:B------:R-:W-:Y:S01]  /*10b50*/  ULDC.64 UR4, c[0x0][0xd08] ;  /* 0x0003420000047ab9 */ /* 0x000fe20000000a00 */
[----:B------:R-:W-:Y:S01]  /*10b60*/  F2FP.F16.F32.PACK_AB R13, R35, R34 ;  /* 0x00000022230d723e */ /* 0x000fe200000000ff */
[----:B----4-:R-:W4:Y:S01]  /*10b70*/  LDL.LU R84, [R1+0x3c] ;  /* 0x00003c0001547983 */ /* 0x010f220000300800 */
[----:B------:R-:W-:-:S02]  /*10b80*/  MOV R152, R2 ;  /* 0x0000000200987202 */ /* 0x000fc40000000f00 */
[----:B--2---:R-:W-:Y:S02]  /*10b90*/  MOV R153, R0 ;  /* 0x0000000000997202 */ /* 0x004fe40000000f00 */
[----:B------:R-:W-:Y:S02]  /*10ba0*/  F2FP.F16.F32.PACK_AB R14, R37, R36 ;  /* 0x00000024250e723e */ /* 0x000fe400000000ff */
[----:B------:R-:W-:Y:S01]  /*10bb0*/  F2FP.F16.F32.PACK_AB R15, R39, R38 ;  /* 0x00000026270f723e */ /* 0x000fe200000000ff */
[----:B------:R-:W-:Y:S01]  /*10bc0*/  BAR.SYNC.DEFER_BLOCKING 0x1, 0x100 ;  /* 0x0044000000007b1d */ /* 0x000fe20000010000 */
[----:B---3--:R-:W-:-:S03]  /*10bd0*/  IMAD.WIDE R20, R3, 0x2, R152 ;  /* 0x0000000203147825 */ /* 0x008fc600078e0298 */
        /* <DEDUP_REMOVED lines=164> */
[----:B------:R-:W-:Y:S02]  /*11620*/  IADD3 R10, P0, R156, UR6, RZ ;  /* 0x000000069c0a7c10 */ /* 0x000fe4000ff1e0ff */
[----:B------:R-:W-:Y:S02]  /*11630*/  MOV R20, R20 ;  /* 0x0000001400147202 */ /* 0x000fe40000000f00 */
[----:B------:R-:W-:Y:S02]  /*11640*/  F2FP.F16.F32.PACK_AB R13, R147, R146 ;  /* 0x00000092930d723e */ /* 0x000fe400000000ff */
[----:B------:R-:W-:Y:S02]  /*11650*/  F2FP.F16.F32.PACK_AB R14, R149, R148 ;  /* 0x00000094950e723e */ /* 0x000fe400000000ff */
[----:B------:R-:W-:-:S02]  /*11660*/  F2FP.F16.F32.PACK_AB R15, R151, R150 ;  /* 0x00000096970f723e */ /* 0x000fc400000000ff */
[----:B----4-:R-:W-:Y:S02]  /*11670*/  IADD3.X R11, R84, UR7, RZ, P0, !PT ;  /* 0x00000007540b7c10 */ /* 0x010fe400087fe4ff */
        /* <DEDUP_REMOVED lines=18> */
.L_x_1367:
        /* <DEDUP_REMOVED lines=11> */
[----:B------:R-:W2:Y:S01]  /*11850*/  LDL.LU R15, [R1+0x50] ;  /* 0x00005000010f7983 */ /* 0x000ea20000300800 */
[----:B------:R-:W-:Y:S01]  /*11860*/  IMAD.MOV.U32 R20, RZ, RZ, 0xab8 ;  /* 0x00000ab8ff147424 */ /* 0x000fe200078e00ff */
[----:B------:R-:W-:Y:S01]  /*11870*/  ISETP.GT.AND P1, PT, R0, 0x1, PT ;  /* 0x000000010000780c */ /* 0x000fe20003f24270 */
[----:B------:R-:W1:Y:S01]  /*11880*/  LDC R157, c[0x0][0xce8] ;  /* 0x00033a00ff9d7b82 */ /* 0x000e620000000800 */
[----:B------:R-:W3:Y:S04]  /*11890*/  LDL R162, [R1+0x60] ;  /* 0x0000600001a27983 */ /* 0x000ee80000100800 */
[----:B------:R-:W4:Y:S01]  /*118a0*/  LDL R156, [R1+0x48] ;  /* 0x00004800019c7983 */ /* 0x000f220000100800 */
[----:B------:R-:W-:Y:S02]  /*118b0*/  SEL R20, R20, 0xa78, P1 ;  /* 0x00000a7814147807 */ /* 0x000fe40000800000 */
[----:B------:R-:W-:Y:S01]  /*118c0*/  ISETP.NE.U32.AND P0, PT, RZ, UR6, PT ;  /* 0x00000006ff007c0c */ /* 0x000fe2000bf05070 */
[----:B------:R-:W5:Y:S01]  /*118d0*/  LDL R161, [R1+0x68] ;  /* 0x0000680001a17983 */ /* 0x000f620000100800 */
[----:B0-----:R-:W0:Y:S02]  /*118e0*/  LDC.64 R12, c[0x0][R20+0x220] ;  /* 0x00008800140c7b82 */ /* 0x001e240000000a00 */
[----:B------:R-:W-:Y:S01]  /*118f0*/  ISETP.NE.AND.EX P0, PT, RZ, UR7, PT, P0 ;  /* 0x00000007ff007c0c */ /* 0x000fe2000bf05300 */
[----:B------:R-:W5:Y:S03]  /*11900*/  LDL R160, [R1+0x58] ;  /* 0x0000580001a07983 */ /* 0x000f660000100800 */
[----:B------:R-:W-:-:S02]  /*11910*/  SEL R14, R159, RZ, !P0 ;  /* 0x000000ff9f0e7207 */ /* 0x000fc40004000000 */
[----:B------:R-:W2:Y:S01]  /*11920*/  LDC.64 R10, c[0x0][R20+0x218] ;  /* 0x00008600140a7b82 */ /* 0x000ea20000000a00 */
[----:B-1----:R-:W-:Y:S02]  /*11930*/  ISETP.NE.AND P2, PT, R157, 0x1, PT ;  /* 0x000000019d00780c */ /* 0x002fe40003f45270 */
[----:B0-----:R-:W-:Y:S01]  /*11940*/  IMAD R13, R13, R14, RZ ;  /* 0x0000000e0d0d7224 */ /* 0x001fe200078e02ff */
[----:B--2---:R-:W-:-:S05]  /*11950*/  SEL R21, R15, RZ, !P0 ;  /* 0x000000ff0f157207 */ /* 0x004fca0004000000 */
[C---:B------:R-:W-:Y:S02]  /*11960*/  IMAD R21, R12.reuse, R21, R13 ;  /* 0x000000150c157224 */ /* 0x040fe400078e020d */
[----:B------:R-:W-:-:S04]  /*11970*/  IMAD.WIDE.U32 R12, R12, R14, RZ ;  /* 0x0000000e0c0c7225 */ /* 0x000fc800078e00ff */
[----:B------:R-:W-:-:S03]  /*11980*/  IMAD.WIDE.U32 R14, R10, R184, RZ ;  /* 0x000000b80a0e7225 */ /* 0x000fc600078e00ff */
[----:B------:R-:W-:Y:S02]  /*11990*/  IADD3 R84, P0, P3, R12, R14, R8 ;  /* 0x0000000e0c547210 */ /* 0x000fe40007b1e008 */
[----:B------:R-:W0:Y:S01]  /*119a0*/  @P2 LDC R12, c[0x0][0xcec] ;  /* 0x00033b00ff0c2b82 */ /* 0x000e220000000800 */
[----:B------:R-:W-:-:S07]  /*119b0*/  IMAD R10, R11, R184, RZ ;  /* 0x000000b80b0a7224 */ /* 0x000fce00078e02ff */
[----:B------:R-:W1:Y:S01]  /*119c0*/  @P2 LDC R11, c[0x0][0xcf0] ;  /* 0x00033c00ff0b2b82 */ /* 0x000e620000000800 */
[----:B---3--:R-:W-:Y:S02]  /*119d0*/  IMAD R14, R158, 0x40, R162 ;  /* 0x000000409e0e7824 */ /* 0x008fe400078e02a2 */
[----:B------:R-:W-:Y:S02]  /*119e0*/  IMAD.IADD R21, R13, 0x1, R21 ;  /* 0x000000010d157824 */ /* 0x000fe400078e0215 */
[----:B------:R-:W-:Y:S02]  /*119f0*/  IMAD.IADD R13, R15, 0x1, R10 ;  /* 0x000000010f0d7824 */ /* 0x000fe400078e020a */
[----:B------:R-:W-:Y:S02]  /*11a00*/  IMAD.MOV.U32 R15, RZ, RZ, R14 ;  /* 0x000000ffff0f7224 */ /* 0x000fe400078e000e */
[----:B0-----:R-:W-:-:S05]  /*11a10*/  @P2 IMAD.HI.U32 R12, R14, R12, RZ ;  /* 0x0000000c0e0c2227 */ /* 0x001fca00078e00ff */
[----:B-1----:R-:W-:Y:S02]  /*11a20*/  @P2 SHF.R.U32.HI R15, RZ, R11, R12 ;  /* 0x0000000bff0f2219 */ /* 0x002fe4000001160c */
[----:B------:R-:W0:Y:S01]  /*11a30*/  LDC.64 R10, c[0x0][R20+0x228] ;  /* 0x00008a00140a7b82 */ /* 0x000e220000000a00 */
[----:B----4-:R-:W-:Y:S02]  /*11a40*/  SEL R156, R156, RZ, P1 ;  /* 0x000000ff9c9c7207 */ /* 0x010fe40000800000 */
[----:B------:R-:W-:-:S03]  /*11a50*/  IADD3.X R21, R21, R13, R9, P0, P3 ;  /* 0x0000000d15157210 */ /* 0x000fc600007e6409 */
[----:B0-----:R-:W-:-:S04]  /*11a60*/  IMAD.WIDE.U32 R12, R10, R156, RZ ;  /* 0x0000009c0a0c7225 */ /* 0x001fc800078e00ff */
[----:B------:R-:W-:Y:S01]  /*11a70*/  IMAD R11, R11, R156, RZ ;  /* 0x0000009c0b0b7224 */ /* 0x000fe200078e02ff */
[----:B------:R-:W-:-:S03]  /*11a80*/  IADD3 R10, P0, P2, R15, R84, R12 ;  /* 0x000000540f0a7210 */ /* 0x000fc60007a1e00c */
[----:B------:R-:W-:Y:S02]  /*11a90*/  IMAD.IADD R11, R13, 0x1, R11 ;  /* 0x000000010d0b7824 */ /* 0x000fe400078e020b */
[----:B------:R0:W1:Y:S02]  /*11aa0*/  LDC.64 R12, c[0x0][R20+0x210] ;  /* 0x00008400140c7b82 */ /* 0x0000640000000a00 */
[----:B0-----:R-:W-:-:S04]  /*11ab0*/  IMAD.MOV R20, RZ, RZ, -R15 ;  /* 0x000000ffff147224 */ /* 0x001fc800078e0a0f */
[----:B------:R-:W-:Y:S01]  /*11ac0*/  IMAD R20, R157, R20, R14 ;  /* 0x000000149d147224 */ /* 0x000fe200078e020e */
[----:B------:R-:W-:-:S04]  /*11ad0*/  SHF.R.S32.HI R15, RZ, 0x1f, R15 ;  /* 0x0000001fff0f7819 */ /* 0x000fc8000001140f */
        /* <DEDUP_REMOVED lines=24> */
.L_x_1368:
        /* <DEDUP_REMOVED lines=22> */
[----:B------:R-:W-:Y:S01]  /*11dc0*/  SHF.R.U64 R12, R12, 0x3, RZ ;  /* 0x000000030c0c7819 */ /* 0x000fe200000012ff */
[----:B------:R-:W-:Y:S01]  /*11dd0*/  ULDC.64 UR4, c[0x0][0xbe8] ;  /* 0x0002fa0000047ab9 */ /* 0x000fe20000000a00 */
[----:B------:R-:W-:Y:S01]  /*11de0*/  LOP3.LUT R36, R36, R37, RZ, 0x3c, !PT ;  /* 0x0000002524247212 */ /* 0x000fe200078e3cff */
[----:B------:R-:W-:Y:S01]  /*11df0*/  IMAD.X R37, RZ, RZ, R153, P0 ;  /* 0x000000ffff257224 */ /* 0x000fe200000e0699 */
[----:B------:R-:W-:Y:S01]  /*11e00*/  IADD3 R65, P0, R152, 0xc000, RZ ;  /* 0x0000c00098417810 */ /* 0x000fe20007f1e0ff */
[----:B------:R-:W-:Y:S01]  /*11e10*/  IMAD.IADD R9, R9, 0x1, R21 ;  /* 0x0000000109097824 */ /* 0x000fe200078e0215 */
[----:B------:R-:W-:Y:S01]  /*11e20*/  LOP3.LUT R12, R12, R13, RZ, 0x3c, !PT ;  /* 0x0000000d0c0c7212 */ /* 0x000fe200078e3cff */
[----:B------:R-:W-:Y:S01]  /*11e30*/  IMAD.X R13, RZ, RZ, R153, P3 ;  /* 0x000000ffff0d7224 */ /* 0x000fe200018e0699 */
[----:B------:R-:W-:Y:S01]  /*11e40*/  LOP3.LUT R64, R65, 0x380, RZ, 0xc0, !PT ;  /* 0x0000038041407812 */ /* 0x000fe200078ec0ff */
[----:B------:R-:W5:Y:S01]  /*11e50*/  LD.E.128 R36, desc[UR42][R36.64] ;  /* 0x0000002a24247980 */ /* 0x000f62000c101d00 */
[----:B------:R-:W-:-:S02]  /*11e60*/  LOP3.LUT R11, R11, 0xfffffff8, RZ, 0xc0, !PT ;  /* 0xfffffff80b0b7812 */ /* 0x000fc400078ec0ff */
[----:B------:R-:W-:Y:S02]  /*11e70*/  SHF.R.U64 R64, R64, 0x3, RZ ;  /* 0x0000000340407819 */ /* 0x000fe400000012ff */
[C---:B------:R-:W-:Y:S02]  /*11e80*/  IADD3 R25, P4, R152.reuse, 0x2000, RZ ;  /* 0x0000200098197810 */ /* 0x040fe40007f9e0ff */
[C---:B------:R-:W-:Y:S02]  /*11e90*/  IADD3 R29, P5, R152.reuse, 0x3000, RZ ;  /* 0x00003000981d7810 */ /* 0x040fe40007fbe0ff */
[C---:B------:R-:W-:Y:S02]  /*11ea0*/  IADD3 R33, P6, R152.reuse, 0x4000, RZ ;  /* 0x0000400098217810 */ /* 0x040fe40007fde0ff */
[C---:B------:R-:W-:Y:S02]  /*11eb0*/  IADD3 R41, P1, R152.reuse, 0x6000, RZ ;  /* 0x0000600098297810 */ /* 0x040fe40007f3e0ff */
[----:B------:R-:W-:Y:S01]  /*11ec0*/  IADD3 R45, P2, R152, 0x7000, RZ ;  /* 0x00007000982d7810 */ /* 0x000fe20007f5e0ff */
[----:B------:R-:W-:Y:S01]  /*11ed0*/  IMAD.WIDE.U32 R8, R184, UR4, R8 ;  /* 0x00000004b8087c25 */ /* 0x000fe2000f8e0008 */
[----:B------:R-:W-:Y:S01]  /*11ee0*/  LOP3.LUT R64, R64, R65, RZ, 0x3c, !PT ;  /* 0x0000004140407212 */ /* 0x000fe200078e3cff */
[----:B------:R-:W5:Y:S01]  /*11ef0*/  LD.E.128 R12, desc[UR42][R12.64] ;  /* 0x0000002a0c0c7980 */ /* 0x000f62000c101d00 */
[----:B------:R-:W-:Y:S01]  /*11f00*/  IADD3 R49, P3, R152, 0x8000, RZ ;  /* 0x0000800098317810 */ /* 0x000fe20007f7e0ff */
[----:B------:R-:W-:Y:S01]  /*11f10*/  IMAD.X R65, RZ, RZ, R153, P0 ;  /* 0x000000ffff417224 */ /* 0x000fe200000e0699 */
[----:B---3--:R-:W-:Y:S01]  /*11f20*/  ISETP.NE.AND P0, PT, R80, 0x1, PT ;  /* 0x000000015000780c */ /* 0x008fe20003f05270 */
[----:B------:R-:W-:Y:S01]  /*11f30*/  IMAD.IADD R11, R20, 0x1, -R11 ;  /* 0x00000001140b7824 */ /* 0x000fe200078e0a0b */
[----:B------:R-:W-:-:S02]  /*11f40*/  LOP3.LUT R24, R25, 0x380, RZ, 0xc0, !PT ;  /* 0x0000038019187812 */ /* 0x000fc400078ec0ff */
[----:B------:R-:W-:Y:S02]  /*11f50*/  LOP3.LUT R28, R29, 0x380, RZ, 0xc0, !PT ;  /* 0x000003801d1c7812 */ /* 0x000fe400078ec0ff */
[----:B------:R-:W-:Y:S02]  /*11f60*/  LOP3.LUT R32, R33, 0x380, RZ, 0xc0, !PT ;  /* 0x0000038021207812 */ /* 0x000fe400078ec0ff */
[----:B------:R-:W-:Y:S02]  /*11f70*/  LOP3.LUT R40, R41, 0x380, RZ, 0xc0, !PT ;  /* 0x0000038029287812 */ /* 0x000fe400078ec0ff */
[----:B------:R-:W-:Y:S01]  /*11f80*/  LOP3.LUT R44, R45, 0x380, RZ, 0xc0, !PT ;  /* 0x000003802d2c7812 */ /* 0x000fe200078ec0ff */
[----:B------:R-:W-:Y:S01]  /*11f90*/  IMAD R9, R184, UR5, R9 ;  /* 0x00000005b8097c24 */ /* 0x000fe2000f8e0209 */
[----:B------:R-:W-:Y:S01]  /*11fa0*/  LOP3.LUT R48, R49, 0x380, RZ, 0xc0, !PT ;  /* 0x0000038031307812 */ /* 0x000fe200078ec0ff */
[----:B------:R-:W0:Y:S01]  /*11fb0*/  @P0 LDC R81, c[0x0][0xcec] ;  /* 0x00033b00ff510b82 */ /* 0x000e220000000800 */
[----:B------:R-:W-:Y:S01]  /*11fc0*/  LOP3.LUT R5, R152, 0x380, RZ, 0xc0, !PT ;  /* 0x0000038098057812 */ /* 0x000fe200078ec0ff */
[----:B------:R-:W5:Y:S06]  /*11fd0*/  LD.E.128 R64, desc[UR42][R64.64] ;  /* 0x0000002a40407980 */ /* 0x000f6c000c101d00 */
[----:B------:R-:W1:Y:S01]  /*11fe0*/  @P0 LDC R21, c[0x0][0xcf0] ;  /* 0x00033c00ff150b82 */ /* 0x000e620000000800 */
[----:B------:R-:W-:Y:S01]  /*11ff0*/  SHF.R.S32.HI R20, RZ, 0x1f, R0 ;  /* 0x0000001fff147819 */ /* 0x000fe20000011400 */
[----:B------:R-:W-:Y:S01]  /*12000*/  IMAD R11, R11, 0x20, R10 ;  /* 0x000000200b0b7824 */ /* 0x000fe200078e020a */
[----:B------:R-:W-:Y:S01]  /*12010*/  SHF.R.U64 R24, R24, 0x3, RZ ;  /* 0x0000000318187819 */ /* 0x000fe200000012ff */
[----:B------:R-:W-:Y:S01]  /*12020*/  ULDC.64 UR4, c[0x0][0xbf0] ;  /* 0x0002fc0000047ab9 */ /* 0x000fe20000000a00 */
[----:B------:R-:W-:-:S02]  /*12030*/  SHF.R.U64 R28, R28, 0x3, RZ ;  /* 0x000000031c1c7819 */ /* 0x000fc400000012ff */
[----:B------:R-:W-:Y:S02]  /*12040*/  SHF.R.U64 R32, R32, 0x3, RZ ;  /* 0x0000000320207819 */ /* 0x000fe400000012ff */
[----:B------:R-:W-:Y:S02]  /*12050*/  SHF.R.U64 R40, R40, 0x3, RZ ;  /* 0x0000000328287819 */ /* 0x000fe400000012ff */
[----:B------:R-:W-:Y:S02]  /*12060*/  SHF.R.U64 R44, R44, 0x3, RZ ;  /* 0x000000032c2c7819 */ /* 0x000fe400000012ff */
[----:B------:R-:W-:Y:S01]  /*12070*/  SHF.R.U64 R48, R48, 0x3, RZ ;  /* 0x0000000330307819 */ /* 0x000fe200000012ff */
[----:B------:R-:W-:Y:S01]  /*12080*/  IMAD R83, R20, UR4, RZ ;  /* 0x0000000414537c24 */ /* 0x000fe2000f8e02ff */
[----:B------:R-:W-:Y:S01]  /*12090*/  LOP3.LUT R24, R24, R25, RZ, 0x3c, !PT ;  /* 0x0000001918187212 */ /* 0x000fe200078e3cff */
[----:B------:R-:W-:Y:S01]  /*120a0*/  IMAD R20, R158, 0x40, R11 ;  /* 0x000000409e147824 */ /* 0x000fe200078e020b */
        /* <DEDUP_REMOVED lines=10> */
[C---:B------:R-:W-:Y:S01]  /*12150*/  IADD3 R53, P4, R152.reuse, 0x9000, RZ ;  /* 0x0000900098357810 */ /* 0x040fe20007f9e0ff */
[----:B------:R-:W-:Y:S01]  /*12160*/  IMAD.X R49, RZ, RZ, R153, P3 ;  /* 0x000000ffff317224 */ /* 0x000fe200018e0699 */
[----:B------:R-:W-:Y:S01]  /*12170*/  IADD3 R57, P5, R152, 0xa000, RZ ;  /* 0x0000a00098397810 */ /* 0x000fe20007fbe0ff */
[----:B------:R-:W-:Y:S01]  /*12180*/  IMAD R83, R0, UR5, R83 ;  /* 0x0000000500537c24 */ /* 0x000fe2000f8e0253 */
[----:B------:R-:W-:Y:S01]  /*12190*/  IADD3 R61, P6, R152, 0xb000, RZ ;  /* 0x0000b000983d7810 */ /* 0x000fe20007fde0ff */
[----:B------:R-:W-:Y:S01]  /*121a0*/  IMAD.WIDE.U32 R8, R0, UR4, R8 ;  /* 0x0000000400087c25 */ /* 0x000fe2000f8e0008 */
[C---:B------:R-:W-:Y:S01]  /*121b0*/  IADD3 R69, P1, R152.reuse, 0xd000, RZ ;  /* 0x0000d00098457810 */ /* 0x040fe20007f3e0ff */
[----:B------:R-:W-:Y:S01]  /*121c0*/  ULDC.64 UR4, c[0x0][0xbe0] ;  /* 0x0002f80000047ab9 */ /* 0x000fe20000000a00 */
[----:B------:R-:W-:Y:S01]  /*121d0*/  IADD3 R73, P2, R152, 0xe000, RZ ;  /* 0x0000e00098497810 */ /* 0x000fe20007f5e0ff */
[----:B0-----:R-:W-:Y:S01]  /*121e0*/  @P0 IMAD.HI.U32 R0, R20, R81, RZ ;  /* 0x0000005114000227 */ /* 0x001fe200078e00ff */
[----:B------:R-:W-:Y:S01]  /*121f0*/  IADD3 R7, P3, R152, 0xf000, RZ ;  /* 0x0000f00098077810 */ /* 0x000fe20007f7e0ff */
[----:B------:R-:W5:Y:S01]  /*12200*/  LD.E.128 R24, desc[UR42][R24.64] ;  /* 0x0000002a18187980 */ /* 0x000f62000c101d00 */
[----:B------:R-:W-:-:S02]  /*12210*/  LOP3.LUT R52, R53, 0x380, RZ, 0xc0, !PT ;  /* 0x0000038035347812 */ /* 0x000fc400078ec0ff */
[----:B------:R-:W-:Y:S01]  /*12220*/  LOP3.LUT R56, R57, 0x380, RZ, 0xc0, !PT ;  /* 0x0000038039387812 */ /* 0x000fe200078ec0ff */
[----:B------:R-:W-:Y:S01]  /*12230*/  IMAD.MOV.U32 R11, RZ, RZ, R20 ;  /* 0x000000ffff0b7224 */ /* 0x000fe200078e0014 */
[----:B------:R-:W-:Y:S01]  /*12240*/  LOP3.LUT R60, R61, 0x380, RZ, 0xc0, !PT ;  /* 0x000003803d3c7812 */ /* 0x000fe200078ec0ff */
[----:B------:R-:W-:Y:S01]  /*12250*/  IMAD.X R77, RZ, RZ, R153, P3 ;  /* 0x000000ffff4d7224 */ /* 0x000fe200018e0699 */
[----:B------:R-:W-:Y:S01]  /*12260*/  LOP3.LUT R68, R69, 0x380, RZ, 0xc0, !PT ;  /* 0x0000038045447812 */ /* 0x000fe200078ec0ff */
[----:B------:R-:W5:Y:S01]  /*12270*/  LD.E.128 R28, desc[UR42][R28.64] ;  /* 0x0000002a1c1c7980 */ /* 0x000f62000c101d00 */
[----:B------:R-:W-:Y:S02]  /*12280*/  LOP3.LUT R72, R73, 0x380, RZ, 0xc0, !PT ;  /* 0x0000038049487812 */ /* 0x000fe400078ec0ff */
[----:B------:R-:W-:Y:S01]  /*12290*/  LOP3.LUT R6, R7, 0x380, RZ, 0xc0, !PT ;  /* 0x0000038007067812 */ /* 0x000fe200078ec0ff */
[----:B------:R-:W5:Y:S01]  /*122a0*/  LD.E.128 R32, desc[UR42][R32.64] ;  /* 0x0000002a20207980 */ /* 0x000f62000c101d00 */
[----:B-1----:R-:W-:-:S02]  /*122b0*/  @P0 SHF.R.U32.HI R11, RZ, R21, R0 ;  /* 0x00000015ff0b0219 */ /* 0x002fc40000011600 */
[----:B------:R-:W-:Y:S01]  /*122c0*/  SHF.R.U64 R52, R52, 0x3, RZ ;  /* 0x0000000334347819 */ /* 0x000fe200000012ff */
[----:B------:R-:W5:Y:S01]  /*122d0*/  LD.E.128 R40, desc[UR42][R40.64] ;  /* 0x0000002a28287980 */ /* 0x000f62000c101d00 */
[----:B------:R-:W-:Y:S02]  /*122e0*/  SHF.R.U64 R56, R56, 0x3, RZ ;  /* 0x0000000338387819 */ /* 0x000fe400000012ff */
[----:B------:R-:W-:Y:S01]  /*122f0*/  SHF.R.U64 R60, R60, 0x3, RZ ;  /* 0x000000033c3c7819 */ /* 0x000fe200000012ff */
[----:B------:R-:W5:Y:S01]  /*12300*/  LD.E.128 R44, desc[UR42][R44.64] ;  /* 0x0000002a2c2c7980 */ /* 0x000f62000c101d00 */
[----:B------:R-:W-:Y:S02]  /*12310*/  SHF.R.U64 R68, R68, 0x3, RZ ;  /* 0x0000000344447819 */ /* 0x000fe400000012ff */
[----:B------:R-:W-:Y:S01]  /*12320*/  SHF.R.U64 R72, R72, 0x3, RZ ;  /* 0x0000000348487819 */ /* 0x000fe200000012ff */
[----:B------:R-:W5:Y:S01]  /*12330*/  LD.E.128 R48, desc[UR42][R48.64] ;  /* 0x0000002a30307980 */ /* 0x000f62000c101d00 */
[----:B------:R-:W-:-:S02]  /*12340*/  SHF.R.U64 R5, R5, 0x3, RZ ;  /* 0x0000000305057819 */ /* 0x000fc400000012ff */
[----:B------:R-:W-:Y:S01]  /*12350*/  SHF.R.U64 R6, R6, 0x3, RZ ;  /* 0x0000000306067819 */ /* 0x000fe200000012ff */
[----:B------:R-:W-:Y:S01]  /*12360*/  IMAD.MOV R21, RZ, RZ, -R11 ;  /* 0x000000ffff157224 */ /* 0x000fe200078e0a0b */
        /* <DEDUP_REMOVED lines=12> */
[----:B------:R-:W-:-:S02]  /*12430*/  SHF.R.S32.HI R0, RZ, 0x1f, R11 ;  /* 0x0000001fff007819 */ /* 0x000fc4000001140b */
[----:B------:R-:W-:Y:S01]  /*12440*/  LOP3.LUT R76, R6, R7, RZ, 0x3c, !PT ;  /* 0x00000007064c7212 */ /* 0x000fe200078e3cff */
[----:B------:R-:W-:Y:S01]  /*12450*/  IMAD.IADD R9, R9, 0x1, R83 ;  /* 0x0000000109097824 */ /* 0x000fe200078e0253 */
[----:B------:R-:W5:Y:S01]  /*12460*/  LD.E.128 R52, desc[UR42][R52.64] ;  /* 0x0000002a34347980 */ /* 0x000f62000c101d00 */
[----:B------:R-:W-:Y:S02]  /*12470*/  IMAD R21, R80, R21, R20 ;  /* 0x0000001550157224 */ /* 0x000fe400078e0214 */
[----:B------:R-:W-:Y:S01]  /*12480*/  IMAD R0, R0, UR4, RZ ;  /* 0x0000000400007c24 */ /* 0x000fe2000f8e02ff */
[----:B------:R-:W0:Y:S01]  /*12490*/  LDC R20, c[0x0][0xbc8] ;  /* 0x0002f200ff147b82 */ /* 0x000e220000000800 */
[----:B------:R-:W5:Y:S01]  /*124a0*/  LD.E.128 R4, desc[UR42][R4.64] ;  /* 0x0000002a04047980 */ /* 0x000f62000c101d00 */
[----:B------:R-:W-:-:S03]  /*124b0*/  IMAD.WIDE.U32 R8, R11, UR4, R8 ;  /* 0x000000040b087c25 */ /* 0x000fc6000f8e0008 */
[----:B------:R-:W5:Y:S01]  /*124c0*/  LD.E.128 R56, desc[UR42][R56.64] ;  /* 0x0000002a38387980 */ /* 0x000f62000c101d00 */
[----:B------:R-:W-:-:S03]  /*124d0*/  IMAD R11, R11, UR5, R0 ;  /* 0x000000050b0b7c24 */ /* 0x000fc6000f8e0200 */
[----:B------:R-:W5:Y:S01]  /*124e0*/  LD.E.128 R60, desc[UR42][R60.64] ;  /* 0x0000002a3c3c7980 */ /* 0x000f62000c101d00 */
[----:B------:R-:W-:Y:S01]  /*124f0*/  SHF.R.S32.HI R0, RZ, 0x1f, R21 ;  /* 0x0000001fff007819 */ /* 0x000fe20000011415 */
[----:B------:R-:W-:Y:S02]  /*12500*/  ULDC.64 UR4, c[0x0][0xbd8] ;  /* 0x0002f60000047ab9 */ /* 0x000fe40000000a00 */
[----:B------:R-:W5:Y:S04]  /*12510*/  LD.E.128 R68, desc[UR42][R68.64] ;  /* 0x0000002a44447980 */ /* 0x000f68000c101d00 */
[----:B------:R-:W5:Y:S04]  /*12520*/  LD.E.128 R72, desc[UR42][R72.64] ;  /* 0x0000002a48487980 */ /* 0x000f68000c101d00 */
[----:B------:R-:W5:Y:S01]  /*12530*/  LD.E.128 R76, desc[UR42][R76.64] ;  /* 0x0000002a4c4c7980 */ /* 0x000f62000c101d00 */
        /* <DEDUP_REMOVED lines=18> */
[----:B------:R-:W-:Y:S01]  /*12660*/  IMAD R82, R158, 0x40, R10 ;  /* 0x000000409e527824 */ /* 0x000fe200078e020a */
[----:B-1----:R0:W-:Y:S01]  /*12670*/  SYNCS.ARRIVE.TRANS64.RED.A1T0 RZ, [R0+URZ], RZ ;  /* 0x000000ff00ff79a7 */ /* 0x0021e2000810043f */
[C---:B------:R-:W-:Y:S01]  /*12680*/  VIADD R158, R192.reuse, 0x80 ;  /* 0x00000080c09e7836 */ /* 0x040fe20000000000 */
[----:B------:R-:W-:Y:S01]  /*12690*/  ISETP.GE.AND P1, PT, R192, R20, PT ;  /* 0x00000014c000720c */ /* 0x000fe20003f26270 */
[----:B------:R-:W-:Y:S01]  /*126a0*/  IMAD R80, R3, R80, RZ ;  /* 0x0000005003507224 */ /* 0x000fe200078e02ff */
[----:B0-----:R-:W-:-:S02]  /*126b0*/  SEL R0, RZ, 0xffffffff, P0 ;  /* 0xffffffffff007807 */ /* 0x001fc40000000000 */
[----:B------:R-:W-:-:S03]  /*126c0*/  ISETP.GE.AND P0, PT, R158, R20, PT ;  /* 0x000000149e00720c */ /* 0x000fc60003f06270 */
[----:B------:R-:W-:Y:S01]  /*126d0*/  IMAD.SHL.U32 R3, R0, 0x2, RZ ;  /* 0x0000000200037824 */ /* 0x000fe200078e00ff */
[----:B------:R-:W-:Y:S01]  /*126e0*/  SEL R0, RZ, 0x1, P1 ;  /* 0x00000001ff007807 */ /* 0x000fe20000800000 */
        /* <DEDUP_REMOVED lines=29> */
[C---:B------:R-:W-:Y:S02]  /*128c0*/  VIADD R89, R192.reuse, 0x140 ;  /* 0x00000140c0597836 */ /* 0x040fe40000000000 */
[----:B------:R-:W-:-:S02]  /*128d0*/  VIADD R90, R192, 0x100 ;  /* 0x00000100c05a7836 */ /* 0x000fc40000000000 */
[C---:B------:R-:W-:Y:S02]  /*128e0*/  VIADD R91, R192.reuse, 0xc0 ;  /* 0x000000c0c05b7836 */ /* 0x040fe40000000000 */
[C---:B------:R-:W-:Y:S02]  /*128f0*/  VIADD R92, R192.reuse, 0x80 ;  /* 0x00000080c05c7836 */ /* 0x040fe40000000000 */
[----:B------:R-:W-:Y:S01]  /*12900*/  VIADD R93, R192, 0x40 ;  /* 0x00000040c05d7836 */ /* 0x000fe20000000000 */
[----:B------:R0:W1:Y:S01]  /*12910*/  SHFL.IDX PT, R8, R21, RZ, 0x181f ;  /* 0x00181fff15087589 */ /* 0x00006200000e0000 */
[----:B------:R-:W-:Y:S03]  /*12920*/  BSSY B1, `(.L_x_1370) ;  /* 0x000002a000017945 */ /* 0x000fe60003800000 */
[----:B------:R0:W2:Y:S01]  /*12930*/  SHFL.IDX PT, R9, R81, RZ, 0x181f ;  /* 0x00181fff51097589 */ /* 0x0000a200000e0000 */
[----:B------:R-:W-:-:S02]  /*12940*/  LOP3.LUT R0, R3, R0, RZ, 0xfc, !PT ;  /* 0x0000000003007212 */ /* 0x000fc400078efcff */
[----:B------:R-:W-:Y:S02]  /*12950*/  SHF.R.S32.HI R84, RZ, 0x1f, R84 ;  /* 0x0000001fff547819 */ /* 0x000fe40000011454 */
[----:B------:R-:W-:Y:S02]  /*12960*/  SHF.R.S32.HI R88, RZ, 0x1f, R88 ;  /* 0x0000001fff587819 */ /* 0x000fe40000011458 */
[----:B------:R-:W-:Y:S02]  /*12970*/  SHF.R.S32.HI R89, RZ, 0x1f, R89 ;  /* 0x0000001fff597819 */ /* 0x000fe40000011459 */
[----:B------:R-:W-:Y:S02]  /*12980*/  SHF.R.S32.HI R90, RZ, 0x1f, R90 ;  /* 0x0000001fff5a7819 */ /* 0x000fe4000001145a */
[----:B------:R-:W-:Y:S02]  /*12990*/  SHF.R.S32.HI R91, RZ, 0x1f, R91 ;  /* 0x0000001fff5b7819 */ /* 0x000fe4000001145b */
[----:B------:R-:W-:-:S02]  /*129a0*/  SHF.R.S32.HI R92, RZ, 0x1f, R92 ;  /* 0x0000001fff5c7819 */ /* 0x000fc4000001145c */
        /* <DEDUP_REMOVED lines=23> */
[-C--:B0-----:R-:W-:Y:S02]  /*12b20*/  @!P2 LEA R4, P5, R156, R8.reuse, 0x1 ;  /* 0x000000089c04a211 */ /* 0x081fe400078a08ff */
        /* <DEDUP_REMOVED lines=9> */
.L_x_1371:
[----:B------:R-:W-:Y:S05]  /*12bc0*/  BSYNC B1 ;  /* 0x0000000000017941 */ /* 0x000fea0003800000 */
.L_x_1370:
[----:B0----5:R-:W-:Y:S01]  /*12bd0*/  VIADD R7, R82, 0x20 ;  /* 0x0000002052077836 */ /* 0x021fe20000000000 */
[----:B------:R0:W3:Y:S04]  /*12be0*/  SHFL.IDX PT, R5, R81, 0x1, 0x181f ;  /* 0x00381f0051057f89 */ /* 0x0000e800000e0000 */
[----:B------:R-:W-:Y:S01]  /*12bf0*/  ISETP.GE.AND P0, PT, R7, R80, PT ;  /* 0x000000500700720c */ /* 0x000fe20003f06270 */
[----:B------:R0:W4:-:S12]  /*12c00*/  SHFL.IDX PT, R4, R21, 0x1, 0x181f ;  /* 0x00381f0015047f89 */ /* 0x00011800000e0000 */
[----:B0-----:R-:W-:Y:S05]  /*12c10*/  @P0 BRA `(.L_x_1372) ;  /* 0x0000002c00780947 */ /* 0x001fea0003800000 */
[-C--:B------:R-:W-:Y:S02]  /*12c20*/  ISETP.GE.AND P6, PT, R192, R20.reuse, PT ;  /* 0x00000014c000720c */ /* 0x080fe40003fc6270 */
[-C--:B------:R-:W-:Y:S02]  /*12c30*/  ISETP.GE.AND P5, PT, R159, R20.reuse, PT ;  /* 0x000000149f00720c */ /* 0x080fe40003fa6270 */
[-C--:B------:R-:W-:Y:S02]  /*12c40*/  ISETP.GE.AND P3, PT, R158, R20.reuse, PT ;  /* 0x000000149e00720c */ /* 0x080fe40003f66270 */
[-C--:B------:R-:W-:Y:S02]  /*12c50*/  ISETP.GE.AND P2, PT, R157, R20.reuse, PT ;  /* 0x000000149d00720c */ /* 0x080fe40003f46270 */
[-C--:B------:R-:W-:Y:S02]  /*12c60*/  ISETP.GE.AND P1, PT, R156, R20.reuse, PT ;  /* 0x000000149c00720c */ /* 0x080fe40003f26270 */
[----:B------:R-:W-:-:S03]  /*12c70*/  ISETP.GE.AND P0, PT, R155, R20, PT ;  /* 0x000000149b00720c */ /* 0x000fc60003f06270 */
[----:B---34-:R-:W-:Y:S02]  /*12c80*/  @!P6 IMAD.WIDE R6, R192, 0x2, R4 ;  /* 0x00000002c006e825 */ /* 0x018fe400078e0204 */
[----:B-1----:R-:W-:-:S03]  /*12c90*/  @!P5 LEA R8, P4, R159, R4, 0x1 ;  /* 0x000000049f08d211 */ /* 0x002fc600078808ff */
[----:B------:R0:W-:Y:S01]  /*12ca0*/  @!P6 ST.E.128 desc[UR42][R6.64], R12 ;  /* 0x0000000c0600e985 */ /* 0x0001e2000c101d2a */
[----:B--2---:R-:W-:Y:S02]  /*12cb0*/  @!P5 LEA.HI.X R9, R159, R5, R93, 0x1, P4 ;  /* 0x000000059f09d211 */ /* 0x004fe400020f0c5d */
        /* <DEDUP_REMOVED lines=8> */
[CC--:B------:R-:W-:Y:S02]  /*12d40*/  @P4 LEA R12, P5, R154.reuse, R4.reuse, 0x1 ;  /* 0x000000049a0c4211 */ /* 0x0c0fe400078a08ff */
        /* <DEDUP_REMOVED lines=14> */
.L_x_1369:
[----:B01----:R-:W2:Y:S01]  /*12e30*/  LDL.LU R12, [R1+0x48] ;  /* 0x00004800010c7983 */ /* 0x003ea20000300800 */
[----:B------:R-:W-:Y:S01]  /*12e40*/  ULDC.64 UR4, c[0x0][0xc08] ;  /* 0x0003020000047ab9 */ /* 0x000fe20000000a00 */
[----:B------:R-:W0:Y:S02]  /*12e50*/  LDC R13, c[0x0][0xce8] ;  /* 0x00033a00ff0d7b82 */ /* 0x000e240000000800 */
[----:B------:R-:W3:Y:S04]  /*12e60*/  LDL R11, [R1+0x60] ;  /* 0x00006000010b7983 */ /* 0x000ee80000100800 */
[----:B------:R-:W3:Y:S01]  /*12e70*/  LDL.LU R14, [R1+0x40] ;  /* 0x00004000010e7983 */ /* 0x000ee20000300800 */
[----:B------:R-:W-:Y:S01]  /*12e80*/  IMAD R10, R9, UR4, RZ ;  /* 0x00000004090a7c24 */ /* 0x000fe2000f8e02ff */
[----:B------:R-:W-:Y:S01]  /*12e90*/  BSSY B1, `(.L_x_1373) ;  /* 0x0000110000017945 */ /* 0x000fe20003800000 */
[----:B------:R-:W-:-:S02]  /*12ea0*/  VIADD R152, R222, 0xf8 ;  /* 0x000000f8de987836 */ /* 0x000fc40000000000 */
[C---:B------:R-:W-:Y:S02]  /*12eb0*/  IMAD R10, R8.reuse, UR5, R10 ;  /* 0x00000005080a7c24 */ /* 0x040fe4000f8e020a */
[----:B------:R-:W-:Y:S01]  /*12ec0*/  IMAD.WIDE.U32 R8, R8, UR4, RZ ;  /* 0x0000000408087c25 */ /* 0x000fe2000f8e00ff */
[----:B------:R-:W-:Y:S01]  /*12ed0*/  ULDC.64 UR4, c[0x0][0xc38] ;  /* 0x00030e0000047ab9 */ /* 0x000fe20000000a00 */
[----:B------:R-:W-:Y:S02]  /*12ee0*/  SHF.R.S32.HI R152, RZ, 0x1f, R152 ;  /* 0x0000001fff987819 */ /* 0x000fe40000011498 */
        /* <DEDUP_REMOVED lines=14> */
[C---:B------:R-:W-:Y:S02]  /*12fd0*/  VIADD R156, R222.reuse, 0xe8 ;  /* 0x000000e8de9c7836 */ /* 0x040fe40000000000 */
        /* <DEDUP_REMOVED lines=101> */
[----:B------:R-:W-:Y:S01]  /*13630*/  VIADD R15, R222, 0x8 ;  /* 0x00000008de0f7836 */ /* 0x000fe20000000000 */
[----:B------:R-:W-:Y:S01]  /*13640*/  ISETP.GE.AND P3, PT, R200, UR4, PT ;  /* 0x00000004c8007c0c */ /* 0x000fe2000bf66270 */
[----:B------:R-:W-:Y:S01]  /*13650*/  VIADD R14, R222, 0x18 ;  /* 0x00000018de0e7836 */ /* 0x000fe20000000000 */
[----:B------:R-:W-:Y:S02]  /*13660*/  ISETP.GE.AND P4, PT, R198, UR4, PT ;  /* 0x00000004c6007c0c */ /* 0x000fe4000bf86270 */
[----:B------:R-:W-:-:S07]  /*13670*/  SHF.R.S32.HI R15, RZ, 0x1f, R15 ;  /* 0x0000001fff0f7819 */ /* 0x000fce000001140f */
[----:B01----:R-:W-:-:S04]  /*13680*/  @!P0 LEA R8, P1, R222, R21, 0x2 ;  /* 0x00000015de088211 */ /* 0x003fc800078210ff */
[C---:B--2---:R-:W-:Y:S01]  /*13690*/  @!P0 LEA.HI.X R9, R222.reuse, R20, R10, 0x2, P1 ;  /* 0x00000014de098211 */ /* 0x044fe200008f140a */
[----:B------:R-:W-:-:S04]  /*136a0*/  VIADD R10, R222, 0x10 ;  /* 0x00000010de0a7836 */ /* 0x000fc80000000000 */
[----:B------:R0:W-:Y:S01]  /*136b0*/  @!P0 ST.E.64 desc[UR42][R8.64], R24 ;  /* 0x0000001808008985 */ /* 0x0001e2000c101b2a */
[----:B------:R-:W-:-:S13]  /*136c0*/  ISETP.GE.AND P0, PT, R11, UR4, PT ;  /* 0x000000040b007c0c */ /* 0x000fda000bf06270 */
[----:B0-----:R-:W-:-:S04]  /*136d0*/  @!P0 LEA R8, P1, R11, R21, 0x2 ;  /* 0x000000150b088211 */ /* 0x001fc800078210ff */
[----:B------:R-:W-:Y:S01]  /*136e0*/  @!P0 LEA.HI.X R9, R11, R20, R15, 0x2, P1 ;  /* 0x000000140b098211 */ /* 0x000fe200008f140f */
[----:B------:R-:W-:Y:S01]  /*136f0*/  VIADD R15, R222, 0x10 ;  /* 0x00000010de0f7836 */ /* 0x000fe20000000000 */
        /* <DEDUP_REMOVED lines=35> */
[----:B------:R-:W-:-:S04]  /*13930*/  VIADD R14, R222, 0x38 ;  /* 0x00000038de0e7836 */ /* 0x000fc80000000000 */
[----:B------:R0:W-:Y:S01]  /*13940*/  @!P0 ST.E.64 desc[UR42][R8.64], R48 ;  /* 0x0000003008008985 */ /* 0x0001e2000c101b2a */
[----:B------:R-:W-:Y:S02]  /*13950*/  SHF.R.S32.HI R14, RZ, 0x1f, R14 ;  /* 0x0000001fff0e7819 */ /* 0x000fe4000001140e */
[----:B------:R-:W-:Y:S02]  /*13960*/  ISETP.GE.AND P0, PT, R10, UR4, PT ;  /* 0x000000040a007c0c */ /* 0x000fe4000bf06270 */
[----:B0-----:R-:W-:-:S04]  /*13970*/  @!P1 LEA R8, P2, R11, R21, 0x2 ;  /* 0x000000150b089211 */ /* 0x001fc800078410ff */
[----:B------:R-:W-:Y:S01]  /*13980*/  @!P1 LEA.HI.X R9, R11, R20, R14, 0x2, P2 ;  /* 0x000000140b099211 */ /* 0x000fe200010f140e */
[----:B------:R-:W-:-:S04]  /*13990*/  VIADD R11, R222, 0x40 ;  /* 0x00000040de0b7836 */ /* 0x000fc80000000000 */
[----:B------:R0:W-:Y:S01]  /*139a0*/  @!P1 ST.E.64 desc[UR42][R8.64], R52 ;  /* 0x0000003408009985 */ /* 0x0001e2000c101b2a */
[----:B------:R-:W-:Y:S02]  /*139b0*/  ISETP.GE.AND P1, PT, R220, UR4, PT ;  /* 0x00000004dc007c0c */ /* 0x000fe4000bf26270 */
[----:B------:R-:W-:Y:S02]  /*139c0*/  SHF.R.S32.HI R11, RZ, 0x1f, R11 ;  /* 0x0000001fff0b7819 */ /* 0x000fe4000001140b */
[----:B0-----:R-:W-:-:S04]  /*139d0*/  @!P0 LEA R8, P2, R10, R21, 0x2 ;  /* 0x000000150a088211 */ /* 0x001fc800078410ff */
[----:B------:R-:W-:Y:S02]  /*139e0*/  @!P0 LEA.HI.X R9, R10, R20, R11, 0x2, P2 ;  /* 0x000000140a098211 */ /* 0x000fe400010f140b */
[----:B------:R-:W-:-:S03]  /*139f0*/  @!P4 LEA R10, P6, R198, R21, 0x2 ;  /* 0x00000015c60ac211 */ /* 0x000fc600078c10ff */
[----:B------:R0:W-:Y:S01]  /*13a00*/  @!P0 ST.E.64 desc[UR42][R8.64], R56 ;  /* 0x0000003808008985 */ /* 0x0001e2000c101b2a */
[----:B------:R-:W-:Y:S02]  /*13a10*/  ISETP.GE.AND P0, PT, R215, UR4, PT ;  /* 0x00000004d7007c0c */ /* 0x000fe4000bf06270 */
[----:B------:R-:W-:Y:S02]  /*13a20*/  @!P4 LEA.HI.X R11, R198, R20, R199, 0x2, P6 ;  /* 0x00000014c60bc211 */ /* 0x000fe400030f14c7 */
[----:B0-----:R-:W-:-:S04]  /*13a30*/  @!P1 LEA R8, P2, R220, R21, 0x2 ;  /* 0x00000015dc089211 */ /* 0x001fc800078410ff */
[----:B------:R-:W-:-:S05]  /*13a40*/  @!P1 LEA.HI.X R9, R220, R20, R221, 0x2, P2 ;  /* 0x00000014dc099211 */ /* 0x000fca00010f14dd */
[----:B------:R0:W-:Y:S01]  /*13a50*/  @!P1 ST.E.64 desc[UR42][R8.64], R60 ;  /* 0x0000003c08009985 */ /* 0x0001e2000c101b2a */
[----:B------:R-:W-:Y:S02]  /*13a60*/  ISETP.GE.AND P1, PT, R204, UR4, PT ;  /* 0x00000004cc007c0c */ /* 0x000fe4000bf26270 */
[----:B0-----:R-:W-:-:S04]  /*13a70*/  @!P0 LEA R8, P2, R215, R21, 0x2 ;  /* 0x00000015d7088211 */ /* 0x001fc800078410ff */
[----:B------:R-:W-:Y:S02]  /*13a80*/  @!P0 LEA.HI.X R9, R215, R20, R219, 0x2, P2 ;  /* 0x00000014d7098211 */ /* 0x000fe400010f14db */
[----:B------:R-:W-:-:S03]  /*13a90*/  ISETP.GE.AND P2, PT, R181, UR4, PT ;  /* 0x00000004b5007c0c */ /* 0x000fc6000bf46270 */
[----:B------:R0:W-:Y:S10]  /*13aa0*/  @!P0 ST.E.64 desc[UR42][R8.64], R64 ;  /* 0x0000004008008985 */ /* 0x0001f4000c101b2a */
[----:B------:R-:W-:-:S02]  /*13ab0*/  @!P2 LEA R14, P6, R181, R21, 0x2 ;  /* 0x00000015b50ea211 */ /* 0x000fc400078c10ff */
[C---:B0-----:R-:W-:Y:S02]  /*13ac0*/  @!P1 LEA R8, P0, R204.reuse, R21, 0x2 ;  /* 0x00000015cc089211 */ /* 0x041fe400078010ff */
[-C--:B------:R-:W-:Y:S02]  /*13ad0*/  @!P2 LEA.HI.X R15, R181, R20.reuse, R182, 0x2, P6 ;  /* 0x00000014b50fa211 */ /* 0x080fe400030f14b6 */
[----:B------:R-:W-:Y:S02]  /*13ae0*/  @!P1 LEA.HI.X R9, R204, R20, R205, 0x2, P0 ;  /* 0x00000014cc099211 */ /* 0x000fe400000f14cd */
[----:B------:R-:W-:-:S03]  /*13af0*/  ISETP.GE.AND P0, PT, R196, UR4, PT ;  /* 0x00000004c4007c0c */ /* 0x000fc6000bf06270 */
[----:B------:R0:W-:Y:S01]  /*13b00*/  @!P1 ST.E.64 desc[UR42][R8.64], R68 ;  /* 0x0000004408009985 */ /* 0x0001e2000c101b2a */
[----:B------:R-:W-:Y:S02]  /*13b10*/  ISETP.GE.AND P1, PT, R183, UR4, PT ;  /* 0x00000004b7007c0c */ /* 0x000fe4000bf26270 */
[----:B0-----:R-:W-:-:S04]  /*13b20*/  @!P3 LEA R8, P5, R200, R21, 0x2 ;  /* 0x00000015c808b211 */ /* 0x001fc800078a10ff */
[----:B------:R-:W-:-:S05]  /*13b30*/  @!P3 LEA.HI.X R9, R200, R20, R201, 0x2, P5 ;  /* 0x00000014c809b211 */ /* 0x000fca00028f14c9 */
[----:B------:R0:W-:Y:S01]  /*13b40*/  @!P3 ST.E.64 desc[UR42][R8.64], R72 ;  /* 0x000000480800b985 */ /* 0x0001e2000c101b2a */
[----:B------:R-:W-:-:S03]  /*13b50*/  ISETP.GE.AND P3, PT, R179, UR4, PT ;  /* 0x00000004b3007c0c */ /* 0x000fc6000bf66270 */
[----:B------:R1:W-:Y:S01]  /*13b60*/  @!P4 ST.E.64 desc[UR42][R10.64], R76 ;  /* 0x0000004c0a00c985 */ /* 0x0003e2000c101b2a */
[CC--:B0-----:R-:W-:Y:S02]  /*13b70*/  @!P0 LEA R8, P4, R196.reuse, R21.reuse, 0x2 ;  /* 0x00000015c4088211 */ /* 0x0c1fe400078810ff */
        /* <DEDUP_REMOVED lines=9> */
[----:B------:R-:W-:Y:S02]  /*13c10*/  @!P2 ST.E.64 desc[UR42][R14.64], R88 ;  /* 0x000000580e00a985 */ /* 0x000fe4000c101b2a */
[-C--:B0-----:R-:W-:Y:S02]  /*13c20*/  @!P4 LEA R8, P2, R177, R21.reuse, 0x2 ;  /* 0x00000015b108c211 */ /* 0x081fe400078410ff */
[-C--:B-1----:R-:W-:Y:S02]  /*13c30*/  @!P3 LEA R6, P6, R179, R21.reuse, 0x2 ;  /* 0x00000015b306b211 */ /* 0x082fe400078c10ff */
[-C--:B------:R-:W-:Y:S02]  /*13c40*/  @!P4 LEA.HI.X R9, R177, R20.reuse, R178, 0x2, P2 ;  /* 0x00000014b109c211 */ /* 0x080fe400010f14b2 */
[----:B------:R-:W-:Y:S02]  /*13c50*/  @!P3 LEA.HI.X R7, R179, R20, R180, 0x2, P6 ;  /* 0x00000014b307b211 */ /* 0x000fe400030f14b4 */
[----:B------:R-:W-:-:S02]  /*13c60*/  @!P5 LEA R10, P6, R175, R21, 0x2 ;  /* 0x00000015af0ad211 */ /* 0x000fc400078c10ff */
[----:B------:R-:W-:Y:S01]  /*13c70*/  ISETP.GE.AND P2, PT, R169, UR4, PT ;  /* 0x00000004a9007c0c */ /* 0x000fe2000bf46270 */
[----:B------:R0:W-:Y:S01]  /*13c80*/  @!P3 ST.E.64 desc[UR42][R6.64], R92 ;  /* 0x0000005c0600b985 */ /* 0x0001e2000c101b2a */
[----:B------:R-:W-:-:S03]  /*13c90*/  @!P5 LEA.HI.X R11, R175, R20, R176, 0x2, P6 ;  /* 0x00000014af0bd211 */ /* 0x000fc600030f14b0 */
        /* <DEDUP_REMOVED lines=39> */
[CC--:B------:R-:W-:Y:S02]  /*13f10*/  @!P5 LEA R14, P0, R84.reuse, R21.reuse, 0x2 ;  /* 0x00000015540ed211 */ /* 0x0c0fe400078010ff */
[C---:B-1----:R-:W-:Y:S01]  /*13f20*/  @!P2 LEA R8, P1, R153.reuse, R21, 0x2 ;  /* 0x000000159908a211 */ /* 0x042fe200078210ff */
[----:B------:R3:W-:Y:S01]  /*13f30*/  @!P4 ST.E.64 desc[UR42][R6.64], R136 ;  /* 0x000000880600c985 */ /* 0x0007e2000c101b2a */
[-C--:B------:R-:W-:Y:S02]  /*13f40*/  @!P5 LEA.HI.X R15, R84, R20.reuse, R152, 0x2, P0 ;  /* 0x00000014540fd211 */ /* 0x080fe400000f1498 */
[----:B------:R-:W-:Y:S01]  /*13f50*/  @!P2 LEA.HI.X R9, R153, R20, R154, 0x2, P1 ;  /* 0x000000149909a211 */ /* 0x000fe200008f149a */
[----:B------:R3:W-:Y:S04]  /*13f60*/  @!P3 ST.E.64 desc[UR42][R10.64], R140 ;  /* 0x0000008c0a00b985 */ /* 0x0007e8000c101b2a */
[----:B------:R3:W-:Y:S04]  /*13f70*/  @!P2 ST.E.64 desc[UR42][R8.64], R144 ;  /* 0x000000900800a985 */ /* 0x0007e8000c101b2a */
[----:B------:R3:W-:Y:S02]  /*13f80*/  @!P5 ST.E.64 desc[UR42][R14.64], R148 ;  /* 0x000000940e00d985 */ /* 0x0007e4000c101b2a */
.L_x_1374:
[----:B------:R-:W-:Y:S05]  /*13f90*/  BSYNC B1 ;  /* 0x0000000000017941 */ /* 0x000fea0003800000 */
.L_x_1373:
[----:B---3--:R-:W-:Y:S01]  /*13fa0*/  VIADD R6, R13, 0x8 ;  /* 0x000000080d067836 */ /* 0x008fe20000000000 */
[----:B0-----:R-:W0:Y:S04]  /*13fb0*/  SHFL.IDX PT, R12, R12, 0x1, 0x1c1f ;  /* 0x003c1f000c0c7f89 */ /* 0x001e2800000e0000 */
[----:B------:R-:W-:Y:S01]  /*13fc0*/  ISETP.GE.AND P0, PT, R6, R3, PT ;  /* 0x000000030600720c */ /* 0x000fe20003f06270 */
[----:B------:R-:W3:-:S12]  /*13fd0*/  SHFL.IDX PT, R0, R0, 0x1, 0x1c1f ;  /* 0x003c1f0000007f89 */ /* 0x000ed800000e0000 */
[----:B------:R-:W-:Y:S05]  /*13fe0*/  @P0 BRA `(.L_x_1372) ;  /* 0x0000001800840947 */ /* 0x000fea0003800000 */
[C---:B------:R-:W-:Y:S01]  /*13ff0*/  VIADD R11, R222.reuse, 0x8 ;  /* 0x00000008de0b7836 */ /* 0x040fe20000000000 */
[----:B------:R-:W-:Y:S01]  /*14000*/  ULDC UR4, c[0x0][0xbc8] ;  /* 0x0002f20000047ab9 */ /* 0x000fe20000000800 */
[C---:B------:R-:W-:Y:S01]  /*14010*/  VIADD R14, R222.reuse, 0x10 ;  /* 0x00000010de0e7836 */ /* 0x040fe20000000000 */
[C---:B------:R-:W-:Y:S01]  /*14020*/  ISETP.GE.AND P2, PT, R222.reuse, UR4, PT ;  /* 0x00000004de007c0c */ /* 0x040fe2000bf46270 */
[C---:B------:R-:W-:Y:S01]  /*14030*/  VIADD R10, R222.reuse, 0x18 ;  /* 0x00000018de0a7836 */ /* 0x040fe20000000000 */
[----:B------:R-:W-:Y:S01]  /*14040*/  ISETP.GE.AND P5, PT, R11, UR4, PT ;  /* 0x000000040b007c0c */ /* 0x000fe2000bfa6270 */
[----:B------:R-:W-:Y:S01]  /*14050*/  VIADD R15, R222, 0x8 ;  /* 0x00000008de0f7836 */ /* 0x000fe20000000000 */
[----:B------:R-:W-:Y:S01]  /*14060*/  ISETP.GE.AND P3, PT, R14, UR4, PT ;  /* 0x000000040e007c0c */ /* 0x000fe2000bf66270 */
[----:B-1----:R-:W-:Y:S01]  /*14070*/  VIADD R21, R222, 0x20 ;  /* 0x00000020de157836 */ /* 0x002fe20000000000 */
[----:B------:R-:W-:Y:S01]  /*14080*/  ISETP.GE.AND P4, PT, R10, UR4, PT ;  /* 0x000000040a007c0c */ /* 0x000fe2000bf86270 */
[C---:B------:R-:W-:Y:S01]  /*14090*/  VIADD R24, R222.reuse, 0x28 ;  /* 0x00000028de187836 */ /* 0x040fe20000000000 */
[----:B--2---:R-:W-:Y:S01]  /*140a0*/  SHF.R.S32.HI R20, RZ, 0x1f, R222 ;  /* 0x0000001fff147819 */ /* 0x004fe200000114de */
[----:B------:R-:W-:Y:S01]  /*140b0*/  VIADD R25, R222, 0x20 ;  /* 0x00000020de197836 */ /* 0x000fe20000000000 */
[----:B------:R-:W-:-:S03]  /*140c0*/  SHF.R.S32.HI R15, RZ, 0x1f, R15 ;  /* 0x0000001fff0f7819 */ /* 0x000fc6000001140f */
[CC--:B---3--:R-:W-:Y:S02]  /*140d0*/  @!P2 LEA R6, P0, R222.reuse, R0.reuse, 0x2 ;  /* 0x00000000de06a211 */ /* 0x0c8fe400078010ff */
[C---:B------:R-:W-:Y:S02]  /*140e0*/  @!P5 LEA R8, P1, R11.reuse, R0, 0x2 ;  /* 0x000000000b08d211 */ /* 0x040fe400078210ff */
[CC--:B0-----:R-:W-:Y:S01]  /*140f0*/  @!P2 LEA.HI.X R7, R222.reuse, R12.reuse, R20, 0x2, P0 ;  /* 0x0000000cde07a211 */ /* 0x0c1fe200000f1414 */
[C---:B------:R-:W-:Y:S01]  /*14100*/  VIADD R20, R222.reuse, 0x10 ;  /* 0x00000010de147836 */ /* 0x040fe20000000000 */
[----:B------:R-:W-:Y:S01]  /*14110*/  @!P5 LEA.HI.X R9, R11, R12, R15, 0x2, P1 ;  /* 0x0000000c0b09d211 */ /* 0x000fe200008f140f */
[C---:B------:R-:W-:Y:S01]  /*14120*/  VIADD R11, R222.reuse, 0x18 ;  /* 0x00000018de0b7836 */ /* 0x040fe20000000000 */
[----:B------:R-:W-:Y:S01]  /*14130*/  ISETP.GE.AND P0, PT, R21, UR4, PT ;  /* 0x0000000415007c0c */ /* 0x000fe2000bf06270 */
[----:B------:R0:W-:Y:S01]  /*14140*/  @!P2 ST.E.64 desc[UR42][R6.64], R26 ;  /* 0x0000001a0600a985 */ /* 0x0001e2000c101b2a */
[----:B------:R-:W-:Y:S01]  /*14150*/  SHF.R.S32.HI R20, RZ, 0x1f, R20 ;  /* 0x0000001fff147819 */ /* 0x000fe20000011414 */
[----:B------:R-:W-:Y:S01]  /*14160*/  VIADD R15, R222, 0x30 ;  /* 0x00000030de0f7836 */ /* 0x000fe20000000000 */
[----:B------:R-:W-:Y:S01]  /*14170*/  SHF.R.S32.HI R11, RZ, 0x1f, R11 ;  /* 0x0000001fff0b7819 */ /* 0x000fe2000001140b */
[----:B------:R1:W-:Y:S01]  /*14180*/  @!P5 ST.E.64 desc[UR42][R8.64], R30 ;  /* 0x0000001e0800d985 */ /* 0x0003e2000c101b2a */
[----:B------:R-:W-:-:S02]  /*14190*/  ISETP.GE.AND P1, PT, R24, UR4, PT ;  /* 0x0000000418007c0c */ /* 0x000fc4000bf26270 */
[----:B------:R-:W-:Y:S02]  /*141a0*/  ISETP.GE.AND P2, PT, R15, UR4, PT ;  /* 0x000000040f007c0c */ /* 0x000fe4000bf46270 */
[----:B------:R-:W-:Y:S02]  /*141b0*/  SHF.R.S32.HI R25, RZ, 0x1f, R25 ;  /* 0x0000001fff197819 */ /* 0x000fe40000011419 */
[-C--:B0-----:R-:W-:Y:S02]  /*141c0*/  @!P3 LEA R6, P5, R14, R0.reuse, 0x2 ;  /* 0x000000000e06b211 */ /* 0x081fe400078a10ff */
[----:B-1----:R-:W-:Y:S02]  /*141d0*/  @!P4 LEA R8, P6, R10, R0, 0x2 ;  /* 0x000000000a08c211 */ /* 0x002fe400078c10ff */
[-C--:B------:R-:W-:Y:S01]  /*141e0*/  @!P3 LEA.HI.X R7, R14, R12.reuse, R20, 0x2, P5 ;  /* 0x0000000c0e07b211 */ /* 0x080fe200028f1414 */
[----:B------:R-:W-:Y:S01]  /*141f0*/  VIADD R20, R222, 0x38 ;  /* 0x00000038de147836 */ /* 0x000fe20000000000 */
[----:B------:R-:W-:Y:S01]  /*14200*/  @!P4 LEA.HI.X R9, R10, R12, R11, 0x2, P6 ;  /* 0x0000000c0a09c211 */ /* 0x000fe200030f140b */
[----:B------:R-:W-:-:S02]  /*14210*/  VIADD R14, R222, 0x40 ;  /* 0x00000040de0e7836 */ /* 0x000fc40000000000 */
[----:B------:R-:W-:Y:S01]  /*14220*/  @!P2 LEA R10, P6, R15, R0, 0x2 ;  /* 0x000000000f0aa211 */ /* 0x000fe200078c10ff */
[----:B------:R0:W-:Y:S01]  /*14230*/  @!P3 ST.E.64 desc[UR42][R6.64], R34 ;  /* 0x000000220600b985 */ /* 0x0001e2000c101b2a */
[----:B------:R-:W-:-:S03]  /*14240*/  ISETP.GE.AND P3, PT, R20, UR4, PT ;  /* 0x0000000414007c0c */ /* 0x000fc6000bf66270 */
[----:B------:R1:W-:Y:S01]  /*14250*/  @!P4 ST.E.64 desc[UR42][R8.64], R38 ;  /* 0x000000260800c985 */ /* 0x0003e2000c101b2a */
[----:B0-----:R-:W-:-:S04]  /*14260*/  @!P0 LEA R6, P4, R21, R0, 0x2 ;  /* 0x0000000015068211 */ /* 0x001fc800078810ff */
[----:B------:R-:W-:Y:S01]  /*14270*/  @!P0 LEA.HI.X R7, R21, R12, R25, 0x2, P4 ;  /* 0x0000000c15078211 */ /* 0x000fe200020f1419 */
[----:B------:R-:W-:Y:S01]  /*14280*/  VIADD R25, R222, 0x28 ;  /* 0x00000028de197836 */ /* 0x000fe20000000000 */
[----:B-1----:R-:W-:Y:S01]  /*14290*/  @!P1 LEA R8, P5, R24, R0, 0x2 ;  /* 0x0000000018089211 */ /* 0x002fe200078a10ff */
[----:B------:R-:W-:Y:S01]  /*142a0*/  VIADD R21, R222, 0x30 ;  /* 0x00000030de157836 */ /* 0x000fe20000000000 */
[----:B------:R-:W-:Y:S01]  /*142b0*/  ISETP.GE.AND P4, PT, R14, UR4, PT ;  /* 0x000000040e007c0c */ /* 0x000fe2000bf86270 */
[----:B------:R0:W-:Y:S01]  /*142c0*/  @!P0 ST.E.64 desc[UR42][R6.64], R42 ;  /* 0x0000002a06008985 */ /* 0x0001e2000c101b2a */
[----:B------:R-:W-:Y:S02]  /*142d0*/  SHF.R.S32.HI R25, RZ, 0x1f, R25 ;  /* 0x0000001fff197819 */ /* 0x000fe40000011419 */
[----:B------:R-:W-:Y:S02]  /*142e0*/  SHF.R.S32.HI R21, RZ, 0x1f, R21 ;  /* 0x0000001fff157819 */ /* 0x000fe40000011415 */
[----:B------:R-:W-:-:S02]  /*142f0*/  @!P1 LEA.HI.X R9, R24, R12, R25, 0x2, P5 ;  /* 0x0000000c18099211 */ /* 0x000fc400028f1419 */
[----:B------:R-:W-:Y:S02]  /*14300*/  ISETP.GE.AND P5, PT, R220, UR4, PT ;  /* 0x00000004dc007c0c */ /* 0x000fe4000bfa6270 */
[----:B------:R-:W-:Y:S01]  /*14310*/  @!P2 LEA.HI.X R11, R15, R12, R21, 0x2, P6 ;  /* 0x0000000c0f0ba211 */ /* 0x000fe200030f1415 */
[C---:B------:R-:W-:Y:S01]  /*14320*/  VIADD R21, R222.reuse, 0x38 ;  /* 0x00000038de157836 */ /* 0x040fe20000000000 */
[----:B------:R1:W-:Y:S01]  /*14330*/  @!P1 ST.E.64 desc[UR42][R8.64], R46 ;  /* 0x0000002e08009985 */ /* 0x0003e2000c101b2a */
[----:B------:R-:W-:Y:S01]  /*14340*/  VIADD R15, R222, 0x40 ;  /* 0x00000040de0f7836 */ /* 0x000fe20000000000 */
[----:B------:R-:W-:Y:S02]  /*14350*/  ISETP.GE.AND P0, PT, R215, UR4, PT ;  /* 0x00000004d7007c0c */ /* 0x000fe4000bf06270 */
[----:B0-----:R-:W-:Y:S01]  /*14360*/  @!P3 LEA R6, P6, R20, R0, 0x2 ;  /* 0x000000001406b211 */ /* 0x001fe200078c10ff */
[----:B------:R0:W-:Y:S01]  /*14370*/  @!P2 ST.E.64 desc[UR42][R10.64], R50 ;  /* 0x000000320a00a985 */ /* 0x0001e2000c101b2a */
[----:B------:R-:W-:-:S02]  /*14380*/  SHF.R.S32.HI R21, RZ, 0x1f, R21 ;  /* 0x0000001fff157819 */ /* 0x000fc40000011415 */
[----:B------:R-:W-:Y:S02]  /*14390*/  ISETP.GE.AND P1, PT, R204, UR4, PT ;  /* 0x00000004cc007c0c */ /* 0x000fe4000bf26270 */
[----:B------:R-:W-:Y:S02]  /*143a0*/  SHF.R.S32.HI R15, RZ, 0x1f, R15 ;  /* 0x0000001fff0f7819 */ /* 0x000fe4000001140f */
[----:B------:R-:W-:Y:S02]  /*143b0*/  @!P3 LEA.HI.X R7, R20, R12, R21, 0x2, P6 ;  /* 0x0000000c1407b211 */ /* 0x000fe400030f1415 */
[----:B-1----:R-:W-:-:S03]  /*143c0*/  @!P4 LEA R8, P2, R14, R0, 0x2 ;  /* 0x000000000e08c211 */ /* 0x002fc600078410ff */
[----:B------:R1:W-:Y:S01]  /*143d0*/  @!P3 ST.E.64 desc[UR42][R6.64], R54 ;  /* 0x000000360600b985 */ /* 0x0003e2000c101b2a */
[----:B------:R-:W-:Y:S02]  /*143e0*/  @!P4 LEA.HI.X R9, R14, R12, R15, 0x2, P2 ;  /* 0x0000000c0e09c211 */ /* 0x000fe400010f140f */
[----:B0-----:R-:W-:Y:S02]  /*143f0*/  @!P5 LEA R10, P6, R220, R0, 0x2 ;  /* 0x00000000dc0ad211 */ /* 0x001fe400078c10ff */
[----:B------:R-:W-:Y:S01]  /*14400*/  ISETP.GE.AND P2, PT, R200, UR4, PT ;  /* 0x00000004c8007c0c */ /* 0x000fe2000bf46270 */
[----:B------:R0:W-:Y:S01]  /*14410*/  @!P4 ST.E.64 desc[UR42][R8.64], R58 ;  /* 0x0000003a0800c985 */ /* 0x0001e2000c101b2a */
[----:B------:R-:W-:Y:S02]  /*14420*/  @!P5 LEA.HI.X R11, R220, R12, R221, 0x2, P6 ;  /* 0x0000000cdc0bd211 */ /* 0x000fe400030f14dd */
[----:B------:R-:W-:Y:S02]  /*14430*/  ISETP.GE.AND P3, PT, R198, UR4, PT ;  /* 0x00000004c6007c0c */ /* 0x000fe4000bf66270 */
[----:B------:R-:W-:Y:S01]  /*14440*/  ISETP.GE.AND P4, PT, R196, UR4, PT ;  /* 0x00000004c4007c0c */ /* 0x000fe2000bf86270 */
[----:B------:R2:W-:Y:S01]  /*14450*/  @!P5 ST.E.64 desc[UR42][R10.64], R62 ;  /* 0x0000003e0a00d985 */ /* 0x0005e2000c101b2a */
[----:B-1----:R-:W-:-:S04]  /*14460*/  @!P0 LEA R6, P6, R215, R0, 0x2 ;  /* 0x00000000d7068211 */ /* 0x002fc800078c10ff */
[----:B------:R-:W-:Y:S02]  /*14470*/  @!P0 LEA.HI.X R7, R215, R12, R219, 0x2, P6 ;  /* 0x0000000cd7078211 */ /* 0x000fe400030f14db */
[----:B0-----:R-:W-:-:S03]  /*14480*/  @!P1 LEA R8, P5, R204, R0, 0x2 ;  /* 0x00000000cc089211 */ /* 0x001fc600078a10ff */
[----:B------:R0:W-:Y:S01]  /*14490*/  @!P0 ST.E.64 desc[UR42][R6.64], R66 ;  /* 0x0000004206008985 */ /* 0x0001e2000c101b2a */
[----:B------:R-:W-:Y:S02]  /*144a0*/  @!P1 LEA.HI.X R9, R204, R12, R205, 0x2, P5 ;  /* 0x0000000ccc099211 */ /* 0x000fe400028f14cd */
[----:B------:R-:W-:Y:S02]  /*144b0*/  ISETP.GE.AND P5, PT, R183, UR4, PT ;  /* 0x00000004b7007c0c */ /* 0x000fe4000bfa6270 */
[C---:B--2---:R-:W-:Y:S01]  /*144c0*/  @!P2 LEA R10, P6, R200.reuse, R0, 0x2 ;  /* 0x00000000c80aa211 */ /* 0x044fe200078c10ff */
[----:B------:R1:W-:Y:S03]  /*144d0*/  @!P1 ST.E.64 desc[UR42][R8.64], R70 ;  /* 0x0000004608009985 */ /* 0x0003e6000c101b2a */
[----:B------:R-:W-:Y:S02]  /*144e0*/  @!P2 LEA.HI.X R11, R200, R12, R201, 0x2, P6 ;  /* 0x0000000cc80ba211 */ /* 0x000fe400030f14c9 */
[----:B0-----:R-:W-:-:S03]  /*144f0*/  @!P3 LEA R6, P1, R198, R0, 0x2 ;  /* 0x00000000c606b211 */ /* 0x001fc600078210ff */
[----:B------:R0:W-:Y:S01]  /*14500*/  @!P2 ST.E.64 desc[UR42][R10.64], R74 ;  /* 0x0000004a0a00a985 */ /* 0x0001e2000c101b2a */
[----:B------:R-:W-:Y:S02]  /*14510*/  ISETP.GE.AND P2, PT, R181, UR4, PT ;  /* 0x00000004b5007c0c */ /* 0x000fe4000bf46270 */
[----:B------:R-:W-:Y:S02]  /*14520*/  @!P3 LEA.HI.X R7, R198, R12, R199, 0x2, P1 ;  /* 0x0000000cc607b211 */ /* 0x000fe400008f14c7 */
[----:B------:R-:W-:Y:S02]  /*14530*/  ISETP.GE.AND P1, PT, R179, UR4, PT ;  /* 0x00000004b3007c0c */ /* 0x000fe4000bf26270 */
[C---:B-1----:R-:W-:Y:S01]  /*14540*/  @!P4 LEA R8, P0, R196.reuse, R0, 0x2 ;  /* 0x00000000c408c211 */ /* 0x042fe200078010ff */
[----:B------:R1:W-:Y:S03]  /*14550*/  @!P3 ST.E.64 desc[UR42][R6.64], R78 ;  /* 0x0000004e0600b985 */ /* 0x0003e6000c101b2a */
[----:B------:R-:W-:-:S02]  /*14560*/  @!P4 LEA.HI.X R9, R196, R12, R197, 0x2, P0 ;  /* 0x0000000cc409c211 */ /* 0x000fc400000f14c5 */
[----:B------:R-:W-:Y:S02]  /*14570*/  ISETP.GE.AND P0, PT, R177, UR4, PT ;  /* 0x00000004b1007c0c */ /* 0x000fe4000bf06270 */
[----:B0-----:R-:W-:Y:S01]  /*14580*/  @!P5 LEA R10, P6, R183, R0, 0x2 ;  /* 0x00000000b70ad211 */ /* 0x001fe200078c10ff */
[----:B------:R-:W-:Y:S01]  /*14590*/  @!P4 ST.E.64 desc[UR42][R8.64], R82 ;  /* 0x000000520800c985 */ /* 0x000fe2000c101b2a */
[----:B------:R-:W-:Y:S02]  /*145a0*/  ISETP.GE.AND P4, PT, R173, UR4, PT ;  /* 0x00000004ad007c0c */ /* 0x000fe4000bf86270 */
[----:B------:R-:W-:Y:S02]  /*145b0*/  @!P5 LEA.HI.X R11, R183, R12, R184, 0x2, P6 ;  /* 0x0000000cb70bd211 */ /* 0x000fe400030f14b8 */
[----:B-1----:R-:W-:-:S03]  /*145c0*/  @!P1 LEA R6, P3, R179, R0, 0x2 ;  /* 0x00000000b3069211 */ /* 0x002fc600078610ff */
[----:B------:R0:W-:Y:S01]  /*145d0*/  @!P5 ST.E.64 desc[UR42][R10.64], R4 ;  /* 0x000000040a00d985 */ /* 0x0001e2000c101b2a */
[----:B------:R-:W-:Y:S02]  /*145e0*/  ISETP.GE.AND P5, PT, R175, UR4, PT ;  /* 0x00000004af007c0c */ /* 0x000fe4000bfa6270 */
[----:B------:R-:W-:Y:S02]  /*145f0*/  @!P1 LEA.HI.X R7, R179, R12, R180, 0x2, P3 ;  /* 0x0000000cb3079211 */ /* 0x000fe400018f14b4 */
[----:B------:R-:W-:Y:S02]  /*14600*/  ISETP.GE.AND P3, PT, R171, UR4, PT ;  /* 0x00000004ab007c0c */ /* 0x000fe4000bf66270 */
[----:B0-----:R-:W-:-:S04]  /*14610*/  @!P2 LEA R4, P6, R181, R0, 0x2 ;  /* 0x00000000b504a211 */ /* 0x001fc800078c10ff */
[----:B------:R-:W-:Y:S02]  /*14620*/  @!P2 LEA.HI.X R5, R181, R12, R182, 0x2, P6 ;  /* 0x0000000cb505a211 */ /* 0x000fe400030f14b6 */
[----:B------:R-:W-:-:S03]  /*14630*/  @!P0 LEA R8, P6, R177, R0, 0x2 ;  /* 0x00000000b1088211 */ /* 0x000fc600078c10ff */
[----:B------:R0:W-:Y:S01]  /*14640*/  @!P2 ST.E.64 desc[UR42][R4.64], R90 ;  /* 0x0000005a0400a985 */ /* 0x0001e2000c101b2a */
[----:B------:R-:W-:Y:S02]  /*14650*/  @!P0 LEA.HI.X R9, R177, R12, R178, 0x2, P6 ;  /* 0x0000000cb1098211 */ /* 0x000fe400030f14b2 */
[----:B------:R-:W-:Y:S01]  /*14660*/  ISETP.GE.AND P2, PT, R169, UR4, PT ;  /* 0x00000004a9007c0c */ /* 0x000fe2000bf46270 */
[----:B------:R1:W-:Y:S01]  /*14670*/  @!P1 ST.E.64 desc[UR42][R6.64], R94 ;  /* 0x0000005e06009985 */ /* 0x0003e2000c101b2a */
[----:B------:R-:W-:-:S03]  /*14680*/  ISETP.GE.AND P1, PT, R167, UR4, PT ;  /* 0x00000004a7007c0c */ /* 0x000fc6000bf26270 */
[----:B------:R2:W-:Y:S01]  /*14690*/  @!P0 ST.E.64 desc[UR42][R8.64], R98 ;  /* 0x0000006208008985 */ /* 0x0005e2000c101b2a */
[-C--:B0-----:R-:W-:Y:S02]  /*146a0*/  @!P5 LEA R4, P6, R175, R0.reuse, 0x2 ;  /* 0x00000000af04d211 */ /* 0x081fe400078c10ff */
[----:B-1----:R-:W-:Y:S02]  /*146b0*/  @!P4 LEA R6, P0, R173, R0, 0x2 ;  /* 0x00000000ad06c211 */ /* 0x002fe400078010ff */
[----:B------:R-:W-:Y:S02]  /*146c0*/  @!P5 LEA.HI.X R5, R175, R12, R176, 0x2, P6 ;  /* 0x0000000caf05d211 */ /* 0x000fe400030f14b0 */
[----:B--2---:R-:W-:Y:S02]  /*146d0*/  @!P3 LEA R8, P6, R171, R0, 0x2 ;  /* 0x00000000ab08b211 */ /* 0x004fe400078c10ff */
[----:B------:R-:W-:Y:S01]  /*146e0*/  @!P4 LEA.HI.X R7, R173, R12, R174, 0x2, P0 ;  /* 0x0000000cad07c211 */ /* 0x000fe200000f14ae */
[----:B------:R0:W-:Y:S01]  /*146f0*/  @!P5 ST.E.64 desc[UR42][R4.64], R102 ;  /* 0x000000660400d985 */ /* 0x0001e2000c101b2a */
[----:B------:R-:W-:-:S02]  /*14700*/  ISETP.GE.AND P0, PT, R165, UR4, PT ;  /* 0x00000004a5007c0c */ /* 0x000fc4000bf06270 */
[----:B------:R-:W-:Y:S01]  /*14710*/  @!P3 LEA.HI.X R9, R171, R12, R172, 0x2, P6 ;  /* 0x0000000cab09b211 */ /* 0x000fe200030f14ac */
[----:B------:R1:W-:Y:S04]  /*14720*/  @!P4 ST.E.64 desc[UR42][R6.64], R106 ;  /* 0x0000006a0600c985 */ /* 0x0003e8000c101b2a */
[----:B------:R2:W-:Y:S01]  /*14730*/  @!P3 ST.E.64 desc[UR42][R8.64], R110 ;  /* 0x0000006e0800b985 */ /* 0x0005e2000c101b2a */
[----:B------:R-:W-:Y:S02]  /*14740*/  ISETP.GE.AND P3, PT, R163, UR4, PT ;  /* 0x00000004a3007c0c */ /* 0x000fe4000bf66270 */
[-C--:B0-----:R-:W-:Y:S02]  /*14750*/  @!P2 LEA R4, P4, R169, R0.reuse, 0x2 ;  /* 0x00000000a904a211 */ /* 0x081fe400078810ff */
[----:B-1----:R-:W-:-:S02]  /*14760*/  @!P1 LEA R6, P5, R167, R0, 0x2 ;  /* 0x00000000a7069211 */ /* 0x002fc400078a10ff */
[----:B------:R-:W-:Y:S02]  /*14770*/  @!P2 LEA.HI.X R5, R169, R12, R170, 0x2, P4 ;  /* 0x0000000ca905a211 */ /* 0x000fe400020f14aa */
[----:B------:R-:W-:Y:S02]  /*14780*/  ISETP.GE.AND P4, PT, R161, UR4, PT ;  /* 0x00000004a1007c0c */ /* 0x000fe4000bf86270 */
[----:B--2---:R-:W-:Y:S01]  /*14790*/  @!P0 LEA R8, P6, R165, R0, 0x2 ;  /* 0x00000000a5088211 */ /* 0x004fe200078c10ff */
[----:B------:R0:W-:Y:S01]  /*147a0*/  @!P2 ST.E.64 desc[UR42][R4.64], R114 ;  /* 0x000000720400a985 */ /* 0x0001e2000c101b2a */
[-C--:B------:R-:W-:Y:S02]  /*147b0*/  @!P1 LEA.HI.X R7, R167, R12.reuse, R168, 0x2, P5 ;  /* 0x0000000ca7079211 */ /* 0x080fe400028f14a8 */
[----:B------:R-:W-:Y:S02]  /*147c0*/  @!P0 LEA.HI.X R9, R165, R12, R166, 0x2, P6 ;  /* 0x0000000ca5098211 */ /* 0x000fe400030f14a6 */
[----:B------:R-:W-:Y:S01]  /*147d0*/  ISETP.GE.AND P2, PT, R159, UR4, PT ;  /* 0x000000049f007c0c */ /* 0x000fe2000bf46270 */
[----:B------:R1:W-:Y:S01]  /*147e0*/  @!P1 ST.E.64 desc[UR42][R6.64], R118 ;  /* 0x0000007606009985 */ /* 0x0003e2000c101b2a */
[----:B------:R-:W-:-:S03]  /*147f0*/  ISETP.GE.AND P1, PT, R157, UR4, PT ;  /* 0x000000049d007c0c */ /* 0x000fc6000bf26270 */
[----:B------:R2:W-:Y:S01]  /*14800*/  @!P0 ST.E.64 desc[UR42][R8.64], R122 ;  /* 0x0000007a08008985 */ /* 0x0005e2000c101b2a */
[----:B------:R-:W-:Y:S02]  /*14810*/  ISETP.GE.AND P0, PT, R155, UR4, PT ;  /* 0x000000049b007c0c */ /* 0x000fe4000bf06270 */
[----:B0-----:R-:W-:-:S04]  /*14820*/  @!P4 LEA R4, P6, R161, R0, 0x2 ;  /* 0x00000000a104c211 */ /* 0x001fc800078c10ff */
[----:B------:R-:W-:Y:S02]  /*14830*/  @!P4 LEA.HI.X R5, R161, R12, R162, 0x2, P6 ;  /* 0x0000000ca105c211 */ /* 0x000fe400030f14a2 */
[----:B-1----:R-:W-:-:S04]  /*14840*/  @!P3 LEA R6, P5, R163, R0, 0x2 ;  /* 0x00000000a306b211 */ /* 0x002fc800078a10ff */
[----:B------:R-:W-:Y:S02]  /*14850*/  @!P3 LEA.HI.X R7, R163, R12, R164, 0x2, P5 ;  /* 0x0000000ca307b211 */ /* 0x000fe400028f14a4 */
[----:B------:R-:W-:-:S03]  /*14860*/  ISETP.GE.AND P5, PT, R153, UR4, PT ;  /* 0x0000000499007c0c */ /* 0x000fc6000bfa6270 */
[----:B------:R0:W-:Y:S04]  /*14870*/  @!P3 ST.E.64 desc[UR42][R6.64], R126 ;  /* 0x0000007e0600b985 */ /* 0x0001e8000c101b2a */
[----:B------:R1:W-:Y:S01]  /*14880*/  @!P4 ST.E.64 desc[UR42][R4.64], R130 ;  /* 0x000000820400c985 */ /* 0x0003e2000c101b2a */
[----:B--2---:R-:W-:-:S04]  /*14890*/  @!P0 LEA R8, P4, R155, R0, 0x2 ;  /* 0x000000009b088211 */ /* 0x004fc800078810ff */
[----:B------:R-:W-:Y:S02]  /*148a0*/  @!P0 LEA.HI.X R9, R155, R12, R156, 0x2, P4 ;  /* 0x0000000c9b098211 */ /* 0x000fe400020f149c */
[-C--:B0-----:R-:W-:Y:S02]  /*148b0*/  @!P2 LEA R6, P3, R159, R0.reuse, 0x2 ;  /* 0x000000009f06a211 */ /* 0x081fe400078610ff */
[----:B-1----:R-:W-:Y:S02]  /*148c0*/  @!P1 LEA R4, P6, R157, R0, 0x2 ;  /* 0x000000009d049211 */ /* 0x002fe400078c10ff */
[----:B------:R-:W-:Y:S02]  /*148d0*/  @!P2 LEA.HI.X R7, R159, R12, R160, 0x2, P3 ;  /* 0x0000000c9f07a211 */ /* 0x000fe400018f14a0 */
[----:B------:R-:W-:Y:S02]  /*148e0*/  @!P5 LEA R10, P3, R153, R0, 0x2 ;  /* 0x00000000990ad211 */ /* 0x000fe400078610ff */
[-C--:B------:R-:W-:Y:S01]  /*148f0*/  @!P1 LEA.HI.X R5, R157, R12.reuse, R158, 0x2, P6 ;  /* 0x0000000c9d059211 */ /* 0x080fe200030f149e */
[----:B------:R0:W-:Y:S01]  /*14900*/  @!P2 ST.E.64 desc[UR42][R6.64], R134 ;  /* 0x000000860600a985 */ /* 0x0001e2000c101b2a */
[----:B------:R-:W-:-:S03]  /*14910*/  @!P5 LEA.HI.X R11, R153, R12, R154, 0x2, P3 ;  /* 0x0000000c990bd211 */ /* 0x000fc600018f149a */
[----:B------:R0:W-:Y:S04]  /*14920*/  @!P1 ST.E.64 desc[UR42][R4.64], R138 ;  /* 0x0000008a04009985 */ /* 0x0001e8000c101b2a */
[----:B------:R0:W-:Y:S01]  /*14930*/  @!P0 ST.E.64 desc[UR42][R8.64], R142 ;  /* 0x0000008e08008985 */ /* 0x0001e2000c101b2a */
[----:B------:R-:W-:-:S03]  /*14940*/  ISETP.GE.AND P0, PT, R84, UR4, PT ;  /* 0x0000000454007c0c */ /* 0x000fc6000bf06270 */
[----:B------:R0:W-:Y:S10]  /*14950*/  @!P5 ST.E.64 desc[UR42][R10.64], R146 ;  /* 0x000000920a00d985 */ /* 0x0001f4000c101b2a */
[----:B------:R-:W-:Y:S05]  /*14960*/  @P0 BRA `(.L_x_1372) ;  /* 0x0000001000240947 */ /* 0x000fea0003800000 */
[----:B0-----:R-:W-:-:S04]  /*14970*/  LEA R4, P0, R84, R0, 0x2 ;  /* 0x0000000054047211 */ /* 0x001fc800078010ff */
[----:B------:R-:W-:-:S05]  /*14980*/  LEA.HI.X R5, R84, R12, R152, 0x2, P0 ;  /* 0x0000000c54057211 */ /* 0x000fca00000f1498 */
[----:B------:R0:W-:Y:S01]  /*14990*/  ST.E.64 desc[UR42][R4.64], R150 ;  /* 0x0000009604007985 */ /* 0x0001e2000c101b2a */
[----:B------:R-:W-:Y:S05]  /*149a0*/  BRA `(.L_x_1372) ;  /* 0x0000001000147947 */ /* 0x000fea0003800000 */
.L_x_1366:
[----:B------:R-:W2:Y:S01]  /*149b0*/  LDL.LU R6, [R1+0x38] ;  /* 0x0000380001067983 */ /* 0x000ea20000300800 */
[----:B------:R-:W-:Y:S01]  /*149c0*/  ULDC.64 UR6, c[0x0][0xd08] ;  /* 0x0003420000067ab9 */ /* 0x000fe20000000a00 */
[----:B------:R-:W-:Y:S02]  /*149d0*/  ULDC.64 UR4, c[0x0][0xd00] ;  /* 0x0003400000047ab9 */ /* 0x000fe40000000a00 */
[----:B------:R-:W3:Y:S04]  /*149e0*/  LDL.LU R0, [R1+0x3c] ;  /* 0x00003c0001007983 */ /* 0x000ee80000300800 */
[----:B------:R-:W4:Y:S01]  /*149f0*/  LDL R9, [R1+0x34] ;  /* 0x0000340001097983 */ /* 0x000f220000100800 */
[----:B------:R-:W-:Y:S01]  /*14a00*/  ISETP.NE.U32.AND P1, PT, RZ, UR6, PT ;  /* 0x00000006ff007c0c */ /* 0x000fe2000bf25070 */
[----:B------:R-:W-:Y:S01]  /*14a10*/  IMAD.MOV.U32 R3, RZ, RZ, RZ ;  /* 0x000000ffff037224 */ /* 0x000fe200078e00ff */
[----:B------:R-:W-:-:S02]  /*14a20*/  ISETP.NE.U32.AND P0, PT, RZ, UR4, PT ;  /* 0x00000004ff007c0c */ /* 0x000fc4000bf05070 */
[----:B------:R-:W-:Y:S02]  /*14a30*/  ISETP.NE.AND.EX P1, PT, RZ, UR7, PT, P1 ;  /* 0x00000007ff007c0c */ /* 0x000fe4000bf25310 */
[----:B------:R-:W-:Y:S01]  /*14a40*/  ISETP.NE.AND.EX P0, PT, RZ, UR5, PT, P0 ;  /* 0x00000005ff007c0c */ /* 0x000fe2000bf05300 */
[----:B------:R-:W0:Y:S01]  /*14a50*/  S2R R8, SR_TID.X ;  /* 0x0000000000087919 */ /* 0x000e220000002100 */
[----:B--2---:R-:W-:-:S04]  /*14a60*/  IADD3 R4, P2, R6, UR4, RZ ;  /* 0x0000000406047c10 */ /* 0x004fc8000ff5e0ff */
[----:B---3--:R-:W-:-:S05]  /*14a70*/  IADD3.X R5, R0, UR5, RZ, P2, !PT ;  /* 0x0000000500057c10 */ /* 0x008fca00097fe4ff */
[----:B------:R-:W-:Y:S01]  /*14a80*/  @P1 IADD3 R6, P2, R6, UR6, RZ ;  /* 0x0000000606061c10 */ /* 0x000fe2000ff5e0ff */
[----:B------:R-:W-:Y:S01]  /*14a90*/  ULDC UR4, c[0x0][0xb88] ;  /* 0x0002e20000047ab9 */ /* 0x000fe20000000800 */
[----:B------:R2:W5:Y:S02]  /*14aa0*/  @P0 LDG.E R3, desc[UR42][R4.64] ;  /* 0x0000002a04030981 */ /* 0x000564000c1e1900 */
[----:B------:R-:W-:Y:S01]  /*14ab0*/  @P1 IADD3.X R7, R0, UR7, RZ, P2, !PT ;  /* 0x0000000700071c10 */ /* 0x000fe200097fe4ff */
[----:B------:R-:W-:-:S06]  /*14ac0*/  IMAD.U32 R0, RZ, RZ, UR4 ;  /* 0x00000004ff007e24 */ /* 0x000fcc000f8e00ff */
[----:B------:R2:W5:Y:S01]  /*14ad0*/  @P1 LDG.E R0, desc[UR42][R6.64] ;  /* 0x0000002a06001981 */ /* 0x000562000c1e1900 */
[----:B----4-:R-:W-:Y:S01]  /*14ae0*/  ISETP.NE.AND P2, PT, R9, RZ, PT ;  /* 0x000000ff0900720c */ /* 0x010fe20003f45270 */
[----:B0-----:R-:W-:-:S05]  /*14af0*/  VIADD R32, R8, 0xffffff80 ;  /* 0xffffff8008207836 */ /* 0x001fca0000000000 */
[----:B------:R-:W-:-:S07]  /*14b00*/  ISETP.GT.AND P3, PT, R32, 0x3f, PT ;  /* 0x0000003f2000780c */ /* 0x000fce0003f64270 */
[----:B------:R-:W0:Y:S02]  /*14b10*/  @!P2 LDC R9, c[0x0][0xbd4] ;  /* 0x0002f500ff09ab82 */ /* 0x000e240000000800 */
[----:B0-----:R2:W-:Y:S01]  /*14b20*/  @!P2 STL [R1+0x34], R9 ;  /* 0x000034090100a387 */ /* 0x0015e20000100800 */
[----:B------:R-:W-:Y:S01]  /*14b30*/  ISETP.GT.AND P2, PT, R9, 0x1, PT ;  /* 0x000000010900780c */ /* 0x000fe20003f44270 */
[----:B------:R-:W-:-:S12]  /*14b40*/  @P1 BRA `(.L_x_1375) ;  /* 0x0000000000101947 */ /* 0x000fd80003800000 */
[----:B------:R-:W-:Y:S05]  /*14b50*/  @!P0 BRA `(.L_x_1375) ;  /* 0x00000000000c8947 */ /* 0x000fea0003800000 */
[----:B--2---:R-:W2:Y:S04]  /*14b60*/  LDG.E R7, desc[UR42][R4.64] ;  /* 0x0000002a04077981 */ /* 0x004ea8000c1e1900 */
[----:B-----5:R-:W2:Y:S02]  /*14b70*/  LDG.E R0, desc[UR42][R4.64+0x4] ;  /* 0x0000042a04007981 */ /* 0x020ea4000c1e1900 */
[----:B--2---:R-:W-:-:S07]  /*14b80*/  IMAD.IADD R0, R0, 0x1, -R7 ;  /* 0x0000000100007824 */ /* 0x004fce00078e0a07 */
.L_x_1375:
[----:B--2---:R-:W2:Y:S04]  /*14b90*/  LDL.LU R5, [R1+0x30] ;  /* 0x0000300001057983 */ /* 0x004ea80000300800 */
[----:B------:R-:W3:Y:S01]  /*14ba0*/  LDL.LU R4, [R1+0x50] ;  /* 0x0000500001047983 */ /* 0x000ee20000300800 */
[----:B------:R-:W-:Y:S01]  /*14bb0*/  BSSY B1, `(.L_x_1376) ;  /* 0x0000039000017945 */ /* 0x000fe20003800000 */
[----:B-----5:R-:W-:Y:S02]  /*14bc0*/  SHF.R.S32.HI R26, RZ, 0x1f, R3 ;  /* 0x0000001fff1a7819 */ /* 0x020fe40000011403 */
[----:B--2---:R-:W-:Y:S02]  /*14bd0*/  SEL R29, R5, RZ, !P0 ;  /* 0x000000ff051d7207 */ /* 0x004fe40004000000 */
[----:B---3--:R-:W-:Y:S01]  /*14be0*/  SEL R28, R4, RZ, !P0 ;  /* 0x000000ff041c7207 */ /* 0x008fe20004000000 */
[----:B------:R-:W-:Y:S06]  /*14bf0*/  @P3 BRA `(.L_x_1377) ;  /* 0x0000000000d03947 */ /* 0x000fec0003800000 */
[----:B------:R-:W2:Y:S01]  /*14c00*/  LDL R5, [R1+0x40] ;  /* 0x0000400001057983 */ /* 0x000ea20000100800 */
[----:B------:R-:W0:Y:S01]  /*14c10*/  LDC R31, c[0x0][0xce8] ;  /* 0x00033a00ff1f7b82 */ /* 0x000e220000000800 */
[----:B------:R-:W2:Y:S02]  /*14c20*/  S2R R4, SR_TID.X ;  /* 0x0000000000047919 */ /* 0x000ea40000002100 */
[----:B--2---:R-:W-:Y:S02]  /*14c30*/  IMAD R4, R5, 0x40, R4 ;  /* 0x0000004005047824 */ /* 0x004fe400078e0204 */
[----:B0-----:R-:W-:Y:S02]  /*14c40*/  IMAD R5, R0, R31, RZ ;  /* 0x0000001f00057224 */ /* 0x001fe400078e02ff */
[----:B------:R-:W-:-:S05]  /*14c50*/  VIADD R30, R4, 0xffffff80 ;  /* 0xffffff80041e7836 */ /* 0x000fca0000000000 */
[----:B------:R-:W-:-:S13]  /*14c60*/  ISETP.GE.AND P0, PT, R30, R5, PT ;  /* 0x000000051e00720c */ /* 0x000fda0003f06270 */
[----:B------:R-:W-:Y:S05]  /*14c70*/  @P0 BRA `(.L_x_1377) ;  /* 0x0000000000b00947 */ /* 0x000fea0003800000 */
[----:B------:R-:W2:Y:S01]  /*14c80*/  LDL.LU R33, [R1+0x48] ;  /* 0x0000480001217983 */ /* 0x000ea20000300800 */
[----:B------:R-:W-:Y:S01]  /*14c90*/  IMAD.MOV.U32 R24, RZ, RZ, 0xab8 ;  /* 0x00000ab8ff187424 */ /* 0x000fe200078e00ff */
[----:B------:R-:W-:Y:S01]  /*14ca0*/  ISETP.GT.AND P0, PT, R9, 0x1, PT ;  /* 0x000000010900780c */ /* 0x000fe20003f04270 */
[----:B------:R-:W0:Y:S01]  /*14cb0*/  LDC.64 R10, c[0x0][0xca8] ;  /* 0x00032a00ff0a7b82 */ /* 0x000e220000000a00 */
[----:B------:R-:W-:Y:S01]  /*14cc0*/  ISETP.NE.AND P1, PT, R31, 0x1, PT ;  /* 0x000000011f00780c */ /* 0x000fe20003f25270 */
[----:B------:R-:W-:Y:S01]  /*14cd0*/  IMAD.MOV.U32 R21, RZ, RZ, R30 ;  /* 0x000000ffff157224 */ /* 0x000fe200078e001e */
[----:B------:R-:W-:-:S05]  /*14ce0*/  SEL R24, R24, 0xa78, P0 ;  /* 0x00000a7818187807 */ /* 0x000fca0000000000 */
[----:B------:R-:W3:Y:S08]  /*14cf0*/  LDC.64 R4, c[0x0][R24+0x220] ;  /* 0x0000880018047b82 */ /* 0x000ef00000000a00 */
[----:B-1----:R-:W1:Y:S08]  /*14d00*/  LDC.64 R12, c[0x0][R24+0x218] ;  /* 0x00008600180c7b82 */ /* 0x002e700000000a00 */
[----:B------:R-:W4:Y:S08]  /*14d10*/  LDC.64 R6, c[0x0][R24+0x228] ;  /* 0x00008a0018067b82 */ /* 0x000f300000000a00 */
[----:B------:R-:W5:Y:S08]  /*14d20*/  @P1 LDC R15, c[0x0][0xcec] ;  /* 0x00033b00ff0f1b82 */ /* 0x000f700000000800 */
[----:B------:R-:W4:Y:S08]  /*14d30*/  LDC.64 R8, c[0x0][R24+0x210] ;  /* 0x0000840018087b82 */ /* 0x000f300000000a00 */
[----:B------:R-:W4:Y:S01]  /*14d40*/  @P1 LDC R27, c[0x0][0xcf0] ;  /* 0x00033c00ff1b1b82 */ /* 0x000f220000000800 */
[----:B-----5:R-:W-:-:S07]  /*14d50*/  @P1 IMAD.HI.U32 R20, R30, R15, RZ ;  /* 0x0000000f1e141227 */ /* 0x020fce00078e00ff */
[----:B0-----:R-:W0:Y:S01]  /*14d60*/  @!P0 LDC R10, c[0x0][0xc50] ;  /* 0x00031400ff0a8b82 */ /* 0x001e220000000800 */
[-C--:B---3--:R-:W-:Y:S02]  /*14d70*/  IMAD R5, R5, R29.reuse, RZ ;  /* 0x0000001d05057224 */ /* 0x088fe400078e02ff */
[----:B------:R-:W-:-:S05]  /*14d80*/  IMAD.WIDE.U32 R14, R4, R29, RZ ;  /* 0x0000001d040e7225 */ /* 0x000fca00078e00ff */
[----:B------:R-:W3:Y:S01]  /*14d90*/  @!P0 LDC R11, c[0x0][0xc54] ;  /* 0x00031500ff0b8b82 */ /* 0x000ee20000000800 */
[-C--:B-1----:R-:W-:Y:S02]  /*14da0*/  IMAD R25, R13, R184.reuse, RZ ;  /* 0x000000b80d197224 */ /* 0x082fe400078e02ff */
        /* <DEDUP_REMOVED lines=23> */
[----:B---3--:R-:W-:-:S05]  /*14f20*/  LEA.HI.X R11, R6, R11, R4, 0x2, P0 ;  /* 0x0000000b060b7211 */ /* 0x008fca00000f1404 */
[----:B------:R0:W-:Y:S02]  /*14f30*/  STG.E desc[UR42][R10.64], R5 ;  /* 0x000000050a007986 */ /* 0x0001e4000c10192a */
.L_x_1377:
[----:B------:R-:W-:Y:S05]  /*14f40*/  BSYNC B1 ;  /* 0x0000000000017941 */ /* 0x000fea0003800000 */
.L_x_1376:
[----:B------:R-:W-:Y:S05]  /*14f50*/  @P2 BRA `(.L_x_1372) ;  /* 0x0000000800a82947 */ /* 0x000fea0003800000 */
[----:B0-----:R-:W2:Y:S01]  /*14f60*/  LDL.LU R10, [R1+0x40] ;  /* 0x00004000010a7983 */ /* 0x001ea20000300800 */
[----:B------:R-:W0:Y:S01]  /*14f70*/  LDC R11, c[0x0][0xce8] ;  /* 0x00033a00ff0b7b82 */ /* 0x000e220000000800 */
[----:B------:R-:W-:Y:S01]  /*14f80*/  ULDC.64 UR4, c[0x0][0xba0] ;  /* 0x0002e80000047ab9 */ /* 0x000fe20000000a00 */
[----:B------:R-:W-:Y:S01]  /*14f90*/  SHF.R.S32.HI R9, RZ, 0x1f, R32 ;  /* 0x0000001fff097819 */ /* 0x000fe20000011420 */
[----:B------:R-:W-:Y:S01]  /*14fa0*/  IMAD R6, R26, UR4, RZ ;  /* 0x000000041a067c24 */ /* 0x000fe2000f8e02ff */
[----:B------:R-:W-:Y:S01]  /*14fb0*/  BSSY B1, `(.L_x_1378) ;  /* 0x0000080000017945 */ /* 0x000fe20003800000 */
[----:B------:R-:W-:-:S04]  /*14fc0*/  IMAD.WIDE.U32 R4, R3, UR4, RZ ;  /* 0x0000000403047c25 */ /* 0x000fc8000f8e00ff */
[----:B------:R-:W-:Y:S01]  /*14fd0*/  IMAD R7, R3, UR5, R6 ;  /* 0x0000000503077c24 */ /* 0x000fe2000f8e0206 */
[----:B------:R-:W-:Y:S01]  /*14fe0*/  LEA.HI R6, R9, R32, RZ, 0x3 ;  /* 0x0000002009067211 */ /* 0x000fe200078f18ff */
[----:B------:R-:W3:Y:S01]  /*14ff0*/  LDC R3, c[0x0][0xbc8] ;  /* 0x0002f200ff037b82 */ /* 0x000ee20000000800 */
[----:B------:R-:W-:Y:S01]  /*15000*/  ULDC.64 UR4, c[0x0][0xbe8] ;  /* 0x0002fa0000047ab9 */ /* 0x000fe20000000a00 */
[----:B------:R-:W-:Y:S01]  /*15010*/  IMAD.IADD R5, R5, 0x1, R7 ;  /* 0x0000000105057824 */ /* 0x000fe200078e0207 */
[----:B------:R-:W-:Y:S01]  /*15020*/  LOP3.LUT R7, R6, 0xfffffff8, RZ, 0xc0, !PT ;  /* 0xfffffff806077812 */ /* 0x000fe200078ec0ff */
[----:B------:R-:W-:Y:S01]  /*15030*/  VIADD R40, R192, 0x40 ;  /* 0x00000040c0287836 */ /* 0x000fe20000000000 */
[----:B------:R-:W-:Y:S01]  /*15040*/  SHF.R.S32.HI R20, RZ, 0x3, R6 ;  /* 0x00000003ff147819 */ /* 0x000fe20000011406 */
[----:B------:R-:W-:-:S04]  /*15050*/  IMAD.WIDE.U32 R4, R184, UR4, R4 ;  /* 0x00000004b8047c25 */ /* 0x000fc8000f8e0004 */
[----:B------:R-:W-:Y:S02]  /*15060*/  IMAD.IADD R7, R32, 0x1, -R7 ;  /* 0x0000000120077824 */ /* 0x000fe400078e0a07 */
[----:B------:R-:W-:Y:S01]  /*15070*/  IMAD R5, R184, UR5, R5 ;  /* 0x00000005b8057c24 */ /* 0x000fe2000f8e0205 */
[----:B0-----:R-:W-:Y:S01]  /*15080*/  ISETP.NE.AND P0, PT, R11, 0x1, PT ;  /* 0x000000010b00780c */ /* 0x001fe20003f05270 */
[----:B------:R-:W-:Y:S01]  /*15090*/  IMAD R8, R7, 0x20, R20 ;  /* 0x0000002007087824 */ /* 0x000fe200078e0214 */
[----:B------:R-:W-:Y:S01]  /*150a0*/  ULDC.64 UR4, c[0x0][0xbf0] ;  /* 0x0002fc0000047ab9 */ /* 0x000fe20000000a00 */
[----:B------:R-:W-:Y:S02]  /*150b0*/  VIADD R38, R192, 0x80 ;  /* 0x00000080c0267836 */ /* 0x000fe40000000000 */
[----:B------:R-:W-:Y:S02]  /*150c0*/  IMAD R6, R28, UR4, RZ ;  /* 0x000000041c067c24 */ /* 0x000fe4000f8e02ff */
[----:B------:R-:W-:Y:S01]  /*150d0*/  IMAD.WIDE.U32 R4, R29, UR4, R4 ;  /* 0x000000041d047c25 */ /* 0x000fe2000f8e0004 */
[----:B---3--:R-:W-:-:S03]  /*150e0*/  ISETP.GE.AND P1, PT, R40, R3, PT ;  /* 0x000000032800720c */ /* 0x008fc60003f26270 */
[----:B------:R-:W-:Y:S02]  /*150f0*/  IMAD R7, R29, UR5, R6 ;  /* 0x000000051d077c24 */ /* 0x000fe4000f8e0206 */
[----:B------:R-:W0:Y:S01]  /*15100*/  @P0 LDC R9, c[0x0][0xcec] ;  /* 0x00033b00ff090b82 */ /* 0x000e220000000800 */
[C---:B------:R-:W-:Y:S01]  /*15110*/  ISETP.GE.AND P2, PT, R192.reuse, R3, PT ;  /* 0x00000003c000720c */ /* 0x040fe20003f46270 */
[C---:B------:R-:W-:Y:S01]  /*15120*/  VIADD R36, R192.reuse, 0xc0 ;  /* 0x000000c0c0247836 */ /* 0x040fe20000000000 */
[----:B------:R-:W-:Y:S01]  /*15130*/  ULDC.64 UR4, c[0x0][0xbe0] ;  /* 0x0002f80000047ab9 */ /* 0x000fe20000000a00 */
[----:B------:R-:W-:Y:S02]  /*15140*/  IMAD.IADD R5, R5, 0x1, R7 ;  /* 0x0000000105057824 */ /* 0x000fe400078e0207 */
[----:B------:R-:W-:Y:S02]  /*15150*/  VIADD R34, R192, 0x100 ;  /* 0x00000100c0227836 */ /* 0x000fe40000000000 */
[----:B------:R-:W3:Y:S01]  /*15160*/  @P0 LDC R13, c[0x0][0xcf0] ;  /* 0x00033c00ff0d0b82 */ /* 0x000ee20000000800 */
[----:B------:R-:W-:-:S02]  /*15170*/  IMAD R21, R0, R11, RZ ;  /* 0x0000000b00157224 */ /* 0x000fc400078e02ff */
[C---:B------:R-:W-:Y:S02]  /*15180*/  VIADD R31, R192.reuse, 0x140 ;  /* 0x00000140c01f7836 */ /* 0x040fe40000000000 */
[C---:B------:R-:W-:Y:S02]  /*15190*/  VIADD R27, R192.reuse, 0x180 ;  /* 0x00000180c01b7836 */ /* 0x040fe40000000000 */
[C---:B------:R-:W-:Y:S02]  /*151a0*/  VIADD R24, R192.reuse, 0x1c0 ;  /* 0x000001c0c0187836 */ /* 0x040fe40000000000 */
[C---:B------:R-:W-:Y:S02]  /*151b0*/  VIADD R25, R192.reuse, 0x1c0 ;  /* 0x000001c0c0197836 */ /* 0x040fe40000000000 */
        /* <DEDUP_REMOVED lines=10> */
[----:B------:R-:W-:-:S02]  /*15260*/  SHF.R.S32.HI R37, RZ, 0x1f, R37 ;  /* 0x0000001fff257819 */ /* 0x000fc40000011425 */
[----:B------:R-:W-:Y:S02]  /*15270*/  SHF.R.S32.HI R39, RZ, 0x1f, R39 ;  /* 0x0000001fff277819 */ /* 0x000fe40000011427 */
[----:B------:R-:W-:Y:S01]  /*15280*/  SHF.R.S32.HI R41, RZ, 0x1f, R41 ;  /* 0x0000001fff297819 */ /* 0x000fe20000011429 */
[C---:B--2---:R-:W-:Y:S02]  /*15290*/  IMAD R8, R10.reuse, 0x40, R8 ;  /* 0x000000400a087824 */ /* 0x044fe400078e0208 */
[----:B------:R-:W-:Y:S01]  /*152a0*/  IMAD R20, R10, 0x40, R20 ;  /* 0x000000400a147824 */ /* 0x000fe200078e0214 */
[----:B------:R-:W-:Y:S01]  /*152b0*/  SEL R10, RZ, 0xffffffff, P1 ;  /* 0xffffffffff0a7807 */ /* 0x000fe20000800000 */
[----:B0-----:R-:W-:Y:S01]  /*152c0*/  @P0 IMAD.HI.U32 R6, R8, R9, RZ ;  /* 0x0000000908060227 */ /* 0x001fe200078e00ff */
[----:B------:R-:W-:Y:S02]  /*152d0*/  ISETP.GE.AND P1, PT, R38, R3, PT ;  /* 0x000000032600720c */ /* 0x000fe40003f26270 */
[----:B------:R-:W-:Y:S01]  /*152e0*/  SEL R9, RZ, 0x1, P2 ;  /* 0x00000001ff097807 */ /* 0x000fe20001000000 */
[----:B------:R-:W-:Y:S01]  /*152f0*/  IMAD.MOV.U32 R7, RZ, RZ, R8 ;  /* 0x000000ffff077224 */ /* 0x000fe200078e0008 */
[----:B---3--:R-:W-:Y:S01]  /*15300*/  @P0 SHF.R.U32.HI R7, RZ, R13, R6 ;  /* 0x0000000dff070219 */ /* 0x008fe20000011606 */
[----:B------:R-:W-:Y:S01]  /*15310*/  IMAD.SHL.U32 R10, R10, 0x2, RZ ;  /* 0x000000020a0a7824 */ /* 0x000fe200078e00ff */
[----:B-1----:R-:W-:-:S02]  /*15320*/  SEL R12, RZ, 0xffffffff, P1 ;  /* 0xffffffffff0c7807 */ /* 0x002fc40000800000 */
[----:B------:R-:W-:Y:S01]  /*15330*/  SHF.R.S32.HI R6, RZ, 0x1f, R7 ;  /* 0x0000001fff067819 */ /* 0x000fe20000011407 */
[----:B------:R-:W-:Y:S01]  /*15340*/  IMAD.WIDE.U32 R4, R7, UR4, R4 ;  /* 0x0000000407047c25 */ /* 0x000fe2000f8e0004 */
[----:B------:R-:W-:Y:S02]  /*15350*/  LOP3.LUT R10, R10, 0x2, R9, 0xe2, !PT ;  /* 0x000000020a0a7812 */ /* 0x000fe400078ee209 */
[-C--:B------:R-:W-:Y:S01]  /*15360*/  ISETP.GE.AND P0, PT, R36, R3.reuse, PT ;  /* 0x000000032400720c */ /* 0x080fe20003f06270 */
[----:B------:R-:W-:Y:S01]  /*15370*/  IMAD.MOV R9, RZ, RZ, -R7 ;  /* 0x000000ffff097224 */ /* 0x000fe200078e0a07 */
[-C--:B------:R-:W-:Y:S01]  /*15380*/  ISETP.GE.AND P1, PT, R34, R3.reuse, PT ;  /* 0x000000032200720c */ /* 0x080fe20003f26270 */
[----:B------:R-:W-:Y:S01]  /*15390*/  IMAD.SHL.U32 R13, R12, 0x4, RZ ;  /* 0x000000040c0d7824 */ /* 0x000fe200078e00ff */
[----:B------:R-:W-:Y:S01]  /*153a0*/  SEL R0, RZ, 0xffffffff, P0 ;  /* 0xffffffffff007807 */ /* 0x000fe20000000000 */
[----:B------:R-:W-:Y:S01]  /*153b0*/  IMAD R6, R6, UR4, RZ ;  /* 0x0000000406067c24 */ /* 0x000fe2000f8e02ff */
[----:B------:R-:W-:Y:S01]  /*153c0*/  ISETP.GE.AND P0, PT, R31, R3, PT ;  /* 0x000000031f00720c */ /* 0x000fe20003f06270 */
[----:B------:R-:W-:Y:S01]  /*153d0*/  IMAD R9, R11, R9, R8 ;  /* 0x000000090b097224 */ /* 0x000fe200078e0208 */
[----:B------:R-:W-:Y:S01]  /*153e0*/  LOP3.LUT R10, R13, 0x4, R10, 0xe2, !PT ;  /* 0x000000040d0a7812 */ /* 0x000fe200078ee20a */
[----:B------:R-:W-:Y:S01]  /*153f0*/  IMAD R11, R7, UR5, R6 ;  /* 0x00000005070b7c24 */ /* 0x000fe2000f8e0206 */
[----:B------:R-:W-:Y:S01]  /*15400*/  SEL R6, RZ, 0xffffffff, P1 ;  /* 0xffffffffff067807 */ /* 0x000fe20000800000 */
[----:B------:R-:W-:Y:S01]  /*15410*/  IMAD.SHL.U32 R13, R0, 0x8, RZ ;  /* 0x00000008000d7824 */ /* 0x000fe200078e00ff */
[----:B------:R-:W-:Y:S01]  /*15420*/  SHF.R.S32.HI R0, RZ, 0x1f, R9 ;  /* 0x0000001fff007819 */ /* 0x000fe20000011409 */
[----:B------:R-:W-:Y:S01]  /*15430*/  ULDC.64 UR4, c[0x0][0xbd8] ;  /* 0x0002f60000047ab9 */ /* 0x000fe20000000a00 */
[----:B------:R-:W-:Y:S01]  /*15440*/  IMAD.IADD R5, R5, 0x1, R11 ;  /* 0x0000000105057824 */ /* 0x000fe200078e020b */
[-C--:B------:R-:W-:Y:S01]  /*15450*/  ISETP.GE.AND P2, PT, R24, R3.reuse, PT ;  /* 0x000000031800720c */ /* 0x080fe20003f46270 */
[----:B------:R-:W-:Y:S01]  /*15460*/  IMAD.SHL.U32 R7, R6, 0x10, RZ ;  /* 0x0000001006077824 */ /* 0x000fe200078e00ff */
[----:B------:R-:W-:Y:S01]  /*15470*/  LOP3.LUT R10, R13, 0x8, R10, 0xe2, !PT ;  /* 0x000000080d0a7812 */ /* 0x000fe200078ee20a */
[----:B------:R-:W-:Y:S01]  /*15480*/  IMAD R0, R0, UR4, RZ ;  /* 0x0000000400007c24 */ /* 0x000fe2000f8e02ff */
[----:B------:R-:W-:Y:S01]  /*15490*/  SEL R6, RZ, 0xffffffff, P0 ;  /* 0xffffffffff067807 */ /* 0x000fe20000000000 */
[----:B------:R-:W-:Y:S01]  /*154a0*/  IMAD.WIDE.U32 R4, R9, UR4, R4 ;  /* 0x0000000409047c25 */ /* 0x000fe2000f8e0004 */
[----:B------:R-:W-:-:S02]  /*154b0*/  ISETP.GE.AND P0, PT, R27, R3, PT ;  /* 0x000000031b00720c */ /* 0x000fc40003f06270 */
[----:B------:R-:W-:Y:S01]  /*154c0*/  LOP3.LUT R10, R7, 0x10, R10, 0xe2, !PT ;  /* 0x00000010070a7812 */ /* 0x000fe200078ee20a */
[----:B------:R-:W-:Y:S01]  /*154d0*/  IMAD R7, R9, UR5, R0 ;  /* 0x0000000509077c24 */ /* 0x000fe2000f8e0200 */
[----:B------:R-:W-:Y:S01]  /*154e0*/  SEL R9, RZ, 0x40, P0 ;  /* 0x00000040ff097807 */ /* 0x000fe20000000000 */
[----:B------:R-:W-:Y:S01]  /*154f0*/  IMAD.SHL.U32 R11, R6, 0x20, RZ ;  /* 0x00000020060b7824 */ /* 0x000fe200078e00ff */
[----:B------:R-:W-:Y:S01]  /*15500*/  ISETP.GE.AND P0, PT, R20, R21, PT ;  /* 0x000000151400720c */ /* 0x000fe20003f06270 */
[----:B------:R-:W-:Y:S01]  /*15510*/  ULDC.64 UR4, c[0x0][0xb80] ;  /* 0x0002e00000047ab9 */ /* 0x000fe20000000a00 */
[----:B------:R-:W-:Y:S01]  /*15520*/  IMAD.IADD R5, R5, 0x1, R7 ;  /* 0x0000000105057824 */ /* 0x000fe200078e0207 */
[C---:B------:R-:W-:Y:S02]  /*15530*/  LEA R12, P1, R4.reuse, UR4, 0x1 ;  /* 0x00000004040c7c11 */ /* 0x040fe4000f8208ff */
[----:B------:R-:W-:Y:S02]  /*15540*/  LOP3.LUT R10, R11, 0x20, R10, 0xe2, !PT ;  /* 0x000000200b0a7812 */ /* 0x000fe400078ee20a */
[----:B------:R-:W-:-:S02]  /*15550*/  LEA.HI.X R13, R4, UR5, R5, 0x1, P1 ;  /* 0x00000005040d7c11 */ /* 0x000fc400088f0c05 */
[----:B------:R-:W-:Y:S02]  /*15560*/  LOP3.LUT R14, R10, R9, RZ, 0xfc, !PT ;  /* 0x000000090a0e7212 */ /* 0x000fe400078efcff */
[----:B------:R-:W-:Y:S01]  /*15570*/  SEL R7, RZ, 0x80, P2 ;  /* 0x00000080ff077807 */ /* 0x000fe20001000000 */
[----:B------:R0:W1:Y:S03]  /*15580*/  SHFL.IDX PT, R10, R12, RZ, 0x181f ;  /* 0x00181fff0c0a7589 */ /* 0x00006600000e0000 */
[----:B------:R-:W-:Y:S01]  /*15590*/  LOP3.LUT R15, R14, R7, RZ, 0xfc, !PT ;  /* 0x000000070e0f7212 */ /* 0x000fe200078efcff */
[----:B------:R0:W2:Y:S01]  /*155a0*/  SHFL.IDX PT, R11, R13, RZ, 0x181f ;  /* 0x00181fff0d0b7589 */ /* 0x0000a200000e0000 */
[----:B------:R-:W-:Y:S05]  /*155b0*/  @P0 BRA `(.L_x_1379) ;  /* 0x00000000007c0947 */ /* 0x000fea0003800000 */
        /* <DEDUP_REMOVED lines=31> */
.L_x_1379:
[----:B------:R-:W-:Y:S05]  /*157b0*/  BSYNC B1 ;  /* 0x0000000000017941 */ /* 0x000fea0003800000 */
.L_x_1378:
[----:B------:R-:W-:Y:S01]  /*157c0*/  VIADD R0, R20, 0x20 ;  /* 0x0000002014007836 */ /* 0x000fe20000000000 */
[----:B--23--:R2:W3:Y:S04]  /*157d0*/  SHFL.IDX PT, R11, R13, 0x1, 0x181f ;  /* 0x00381f000d0b7f89 */ /* 0x00c4e800000e0000 */
[----:B------:R-:W-:Y:S01]  /*157e0*/  ISETP.GE.AND P0, PT, R0, R21, PT ;  /* 0x000000150000720c */ /* 0x000fe20003f06270 */
[----:B-1----:R2:W4:-:S12]  /*157f0*/  SHFL.IDX PT, R10, R12, 0x1, 0x181f ;  /* 0x00381f000c0a7f89 */ /* 0x00251800000e0000 */
[----:B--2---:R-:W-:Y:S05]  /*15800*/  @P0 BRA `(.L_x_1372) ;  /* 0x00000000007c0947 */ /* 0x004fea0003800000 */
[-C--:B------:R-:W-:Y:S02]  /*15810*/  ISETP.GE.AND P6, PT, R192, R3.reuse, PT ;  /* 0x00000003c000720c */ /* 0x080fe40003fc6270 */
[-C--:B------:R-:W-:Y:S02]  /*15820*/  ISETP.GE.AND P5, PT, R40, R3.reuse, PT ;  /* 0x000000032800720c */ /* 0x080fe40003fa6270 */
[-C--:B------:R-:W-:Y:S02]  /*15830*/  ISETP.GE.AND P4, PT, R38, R3.reuse, PT ;  /* 0x000000032600720c */ /* 0x080fe40003f86270 */
[-C--:B------:R-:W-:Y:S02]  /*15840*/  ISETP.GE.AND P3, PT, R36, R3.reuse, PT ;  /* 0x000000032400720c */ /* 0x080fe40003f66270 */
[-C--:B------:R-:W-:Y:S02]  /*15850*/  ISETP.GE.AND P2, PT, R34, R3.reuse, PT ;  /* 0x000000032200720c */ /* 0x080fe40003f46270 */
[----:B------:R-:W-:-:S03]  /*15860*/  ISETP.GE.AND P1, PT, R31, R3, PT ;  /* 0x000000031f00720c */ /* 0x000fc60003f26270 */
[----:B---34-:R-:W-:Y:S02]  /*15870*/  @!P6 IMAD.WIDE R6, R192, 0x2, R10 ;  /* 0x00000002c006e825 */ /* 0x018fe400078e020a */
        /* <DEDUP_REMOVED lines=24> */
.L_x_1372:
[----:B------:R-:W-:Y:S05]  /*15a00*/  BSYNC B0 ;  /* 0x0000000000007941 */ /* 0x000fea0003800000 */
.L_x_1365:
[----:B------:R-:W-:Y:S02]  /*15a10*/  ULDC UR4, c[0x0][0xd3c] ;  /* 0x00034f0000047ab9 */ /* 0x000fe40000000800 */
[----:B------:R-:W-:-:S13]  /*15a20*/  ISETP.GE.AND P0, PT, R87, UR4, PT ;  /* 0x0000000457007c0c */ /* 0x000fda000bf06270 */
[----:B------:R-:W-:Y:S05]  /*15a30*/  @!P0 BRA `(.L_x_1380) ;  /* 0xfffffebc00d08947 */ /* 0x000fea000383ffff */
[----:B------:R-:W-:Y:S05]  /*15a40*/  BRA `(.L_x_1250) ;  /* 0x0000008800007947 */ /* 0x000fea0003800000 */
.L_x_1248:
        /* <DEDUP_REMOVED lines=16> */
.L_x_1381:
        /* <DEDUP_REMOVED lines=43> */
.L_x_1385:
        /* <DEDUP_REMOVED lines=37> */
.L_x_1383:
        /* <DEDUP_REMOVED lines=18> */
.L_x_1386:
[----:B-1----:R-:W-:Y:S01]  /*16170*/  IMAD R24, R24, UR5, R11 ;  /* 0x0000000518187c24 */ /* 0x002fe2000f8e020b */
[----:B0-----:R-:W-:Y:S01]  /*16180*/  IABS R5, R9 ;  /* 0x0000000900057213 */ /* 0x001fe20000000000 */
[----:B------:R-:W-:Y:S01]  /*16190*/  IMAD.MOV.U32 R11, RZ, RZ, R12 ;  /* 0x000000ffff0b7224 */ /* 0x000fe200078e000c */
[----:B------:R-:W-:Y:S01]  /*161a0*/  IABS R12, R6 ;  /* 0x00000006000c7213 */ /* 0x000fe20000000000 */
[----:B------:R-:W-:Y:S01]  /*161b0*/  IMAD.MOV.U32 R2, RZ, RZ, RZ ;  /* 0x000000ffff027224 */ /* 0x000fe200078e00ff */
[----:B------:R-:W-:Y:S01]  /*161c0*/  IADD3 R25, -R24, UR6, RZ ;  /* 0x0000000618197c10 */ /* 0x000fe2000fffe1ff */
[----:B------:R-:W-:Y:S01]  /*161d0*/  IMAD R11, R11, R4, RZ ;  /* 0x000000040b0b7224 */ /* 0x000fe200078e02ff */
[----:B------:R-:W0:Y:S01]  /*161e0*/  I2F.RP R8, R5 ;  /* 0x0000000500087306 */ /* 0x000e220000209400 */
[----:B------:R-:W-:Y:S01]  /*161f0*/  IMAD.MOV R12, RZ, RZ, -R12 ;  /* 0x000000ffff0c7224 */ /* 0x000fe200078e0a0c */
        /* <DEDUP_REMOVED lines=49> */
.L_x_1384:
[----:B------:R-:W-:Y:S02]  /*16510*/  IMAD.MOV.U32 R25, RZ, RZ, RZ ;  /* 0x000000ffff197224 */ /* 0x000fe400078e00ff */
[----:B------:R-:W-:Y:S02]  /*16520*/  IMAD.U32 R24, RZ, RZ, UR6 ;  /* 0x00000006ff187e24 */ /* 0x000fe4000f8e00ff */
[----:B------:R-:W-:-:S07]  /*16530*/  IMAD.MOV.U32 R26, RZ, RZ, RZ ;  /* 0x000000ffff1a7224 */ /* 0x000fce00078e00ff */
.L_x_1387:
[----:B------:R-:W-:-:S13]  /*16540*/  ISETP.NE.AND P0, PT, R7, RZ, PT ;  /* 0x000000ff0700720c */ /* 0x000fda0003f05270 */
[----:B------:R-:W0:Y:S01]  /*16550*/  @!P0 S2R R3, SR_CgaCtaId ;  /* 0x0000000000038919 */ /* 0x000e220000008800 */
[----:B------:R-:W-:-:S04]  /*16560*/  @!P0 MOV R2, 0x400 ;  /* 0x0000040000028802 */ /* 0x000fc80000000f00 */
[----:B0-----:R-:W-:-:S05]  /*16570*/  @!P0 LEA R2, R3, R2, 0x18 ;  /* 0x0000000203028211 */ /* 0x001fca00078ec0ff */
[----:B------:R1:W-:Y:S01]  /*16580*/  @!P0 STS.128 [R2+0x388d0], R24 ;  /* 0x0388d01802008388 */ /* 0x0003e20000000c00 */
[----:B------:R-:W-:Y:S06]  /*16590*/  BAR.ARV 0x5, 0x180 ;  /* 0x0146000000007b1d */ /* 0x000fec0000002000 */
.L_x_1382:
        /* <DEDUP_REMOVED lines=8> */
[----:B------:R1:W-:Y:S01]  /*16620*/  STL [R1+0x28], RZ ;  /* 0x000028ff01007387 */ /* 0x0003e20000100800 */
[----:B------:R-:W-:Y:S01]  /*16630*/  LOP3.LUT R4, R0, 0x7f, RZ, 0xc0, !PT ;  /* 0x0000007f00047812 */ /* 0x000fe200078ec0ff */
[----:B------:R-:W-:Y:S01]  /*16640*/  UMOV UR4, 0x400 ;  /* 0x0000040000047882 */ /* 0x000fe20000000000 */
[----:B------:R-:W-:Y:S01]  /*16650*/  BSSY B8, `(.L_x_1388) ;  /* 0x0000788000087945 */ /* 0x000fe20003800000 */
[C---:B------:R-:W-:Y:S01]  /*16660*/  LOP3.LUT R3, R2.reuse, 0x1f8, RZ, 0xc0, !PT ;  /* 0x000001f802037812 */ /* 0x040fe200078ec0ff */
[----:B------:R-:W-:Y:S01]  /*16670*/  IMAD.MOV.U32 R29, RZ, RZ, 0x1 ;  /* 0x00000001ff1d7424 */ /* 0x000fe200078e00ff */
[----:B------:R-:W-:Y:S01]  /*16680*/  LOP3.LUT R2, R2, 0x38, RZ, 0xc0, !PT ;  /* 0x0000003802027812 */ /* 0x000fe200078ec0ff */
[----:B------:R-:W-:Y:S01]  /*16690*/  IMAD.SHL.U32 R36, R4, 0x8, RZ ;  /* 0x0000000804247824 */ /* 0x000fe200078e00ff */
[----:B------:R-:W-:Y:S01]  /*166a0*/  LOP3.LUT R3, R3, 0x38, R0, 0x78, !PT ;  /* 0x0000003803037812 */ /* 0x000fe200078e7800 */
[----:B------:R-:W-:Y:S01]  /*166b0*/  IMAD.SHL.U32 R0, R0, 0x10, RZ ;  /* 0x0000001000007824 */ /* 0x000fe200078e00ff */
[----:B------:R-:W-:Y:S01]  /*166c0*/  ULDC.64 UR40, c[0x0][0x198] ;  /* 0x0000660000287ab9 */ /* 0x000fe20000000a00 */
[----:B------:R-:W-:Y:S01]  /*166d0*/  IMAD.MOV.U32 R19, RZ, RZ, RZ ;  /* 0x000000ffff137224 */ /* 0x000fe200078e00ff */
[----:B------:R-:W-:Y:S01]  /*166e0*/  LOP3.LUT R36, R3, 0x200, R36, 0xf8, !PT ;  /* 0x0000020003247812 */ /* 0x000fe200078ef824 */
[----:B------:R-:W-:Y:S01]  /*166f0*/  IMAD.MOV.U32 R22, RZ, RZ, RZ ;  /* 0x000000ffff167224 */ /* 0x000fe200078e00ff */
[----:B------:R-:W-:Y:S01]  /*16700*/  SHF.R.U32.HI R3, RZ, 0x3, R4 ;  /* 0x00000003ff037819 */ /* 0x000fe20000011604 */
[----:B------:R-:W-:Y:S01]  /*16710*/  IMAD.MOV.U32 R28, RZ, RZ, 0x1 ;  /* 0x00000001ff1c7424 */ /* 0x000fe200078e00ff */
[C---:B------:R-:W-:Y:S01]  /*16720*/  LOP3.LUT R4, R2.reuse, 0x80, RZ, 0xfc, !PT ;  /* 0x0000008002047812 */ /* 0x040fe200078efcff */
[----:B------:R-:W-:Y:S01]  /*16730*/  ULOP3.LUT UR38, UR36, 0x2, URZ, 0xfc, !UPT ;  /* 0x0000000224267892 */ /* 0x000fe2000f8efc3f */
[----:B------:R-:W-:Y:S01]  /*16740*/  LOP3.LUT R3, R3, 0x70, R0, 0xf8, !PT ;  /* 0x0000007003037812 */ /* 0x000fe200078ef800 */
[----:B------:R-:W-:Y:S01]  /*16750*/  ULDC UR37, c[0x0][0xc] ;  /* 0x0000030000257ab9 */ /* 0x000fe20000000800 */
[C---:B------:R-:W-:Y:S01]  /*16760*/  LOP3.LUT R0, R2.reuse, 0x40, RZ, 0xfc, !PT ;  /* 0x0000004002007812 */ /* 0x040fe200078efcff */
[----:B0-----:R-:W-:Y:S01]  /*16770*/  ULEA UR4, UR5, UR4, 0x18 ;  /* 0x0000000405047291 */ /* 0x001fe2000f8ec03f */
[----:B------:R-:W-:-:S02]  /*16780*/  LOP3.LUT R3, R2, 0xc0, RZ, 0xfc, !PT ;  /* 0x000000c002037812 */ /* 0x000fc400078efcff */
[C---:B------:R-:W-:Y:S02]  /*16790*/  LOP3.LUT R0, R2.reuse, 0x100, RZ, 0xfc, !PT ;  /* 0x0000010002007812 */ /* 0x040fe400078efcff */
[C---:B------:R-:W-:Y:S01]  /*167a0*/  LOP3.LUT R4, R2.reuse, 0x140, RZ, 0xfc, !PT ;  /* 0x0000014002047812 */ /* 0x040fe200078efcff */
[----:B------:R-:W-:Y:S01]  /*167b0*/  IMAD.U32 R18, RZ, RZ, UR4 ;  /* 0x00000004ff127e24 */ /* 0x000fe2000f8e00ff */
[C---:B------:R-:W-:Y:S02]  /*167c0*/  LOP3.LUT R3, R2.reuse, 0x180, RZ, 0xfc, !PT ;  /* 0x0000018002037812 */ /* 0x040fe400078efcff */
[----:B------:R-:W-:Y:S01]  /*167d0*/  LOP3.LUT R0, R2, 0x1c0, RZ, 0xfc, !PT ;  /* 0x000001c002007812 */ /* 0x000fe200078efcff */
[----:B-1----:R-:W-:-:S07]  /*167e0*/  IMAD R23, R36, 0x2, R18 ;  /* 0x0000000224177824 */ /* 0x002fce00078e0212 */
.L_x_1503:
[----:B0-----:R-:W0:Y:S02]  /*167f0*/  LDC.64 R2, c[0x0][0xd88] ;  /* 0x00036200ff027b82 */ /* 0x001e240000000a00 */
[----:B0-----:R-:W-:-:S05]  /*16800*/  IMAD.WIDE R2, R27, 0x4, R2 ;  /* 0x000000041b027825 */ /* 0x001fca00078e0202 */
[----:B--2---:R-:W2:Y:S01]  /*16810*/  LDG.E R37, desc[UR42][R2.64] ;  /* 0x0000002a02257981 */ /* 0x004ea2000c1e1900 */
[----:B------:R-:W-:Y:S05]  /*16820*/  YIELD ;  /* 0x0000000000007946 */ /* 0x000fea0003800000 */
[----:B------:R-:W-:Y:S01]  /*16830*/  ULDC.64 UR4, c[0x0][0xb20] ;  /* 0x0002c80000047ab9 */ /* 0x000fe20000000a00 */
[----:B------:R-:W-:Y:S01]  /*16840*/  IMAD.MOV.U32 R34, RZ, RZ, RZ ;  /* 0x000000ffff227224 */ /* 0x000fe200078e00ff */
[----:B------:R-:W-:Y:S01]  /*16850*/  ISETP.NE.U32.AND P0, PT, RZ, UR4, PT ;  /* 0x00000004ff007c0c */ /* 0x000fe2000bf05070 */
[----:B-1----:R-:W-:Y:S01]  /*16860*/  IMAD.MOV.U32 R6, RZ, RZ, RZ ;  /* 0x000000ffff067224 */ /* 0x002fe200078e00ff */
[----:B------:R-:W-:Y:S01]  /*16870*/  ULDC.64 UR8, c[0x0][0xb10] ;  /* 0x0002c40000087ab9 */ /* 0x000fe20000000a00 */
[----:B------:R-:W-:Y:S01]  /*16880*/  ULDC.64 UR6, c[0x0][0xb08] ;  /* 0x0002c20000067ab9 */ /* 0x000fe20000000a00 */
[----:B------:R-:W-:-:S02]  /*16890*/  ISETP.NE.AND.EX P0, PT, RZ, UR5, PT, P0 ;  /* 0x00000005ff007c0c */ /* 0x000fc4000bf05300 */
[----:B--2---:R-:W-:-:S11]  /*168a0*/  SHF.R.S32.HI R0, RZ, 0x1f, R37 ;  /* 0x0000001fff007819 */ /* 0x004fd60000011425 */
        /* <DEDUP_REMOVED lines=23> */
[----:B--2---:R0:W-:Y:S02]  /*16a20*/  STL [R1], R6 ;  /* 0x0000000601007387 */ /* 0x0041e40000100800 */
        /* <DEDUP_REMOVED lines=13> */
[----:B---3--:R-:W-:Y:S06]  /*16b00*/  @P1 BRA `(.L_x_1389) ;  /* 0x0000000000141947 */ /* 0x008fec0003800000 */
[----:B------:R-:W-:Y:S05]  /*16b10*/  @!P0 BRA `(.L_x_1389) ;  /* 0x0000000000108947 */ /* 0x000fea0003800000 */
[----:B------:R-:W2:Y:S04]  /*16b20*/  LDG.E R7, desc[UR42][R2.64] ;  /* 0x0000002a02077981 */ /* 0x000ea8000c1e1900 */
[----:B------:R-:W2:Y:S02]  /*16b30*/  LDG.E R2, desc[UR42][R2.64+0x4] ;  /* 0x0000042a02027981 */ /* 0x000ea4000c1e1900 */
[----:B--2---:R-:W-:-:S05]  /*16b40*/  IMAD.IADD R2, R2, 0x1, -R7 ;  /* 0x0000000102027824 */ /* 0x004fca00078e0a07 */
[----:B------:R0:W-:Y:S02]  /*16b50*/  STL [R1+0x14], R2 ;  /* 0x0000140201007387 */ /* 0x0001e40000100800 */
.L_x_1389:
[----:B------:R-:W-:Y:S01]  /*16b60*/  ULDC.64 UR4, c[0x0][0xb18] ;  /* 0x0002c60000047ab9 */ /* 0x000fe20000000a00 */
[C---:B------:R-:W-:Y:S01]  /*16b70*/  LOP3.LUT R7, R26.reuse, 0xff000000, RZ, 0xc0, !PT ;  /* 0xff0000001a077812 */ /* 0x040fe200078ec0ff */
[----:B------:R-:W-:Y:S01]  /*16b80*/  IMAD.MOV.U32 R30, RZ, RZ, R37 ;  /* 0x000000ffff1e7224 */ /* 0x000fe200078e0025 */
[----:B------:R-:W-:Y:S02]  /*16b90*/  ISETP.NE.U32.AND P0, PT, RZ, UR4, PT ;  /* 0x00000004ff007c0c */ /* 0x000fe4000bf05070 */
[----:B------:R-:W-:Y:S02]  /*16ba0*/  SHF.R.U32.HI R7, RZ, 0x8, R7 ;  /* 0x00000008ff077819 */ /* 0x000fe40000011607 */
[----:B------:R-:W-:Y:S02]  /*16bb0*/  ISETP.NE.AND.EX P0, PT, RZ, UR5, PT, P0 ;  /* 0x00000005ff007c0c */ /* 0x000fe4000bf05300 */
[C---:B0-----:R-:W-:Y:S02]  /*16bc0*/  LOP3.LUT R2, R26.reuse, 0xff0000, RZ, 0xc0, !PT ;  /* 0x00ff00001a027812 */ /* 0x041fe400078ec0ff */
[----:B------:R-:W-:-:S02]  /*16bd0*/  LOP3.LUT R17, R26, 0xffff, RZ, 0xc0, !PT ;  /* 0x0000ffff1a117812 */ /* 0x000fc400078ec0ff */
[----:B------:R-:W-:-:S07]  /*16be0*/  LEA.HI R7, R2, R7, RZ, 0x10 ;  /* 0x0000000702077211 */ /* 0x000fce00078f80ff */
[----:B------:R-:W-:Y:S05]  /*16bf0*/  @!P0 BRA `(.L_x_1390) ;  /* 0x0000000000108947 */ /* 0x000fea0003800000 */
[----:B------:R-:W-:-:S04]  /*16c00*/  IADD3 R2, P0, R31, UR4, RZ ;  /* 0x000000041f027c10 */ /* 0x000fc8000ff1e0ff */
[----:B------:R-:W-:-:S05]  /*16c10*/  IADD3.X R3, R32, UR5, RZ, P0, !PT ;  /* 0x0000000520037c10 */ /* 0x000fca00087fe4ff */
[----:B------:R0:W5:Y:S01]  /*16c20*/  LDG.E R8, desc[UR42][R2.64] ;  /* 0x0000002a02087981 */ /* 0x000162000c1e1900 */
[----:B------:R-:W-:Y:S05]  /*16c30*/  BRA `(.L_x_1391) ;  /* 0x0000000000247947 */ /* 0x000fea0003800000 */
.L_x_1390:
        /* <DEDUP_REMOVED lines=9> */
.L_x_1391:
[----:B0-----:R-:W2:Y:S04]  /*16cd0*/  @P2 LDG.E R2, desc[UR42][R4.64] ;  /* 0x0000002a04022981 */ /* 0x001ea8000c1e1900 */
[----:B------:R0:W2:Y:S01]  /*16ce0*/  @P2 LDG.E R4, desc[UR42][R4.64+0x4] ;  /* 0x0000042a04042981 */ /* 0x0000a2000c1e1900 */
[----:B-----5:R-:W-:Y:S01]  /*16cf0*/  IMAD.IADD R8, R8, 0x1, -R34 ;  /* 0x0000000108087824 */ /* 0x020fe200078e0a22 */
[----:B------:R-:W-:Y:S01]  /*16d00*/  BSSY B0, `(.L_x_1392) ;  /* 0x0000029000007945 */ /* 0x000fe20003800000 */
[----:B------:R-:W-:Y:S01]  /*16d10*/  LOP3.LUT R33, R7, 0xff, RZ, 0xc0, !PT ;  /* 0x000000ff07217812 */ /* 0x000fe200078ec0ff */
[----:B------:R-:W-:Y:S01]  /*16d20*/  IMAD.MOV.U32 R3, RZ, RZ, RZ ;  /* 0x000000ffff037224 */ /* 0x000fe200078e00ff */
[----:B0-----:R-:W-:Y:S01]  /*16d30*/  SHF.R.U32.HI R5, RZ, 0x10, R7 ;  /* 0x00000010ff057819 */ /* 0x001fe20000011607 */
[----:B--2---:R-:W-:-:S04]  /*16d40*/  @P2 IMAD.IADD R6, R4, 0x1, -R2 ;  /* 0x0000000104062824 */ /* 0x004fc800078e0a02 */
[----:B------:R-:W-:-:S04]  /*16d50*/  IMAD.IADD R26, R8, 0x1, R6 ;  /* 0x00000001081a7824 */ /* 0x000fc800078e0206 */
[C---:B------:R-:W-:Y:S01]  /*16d60*/  VIADD R4, R26.reuse, 0x3f ;  /* 0x0000003f1a047836 */ /* 0x040fe20000000000 */
[----:B------:R-:W-:-:S04]  /*16d70*/  ISETP.GE.AND P1, PT, R26, 0x1, PT ;  /* 0x000000011a00780c */ /* 0x000fc80003f26270 */
[----:B------:R-:W-:-:S04]  /*16d80*/  SHF.R.S32.HI R2, RZ, 0x1f, R4 ;  /* 0x0000001fff027819 */ /* 0x000fc80000011404 */
[----:B------:R-:W-:-:S04]  /*16d90*/  LEA.HI R4, R2, R4, RZ, 0x6 ;  /* 0x0000000402047211 */ /* 0x000fc800078f30ff */
        /* <DEDUP_REMOVED lines=31> */
.L_x_1393:
[----:B------:R-:W-:Y:S05]  /*16f90*/  BSYNC B0 ;  /* 0x0000000000007941 */ /* 0x000fea0003800000 */
.L_x_1392:
        /* <DEDUP_REMOVED lines=24> */
.L_x_1548:
[----:B-1----:R-:W-:Y:S02]  /*17120*/  ISETP.NE.AND P0, PT, R14, RZ, PT ;  /* 0x000000ff0e00720c */ /* 0x002fe40003f05270 */
[----:B------:R-:W-:-:S11]  /*17130*/  PLOP3.LUT P6, PT, PT, PT, PT, 0x8, 0x0 ;  /* 0x000000000000781c */ /* 0x000fd60003fce170 */
[----:B------:R-:W-:Y:S05]  /*17140*/  @P0 BRA `(.L_x_1397) ;  /* 0x00000000000c0947 */ /* 0x000fea0003800000 */
[----:B------:R-:W-:-:S03]  /*17150*/  UMOV UR4, 0xffffffff ;  /* 0xffffffff00047882 */ /* 0x000fc60000000000 */
[----:B------:R-:W-:Y:S05]  /*17160*/  BRA.DIV UR4, `(.L_x_1398) ;  /* 0x0000007e04047947 */ /* 0x000fea000b800000 */
[----:B------:R-:W-:-:S13]  /*17170*/  ELECT P6, URZ, PT ;  /* 0x00000000003f782f */ /* 0x000fda00038c0000 */
.L_x_1397:
        /* <DEDUP_REMOVED lines=9> */
.L_x_1551:
[----:B------:R-:W-:Y:S05]  /*17210*/  BSYNC B1 ;  /* 0x0000000000017941 */ /* 0x000fea0003800000 */
.L_x_1399:
        /* <DEDUP_REMOVED lines=10> */
.L_x_1552:
[----:B------:R-:W-:Y:S05]  /*172c0*/  BSYNC B2 ;  /* 0x0000000000027941 */ /* 0x000fea0003800000 */
.L_x_1403:
        /* <DEDUP_REMOVED lines=9> */
.L_x_1406:
[----:B------:R-:W-:Y:S05]  /*17360*/  BSYNC B2 ;  /* 0x0000000000027941 */ /* 0x000fea0003800000 */
.L_x_1405:
        /* <DEDUP_REMOVED lines=10> */
[----:B------:R-:W-:Y:S01]  /*17410*/  VIADD R11, R3, 0x38890 ;  /* 0x00038890030b7836 */ /* 0x000fe20000000000 */
[----:B------:R-:W-:-:S09]  /*17420*/  UMOV UR7, 0x12f00000 ;  /* 0x12f0000000077882 */ /* 0x000fd20000000000 */
.L_x_1407:
        /* <DEDUP_REMOVED lines=13> */
.L_x_1553:
[----:B------:R-:W-:Y:S05]  /*17500*/  BSYNC B2 ;  /* 0x0000000000027941 */ /* 0x000fea0003800000 */
.L_x_1408:
        /* <DEDUP_REMOVED lines=11> */
.L_x_1411:
[----:B------:R-:W-:Y:S05]  /*175c0*/  BSYNC B2 ;  /* 0x0000000000027941 */ /* 0x000fea0003800000 */
.L_x_1410:
        /* <DEDUP_REMOVED lines=9> */
.L_x_1412:
        /* <DEDUP_REMOVED lines=15> */
.L_x_1413:
        /* <DEDUP_REMOVED lines=15> */
.L_x_1414:
        /* <DEDUP_REMOVED lines=15> */
.L_x_1415:
        /* <DEDUP_REMOVED lines=15> */
.L_x_1416:
        /* <DEDUP_REMOVED lines=15> */
.L_x_1417:
        /* <DEDUP_REMOVED lines=15> */
.L_x_1418:
        /* <DEDUP_REMOVED lines=15> */
.L_x_1419:
        /* <DEDUP_REMOVED lines=10> */
.L_x_1402:
[----:B------:R-:W-:Y:S05]  /*17d90*/  BSYNC B1 ;  /* 0x0000000000017941 */ /* 0x000fea0003800000 */
.L_x_1401:
        /* <DEDUP_REMOVED lines=9> */
.L_x_1439:
        /* <DEDUP_REMOVED lines=11> */
.L_x_1554:
[----:B------:R-:W-:Y:S05]  /*17ee0*/  BSYNC B2 ;  /* 0x0000000000027941 */ /* 0x000fea0003800000 */
.L_x_1422:
        /* <DEDUP_REMOVED lines=9> */
.L_x_1425:
[----:B------:R-:W-:Y:S05]  /*17f80*/  BSYNC B2 ;  /* 0x0000000000027941 */ /* 0x000fea0003800000 */
.L_x_1424:
        /* <DEDUP_REMOVED lines=11> */
.L_x_1426:
        /* <DEDUP_REMOVED lines=13> */
.L_x_1555:
[----:B------:R-:W-:Y:S05]  /*18110*/  BSYNC B2 ;  /* 0x0000000000027941 */ /* 0x000fea0003800000 */
.L_x_1427:
        /* <DEDUP_REMOVED lines=11> */
.L_x_1430:
[----:B------:R-:W-:Y:S05]  /*181d0*/  BSYNC B2 ;  /* 0x0000000000027941 */ /* 0x000fea0003800000 */
.L_x_1429:
        /* <DEDUP_REMOVED lines=9> */
.L_x_1431:
        /* <DEDUP_REMOVED lines=15> */
.L_x_1432:
        /* <DEDUP_REMOVED lines=15> */
.L_x_1433:
        /* <DEDUP_REMOVED lines=15> */
.L_x_1434:
        /* <DEDUP_REMOVED lines=15> */
.L_x_1435:
        /* <DEDUP_REMOVED lines=15> */
.L_x_1436:
        /* <DEDUP_REMOVED lines=15> */
.L_x_1437:
        /* <DEDUP_REMOVED lines=15> */
.L_x_1438:
        /* <DEDUP_REMOVED lines=10> */
.L_x_1421:
[----:B------:R-:W-:Y:S05]  /*189a0*/  BSYNC B1 ;  /* 0x0000000000017941 */ /* 0x000fea0003800000 */
.L_x_1420:
        /* <DEDUP_REMOVED lines=8> */
.L_x_1395:
[----:B------:R-:W-:Y:S05]  /*18a30*/  BSYNC B0 ;  /* 0x0000000000007941 */ /* 0x000fea0003800000 */
.L_x_1394:
        /* <DEDUP_REMOVED lines=33> */
.L_x_1441:
[----:B------:R-:W-:Y:S05]  /*18c50*/  BSYNC B0 ;  /* 0x0000000000007941 */ /* 0x000fea0003800000 */
.L_x_1440:
        /* <DEDUP_REMOVED lines=23> */
.L_x_1443:
        /* <DEDUP_REMOVED lines=20> */
.L_x_1446:
[----:B------:R-:W-:Y:S05]  /*18f10*/  BSYNC B6 ;  /* 0x0000000000067941 */ /* 0x000fea0003800000 */
.L_x_1445:
        /* <DEDUP_REMOVED lines=20> */
.L_x_1449:
        /* <DEDUP_REMOVED lines=15> */
.L_x_1448:
[----:B------:R-:W-:Y:S05]  /*19150*/  BSYNC B6 ;  /* 0x0000000000067941 */ /* 0x000fea0003800000 */
.L_x_1447:
[----:B------:R-:W2:Y:S01]  /*19160*/  LDL R21, [R1+0x30] ;  /* 0x0000300001157983 */ /* 0x000ea20000100800 */
[----:B------:R-:W-:Y:S01]  /*19170*/  ULDC.64 UR4, c[0x0][0xaf0] ;  /* 0x0002bc0000047ab9 */ /* 0x000fe20000000a00 */
[----:B------:R-:W1:Y:S01]  /*19180*/  LDC R9, c[0x0][0x430] ;  /* 0x00010c00ff097b82 */ /* 0x000e620000000800 */
[----:B------:R-:W-:Y:S01]  /*19190*/  ISETP.NE.U32.AND P0, PT, RZ, UR4, PT ;  /* 0x00000004ff007c0c */ /* 0x000fe2000bf05070 */
[----:B------:R-:W3:Y:S03]  /*191a0*/  S2R R20, SR_TID.X ;  /* 0x0000000000147919 */ /* 0x000ee60000002100 */
[----:B------:R-:W-:-:S13]  /*191b0*/  ISETP.NE.AND.EX P0, PT, RZ, UR5, PT, P0 ;  /* 0x00000005ff007c0c */ /* 0x000fda000bf05300 */
[----:B------:R-:W-:Y:S01]  /*191c0*/  @P0 IADD3 R2, P1, R31, UR4, RZ ;  /* 0x000000041f020c10 */ /* 0x000fe2000ff3e0ff */
[----:B------:R-:W-:-:S03]  /*191d0*/  ULDC UR4, c[0x0][0x320] ;  /* 0x0000c80000047ab9 */ /* 0x000fc60000000800 */
[----:B0-----:R-:W-:-:S05]  /*191e0*/  @P0 IADD3.X R3, R32, UR5, RZ, P1, !PT ;  /* 0x0000000520030c10 */ /* 0x001fca0008ffe4ff */
[----:B------:R0:W4:Y:S01]  /*191f0*/  @P0 LDG.E R30, desc[UR42][R2.64] ;  /* 0x0000002a021e0981 */ /* 0x000122000c1e1900 */
[----:B---3--:R-:W-:-:S04]  /*19200*/  LOP3.LUT R20, R20, 0x7f, RZ, 0xc0, !PT ;  /* 0x0000007f14147812 */ /* 0x008fc800078ec0ff */
[----:B------:R-:W-:Y:S02]  /*19210*/  SHF.R.U32.HI R35, RZ, 0x3, R20 ;  /* 0x00000003ff237819 */ /* 0x000fe40000011614 */
[----:B------:R-:W3:Y:S02]  /*19220*/  S2R R20, SR_TID.X ;  /* 0x0000000000147919 */ /* 0x000ee40000002100 */
[----:B---3--:R-:W-:-:S05]  /*19230*/  IMAD.SHL.U32 R20, R20, 0x10, RZ ;  /* 0x0000001014147824 */ /* 0x008fca00078e00ff */
[----:B------:R-:W-:Y:S02]  /*19240*/  LOP3.LUT R20, R35, 0x70, R20, 0xf8, !PT ;  /* 0x0000007023147812 */ /* 0x000fe400078ef814 */
[----:B------:R-:W3:Y:S01]  /*19250*/  S2R R35, SR_TID.X ;  /* 0x0000000000237919 */ /* 0x000ee20000002100 */
[----:B-1----:R-:W-:Y:S01]  /*19260*/  ISETP.NE.AND P1, PT, R9, 0x1, PT ;  /* 0x000000010900780c */ /* 0x002fe20003f25270 */
[----:B------:R-:W1:-:S12]  /*19270*/  S2R R4, SR_TID.X ;  /* 0x0000000000047919 */ /* 0x000e580000002100 */
[----:B0-----:R-:W0:Y:S08]  /*19280*/  @P1 LDC R3, c[0x0][0x434] ;  /* 0x00010d00ff031b82 */ /* 0x001e300000000800 */
[----:B------:R-:W5:Y:S01]  /*19290*/  @P1 LDC R2, c[0x0][0x438] ;  /* 0x00010e00ff021b82 */ /* 0x000f620000000800 */
[----:B---3--:R-:W-:-:S05]  /*192a0*/  IMAD.SHL.U32 R35, R35, 0x8, RZ ;  /* 0x0000000823237824 */ /* 0x008fca00078e00ff */
[----:B------:R-:W-:-:S04]  /*192b0*/  LOP3.LUT R35, R35, 0x38, RZ, 0xc0, !PT ;  /* 0x0000003823237812 */ /* 0x000fc800078ec0ff */
[----:B------:R-:W-:-:S04]  /*192c0*/  LOP3.LUT R35, R35, 0x40, RZ, 0xfc, !PT ;  /* 0x0000004023237812 */ /* 0x000fc800078efcff */
[----:B------:R-:W-:Y:S02]  /*192d0*/  ISETP.GE.AND P2, PT, R35, UR4, PT ;  /* 0x0000000423007c0c */ /* 0x000fe4000bf46270 */
[----:B------:R-:W3:Y:S01]  /*192e0*/  S2R R35, SR_TID.X ;  /* 0x0000000000237919 */ /* 0x000ee20000002100 */
[----:B-1----:R-:W-:Y:S01]  /*192f0*/  IMAD.SHL.U32 R4, R4, 0x8, RZ ;  /* 0x0000000804047824 */ /* 0x002fe200078e00ff */
[----:B------:R-:W-:-:S04]  /*19300*/  LOP3.LUT R16, R16, 0xffffffbf, RZ, 0xc0, !PT ;  /* 0xffffffbf10107812 */ /* 0x000fc800078ec0ff */
[----:B------:R-:W-:Y:S02]  /*19310*/  LOP3.LUT R4, R4, 0x38, RZ, 0xc0, !PT ;  /* 0x0000003804047812 */ /* 0x000fe400078ec0ff */
[----:B------:R-:W-:Y:S02]  /*19320*/  SEL R8, RZ, 0xffffffff, P2 ;  /* 0xffffffffff087807 */ /* 0x000fe40001000000 */
[----:B------:R-:W-:Y:S02]  /*19330*/  LOP3.LUT R4, R4, 0x80, RZ, 0xfc, !PT ;  /* 0x0000008004047812 */ /* 0x000fe400078efcff */
[----:B------:R-:W-:Y:S01]  /*19340*/  @P2 LOP3.LUT R16, R16, 0x40, RZ, 0xfc, !PT ;  /* 0x0000004010102812 */ /* 0x000fe200078efcff */
[----:B------:R-:W-:Y:S01]  /*19350*/  IMAD.SHL.U32 R8, R8, 0x2, RZ ;  /* 0x0000000208087824 */ /* 0x000fe200078e00ff */
[----:B------:R-:W-:Y:S01]  /*19360*/  ISETP.GE.AND P2, PT, R4, UR4, PT ;  /* 0x0000000404007c0c */ /* 0x000fe2000bf46270 */
[----:B---3--:R-:W-:-:S05]  /*19370*/  IMAD.SHL.U32 R35, R35, 0x8, RZ ;  /* 0x0000000823237824 */ /* 0x008fca00078e00ff */
[----:B------:R-:W-:-:S04]  /*19380*/  LOP3.LUT R35, R35, 0x38, RZ, 0xc0, !PT ;  /* 0x0000003823237812 */ /* 0x000fc800078ec0ff */
[----:B------:R-:W-:Y:S02]  /*19390*/  LOP3.LUT R35, R35, 0xc0, RZ, 0xfc, !PT ;  /* 0x000000c023237812 */ /* 0x000fe400078efcff */
[----:B------:R-:W-:Y:S01]  /*193a0*/  LOP3.LUT R16, R16, 0xffffff7f, RZ, 0xc0, !PT ;  /* 0xffffff7f10107812 */ /* 0x000fe200078ec0ff */
[----:B------:R-:W-:Y:S01]  /*193b0*/  IMAD.MOV.U32 R11, RZ, RZ, RZ ;  /* 0x000000ffff0b7224 */ /* 0x000fe200078e00ff */
[----:B--2---:R-:W-:Y:S02]  /*193c0*/  LEA R31, R21, 0xffffffc0, 0x6 ;  /* 0xffffffc0151f7811 */ /* 0x004fe400078e30ff */
[----:B------:R-:W1:Y:S03]  /*193d0*/  S2R R21, SR_TID.X ;  /* 0x0000000000157919 */ /* 0x000e660000002100 */
[----:B------:R-:W-:-:S05]  /*193e0*/  IMAD.IADD R0, R20, 0x1, R31 ;  /* 0x0000000114007824 */ /* 0x000fca00078e021f */
[C---:B------:R-:W-:Y:S01]  /*193f0*/  ISETP.GE.AND P0, PT, R0.reuse, R26, PT ;  /* 0x0000001a0000720c */ /* 0x040fe20003f06270 */
[----:B------:R-:W-:-:S03]  /*19400*/  IMAD.IADD R0, R0, 0x1, R34 ;  /* 0x0000000100007824 */ /* 0x000fc600078e0222 */
[----:B------:R-:W-:Y:S01]  /*19410*/  ISETP.GT.U32.OR P0, PT, R20, 0x3f, P0 ;  /* 0x0000003f1400780c */ /* 0x000fe20000704470 */
[----:B0-----:R-:W-:-:S04]  /*19420*/  @P1 IMAD.HI.U32 R3, R0, R3, RZ ;  /* 0x0000000300031227 */ /* 0x001fc800078e00ff */
[----:B------:R-:W-:Y:S01]  /*19430*/  IMAD.MOV.U32 R6, RZ, RZ, R0 ;  /* 0x000000ffff067224 */ /* 0x000fe200078e0000 */
[----:B-----5:R-:W-:-:S07]  /*19440*/  @P1 SHF.R.U32.HI R6, RZ, R2, R3 ;  /* 0x00000002ff061219 */ /* 0x020fce0000011603 */
[----:B------:R-:W0:Y:S01]  /*19450*/  @!P0 LDC.64 R2, c[0x0][0x428] ;  /* 0x00010a00ff028b82 */ /* 0x000e220000000a00 */
[----:B-1----:R-:W-:-:S05]  /*19460*/  IMAD.SHL.U32 R21, R21, 0x8, RZ ;  /* 0x0000000815157824 */ /* 0x002fca00078e00ff */
[----:B------:R-:W-:-:S04]  /*19470*/  LOP3.LUT R21, R21, 0x38, RZ, 0xc0, !PT ;  /* 0x0000003815157812 */ /* 0x000fc800078ec0ff */
[----:B------:R-:W-:Y:S02]  /*19480*/  ISETP.GE.AND P3, PT, R21, UR4, PT ;  /* 0x0000000415007c0c */ /* 0x000fe4000bf66270 */
[----:B------:R-:W-:Y:S02]  /*19490*/  ISETP.GE.AND P1, PT, R35, UR4, PT ;  /* 0x0000000423007c0c */ /* 0x000fe4000bf26270 */
[----:B------:R-:W-:Y:S02]  /*194a0*/  SEL R4, RZ, 0x1, P3 ;  /* 0x00000001ff047807 */ /* 0x000fe40001800000 */
[----:B------:R-:W-:Y:S02]  /*194b0*/  SEL R5, RZ, 0x8, P1 ;  /* 0x00000008ff057807 */ /* 0x000fe40000800000 */
[----:B------:R-:W-:Y:S02]  /*194c0*/  LOP3.LUT R8, R8, 0x2, R4, 0xe2, !PT ;  /* 0x0000000208087812 */ /* 0x000fe400078ee204 */
[----:B------:R-:W-:-:S02]  /*194d0*/  SEL R4, RZ, 0x4, P2 ;  /* 0x00000004ff047807 */ /* 0x000fc40001000000 */
[----:B----4-:R-:W-:Y:S02]  /*194e0*/  SHF.R.S32.HI R35, RZ, 0x1f, R30 ;  /* 0x0000001fff237819 */ /* 0x010fe4000001141e */
[----:B------:R-:W-:Y:S01]  /*194f0*/  LOP3.LUT R8, R5, R8, R4, 0xfe, !PT ;  /* 0x0000000805087212 */ /* 0x000fe200078efe04 */
[--C-:B------:R-:W-:Y:S01]  /*19500*/  @!P0 IMAD.MOV.U32 R4, RZ, RZ, R6.reuse ;  /* 0x000000ffff048224 */ /* 0x100fe200078e0006 */
[----:B------:R-:W-:Y:S01]  /*19510*/  @!P0 SHF.R.S32.HI R5, RZ, 0x1f, R6 ;  /* 0x0000001fff058819 */ /* 0x000fe20000011406 */
[----:B0-----:R-:W-:-:S04]  /*19520*/  @!P0 IMAD R7, R35, R2, RZ ;  /* 0x0000000223078224 */ /* 0x001fc800078e02ff */
[C---:B------:R-:W-:Y:S02]  /*19530*/  @!P0 IMAD R7, R30.reuse, R3, R7 ;  /* 0x000000031e078224 */ /* 0x040fe400078e0207 */
[----:B------:R-:W-:Y:S02]  /*19540*/  @!P0 IMAD.WIDE.U32 R4, R30, R2, R4 ;  /* 0x000000021e048225 */ /* 0x000fe400078e0004 */
[----:B------:R-:W0:Y:S01]  /*19550*/  @!P0 LDC.64 R2, c[0x0][0x418] ;  /* 0x00010600ff028b82 */ /* 0x000e220000000a00 */
        /* <DEDUP_REMOVED lines=8> */
[----:B------:R0:W2:Y:S01]  /*195e0*/  @!P0 LDG.E R11, desc[UR42][R2.64] ;  /* 0x0000002a020b8981 */ /* 0x0000a2000c1e1900 */
[----:B------:R-:W1:Y:S02]  /*195f0*/  S2R R10, SR_TID.X ;  /* 0x00000000000a7919 */ /* 0x000e640000002100 */
[----:B-1----:R-:W-:-:S05]  /*19600*/  IMAD.SHL.U32 R10, R10, 0x8, RZ ;  /* 0x000000080a0a7824 */ /* 0x002fca00078e00ff */
[----:B------:R-:W-:-:S04]  /*19610*/  LOP3.LUT R10, R10, 0x38, RZ, 0xc0, !PT ;  /* 0x000000380a0a7812 */ /* 0x000fc800078ec0ff */
[----:B------:R-:W-:-:S04]  /*19620*/  LOP3.LUT R10, R10, 0x180, RZ, 0xfc, !PT ;  /* 0x000001800a0a7812 */ /* 0x000fc800078efcff */
[----:B------:R-:W-:Y:S02]  /*19630*/  ISETP.GE.AND P0, PT, R10, UR4, PT ;  /* 0x000000040a007c0c */ /* 0x000fe4000bf06270 */
[----:B------:R-:W-:-:S04]  /*19640*/  LOP3.LUT R10, R21, 0x140, RZ, 0xfc, !PT ;  /* 0x00000140150a7812 */ /* 0x000fc800078efcff */
[----:B------:R-:W-:-:S04]  /*19650*/  ISETP.GE.AND P2, PT, R10, UR4, PT ;  /* 0x000000040a007c0c */ /* 0x000fc8000bf46270 */
[----:B------:R-:W-:Y:S02]  /*19660*/  SEL R4, RZ, 0x20, P2 ;  /* 0x00000020ff047807 */ /* 0x000fe40001000000 */
[----:B0-----:R-:W-:Y:S02]  /*19670*/  SEL R2, RZ, 0x40, P0 ;  /* 0x00000040ff027807 */ /* 0x001fe40000000000 */
[----:B------:R-:W-:Y:S02]  /*19680*/  LOP3.LUT R16, R16, 0xfffffff7, RZ, 0xc0, !PT ;  /* 0xfffffff710107812 */ /* 0x000fe400078ec0ff */
[----:B------:R-:W-:-:S04]  /*19690*/  LOP3.LUT R12, R21, 0x1c0, RZ, 0xfc, !PT ;  /* 0x000001c0150c7812 */ /* 0x000fc800078efcff */
[----:B------:R-:W-:-:S04]  /*196a0*/  ISETP.GE.AND P0, PT, R12, UR4, PT ;  /* 0x000000040c007c0c */ /* 0x000fc8000bf06270 */
[----:B------:R-:W-:Y:S01]  /*196b0*/  SEL R32, RZ, 0x80, P0 ;  /* 0x00000080ff207807 */ /* 0x000fe20000000000 */
[----:B--2---:R0:W-:Y:S02]  /*196c0*/  STL [R1+0x4], R11 ;  /* 0x0000040b01007387 */ /* 0x0041e40000100800 */
[----:B0-----:R-:W-:-:S04]  /*196d0*/  LOP3.LUT R11, R21, 0x100, RZ, 0xfc, !PT ;  /* 0x00000100150b7812 */ /* 0x001fc800078efcff */
[----:B------:R-:W-:-:S04]  /*196e0*/  ISETP.GE.AND P3, PT, R11, UR4, PT ;  /* 0x000000040b007c0c */ /* 0x000fc8000bf66270 */
[----:B------:R-:W-:-:S04]  /*196f0*/  SEL R3, RZ, 0x10, P3 ;  /* 0x00000010ff037807 */ /* 0x000fc80001800000 */
[----:B------:R-:W-:-:S04]  /*19700*/  LOP3.LUT R3, R4, R8, R3, 0xfe, !PT ;  /* 0x0000000804037212 */ /* 0x000fc800078efe03 */
[----:B------:R-:W-:Y:S01]  /*19710*/  LOP3.LUT R5, R3, R2, RZ, 0xfc, !PT ;  /* 0x0000000203057212 */ /* 0x000fe200078efcff */
[----:B------:R-:W-:-:S04]  /*19720*/  IMAD.MOV R2, RZ, RZ, -R6 ;  /* 0x000000ffff027224 */ /* 0x000fc800078e0a06 */
[----:B------:R-:W-:Y:S01]  /*19730*/  IMAD R0, R9, R2, R0 ;  /* 0x0000000209007224 */ /* 0x000fe200078e0200 */
[----:B------:R0:W-:Y:S04]  /*19740*/  STL [R1+0x44], R5 ;  /* 0x0000440501007387 */ /* 0x0001e80000100800 */
[----:B------:R0:W-:Y:S01]  /*19750*/  STL [R1+0x8], R0 ;  /* 0x0000080001007387 */ /* 0x0001e20000100800 */
[----:B------:R-:W-:Y:S01]  /*19760*/  @P3 LOP3.LUT R16, R16, 0x8, RZ, 0xfc, !PT ;  /* 0x0000000810103812 */ /* 0x000fe200078efcff */
[----:B------:R-:W-:-:S03]  /*19770*/  UMOV UR4, 0xffffffff ;  /* 0xffffffff00047882 */ /* 0x000fc60000000000 */
[----:B------:R-:W-:Y:S01]  /*19780*/  LOP3.LUT R16, R16, 0xfffffffb, RZ, 0xc0, !PT ;  /* 0xfffffffb10107812 */ /* 0x000fe200078ec0ff */
[----:B------:R-:W-:-:S03]  /*19790*/  IMAD.U32 R3, RZ, RZ, UR38 ;  /* 0x00000026ff037e24 */ /* 0x000fc6000f8e00ff */
[----:B------:R-:W-:Y:S01]  /*197a0*/  @P2 LOP3.LUT R16, R16, 0x4, RZ, 0xfc, !PT ;  /* 0x0000000410102812 */ /* 0x000fe200078efcff */
[----:B0-----:R-:W-:Y:S06]  /*197b0*/  BRA.DIV UR4, `(.L_x_1450) ;  /* 0x0000005604f47947 */ /* 0x001fec000b800000 */
.L_x_1558:
[----:B------:R-:W-:Y:S02]  /*197c0*/  ISETP.NE.AND P0, PT, R3, 0x3, PT ;  /* 0x000000030300780c */ /* 0x000fe40003f05270 */
[----:B------:R-:W-:Y:S02]  /*197d0*/  ISETP.GT.U32.AND P1, PT, R20, 0x3f, PT ;  /* 0x0000003f1400780c */ /* 0x000fe40003f24070 */
[----:B------:R-:W-:Y:S02]  /*197e0*/  LOP3.LUT R16, R16, 0xffff7fff, RZ, 0xc0, !PT ;  /* 0xffff7fff10107812 */ /* 0x000fe400078ec0ff */
[----:B------:R-:W-:-:S07]  /*197f0*/  LOP3.LUT R32, R5, R32, RZ, 0xfc, !PT ;  /* 0x0000002005207212 */ /* 0x000fce00078efcff */
[----:B------:R-:W-:-:S04]  /*19800*/  @P0 LOP3.LUT R16, R16, 0x8000, RZ, 0xfc, !PT ;  /* 0x0000800010100812 */ /* 0x000fc800078efcff */
[----:B------:R-:W-:-:S04]  /*19810*/  LOP3.LUT R16, R16, 0xfffffffe, RZ, 0xc0, !PT ;  /* 0xfffffffe10107812 */ /* 0x000fc800078ec0ff */
[----:B------:R-:W-:Y:S01]  /*19820*/  @P1 LOP3.LUT R16, R16, 0x1, RZ, 0xfc, !PT ;  /* 0x0000000110101812 */ /* 0x000fe200078efcff */
[----:B------:R-:W-:Y:S06]  /*19830*/  @!P0 BRA `(.L_x_1451) ;  /* 0x0000000000048947 */ /* 0x000fec0003800000 */
[----:B------:R-:W-:Y:S01]  /*19840*/  BPT.TRAP 0x1 ;  /* 0x000000040000795c */ /* 0x000fe20000300000 */
.L_x_1451:
[----:B------:R-:W0:Y:S01]  /*19850*/  S2R R0, SR_TID.X ;  /* 0x0000000000007919 */ /* 0x000e220000002100 */
[----:B------:R-:W-:Y:S01]  /*19860*/  BSSY B0, `(.L_x_1452) ;  /* 0x0000008000007945 */ /* 0x000fe20003800000 */
[----:B0-----:R-:W-:-:S04]  /*19870*/  LOP3.LUT R0, R0, 0x7f, RZ, 0xc0, !PT ;  /* 0x0000007f00007812 */ /* 0x001fc800078ec0ff */
[----:B------:R-:W-:-:S04]  /*19880*/  SHF.R.U32.HI R0, RZ, 0x3, R0 ;  /* 0x00000003ff007819 */ /* 0x000fc80000011600 */
[----:B------:R-:W-:Y:S01]  /*19890*/  IADD3 R31, -R0, R26, -R31 ;  /* 0x0000001a001f7210 */ /* 0x000fe20007ffe91f */
[----:B------:R-:W-:Y:S01]  /*198a0*/  IMAD R26, R22, 0x8, R18 ;  /* 0x00000008161a7824 */ /* 0x000fe200078e0212 */
[----:B------:R-:W-:-:S04]  /*198b0*/  SHF.L.U32 R0, R28, 0x1f, RZ ;  /* 0x0000001f1c007819 */ /* 0x000fc800000006ff */
[----:B------:R-:W0:Y:S02]  /*198c0*/  SYNCS.PHASECHK.TRANS64.TRYWAIT P0, [R26+URZ+0x38840], R0 ;  /* 0x038840001a0075a7 */ /* 0x000e24000800017f */
[----:B0-----:R-:W-:Y:S05]  /*198d0*/  @!P0 BRA `(.L_x_1453) ;  /* 0x0000005400e08947 */ /* 0x001fea0003800000 */
.L_x_1559:
[----:B------:R-:W-:Y:S05]  /*198e0*/  BSYNC B0 ;  /* 0x0000000000007941 */ /* 0x000fea0003800000 */
.L_x_1452:
[----:B------:R-:W0:Y:S01]  /*198f0*/  LDL R2, [R1+0x8] ;  /* 0x0000080001027983 */ /* 0x000e220000100800 */
[----:B------:R-:W-:Y:S01]  /*19900*/  ULDC.64 UR4, c[0x0][0x300] ;  /* 0x0000c00000047ab9 */ /* 0x000fe20000000a00 */
[----:B------:R-:W-:Y:S02]  /*19910*/  ULDC.64 UR6, c[0x0][0x2e8] ;  /* 0x0000ba0000067ab9 */ /* 0x000fe40000000a00 */
[----:B------:R-:W2:Y:S01]  /*19920*/  LDL R4, [R1+0x4] ;  /* 0x0000040001047983 */ /* 0x000ea20000100800 */
[----:B------:R-:W-:Y:S01]  /*19930*/  LOP3.LUT R16, R16, 0xfffffffd, RZ, 0xc0, !PT ;  /* 0xfffffffd10107812 */ /* 0x000fe200078ec0ff */
[----:B------:R-:W1:Y:S02]  /*19940*/  S2R R7, SR_TID.X ;  /* 0x0000000000077919 */ /* 0x000e640000002100 */
[----:B-1----:R-:W-:-:S05]  /*19950*/  IMAD.SHL.U32 R7, R7, 0x8, RZ ;  /* 0x0000000807077824 */ /* 0x002fca00078e00ff */
[----:B------:R-:W-:Y:S02]  /*19960*/  LOP3.LUT R7, R7, 0x38, RZ, 0xc0, !PT ;  /* 0x0000003807077812 */ /* 0x000fe400078ec0ff */
[----:B0-----:R-:W-:Y:S02]  /*19970*/  SHF.R.S32.HI R0, RZ, 0x1f, R2 ;  /* 0x0000001fff007819 */ /* 0x001fe40000011402 */
[----:B--2---:R-:W-:-:S03]  /*19980*/  SHF.R.S32.HI R5, RZ, 0x1f, R4 ;  /* 0x0000001fff057819 */ /* 0x004fc60000011404 */
        /* <DEDUP_REMOVED lines=13> */
[----:B------:R-:W-:Y:S01]  /*19a60*/  IMAD.WIDE.U32 R2, R17, UR4, R2 ;  /* 0x0000000411027c25 */ /* 0x000fe2000f8e0002 */
        /* <DEDUP_REMOVED lines=41> */
.L_x_1569:
        /* <DEDUP_REMOVED lines=10> */
.L_x_1455:
        /* <DEDUP_REMOVED lines=11> */
.L_x_1456:
[----:B------:R1:W5:Y:S01]  /*19e50*/  LDL.LU R0, [R1+0x18] ;  /* 0x0000180001007983 */ /* 0x0003620000300800 */
[----:B------:R1:W-:Y:S03]  /*19e60*/  SYNCS.ARRIVE.TRANS64.A1T0 RZ, [R26+URZ+0x38830], RZ ;  /* 0x038830ff1aff79a7 */ /* 0x0003e6000810003f */
[----:B0-----:R1:W5:Y:S02]  /*19e70*/  LDL R2, [R1] ;  /* 0x0000000001027983 */ /* 0x0013640000100800 */
[----:B------:R-:W-:Y:S05]  /*19e80*/  WARPSYNC.ALL ;  /* 0x0000000000007948 */ /* 0x000fea0003800000 */
[----:B------:R-:W-:Y:S01]  /*19e90*/  ULDC.64 UR4, c[0x0][0xaf8] ;  /* 0x0002be0000047ab9 */ /* 0x000fe20000000a00 */
[----:B------:R-:W-:Y:S01]  /*19ea0*/  BSSY B6, `(.L_x_1457) ;  /* 0x000001d000067945 */ /* 0x000fe20003800000 */
[----:B------:R-:W-:Y:S01]  /*19eb0*/  BAR.SYNC.DEFER_BLOCKING 0x8, 0x100 ;  /* 0x0204000000007b1d */ /* 0x000fe20000010000 */
[----:B------:R-:W-:-:S04]  /*19ec0*/  ISETP.NE.U32.AND P0, PT, RZ, UR4, PT ;  /* 0x00000004ff007c0c */ /* 0x000fc8000bf05070 */
[----:B------:R-:W-:-:S04]  /*19ed0*/  ISETP.NE.AND.EX P0, PT, RZ, UR5, PT, P0 ;  /* 0x00000005ff007c0c */ /* 0x000fc8000bf05300 */
[----:B------:R-:W-:-:S05]  /*19ee0*/  SEL R4, R37, RZ, !P0 ;  /* 0x000000ff25047207 */ /* 0x000fca0004000000 */
[----:B------:R0:W-:Y:S01]  /*19ef0*/  STL [R1+0xc], R4 ;  /* 0x00000c0401007387 */ /* 0x0001e20000100800 */
[----:B-----5:R-:W-:Y:S01]  /*19f00*/  SEL R3, R0, RZ, !P0 ;  /* 0x000000ff00037207 */ /* 0x020fe20004000000 */
[----:B------:R-:W-:-:S04]  /*19f10*/  VIADD R0, R18, 0x20400 ;  /* 0x0002040012007836 */ /* 0x000fc80000000000 */
[----:B------:R0:W-:Y:S01]  /*19f20*/  STL [R1+0x24], R3 ;  /* 0x0000240301007387 */ /* 0x0001e20000100800 */
[----:B------:R-:W-:Y:S02]  /*19f30*/  LOP3.LUT P0, RZ, R0, 0x3ff, RZ, 0xc0, !PT ;  /* 0x000003ff00ff7812 */ /* 0x000fe4000780c0ff */
[----:B------:R-:W-:-:S05]  /*19f40*/  SHF.R.S32.HI R0, RZ, 0x1f, R2 ;  /* 0x0000001fff007819 */ /* 0x000fca0000011402 */
[----:B------:R0:W-:Y:S06]  /*19f50*/  STL [R1+0x20], R0 ;  /* 0x0000200001007387 */ /* 0x0001ec0000100800 */
[----:B------:R-:W-:Y:S05]  /*19f60*/  @!P0 BRA `(.L_x_1458) ;  /* 0x0000000000408947 */ /* 0x000fea0003800000 */
[----:B------:R-:W-:Y:S01]  /*19f70*/  MOV R2, 0x0 ;  /* 0x0000000000027802 */ /* 0x000fe20000000f00 */
[----:B------:R-:W-:Y:S01]  /*19f80*/  ULDC.64 UR4, c[0x4][0x90] ;  /* 0x0100240000047ab9 */ /* 0x000fe20000000a00 */
[----:B------:R-:W-:Y:S01]  /*19f90*/  ULDC.64 UR6, c[0x4][0x98] ;  /* 0x0100260000067ab9 */ /* 0x000fe20000000a00 */
[----:B------:R-:W-:Y:S01]  /*19fa0*/  ULDC.64 UR8, c[0x4][0x20] ;  /* 0x0100080000087ab9 */ /* 0x000fe20000000a00 */
[----:B0-----:R-:W-:Y:S02]  /*19fb0*/  IMAD.U32 R4, RZ, RZ, UR4 ;  /* 0x00000004ff047e24 */ /* 0x001fe4000f8e00ff */
        /* <DEDUP_REMOVED lines=11> */
.L_x_1458:
[----:B------:R-:W-:Y:S05]  /*1a070*/  BSYNC B6 ;  /* 0x0000000000067941 */ /* 0x000fea0003800000 */
.L_x_1457:
[----:B------:R-:W2:Y:S01]  /*1a080*/  LDL R20, [R1+0x24] ;  /* 0x0000240001147983 */ /* 0x000ea20000100800 */
[----:B------:R-:W3:Y:S01]  /*1a090*/  LDC R6, c[0x0][0x448] ;  /* 0x00011200ff067b82 */ /* 0x000ee20000000800 */
[----:B------:R-:W-:Y:S02]  /*1a0a0*/  ULDC.64 UR4, c[0x0][0x298] ;  /* 0x0000a60000047ab9 */ /* 0x000fe40000000a00 */
[----:B0-----:R-:W4:Y:S04]  /*1a0b0*/  LDL R4, [R1+0x20] ;  /* 0x0000200001047983 */ /* 0x001f280000100800 */
[----:B------:R-:W4:Y:S04]  /*1a0c0*/  LDL R5, [R1] ;  /* 0x0000000001057983 */ /* 0x000f280000100800 */
[----:B------:R0:W5:Y:S01]  /*1a0d0*/  LDL R9, [R1+0x14] ;  /* 0x0000140001097983 */ /* 0x0001620000100800 */
[----:B------:R-:W1:Y:S01]  /*1a0e0*/  S2R R2, SR_TID.X ;  /* 0x0000000000027919 */ /* 0x000e620000002100 */
[----:B------:R-:W0:Y:S01]  /*1a0f0*/  S2R R0, SR_TID.X ;  /* 0x0000000000007919 */ /* 0x000e220000002100 */
[----:B---3--:R-:W-:-:S13]  /*1a100*/  ISETP.NE.AND P0, PT, R6, 0x1, PT ;  /* 0x000000010600780c */ /* 0x008fda0003f05270 */
[----:B------:R-:W3:Y:S01]  /*1a110*/  @P0 LDC R3, c[0x0][0x450] ;  /* 0x00011400ff030b82 */ /* 0x000ee20000000800 */
[----:B-1----:R-:W-:-:S04]  /*1a120*/  LOP3.LUT R2, R2, 0x7f, RZ, 0xc0, !PT ;  /* 0x0000007f02027812 */ /* 0x002fc800078ec0ff */
[----:B------:R-:W-:Y:S01]  /*1a130*/  SHF.R.U32.HI R2, RZ, 0x3, R2 ;  /* 0x00000003ff027819 */ /* 0x000fe20000011602 */
[----:B0-----:R-:W-:Y:S02]  /*1a140*/  IMAD.SHL.U32 R0, R0, 0x10, RZ ;  /* 0x0000001000007824 */ /* 0x001fe400078e00ff */
[----:B--2---:R-:W-:Y:S02]  /*1a150*/  IMAD.MOV.U32 R21, RZ, RZ, R20 ;  /* 0x000000ffff157224 */ /* 0x004fe400078e0014 */
[----:B------:R-:W2:Y:S01]  /*1a160*/  LDL R20, [R1+0xc] ;  /* 0x00000c0001147983 */ /* 0x000ea20000100800 */
[----:B------:R-:W-:Y:S02]  /*1a170*/  LOP3.LUT R0, R2, 0x70, R0, 0xf8, !PT ;  /* 0x0000007002007812 */ /* 0x000fe400078ef800 */
[----:B------:R-:W0:Y:S03]  /*1a180*/  @P0 LDC R2, c[0x0][0x44c] ;  /* 0x00011300ff020b82 */ /* 0x000e260000000800 */
[----:B------:R-:W-:-:S02]  /*1a190*/  IMAD R37, R25, 0x40, R0 ;  /* 0x0000004019257824 */ /* 0x000fc400078e0200 */
[----:B----4-:R-:W-:Y:S02]  /*1a1a0*/  IMAD R4, R4, UR4, RZ ;  /* 0x0000000404047c24 */ /* 0x010fe4000f8e02ff */
[----:B------:R-:W-:Y:S02]  /*1a1b0*/  IMAD.MOV.U32 R0, RZ, RZ, R37 ;  /* 0x000000ffff007224 */ /* 0x000fe400078e0025 */
[----:B------:R-:W-:Y:S02]  /*1a1c0*/  IMAD R4, R5, UR5, R4 ;  /* 0x0000000505047c24 */ /* 0x000fe4000f8e0204 */
[----:B0-----:R-:W-:-:S05]  /*1a1d0*/  @P0 IMAD.HI.U32 R2, R37, R2, RZ ;  /* 0x0000000225020227 */ /* 0x001fca00078e00ff */
[----:B---3--:R-:W-:Y:S01]  /*1a1e0*/  @P0 SHF.R.U32.HI R0, RZ, R3, R2 ;  /* 0x00000003ff000219 */ /* 0x008fe20000011602 */
[----:B------:R-:W-:Y:S01]  /*1a1f0*/  IMAD.WIDE.U32 R2, R5, UR4, RZ ;  /* 0x0000000405027c25 */ /* 0x000fe2000f8e00ff */
[----:B------:R-:W-:-:S03]  /*1a200*/  ULDC.64 UR4, c[0x0][0x2d8] ;  /* 0x0000b60000047ab9 */ /* 0x000fc60000000a00 */
[----:B------:R-:W-:Y:S02]  /*1a210*/  IMAD.IADD R3, R3, 0x1, R4 ;  /* 0x0000000103037824 */ /* 0x000fe400078e0204 */
[----:B------:R-:W-:-:S04]  /*1a220*/  IMAD.WIDE.U32 R2, R17, UR4, R2 ;  /* 0x0000000411027c25 */ /* 0x000fc8000f8e0002 */
[----:B------:R-:W-:Y:S01]  /*1a230*/  IMAD R3, R17, UR5, R3 ;  /* 0x0000000511037c24 */ /* 0x000fe2000f8e0203 */
[----:B------:R-:W-:Y:S02]  /*1a240*/  ULDC.64 UR4, c[0x0][0x2e0] ;  /* 0x0000b80000047ab9 */ /* 0x000fe40000000a00 */
[----:B------:R-:W-:Y:S01]  /*1a250*/  IMAD R4, R21, UR4, RZ ;  /* 0x0000000415047c24 */ /* 0x000fe2000f8e02ff */
[----:B------:R-:W0:Y:S02]  /*1a260*/  S2R R7, SR_TID.X ;  /* 0x0000000000077919 */ /* 0x000e240000002100 */
[----:B0-----:R-:W-:-:S05]  /*1a270*/  IMAD.SHL.U32 R7, R7, 0x8, RZ ;  /* 0x0000000807077824 */ /* 0x001fca00078e00ff */
[----:B------:R-:W-:Y:S01]  /*1a280*/  LOP3.LUT R7, R7, 0x38, RZ, 0xc0, !PT ;  /* 0x0000003807077812 */ /* 0x000fe200078ec0ff */
[C---:B--2---:R-:W-:Y:S02]  /*1a290*/  IMAD R4, R20.reuse, UR5, R4 ;  /* 0x0000000514047c24 */ /* 0x044fe4000f8e0204 */
[----:B------:R-:W-:Y:S01]  /*1a2a0*/  IMAD.WIDE.U32 R2, R20, UR4, R2 ;  /* 0x0000000414027c25 */ /* 0x000fe2000f8e0002 */
        /* <DEDUP_REMOVED lines=26> */
[----:B-----5:R-:W-:Y:S02]  /*1a450*/  IMAD R3, R9, R6, RZ ;  /* 0x0000000609037224 */ /* 0x020fe400078e02ff */
[----:B------:R-:W-:Y:S01]  /*1a460*/  IMAD R25, R25, 0x40, R8 ;  /* 0x0000004019197824 */ /* 0x000fe200078e0208 */
[----:B------:R-:W1:Y:S03]  /*1a470*/  SHFL.IDX PT, R5, R2, RZ, 0x181f ;  /* 0x00181fff02057589 */ /* 0x000e6600000e0000 */
[C---:B------:R-:W-:Y:S01]  /*1a480*/  VIADD R6, R25.reuse, 0x10 ;  /* 0x0000001019067836 */ /* 0x040fe20000000000 */
[C---:B------:R-:W-:Y:S01]  /*1a490*/  ISETP.GE.AND P0, PT, R25.reuse, R3, PT ;  /* 0x000000031900720c */ /* 0x040fe20003f06270 */
[----:B------:R-:W-:-:S03]  /*1a4a0*/  VIADD R8, R25, 0x20 ;  /* 0x0000002019087836 */ /* 0x000fc60000000000 */
[----:B------:R-:W-:Y:S04]  /*1a4b0*/  STL [R1+0x18], R6 ;  /* 0x0000180601007387 */ /* 0x000fe80000100800 */
[----:B------:R-:W-:Y:S05]  /*1a4c0*/  STL [R1+0x1c], R8 ;  /* 0x00001c0801007387 */ /* 0x000fea0000100800 */
[----:B0-----:R-:W-:-:S05]  /*1a4d0*/  @!P0 LEA R4, P2, R7, R4, 0x1 ;  /* 0x0000000407048211 */ /* 0x001fca00078408ff */
[----:B-1----:R-:W-:-:S05]  /*1a4e0*/  @!P0 IMAD.X R5, RZ, RZ, R5, P2 ;  /* 0x000000ffff058224 */ /* 0x002fca00010e0605 */
[----:B------:R-:W-:Y:S01]  /*1a4f0*/  @!PT LDS RZ, [RZ] ;  /* 0x00000000fffff984 */ /* 0x000fe20000000800 */
[----:B------:R0:W-:Y:S01]  /*1a500*/  @!P0 LDGSTS.E.BYPASS.LTC128B.128 [R23+0x20400], desc[UR42][R4.64], !P1 ;  /* 0x2040000004178fae */ /* 0x0001e2000c901d6a */
[----:B------:R-:W-:-:S03]  /*1a510*/  ISETP.GE.AND P0, PT, R6, R3, PT ;  /* 0x000000030600720c */ /* 0x000fc60003f06270 */
[----:B------:R-:W-:Y:S04]  /*1a520*/  SHFL.IDX PT, R6, R2, 0x2, 0x181f ;  /* 0x00581f0002067f89 */ /* 0x000fe800000e0000 */
[----:B0-----:R-:W0:Y:S04]  /*1a530*/  SHFL.IDX PT, R5, R0, 0x1, 0x181f ;  /* 0x00381f0000057f89 */ /* 0x001e2800000e0000 */
[----:B------:R-:W1:Y:S02]  /*1a540*/  SHFL.IDX PT, R4, R2, 0x1, 0x181f ;  /* 0x00381f0002047f89 */ /* 0x000e6400000e0000 */
[----:B0-----:R-:W-:-:S05]  /*1a550*/  @!P0 LEA R5, P2, R7, R5, 0x1 ;  /* 0x0000000507058211 */ /* 0x001fca00078408ff */
[----:B-1----:R-:W-:-:S05]  /*1a560*/  @!P0 IMAD.X R4, RZ, RZ, R4, P2 ;  /* 0x000000ffff048224 */ /* 0x002fca00010e0604 */
[----:B------:R-:W-:-:S04]  /*1a570*/  @!P0 LOP3.LUT R5, R5, R4, RZ, 0x3c, !PT ;  /* 0x0000000405058212 */ /* 0x000fc800078e3cff */
[----:B------:R-:W-:-:S04]  /*1a580*/  @!P0 LOP3.LUT R4, R5, R4, RZ, 0x3c, !PT ;  /* 0x0000000405048212 */ /* 0x000fc800078e3cff */
[----:B------:R-:W-:-:S05]  /*1a590*/  @!P0 LOP3.LUT R5, R5, R4, RZ, 0x3c, !PT ;  /* 0x0000000405058212 */ /* 0x000fca00078e3cff */
[----:B------:R0:W-:Y:S01]  /*1a5a0*/  @!P0 LDGSTS.E.BYPASS.LTC128B.128 [R23+0x20c00], desc[UR42][R4.64], !P1 ;  /* 0x20c0000004178fae */ /* 0x0001e2000c901d6a */
[----:B------:R-:W-:-:S03]  /*1a5b0*/  ISETP.GE.AND P0, PT, R8, R3, PT ;  /* 0x000000030800720c */ /* 0x000fc60003f06270 */
[----:B0-----:R-:W0:Y:S04]  /*1a5c0*/  SHFL.IDX PT, R4, R0, 0x2, 0x181f ;  /* 0x00581f0000047f89 */ /* 0x001e2800000e0000 */
[----:B------:R-:W1:Y:S06]  /*1a5d0*/  SHFL.IDX PT, R0, R0, 0x3, 0x181f ;  /* 0x00781f0000007f89 */ /* 0x000e6c00000e0000 */
[----:B0-----:R-:W-:-:S05]  /*1a5e0*/  @!P0 LEA R5, P2, R7, R4, 0x1 ;  /* 0x0000000407058211 */ /* 0x001fca00078408ff */
[----:B------:R-:W-:-:S05]  /*1a5f0*/  @!P0 IMAD.X R4, RZ, RZ, R6, P2 ;  /* 0x000000ffff048224 */ /* 0x000fca00010e0606 */
[----:B------:R-:W-:-:S04]  /*1a600*/  @!P0 LOP3.LUT R5, R5, R4, RZ, 0x3c, !PT ;  /* 0x0000000405058212 */ /* 0x000fc800078e3cff */
[----:B------:R-:W-:-:S04]  /*1a610*/  @!P0 LOP3.LUT R4, R5, R4, RZ, 0x3c, !PT ;  /* 0x0000000405048212 */ /* 0x000fc800078e3cff */
[----:B------:R-:W-:-:S05]  /*1a620*/  @!P0 LOP3.LUT R5, R5, R4, RZ, 0x3c, !PT ;  /* 0x0000000405058212 */ /* 0x000fca00078e3cff */
[----:B------:R0:W-:Y:S04]  /*1a630*/  @!P0 LDGSTS.E.BYPASS.LTC128B.128 [R23+0x21400], desc[UR42][R4.64], !P1 ;  /* 0x2140000004178fae */ /* 0x0001e8000c901d6a */
[----:B01----:R0:W2:Y:S02]  /*1a640*/  SHFL.IDX PT, R4, R2, 0x3, 0x181f ;  /* 0x00781f0002047f89 */ /* 0x0030a400000e0000 */
.L_x_1578:
[----:B0-----:R-:W-:-:S05]  /*1a650*/  VIADD R2, R25, 0x30 ;  /* 0x0000003019027836 */ /* 0x001fca0000000000 */
[----:B------:R-:W-:Y:S01]  /*1a660*/  ISETP.GE.AND P0, PT, R2, R3, PT ;  /* 0x000000030200720c */ /* 0x000fe20003f06270 */
[----:B------:R0:W-:-:S12]  /*1a670*/  STL [R1+0x2c], R2 ;  /* 0x00002c0201007387 */ /* 0x0001d80000100800 */
[----:B0-----:R-:W-:-:S05]  /*1a680*/  @!P0 LEA R2, P2, R7, R0, 0x1 ;  /* 0x0000000007028211 */ /* 0x001fca00078408ff */
[----:B--2---:R-:W-:-:S05]  /*1a690*/  @!P0 IMAD.X R3, RZ, RZ, R4, P2 ;  /* 0x000000ffff038224 */ /* 0x004fca00010e0604 */
[----:B------:R-:W-:Y:S01]  /*1a6a0*/  @!PT LDS RZ, [RZ] ;  /* 0x00000000fffff984 */ /* 0x000fe20000000800 */
[----:B------:R-:W-:Y:S01]  /*1a6b0*/  @!PT LDS RZ, [RZ] ;  /* 0x00000000fffff984 */ /* 0x000fe20000000800 */
[----:B------:R-:W-:Y:S01]  /*1a6c0*/  @!PT LDS RZ, [RZ] ;  /* 0x00000000fffff984 */ /* 0x000fe20000000800 */
[----:B------:R0:W-:Y:S01]  /*1a6d0*/  @!P0 LDGSTS.E.BYPASS.LTC128B.128 [R23+0x21c00], desc[UR42][R2.64], !P1 ;  /* 0x21c0000002178fae */ /* 0x0001e2000c901d6a */
[----:B------:R-:W-:Y:S01]  /*1a6e0*/  PLOP3.LUT P0, PT, PT, PT, PT, 0x80, 0x0 ;  /* 0x000000000000781c */ /* 0x000fe20003f0f070 */
[----:B------:R-:W-:-:S12]  /*1a6f0*/  NOP ;  /* 0x0000000000007918 */ /* 0x000fd80000000000 */
.L_x_1460:
        /* <DEDUP_REMOVED lines=28> */
.L_x_1462:
[----:B------:R-:W-:Y:S05]  /*1a8c0*/  BSYNC B6 ;  /* 0x0000000000067941 */ /* 0x000fea0003800000 */
.L_x_1461:
[----:B------:R-:W2:Y:S01]  /*1a8d0*/  LDL.LU R0, [R1+0x20] ;  /* 0x0000200001007983 */ /* 0x000ea20000300800 */
[----:B------:R-:W1:Y:S01]  /*1a8e0*/  LDC R7, c[0x0][0x448] ;  /* 0x00011200ff077b82 */ /* 0x000e620000000800 */
[----:B------:R-:W-:Y:S02]  /*1a8f0*/  ULDC.64 UR4, c[0x0][0x398] ;  /* 0x0000e60000047ab9 */ /* 0x000fe40000000a00 */
[----:B0-----:R-:W3:Y:S04]  /*1a900*/  LDL.LU R2, [R1] ;  /* 0x0000000001027983 */ /* 0x001ee80000300800 */
[----:B------:R-:W4:Y:S04]  /*1a910*/  LDL.LU R21, [R1+0x24] ;  /* 0x0000240001157983 */ /* 0x000f280000300800 */
[----:B------:R-:W5:Y:S01]  /*1a920*/  LDL.LU R20, [R1+0xc] ;  /* 0x00000c0001147983 */ /* 0x000f620000300800 */
[----:B------:R-:W-:Y:S01]  /*1a930*/  IMAD.MOV.U32 R4, RZ, RZ, R37 ;  /* 0x000000ffff047224 */ /* 0x000fe200078e0025 */
[----:B------:R-:W-:Y:S01]  /*1a940*/  LOP3.LUT R16, R16, 0xfffffbff, RZ, 0xc0, !PT ;  /* 0xfffffbff10107812 */ /* 0x000fe200078ec0ff */
[----:B------:R-:W0:Y:S01]  /*1a950*/  S2R R9, SR_TID.X ;  /* 0x0000000000097919 */ /* 0x000e220000002100 */
[----:B-1----:R-:W-:-:S13]  /*1a960*/  ISETP.NE.AND P0, PT, R7, 0x1, PT ;  /* 0x000000010700780c */ /* 0x002fda0003f05270 */
[----:B------:R-:W1:Y:S01]  /*1a970*/  @P0 LDC R5, c[0x0][0x450] ;  /* 0x00011400ff050b82 */ /* 0x000e620000000800 */
[----:B0-----:R-:W-:-:S05]  /*1a980*/  IMAD.SHL.U32 R9, R9, 0x8, RZ ;  /* 0x0000000809097824 */ /* 0x001fca00078e00ff */
[----:B------:R-:W-:-:S04]  /*1a990*/  LOP3.LUT R9, R9, 0x38, RZ, 0xc0, !PT ;  /* 0x0000003809097812 */ /* 0x000fc800078ec0ff */
[----:B------:R-:W-:Y:S01]  /*1a9a0*/  LOP3.LUT R9, R9, 0xc0, RZ, 0xfc, !PT ;  /* 0x000000c009097812 */ /* 0x000fe200078efcff */
[----:B--2---:R-:W-:-:S04]  /*1a9b0*/  IMAD R0, R0, UR4, RZ ;  /* 0x0000000400007c24 */ /* 0x004fc8000f8e02ff */
[C---:B---3--:R-:W-:Y:S02]  /*1a9c0*/  IMAD R0, R2.reuse, UR5, R0 ;  /* 0x0000000502007c24 */ /* 0x048fe4000f8e0200 */
[----:B------:R-:W-:Y:S01]  /*1a9d0*/  IMAD.WIDE.U32 R2, R2, UR4, RZ ;  /* 0x0000000402027c25 */ /* 0x000fe2000f8e00ff */
[----:B------:R-:W-:-:S03]  /*1a9e0*/  ULDC.64 UR4, c[0x0][0x3d8] ;  /* 0x0000f60000047ab9 */ /* 0x000fc60000000a00 */
[----:B------:R-:W-:Y:S02]  /*1a9f0*/  IMAD.IADD R3, R3, 0x1, R0 ;  /* 0x0000000103037824 */ /* 0x000fe400078e0200 */
[----:B------:R-:W-:-:S04]  /*1aa00*/  IMAD.WIDE.U32 R2, R17, UR4, R2 ;  /* 0x0000000411027c25 */ /* 0x000fc8000f8e0002 */
[----:B------:R-:W-:Y:S01]  /*1aa10*/  IMAD R3, R17, UR5, R3 ;  /* 0x0000000511037c24 */ /* 0x000fe2000f8e0203 */
[----:B------:R-:W-:Y:S02]  /*1aa20*/  ULDC.64 UR4, c[0x0][0x3e0] ;  /* 0x0000f80000047ab9 */ /* 0x000fe40000000a00 */
[----:B----4-:R-:W-:Y:S02]  /*1aa30*/  IMAD R0, R21, UR4, RZ ;  /* 0x0000000415007c24 */ /* 0x010fe4000f8e02ff */
[C---:B-----5:R-:W-:Y:S01]  /*1aa40*/  IMAD.WIDE.U32 R2, R20.reuse, UR4, R2 ;  /* 0x0000000414027c25 */ /* 0x060fe2000f8e0002 */
[----:B------:R-:W0:Y:S03]  /*1aa50*/  S2R R21, SR_TID.X ;  /* 0x0000000000157919 */ /* 0x000e260000002100 */
[----:B------:R-:W-:Y:S01]  /*1aa60*/  IMAD R0, R20, UR5, R0 ;  /* 0x0000000514007c24 */ /* 0x000fe2000f8e0200 */
[----:B------:R-:W-:Y:S01]  /*1aa70*/  ULDC.64 UR4, c[0x0][0x3d0] ;  /* 0x0000f40000047ab9 */ /* 0x000fe20000000a00 */
[----:B------:R-:W2:Y:S02]  /*1aa80*/  S2R R20, SR_TID.X ;  /* 0x0000000000147919 */ /* 0x000ea40000002100 */
[----:B------:R-:W-:-:S02]  /*1aa90*/  IMAD.IADD R3, R3, 0x1, R0 ;  /* 0x0000000103037824 */ /* 0x000fc400078e0200 */
[----:B------:R-:W3:Y:S01]  /*1aaa0*/  @P0 LDC R0, c[0x0][0x44c] ;  /* 0x00011300ff000b82 */ /* 0x000ee20000000800 */
[----:B0-----:R-:W-:Y:S02]  /*1aab0*/  IMAD.SHL.U32 R21, R21, 0x8, RZ ;  /* 0x0000000815157824 */ /* 0x001fe400078e00ff */
[----:B---3--:R-:W-:-:S03]  /*1aac0*/  @P0 IMAD.HI.U32 R0, R37, R0, RZ ;  /* 0x0000000025000227 */ /* 0x008fc600078e00ff */
[----:B------:R-:W-:Y:S01]  /*1aad0*/  LOP3.LUT R21, R21, 0x38, RZ, 0xc0, !PT ;  /* 0x0000003815157812 */ /* 0x000fe200078ec0ff */
[----:B--2---:R-:W-:Y:S01]  /*1aae0*/  IMAD.SHL.U32 R20, R20, 0x8, RZ ;  /* 0x0000000814147824 */ /* 0x004fe200078e00ff */
[----:B-1----:R-:W-:Y:S02]  /*1aaf0*/  @P0 SHF.R.U32.HI R4, RZ, R5, R0 ;  /* 0x00000005ff040219 */ /* 0x002fe40000011600 */
[----:B------:R-:W-:Y:S02]  /*1ab00*/  LOP3.LUT R8, R21, 0x80, RZ, 0xfc, !PT ;  /* 0x0000008015087812 */ /* 0x000fe400078efcff */
[--C-:B------:R-:W-:Y:S01]  /*1ab10*/  SHF.R.S32.HI R5, RZ, 0x1f, R4.reuse ;  /* 0x0000001fff057819 */ /* 0x100fe20000011404 */
[----:B------:R-:W-:Y:S01]  /*1ab20*/  IMAD.MOV R0, RZ, RZ, -R4 ;  /* 0x000000ffff007224 */ /* 0x000fe200078e0a04 */
[----:B------:R-:W0:Y:S01]  /*1ab30*/  S2R R21, SR_TID.X ;  /* 0x0000000000157919 */ /* 0x000e220000002100 */
[----:B------:R-:W-:Y:S01]  /*1ab40*/  IMAD.WIDE.U32 R2, R4, UR4, R2 ;  /* 0x0000000404027c25 */ /* 0x000fe2000f8e0002 */
[----:B------:R-:W-:-:S03]  /*1ab50*/  LOP3.LUT R20, R20, 0x38, RZ, 0xc0, !PT ;  /* 0x0000003814147812 */ /* 0x000fc600078ec0ff */
[----:B------:R-:W-:Y:S02]  /*1ab60*/  IMAD R0, R7, R0, R37 ;  /* 0x0000000007007224 */ /* 0x000fe400078e0225 */
        /* <DEDUP_REMOVED lines=14> */
[----:B0-----:R-:W-:Y:S01]  /*1ac50*/  IMAD.SHL.U32 R21, R21, 0x8, RZ ;  /* 0x0000000815157824 */ /* 0x001fe200078e00ff */
[----:B------:R-:W-:-:S02]  /*1ac60*/  ISETP.GE.AND P0, PT, R8, UR4, PT ;  /* 0x0000000408007c0c */ /* 0x000fc4000bf06270 */
[----:B------:R-:W0:Y:S01]  /*1ac70*/  S2R R8, SR_TID.X ;  /* 0x0000000000087919 */ /* 0x000e220000002100 */
[----:B------:R-:W-:Y:S02]  /*1ac80*/  SEL R2, RZ, 0x1, P1 ;  /* 0x00000001ff027807 */ /* 0x000fe40000800000 */
[----:B------:R-:W-:Y:S02]  /*1ac90*/  LOP3.LUT R21, R21, 0x38, RZ, 0xc0, !PT ;  /* 0x0000003815157812 */ /* 0x000fe400078ec0ff */
[----:B------:R-:W-:Y:S02]  /*1aca0*/  SEL R3, RZ, 0x4, P0 ;  /* 0x00000004ff037807 */ /* 0x000fe40000000000 */
[----:B------:R-:W-:Y:S02]  /*1acb0*/  @P1 LOP3.LUT R16, R16, 0x400, RZ, 0xfc, !PT ;  /* 0x0000040010101812 */ /* 0x000fe400078efcff */
[----:B------:R-:W-:Y:S02]  /*1acc0*/  ISETP.GE.AND P5, PT, R9, UR4, PT ;  /* 0x0000000409007c0c */ /* 0x000fe4000bfa6270 */
[----:B------:R-:W-:-:S04]  /*1acd0*/  LOP3.LUT R16, R16, 0xfffffeff, RZ, 0xc0, !PT ;  /* 0xfffffeff10107812 */ /* 0x000fc800078ec0ff */
[----:B------:R-:W-:-:S04]  /*1ace0*/  @P0 LOP3.LUT R16, R16, 0x100, RZ, 0xfc, !PT ;  /* 0x0000010010100812 */ /* 0x000fc800078efcff */
[----:B------:R-:W-:Y:S01]  /*1acf0*/  LOP3.LUT R16, R16, 0xfffffdff, RZ, 0xc0, !PT ;  /* 0xfffffdff10107812 */ /* 0x000fe200078ec0ff */
[----:B0-----:R-:W-:-:S05]  /*1ad00*/  IMAD.SHL.U32 R8, R8, 0x8, RZ ;  /* 0x0000000808087824 */ /* 0x001fca00078e00ff */
[----:B------:R-:W-:-:S04]  /*1ad10*/  LOP3.LUT R8, R8, 0x38, RZ, 0xc0, !PT ;  /* 0x0000003808087812 */ /* 0x000fc800078ec0ff */
[----:B------:R-:W-:-:S04]  /*1ad20*/  LOP3.LUT R8, R8, 0x40, RZ, 0xfc, !PT ;  /* 0x0000004008087812 */ /* 0x000fc800078efcff */
[----:B------:R-:W-:Y:S02]  /*1ad30*/  ISETP.GE.AND P0, PT, R8, UR4, PT ;  /* 0x0000000408007c0c */ /* 0x000fe4000bf06270 */
[----:B------:R-:W-:Y:S02]  /*1ad40*/  LOP3.LUT R8, R21, 0x100, RZ, 0xfc, !PT ;  /* 0x0000010015087812 */ /* 0x000fe400078efcff */
[----:B------:R-:W0:Y:S01]  /*1ad50*/  S2R R21, SR_TID.X ;  /* 0x0000000000157919 */ /* 0x000e220000002100 */
[----:B------:R-:W-:Y:S02]  /*1ad60*/  SEL R4, RZ, 0x2, P0 ;  /* 0x00000002ff047807 */ /* 0x000fe40000000000 */
[----:B------:R-:W-:Y:S02]  /*1ad70*/  ISETP.GE.AND P4, PT, R8, UR4, PT ;  /* 0x0000000408007c0c */ /* 0x000fe4000bf86270 */
[----:B------:R-:W1:Y:S01]  /*1ad80*/  S2R R8, SR_TID.X ;  /* 0x0000000000087919 */ /* 0x000e620000002100 */
[----:B------:R-:W-:-:S02]  /*1ad90*/  IADD3 R2, R3, R4, R2 ;  /* 0x0000000403027210 */ /* 0x000fc40007ffe002 */
[----:B------:R-:W-:Y:S02]  /*1ada0*/  SEL R3, RZ, 0x10, P4 ;  /* 0x00000010ff037807 */ /* 0x000fe40002000000 */
[----:B------:R-:W-:Y:S02]  /*1adb0*/  @P0 LOP3.LUT R16, R16, 0x200, RZ, 0xfc, !PT ;  /* 0x0000020010100812 */ /* 0x000fe400078efcff */
[----:B------:R-:W-:-:S04]  /*1adc0*/  SEL R4, RZ, 0x8, P5 ;  /* 0x00000008ff047807 */ /* 0x000fc80002800000 */
[----:B------:R-:W-:Y:S01]  /*1add0*/  IADD3 R4, R3, R2, R4 ;  /* 0x0000000203047210 */ /* 0x000fe20007ffe004 */
[----:B0-----:R-:W-:Y:S02]  /*1ade0*/  IMAD.SHL.U32 R21, R21, 0x8, RZ ;  /* 0x0000000815157824 */ /* 0x001fe400078e00ff */
[----:B-1----:R-:W-:-:S03]  /*1adf0*/  IMAD.SHL.U32 R8, R8, 0x8, RZ ;  /* 0x0000000808087824 */ /* 0x002fc600078e00ff */
[----:B------:R-:W-:Y:S02]  /*1ae00*/  LOP3.LUT R21, R21, 0x38, RZ, 0xc0, !PT ;  /* 0x0000003815157812 */ /* 0x000fe400078ec0ff */
[----:B------:R-:W-:Y:S02]  /*1ae10*/  LOP3.LUT R8, R8, 0x38, RZ, 0xc0, !PT ;  /* 0x0000003808087812 */ /* 0x000fe400078ec0ff */
[----:B------:R-:W-:Y:S02]  /*1ae20*/  LOP3.LUT R9, R21, 0x140, RZ, 0xfc, !PT ;  /* 0x0000014015097812 */ /* 0x000fe400078efcff */
[----:B------:R-:W-:Y:S02]  /*1ae30*/  LOP3.LUT R8, R8, 0x180, RZ, 0xfc, !PT ;  /* 0x0000018008087812 */ /* 0x000fe400078efcff */
[----:B------:R-:W-:Y:S02]  /*1ae40*/  ISETP.GE.AND P3, PT, R9, UR4, PT ;  /* 0x0000000409007c0c */ /* 0x000fe4000bf66270 */
[----:B------:R-:W-:-:S02]  /*1ae50*/  ISETP.GE.AND P0, PT, R8, UR4, PT ;  /* 0x0000000408007c0c */ /* 0x000fc4000bf06270 */
[----:B------:R-:W-:Y:S02]  /*1ae60*/  LOP3.LUT R8, R21, 0x1c0, RZ, 0xfc, !PT ;  /* 0x000001c015087812 */ /* 0x000fe400078efcff */
[----:B------:R-:W-:Y:S02]  /*1ae70*/  SEL R2, RZ, 0x40, P0 ;  /* 0x00000040ff027807 */ /* 0x000fe40000000000 */
[----:B------:R-:W-:Y:S02]  /*1ae80*/  SEL R3, RZ, 0x20, P3 ;  /* 0x00000020ff037807 */ /* 0x000fe40001800000 */
[----:B------:R-:W-:Y:S01]  /*1ae90*/  ISETP.GE.AND P0, PT, R8, UR4, PT ;  /* 0x0000000408007c0c */ /* 0x000fe2000bf06270 */
[----:B------:R-:W-:Y:S01]  /*1aea0*/  UMOV UR4, 0xffffffff ;  /* 0xffffffff00047882 */ /* 0x000fe20000000000 */
[----:B------:R-:W-:Y:S02]  /*1aeb0*/  IADD3 R4, R2, R4, R3 ;  /* 0x0000000402047210 */ /* 0x000fe40007ffe003 */
[----:B------:R-:W-:-:S05]  /*1aec0*/  SEL R5, RZ, 0x80, P0 ;  /* 0x00000080ff057807 */ /* 0x000fca0000000000 */
[----:B------:R-:W-:Y:S01]  /*1aed0*/  IMAD.IADD R5, R4, 0x1, R5 ;  /* 0x0000000104057824 */ /* 0x000fe200078e0205 */
[----:B------:R-:W-:Y:S06]  /*1aee0*/  BRA.DIV UR4, `(.L_x_1463) ;  /* 0x0000004e04007947 */ /* 0x000fec000b800000 */
[----:B------:R-:W2:Y:S04]  /*1aef0*/  LDL.LU R3, [R1+0x14] ;  /* 0x0000140001037983 */ /* 0x000ea80000300800 */
[----:B------:R-:W3:Y:S04]  /*1af00*/  LDL.LU R2, [R1+0x1c] ;  /* 0x00001c0001027983 */ /* 0x000ee80000300800 */
[----:B------:R-:W4:Y:S01]  /*1af10*/  LDL.LU R8, [R1+0x18] ;  /* 0x0000180001087983 */ /* 0x000f220000300800 */
[----:B------:R-:W-:-:S03]  /*1af20*/  LOP3.LUT R16, R16, 0xffbfffff, RZ, 0xc0, !PT ;  /* 0xffbfffff10107812 */ /* 0x000fc600078ec0ff */
[----:B------:R-:W-:Y:S01]  /*1af30*/  SHFL.IDX PT, R14, R0, 0x2, 0x181f ;  /* 0x00581f00000e7f89 */ /* 0x000fe200000e0000 */
[----:B------:R-:W-:-:S04]  /*1af40*/  @P4 LOP3.LUT R16, R16, 0x400000, RZ, 0xfc, !PT ;  /* 0x0040000010104812 */ /* 0x000fc800078efcff */
[C---:B------:R-:W-:Y:S02]  /*1af50*/  LOP3.LUT P4, RZ, R16.reuse, 0x400, RZ, 0xc0, !PT ;  /* 0x0000040010ff7812 */ /* 0x040fe4000788c0ff */
[----:B------:R-:W-:-:S04]  /*1af60*/  LOP3.LUT R16, R16, 0xffdfffff, RZ, 0xc0, !PT ;  /* 0xffdfffff10107812 */ /* 0x000fc800078ec0ff */
[----:B------:R-:W-:-:S04]  /*1af70*/  @P3 LOP3.LUT R16, R16, 0x200000, RZ, 0xfc, !PT ;  /* 0x0020000010103812 */ /* 0x000fc800078efcff */
[----:B------:R-:W-:Y:S01]  /*1af80*/  LOP3.LUT P3, RZ, R16, 0x200, RZ, 0xc0, !PT ;  /* 0x0000020010ff7812 */ /* 0x000fe2000786c0ff */
[----:B--2---:R-:W-:Y:S02]  /*1af90*/  IMAD R7, R3, R7, RZ ;  /* 0x0000000703077224 */ /* 0x004fe400078e02ff */
[----:B------:R-:W0:Y:S01]  /*1afa0*/  SHFL.IDX PT, R3, R0, RZ, 0x181f ;  /* 0x00181fff00037589 */ /* 0x000e2200000e0000 */
[----:B---3--:R-:W-:Y:S02]  /*1afb0*/  IMAD.MOV.U32 R9, RZ, RZ, R2 ;  /* 0x000000ffff097224 */ /* 0x008fe400078e0002 */
[----:B------:R-:W-:-:S13]  /*1afc0*/  ISETP.GE.AND P0, PT, R25, R7, PT ;  /* 0x000000071900720c */ /* 0x000fda0003f06270 */
[----:B------:R-:W-:-:S04]  /*1afd0*/  @!P0 LOP3.LUT R2, R4, 0x40, RZ, 0xc0, !PT ;  /* 0x0000004004028812 */ /* 0x000fc800078ec0ff */
[----:B------:R-:W-:-:S04]  /*1afe0*/  @!P0 SHF.R.U32.HI R2, RZ, 0x2, R2 ;  /* 0x00000002ff028819 */ /* 0x000fc80000011602 */
[----:B------:R-:W-:Y:S02]  /*1aff0*/  @!P0 ISETP.NE.U32.AND P2, PT, R2, RZ, PT ;  /* 0x000000ff0200820c */ /* 0x000fe40003f45070 */
[----:B------:R-:W-:Y:S02]  /*1b000*/  @!P0 LOP3.LUT R2, R5, 0x80, RZ, 0xc0, !PT ;  /* 0x0000008005028812 */ /* 0x000fe400078ec0ff */
[----:B0-----:R-:W-:Y:S02]  /*1b010*/  @!P0 LEA R3, P6, R20, R3, 0x1 ;  /* 0x0000000314038211 */ /* 0x001fe400078c08ff */
[----:B------:R-:W-:-:S04]  /*1b020*/  @!P0 SHF.R.U32.HI R2, RZ, 0x3, R2 ;  /* 0x00000003ff028819 */ /* 0x000fc80000011602 */
[----:B------:R-:W-:Y:S02]  /*1b030*/  @!P0 ISETP.NE.U32.AND P1, PT, R2, RZ, PT ;  /* 0x000000ff0200820c */ /* 0x000fe40003f25070 */
[----:B------:R-:W0:Y:S02]  /*1b040*/  SHFL.IDX PT, R2, R6, RZ, 0x181f ;  /* 0x00181fff06027589 */ /* 0x000e2400000e0000 */
[----:B0-----:R-:W-:Y:S01]  /*1b050*/  @!P0 IMAD.X R2, RZ, RZ, R2, P6 ;  /* 0x000000ffff028224 */ /* 0x001fe200030e0602 */
[----:B------:R-:W-:-:S04]  /*1b060*/  LOP3.LUT P6, RZ, R16, 0x100, RZ, 0xc0, !PT ;  /* 0x0000010010ff7812 */ /* 0x000fc800078cc0ff */
[----:B------:R-:W-:-:S04]  /*1b070*/  @!P0 LOP3.LUT R3, R3, R2, RZ, 0x3c, !PT ;  /* 0x0000000203038212 */ /* 0x000fc800078e3cff */
[----:B------:R-:W-:-:S04]  /*1b080*/  @!P0 LOP3.LUT R2, R3, R2, RZ, 0x3c, !PT ;  /* 0x0000000203028212 */ /* 0x000fc800078e3cff */
[----:B------:R-:W-:-:S05]  /*1b090*/  @!P0 LOP3.LUT R3, R3, R2, RZ, 0x3c, !PT ;  /* 0x0000000203038212 */ /* 0x000fca00078e3cff */
[----:B------:R-:W-:Y:S01]  /*1b0a0*/  @!P0 LDGSTS.E.BYPASS.LTC128B.128 [R23+0x26400], desc[UR42][R2.64], !P4 ;  /* 0x2640000002178fae */ /* 0x000fe2000e101d6a */
[----:B------:R-:W-:-:S03]  /*1b0b0*/  LOP3.LUT P4, RZ, R16, 0x400000, RZ, 0xc0, !PT ;  /* 0x0040000010ff7812 */ /* 0x000fc6000788c0ff */
[----:B------:R-:W-:Y:S01]  /*1b0c0*/  @!P0 LDGSTS.E.BYPASS.LTC128B.128 [R23+0x28400], desc[UR42][R2.64+0x80], !P3 ;  /* 0x2840008002178fae */ /* 0x000fe2000d901d6a */
[C---:B------:R-:W-:Y:S02]  /*1b0d0*/  LOP3.LUT P3, RZ, R16.reuse, 0x200000, RZ, 0xc0, !PT ;  /* 0x0020000010ff7812 */ /* 0x040fe4000786c0ff */
[----:B------:R-:W-:Y:S01]  /*1b0e0*/  LOP3.LUT R16, R16, 0xffefffff, RZ, 0xc0, !PT ;  /* 0xffefffff10107812 */ /* 0x000fe200078ec0ff */
[----:B------:R-:W-:Y:S03]  /*1b0f0*/  @!P0 LDGSTS.E.BYPASS.LTC128B.128 [R23+0x2a400], desc[UR42][R2.64+0x100], !P6 ;  /* 0x2a40010002178fae */ /* 0x000fe6000f101d6a */
[----:B------:R-:W-:Y:S01]  /*1b100*/  @P6 LOP3.LUT R16, R16, 0x100000, RZ, 0xfc, !PT ;  /* 0x0010000010106812 */ /* 0x000fe200078efcff */
[----:B------:R-:W-:Y:S03]  /*1b110*/  @!P0 LDGSTS.E.BYPASS.LTC128B.128 [R23+0x2c400], desc[UR42][R2.64+0x180], !P5 ;  /* 0x2c40018002178fae */ /* 0x000fe6000e901d6a */
[C---:B------:R-:W-:Y:S01]  /*1b120*/  LOP3.LUT P6, RZ, R16.reuse, 0x400, RZ, 0xc0, !PT ;  /* 0x0000040010ff7812 */ /* 0x040fe200078cc0ff */
[----:B------:R-:W-:Y:S01]  /*1b130*/  @!P0 LDGSTS.E.BYPASS.LTC128B.128 [R23+0x2e400], desc[UR42][R2.64+0x200], !P4 ;  /* 0x2e40020002178fae */ /* 0x000fe2000e101d6a */
[----:B------:R-:W-:-:S03]  /*1b140*/  LOP3.LUT R16, R16, 0xffffbfff, RZ, 0xc0, !PT ;  /* 0xffffbfff10107812 */ /* 0x000fc600078ec0ff */
[----:B------:R-:W-:Y:S04]  /*1b150*/  @!P0 LDGSTS.E.BYPASS.LTC128B.128 [R23+0x30400], desc[UR42][R2.64+0x280], !P3 ;  /* 0x3040028002178fae */ /* 0x000fe8000d901d6a */
[----:B------:R-:W-:Y:S04]  /*1b160*/  @!P0 LDGSTS.E.BYPASS.LTC128B.128 [R23+0x32400], desc[UR42][R2.64+0x300], P2 ;  /* 0x3240030002178fae */ /* 0x000fe80009101d6a */
[----:B------:R0:W-:Y:S01]  /*1b170*/  @!P0 LDGSTS.E.BYPASS.LTC128B.128 [R23+0x34400], desc[UR42][R2.64+0x380], P1 ;  /* 0x3440038002178fae */ /* 0x0001e20008901d6a */
[----:B----4-:R-:W-:-:S03]  /*1b180*/  ISETP.GE.AND P0, PT, R8, R7, PT ;  /* 0x000000070800720c */ /* 0x010fc60003f06270 */
[----:B------:R-:W-:Y:S10]  /*1b190*/  SHFL.IDX PT, R8, R6, 0x2, 0x181f ;  /* 0x00581f0006087f89 */ /* 0x000ff400000e0000 */
[----:B0-----:R-:W-:-:S02]  /*1b1a0*/  @!P0 LOP3.LUT R3, R4, 0x40, RZ, 0xc0, !PT ;  /* 0x0000004004038812 */ /* 0x001fc400078ec0ff */
[----:B------:R-:W-:Y:S02]  /*1b1b0*/  @!P0 LOP3.LUT R2, R5, 0x80, RZ, 0xc0, !PT ;  /* 0x0000008005028812 */ /* 0x000fe400078ec0ff */
[----:B------:R-:W-:Y:S02]  /*1b1c0*/  @!P0 SHF.R.U32.HI R3, RZ, 0x2, R3 ;  /* 0x00000002ff038819 */ /* 0x000fe40000011603 */
[----:B------:R-:W-:Y:S02]  /*1b1d0*/  @!P0 SHF.R.U32.HI R2, RZ, 0x3, R2 ;  /* 0x00000003ff028819 */ /* 0x000fe40000011602 */
[----:B------:R-:W-:Y:S02]  /*1b1e0*/  @!P0 ISETP.NE.U32.AND P2, PT, R3, RZ, PT ;  /* 0x000000ff0300820c */ /* 0x000fe40003f45070 */
[----:B------:R-:W0:Y:S01]  /*1b1f0*/  SHFL.IDX PT, R3, R0, 0x1, 0x181f ;  /* 0x00381f0000037f89 */ /* 0x000e2200000e0000 */
[----:B------:R-:W-:-:S03]  /*1b200*/  @!P0 ISETP.NE.U32.AND P1, PT, R2, RZ, PT ;  /* 0x000000ff0200820c */ /* 0x000fc60003f25070 */
[----:B------:R-:W1:Y:S04]  /*1b210*/  SHFL.IDX PT, R2, R6, 0x1, 0x181f ;  /* 0x00381f0006027f89 */ /* 0x000e6800000e0000 */
[----:B------:R-:W2:Y:S03]  /*1b220*/  SHFL.IDX PT, R0, R0, 0x3, 0x181f ;  /* 0x00781f0000007f89 */ /* 0x000ea600000e0000 */
[----:B------:R-:W-:Y:S01]  /*1b230*/  @P2 LOP3.LUT R16, R16, 0x4000, RZ, 0xfc, !PT ;  /* 0x0000400010102812 */ /* 0x000fe200078efcff */
[----:B------:R-:W3:Y:S03]  /*1b240*/  SHFL.IDX PT, R6, R6, 0x3, 0x181f ;  /* 0x00781f0006067f89 */ /* 0x000ee600000e0000 */
[----:B------:R-:W-:-:S04]  /*1b250*/  LOP3.LUT R16, R16, 0xfff7ffff, RZ, 0xc0, !PT ;  /* 0xfff7ffff10107812 */ /* 0x000fc800078ec0ff */
[----:B------:R-:W-:-:S04]  /*1b260*/  @P1 LOP3.LUT R16, R16, 0x80000, RZ, 0xfc, !PT ;  /* 0x0008000010101812 */ /* 0x000fc800078efcff */
[----:B------:R-:W-:Y:S02]  /*1b270*/  LOP3.LUT P1, RZ, R16, 0x4000, RZ, 0xc0, !PT ;  /* 0x0000400010ff7812 */ /* 0x000fe4000782c0ff */
[----:B0-----:R-:W-:-:S05]  /*1b280*/  @!P0 LEA R3, P2, R20, R3, 0x1 ;  /* 0x0000000314038211 */ /* 0x001fca00078408ff */
[----:B-1----:R-:W-:Y:S01]  /*1b290*/  @!P0 IMAD.X R2, RZ, RZ, R2, P2 ;  /* 0x000000ffff028224 */ /* 0x002fe200010e0602 */
[----:B------:R-:W-:-:S04]  /*1b2a0*/  LOP3.LUT P2, RZ, R16, 0x200, RZ, 0xc0, !PT ;  /* 0x0000020010ff7812 */ /* 0x000fc8000784c0ff */
[----:B------:R-:W-:-:S04]  /*1b2b0*/  @!P0 LOP3.LUT R3, R3, R2, RZ, 0x3c, !PT ;  /* 0x0000000203038212 */ /* 0x000fc800078e3cff */
[----:B------:R-:W-:-:S04]  /*1b2c0*/  @!P0 LOP3.LUT R2, R3, R2, RZ, 0x3c, !PT ;  /* 0x0000000203028212 */ /* 0x000fc800078e3cff */
[----:B------:R-:W-:-:S05]  /*1b2d0*/  @!P0 LOP3.LUT R3, R3, R2, RZ, 0x3c, !PT ;  /* 0x0000000203038212 */ /* 0x000fca00078e3cff */
[----:B------:R-:W-:Y:S01]  /*1b2e0*/  @!P0 LDGSTS.E.BYPASS.LTC128B.128 [R23+0x26c00], desc[UR42][R2.64], !P6 ;  /* 0x26c0000002178fae */ /* 0x000fe2000f101d6a */
[----:B------:R-:W-:-:S03]  /*1b2f0*/  LOP3.LUT P6, RZ, R16, 0x100000, RZ, 0xc0, !PT ;  /* 0x0010000010ff7812 */ /* 0x000fc600078cc0ff */
[----:B------:R-:W-:Y:S10]  /*1b300*/  @!P0 LDGSTS.E.BYPASS.LTC128B.128 [R23+0x28c00], desc[UR42][R2.64+0x80], !P2 ;  /* 0x28c0008002178fae */ /* 0x000ff4000d101d6a */
[----:B------:R-:W-:Y:S04]  /*1b310*/  @!P0 LDGSTS.E.BYPASS.LTC128B.128 [R23+0x2ac00], desc[UR42][R2.64+0x100], !P6 ;  /* 0x2ac0010002178fae */ /* 0x000fe8000f101d6a */
[----:B------:R-:W-:Y:S04]  /*1b320*/  @!P0 LDGSTS.E.BYPASS.LTC128B.128 [R23+0x2cc00], desc[UR42][R2.64+0x180], !P5 ;  /* 0x2cc0018002178fae */ /* 0x000fe8000e901d6a */
[----:B------:R-:W-:Y:S04]  /*1b330*/  @!P0 LDGSTS.E.BYPASS.LTC128B.128 [R23+0x2ec00], desc[UR42][R2.64+0x200], !P4 ;  /* 0x2ec0020002178fae */ /* 0x000fe8000e101d6a */
[----:B------:R-:W-:Y:S04]  /*1b340*/  @!P0 LDGSTS.E.BYPASS.LTC128B.128 [R23+0x30c00], desc[UR42][R2.64+0x280], !P3 ;  /* 0x30c0028002178fae */ /* 0x000fe8000d901d6a */
[----:B------:R-:W-:Y:S01]  /*1b350*/  @!P0 LDGSTS.E.BYPASS.LTC128B.128 [R23+0x32c00], desc[UR42][R2.64+0x300], P1 ;  /* 0x32c0030002178fae */ /* 0x000fe20008901d6a */
[----:B------:R-:W-:-:S13]  /*1b360*/  LOP3.LUT P1, RZ, R16, 0x80000, RZ, 0xc0, !PT ;  /* 0x0008000010ff7812 */ /* 0x000fda000782c0ff */
[----:B------:R0:W-:Y:S01]  /*1b370*/  @!P0 LDGSTS.E.BYPASS.LTC128B.128 [R23+0x34c00], desc[UR42][R2.64+0x380], P1 ;  /* 0x34c0038002178fae */ /* 0x0001e20008901d6a */
[----:B------:R-:W-:-:S13]  /*1b380*/  ISETP.GE.AND P0, PT, R9, R7, PT ;  /* 0x000000070900720c */ /* 0x000fda0003f06270 */
[----:B------:R-:W-:-:S05]  /*1b390*/  @!P0 LEA R9, P1, R20, R14, 0x1 ;  /* 0x0000000e14098211 */ /* 0x000fca00078208ff */
[----:B------:R-:W-:Y:S01]  /*1b3a0*/  @!P0 IMAD.X R10, RZ, RZ, R8, P1 ;  /* 0x000000ffff0a8224 */ /* 0x000fe200008e0608 */
[----:B------:R-:W-:Y:S01]  /*1b3b0*/  LOP3.LUT P1, RZ, R16, 0x400, RZ, 0xc0, !PT ;  /* 0x0000040010ff7812 */ /* 0x000fe2000782c0ff */
[----:B0-----:R-:W-:Y:S01]  /*1b3c0*/  @!P0 IMAD.MOV.U32 R2, RZ, RZ, R9 ;  /* 0x000000ffff028224 */ /* 0x001fe200078e0009 */
[----:B------:R-:W-:Y:S01]  /*1b3d0*/  @!P0 LOP3.LUT R8, R4, 0x40, RZ, 0xc0, !PT ;  /* 0x0000004004088812 */ /* 0x000fe200078ec0ff */
[----:B------:R-:W-:-:S03]  /*1b3e0*/  @!P0 IMAD.MOV.U32 R3, RZ, RZ, R10 ;  /* 0x000000ffff038224 */ /* 0x000fc600078e000a */
        /* <DEDUP_REMOVED lines=12> */
[----:B--23--:R0:W-:Y:S02]  /*1b4b0*/  @!P0 LDGSTS.E.BYPASS.LTC128B.128 [R23+0x35400], desc[UR42][R2.64+0x380], P1 ;  /* 0x3540038002178fae */ /* 0x00c1e40008901d6a */
.L_x_1588:
[----:B0-----:R-:W2:Y:S01]  /*1b4c0*/  LDL.LU R2, [R1+0x2c] ;  /* 0x00002c0001027983 */ /* 0x001ea20000300800 */
[----:B------:R-:W-:Y:S01]  /*1b4d0*/  BSSY B0, `(.L_x_1464) ;  /* 0x0000019000007945 */ /* 0x000fe20003800000 */
[----:B--2---:R-:W-:-:S13]  /*1b4e0*/  ISETP.GE.AND P0, PT, R2, R7, PT ;  /* 0x000000070200720c */ /* 0x004fda0003f06270 */
[----:B------:R-:W-:Y:S05]  /*1b4f0*/  @P0 BRA `(.L_x_1465) ;  /* 0x0000000000580947 */ /* 0x000fea0003800000 */
[----:B------:R-:W-:Y:S02]  /*1b500*/  LOP3.LUT R4, R4, 0x40, RZ, 0xc0, !PT ;  /* 0x0000004004047812 */ /* 0x000fe400078ec0ff */
[----:B------:R-:W-:Y:S02]  /*1b510*/  LOP3.LUT P6, RZ, R16, 0x400, RZ, 0xc0, !PT ;  /* 0x0000040010ff7812 */ /* 0x000fe400078cc0ff */
[----:B------:R-:W-:Y:S02]  /*1b520*/  LEA R2, P0, R20, R0, 0x1 ;  /* 0x0000000014027211 */ /* 0x000fe400078008ff */
[C---:B------:R-:W-:Y:S02]  /*1b530*/  LOP3.LUT P2, RZ, R16.reuse, 0x200, RZ, 0xc0, !PT ;  /* 0x0000020010ff7812 */ /* 0x040fe4000784c0ff */
[----:B------:R-:W-:Y:S01]  /*1b540*/  LOP3.LUT P1, RZ, R16, 0x100, RZ, 0xc0, !PT ;  /* 0x0000010010ff7812 */ /* 0x000fe2000782c0ff */
[----:B------:R-:W-:Y:S01]  /*1b550*/  IMAD.X R3, RZ, RZ, R6, P0 ;  /* 0x000000ffff037224 */ /* 0x000fe200000e0606 */
[----:B------:R-:W-:-:S02]  /*1b560*/  SHF.R.U32.HI R4, RZ, 0x2, R4 ;  /* 0x00000002ff047819 */ /* 0x000fc40000011604 */
[----:B------:R-:W-:Y:S02]  /*1b570*/  LOP3.LUT R5, R5, 0x80, RZ, 0xc0, !PT ;  /* 0x0000008005057812 */ /* 0x000fe400078ec0ff */
[----:B------:R-:W-:Y:S01]  /*1b580*/  ISETP.NE.U32.AND P0, PT, R4, RZ, PT ;  /* 0x000000ff0400720c */ /* 0x000fe20003f05070 */
        /* <DEDUP_REMOVED lines=13> */
.L_x_1465:
[----:B------:R-:W-:Y:S05]  /*1b660*/  BSYNC B0 ;  /* 0x0000000000007941 */ /* 0x000fea0003800000 */
.L_x_1464:
[----:B------:R-:W-:Y:S01]  /*1b670*/  NOP ;  /* 0x0000000000007918 */ /* 0x000fe20000000000 */
[----:B------:R-:W-:-:S13]  /*1b680*/  PLOP3.LUT P0, PT, PT, PT, PT, 0x80, 0x0 ;  /* 0x000000000000781c */ /* 0x000fda0003f0f070 */
.L_x_1466:
        /* <DEDUP_REMOVED lines=18> */
.L_x_1589:
[----:B------:R-:W-:Y:S05]  /*1b7b0*/  BSYNC B0 ;  /* 0x0000000000007941 */ /* 0x000fea0003800000 */
.L_x_1467:
[----:B------:R-:W-:-:S05]  /*1b7c0*/  IMAD.U32 R2, RZ, RZ, UR38 ;  /* 0x00000026ff027e24 */ /* 0x000fca000f8e00ff */
[----:B------:R-:W-:-:S13]  /*1b7d0*/  ISETP.NE.AND P0, PT, R2, 0x3, PT ;  /* 0x000000030200780c */ /* 0x000fda0003f05270 */
[----:B------:R-:W-:Y:S05]  /*1b7e0*/  @!P0 BRA `(.L_x_1469) ;  /* 0x0000000000048947 */ /* 0x000fea0003800000 */
[----:B------:R-:W-:Y:S01]  /*1b7f0*/  BPT.TRAP 0x1 ;  /* 0x000000040000795c */ /* 0x000fe20000300000 */
.L_x_1469:
[----:B0-----:R-:W-:Y:S01]  /*1b800*/  SHF.L.U32 R0, R28, 0x1f, RZ ;  /* 0x0000001f1c007819 */ /* 0x001fe200000006ff */
[----:B------:R-:W-:Y:S03]  /*1b810*/  BSSY B0, `(.L_x_1470) ;  /* 0x0000003000007945 */ /* 0x000fe60003800000 */
[----:B------:R-:W0:Y:S02]  /*1b820*/  SYNCS.PHASECHK.TRANS64.TRYWAIT P0, [R26+URZ+0x38860], R0 ;  /* 0x038860001a0075a7 */ /* 0x000e24000800017f */
[----:B0-----:R-:W-:Y:S05]  /*1b830*/  @!P0 BRA `(.L_x_1471) ;  /* 0x0000004c00808947 */ /* 0x001fea0003800000 */
.L_x_1590:
[----:B------:R-:W-:Y:S05]  /*1b840*/  BSYNC B0 ;  /* 0x0000000000007941 */ /* 0x000fea0003800000 */
.L_x_1470:
[----:B------:R-:W0:Y:S01]  /*1b850*/  LDL.LU R3, [R1+0x38] ;  /* 0x0000380001037983 */ /* 0x000e220000300800 */
[----:B------:R-:W-:Y:S01]  /*1b860*/  ULDC.64 UR4, c[0x0][0x328] ;  /* 0x0000ca0000047ab9 */ /* 0x000fe20000000a00 */
[----:B------:R-:W-:Y:S02]  /*1b870*/  ULDC.64 UR6, c[0x0][0x318] ;  /* 0x0000c60000067ab9 */ /* 0x000fe40000000a00 */
[----:B------:R-:W2:Y:S04]  /*1b880*/  LDL.LU R2, [R1+0x8] ;  /* 0x0000080001027983 */ /* 0x000ea80000300800 */
[----:B------:R-:W3:Y:S04]  /*1b890*/  LDL.LU R5, [R1+0x3c] ;  /* 0x00003c0001057983 */ /* 0x000ee80000300800 */
[----:B------:R-:W4:Y:S01]  /*1b8a0*/  LDL.LU R4, [R1+0x4] ;  /* 0x0000040001047983 */ /* 0x000f220000300800 */
[----:B0-----:R-:W-:-:S04]  /*1b8b0*/  IMAD R0, R3, UR4, RZ ;  /* 0x0000000403007c24 */ /* 0x001fc8000f8e02ff */
[C---:B--2---:R-:W-:Y:S02]  /*1b8c0*/  IMAD R0, R2.reuse, UR5, R0 ;  /* 0x0000000502007c24 */ /* 0x044fe4000f8e0200 */
[----:B------:R-:W-:Y:S01]  /*1b8d0*/  IMAD.WIDE.U32 R2, R2, UR4, RZ ;  /* 0x0000000402027c25 */ /* 0x000fe2000f8e00ff */
[----:B------:R-:W-:-:S03]  /*1b8e0*/  ULDC.64 UR4, c[0x0][0x338] ;  /* 0x0000ce0000047ab9 */ /* 0x000fc60000000a00 */
[----:B------:R-:W-:Y:S02]  /*1b8f0*/  IMAD.IADD R3, R3, 0x1, R0 ;  /* 0x0000000103037824 */ /* 0x000fe400078e0200 */
[----:B---3--:R-:W-:Y:S02]  /*1b900*/  IMAD R0, R5, UR4, RZ ;  /* 0x0000000405007c24 */ /* 0x008fe4000f8e02ff */
[----:B----4-:R-:W-:-:S04]  /*1b910*/  IMAD.WIDE.U32 R2, R4, UR4, R2 ;  /* 0x0000000404027c25 */ /* 0x010fc8000f8e0002 */
        /* <DEDUP_REMOVED lines=96> */
.L_x_1600:
        /* <DEDUP_REMOVED lines=34> */
.L_x_1473:
        /* <DEDUP_REMOVED lines=11> */
.L_x_1474:
        /* <DEDUP_REMOVED lines=11> */
.L_x_1489:
        /* <DEDUP_REMOVED lines=32> */
[----:B------:R-:W-:Y:S02]  /*1c4a0*/  ISETP.NE.AND P1, PT, R10, 0x3, PT ;  /* 0x000000030a00780c */ /* 0x000fe40003f25270 */
[----:B------:R-:W-:Y:S01]  /*1c4b0*/  SEL R2, RZ, 0x1, P0 ;  /* 0x00000001ff027807 */ /* 0x000fe20000000000 */
[----:B------:R-:W-:Y:S05]  /*1c4c0*/  YIELD ;  /* 0x0000000000007946 */ /* 0x000fea0003800000 */
[----:B------:R-:W-:Y:S01]  /*1c4d0*/  LOP3.LUT R28, R28, R2, RZ, 0x3c, !PT ;  /* 0x000000021c1c7212 */ /* 0x000fe200078e3cff */
[----:B------:R-:W-:Y:S01]  /*1c4e0*/  IMAD.MOV.U32 R2, RZ, RZ, R7 ;  /* 0x000000ffff027224 */ /* 0x000fe200078e0007 */
[----:B------:R-:W-:Y:S01]  /*1c4f0*/  SEL R22, R22, RZ, P0 ;  /* 0x000000ff16167207 */ /* 0x000fe20000000000 */
[----:B------:R-:W-:-:S03]  /*1c500*/  VIADD R7, R7, 0xffffffff ;  /* 0xffffffff07077836 */ /* 0x000fc60000000000 */
[----:B------:R-:W-:Y:S01]  /*1c510*/  ISETP.GT.AND P3, PT, R2, R33, PT ;  /* 0x000000210200720c */ /* 0x000fe20003f64270 */
[----:B0-----:R-:W-:-:S12]  /*1c520*/  @!P1 BRA `(.L_x_1477) ;  /* 0x0000000000049947 */ /* 0x001fd80003800000 */
[----:B------:R-:W-:Y:S01]  /*1c530*/  BPT.TRAP 0x1 ;  /* 0x000000040000795c */ /* 0x000fe20000300000 */
.L_x_1477:
[----:B------:R-:W-:Y:S01]  /*1c540*/  IMAD R6, R22, 0x8, R18 ;  /* 0x0000000816067824 */ /* 0x000fe200078e0212 */
[----:B------:R-:W-:Y:S01]  /*1c550*/  SHF.L.U32 R25, R28, 0x1f, RZ ;  /* 0x0000001f1c197819 */ /* 0x000fe200000006ff */
[----:B------:R-:W-:Y:S01]  /*1c560*/  BSSY B1, `(.L_x_1478) ;  /* 0x0000004000017945 */ /* 0x000fe20003800000 */
[----:B------:R-:W-:Y:S02]  /*1c570*/  SHF.R.S32.HI R9, RZ, 0x1f, R5 ;  /* 0x0000001fff097819 */ /* 0x000fe40000011405 */
[----:B------:R-:W0:Y:S02]  /*1c580*/  SYNCS.PHASECHK.TRANS64.TRYWAIT P0, [R6+URZ+0x38840], R25 ;  /* 0x03884019060075a7 */ /* 0x000e24000800017f */
[----:B0-----:R-:W-:Y:S05]  /*1c590*/  @!P0 BRA `(.L_x_1479) ;  /* 0x0000004800648947 */ /* 0x001fea0003800000 */
.L_x_1601:
[----:B------:R-:W-:Y:S05]  /*1c5a0*/  BSYNC B1 ;  /* 0x0000000000017941 */ /* 0x000fea0003800000 */
.L_x_1478:
        /* <DEDUP_REMOVED lines=40> */
.L_x_1611:
        /* <DEDUP_REMOVED lines=8> */
.L_x_1481:
        /* <DEDUP_REMOVED lines=11> */
.L_x_1482:
[----:B------:R2:W-:Y:S01]  /*1c960*/  SYNCS.ARRIVE.TRANS64.A1T0 RZ, [R6+URZ+0x38830], RZ ;  /* 0x038830ff06ff79a7 */ /* 0x0005e2000810003f */
[----:B------:R-:W-:Y:S05]  /*1c970*/  @!P2 BRA `(.L_x_1483) ;  /* 0x000000000004a947 */ /* 0x000fea0003800000 */
[----:B------:R-:W-:Y:S01]  /*1c980*/  BPT.TRAP 0x1 ;  /* 0x000000040000795c */ /* 0x000fe20000300000 */
.L_x_1483:
[----:B------:R-:W3:Y:S01]  /*1c990*/  SYNCS.PHASECHK.TRANS64.TRYWAIT P0, [R6+URZ+0x38860], R25 ;  /* 0x03886019060075a7 */ /* 0x000ee2000800017f */
[----:B------:R-:W-:Y:S04]  /*1c9a0*/  BSSY B1, `(.L_x_1484) ;  /* 0x0000002000017945 */ /* 0x000fe80003800000 */
[----:B---3--:R-:W-:Y:S05]  /*1c9b0*/  @!P0 BRA `(.L_x_1485) ;  /* 0x00000048008c8947 */ /* 0x008fea0003800000 */
.L_x_1612:
[----:B------:R-:W-:Y:S05]  /*1c9c0*/  BSYNC B1 ;  /* 0x0000000000017941 */ /* 0x000fea0003800000 */
.L_x_1484:
        /* <DEDUP_REMOVED lines=8> */
[----:B------:R-:W-:Y:S02]  /*1ca50*/  IMAD R21, R22, 0x7000, R8 ;  /* 0x0000700016157824 */ /* 0x000fe400078e0208 */
        /* <DEDUP_REMOVED lines=12> */
[----:B------:R-:W4:Y:S01]  /*1cb20*/  SHFL.IDX PT, R2, R9, RZ, 0x181f ;  /* 0x00181fff09027589 */ /* 0x000f2200000e0000 */
[C---:B------:R-:W-:Y:S01]  /*1cb30*/  LOP3.LUT P1, RZ, R16.reuse, 0x80, RZ, 0xc0, !PT ;  /* 0x0000008010ff7812 */ /* 0x040fe2000782c0ff */
[----:B------:R-:W-:Y:S01]  /*1cb40*/  IMAD R21, R21, 0x2, R18 ;  /* 0x0000000215157824 */ /* 0x000fe200078e0212 */
[C---:B------:R-:W-:Y:S01]  /*1cb50*/  LOP3.LUT P2, RZ, R16.reuse, 0x40, RZ, 0xc0, !PT ;  /* 0x0000004010ff7812 */ /* 0x040fe2000784c0ff */
[----:B------:R-:W5:Y:S01]  /*1cb60*/  SHFL.IDX PT, R3, R10, RZ, 0x181f ;  /* 0x00181fff0a037589 */ /* 0x000f6200000e0000 */
[----:B------:R-:W-:-:S03]  /*1cb70*/  LOP3.LUT R16, R16, 0xfff7ffff, RZ, 0xc0, !PT ;  /* 0xfff7ffff10107812 */ /* 0x000fc600078ec0ff */
[----:B------:R-:W0:Y:S01]  /*1cb80*/  SHFL.IDX PT, R14, R9, 0x1, 0x181f ;  /* 0x00381f00090e7f89 */ /* 0x000e2200000e0000 */
[----:B------:R-:W-:-:S03]  /*1cb90*/  @P3 LOP3.LUT R16, R16, 0x80000, RZ, 0xfc, !PT ;  /* 0x0008000010103812 */ /* 0x000fc600078efcff */
[----:B------:R-:W1:Y:S01]  /*1cba0*/  SHFL.IDX PT, R5, R10, 0x1, 0x181f ;  /* 0x00381f000a057f89 */ /* 0x000e6200000e0000 */
[C---:B------:R-:W-:Y:S02]  /*1cbb0*/  LOP3.LUT P3, RZ, R16.reuse, 0x20, RZ, 0xc0, !PT ;  /* 0x0000002010ff7812 */ /* 0x040fe4000786c0ff */
[C---:B------:R-:W-:Y:S01]  /*1cbc0*/  LOP3.LUT P6, RZ, R16.reuse, 0x10, RZ, 0xc0, !PT ;  /* 0x0000001010ff7812 */ /* 0x040fe200078cc0ff */
[----:B------:R-:W-:Y:S01]  /*1cbd0*/  SHFL.IDX PT, R8, R10, 0x2, 0x181f ;  /* 0x00581f000a087f89 */ /* 0x000fe200000e0000 */
[----:B------:R-:W-:-:S03]  /*1cbe0*/  LOP3.LUT R16, R16, 0xffdfffff, RZ, 0xc0, !PT ;  /* 0xffdfffff10107812 */ /* 0x000fc600078ec0ff */
[----:B------:R-:W-:Y:S01]  /*1cbf0*/  SHFL.IDX PT, R10, R10, 0x3, 0x181f ;  /* 0x00781f000a0a7f89 */ /* 0x000fe200000e0000 */
[----:B----4-:R-:W-:-:S05]  /*1cc00*/  IADD3 R2, P0, R2, R0, RZ ;  /* 0x0000000002027210 */ /* 0x010fca0007f1e0ff */
[----:B------:R-:W-:Y:S01]  /*1cc10*/  @P3 LOP3.LUT R16, R16, 0x200000, RZ, 0xfc, !PT ;  /* 0x0020000010103812 */ /* 0x000fe200078efcff */
[----:B-----5:R-:W-:Y:S01]  /*1cc20*/  IMAD.X R3, RZ, RZ, R3, P0 ;  /* 0x000000ffff037224 */ /* 0x020fe200000e0603 */
[----:B------:R-:W-:-:S04]  /*1cc30*/  ISETP.NE.U32.AND P0, PT, R32, RZ, PT ;  /* 0x000000ff2000720c */ /* 0x000fc80003f05070 */
[----:B------:R-:W-:Y:S01]  /*1cc40*/  LDGSTS.E.BYPASS.LTC128B.128 [R21+0x400], desc[UR42][R2.64], !P1 ;  /* 0x0040000002157fae */ /* 0x000fe2000c901d6a */
[----:B------:R-:W-:-:S03]  /*1cc50*/  ISETP.NE.U32.AND P1, PT, R31, RZ, PT ;  /* 0x000000ff1f00720c */ /* 0x000fc60003f25070 */
[----:B------:R-:W-:Y:S01]  /*1cc60*/  LDGSTS.E.BYPASS.LTC128B.128 [R21+0x2400], desc[UR42][R2.64+0x80], !P2 ;  /* 0x0240008002157fae */ /* 0x000fe2000d101d6a */
[----:B0-----:R-:W-:-:S03]  /*1cc70*/  IADD3 R4, P2, R14, R0, RZ ;  /* 0x000000000e047210 */ /* 0x001fc60007f5e0ff */
[----:B------:R-:W-:Y:S01]  /*1cc80*/  LDGSTS.E.BYPASS.LTC128B.128 [R21+0x4400], desc[UR42][R2.64+0x100], !P3 ;  /* 0x0440010002157fae */ /* 0x000fe2000d901d6a */
[C---:B------:R-:W-:Y:S01]  /*1cc90*/  LOP3.LUT P3, RZ, R16.reuse, 0x80, RZ, 0xc0, !PT ;  /* 0x0000008010ff7812 */ /* 0x040fe2000786c0ff */
[----:B-1----:R-:W-:Y:S01]  /*1cca0*/  IMAD.X R5, RZ, RZ, R5, P2 ;  /* 0x000000ffff057224 */ /* 0x002fe200010e0605 */
        /* <DEDUP_REMOVED lines=33> */
.L_x_1622:
        /* <DEDUP_REMOVED lines=25> */
.L_x_1487:
        /* <DEDUP_REMOVED lines=11> */
.L_x_1488:
[----:B------:R1:W-:Y:S01]  /*1d100*/  SYNCS.ARRIVE.TRANS64.A1T0 RZ, [R6+URZ+0x38850], RZ ;  /* 0x038850ff06ff79a7 */ /* 0x0003e2000810003f */
[----:B------:R-:W-:Y:S05]  /*1d110*/  @P3 BRA `(.L_x_1489) ;  /* 0xfffffff000603947 */ /* 0x000fea000383ffff */
.L_x_1476:
[----:B------:R-:W-:Y:S05]  /*1d120*/  BSYNC B0 ;  /* 0x0000000000007941 */ /* 0x000fea0003800000 */
.L_x_1475:
        /* <DEDUP_REMOVED lines=21> */
.L_x_1491:
[----:B------:R-:W-:Y:S05]  /*1d280*/  BSYNC B0 ;  /* 0x0000000000007941 */ /* 0x000fea0003800000 */
.L_x_1490:
[----:B------:R-:W-:-:S07]  /*1d290*/  SEL R22, R22, RZ, P0 ;  /* 0x000000ff16167207 */ /* 0x000fce0000000000 */
.L_x_1444:
[----:B------:R-:W-:Y:S05]  /*1d2a0*/  BSYNC B7 ;  /* 0x0000000000077941 */ /* 0x000fea0003800000 */
.L_x_1442:
        /* <DEDUP_REMOVED lines=8> */
[----:B---3--:R3:W4:Y:S01]  /*1d330*/  LDS.128 R24, [R18+0x388d0] ;  /* 0x0388d00012187984 */ /* 0x0087220000000c00 */
[----:B------:R-:W-:Y:S06]  /*1d340*/  BAR.ARV 0x4, 0x180 ;  /* 0x0106000000007b1d */ /* 0x000fec0000002000 */
[----:B------:R-:W-:Y:S05]  /*1d350*/  BRA `(.L_x_1493) ;  /* 0x0000000800d07947 */ /* 0x000fea0003800000 */
.L_x_1492:
        /* <DEDUP_REMOVED lines=43> */
.L_x_1632:
[----:B------:R-:W-:Y:S02]  /*1d610*/  ULDC UR4, c[0x0][0xd38] ;  /* 0x00034e0000047ab9 */ /* 0x000fe40000000800 */
[----:B------:R-:W-:-:S04]  /*1d620*/  IMAD.U32 R2, RZ, RZ, UR4 ;  /* 0x00000004ff027e24 */ /* 0x000fc8000f8e00ff */
[----:B-1----:R-:W-:-:S04]  /*1d630*/  IMAD R5, R14, R2, RZ ;  /* 0x000000020e057224 */ /* 0x002fc800078e02ff */
[----:B------:R-:W-:-:S05]  /*1d640*/  IMAD.IADD R6, R6, 0x1, R5 ;  /* 0x0000000106067824 */ /* 0x000fca00078e0205 */
[----:B------:R-:W-:-:S13]  /*1d650*/  ISETP.GT.AND P6, PT, R6, R0, PT ;  /* 0x000000000600720c */ /* 0x000fda0003fc4270 */
[----:B------:R-:W-:Y:S05]  /*1d660*/  @P6 BRA `(.L_x_1495) ;  /* 0x0000000000a46947 */ /* 0x000fea0003800000 */
.L_x_1498:
        /* <DEDUP_REMOVED lines=35> */
.L_x_1640:
[----:B------:R-:W-:Y:S02]  /*1d8a0*/  ULDC UR4, c[0x0][0xd38] ;  /* 0x00034e0000047ab9 */ /* 0x000fe40000000800 */
[----:B------:R-:W-:-:S04]  /*1d8b0*/  IMAD.U32 R2, RZ, RZ, UR4 ;  /* 0x00000004ff027e24 */ /* 0x000fc8000f8e00ff */
[----:B-1----:R-:W-:-:S04]  /*1d8c0*/  IMAD R5, R14, R2, RZ ;  /* 0x000000020e057224 */ /* 0x002fc800078e02ff */
[----:B------:R-:W-:-:S05]  /*1d8d0*/  IMAD.IADD R6, R5, 0x1, R6 ;  /* 0x0000000105067824 */ /* 0x000fca00078e0206 */
[----:B------:R-:W-:-:S13]  /*1d8e0*/  ISETP.GT.AND P6, PT, R6, R0, PT ;  /* 0x000000000600720c */ /* 0x000fda0003fc4270 */
[----:B------:R-:W-:Y:S05]  /*1d8f0*/  @!P6 BRA `(.L_x_1498) ;  /* 0xfffffffc005ce947 */ /* 0x000fea000383ffff */
.L_x_1495:
        /* <DEDUP_REMOVED lines=9> */
.L_x_1645:
[----:B------:R-:W-:-:S13]  /*1d990*/  ISETP.NE.AND P0, PT, R8, RZ, PT ;  /* 0x000000ff0800720c */ /* 0x000fda0003f05270 */
[----:B------:R-:W-:Y:S05]  /*1d9a0*/  @!P0 BRA `(.L_x_1500) ;  /* 0x0000000000108947 */ /* 0x000fea0003800000 */
[----:B------:R-:W-:Y:S01]  /*1d9b0*/  UMOV UR4, 0xffffffff ;  /* 0xffffffff00047882 */ /* 0x000fe20000000000 */
[----:B------:R-:W-:Y:S02]  /*1d9c0*/  VIADD R12, R5, 0xffffffff ;  /* 0xffffffff050c7836 */ /* 0x000fe40000000000 */
[----:B------:R-:W-:Y:S05]  /*1d9d0*/  BRA.DIV UR4, `(.L_x_1501) ;  /* 0x0000004a04c47947 */ /* 0x000fea000b800000 */
[----:B------:R4:W0:Y:S02]  /*1d9e0*/  SHFL.IDX PT, R24, R3, R12, 0x1f ;  /* 0x00001f0c03187589 */ /* 0x00082400000e0000 */
.L_x_1500:
        /* <DEDUP_REMOVED lines=58> */
.L_x_1496:
[----:B------:R-:W-:Y:S01]  /*1dd90*/  UMOV UR4, URZ ;  /* 0x0000003f00047c82 */ /* 0x000fe20008000000 */
[----:B------:R-:W-:Y:S01]  /*1dda0*/  UMOV UR5, URZ ;  /* 0x0000003f00057c82 */ /* 0x000fe20008000000 */
[----:B------:R-:W-:Y:S01]  /*1ddb0*/  ULDC UR6, c[0x0][0xd3c] ;  /* 0x00034f0000067ab9 */ /* 0x000fe20000000800 */
[----:B------:R-:W-:Y:S02]  /*1ddc0*/  IMAD.MOV.U32 R24, RZ, RZ, R0 ;  /* 0x000000ffff187224 */ /* 0x000fe400078e0000 */
[----:B------:R-:W-:Y:S02]  /*1ddd0*/  IMAD.U32 R25, RZ, RZ, UR4 ;  /* 0x00000004ff197e24 */ /* 0x000fe4000f8e00ff */
[----:B------:R-:W-:Y:S02]  /*1dde0*/  IMAD.U32 R26, RZ, RZ, UR5 ;  /* 0x00000005ff1a7e24 */ /* 0x000fe4000f8e00ff */
[----:B------:R-:W-:-:S07]  /*1ddf0*/  IMAD.U32 R27, RZ, RZ, UR6 ;  /* 0x00000006ff1b7e24 */ /* 0x000fce000f8e00ff */
.L_x_1502:
        /* <DEDUP_REMOVED lines=10> */
.L_x_1493:
[----:B------:R-:W-:Y:S02]  /*1dea0*/  ULDC UR4, c[0x0][0xd3c] ;  /* 0x00034f0000047ab9 */ /* 0x000fe40000000800 */
[----:B----4-:R-:W-:-:S13]  /*1deb0*/  ISETP.GE.AND P0, PT, R27, UR4, PT ;  /* 0x000000041b007c0c */ /* 0x010fda000bf06270 */
[----:B------:R-:W-:Y:S05]  /*1dec0*/  @!P0 BRA `(.L_x_1503) ;  /* 0xffffff8800488947 */ /* 0x000fea000383ffff */
[----:B------:R-:W-:Y:S05]  /*1ded0*/  BSYNC B8 ;  /* 0x0000000000087941 */ /* 0x000fea0003800000 */
.L_x_1388:
        /* <DEDUP_REMOVED lines=12> */
.L_x_1648:
[----:B------:R-:W-:Y:S05]  /*1dfa0*/  BSYNC B0 ;  /* 0x0000000000007941 */ /* 0x000fea0003800000 */
.L_x_1504:
[----:B------:R-:W-:-:S03]  /*1dfb0*/  UMOV UR4, 0xffffffff ;  /* 0xffffffff00047882 */ /* 0x000fc60000000000 */
[----:B------:R-:W-:Y:S05]  /*1dfc0*/  BRA.DIV UR4, `(.L_x_1506) ;  /* 0x0000004604847947 */ /* 0x000fea000b800000 */
[----:B-1----:R-:W1:Y:S02]  /*1dfd0*/  S2R R0, SR_TID.X ;  /* 0x0000000000007919 */ /* 0x002e640000002100 */
[----:B-1----:R-:W-:-:S04]  /*1dfe0*/  SHF.R.U32.HI R0, RZ, 0x5, R0 ;  /* 0x00000005ff007819 */ /* 0x002fc80000011600 */
[----:B------:R-:W-:-:S05]  /*1dff0*/  LOP3.LUT R0, R0, 0x3, RZ, 0xc0, !PT ;  /* 0x0000000300007812 */ /* 0x000fca00078ec0ff */
[----:B------:R1:W4:Y:S02]  /*1e000*/  SHFL.IDX PT, R14, R0, RZ, 0x1f ;  /* 0x00001fff000e7589 */ /* 0x00032400000e0000 */
.L_x_1651:
[----:B----4-:R-:W-:-:S13]  /*1e010*/  ISETP.NE.AND P0, PT, R14, RZ, PT ;  /* 0x000000ff0e00720c */ /* 0x010fda0003f05270 */
[----:B------:R-:W-:Y:S05]  /*1e020*/  @P0 BRA `(.L_x_1250) ;  /* 0x0000000000880947 */ /* 0x000fea0003800000 */
[----:B------:R-:W-:-:S03]  /*1e030*/  UMOV UR4, 0xffffffff ;  /* 0xffffffff00047882 */ /* 0x000fc60000000000 */
[----:B------:R-:W-:Y:S05]  /*1e040*/  BRA.DIV UR4, `(.L_x_1507) ;  /* 0x0000004604987947 */ /* 0x000fea000b800000 */
[----:B------:R-:W-:-:S13]  /*1e050*/  ELECT P6, URZ, PT ;  /* 0x00000000003f782f */ /* 0x000fda00038c0000 */
.L_x_1654:
[----:B------:R-:W-:Y:S05]  /*1e060*/  @!P6 BRA `(.L_x_1250) ;  /* 0x000000000078e947 */ /* 0x000fea0003800000 */
[----:B------:R-:W-:-:S06]  /*1e070*/  ULOP3.LUT UR4, UR36, 0x2, URZ, 0xfc, !UPT ;  /* 0x0000000224047892 */ /* 0x000fcc000f8efc3f */
[----:B-1----:R-:W-:-:S05]  /*1e080*/  IMAD.U32 R0, RZ, RZ, UR4 ;  /* 0x00000004ff007e24 */ /* 0x002fca000f8e00ff */
[----:B------:R-:W-:-:S13]  /*1e090*/  ISETP.NE.AND P0, PT, R0, 0x3, PT ;  /* 0x000000030000780c */ /* 0x000fda0003f05270 */
[----:B------:R-:W-:Y:S05]  /*1e0a0*/  @!P0 BRA `(.L_x_1508) ;  /* 0x0000000000048947 */ /* 0x000fea0003800000 */
[----:B------:R-:W-:Y:S01]  /*1e0b0*/  BPT.TRAP 0x1 ;  /* 0x000000040000795c */ /* 0x000fe20000300000 */
.L_x_1508:
[----:B------:R-:W-:Y:S01]  /*1e0c0*/  IMAD R5, R22, 0x8, R7 ;  /* 0x0000000816057824 */ /* 0x000fe200078e0207 */
[----:B------:R-:W-:Y:S01]  /*1e0d0*/  SHF.L.U32 R0, R28, 0x1f, RZ ;  /* 0x0000001f1c007819 */ /* 0x000fe200000006ff */
[----:B------:R-:W-:-:S03]  /*1e0e0*/  VIADD R22, R22, 0x1 ;  /* 0x0000000116167836 */ /* 0x000fc60000000000 */
[----:B------:R-:W1:Y:S02]  /*1e0f0*/  SYNCS.PHASECHK.TRANS64.TRYWAIT P1, [R5+URZ+0x38840], R0 ;  /* 0x03884000050075a7 */ /* 0x000e64000802017f */
[----:B------:R-:W-:-:S04]  /*1e100*/  ISETP.NE.AND P2, PT, R22, 0x2, PT ;  /* 0x000000021600780c */ /* 0x000fc80003f45270 */
[----:B------:R-:W-:Y:S01]  /*1e110*/  SEL R3, RZ, 0x1, P2 ;  /* 0x00000001ff037807 */ /* 0x000fe20001000000 */
[----:B-1----:R-:W-:Y:S08]  /*1e120*/  @!P1 BRA `(.L_x_1509) ;  /* 0x0000004400809947 */ /* 0x002ff00003800000 */
.L_x_1655:
[----:B------:R-:W-:Y:S02]  /*1e130*/  SEL R22, R22, RZ, P2 ;  /* 0x000000ff16167207 */ /* 0x000fe40001000000 */
[----:B------:R-:W-:Y:S01]  /*1e140*/  LOP3.LUT R2, R28, R3, RZ, 0x3c, !PT ;  /* 0x000000031c027212 */ /* 0x000fe200078e3cff */
[----:B------:R-:W-:Y:S06]  /*1e150*/  @!P0 BRA `(.L_x_1510) ;  /* 0x0000000000048947 */ /* 0x000fec0003800000 */
[----:B------:R-:W-:Y:S01]  /*1e160*/  BPT.TRAP 0x1 ;  /* 0x000000040000795c */ /* 0x000fe20000300000 */
.L_x_1510:
[----:B------:R-:W-:Y:S01]  /*1e170*/  IMAD R3, R22, 0x8, R7 ;  /* 0x0000000816037824 */ /* 0x000fe200078e0207 */
[----:B------:R-:W-:-:S04]  /*1e180*/  SHF.L.U32 R2, R2, 0x1f, RZ ;  /* 0x0000001f02027819 */ /* 0x000fc800000006ff */
[----:B------:R-:W4:Y:S02]  /*1e190*/  SYNCS.PHASECHK.TRANS64.TRYWAIT P1, [R3+URZ+0x38840], R2 ;  /* 0x03884002030075a7 */ /* 0x000f24000802017f */
[----:B----4-:R-:W-:Y:S05]  /*1e1a0*/  @!P1 BRA `(.L_x_1511) ;  /* 0x0000004400749947 */ /* 0x010fea0003800000 */
.L_x_1656:
[----:B------:R-:W-:Y:S05]  /*1e1b0*/  @!P0 BRA `(.L_x_1512) ;  /* 0x0000000000048947 */ /* 0x000fea0003800000 */
[----:B------:R-:W-:Y:S01]  /*1e1c0*/  BPT.TRAP 0x1 ;  /* 0x000000040000795c */ /* 0x000fe20000300000 */
.L_x_1512:
[----:B------:R-:W5:Y:S02]  /*1e1d0*/  SYNCS.PHASECHK.TRANS64.TRYWAIT P1, [R5+URZ+0x38860], R0 ;  /* 0x03886000050075a7 */ /* 0x000f64000802017f */
[----:B-----5:R-:W-:Y:S05]  /*1e1e0*/  @!P1 BRA `(.L_x_1513) ;  /* 0x0000004400789947 */ /* 0x020fea0003800000 */
.L_x_1657:
[----:B------:R-:W-:Y:S05]  /*1e1f0*/  @!P0 BRA `(.L_x_1514) ;  /* 0x0000000000048947 */ /* 0x000fea0003800000 */
[----:B------:R-:W-:Y:S01]  /*1e200*/  BPT.TRAP 0x1 ;  /* 0x000000040000795c */ /* 0x000fe20000300000 */
.L_x_1514:
[----:B------:R0:W0:Y:S02]  /*1e210*/  SYNCS.PHASECHK.TRANS64.TRYWAIT P0, [R3+URZ+0x38860], R2 ;  /* 0x03886002030075a7 */ /* 0x000024000800017f */
[----:B0-----:R-:W-:Y:S05]  /*1e220*/  @!P0 NANOSLEEP.SYNCS 0x989680 ;  /* 0x009896800000895d */ /* 0x001fea0003900000 */
[----:B------:R-:W0:Y:S02]  /*1e230*/  @!P0 SYNCS.PHASECHK.TRANS64 P0, [R3+URZ+0x38860], R2 ;  /* 0x03886002030085a7 */ /* 0x000e24000800007f */
[----:B0-----:R-:W-:Y:S05]  /*1e240*/  @!P0 BRA `(.L_x_1514) ;  /* 0xfffffffc00f08947 */ /* 0x001fea000383ffff */
.L_x_1250:
[----:B------:R-:W-:Y:S05]  /*1e250*/  BSYNC B9 ;  /* 0x0000000000097941 */ /* 0x000fea0003800000 */
.L_x_1247:
[----:B------:R-:W-:Y:S05]  /*1e260*/  EXIT ;  /* 0x000000000000794d */ /* 0x000fea0003800000 */
.L_x_1268:
[----:B0-----:R0:W1:Y:S02]  /*1e270*/  SYNCS.PHASECHK.TRANS64.TRYWAIT P4, [R58+URZ+0x38890], R65 ;  /* 0x038890413a0075a7 */ /* 0x001064000808017f */
[----:B-1----:R-:W-:Y:S05]  /*1e280*/  @!P4 NANOSLEEP.SYNCS 0x989680 ;  /* 0x009896800000c95d */ /* 0x002fea0003900000 */
[----:B------:R-:W1:Y:S02]  /*1e290*/  @!P4 SYNCS.PHASECHK.TRANS64 P4, [R58+URZ+0x38890], R65 ;  /* 0x038890413a00c5a7 */ /* 0x000e64000808007f */
[----:B-1----:R-:W-:Y:S05]  /*1e2a0*/  @!P4 BRA `(.L_x_1268) ;  /* 0xfffffffc00f0c947 */ /* 0x002fea000383ffff */
[----:B------:R-:W-:Y:S05]  /*1e2b0*/  BRA `(.L_x_1515) ;  /* 0xfffffe4c00a07947 */ /* 0x000fea000383ffff */
.L_x_1269:
[----:B------:R-:W-:Y:S01]  /*1e2c0*/  BSSY B1, `(.L_x_1516) ;  /* 0x0000007000017945 */ /* 0x000fe20003800000 */
[----:B------:R-:W-:Y:S02]  /*1e2d0*/  IMAD.MOV.U32 R12, RZ, RZ, RZ ;  /* 0x000000ffff0c7224 */ /* 0x000fe400078e00ff */
[----:B------:R-:W-:Y:S02]  /*1e2e0*/  IMAD.MOV.U32 R11, RZ, RZ, 0x1c1f ;  /* 0x00001c1fff0b7424 */ /* 0x000fe400078e00ff */
[----:B------:R-:W-:-:S07]  /*1e2f0*/  IMAD.MOV.U32 R15, RZ, RZ, -0x1 ;  /* 0xffffffffff0f7424 */ /* 0x000fce00078e00ff */
[----:B0-----:R-:W-:Y:S05]  /*1e300*/  WARPSYNC.COLLECTIVE R15, `(.L_x_1517) ;  /* 0x000000000f087348 */ /* 0x001fea0003c00000 */
[----:B------:R1:W2:Y:S02]  /*1e310*/  SHFL.IDX P6, R14, R13, R12, R11 ;  /* 0x0000000c0d0e7389 */ /* 0x0002a400000c000b */
[----:B012---:R-:W-:Y:S01]  /*1e320*/  ENDCOLLECTIVE ;  /* 0x000000000000791b */ /* 0x007fe20003800000 */
.L_x_1517:
[----:B------:R-:W-:Y:S05]  /*1e330*/  BSYNC B1 ;  /* 0x0000000000017941 */ /* 0x000fea0003800000 */
.L_x_1516:
        /* <DEDUP_REMOVED lines=8> */
.L_x_1518:
[----:B------:R-:W-:Y:S05]  /*1e3c0*/  BRA `(.L_x_1519) ;  /* 0xfffffe4c00707947 */ /* 0x000fea000383ffff */
.L_x_1279:
[----:B0-----:R0:W1:Y:S02]  /*1e3d0*/  SYNCS.PHASECHK.TRANS64.TRYWAIT P4, [R58+URZ+0x38890], R65 ;  /* 0x038890413a0075a7 */ /* 0x001064000808017f */
[----:B-1----:R-:W-:Y:S05]  /*1e3e0*/  @!P4 NANOSLEEP.SYNCS 0x989680 ;  /* 0x009896800000c95d */ /* 0x002fea0003900000 */
[----:B------:R-:W1:Y:S02]  /*1e3f0*/  @!P4 SYNCS.PHASECHK.TRANS64 P4, [R58+URZ+0x38890], R65 ;  /* 0x038890413a00c5a7 */ /* 0x000e64000808007f */
[----:B-1----:R-:W-:Y:S05]  /*1e400*/  @!P4 BRA `(.L_x_1279) ;  /* 0xfffffffc00f0c947 */ /* 0x002fea000383ffff */
[----:B------:R-:W-:Y:S05]  /*1e410*/  BRA `(.L_x_1520) ;  /* 0xfffffe5400d47947 */ /* 0x000fea000383ffff */
.L_x_1280:
[----:B------:R-:W-:Y:S01]  /*1e420*/  BSSY B1, `(.L_x_1521) ;  /* 0x0000007000017945 */ /* 0x000fe20003800000 */
[----:B------:R-:W-:Y:S02]  /*1e430*/  IMAD.MOV.U32 R12, RZ, RZ, RZ ;  /* 0x000000ffff0c7224 */ /* 0x000fe400078e00ff */
[----:B------:R-:W-:Y:S02]  /*1e440*/  IMAD.MOV.U32 R11, RZ, RZ, 0x1c1f ;  /* 0x00001c1fff0b7424 */ /* 0x000fe400078e00ff */
[----:B------:R-:W-:-:S07]  /*1e450*/  IMAD.MOV.U32 R15, RZ, RZ, -0x1 ;  /* 0xffffffffff0f7424 */ /* 0x000fce00078e00ff */
[----:B0-----:R-:W-:Y:S05]  /*1e460*/  WARPSYNC.COLLECTIVE R15, `(.L_x_1522) ;  /* 0x000000000f087348 */ /* 0x001fea0003c00000 */
[----:B------:R1:W2:Y:S02]  /*1e470*/  SHFL.IDX P6, R14, R13, R12, R11 ;  /* 0x0000000c0d0e7389 */ /* 0x0002a400000c000b */
[----:B012---:R-:W-:Y:S01]  /*1e480*/  ENDCOLLECTIVE ;  /* 0x000000000000791b */ /* 0x007fe20003800000 */
.L_x_1522:
[----:B------:R-:W-:Y:S05]  /*1e490*/  BSYNC B1 ;  /* 0x0000000000017941 */ /* 0x000fea0003800000 */
.L_x_1521:
        /* <DEDUP_REMOVED lines=8> */
.L_x_1523:
[----:B------:R-:W-:Y:S01]  /*1e520*/  IMAD.MOV.U32 R66, RZ, RZ, R14 ;  /* 0x000000ffff427224 */ /* 0x000fe200078e000e */
[----:B------:R-:W-:Y:S06]  /*1e530*/  BRA `(.L_x_1524) ;  /* 0xfffffe5400a07947 */ /* 0x000fec000383ffff */
.L_x_1285:
[----:B-1----:R1:W2:Y:S02]  /*1e540*/  SYNCS.PHASECHK.TRANS64.TRYWAIT P2, [R58+URZ+0x38890], R65 ;  /* 0x038890413a0075a7 */ /* 0x0022a4000804017f */
[----:B--2---:R-:W-:Y:S05]  /*1e550*/  @!P2 NANOSLEEP.SYNCS 0x989680 ;  /* 0x009896800000a95d */ /* 0x004fea0003900000 */
[----:B------:R-:W2:Y:S02]  /*1e560*/  @!P2 SYNCS.PHASECHK.TRANS64 P2, [R58+URZ+0x38890], R65 ;  /* 0x038890413a00a5a7 */ /* 0x000ea4000804007f */
[----:B--2---:R-:W-:Y:S05]  /*1e570*/  @!P2 BRA `(.L_x_1285) ;  /* 0xfffffffc00f0a947 */ /* 0x004fea000383ffff */
[----:B------:R-:W-:Y:S05]  /*1e580*/  BRA `(.L_x_1525) ;  /* 0xfffffe5c00ac7947 */ /* 0x000fea000383ffff */
.L_x_1286:
[----:B------:R-:W-:Y:S01]  /*1e590*/  BSSY B1, `(.L_x_1526) ;  /* 0x0000007000017945 */ /* 0x000fe20003800000 */
[----:B------:R-:W-:Y:S02]  /*1e5a0*/  IMAD.MOV.U32 R12, RZ, RZ, RZ ;  /* 0x000000ffff0c7224 */ /* 0x000fe400078e00ff */
[----:B------:R-:W-:Y:S02]  /*1e5b0*/  IMAD.MOV.U32 R11, RZ, RZ, 0x1c1f ;  /* 0x00001c1fff0b7424 */ /* 0x000fe400078e00ff */
[----:B------:R-:W-:-:S07]  /*1e5c0*/  IMAD.MOV.U32 R15, RZ, RZ, -0x1 ;  /* 0xffffffffff0f7424 */ /* 0x000fce00078e00ff */
[----:B-1----:R-:W-:Y:S05]  /*1e5d0*/  WARPSYNC.COLLECTIVE R15, `(.L_x_1527) ;  /* 0x000000000f087348 */ /* 0x002fea0003c00000 */
[----:B------:R0:W2:Y:S02]  /*1e5e0*/  SHFL.IDX P6, R14, R13, R12, R11 ;  /* 0x0000000c0d0e7389 */ /* 0x0000a400000c000b */
[----:B012---:R-:W-:Y:S01]  /*1e5f0*/  ENDCOLLECTIVE ;  /* 0x000000000000791b */ /* 0x007fe20003800000 */
.L_x_1527:
[----:B------:R-:W-:Y:S05]  /*1e600*/  BSYNC B1 ;  /* 0x0000000000017941 */ /* 0x000fea0003800000 */
.L_x_1526:
        /* <DEDUP_REMOVED lines=8> */
.L_x_1528:
[----:B------:R-:W-:Y:S05]  /*1e690*/  BRA `(.L_x_1529) ;  /* 0xfffffe5c00cc7947 */ /* 0x000fea000383ffff */
.L_x_1290:
[----:B-1----:R1:W2:Y:S02]  /*1e6a0*/  SYNCS.PHASECHK.TRANS64.TRYWAIT P3, [R58+URZ+0x388b0], R65 ;  /* 0x0388b0413a0075a7 */ /* 0x0022a4000806017f */
[----:B--2---:R-:W-:Y:S05]  /*1e6b0*/  @!P3 NANOSLEEP.SYNCS 0x989680 ;  /* 0x009896800000b95d */ /* 0x004fea0003900000 */
[----:B------:R-:W2:Y:S02]  /*1e6c0*/  @!P3 SYNCS.PHASECHK.TRANS64 P3, [R58+URZ+0x388b0], R65 ;  /* 0x0388b0413a00b5a7 */ /* 0x000ea4000806007f */
[----:B--2---:R-:W-:Y:S05]  /*1e6d0*/  @!P3 BRA `(.L_x_1290) ;  /* 0xfffffffc00f0b947 */ /* 0x004fea000383ffff */
[----:B------:R-:W-:Y:S05]  /*1e6e0*/  BRA `(.L_x_1530) ;  /* 0xfffffe6000587947 */ /* 0x000fea000383ffff */
.L_x_1319:
        /* <DEDUP_REMOVED lines=8> */
.L_x_1532:
[----:B------:R-:W-:Y:S05]  /*1e770*/  BSYNC B1 ;  /* 0x0000000000017941 */ /* 0x000fea0003800000 */
.L_x_1531:
        /* <DEDUP_REMOVED lines=8> */
.L_x_1533:
[----:B------:R-:W-:Y:S02]  /*1e800*/  IMAD.MOV.U32 R13, RZ, RZ, R24 ;  /* 0x000000ffff0d7224 */ /* 0x000fe400078e0018 */
[----:B------:R-:W-:-:S07]  /*1e810*/  IMAD.MOV.U32 R20, RZ, RZ, R14 ;  /* 0x000000ffff147224 */ /* 0x000fce00078e000e */
[----:B------:R-:W-:Y:S05]  /*1e820*/  WARPSYNC.COLLECTIVE R15, `(.L_x_1534) ;  /* 0x000000000f087348 */ /* 0x000fea0003c00000 */
[----:B------:R0:W1:Y:S02]  /*1e830*/  SHFL.IDX P6, R14, R13, R12, R11 ;  /* 0x0000000c0d0e7389 */ /* 0x00006400000c000b */
[----:B01----:R-:W-:Y:S01]  /*1e840*/  ENDCOLLECTIVE ;  /* 0x000000000000791b */ /* 0x003fe20003800000 */
.L_x_1534:
[----:B------:R-:W-:Y:S02]  /*1e850*/  IMAD.MOV.U32 R13, RZ, RZ, R27 ;  /* 0x000000ffff0d7224 */ /* 0x000fe400078e001b */
[----:B------:R-:W-:-:S07]  /*1e860*/  IMAD.MOV.U32 R24, RZ, RZ, R14 ;  /* 0x000000ffff187224 */ /* 0x000fce00078e000e */
[----:B------:R-:W-:Y:S05]  /*1e870*/  WARPSYNC.COLLECTIVE R15, `(.L_x_1535) ;  /* 0x000000000f087348 */ /* 0x000fea0003c00000 */
[----:B------:R0:W1:Y:S02]  /*1e880*/  SHFL.IDX P6, R14, R13, R12, R11 ;  /* 0x0000000c0d0e7389 */ /* 0x00006400000c000b */
[----:B01----:R-:W-:Y:S01]  /*1e890*/  ENDCOLLECTIVE ;  /* 0x000000000000791b */ /* 0x003fe20003800000 */
.L_x_1535:
[----:B------:R-:W-:Y:S01]  /*1e8a0*/  IMAD.MOV.U32 R21, RZ, RZ, R14 ;  /* 0x000000ffff157224 */ /* 0x000fe200078e000e */
[----:B------:R-:W-:Y:S06]  /*1e8b0*/  BRA `(.L_x_1536) ;  /* 0xfffffe9400487947 */ /* 0x000fec000383ffff */
.L_x_1323:
[----:B0-----:R0:W1:Y:S02]  /*1e8c0*/  SYNCS.PHASECHK.TRANS64.TRYWAIT P0, [R2+URZ+0x38800], R13 ;  /* 0x0388000d020075a7 */ /* 0x001064000800017f */
[----:B-1----:R-:W-:Y:S05]  /*1e8d0*/  @!P0 NANOSLEEP.SYNCS 0x989680 ;  /* 0x009896800000895d */ /* 0x002fea0003900000 */
[----:B------:R-:W1:Y:S02]  /*1e8e0*/  @!P0 SYNCS.PHASECHK.TRANS64 P0, [R2+URZ+0x38800], R13 ;  /* 0x0388000d020085a7 */ /* 0x000e64000800007f */
[----:B-1----:R-:W-:Y:S05]  /*1e8f0*/  @!P0 BRA `(.L_x_1323) ;  /* 0xfffffffc00f08947 */ /* 0x002fea000383ffff */
[----:B------:R-:W-:Y:S05]  /*1e900*/  BRA `(.L_x_1537) ;  /* 0xfffffe9800707947 */ /* 0x000fea000383ffff */
.L_x_1331:
        /* <DEDUP_REMOVED lines=8> */
.L_x_1539:
[----:B------:R-:W-:Y:S05]  /*1e990*/  BSYNC B1 ;  /* 0x0000000000017941 */ /* 0x000fea0003800000 */
.L_x_1538:
        /* <DEDUP_REMOVED lines=8> */
.L_x_1540:
[----:B------:R-:W-:Y:S02]  /*1ea20*/  IMAD.MOV.U32 R13, RZ, RZ, R24 ;  /* 0x000000ffff0d7224 */ /* 0x000fe400078e0018 */
[----:B------:R-:W-:-:S07]  /*1ea30*/  IMAD.MOV.U32 R20, RZ, RZ, R14 ;  /* 0x000000ffff147224 */ /* 0x000fce00078e000e */
[----:B------:R-:W-:Y:S05]  /*1ea40*/  WARPSYNC.COLLECTIVE R15, `(.L_x_1541) ;  /* 0x000000000f087348 */ /* 0x000fea0003c00000 */
[----:B------:R0:W1:Y:S02]  /*1ea50*/  SHFL.IDX P6, R14, R13, R12, R11 ;  /* 0x0000000c0d0e7389 */ /* 0x00006400000c000b */
[----:B01----:R-:W-:Y:S01]  /*1ea60*/  ENDCOLLECTIVE ;  /* 0x000000000000791b */ /* 0x003fe20003800000 */
.L_x_1541:
[----:B------:R-:W-:Y:S02]  /*1ea70*/  IMAD.MOV.U32 R13, RZ, RZ, R27 ;  /* 0x000000ffff0d7224 */ /* 0x000fe400078e001b */
[----:B------:R-:W-:-:S07]  /*1ea80*/  IMAD.MOV.U32 R21, RZ, RZ, R14 ;  /* 0x000000ffff157224 */ /* 0x000fce00078e000e */
[----:B------:R-:W-:Y:S05]  /*1ea90*/  WARPSYNC.COLLECTIVE R15, `(.L_x_1542) ;  /* 0x000000000f087348 */ /* 0x000fea0003c00000 */
[----:B------:R0:W1:Y:S02]  /*1eaa0*/  SHFL.IDX P6, R14, R13, R12, R11 ;  /* 0x0000000c0d0e7389 */ /* 0x00006400000c000b */
[----:B01----:R-:W-:Y:S01]  /*1eab0*/  ENDCOLLECTIVE ;  /* 0x000000000000791b */ /* 0x003fe20003800000 */
.L_x_1542:
[----:B------:R-:W-:Y:S05]  /*1eac0*/  BRA `(.L_x_1543) ;  /* 0xfffffea000d47947 */ /* 0x000fea000383ffff */
.L_x_1335:
[----:B0-----:R0:W1:Y:S02]  /*1ead0*/  SYNCS.PHASECHK.TRANS64.TRYWAIT P1, [R2+URZ+0x38800], R25 ;  /* 0x03880019020075a7 */ /* 0x001064000802017f */
[----:B-1----:R-:W-:Y:S05]  /*1eae0*/  @!P1 NANOSLEEP.SYNCS 0x989680 ;  /* 0x009896800000995d */ /* 0x002fea0003900000 */
[----:B------:R-:W1:Y:S02]  /*1eaf0*/  @!P1 SYNCS.PHASECHK.TRANS64 P1, [R2+URZ+0x38800], R25 ;  /* 0x03880019020095a7 */ /* 0x000e64000802007f */
[----:B-1----:R-:W-:Y:S05]  /*1eb00*/  @!P1 BRA `(.L_x_1335) ;  /* 0xfffffffc00f09947 */ /* 0x002fea000383ffff */
[----:B------:R-:W-:Y:S05]  /*1eb10*/  BRA `(.L_x_1544) ;  /* 0xfffffea400b87947 */ /* 0x000fea000383ffff */
.L_x_1341:
[----:B-1----:R1:W2:Y:S02]  /*1eb20*/  SYNCS.PHASECHK.TRANS64.TRYWAIT P1, [R13+URZ+0x38830], R12 ;  /* 0x0388300c0d0075a7 */ /* 0x0022a4000802017f */
[----:B--2---:R-:W-:Y:S05]  /*1eb30*/  @!P1 NANOSLEEP.SYNCS 0x989680 ;  /* 0x009896800000995d */ /* 0x004fea0003900000 */
[----:B------:R-:W2:Y:S02]  /*1eb40*/  @!P1 SYNCS.PHASECHK.TRANS64 P1, [R13+URZ+0x38830], R12 ;  /* 0x0388300c0d0095a7 */ /* 0x000ea4000802007f */
[----:B--2---:R-:W-:Y:S05]  /*1eb50*/  @!P1 BRA `(.L_x_1341) ;  /* 0xfffffffc00f09947 */ /* 0x004fea000383ffff */
[----:B------:R-:W-:Y:S05]  /*1eb60*/  BRA `(.L_x_1340) ;  /* 0xfffffeb000e47947 */ /* 0x000fea000383ffff */
.L_x_1343:
[----:B--2---:R2:W3:Y:S02]  /*1eb70*/  SYNCS.PHASECHK.TRANS64.TRYWAIT P1, [R2+URZ+0x38810], R3 ;  /* 0x03881003020075a7 */ /* 0x0044e4000802017f */
[----:B---3--:R-:W-:Y:S05]  /*1eb80*/  @!P1 NANOSLEEP.SYNCS 0x989680 ;  /* 0x009896800000995d */ /* 0x008fea0003900000 */
[----:B------:R-:W3:Y:S02]  /*1eb90*/  @!P1 SYNCS.PHASECHK.TRANS64 P1, [R2+URZ+0x38810], R3 ;  /* 0x03881003020095a7 */ /* 0x000ee4000802007f */
[----:B---3--:R-:W-:Y:S05]  /*1eba0*/  @!P1 BRA `(.L_x_1343) ;  /* 0xfffffffc00f09947 */ /* 0x008fea000383ffff */
[----:B------:R-:W-:Y:S05]  /*1ebb0*/  BRA `(.L_x_1545) ;  /* 0xfffffeb400947947 */ /* 0x000fea000383ffff */
.L_x_1347:
[----:B0-----:R0:W2:Y:S02]  /*1ebc0*/  SYNCS.PHASECHK.TRANS64.TRYWAIT P1, [R13+URZ+0x38850], R12 ;  /* 0x0388500c0d0075a7 */ /* 0x0010a4000802017f */
[----:B--2---:R-:W-:Y:S05]  /*1ebd0*/  @!P1 NANOSLEEP.SYNCS 0x989680 ;  /* 0x009896800000995d */ /* 0x004fea0003900000 */
[----:B------:R-:W2:Y:S02]  /*1ebe0*/  @!P1 SYNCS.PHASECHK.TRANS64 P1, [R13+URZ+0x38850], R12 ;  /* 0x0388500c0d0095a7 */ /* 0x000ea4000802007f */
[----:B--2---:R-:W-:Y:S05]  /*1ebf0*/  @!P1 BRA `(.L_x_1347) ;  /* 0xfffffffc00f09947 */ /* 0x004fea000383ffff */
[----:B------:R-:W-:Y:S05]  /*1ec00*/  BRA `(.L_x_1346) ;  /* 0xfffffeb400c07947 */ /* 0x000fea000383ffff */
.L_x_1356:
[----:B-1----:R1:W2:Y:S02]  /*1ec10*/  SYNCS.PHASECHK.TRANS64.TRYWAIT P2, [R14+URZ+0x38830], R3 ;  /* 0x038830030e0075a7 */ /* 0x0022a4000804017f */
[----:B--2---:R-:W-:Y:S05]  /*1ec20*/  @!P2 NANOSLEEP.SYNCS 0x989680 ;  /* 0x009896800000a95d */ /* 0x004fea0003900000 */
[----:B------:R-:W2:Y:S02]  /*1ec30*/  @!P2 SYNCS.PHASECHK.TRANS64 P2, [R14+URZ+0x38830], R3 ;  /* 0x038830030e00a5a7 */ /* 0x000ea4000804007f */
[----:B--2---:R-:W-:Y:S05]  /*1ec40*/  @!P2 BRA `(.L_x_1356) ;  /* 0xfffffffc00f0a947 */ /* 0x004fea000383ffff */
[----:B------:R-:W-:Y:S05]  /*1ec50*/  BRA `(.L_x_1355) ;  /* 0xfffffee000707947 */ /* 0x000fea000383ffff */
.L_x_1361:
[----:B---3--:R3:W4:Y:S02]  /*1ec60*/  SYNCS.PHASECHK.TRANS64.TRYWAIT P2, [R14+URZ+0x38850], R3 ;  /* 0x038850030e0075a7 */ /* 0x008724000804017f */
[----:B----4-:R-:W-:Y:S05]  /*1ec70*/  @!P2 NANOSLEEP.SYNCS 0x989680 ;  /* 0x009896800000a95d */ /* 0x010fea0003900000 */
[----:B------:R-:W4:Y:S02]  /*1ec80*/  @!P2 SYNCS.PHASECHK.TRANS64 P2, [R14+URZ+0x38850], R3 ;  /* 0x038850030e00a5a7 */ /* 0x000f24000804007f */
[----:B----4-:R-:W-:Y:S05]  /*1ec90*/  @!P2 BRA `(.L_x_1361) ;  /* 0xfffffffc00f0a947 */ /* 0x010fea000383ffff */
[----:B------:R-:W-:Y:S05]  /*1eca0*/  BRA `(.L_x_1360) ;  /* 0xfffffee400147947 */ /* 0x000fea000383ffff */
.L_x_1396:
        /* <DEDUP_REMOVED lines=11> */
.L_x_1547:
[----:B------:R-:W-:Y:S05]  /*1ed60*/  BSYNC B1 ;  /* 0x0000000000017941 */ /* 0x000fea0003800000 */
.L_x_1546:
[----:B------:R-:W-:Y:S05]  /*1ed70*/  BRA `(.L_x_1548) ;  /* 0xffffff8000e87947 */ /* 0x000fea000383ffff */
.L_x_1398:
[----:B------:R-:W-:Y:S01]  /*1ed80*/  BSSY B1, `(.L_x_1549) ;  /* 0x0000006000017945 */ /* 0x000fe20003800000 */
[----:B------:R-:W-:-:S07]  /*1ed90*/  IMAD.MOV.U32 R15, RZ, RZ, -0x1 ;  /* 0xffffffffff0f7424 */ /* 0x000fce00078e00ff */
[----:B0-----:R-:W-:Y:S05]  /*1eda0*/  WARPSYNC.COLLECTIVE R15, `(.L_x_1550) ;  /* 0x000000000f0c7348 */ /* 0x001fea0003c00000 */
[----:B------:R-:W-:Y:S02]  /*1edb0*/  ELECT P6, UR62, PT ;  /* 0x00000000003e782f */ /* 0x000fe400038c0000 */
[----:B------:R-:W-:Y:S01]  /*1edc0*/  MOV R14, UR62 ;  /* 0x0000003e000e7c02 */ /* 0x000fe20008000f00 */
[----:B0-----:R-:W-:Y:S10]  /*1edd0*/  ENDCOLLECTIVE ;  /* 0x000000000000791b */ /* 0x001ff40003800000 */
.L_x_1550:
[----:B------:R-:W-:Y:S05]  /*1ede0*/  BSYNC B1 ;  /* 0x0000000000017941 */ /* 0x000fea0003800000 */
.L_x_1549:
[----:B------:R-:W-:Y:S05]  /*1edf0*/  BRA `(.L_x_1397) ;  /* 0xffffff8000e07947 */ /* 0x000fea000383ffff */
.L_x_1400:
[----:B0-----:R0:W1:Y:S02]  /*1ee00*/  SYNCS.PHASECHK.TRANS64.TRYWAIT P0, [R18+URZ+0x38820], R3 ;  /* 0x03882003120075a7 */ /* 0x001064000800017f */
[----:B-1----:R-:W-:Y:S05]  /*1ee10*/  @!P0 NANOSLEEP.SYNCS 0x989680 ;  /* 0x009896800000895d */ /* 0x002fea0003900000 */
[----:B------:R-:W1:Y:S02]  /*1ee20*/  @!P0 SYNCS.PHASECHK.TRANS64 P0, [R18+URZ+0x38820], R3 ;  /* 0x03882003120085a7 */ /* 0x000e64000800007f */
[----:B-1----:R-:W-:Y:S05]  /*1ee30*/  @!P0 BRA `(.L_x_1400) ;  /* 0xfffffffc00f08947 */ /* 0x002fea000383ffff */
[----:B------:R-:W-:Y:S05]  /*1ee40*/  BRA `(.L_x_1551) ;  /* 0xffffff8000f07947 */ /* 0x000fea000383ffff */
.L_x_1404:
[----:B0-----:R0:W1:Y:S02]  /*1ee50*/  SYNCS.PHASECHK.TRANS64.TRYWAIT P0, [R3+URZ+0x388a0], R8 ;  /* 0x0388a008030075a7 */ /* 0x001064000800017f */
[----:B-1----:R-:W-:Y:S05]  /*1ee60*/  @!P0 NANOSLEEP.SYNCS 0x989680 ;  /* 0x009896800000895d */ /* 0x002fea0003900000 */
[----:B------:R-:W1:Y:S02]  /*1ee70*/  @!P0 SYNCS.PHASECHK.TRANS64 P0, [R3+URZ+0x388a0], R8 ;  /* 0x0388a008030085a7 */ /* 0x000e64000800007f */
[----:B-1----:R-:W-:Y:S05]  /*1ee80*/  @!P0 BRA `(.L_x_1404) ;  /* 0xfffffffc00f08947 */ /* 0x002fea000383ffff */
[----:B------:R-:W-:Y:S05]  /*1ee90*/  BRA `(.L_x_1552) ;  /* 0xffffff8400087947 */ /* 0x000fea000383ffff */
.L_x_1409:
[----:B-1----:R1:W2:Y:S02]  /*1eea0*/  SYNCS.PHASECHK.TRANS64.TRYWAIT P0, [R3+URZ+0x388c0], R8 ;  /* 0x0388c008030075a7 */ /* 0x0022a4000800017f */
[----:B--2---:R-:W-:Y:S05]  /*1eeb0*/  @!P0 NANOSLEEP.SYNCS 0x989680 ;  /* 0x009896800000895d */ /* 0x004fea0003900000 */
[----:B------:R-:W2:Y:S02]  /*1eec0*/  @!P0 SYNCS.PHASECHK.TRANS64 P0, [R3+URZ+0x388c0], R8 ;  /* 0x0388c008030085a7 */ /* 0x000ea4000800007f */
[----:B--2---:R-:W-:Y:S05]  /*1eed0*/  @!P0 BRA `(.L_x_1409) ;  /* 0xfffffffc00f08947 */ /* 0x004fea000383ffff */
[----:B------:R-:W-:Y:S05]  /*1eee0*/  BRA `(.L_x_1553) ;  /* 0xffffff8400847947 */ /* 0x000fea000383ffff */
.L_x_1423:
[----:B0-----:R0:W1:Y:S02]  /*1eef0*/  SYNCS.PHASECHK.TRANS64.TRYWAIT P2, [R8+URZ+0x388a0], R2 ;  /* 0x0388a002080075a7 */ /* 0x001064000804017f */
[----:B-1----:R-:W-:Y:S05]  /*1ef00*/  @!P2 NANOSLEEP.SYNCS 0x989680 ;  /* 0x009896800000a95d */ /* 0x002fea0003900000 */
[----:B------:R-:W1:Y:S02]  /*1ef10*/  @!P2 SYNCS.PHASECHK.TRANS64 P2, [R8+URZ+0x388a0], R2 ;  /* 0x0388a0020800a5a7 */ /* 0x000e64000804007f */
[----:B-1----:R-:W-:Y:S05]  /*1ef20*/  @!P2 BRA `(.L_x_1423) ;  /* 0xfffffffc00f0a947 */ /* 0x002fea000383ffff */
[----:B------:R-:W-:Y:S05]  /*1ef30*/  BRA `(.L_x_1554) ;  /* 0xffffff8c00e87947 */ /* 0x000fea000383ffff */
.L_x_1428:
[----:B-1----:R1:W2:Y:S02]  /*1ef40*/  SYNCS.PHASECHK.TRANS64.TRYWAIT P2, [R8+URZ+0x388c0], R2 ;  /* 0x0388c002080075a7 */ /* 0x0022a4000804017f */
[----:B--2---:R-:W-:Y:S05]  /*1ef50*/  @!P2 NANOSLEEP.SYNCS 0x989680 ;  /* 0x009896800000a95d */ /* 0x004fea0003900000 */
[----:B------:R-:W2:Y:S02]  /*1ef60*/  @!P2 SYNCS.PHASECHK.TRANS64 P2, [R8+URZ+0x388c0], R2 ;  /* 0x0388c0020800a5a7 */ /* 0x000ea4000804007f */
[----:B--2---:R-:W-:Y:S05]  /*1ef70*/  @!P2 BRA `(.L_x_1428) ;  /* 0xfffffffc00f0a947 */ /* 0x004fea000383ffff */
[----:B------:R-:W-:Y:S05]  /*1ef80*/  BRA `(.L_x_1555) ;  /* 0xffffff9000607947 */ /* 0x000fea000383ffff */
.L_x_1450:
        /* <DEDUP_REMOVED lines=11> */
.L_x_1557:
[----:B------:R-:W-:Y:S05]  /*1f040*/  BSYNC B0 ;  /* 0x0000000000007941 */ /* 0x000fea0003800000 */
.L_x_1556:
[----:B------:R-:W-:Y:S05]  /*1f050*/  BRA `(.L_x_1558) ;  /* 0xffffffa400d87947 */ /* 0x000fea000383ffff */
.L_x_1453:
[----:B0-----:R0:W1:Y:S02]  /*1f060*/  SYNCS.PHASECHK.TRANS64.TRYWAIT P0, [R26+URZ+0x38840], R0 ;  /* 0x038840001a0075a7 */ /* 0x001064000800017f */
[----:B-1----:R-:W-:Y:S05]  /*1f070*/  @!P0 NANOSLEEP.SYNCS 0x989680 ;  /* 0x009896800000895d */ /* 0x002fea0003900000 */
[----:B------:R-:W1:Y:S02]  /*1f080*/  @!P0 SYNCS.PHASECHK.TRANS64 P0, [R26+URZ+0x38840], R0 ;  /* 0x038840001a0085a7 */ /* 0x000e64000800007f */
[----:B-1----:R-:W-:Y:S05]  /*1f090*/  @!P0 BRA `(.L_x_1453) ;  /* 0xfffffffc00f08947 */ /* 0x002fea000383ffff */
[----:B------:R-:W-:Y:S05]  /*1f0a0*/  BRA `(.L_x_1559) ;  /* 0xffffffa8000c7947 */ /* 0x000fea000383ffff */
.L_x_1454:
        /* <DEDUP_REMOVED lines=8> */
.L_x_1561:
[----:B------:R-:W-:Y:S05]  /*1f130*/  BSYNC B0 ;  /* 0x0000000000007941 */ /* 0x000fea0003800000 */
.L_x_1560:
        /* <DEDUP_REMOVED lines=9> */
.L_x_1562:
[----:B------:R-:W-:Y:S02]  /*1f1d0*/  IMAD.MOV.U32 R13, RZ, RZ, R4 ;  /* 0x000000ffff0d7224 */ /* 0x000fe400078e0004 */
[----:B------:R-:W-:Y:S02]  /*1f1e0*/  IMAD.MOV.U32 R12, RZ, RZ, 0x1 ;  /* 0x00000001ff0c7424 */ /* 0x000fe400078e00ff */
[----:B------:R-:W-:-:S07]  /*1f1f0*/  IMAD.MOV.U32 R3, RZ, RZ, R14 ;  /* 0x000000ffff037224 */ /* 0x000fce00078e000e */
[----:B------:R-:W-:Y:S05]  /*1f200*/  WARPSYNC.COLLECTIVE R15, `(.L_x_1563) ;  /* 0x000000000f087348 */ /* 0x000fea0003c00000 */
[----:B------:R0:W1:Y:S02]  /*1f210*/  SHFL.IDX P6, R14, R13, R12, R11 ;  /* 0x0000000c0d0e7389 */ /* 0x00006400000c000b */
[----:B01----:R-:W-:Y:S01]  /*1f220*/  ENDCOLLECTIVE ;  /* 0x000000000000791b */ /* 0x003fe20003800000 */
.L_x_1563:
        /* <DEDUP_REMOVED lines=15> */
.L_x_1564:
[----:B------:R-:W-:Y:S02]  /*1f320*/  @P0 IMAD R6, R5, 0x2, R18 ;  /* 0x0000000205060824 */ /* 0x000fe400078e0212 */
[----:B------:R-:W-:Y:S02]  /*1f330*/  IMAD.MOV.U32 R13, RZ, RZ, R4 ;  /* 0x000000ffff0d7224 */ /* 0x000fe400078e0004 */
[----:B------:R-:W-:Y:S02]  /*1f340*/  IMAD.MOV.U32 R12, RZ, RZ, 0x2 ;  /* 0x00000002ff0c7424 */ /* 0x000fe400078e00ff */
[----:B------:R-:W-:-:S07]  /*1f350*/  IMAD.MOV.U32 R3, RZ, RZ, R14 ;  /* 0x000000ffff037224 */ /* 0x000fce00078e000e */
[----:B------:R-:W-:Y:S05]  /*1f360*/  WARPSYNC.COLLECTIVE R15, `(.L_x_1565) ;  /* 0x000000000f087348 */ /* 0x000fea0003c00000 */
[----:B------:R0:W1:Y:S02]  /*1f370*/  SHFL.IDX P6, R14, R13, R12, R11 ;  /* 0x0000000c0d0e7389 */ /* 0x00006400000c000b */
[----:B01----:R-:W-:Y:S01]  /*1f380*/  ENDCOLLECTIVE ;  /* 0x000000000000791b */ /* 0x003fe20003800000 */
.L_x_1565:
        /* <DEDUP_REMOVED lines=15> */
.L_x_1566:
[----:B------:R-:W-:Y:S02]  /*1f480*/  @P0 IMAD R6, R5, 0x2, R18 ;  /* 0x0000000205060824 */ /* 0x000fe400078e0212 */
[----:B------:R-:W-:Y:S02]  /*1f490*/  IMAD.MOV.U32 R13, RZ, RZ, R4 ;  /* 0x000000ffff0d7224 */ /* 0x000fe400078e0004 */
[----:B------:R-:W-:Y:S02]  /*1f4a0*/  IMAD.MOV.U32 R12, RZ, RZ, 0x3 ;  /* 0x00000003ff0c7424 */ /* 0x000fe400078e00ff */
[----:B------:R-:W-:-:S07]  /*1f4b0*/  IMAD.MOV.U32 R3, RZ, RZ, R14 ;  /* 0x000000ffff037224 */ /* 0x000fce00078e000e */
[----:B------:R-:W-:Y:S05]  /*1f4c0*/  WARPSYNC.COLLECTIVE R15, `(.L_x_1567) ;  /* 0x000000000f087348 */ /* 0x000fea0003c00000 */
[----:B------:R0:W1:Y:S02]  /*1f4d0*/  SHFL.IDX P6, R14, R13, R12, R11 ;  /* 0x0000000c0d0e7389 */ /* 0x00006400000c000b */
[----:B01----:R-:W-:Y:S01]  /*1f4e0*/  ENDCOLLECTIVE ;  /* 0x000000000000791b */ /* 0x003fe20003800000 */
.L_x_1567:
        /* <DEDUP_REMOVED lines=10> */
.L_x_1568:
[----:B------:R-:W-:Y:S01]  /*1f590*/  @!PT LDS RZ, [RZ] ;  /* 0x00000000fffff984 */ /* 0x000fe20000000800 */
[----:B------:R-:W-:Y:S01]  /*1f5a0*/  @!PT LDS RZ, [RZ] ;  /* 0x00000000fffff984 */ /* 0x000fe20000000800 */
[----:B------:R-:W-:Y:S01]  /*1f5b0*/  @!PT LDS RZ, [RZ] ;  /* 0x00000000fffff984 */ /* 0x000fe20000000800 */
[----:B------:R0:W-:Y:S01]  /*1f5c0*/  @P0 LDGSTS.E.BYPASS.LTC128B.128 [R6+0x23400], desc[UR42][R2.64], !P2 ;  /* 0x2340000002060fae */ /* 0x0001e2000d101d6a */
[----:B------:R-:W-:Y:S01]  /*1f5d0*/  IMAD.MOV.U32 R0, RZ, RZ, R14 ;  /* 0x000000ffff007224 */ /* 0x000fe200078e000e */
[----:B------:R-:W-:Y:S06]  /*1f5e0*/  BRA `(.L_x_1569) ;  /* 0xffffffa400c47947 */ /* 0x000fec000383ffff */
.L_x_1459:
        /* <DEDUP_REMOVED lines=9> */
.L_x_1570:
[C---:B------:R-:W-:Y:S01]  /*1f680*/  VIADD R10, R25.reuse, 0x10 ;  /* 0x00000010190a7836 */ /* 0x040fe20000000000 */
[C---:B------:R-:W-:Y:S01]  /*1f690*/  ISETP.GE.AND P0, PT, R25.reuse, R3, PT ;  /* 0x000000031900720c */ /* 0x040fe20003f06270 */
[----:B------:R-:W-:-:S03]  /*1f6a0*/  VIADD R8, R25, 0x20 ;  /* 0x0000002019087836 */ /* 0x000fc60000000000 */
[----:B------:R0:W-:Y:S04]  /*1f6b0*/  STL [R1+0x18], R10 ;  /* 0x0000180a01007387 */ /* 0x0001e80000100800 */
[----:B------:R0:W-:Y:S01]  /*1f6c0*/  STL [R1+0x1c], R8 ;  /* 0x00001c0801007387 */ /* 0x0001e20000100800 */
[----:B------:R-:W-:Y:S02]  /*1f6d0*/  IMAD.MOV.U32 R13, RZ, RZ, R0 ;  /* 0x000000ffff0d7224 */ /* 0x000fe400078e0000 */
[----:B------:R-:W-:-:S07]  /*1f6e0*/  IMAD.MOV.U32 R5, RZ, RZ, R14 ;  /* 0x000000ffff057224 */ /* 0x000fce00078e000e */
[----:B0-----:R-:W-:Y:S05]  /*1f6f0*/  WARPSYNC.COLLECTIVE R15, `(.L_x_1571) ;  /* 0x000000000f087348 */ /* 0x001fea0003c00000 */
[----:B------:R1:W2:Y:S02]  /*1f700*/  SHFL.IDX P6, R14, R13, R12, R11 ;  /* 0x0000000c0d0e7389 */ /* 0x0002a400000c000b */
[----:B012---:R-:W-:Y:S01]  /*1f710*/  ENDCOLLECTIVE ;  /* 0x000000000000791b */ /* 0x007fe20003800000 */
.L_x_1571:
[----:B------:R-:W-:Y:S02]  /*1f720*/  IMAD.MOV.U32 R13, RZ, RZ, R2 ;  /* 0x000000ffff0d7224 */ /* 0x000fe400078e0002 */
[----:B------:R-:W-:Y:S02]  /*1f730*/  IMAD.MOV.U32 R12, RZ, RZ, 0x1 ;  /* 0x00000001ff0c7424 */ /* 0x000fe400078e00ff */
[----:B------:R-:W-:-:S07]  /*1f740*/  IMAD.MOV.U32 R4, RZ, RZ, R14 ;  /* 0x000000ffff047224 */ /* 0x000fce00078e000e */
[----:B------:R-:W-:Y:S05]  /*1f750*/  WARPSYNC.COLLECTIVE R15, `(.L_x_1572) ;  /* 0x000000000f087348 */ /* 0x000fea0003c00000 */
[----:B------:R0:W1:Y:S02]  /*1f760*/  SHFL.IDX P6, R14, R13, R12, R11 ;  /* 0x0000000c0d0e7389 */ /* 0x00006400000c000b */
[----:B01----:R-:W-:Y:S01]  /*1f770*/  ENDCOLLECTIVE ;  /* 0x000000000000791b */ /* 0x003fe20003800000 */
.L_x_1572:
[----:B------:R-:W-:-:S05]  /*1f780*/  @!P0 LEA R4, P2, R7, R4, 0x1 ;  /* 0x0000000407048211 */ /* 0x000fca00078408ff */
[----:B------:R-:W-:-:S05]  /*1f790*/  @!P0 IMAD.X R5, RZ, RZ, R5, P2 ;  /* 0x000000ffff058224 */ /* 0x000fca00010e0605 */
[----:B------:R-:W-:Y:S01]  /*1f7a0*/  @!PT LDS RZ, [RZ] ;  /* 0x00000000fffff984 */ /* 0x000fe20000000800 */
[----:B------:R-:W-:Y:S01]  /*1f7b0*/  @!PT LDS RZ, [RZ] ;  /* 0x00000000fffff984 */ /* 0x000fe20000000800 */
[----:B------:R-:W-:Y:S01]  /*1f7c0*/  @!PT LDS RZ, [RZ] ;  /* 0x00000000fffff984 */ /* 0x000fe20000000800 */
[----:B------:R0:W-:Y:S01]  /*1f7d0*/  @!P0 LDGSTS.E.BYPASS.LTC128B.128 [R23+0x20400], desc[UR42][R4.64], !P1 ;  /* 0x2040000004178fae */ /* 0x0001e2000c901d6a */
[----:B------:R-:W-:Y:S01]  /*1f7e0*/  IMAD.MOV.U32 R13, RZ, RZ, R0 ;  /* 0x000000ffff0d7224 */ /* 0x000fe200078e0000 */
[----:B------:R-:W-:Y:S01]  /*1f7f0*/  ISETP.GE.AND P0, PT, R10, R3, PT ;  /* 0x000000030a00720c */ /* 0x000fe20003f06270 */
[----:B0-----:R-:W-:-:S12]  /*1f800*/  IMAD.MOV.U32 R4, RZ, RZ, R14 ;  /* 0x000000ffff047224 */ /* 0x001fd800078e000e */
[----:B------:R-:W-:Y:S05]  /*1f810*/  WARPSYNC.COLLECTIVE R15, `(.L_x_1573) ;  /* 0x000000000f087348 */ /* 0x000fea0003c00000 */
[----:B------:R0:W1:Y:S02]  /*1f820*/  SHFL.IDX P6, R14, R13, R12, R11 ;  /* 0x0000000c0d0e7389 */ /* 0x00006400000c000b */
[----:B01----:R-:W-:Y:S01]  /*1f830*/  ENDCOLLECTIVE ;  /* 0x000000000000791b */ /* 0x003fe20003800000 */
.L_x_1573:
[----:B------:R-:W-:Y:S02]  /*1f840*/  IMAD.MOV.U32 R13, RZ, RZ, R2 ;  /* 0x000000ffff0d7224 */ /* 0x000fe400078e0002 */
[----:B------:R-:W-:Y:S02]  /*1f850*/  IMAD.MOV.U32 R12, RZ, RZ, 0x2 ;  /* 0x00000002ff0c7424 */ /* 0x000fe400078e00ff */
[----:B------:R-:W-:-:S07]  /*1f860*/  IMAD.MOV.U32 R5, RZ, RZ, R14 ;  /* 0x000000ffff057224 */ /* 0x000fce00078e000e */
[----:B------:R-:W-:Y:S05]  /*1f870*/  WARPSYNC.COLLECTIVE R15, `(.L_x_1574) ;  /* 0x000000000f087348 */ /* 0x000fea0003c00000 */
[----:B------:R0:W1:Y:S02]  /*1f880*/  SHFL.IDX P6, R14, R13, R12, R11 ;  /* 0x0000000c0d0e7389 */ /* 0x00006400000c000b */
[----:B01----:R-:W-:Y:S01]  /*1f890*/  ENDCOLLECTIVE ;  /* 0x000000000000791b */ /* 0x003fe20003800000 */
.L_x_1574:
        /* <DEDUP_REMOVED lines=10> */
.L_x_1575:
[----:B------:R-:W-:Y:S01]  /*1f940*/  @!PT LDS RZ, [RZ] ;  /* 0x00000000fffff984 */ /* 0x000fe20000000800 */
[----:B------:R-:W-:Y:S01]  /*1f950*/  @!PT LDS RZ, [RZ] ;  /* 0x00000000fffff984 */ /* 0x000fe20000000800 */
[----:B------:R-:W-:Y:S01]  /*1f960*/  @!PT LDS RZ, [RZ] ;  /* 0x00000000fffff984 */ /* 0x000fe20000000800 */
[----:B------:R0:W-:Y:S01]  /*1f970*/  @!P0 LDGSTS.E.BYPASS.LTC128B.128 [R23+0x20c00], desc[UR42][R4.64], !P1 ;  /* 0x20c0000004178fae */ /* 0x0001e2000c901d6a */
[----:B------:R-:W-:Y:S01]  /*1f980*/  ISETP.GE.AND P0, PT, R8, R3, PT ;  /* 0x000000030800720c */ /* 0x000fe20003f06270 */
[----:B------:R-:W-:Y:S02]  /*1f990*/  IMAD.MOV.U32 R13, RZ, RZ, R2 ;  /* 0x000000ffff0d7224 */ /* 0x000fe400078e0002 */
[----:B------:R-:W-:Y:S02]  /*1f9a0*/  IMAD.MOV.U32 R12, RZ, RZ, 0x3 ;  /* 0x00000003ff0c7424 */ /* 0x000fe400078e00ff */
[----:B0-----:R-:W-:-:S08]  /*1f9b0*/  IMAD.MOV.U32 R4, RZ, RZ, R14 ;  /* 0x000000ffff047224 */ /* 0x001fd000078e000e */
[----:B------:R-:W-:Y:S05]  /*1f9c0*/  WARPSYNC.COLLECTIVE R15, `(.L_x_1576) ;  /* 0x000000000f087348 */ /* 0x000fea0003c00000 */
[----:B------:R0:W1:Y:S02]  /*1f9d0*/  SHFL.IDX P6, R14, R13, R12, R11 ;  /* 0x0000000c0d0e7389 */ /* 0x00006400000c000b */
[----:B01----:R-:W-:Y:S01]  /*1f9e0*/  ENDCOLLECTIVE ;  /* 0x000000000000791b */ /* 0x003fe20003800000 */
.L_x_1576:
        /* <DEDUP_REMOVED lines=14> */
.L_x_1577:
[----:B------:R-:W-:Y:S01]  /*1fad0*/  IMAD.MOV.U32 R0, RZ, RZ, R14 ;  /* 0x000000ffff007224 */ /* 0x000fe200078e000e */
[----:B------:R-:W-:Y:S06]  /*1fae0*/  BRA `(.L_x_1578) ;  /* 0xffffffa800d87947 */ /* 0x000fec000383ffff */
.L_x_1463:
[----:B------:R-:W2:Y:S04]  /*1faf0*/  LDL.LU R10, [R1+0x14] ;  /* 0x00001400010a7983 */ /* 0x000ea80000300800 */
[----:B------:R-:W3:Y:S04]  /*1fb00*/  LDL.LU R9, [R1+0x18] ;  /* 0x0000180001097983 */ /* 0x000ee80000300800 */
[----:B------:R-:W4:Y:S01]  /*1fb10*/  LDL.LU R8, [R1+0x1c] ;  /* 0x00001c0001087983 */ /* 0x000f220000300800 */
[----:B------:R-:W-:Y:S01]  /*1fb20*/  LOP3.LUT R16, R16, 0xffffefff, RZ, 0xc0, !PT ;  /* 0xffffefff10107812 */ /* 0x000fe200078ec0ff */
[----:B------:R-:W-:Y:S01]  /*1fb30*/  BSSY B0, `(.L_x_1579) ;  /* 0x0000029000007945 */ /* 0x000fe20003800000 */
[----:B------:R-:W-:-:S02]  /*1fb40*/  IMAD.MOV.U32 R13, RZ, RZ, R6 ;  /* 0x000000ffff0d7224 */ /* 0x000fc400078e0006 */
[----:B------:R-:W-:Y:S02]  /*1fb50*/  IMAD.MOV.U32 R12, RZ, RZ, RZ ;  /* 0x000000ffff0c7224 */ /* 0x000fe400078e00ff */
[----:B------:R-:W-:Y:S02]  /*1fb60*/  IMAD.MOV.U32 R11, RZ, RZ, 0x181f ;  /* 0x0000181fff0b7424 */ /* 0x000fe400078e00ff */
[----:B------:R-:W-:Y:S02]  /*1fb70*/  IMAD.MOV.U32 R15, RZ, RZ, -0x1 ;  /* 0xffffffffff0f7424 */ /* 0x000fe400078e00ff */
[----:B--2---:R-:W-:-:S05]  /*1fb80*/  IMAD R7, R10, R7, RZ ;  /* 0x000000070a077224 */ /* 0x004fca00078e02ff */
[-C--:B------:R-:W-:Y:S02]  /*1fb90*/  ISETP.GE.AND P2, PT, R25, R7.reuse, PT ;  /* 0x000000071900720c */ /* 0x080fe40003f46270 */
[-C--:B---3--:R-:W-:Y:S02]  /*1fba0*/  ISETP.GE.AND P1, PT, R9, R7.reuse, PT ;  /* 0x000000070900720c */ /* 0x088fe40003f26270 */
[----:B----4-:R-:W-:-:S09]  /*1fbb0*/  ISETP.GE.AND P0, PT, R8, R7, PT ;  /* 0x000000070800720c */ /* 0x010fd20003f06270 */
[C---:B------:R-:W-:Y:S02]  /*1fbc0*/  @!P2 LOP3.LUT R2, R4.reuse, 0x40, RZ, 0xc0, !PT ;  /* 0x000000400402a812 */ /* 0x040fe400078ec0ff */
[----:B------:R-:W-:Y:S02]  /*1fbd0*/  @!P1 LOP3.LUT R3, R4, 0x40, RZ, 0xc0, !PT ;  /* 0x0000004004039812 */ /* 0x000fe400078ec0ff */
[----:B------:R-:W-:Y:S02]  /*1fbe0*/  @!P2 SHF.R.U32.HI R2, RZ, 0x2, R2 ;  /* 0x00000002ff02a819 */ /* 0x000fe40000011602 */
[----:B------:R-:W-:Y:S02]  /*1fbf0*/  @!P1 SHF.R.U32.HI R3, RZ, 0x2, R3 ;  /* 0x00000002ff039819 */ /* 0x000fe40000011603 */
[----:B------:R-:W-:Y:S02]  /*1fc00*/  @!P2 ISETP.NE.U32.AND P6, PT, R2, RZ, PT ;  /* 0x000000ff0200a20c */ /* 0x000fe40003fc5070 */
[----:B------:R-:W-:-:S02]  /*1fc10*/  @!P2 LOP3.LUT R2, R5, 0x80, RZ, 0xc0, !PT ;  /* 0x000000800502a812 */ /* 0x000fc400078ec0ff */
[----:B------:R-:W-:Y:S02]  /*1fc20*/  @!P0 LOP3.LUT R8, R4, 0x40, RZ, 0xc0, !PT ;  /* 0x0000004004088812 */ /* 0x000fe400078ec0ff */
[----:B------:R-:W-:Y:S02]  /*1fc30*/  @!P2 SHF.R.U32.HI R2, RZ, 0x3, R2 ;  /* 0x00000003ff02a819 */ /* 0x000fe40000011602 */
[----:B------:R-:W-:-:S05]  /*1fc40*/  @!P0 SHF.R.U32.HI R8, RZ, 0x2, R8 ;  /* 0x00000002ff088819 */ /* 0x000fca0000011608 */
[----:B------:R-:W-:Y:S02]  /*1fc50*/  @P6 LOP3.LUT R16, R16, 0x1000, RZ, 0xfc, !PT ;  /* 0x0000100010106812 */ /* 0x000fe400078efcff */
[----:B------:R-:W-:Y:S02]  /*1fc60*/  @!P2 ISETP.NE.U32.AND P6, PT, R2, RZ, PT ;  /* 0x000000ff0200a20c */ /* 0x000fe40003fc5070 */
[----:B------:R-:W-:Y:S02]  /*1fc70*/  LOP3.LUT R16, R16, 0xfffff7ff, RZ, 0xc0, !PT ;  /* 0xfffff7ff10107812 */ /* 0x000fe400078ec0ff */
[----:B------:R-:W-:-:S04]  /*1fc80*/  @!P1 LOP3.LUT R2, R5, 0x80, RZ, 0xc0, !PT ;  /* 0x0000008005029812 */ /* 0x000fc800078ec0ff */
[----:B------:R-:W-:-:S05]  /*1fc90*/  @!P1 SHF.R.U32.HI R2, RZ, 0x3, R2 ;  /* 0x00000003ff029819 */ /* 0x000fca0000011602 */
[----:B------:R-:W-:Y:S02]  /*1fca0*/  @P6 LOP3.LUT R16, R16, 0x800, RZ, 0xfc, !PT ;  /* 0x0000080010106812 */ /* 0x000fe400078efcff */
[----:B------:R-:W-:Y:S02]  /*1fcb0*/  @!P1 ISETP.NE.U32.AND P6, PT, R3, RZ, PT ;  /* 0x000000ff0300920c */ /* 0x000fe40003fc5070 */
[----:B------:R-:W-:-:S11]  /*1fcc0*/  LOP3.LUT R16, R16, 0xffffbfff, RZ, 0xc0, !PT ;  /* 0xffffbfff10107812 */ /* 0x000fd600078ec0ff */
[----:B------:R-:W-:Y:S02]  /*1fcd0*/  @P6 LOP3.LUT R16, R16, 0x4000, RZ, 0xfc, !PT ;  /* 0x0000400010106812 */ /* 0x000fe400078efcff */
[----:B------:R-:W-:Y:S02]  /*1fce0*/  @!P1 ISETP.NE.U32.AND P6, PT, R2, RZ, PT ;  /* 0x000000ff0200920c */ /* 0x000fe40003fc5070 */
[----:B------:R-:W-:-:S11]  /*1fcf0*/  LOP3.LUT R16, R16, 0xffffdfff, RZ, 0xc0, !PT ;  /* 0xffffdfff10107812 */ /* 0x000fd600078ec0ff */
        /* <DEDUP_REMOVED lines=12> */
.L_x_1580:
[----:B------:R-:W-:Y:S05]  /*1fdc0*/  BSYNC B0 ;  /* 0x0000000000007941 */ /* 0x000fea0003800000 */
.L_x_1579:
        /* <DEDUP_REMOVED lines=11> */
.L_x_1581:
[----:B------:R-:W-:-:S04]  /*1fe80*/  LOP3.LUT R16, R16, 0xfdffffff, RZ, 0xc0, !PT ;  /* 0xfdffffff10107812 */ /* 0x000fc800078ec0ff */
[----:B------:R-:W-:-:S04]  /*1fe90*/  @P3 LOP3.LUT R16, R16, 0x2000000, RZ, 0xfc, !PT ;  /* 0x0200000010103812 */ /* 0x000fc800078efcff */
[C---:B------:R-:W-:Y:S02]  /*1fea0*/  LOP3.LUT P3, RZ, R16.reuse, 0x200, RZ, 0xc0, !PT ;  /* 0x0000020010ff7812 */ /* 0x040fe4000786c0ff */
[----:B------:R-:W-:Y:S01]  /*1feb0*/  LOP3.LUT R16, R16, 0xfeffffff, RZ, 0xc0, !PT ;  /* 0xfeffffff10107812 */ /* 0x000fe200078ec0ff */
[----:B------:R-:W-:-:S03]  /*1fec0*/  IMAD.MOV.U32 R13, RZ, RZ, R6 ;  /* 0x000000ffff0d7224 */ /* 0x000fc600078e0006 */
[----:B------:R-:W-:Y:S01]  /*1fed0*/  @P1 LOP3.LUT R16, R16, 0x1000000, RZ, 0xfc, !PT ;  /* 0x0100000010101812 */ /* 0x000fe200078efcff */
[----:B------:R-:W-:-:S03]  /*1fee0*/  IMAD.MOV.U32 R12, RZ, RZ, 0x1 ;  /* 0x00000001ff0c7424 */ /* 0x000fc600078e00ff */
[C---:B------:R-:W-:Y:S02]  /*1fef0*/  LOP3.LUT P1, RZ, R16.reuse, 0x100, RZ, 0xc0, !PT ;  /* 0x0000010010ff7812 */ /* 0x040fe4000782c0ff */
[----:B------:R-:W-:Y:S01]  /*1ff00*/  LOP3.LUT R16, R16, 0xffdfffff, RZ, 0xc0, !PT ;  /* 0xffdfffff10107812 */ /* 0x000fe200078ec0ff */
[----:B------:R-:W-:-:S03]  /*1ff10*/  IMAD.MOV.U32 R3, RZ, RZ, R14 ;  /* 0x000000ffff037224 */ /* 0x000fc600078e000e */
[----:B------:R-:W-:Y:S02]  /*1ff20*/  @P0 LOP3.LUT R16, R16, 0x200000, RZ, 0xfc, !PT ;  /* 0x0020000010100812 */ /* 0x000fe400078efcff */
[----:B------:R-:W-:Y:S02]  /*1ff30*/  @!P2 LEA R3, P6, R20, R3, 0x1 ;  /* 0x000000031403a211 */ /* 0x000fe400078c08ff */
[----:B------:R-:W-:-:S03]  /*1ff40*/  LOP3.LUT P0, RZ, R16, 0x1000, RZ, 0xc0, !PT ;  /* 0x0000100010ff7812 */ /* 0x000fc6000780c0ff */
[----:B------:R-:W-:Y:S01]  /*1ff50*/  @!P2 IMAD.X R2, RZ, RZ, R2, P6 ;  /* 0x000000ffff02a224 */ /* 0x000fe200030e0602 */
[----:B------:R-:W-:-:S04]  /*1ff60*/  LOP3.LUT P6, RZ, R16, 0x800, RZ, 0xc0, !PT ;  /* 0x0000080010ff7812 */ /* 0x000fc800078cc0ff */
[----:B------:R-:W-:-:S04]  /*1ff70*/  @!P2 LOP3.LUT R3, R3, R2, RZ, 0x3c, !PT ;  /* 0x000000020303a212 */ /* 0x000fc800078e3cff */
[----:B------:R-:W-:-:S04]  /*1ff80*/  @!P2 LOP3.LUT R2, R3, R2, RZ, 0x3c, !PT ;  /* 0x000000020302a212 */ /* 0x000fc800078e3cff */
[----:B------:R-:W-:-:S05]  /*1ff90*/  @!P2 LOP3.LUT R3, R3, R2, RZ, 0x3c, !PT ;  /* 0x000000020303a212 */ /* 0x000fca00078e3cff */
[----:B------:R-:W-:Y:S01]  /*1ffa0*/  @!PT LDS RZ, [RZ] ;  /* 0x00000000fffff984 */ /* 0x000fe20000000800 */
[----:B------:R-:W-:Y:S01]  /*1ffb0*/  @!PT LDS RZ, [RZ] ;  /* 0x00000000fffff984 */ /* 0x000fe20000000800 */
[----:B------:R-:W-:Y:S01]  /*1ffc0*/  @!PT LDS RZ, [RZ] ;  /* 0x00000000fffff984 */ /* 0x000fe20000000800 */
[----:B------:R0:W-:Y:S01]  /*1ffd0*/  @!P2 LDGSTS.E.BYPASS.LTC128B.128 [R23+0x26400], desc[UR42][R2.64], !P4 ;  /* 0x264000000217afae */ /* 0x0001e2000e101d6a */
[----:B------:R-:W-:-:S03]  /*1ffe0*/  LOP3.LUT P4, RZ, R16, 0x4000000, RZ, 0xc0, !PT ;  /* 0x0400000010ff7812 */ /* 0x000fc6000788c0ff */
[----:B------:R0:W-:Y:S01]  /*1fff0*/  @!P2 LDGSTS.E.BYPASS.LTC128B.128 [R23+0x28400], desc[UR42][R2.64+0x80], !P3 ;  /* 0x284000800217afae */ /* 0x0001e2000d901d6a */
[----:B------:R-:W-:-:S03]  /*20000*/  LOP3.LUT P3, RZ, R16, 0x2000000, RZ, 0xc0, !PT ;  /* 0x0200000010ff7812 */ /* 0x000fc6000786c0ff */
        /* <DEDUP_REMOVED lines=9> */
[----:B------:R0:W-:Y:S04]  /*200a0*/  @!P2 LDGSTS.E.BYPASS.LTC128B.128 [R23+0x32400], desc[UR42][R2.64+0x300], P0 ;  /* 0x324003000217afae */ /* 0x0001e80008101d6a */
[----:B------:R0:W-:Y:S04]  /*200b0*/  @!P2 LDGSTS.E.BYPASS.LTC128B.128 [R23+0x34400], desc[UR42][R2.64+0x380], P6 ;  /* 0x344003800217afae */ /* 0x0001e8000b101d6a */
[----:B0-----:R-:W-:Y:S05]  /*200c0*/  WARPSYNC.COLLECTIVE R15, `(.L_x_1582) ;  /* 0x000000000f087348 */ /* 0x001fea0003c00000 */
[----:B------:R1:W2:Y:S02]  /*200d0*/  SHFL.IDX P6, R14, R13, R12, R11 ;  /* 0x0000000c0d0e7389 */ /* 0x0002a400000c000b */
[----:B012---:R-:W-:Y:S01]  /*200e0*/  ENDCOLLECTIVE ;  /* 0x000000000000791b */ /* 0x007fe20003800000 */
.L_x_1582:
[----:B------:R-:W-:-:S04]  /*200f0*/  @P5 LOP3.LUT R16, R16, 0x800000, RZ, 0xfc, !PT ;  /* 0x0080000010105812 */ /* 0x000fc800078efcff */
[C---:B------:R-:W-:Y:S02]  /*20100*/  LOP3.LUT P5, RZ, R16.reuse, 0x400, RZ, 0xc0, !PT ;  /* 0x0000040010ff7812 */ /* 0x040fe400078ac0ff */
[----:B------:R-:W-:Y:S01]  /*20110*/  LOP3.LUT P0, RZ, R16, 0x4000, RZ, 0xc0, !PT ;  /* 0x0000400010ff7812 */ /* 0x000fe2000780c0ff */
[----:B------:R-:W-:Y:S02]  /*20120*/  IMAD.MOV.U32 R13, RZ, RZ, R0 ;  /* 0x000000ffff0d7224 */ /* 0x000fe400078e0000 */
[----:B------:R-:W-:-:S10]  /*20130*/  IMAD.MOV.U32 R2, RZ, RZ, R14 ;  /* 0x000000ffff027224 */ /* 0x000fd400078e000e */
[----:B------:R-:W-:Y:S05]  /*20140*/  WARPSYNC.COLLECTIVE R15, `(.L_x_1583) ;  /* 0x000000000f087348 */ /* 0x000fea0003c00000 */
[----:B------:R0:W1:Y:S02]  /*20150*/  SHFL.IDX P6, R14, R13, R12, R11 ;  /* 0x0000000c0d0e7389 */ /* 0x00006400000c000b */
[----:B01----:R-:W-:Y:S01]  /*20160*/  ENDCOLLECTIVE ;  /* 0x000000000000791b */ /* 0x003fe20003800000 */
.L_x_1583:
[----:B------:R-:W-:Y:S02]  /*20170*/  IMAD.MOV.U32 R13, RZ, RZ, R6 ;  /* 0x000000ffff0d7224 */ /* 0x000fe400078e0006 */
[----:B------:R-:W-:Y:S02]  /*20180*/  IMAD.MOV.U32 R12, RZ, RZ, 0x2 ;  /* 0x00000002ff0c7424 */ /* 0x000fe400078e00ff */
[----:B------:R-:W-:Y:S01]  /*20190*/  IMAD.MOV.U32 R3, RZ, RZ, R14 ;  /* 0x000000ffff037224 */ /* 0x000fe200078e000e */
[----:B------:R-:W-:-:S04]  /*201a0*/  LOP3.LUT P6, RZ, R16, 0x2000, RZ, 0xc0, !PT ;  /* 0x0000200010ff7812 */ /* 0x000fc800078cc0ff */
[----:B------:R-:W-:-:S05]  /*201b0*/  @!P1 LEA R3, P2, R20, R3, 0x1 ;  /* 0x0000000314039211 */ /* 0x000fca00078408ff */
[----:B------:R-:W-:Y:S01]  /*201c0*/  @!P1 IMAD.X R2, RZ, RZ, R2, P2 ;  /* 0x000000ffff029224 */ /* 0x000fe200010e0602 */
[C---:B------:R-:W-:Y:S02]  /*201d0*/  LOP3.LUT P2, RZ, R16.reuse, 0x10000, RZ, 0xc0, !PT ;  /* 0x0001000010ff7812 */ /* 0x040fe4000784c0ff */
[----:B------:R-:W-:Y:S02]  /*201e0*/  LOP3.LUT R16, R16, 0xfff7ffff, RZ, 0xc0, !PT ;  /* 0xfff7ffff10107812 */ /* 0x000fe400078ec0ff */
[----:B------:R-:W-:-:S04]  /*201f0*/  @!P1 LOP3.LUT R3, R3, R2, RZ, 0x3c, !PT ;  /* 0x0000000203039212 */ /* 0x000fc800078e3cff */
[----:B------:R-:W-:-:S04]  /*20200*/  @!P1 LOP3.LUT R2, R3, R2, RZ, 0x3c, !PT ;  /* 0x0000000203029212 */ /* 0x000fc800078e3cff */
[----:B------:R-:W-:Y:S02]  /*20210*/  @!P1 LOP3.LUT R3, R3, R2, RZ, 0x3c, !PT ;  /* 0x0000000203039212 */ /* 0x000fe400078e3cff */
[----:B------:R-:W-:-:S03]  /*20220*/  @P2 LOP3.LUT R16, R16, 0x80000, RZ, 0xfc, !PT ;  /* 0x0008000010102812 */ /* 0x000fc600078efcff */
[----:B------:R-:W-:Y:S01]  /*20230*/  @!PT LDS RZ, [RZ] ;  /* 0x00000000fffff984 */ /* 0x000fe20000000800 */
[----:B------:R-:W-:Y:S01]  /*20240*/  @!PT LDS RZ, [RZ] ;  /* 0x00000000fffff984 */ /* 0x000fe20000000800 */
[----:B------:R-:W-:Y:S01]  /*20250*/  @!PT LDS RZ, [RZ] ;  /* 0x00000000fffff984 */ /* 0x000fe20000000800 */
[----:B------:R0:W-:Y:S01]  /*20260*/  @!P1 LDGSTS.E.BYPASS.LTC128B.128 [R23+0x26c00], desc[UR42][R2.64], !P5 ;  /* 0x26c0000002179fae */ /* 0x0001e2000e901d6a */
[C---:B------:R-:W-:Y:S02]  /*20270*/  LOP3.LUT P2, RZ, R16.reuse, 0x200, RZ, 0xc0, !PT ;  /* 0x0000020010ff7812 */ /* 0x040fe4000784c0ff */
[C---:B------:R-:W-:Y:S02]  /*20280*/  LOP3.LUT P5, RZ, R16.reuse, 0x800000, RZ, 0xc0, !PT ;  /* 0x0080000010ff7812 */ /* 0x040fe400078ac0ff */
[----:B------:R-:W-:-:S09]  /*20290*/  LOP3.LUT R16, R16, 0xffefffff, RZ, 0xc0, !PT ;  /* 0xffefffff10107812 */ /* 0x000fd200078ec0ff */
[----:B------:R-:W-:Y:S01]  /*202a0*/  @P2 LOP3.LUT R16, R16, 0x100000, RZ, 0xfc, !PT ;  /* 0x0010000010102812 */ /* 0x000fe200078efcff */
[----:B------:R0:W-:Y:S03]  /*202b0*/  @!P1 LDGSTS.E.BYPASS.LTC128B.128 [R23+0x28c00], desc[UR42][R2.64+0x80], !P2 ;  /* 0x28c0008002179fae */ /* 0x0001e6000d101d6a */
[C---:B------:R-:W-:Y:S01]  /*202c0*/  LOP3.LUT P2, RZ, R16.reuse, 0x400, RZ, 0xc0, !PT ;  /* 0x0000040010ff7812 */ /* 0x040fe2000784c0ff */
[----:B------:R0:W-:Y:S01]  /*202d0*/  @!P1 LDGSTS.E.BYPASS.LTC128B.128 [R23+0x2ac00], desc[UR42][R2.64+0x100], !P5 ;  /* 0x2ac0010002179fae */ /* 0x0001e2000e901d6a */
[----:B------:R-:W-:-:S13]  /*202e0*/  LOP3.LUT P5, RZ, R16, 0x400000, RZ, 0xc0, !PT ;  /* 0x0040000010ff7812 */ /* 0x000fda00078ac0ff */
[----:B------:R0:W-:Y:S04]  /*202f0*/  @!P1 LDGSTS.E.BYPASS.LTC128B.128 [R23+0x2cc00], desc[UR42][R2.64+0x180], !P5 ;  /* 0x2cc0018002179fae */ /* 0x0001e8000e901d6a */
[----:B------:R0:W-:Y:S04]  /*20300*/  @!P1 LDGSTS.E.BYPASS.LTC128B.128 [R23+0x2ec00], desc[UR42][R2.64+0x200], !P4 ;  /* 0x2ec0020002179fae */ /* 0x0001e8000e101d6a */
[----:B------:R0:W-:Y:S04]  /*20310*/  @!P1 LDGSTS.E.BYPASS.LTC128B.128 [R23+0x30c00], desc[UR42][R2.64+0x280], !P3 ;  /* 0x30c0028002179fae */ /* 0x0001e8000d901d6a */
[----:B------:R0:W-:Y:S01]  /*20320*/  @!P1 LDGSTS.E.BYPASS.LTC128B.128 [R23+0x32c00], desc[UR42][R2.64+0x300], P0 ;  /* 0x32c0030002179fae */ /* 0x0001e20008101d6a */
[----:B------:R-:W-:-:S03]  /*20330*/  LOP3.LUT P0, RZ, R16, 0x200000, RZ, 0xc0, !PT ;  /* 0x0020000010ff7812 */ /* 0x000fc6000780c0ff */
[----:B------:R0:W-:Y:S10]  /*20340*/  @!P1 LDGSTS.E.BYPASS.LTC128B.128 [R23+0x34c00], desc[UR42][R2.64+0x380], P6 ;  /* 0x34c0038002179fae */ /* 0x0001f4000b101d6a */
[----:B0-----:R-:W-:Y:S05]  /*20350*/  WARPSYNC.COLLECTIVE R15, `(.L_x_1584) ;  /* 0x000000000f087348 */ /* 0x001fea0003c00000 */
[----:B------:R1:W2:Y:S02]  /*20360*/  SHFL.IDX P6, R14, R13, R12, R11 ;  /* 0x0000000c0d0e7389 */ /* 0x0002a400000c000b */
[----:B012---:R-:W-:Y:S01]  /*20370*/  ENDCOLLECTIVE ;  /* 0x000000000000791b */ /* 0x007fe20003800000 */
.L_x_1584:
[----:B------:R-:W-:Y:S02]  /*20380*/  IMAD.MOV.U32 R13, RZ, RZ, R0 ;  /* 0x000000ffff0d7224 */ /* 0x000fe400078e0000 */
[----:B------:R-:W-:-:S07]  /*20390*/  IMAD.MOV.U32 R8, RZ, RZ, R14 ;  /* 0x000000ffff087224 */ /* 0x000fce00078e000e */
[----:B------:R-:W-:Y:S05]  /*203a0*/  WARPSYNC.COLLECTIVE R15, `(.L_x_1585) ;  /* 0x000000000f087348 */ /* 0x000fea0003c00000 */
[----:B------:R0:W1:Y:S02]  /*203b0*/  SHFL.IDX P6, R14, R13, R12, R11 ;  /* 0x0000000c0d0e7389 */ /* 0x00006400000c000b */
[----:B01----:R-:W-:Y:S01]  /*203c0*/  ENDCOLLECTIVE ;  /* 0x000000000000791b */ /* 0x003fe20003800000 */
.L_x_1585:
[----:B------:R-:W-:Y:S02]  /*203d0*/  IMAD.MOV.U32 R13, RZ, RZ, R6 ;  /* 0x000000ffff0d7224 */ /* 0x000fe400078e0006 */
[----:B------:R-:W-:Y:S01]  /*203e0*/  IMAD.MOV.U32 R12, RZ, RZ, 0x3 ;  /* 0x00000003ff0c7424 */ /* 0x000fe200078e00ff */
[----:B------:R-:W-:Y:S02]  /*203f0*/  @!P0 LEA R9, P1, R20, R14, 0x1 ;  /* 0x0000000e14098211 */ /* 0x000fe400078208ff */
[----:B------:R-:W-:-:S03]  /*20400*/  LOP3.LUT P6, RZ, R16, 0x20000, RZ, 0xc0, !PT ;  /* 0x0002000010ff7812 */ /* 0x000fc600078cc0ff */
[----:B------:R-:W-:Y:S01]  /*20410*/  @!P0 IMAD.X R10, RZ, RZ, R8, P1 ;  /* 0x000000ffff0a8224 */ /* 0x000fe200008e0608 */
[----:B------:R-:W-:Y:S01]  /*20420*/  LOP3.LUT P1, RZ, R16, 0x100, RZ, 0xc0, !PT ;  /* 0x0000010010ff7812 */ /* 0x000fe2000782c0ff */
[----:B------:R-:W-:Y:S02]  /*20430*/  @!P0 IMAD.MOV.U32 R2, RZ, RZ, R9 ;  /* 0x000000ffff028224 */ /* 0x000fe400078e0009 */
[----:B------:R-:W-:-:S05]  /*20440*/  @!P0 IMAD.MOV.U32 R3, RZ, RZ, R10 ;  /* 0x000000ffff038224 */ /* 0x000fca00078e000a */
[----:B------:R-:W-:Y:S01]  /*20450*/  @!PT LDS RZ, [RZ] ;  /* 0x00000000fffff984 */ /* 0x000fe20000000800 */
[----:B------:R-:W-:Y:S01]  /*20460*/  @!PT LDS RZ, [RZ] ;  /* 0x00000000fffff984 */ /* 0x000fe20000000800 */
[----:B------:R-:W-:Y:S01]  /*20470*/  @!PT LDS RZ, [RZ] ;  /* 0x00000000fffff984 */ /* 0x000fe20000000800 */
[----:B------:R0:W-:Y:S01]  /*20480*/  @!P0 LDGSTS.E.BYPASS.LTC128B.128 [R23+0x27400], desc[UR42][R2.64], !P2 ;  /* 0x2740000002178fae */ /* 0x0001e2000d101d6a */
[----:B------:R-:W-:-:S13]  /*20490*/  LOP3.LUT P2, RZ, R16, 0x100000, RZ, 0xc0, !PT ;  /* 0x0010000010ff7812 */ /* 0x000fda000784c0ff */
[----:B------:R0:W-:Y:S01]  /*204a0*/  @!P0 LDGSTS.E.BYPASS.LTC128B.128 [R23+0x29400], desc[UR42][R2.64+0x80], !P2 ;  /* 0x2940008002178fae */ /* 0x0001e2000d101d6a */
[----:B------:R-:W-:-:S03]  /*204b0*/  LOP3.LUT P2, RZ, R16, 0x80000, RZ, 0xc0, !PT ;  /* 0x0008000010ff7812 */ /* 0x000fc6000784c0ff */
[----:B------:R0:W-:Y:S04]  /*204c0*/  @!P0 LDGSTS.E.BYPASS.LTC128B.128 [R23+0x2b400], desc[UR42][R2.64+0x100], !P1 ;  /* 0x2b40010002178fae */ /* 0x0001e8000c901d6a */
[----:B------:R0:W-:Y:S04]  /*204d0*/  @!P0 LDGSTS.E.BYPASS.LTC128B.128 [R23+0x2d400], desc[UR42][R2.64+0x180], !P5 ;  /* 0x2d40018002178fae */ /* 0x0001e8000e901d6a */
[----:B------:R0:W-:Y:S04]  /*204e0*/  @!P0 LDGSTS.E.BYPASS.LTC128B.128 [R23+0x2f400], desc[UR42][R2.64+0x200], !P4 ;  /* 0x2f40020002178fae */ /* 0x0001e8000e101d6a */
[----:B------:R0:W-:Y:S04]  /*204f0*/  @!P0 LDGSTS.E.BYPASS.LTC128B.128 [R23+0x31400], desc[UR42][R2.64+0x280], !P3 ;  /* 0x3140028002178fae */ /* 0x0001e8000d901d6a */
[----:B------:R0:W-:Y:S02]  /*20500*/  @!P0 LDGSTS.E.BYPASS.LTC128B.128 [R23+0x33400], desc[UR42][R2.64+0x300], P6 ;  /* 0x3340030002178fae */ /* 0x0001e4000b101d6a */
[----:B0-----:R-:W-:Y:S05]  /*20510*/  WARPSYNC.COLLECTIVE R15, `(.L_x_1586) ;  /* 0x000000000f087348 */ /* 0x001fea0003c00000 */
[----:B------:R1:W2:Y:S02]  /*20520*/  SHFL.IDX P6, R14, R13, R12, R11 ;  /* 0x0000000c0d0e7389 */ /* 0x0002a400000c000b */
[----:B012---:R-:W-:Y:S01]  /*20530*/  ENDCOLLECTIVE ;  /* 0x000000000000791b */ /* 0x007fe20003800000 */
.L_x_1586:
[----:B------:R-:W-:Y:S01]  /*20540*/  @!PT LDS RZ, [RZ] ;  /* 0x00000000fffff984 */ /* 0x000fe20000000800 */
[----:B------:R-:W-:Y:S01]  /*20550*/  @!PT LDS RZ, [RZ] ;  /* 0x00000000fffff984 */ /* 0x000fe20000000800 */
[----:B------:R-:W-:Y:S01]  /*20560*/  @!PT LDS RZ, [RZ] ;  /* 0x00000000fffff984 */ /* 0x000fe20000000800 */
[----:B------:R0:W-:Y:S01]  /*20570*/  @!P0 LDGSTS.E.BYPASS.LTC128B.128 [R23+0x35400], desc[UR42][R2.64+0x380], P2 ;  /* 0x3540038002178fae */ /* 0x0001e20009101d6a */
[----:B------:R-:W-:Y:S02]  /*20580*/  IMAD.MOV.U32 R13, RZ, RZ, R0 ;  /* 0x000000ffff0d7224 */ /* 0x000fe400078e0000 */
[----:B------:R-:W-:-:S07]  /*20590*/  IMAD.MOV.U32 R6, RZ, RZ, R14 ;  /* 0x000000ffff067224 */ /* 0x000fce00078e000e */
[----:B0-----:R-:W-:Y:S05]  /*205a0*/  WARPSYNC.COLLECTIVE R15, `(.L_x_1587) ;  /* 0x000000000f087348 */ /* 0x001fea0003c00000 */
[----:B------:R1:W2:Y:S02]  /*205b0*/  SHFL.IDX P6, R14, R13, R12, R11 ;  /* 0x0000000c0d0e7389 */ /* 0x0002a400000c000b */
[----:B012---:R-:W-:Y:S01]  /*205c0*/  ENDCOLLECTIVE ;  /* 0x000000000000791b */ /* 0x007fe20003800000 */
.L_x_1587:
[----:B------:R-:W-:Y:S01]  /*205d0*/  IMAD.MOV.U32 R0, RZ, RZ, R14 ;  /* 0x000000ffff007224 */ /* 0x000fe200078e000e */
[----:B------:R-:W-:Y:S06]  /*205e0*/  BRA `(.L_x_1588) ;  /* 0xffffffac00b47947 */ /* 0x000fec000383ffff */
.L_x_1468:
[----:B0-----:R0:W1:Y:S02]  /*205f0*/  SYNCS.PHASECHK.TRANS64.TRYWAIT P0, [R18+URZ+0x38820], R0 ;  /* 0x03882000120075a7 */ /* 0x001064000800017f */
[----:B-1----:R-:W-:Y:S05]  /*20600*/  @!P0 NANOSLEEP.SYNCS 0x989680 ;  /* 0x009896800000895d */ /* 0x002fea0003900000 */
[----:B------:R-:W1:Y:S02]  /*20610*/  @!P0 SYNCS.PHASECHK.TRANS64 P0, [R18+URZ+0x38820], R0 ;  /* 0x03882000120085a7 */ /* 0x000e64000800007f */
[----:B-1----:R-:W-:Y:S05]  /*20620*/  @!P0 BRA `(.L_x_1468) ;  /* 0xfffffffc00f08947 */ /* 0x002fea000383ffff */
[----:B------:R-:W-:Y:S05]  /*20630*/  BRA `(.L_x_1589) ;  /* 0xffffffb0005c7947 */ /* 0x000fea000383ffff */
.L_x_1471:
[----:B0-----:R0:W1:Y:S02]  /*20640*/  SYNCS.PHASECHK.TRANS64.TRYWAIT P0, [R26+URZ+0x38860], R0 ;  /* 0x038860001a0075a7 */ /* 0x001064000800017f */
[----:B-1----:R-:W-:Y:S05]  /*20650*/  @!P0 NANOSLEEP.SYNCS 0x989680 ;  /* 0x009896800000895d */ /* 0x002fea0003900000 */
[----:B------:R-:W1:Y:S02]  /*20660*/  @!P0 SYNCS.PHASECHK.TRANS64 P0, [R26+URZ+0x38860], R0 ;  /* 0x038860001a0085a7 */ /* 0x000e64000800007f */
[----:B-1----:R-:W-:Y:S05]  /*20670*/  @!P0 BRA `(.L_x_1471) ;  /* 0xfffffffc00f08947 */ /* 0x002fea000383ffff */
[----:B------:R-:W-:Y:S05]  /*20680*/  BRA `(.L_x_1590) ;  /* 0xffffffb0006c7947 */ /* 0x000fea000383ffff */
.L_x_1472:
        /* <DEDUP_REMOVED lines=8> */
.L_x_1592:
[----:B------:R-:W-:Y:S05]  /*20710*/  BSYNC B0 ;  /* 0x0000000000007941 */ /* 0x000fea0003800000 */
.L_x_1591:
        /* <DEDUP_REMOVED lines=15> */
.L_x_1593:
        /* <DEDUP_REMOVED lines=39> */
.L_x_1594:
[----:B------:R-:W-:Y:S02]  /*20a80*/  IMAD.MOV.U32 R13, RZ, RZ, R5 ;  /* 0x000000ffff0d7224 */ /* 0x000fe400078e0005 */
[----:B------:R-:W-:-:S07]  /*20a90*/  IMAD.MOV.U32 R3, RZ, RZ, R14 ;  /* 0x000000ffff037224 */ /* 0x000fce00078e000e */
[----:B------:R-:W-:Y:S05]  /*20aa0*/  WARPSYNC.COLLECTIVE R15, `(.L_x_1595) ;  /* 0x000000000f087348 */ /* 0x000fea0003c00000 */
[----:B------:R0:W1:Y:S02]  /*20ab0*/  SHFL.IDX P6, R14, R13, R12, R11 ;  /* 0x0000000c0d0e7389 */ /* 0x00006400000c000b */
[----:B01----:R-:W-:Y:S01]  /*20ac0*/  ENDCOLLECTIVE ;  /* 0x000000000000791b */ /* 0x003fe20003800000 */
.L_x_1595:
        /* <DEDUP_REMOVED lines=29> */
.L_x_1596:
[----:B------:R-:W-:Y:S02]  /*20ca0*/  IMAD.MOV.U32 R13, RZ, RZ, R5 ;  /* 0x000000ffff0d7224 */ /* 0x000fe400078e0005 */
[----:B------:R-:W-:-:S07]  /*20cb0*/  IMAD.MOV.U32 R7, RZ, RZ, R14 ;  /* 0x000000ffff077224 */ /* 0x000fce00078e000e */
[----:B------:R-:W-:Y:S05]  /*20cc0*/  WARPSYNC.COLLECTIVE R15, `(.L_x_1597) ;  /* 0x000000000f087348 */ /* 0x000fea0003c00000 */
[----:B------:R0:W1:Y:S02]  /*20cd0*/  SHFL.IDX P6, R14, R13, R12, R11 ;  /* 0x0000000c0d0e7389 */ /* 0x00006400000c000b */
[----:B01----:R-:W-:Y:S01]  /*20ce0*/  ENDCOLLECTIVE ;  /* 0x000000000000791b */ /* 0x003fe20003800000 */
.L_x_1597:
        /* <DEDUP_REMOVED lines=29> */
.L_x_1598:
[----:B------:R-:W-:Y:S02]  /*20ec0*/  IMAD.MOV.U32 R13, RZ, RZ, R5 ;  /* 0x000000ffff0d7224 */ /* 0x000fe400078e0005 */
[----:B------:R-:W-:-:S07]  /*20ed0*/  IMAD.MOV.U32 R6, RZ, RZ, R14 ;  /* 0x000000ffff067224 */ /* 0x000fce00078e000e */
[----:B------:R-:W-:Y:S05]  /*20ee0*/  WARPSYNC.COLLECTIVE R15, `(.L_x_1599) ;  /* 0x000000000f087348 */ /* 0x000fea0003c00000 */
[----:B------:R0:W1:Y:S02]  /*20ef0*/  SHFL.IDX P6, R14, R13, R12, R11 ;  /* 0x0000000c0d0e7389 */ /* 0x00006400000c000b */
[----:B01----:R-:W-:Y:S01]  /*20f00*/  ENDCOLLECTIVE ;  /* 0x000000000000791b */ /* 0x003fe20003800000 */
.L_x_1599:
[----:B------:R-:W-:Y:S01]  /*20f10*/  IMAD.MOV.U32 R2, RZ, RZ, R14 ;  /* 0x000000ffff027224 */ /* 0x000fe200078e000e */
[----:B------:R-:W-:Y:S06]  /*20f20*/  BRA `(.L_x_1600) ;  /* 0xffffffac00fc7947 */ /* 0x000fec000383ffff */
.L_x_1479:
[----:B0-----:R0:W1:Y:S02]  /*20f30*/  SYNCS.PHASECHK.TRANS64.TRYWAIT P0, [R6+URZ+0x38840], R25 ;  /* 0x03884019060075a7 */ /* 0x001064000800017f */
[----:B-1----:R-:W-:Y:S05]  /*20f40*/  @!P0 NANOSLEEP.SYNCS 0x989680 ;  /* 0x009896800000895d */ /* 0x002fea0003900000 */
[----:B------:R-:W1:Y:S02]  /*20f50*/  @!P0 SYNCS.PHASECHK.TRANS64 P0, [R6+URZ+0x38840], R25 ;  /* 0x03884019060085a7 */ /* 0x000e64000800007f */
[----:B-1----:R-:W-:Y:S05]  /*20f60*/  @!P0 BRA `(.L_x_1479) ;  /* 0xfffffffc00f08947 */ /* 0x002fea000383ffff */
[----:B------:R-:W-:Y:S05]  /*20f70*/  BRA `(.L_x_1601) ;  /* 0xffffffb400887947 */ /* 0x000fea000383ffff */
.L_x_1480:
        /* <DEDUP_REMOVED lines=8> */
.L_x_1603:
[----:B------:R-:W-:Y:S05]  /*21000*/  BSYNC B1 ;  /* 0x0000000000017941 */ /* 0x000fea0003800000 */
.L_x_1602:
        /* <DEDUP_REMOVED lines=9> */
.L_x_1604:
[----:B------:R-:W-:Y:S02]  /*210a0*/  IMAD.MOV.U32 R13, RZ, RZ, R26 ;  /* 0x000000ffff0d7224 */ /* 0x000fe400078e001a */
[----:B------:R-:W-:Y:S02]  /*210b0*/  IMAD.MOV.U32 R12, RZ, RZ, 0x1 ;  /* 0x00000001ff0c7424 */ /* 0x000fe400078e00ff */
[----:B------:R-:W-:-:S07]  /*210c0*/  IMAD.MOV.U32 R2, RZ, RZ, R14 ;  /* 0x000000ffff027224 */ /* 0x000fce00078e000e */
[----:B------:R-:W-:Y:S05]  /*210d0*/  WARPSYNC.COLLECTIVE R15, `(.L_x_1605) ;  /* 0x000000000f087348 */ /* 0x000fea0003c00000 */
[----:B------:R0:W1:Y:S02]  /*210e0*/  SHFL.IDX P6, R14, R13, R12, R11 ;  /* 0x0000000c0d0e7389 */ /* 0x00006400000c000b */
[----:B01----:R-:W-:Y:S01]  /*210f0*/  ENDCOLLECTIVE ;  /* 0x000000000000791b */ /* 0x003fe20003800000 */
.L_x_1605:
        /* <DEDUP_REMOVED lines=11> */
.L_x_1606:
[----:B------:R-:W-:Y:S02]  /*211b0*/  IMAD.MOV.U32 R13, RZ, RZ, R26 ;  /* 0x000000ffff0d7224 */ /* 0x000fe400078e001a */
[----:B------:R-:W-:Y:S02]  /*211c0*/  IMAD.MOV.U32 R12, RZ, RZ, 0x2 ;  /* 0x00000002ff0c7424 */ /* 0x000fe400078e00ff */
[----:B------:R-:W-:-:S07]  /*211d0*/  IMAD.MOV.U32 R2, RZ, RZ, R14 ;  /* 0x000000ffff027224 */ /* 0x000fce00078e000e */
[----:B------:R-:W-:Y:S05]  /*211e0*/  WARPSYNC.COLLECTIVE R15, `(.L_x_1607) ;  /* 0x000000000f087348 */ /* 0x000fea0003c00000 */
[----:B------:R0:W1:Y:S02]  /*211f0*/  SHFL.IDX P6, R14, R13, R12, R11 ;  /* 0x0000000c0d0e7389 */ /* 0x00006400000c000b */
[----:B01----:R-:W-:Y:S01]  /*21200*/  ENDCOLLECTIVE ;  /* 0x000000000000791b */ /* 0x003fe20003800000 */
.L_x_1607:
        /* <DEDUP_REMOVED lines=11> */
.L_x_1608:
[----:B------:R-:W-:Y:S02]  /*212c0*/  IMAD.MOV.U32 R13, RZ, RZ, R26 ;  /* 0x000000ffff0d7224 */ /* 0x000fe400078e001a */
[----:B------:R-:W-:Y:S02]  /*212d0*/  IMAD.MOV.U32 R12, RZ, RZ, 0x3 ;  /* 0x00000003ff0c7424 */ /* 0x000fe400078e00ff */
[----:B------:R-:W-:-:S07]  /*212e0*/  IMAD.MOV.U32 R2, RZ, RZ, R14 ;  /* 0x000000ffff027224 */ /* 0x000fce00078e000e */
[----:B------:R-:W-:Y:S05]  /*212f0*/  WARPSYNC.COLLECTIVE R15, `(.L_x_1609) ;  /* 0x000000000f087348 */ /* 0x000fea0003c00000 */
[----:B------:R0:W1:Y:S02]  /*21300*/  SHFL.IDX P6, R14, R13, R12, R11 ;  /* 0x0000000c0d0e7389 */ /* 0x00006400000c000b */
[----:B01----:R-:W-:Y:S01]  /*21310*/  ENDCOLLECTIVE ;  /* 0x000000000000791b */ /* 0x003fe20003800000 */
.L_x_1609:
        /* <DEDUP_REMOVED lines=11> */
.L_x_1610:
[----:B------:R-:W-:Y:S01]  /*213d0*/  IMAD.MOV.U32 R2, RZ, RZ, R14 ;  /* 0x000000ffff027224 */ /* 0x000fe200078e000e */
[----:B------:R-:W-:Y:S06]  /*213e0*/  BRA `(.L_x_1611) ;  /* 0xffffffb400107947 */ /* 0x000fec000383ffff */
.L_x_1485:
[----:B---3--:R3:W4:Y:S02]  /*213f0*/  SYNCS.PHASECHK.TRANS64.TRYWAIT P0, [R6+URZ+0x38860], R25 ;  /* 0x03886019060075a7 */ /* 0x008724000800017f */
[----:B----4-:R-:W-:Y:S05]  /*21400*/  @!P0 NANOSLEEP.SYNCS 0x989680 ;  /* 0x009896800000895d */ /* 0x010fea0003900000 */
[----:B------:R-:W4:Y:S02]  /*21410*/  @!P0 SYNCS.PHASECHK.TRANS64 P0, [R6+URZ+0x38860], R25 ;  /* 0x03886019060085a7 */ /* 0x000f24000800007f */
[----:B----4-:R-:W-:Y:S05]  /*21420*/  @!P0 BRA `(.L_x_1485) ;  /* 0xfffffffc00f08947 */ /* 0x010fea000383ffff */
[----:B------:R-:W-:Y:S05]  /*21430*/  BRA `(.L_x_1612) ;  /* 0xffffffb400607947 */ /* 0x000fea000383ffff */
.L_x_1486:
        /* <DEDUP_REMOVED lines=8> */
.L_x_1614:
[----:B------:R-:W-:Y:S05]  /*214c0*/  BSYNC B1 ;  /* 0x0000000000017941 */ /* 0x000fea0003800000 */
.L_x_1613:
        /* <DEDUP_REMOVED lines=13> */
.L_x_1615:
        /* <DEDUP_REMOVED lines=17> */
.L_x_1616:
        /* <DEDUP_REMOVED lines=16> */
.L_x_1617:
        /* <DEDUP_REMOVED lines=19> */
.L_x_1618:
        /* <DEDUP_REMOVED lines=14> */
.L_x_1619:
        /* <DEDUP_REMOVED lines=16> */
.L_x_1620:
        /* <DEDUP_REMOVED lines=14> */
.L_x_1621:
[----:B------:R-:W-:Y:S05]  /*21ba0*/  BRA `(.L_x_1622) ;  /* 0xffffffb000c47947 */ /* 0x000fea000383ffff */
.L_x_1494:
        /* <DEDUP_REMOVED lines=8> */
.L_x_1624:
[----:B------:R-:W-:Y:S05]  /*21c30*/  BSYNC B0 ;  /* 0x0000000000007941 */ /* 0x000fea0003800000 */
.L_x_1623:
        /* <DEDUP_REMOVED lines=9> */
.L_x_1625:
        /* <DEDUP_REMOVED lines=24> */
.L_x_1626:
[----:B------:R-:W-:Y:S01]  /*21e50*/  IMAD.MOV.U32 R12, RZ, RZ, 0x2 ;  /* 0x00000002ff0c7424 */ /* 0x000fe200078e00ff */
[----:B------:R-:W-:-:S05]  /*21e60*/  SEL R14, R14, RZ, P1 ;  /* 0x000000ff0e0e7207 */ /* 0x000fca0000800000 */
[----:B------:R-:W-:-:S04]  /*21e70*/  IMAD.IADD R5, R13, 0x1, R14 ;  /* 0x000000010d057824 */ /* 0x000fc800078e020e */
[----:B------:R-:W-:-:S07]  /*21e80*/  IMAD.MOV.U32 R13, RZ, RZ, R5 ;  /* 0x000000ffff0d7224 */ /* 0x000fce00078e0005 */
[----:B------:R-:W-:Y:S05]  /*21e90*/  WARPSYNC.COLLECTIVE R15, `(.L_x_1627) ;  /* 0x000000000f087348 */ /* 0x000fea0003c00000 */
[----:B------:R0:W1:Y:S02]  /*21ea0*/  SHFL.UP P6, R14, R13, R12, R11 ;  /* 0x0400000c0d0e7389 */ /* 0x00006400000c000b */
[----:B01----:R-:W-:Y:S01]  /*21eb0*/  ENDCOLLECTIVE ;  /* 0x000000000000791b */ /* 0x003fe20003800000 */
.L_x_1627:
[----:B------:R-:W-:Y:S01]  /*21ec0*/  IMAD.MOV.U32 R12, RZ, RZ, 0x4 ;  /* 0x00000004ff0c7424 */ /* 0x000fe200078e00ff */
[----:B------:R-:W-:-:S05]  /*21ed0*/  SEL R2, R14, RZ, P2 ;  /* 0x000000ff0e027207 */ /* 0x000fca0001000000 */
[----:B------:R-:W-:-:S04]  /*21ee0*/  IMAD.IADD R2, R5, 0x1, R2 ;  /* 0x0000000105027824 */ /* 0x000fc800078e0202 */
[----:B------:R-:W-:-:S07]  /*21ef0*/  IMAD.MOV.U32 R13, RZ, RZ, R2 ;  /* 0x000000ffff0d7224 */ /* 0x000fce00078e0002 */
[----:B------:R-:W-:Y:S05]  /*21f00*/  WARPSYNC.COLLECTIVE R15, `(.L_x_1628) ;  /* 0x000000000f087348 */ /* 0x000fea0003c00000 */
[----:B------:R0:W1:Y:S02]  /*21f10*/  SHFL.UP P6, R14, R13, R12, R11 ;  /* 0x0400000c0d0e7389 */ /* 0x00006400000c000b */
[----:B01----:R-:W-:Y:S01]  /*21f20*/  ENDCOLLECTIVE ;  /* 0x000000000000791b */ /* 0x003fe20003800000 */
.L_x_1628:
[----:B------:R-:W-:Y:S01]  /*21f30*/  IMAD.MOV.U32 R12, RZ, RZ, 0x8 ;  /* 0x00000008ff0c7424 */ /* 0x000fe200078e00ff */
[----:B------:R-:W-:-:S05]  /*21f40*/  SEL R3, R14, RZ, P3 ;  /* 0x000000ff0e037207 */ /* 0x000fca0001800000 */
[----:B------:R-:W-:-:S04]  /*21f50*/  IMAD.IADD R8, R2, 0x1, R3 ;  /* 0x0000000102087824 */ /* 0x000fc800078e0203 */
[----:B------:R-:W-:-:S07]  /*21f60*/  IMAD.MOV.U32 R13, RZ, RZ, R8 ;  /* 0x000000ffff0d7224 */ /* 0x000fce00078e0008 */
[----:B------:R-:W-:Y:S05]  /*21f70*/  WARPSYNC.COLLECTIVE R15, `(.L_x_1629) ;  /* 0x000000000f087348 */ /* 0x000fea0003c00000 */
[----:B------:R0:W1:Y:S02]  /*21f80*/  SHFL.UP P6, R14, R13, R12, R11 ;  /* 0x0400000c0d0e7389 */ /* 0x00006400000c000b */
[----:B01----:R-:W-:Y:S01]  /*21f90*/  ENDCOLLECTIVE ;  /* 0x000000000000791b */ /* 0x003fe20003800000 */
.L_x_1629:
[----:B------:R-:W-:Y:S01]  /*21fa0*/  IMAD.MOV.U32 R12, RZ, RZ, 0x10 ;  /* 0x00000010ff0c7424 */ /* 0x000fe200078e00ff */
[----:B------:R-:W-:-:S05]  /*21fb0*/  SEL R5, R14, RZ, P4 ;  /* 0x000000ff0e057207 */ /* 0x000fca0002000000 */
[----:B------:R-:W-:-:S04]  /*21fc0*/  IMAD.IADD R5, R8, 0x1, R5 ;  /* 0x0000000108057824 */ /* 0x000fc800078e0205 */
[----:B------:R-:W-:-:S07]  /*21fd0*/  IMAD.MOV.U32 R13, RZ, RZ, R5 ;  /* 0x000000ffff0d7224 */ /* 0x000fce00078e0005 */
[----:B------:R-:W-:Y:S05]  /*21fe0*/  WARPSYNC.COLLECTIVE R15, `(.L_x_1630) ;  /* 0x000000000f087348 */ /* 0x000fea0003c00000 */
[----:B------:R0:W1:Y:S02]  /*21ff0*/  SHFL.UP P6, R14, R13, R12, R11 ;  /* 0x0400000c0d0e7389 */ /* 0x00006400000c000b */
[----:B01----:R-:W-:Y:S01]  /*22000*/  ENDCOLLECTIVE ;  /* 0x000000000000791b */ /* 0x003fe20003800000 */
.L_x_1630:
        /* <DEDUP_REMOVED lines=8> */
.L_x_1631:
[----:B------:R-:W-:Y:S05]  /*22090*/  BRA `(.L_x_1632) ;  /* 0xffffffb4005c7947 */ /* 0x000fea000383ffff */
.L_x_1497:
[----:B------:R-:W-:Y:S01]  /*220a0*/  BSSY B0, `(.L_x_1633) ;  /* 0x0000007000007945 */ /* 0x000fe20003800000 */
[----:B------:R-:W-:Y:S02]  /*220b0*/  IMAD.MOV.U32 R12, RZ, RZ, 0x1 ;  /* 0x00000001ff0c7424 */ /* 0x000fe400078e00ff */
[----:B------:R-:W-:Y:S02]  /*220c0*/  IMAD.MOV.U32 R11, RZ, RZ, RZ ;  /* 0x000000ffff0b7224 */ /* 0x000fe400078e00ff */
[----:B------:R-:W-:-:S07]  /*220d0*/  IMAD.MOV.U32 R15, RZ, RZ, -0x1 ;  /* 0xffffffffff0f7424 */ /* 0x000fce00078e00ff */
[----:B------:R-:W-:Y:S05]  /*220e0*/  WARPSYNC.COLLECTIVE R15, `(.L_x_1634) ;  /* 0x000000000f087348 */ /* 0x000fea0003c00000 */
[----:B------:R0:W1:Y:S02]  /*220f0*/  SHFL.UP P6, R14, R13, R12, R11 ;  /* 0x0400000c0d0e7389 */ /* 0x00006400000c000b */
[----:B01----:R-:W-:Y:S01]  /*22100*/  ENDCOLLECTIVE ;  /* 0x000000000000791b */ /* 0x003fe20003800000 */
.L_x_1634:
[----:B------:R-:W-:Y:S05]  /*22110*/  BSYNC B0 ;  /* 0x0000000000007941 */ /* 0x000fea0003800000 */
.L_x_1633:
        /* <DEDUP_REMOVED lines=8> */
.L_x_1635:
[----:B------:R-:W-:Y:S01]  /*221a0*/  IMAD.MOV.U32 R12, RZ, RZ, 0x4 ;  /* 0x00000004ff0c7424 */ /* 0x000fe200078e00ff */
[----:B------:R-:W-:-:S05]  /*221b0*/  SEL R2, R14, RZ, P2 ;  /* 0x000000ff0e027207 */ /* 0x000fca0001000000 */
[----:B------:R-:W-:-:S04]  /*221c0*/  IMAD.IADD R2, R13, 0x1, R2 ;  /* 0x000000010d027824 */ /* 0x000fc800078e0202 */
[----:B------:R-:W-:-:S07]  /*221d0*/  IMAD.MOV.U32 R13, RZ, RZ, R2 ;  /* 0x000000ffff0d7224 */ /* 0x000fce00078e0002 */
[----:B------:R-:W-:Y:S05]  /*221e0*/  WARPSYNC.COLLECTIVE R15, `(.L_x_1636) ;  /* 0x000000000f087348 */ /* 0x000fea0003c00000 */
[----:B------:R0:W1:Y:S02]  /*221f0*/  SHFL.UP P6, R14, R13, R12, R11 ;  /* 0x0400000c0d0e7389 */ /* 0x00006400000c000b */
[----:B01----:R-:W-:Y:S01]  /*22200*/  ENDCOLLECTIVE ;  /* 0x000000000000791b */ /* 0x003fe20003800000 */
.L_x_1636:
[----:B------:R-:W-:Y:S01]  /*22210*/  IMAD.MOV.U32 R12, RZ, RZ, 0x8 ;  /* 0x00000008ff0c7424 */ /* 0x000fe200078e00ff */
[----:B------:R-:W-:-:S05]  /*22220*/  SEL R3, R14, RZ, P3 ;  /* 0x000000ff0e037207 */ /* 0x000fca0001800000 */
[----:B------:R-:W-:-:S04]  /*22230*/  IMAD.IADD R3, R2, 0x1, R3 ;  /* 0x0000000102037824 */ /* 0x000fc800078e0203 */
[----:B------:R-:W-:-:S07]  /*22240*/  IMAD.MOV.U32 R13, RZ, RZ, R3 ;  /* 0x000000ffff0d7224 */ /* 0x000fce00078e0003 */
[----:B------:R-:W-:Y:S05]  /*22250*/  WARPSYNC.COLLECTIVE R15, `(.L_x_1637) ;  /* 0x000000000f087348 */ /* 0x000fea0003c00000 */
[----:B------:R0:W1:Y:S02]  /*22260*/  SHFL.UP P6, R14, R13, R12, R11 ;  /* 0x0400000c0d0e7389 */ /* 0x00006400000c000b */
[----:B01----:R-:W-:Y:S01]  /*22270*/  ENDCOLLECTIVE ;  /* 0x000000000000791b */ /* 0x003fe20003800000 */
.L_x_1637:
[----:B------:R-:W-:Y:S01]  /*22280*/  IMAD.MOV.U32 R12, RZ, RZ, 0x10 ;  /* 0x00000010ff0c7424 */ /* 0x000fe200078e00ff */
[----:B------:R-:W-:-:S05]  /*22290*/  SEL R14, R14, RZ, P4 ;  /* 0x000000ff0e0e7207 */ /* 0x000fca0002000000 */
[----:B------:R-:W-:-:S04]  /*222a0*/  IMAD.IADD R5, R3, 0x1, R14 ;  /* 0x0000000103057824 */ /* 0x000fc800078e020e */
[----:B------:R-:W-:-:S07]  /*222b0*/  IMAD.MOV.U32 R13, RZ, RZ, R5 ;  /* 0x000000ffff0d7224 */ /* 0x000fce00078e0005 */
[----:B------:R-:W-:Y:S05]  /*222c0*/  WARPSYNC.COLLECTIVE R15, `(.L_x_1638) ;  /* 0x000000000f087348 */ /* 0x000fea0003c00000 */
[----:B------:R0:W1:Y:S02]  /*222d0*/  SHFL.UP P6, R14, R13, R12, R11 ;  /* 0x0400000c0d0e7389 */ /* 0x00006400000c000b */
[----:B01----:R-:W-:Y:S01]  /*222e0*/  ENDCOLLECTIVE ;  /* 0x000000000000791b */ /* 0x003fe20003800000 */
.L_x_1638:
        /* <DEDUP_REMOVED lines=8> */
.L_x_1639:
[----:B------:R-:W-:Y:S05]  /*22370*/  BRA `(.L_x_1640) ;  /* 0xffffffb400487947 */ /* 0x000fea000383ffff */
.L_x_1499:
[----:B------:R-:W-:Y:S01]  /*22380*/  BSSY B0, `(.L_x_1641) ;  /* 0x0000006000007945 */ /* 0x000fe20003800000 */
[----:B------:R-:W-:Y:S01]  /*22390*/  PLOP3.LUT P6, PT, P6, PT, PT, 0x8, 0x0 ;  /* 0x000000000000781c */ /* 0x000fe200037ce170 */
[----:B------:R-:W-:-:S12]  /*223a0*/  IMAD.MOV.U32 R15, RZ, RZ, -0x1 ;  /* 0xffffffffff0f7424 */ /* 0x000fd800078e00ff */
[----:B0-----:R-:W-:Y:S05]  /*223b0*/  WARPSYNC.COLLECTIVE R15, `(.L_x_1642) ;  /* 0x000000000f087348 */ /* 0x001fea0003c00000 */
[----:B------:R-:W-:Y:S01]  /*223c0*/  VOTE.ANY R14, PT, P6 ;  /* 0x00000000000e7806 */ /* 0x000fe200030e0100 */
[----:B0-----:R-:W-:Y:S06]  /*223d0*/  ENDCOLLECTIVE ;  /* 0x000000000000791b */ /* 0x001fec0003800000 */
.L_x_1642:
[----:B------:R-:W-:Y:S05]  /*223e0*/  BSYNC B0 ;  /* 0x0000000000007941 */ /* 0x000fea0003800000 */
.L_x_1641:
        /* <DEDUP_REMOVED lines=9> */
.L_x_1643:
[----:B------:R-:W-:Y:S02]  /*22480*/  IMAD.MOV.U32 R13, RZ, RZ, R4 ;  /* 0x000000ffff0d7224 */ /* 0x000fe400078e0004 */
[----:B------:R-:W-:-:S07]  /*22490*/  IMAD.MOV.U32 R7, RZ, RZ, R14 ;  /* 0x000000ffff077224 */ /* 0x000fce00078e000e */
[----:B------:R-:W-:Y:S05]  /*224a0*/  WARPSYNC.COLLECTIVE R15, `(.L_x_1644) ;  /* 0x000000000f087348 */ /* 0x000fea0003c00000 */
[----:B------:R0:W1:Y:S02]  /*224b0*/  SHFL.IDX P6, R14, R13, R12, R11 ;  /* 0x0000000c0d0e7389 */ /* 0x00006400000c000b */
[----:B01----:R-:W-:Y:S01]  /*224c0*/  ENDCOLLECTIVE ;  /* 0x000000000000791b */ /* 0x003fe20003800000 */
.L_x_1644:
[----:B------:R-:W-:Y:S01]  /*224d0*/  IMAD.MOV.U32 R4, RZ, RZ, R14 ;  /* 0x000000ffff047224 */ /* 0x000fe200078e000e */
[----:B------:R-:W-:Y:S06]  /*224e0*/  BRA `(.L_x_1645) ;  /* 0xffffffb400287947 */ /* 0x000fec000383ffff */
.L_x_1501:
[----:B------:R-:W-:Y:S01]  /*224f0*/  BSSY B0, `(.L_x_1646) ;  /* 0x0000007000007945 */ /* 0x000fe20003800000 */
[----:B------:R-:W-:Y:S02]  /*22500*/  IMAD.MOV.U32 R13, RZ, RZ, R3 ;  /* 0x000000ffff0d7224 */ /* 0x000fe400078e0003 */
[----:B------:R-:W-:Y:S02]  /*22510*/  IMAD.MOV.U32 R11, RZ, RZ, 0x1f ;  /* 0x0000001fff0b7424 */ /* 0x000fe400078e00ff */
[----:B------:R-:W-:-:S07]  /*22520*/  IMAD.MOV.U32 R15, RZ, RZ, -0x1 ;  /* 0xffffffffff0f7424 */ /* 0x000fce00078e00ff */
[----:B0123--:R-:W-:Y:S05]  /*22530*/  WARPSYNC.COLLECTIVE R15, `(.L_x_1647) ;  /* 0x000000000f087348 */ /* 0x00ffea0003c00000 */
[----:B------:R4:W0:Y:S02]  /*22540*/  SHFL.IDX P6, R14, R13, R12, R11 ;  /* 0x0000000c0d0e7389 */ /* 0x00082400000c000b */
[----:B01234-:R-:W-:Y:S01]  /*22550*/  ENDCOLLECTIVE ;  /* 0x000000000000791b */ /* 0x01ffe20003800000 */
.L_x_1647:
[----:B------:R-:W-:Y:S05]  /*22560*/  BSYNC B0 ;  /* 0x0000000000007941 */ /* 0x000fea0003800000 */
.L_x_1646:
[----:B------:R-:W-:Y:S01]  /*22570*/  IMAD.MOV.U32 R24, RZ, RZ, R14 ;  /* 0x000000ffff187224 */ /* 0x000fe200078e000e */
[----:B------:R-:W-:Y:S06]  /*22580*/  BRA `(.L_x_1500) ;  /* 0xffffffb400187947 */ /* 0x000fec000383ffff */
.L_x_1505:
[----:B-1----:R1:W4:Y:S02]  /*22590*/  SYNCS.PHASECHK.TRANS64.TRYWAIT P0, [R7+URZ+0x38820], R0 ;  /* 0x03882000070075a7 */ /* 0x002324000800017f */
[----:B----4-:R-:W-:Y:S05]  /*225a0*/  @!P0 NANOSLEEP.SYNCS 0x989680 ;  /* 0x009896800000895d */ /* 0x010fea0003900000 */
[----:B------:R-:W4:Y:S02]  /*225b0*/  @!P0 SYNCS.PHASECHK.TRANS64 P0, [R7+URZ+0x38820], R0 ;  /* 0x03882000070085a7 */ /* 0x000f24000800007f */
[----:B----4-:R-:W-:Y:S05]  /*225c0*/  @!P0 BRA `(.L_x_1505) ;  /* 0xfffffffc00f08947 */ /* 0x010fea000383ffff */
[----:B------:R-:W-:Y:S05]  /*225d0*/  BRA `(.L_x_1648) ;  /* 0xffffffb800707947 */ /* 0x000fea000383ffff */
.L_x_1506:
        /* <DEDUP_REMOVED lines=11> */
.L_x_1650:
[----:B------:R-:W-:Y:S05]  /*22690*/  BSYNC B0 ;  /* 0x0000000000007941 */ /* 0x000fea0003800000 */
.L_x_1649:
[----:B------:R-:W-:Y:S05]  /*226a0*/  BRA `(.L_x_1651) ;  /* 0xffffffb800587947 */ /* 0x000fea000383ffff */
.L_x_1507:
[----:B------:R-:W-:Y:S01]  /*226b0*/  BSSY B0, `(.L_x_1652) ;  /* 0x0000006000007945 */ /* 0x000fe20003800000 */
[----:B------:R-:W-:-:S07]  /*226c0*/  IMAD.MOV.U32 R15, RZ, RZ, -0x1 ;  /* 0xffffffffff0f7424 */ /* 0x000fce00078e00ff */
[----:B0123--:R-:W-:Y:S05]  /*226d0*/  WARPSYNC.COLLECTIVE R15, `(.L_x_1653) ;  /* 0x000000000f0c7348 */ /* 0x00ffea0003c00000 */
[----:B------:R-:W-:Y:S02]  /*226e0*/  ELECT P6, UR62, PT ;  /* 0x00000000003e782f */ /* 0x000fe400038c0000 */
[----:B------:R-:W-:Y:S01]  /*226f0*/  MOV R14, UR62 ;  /* 0x0000003e000e7c02 */ /* 0x000fe20008000f00 */
[----:B0123--:R-:W-:Y:S10]  /*22700*/  ENDCOLLECTIVE ;  /* 0x000000000000791b */ /* 0x00fff40003800000 */
.L_x_1653:
[----:B------:R-:W-:Y:S05]  /*22710*/  BSYNC B0 ;  /* 0x0000000000007941 */ /* 0x000fea0003800000 */
.L_x_1652:
[----:B------:R-:W-:Y:S05]  /*22720*/  BRA `(.L_x_1654) ;  /* 0xffffffb8004c7947 */ /* 0x000fea000383ffff */
.L_x_1509:
[----:B-1----:R1:W4:Y:S02]  /*22730*/  SYNCS.PHASECHK.TRANS64.TRYWAIT P1, [R5+URZ+0x38840], R0 ;  /* 0x03884000050075a7 */ /* 0x002324000802017f */
[----:B----4-:R-:W-:Y:S05]  /*22740*/  @!P1 NANOSLEEP.SYNCS 0x989680 ;  /* 0x009896800000995d */ /* 0x010fea0003900000 */
[----:B------:R-:W4:Y:S02]  /*22750*/  @!P1 SYNCS.PHASECHK.TRANS64 P1, [R5+URZ+0x38840], R0 ;  /* 0x03884000050095a7 */ /* 0x000f24000802007f */
[----:B----4-:R-:W-:Y:S05]  /*22760*/  @!P1 BRA `(.L_x_1509) ;  /* 0xfffffffc00f09947 */ /* 0x010fea000383ffff */
[----:B------:R-:W-:Y:S05]  /*22770*/  BRA `(.L_x_1655) ;  /* 0xffffffb8006c7947 */ /* 0x000fea000383ffff */
.L_x_1511:
[----:B----4-:R4:W0:Y:S02]  /*22780*/  SYNCS.PHASECHK.TRANS64.TRYWAIT P1, [R3+URZ+0x38840], R2 ;  /* 0x03884002030075a7 */ /* 0x010824000802017f */
[----:B0-----:R-:W-:Y:S05]  /*22790*/  @!P1 NANOSLEEP.SYNCS 0x989680 ;  /* 0x009896800000995d */ /* 0x001fea0003900000 */
[----:B------:R-:W0:Y:S02]  /*227a0*/  @!P1 SYNCS.PHASECHK.TRANS64 P1, [R3+URZ+0x38840], R2 ;  /* 0x03884002030095a7 */ /* 0x000e24000802007f */
[----:B0-----:R-:W-:Y:S05]  /*227b0*/  @!P1 BRA `(.L_x_1511) ;  /* 0xfffffffc00f09947 */ /* 0x001fea000383ffff */
[----:B------:R-:W-:Y:S05]  /*227c0*/  BRA `(.L_x_1656) ;  /* 0xffffffb800787947 */ /* 0x000fea000383ffff */
.L_x_1513:
[----:B------:R0:W0:Y:S02]  /*227d0*/  SYNCS.PHASECHK.TRANS64.TRYWAIT P1, [R5+URZ+0x38860], R0 ;  /* 0x03886000050075a7 */ /* 0x000024000802017f */
[----:B0-----:R-:W-:Y:S05]  /*227e0*/  @!P1 NANOSLEEP.SYNCS 0x989680 ;  /* 0x009896800000995d */ /* 0x001fea0003900000 */
[----:B------:R-:W0:Y:S02]  /*227f0*/  @!P1 SYNCS.PHASECHK.TRANS64 P1, [R5+URZ+0x38860], R0 ;  /* 0x03886000050095a7 */ /* 0x000e24000802007f */
[----:B0-----:R-:W-:Y:S05]  /*22800*/  @!P1 BRA `(.L_x_1513) ;  /* 0xfffffffc00f09947 */ /* 0x001fea000383ffff */
[----:B------:R-:W-:Y:S05]  /*22810*/  BRA `(.L_x_1657) ;  /* 0xffffffb800747947 */ /* 0x000fea000383ffff */
.L_x_1658:
        /* <DEDUP_REMOVED lines=14> */
.L_x_5651:


//--------------------- .text._ZN7cutlass13device_kernelIN5flash11enable_sm90INS1_16FlashAttnFwdSm90INS1_25CollectiveMainloopFwdSm90ILi2EN4cute5tupleIJNS5_1CILi1EEES8_S8_EEENS6_IJNS7_ILi64EEESA_SA_EEELi512ENS_6half_tEfNS_4arch4Sm90ELb0ELb1ELb0ELb0ELb1ELb0ELb0ELb0ELb0ELb1ELb1ELb0EEENS1_21CollectiveEpilogueFwdINS6_IJSA_NS7_ILi512EEESA_EEES9_SC_SE_Li256ELb0ELb1ELb1ELb0EEENS1_19SingleTileSchedulerILb0ELb1ELb1ELi64EEEEEEEEEvNT_6ParamsE --------------------------
	.section	.text._ZN7cutlass13device_kernelIN5flash11enable_sm90INS1_16FlashAttnFwdSm90INS1_25CollectiveMainloopFwdSm90ILi2EN4cute5tupleIJNS5_1CILi1EEES8_S8_EEENS6_IJNS7_ILi64EEESA_SA_EEELi512ENS_6half_tEfNS_4arch4Sm90ELb0ELb1ELb0ELb0ELb1ELb0ELb0ELb0ELb0ELb1ELb1ELb0EEENS1_21CollectiveEpilogueFwdINS6_IJSA_NS7_ILi512EEESA_EEES9_SC_SE_Li256ELb0ELb1ELb1ELb0EEENS1_19SingleTileSchedulerILb0ELb1ELb1ELi64EEEEEEEEEvNT_6ParamsE,"ax",@progbits
	.align	128
.text._ZN7cutlass13device_kernelIN5flash11enable_sm90INS1_16FlashAttnFwdSm90INS1_25CollectiveMainloopFwdSm90ILi2EN4cute5tupleIJNS5_1CILi1EEES8_S8_EEENS6_IJNS7_ILi64EEESA_SA_EEELi512ENS_6half_tEfNS_4arch4Sm90ELb0ELb1ELb0ELb0ELb1ELb0ELb0ELb0ELb0ELb1ELb1ELb0EEENS1_21CollectiveEpilogueFwdINS6_IJSA_NS7_ILi512EEESA_EEES9_SC_SE_Li256ELb0ELb1ELb1ELb0EEENS1_19SingleTileSchedulerILb0ELb1ELb1ELi64EEEEEEEEEvNT_6ParamsE:
        .type           _ZN7cutlass13device_kernelIN5flash11enable_sm90INS1_16FlashAttnFwdSm90INS1_25CollectiveMainloopFwdSm90ILi2EN4cute5tupleIJNS5_1CILi1EEES8_S8_EEENS6_IJNS7_ILi64EEESA_SA_EEELi512ENS_6half_tEfNS_4arch4Sm90ELb0ELb1ELb0ELb0ELb1ELb0ELb0ELb0ELb0ELb1ELb1ELb0EEENS1_21CollectiveEpilogueFwdINS6_IJSA_NS7_ILi512EEESA_EEES9_SC_SE_Li256ELb0ELb1ELb1ELb0EEENS1_19SingleTileSchedulerILb0ELb1ELb1ELi64EEEEEEEEEvNT_6ParamsE,@function
        .size           _ZN7cutlass13device_kernelIN5flash11enable_sm90INS1_16FlashAttnFwdSm90INS1_25CollectiveMainloopFwdSm90ILi2EN4cute5tupleIJNS5_1CILi1EEES8_S8_EEENS6_IJNS7_ILi64EEESA_SA_EEELi512ENS_6half_tEfNS_4arch4Sm90ELb0ELb1ELb0ELb0ELb1ELb0ELb0ELb0ELb0ELb1ELb1ELb0EEENS1_21CollectiveEpilogueFwdINS6_IJSA_NS7_ILi512EEESA_EEES9_SC_SE_Li256ELb0ELb1ELb1ELb0EEENS1_19SingleTileSchedulerILb0ELb1ELb1ELi64EEEEEEEEEvNT_6ParamsE,(.L_x_5652 - _ZN7cutlass13device_kernelIN5flash11enable_sm90INS1_16FlashAttnFwdSm90INS1_25CollectiveMainloopFwdSm90ILi2EN4cute5tupleIJNS5_1CILi1EEES8_S8_EEENS6_IJNS7_ILi64EEESA_SA_EEELi512ENS_6half_tEfNS_4arch4Sm90ELb0ELb1ELb0ELb0ELb1ELb0ELb0ELb0ELb0ELb1ELb1ELb0EEENS1_21CollectiveEpilogueFwdINS6_IJSA_NS7_ILi512EEESA_EEES9_SC_SE_Li256ELb0ELb1ELb1ELb0EEENS1_19SingleTileSchedulerILb0ELb1ELb1ELi64EEEEEEEEEvNT_6ParamsE)
        .other          _ZN7cutlass13device_kernelIN5flash11enable_sm90INS1_16FlashAttnFwdSm90INS1_25CollectiveMainloopFwdSm90ILi2EN4cute5tupleIJNS5_1CILi1EEES8_S8_EEENS6_IJNS7_ILi64EEESA_SA_EEELi512ENS_6half_tEfNS_4arch4Sm90ELb0ELb1ELb0ELb0ELb1ELb0ELb0ELb0ELb0ELb1ELb1ELb0EEENS1_21CollectiveEpilogueFwdINS6_IJSA_NS7_ILi512EEESA_EEES9_SC_SE_Li256ELb0ELb1ELb1ELb0EEENS1_19SingleTileSchedulerILb0ELb1ELb1ELi64EEEEEEEEEvNT_6ParamsE,@"STO_CUDA_ENTRY STV_DEFAULT"
_ZN7cutlass13device_kernelIN5flash11enable_sm90INS1_16FlashAttnFwdSm90INS1_25CollectiveMainloopFwdSm90ILi2EN4cute5tupleIJNS5_1CILi1EEES8_S8_EEENS6_IJNS7_ILi64EEESA_SA_EEELi512ENS_6half_tEfNS_4arch4Sm90ELb0ELb1ELb0ELb0ELb1ELb0ELb0ELb0ELb0ELb1ELb1ELb0EEENS1_21CollectiveEpilogueFwdINS6_IJSA_NS7_ILi512EEESA_EEES9_SC_SE_Li256ELb0ELb1ELb1ELb0EEENS1_19SingleTileSchedulerILb0ELb1ELb1ELi64EEEEEEEEEvNT_6ParamsE:
        /* <DEDUP_REMOVED lines=40> */
.L_x_1659:
        /* <DEDUP_REMOVED lines=22> */
.L_x_1660:
        /* <DEDUP_REMOVED lines=18> */
.L_x_1661:
        /* <DEDUP_REMOVED lines=22> */
.L_x_1662:
        /* <DEDUP_REMOVED lines=23> */
.L_x_1663:
        /* <DEDUP_REMOVED lines=9> */
.L_x_1666:
[----:B------:R-:W-:-:S08]  /*0860*/  NOP ;  /* 0x0000000000007918 */ /* 0x000fd00000000000 */
[----:B------:R-:W0:Y:S02]  /*0870*/  USETMAXREG.TRY_ALLOC.CTAPOOL UP0, 0xe8 ;  /* 0x000000e8000079c8 */ /* 0x000e240008000600 */
[----:B0-----:R-:W-:-:S13]  /*0880*/  PLOP3.LUT P0, PT, PT, PT, UP0, 0x80, 0x0 ;  /* 0x000000000000781c */ /* 0x001fda0003f0f008 */
[----:B------:R-:W-:Y:S05]  /*0890*/  @!P0 BRA `(.L_x_1666) ;  /* 0xfffffffc00f08947 */ /* 0x000fea000383ffff */
[----:B------:R-:W0:Y:S01]  /*08a0*/  LDC R2, c[0x0][0xc50] ;  /* 0x00031400ff027b82 */ /* 0x000e220000000800 */
[----:B------:R-:W-:-:S04]  /*08b0*/  LOP3.LUT R0, R30, 0xffffff80, RZ, 0xc0, !PT ;  /* 0xffffff801e007812 */ /* 0x000fc800078ec0ff */
[----:B------:R-:W-:-:S03]  /*08c0*/  ISETP.NE.AND P0, PT, R0, 0x80, PT ;  /* 0x000000800000780c */ /* 0x000fc60003f05270 */
[----:B------:R-:W1:Y:S08]  /*08d0*/  S2UR UR4, SR_CTAID.Y ;  /* 0x00000000000479c3 */ /* 0x000e700000002600 */
[----:B------:R-:W2:Y:S08]  /*08e0*/  S2UR UR5, SR_CTAID.Z ;  /* 0x00000000000579c3 */ /* 0x000eb00000002700 */
[----:B------:R-:W-:Y:S06]  /*08f0*/  @!P0 BAR.ARV 0x8, 0x100 ;  /* 0x0204000000008b1d */ /* 0x000fec0000002000 */
[----:B0-----:R-:W-:-:S02]  /*0900*/  ISETP.NE.AND P1, PT, R2, 0x1, PT ;  /* 0x000000010200780c */ /* 0x001fc40003f25270 */
[----:B------:R-:W-:Y:S01]  /*0910*/  ISETP.GE.U32.AND P0, PT, R30, 0x100, PT ;  /* 0x000001001e00780c */ /* 0x000fe20003f06070 */
[----:B-1----:R-:W-:-:S10]  /*0920*/  IMAD.U32 R18, RZ, RZ, UR4 ;  /* 0x00000004ff127e24 */ /* 0x002fd4000f8e00ff */
[----:B------:R-:W0:Y:S08]  /*0930*/  @P1 LDC R0, c[0x0][0xc54] ;  /* 0x00031500ff001b82 */ /* 0x000e300000000800 */
[----:B------:R-:W-:Y:S08]  /*0940*/  @P0 BAR.ARV 0xf, 0x100 ;  /* 0x03c4000000000b1d */ /* 0x000ff00000002000 */
[----:B------:R-:W1:Y:S01]  /*0950*/  @P1 LDC R3, c[0x0][0xc58] ;  /* 0x00031600ff031b82 */ /* 0x000e620000000800 */
[----:B--2---:R-:W-:Y:S01]  /*0960*/  ISETP.LE.AND P0, PT, RZ, UR5, PT ;  /* 0x00000005ff007c0c */ /* 0x004fe2000bf03270 */
[----:B0-----:R-:W-:-:S05]  /*0970*/  @P1 IMAD.HI.U32 R0, R0, UR4, RZ ;  /* 0x0000000400001c27 */ /* 0x001fca000f8e00ff */
[----:B-1----:R-:W-:-:S05]  /*0980*/  @P1 SHF.R.U32.HI R18, RZ, R3, R0 ;  /* 0x00000003ff121219 */ /* 0x002fca0000011600 */
[----:B------:R-:W-:-:S04]  /*0990*/  IMAD.MOV R3, RZ, RZ, -R18 ;  /* 0x000000ffff037224 */ /* 0x000fc800078e0a12 */
[----:B------:R-:W-:Y:S01]  /*09a0*/  IMAD R8, R2, R3, UR4 ;  /* 0x0000000402087e24 */ /* 0x000fe2000f8e0203 */
[----:B------:R-:W-:Y:S06]  /*09b0*/  @!P0 BRA `(.L_x_1667) ;  /* 0x0000012800048947 */ /* 0x000fec0003800000 */
[----:B------:R-:W0:Y:S01]  /*09c0*/  S2R R152, SR_CTAID.X ;  /* 0x0000000000987919 */ /* 0x000e220000002500 */
[----:B------:R-:W-:Y:S01]  /*09d0*/  ULDC.64 UR4, c[0x0][0x418] ;  /* 0x0001060000047ab9 */ /* 0x000fe20000000a00 */
[----:B------:R-:W-:Y:S01]  /*09e0*/  ULDC UR41, c[0x0][0x424] ;  /* 0x0001090000297ab9 */ /* 0x000fe20000000800 */
[----:B------:R-:W-:Y:S01]  /*09f0*/  UISETP.NE.U32.AND UP0, UPT, UR4, URZ, UPT ;  /* 0x0000003f0400728c */ /* 0x000fe2000bf05070 */
[----:B------:R-:W1:Y:S01]  /*0a00*/  S2UR UR42, SR_CgaCtaId ;  /* 0x00000000002a79c3 */ /* 0x000e620000008800 */
[----:B------:R-:W-:Y:S01]  /*0a10*/  ULDC UR6, c[0x0][0x2f0] ;  /* 0x0000bc0000067ab9 */ /* 0x000fe20000000800 */
[----:B------:R-:W-:Y:S01]  /*0a20*/  VIADD R22, R30, 0xffffff80 ;  /* 0xffffff801e167836 */ /* 0x000fe20000000000 */
[----:B------:R-:W-:-:S04]  /*0a30*/  UISETP.NE.AND.EX UP0, UPT, UR5, URZ, UPT, UP0 ;  /* 0x0000003f0500728c */ /* 0x000fc8000bf05300 */
[----:B------:R-:W-:Y:S02]  /*0a40*/  USEL UR41, UR41, 0x1, UP0 ;  /* 0x0000000129297887 */ /* 0x000fe40008000000 */
[----:B------:R-:W-:Y:S02]  /*0a50*/  UISETP.NE.AND UP0, UPT, UR9, 0x1, UPT ;  /* 0x000000010900788c */ /* 0x000fe4000bf05270 */
[----:B------:R-:W-:-:S04]  /*0a60*/  UIMAD UR4, UR41, UR6, 0x3f ;  /* 0x0000003f290474a4 */ /* 0x000fc8000f8e0206 */
[----:B------:R-:W-:Y:S01]  /*0a70*/  PLOP3.LUT P0, PT, PT, PT, UP0, 0x80, 0x0 ;  /* 0x000000000000781c */ /* 0x000fe20003f0f008 */
[----:B------:R-:W-:-:S04]  /*0a80*/  USHF.R.S32.HI UR5, URZ, 0x1f, UR4 ;  /* 0x0000001f3f057899 */ /* 0x000fc80008011404 */
[----:B------:R-:W-:-:S04]  /*0a90*/  ULEA.HI UR5, UR5, UR4, URZ, 0x6 ;  /* 0x0000000405057291 */ /* 0x000fc8000f8f303f */
[----:B------:R-:W-:Y:S01]  /*0aa0*/  USHF.R.S32.HI UR5, URZ, 0x6, UR5 ;  /* 0x000000063f057899 */ /* 0x000fe20008011405 */
[----:B0-----:R-:W-:-:S03]  /*0ab0*/  IMAD.SHL.U32 R152, R152, 0x40, RZ ;  /* 0x0000004098987824 */ /* 0x001fc600078e00ff */
[----:B-1----:R-:W-:Y:S08]  /*0ac0*/  @!P0 BRA `(.L_x_1668) ;  /* 0x0000002000f48947 */ /* 0x002ff00003800000 */
[----:B------:R-:W0:Y:S01]  /*0ad0*/  LDC R0, c[0x0][0x448] ;  /* 0x00011200ff007b82 */ /* 0x000e220000000800 */
[----:B------:R-:W-:Y:S02]  /*0ae0*/  ULDC UR7, c[0x0][0x288] ;  /* 0x0000a20000077ab9 */ /* 0x000fe40000000800 */
[----:B------:R-:W-:-:S04]  /*0af0*/  UIADD3 UR4, -UR7, 0x1, URZ ;  /* 0x0000000107047890 */ /* 0x000fc8000fffe13f */
[----:B------:R-:W-:Y:S01]  /*0b00*/  UIMAD UR4, UR41, UR6, UR4 ;  /* 0x00000006290472a4 */ /* 0x000fe2000f8e0204 */
[----:B------:R-:W1:Y:S01]  /*0b10*/  LDC.64 R6, c[0x0][0x9e0] ;  /* 0x00027800ff067b82 */ /* 0x000e620000000a00 */
[----:B0-----:R-:W-:Y:S02]  /*0b20*/  ISETP.NE.AND P1, PT, R0, 0x1, PT ;  /* 0x000000010000780c */ /* 0x001fe40003f25270 */
[----:B------:R-:W-:Y:S02]  /*0b30*/  IADD3 R0, R152, 0x3f, RZ ;  /* 0x0000003f98007810 */ /* 0x000fe40007ffe0ff */
[----:B-1----:R-:W-:-:S09]  /*0b40*/  ISETP.GE.AND P2, PT, R7, 0x1, PT ;  /* 0x000000010700780c */ /* 0x002fd20003f46270 */
[----:B------:R-:W0:Y:S08]  /*0b50*/  @P1 LDC R3, c[0x0][0x44c] ;  /* 0x00011300ff031b82 */ /* 0x000e300000000800 */
[----:B------:R-:W1:Y:S01]  /*0b60*/  @P1 LDC R5, c[0x0][0x450] ;  /* 0x00011400ff051b82 */ /* 0x000e620000000800 */
[----:B0-----:R-:W-:-:S05]  /*0b70*/  @P1 IMAD.HI.U32 R2, R0, R3, RZ ;  /* 0x0000000300021227 */ /* 0x001fca00078e00ff */
[----:B-1----:R-:W-:-:S05]  /*0b80*/  @P1 SHF.R.U32.HI R0, RZ, R5, R2 ;  /* 0x00000005ff001219 */ /* 0x002fca0000011602 */
[----:B------:R-:W-:-:S04]  /*0b90*/  VIADD R3, R0, UR4 ;  /* 0x0000000400037c36 */ /* 0x000fc80008000000 */
[----:B------:R-:W-:Y:S01]  /*0ba0*/  IMAD.IADD R0, R3, 0x1, R6 ;  /* 0x0000000103007824 */ /* 0x000fe200078e0206 */
[----:B------:R-:W-:Y:S06]  /*0bb0*/  @!P2 BRA `(.L_x_1669) ;  /* 0x000000000040a947 */ /* 0x000fec0003800000 */
[C---:B------:R-:W-:Y:S01]  /*0bc0*/  ISETP.GT.AND P0, PT, R3.reuse, RZ, PT ;  /* 0x000000ff0300720c */ /* 0x040fe20003f04270 */
[----:B------:R-:W-:-:S12]  /*0bd0*/  VIADD R2, R3, 0xffffffff ;  /* 0xffffffff03027836 */ /* 0x000fd80000000000 */
[----:B------:R-:W-:Y:S05]  /*0be0*/  @P0 BRA `(.L_x_1670) ;  /* 0x00000000001c0947 */ /* 0x000fea0003800000 */
[----:B------:R-:W-:Y:S01]  /*0bf0*/  ISETP.NE.AND P0, PT, R7, 0x1, PT ;  /* 0x000000010700780c */ /* 0x000fe20003f05270 */
[----:B------:R-:W-:-:S12]  /*0c00*/  IMAD.MOV R3, RZ, RZ, -R3 ;  /* 0x000000ffff037224 */ /* 0x000fd800078e0a03 */
[----:B------:R-:W0:Y:S02]  /*0c10*/  @P0 LDC.64 R4, c[0x0][0x9e8] ;  /* 0x00027a00ff040b82 */ /* 0x000e240000000a00 */
[----:B0-----:R-:W-:-:S05]  /*0c20*/  @P0 IMAD.HI.U32 R2, R3, R4, RZ ;  /* 0x0000000403020227 */ /* 0x001fca00078e00ff */
[----:B------:R-:W-:-:S04]  /*0c30*/  @P0 SHF.R.U32.HI R3, RZ, R5, R2 ;  /* 0x00000005ff030219 */ /* 0x000fc80000011602 */
[----:B------:R-:W-:Y:S01]  /*0c40*/  LOP3.LUT R2, RZ, R3, RZ, 0x33, !PT ;  /* 0x00000003ff027212 */ /* 0x000fe200078e33ff */
[----:B------:R-:W-:Y:S06]  /*0c50*/  BRA `(.L_x_1671) ;  /* 0x0000000000107947 */ /* 0x000fec0003800000 */
.L_x_1670:
[----:B------:R-:W-:-:S13]  /*0c60*/  ISETP.NE.AND P0, PT, R7, 0x1, PT ;  /* 0x000000010700780c */ /* 0x000fda0003f05270 */
[----:B------:R-:W0:Y:S02]  /*0c70*/  @P0 LDC.64 R4, c[0x0][0x9e8] ;  /* 0x00027a00ff040b82 */ /* 0x000e240000000a00 */
[----:B0-----:R-:W-:-:S05]  /*0c80*/  @P0 IMAD.HI.U32 R4, R2, R4, RZ ;  /* 0x0000000402040227 */ /* 0x001fca00078e00ff */
[----:B------:R-:W-:-:S07]  /*0c90*/  @P0 SHF.R.U32.HI R2, RZ, R5, R4 ;  /* 0x00000005ff020219 */ /* 0x000fce0000011604 */
.L_x_1671:
[----:B------:R-:W-:-:S05]  /*0ca0*/  IMAD R3, R2, R7, R7 ;  /* 0x0000000702037224 */ /* 0x000fca00078e0207 */
[----:B------:R-:W-:-:S07]  /*0cb0*/  VIMNMX R0, R0, R3, PT ;  /* 0x0000000300007248 */ /* 0x000fce0003fe0100 */
.L_x_1669:
[----:B------:R-:W0:Y:S01]  /*0cc0*/  @P1 LDC R5, c[0x0][0x44c] ;  /* 0x00011300ff051b82 */ /* 0x000e220000000800 */
[----:B------:R-:W-:Y:S01]  /*0cd0*/  IADD3 R0, R0, 0x3f, RZ ;  /* 0x0000003f00007810 */ /* 0x000fe20007ffe0ff */
[----:B------:R-:W-:Y:S01]  /*0ce0*/  UIMAD UR41, UR41, UR6, -UR7 ;  /* 0x00000006292972a4 */ /* 0x000fe2000f8e0a07 */
[----:B------:R-:W-:Y:S02]  /*0cf0*/  ULDC UR4, c[0x0][0x9dc] ;  /* 0x0002770000047ab9 */ /* 0x000fe40000000800 */
[----:B------:R-:W-:-:S03]  /*0d00*/  SHF.R.S32.HI R3, RZ, 0x1f, R0 ;  /* 0x0000001fff037819 */ /* 0x000fc60000011400 */
[----:B------:R-:W1:Y:S01]  /*0d10*/  @P1 LDC R9, c[0x0][0x450] ;  /* 0x00011400ff091b82 */ /* 0x000e620000000800 */
[----:B------:R-:W-:-:S04]  /*0d20*/  LEA.HI R3, R3, R0, RZ, 0x6 ;  /* 0x0000000003037211 */ /* 0x000fc800078f30ff */
[----:B------:R-:W-:-:S04]  /*0d30*/  SHF.R.S32.HI R3, RZ, 0x6, R3 ;  /* 0x00000006ff037819 */ /* 0x000fc80000011403 */
[----:B------:R-:W-:Y:S01]  /*0d40*/  VIMNMX R11, R3, UR5, PT ;  /* 0x00000005030b7c48 */ /* 0x000fe2000bfe0100 */
[----:B0-----:R-:W-:-:S05]  /*0d50*/  @P1 IMAD.HI.U32 R2, R152, R5, RZ ;  /* 0x0000000598021227 */ /* 0x001fca00078e00ff */
[----:B-1----:R-:W-:-:S05]  /*0d60*/  @P1 SHF.R.U32.HI R152, RZ, R9, R2 ;  /* 0x00000009ff981219 */ /* 0x002fca0000011602 */
[----:B------:R-:W-:-:S04]  /*0d70*/  VIADD R152, R152, UR41 ;  /* 0x0000002998987c36 */ /* 0x000fc80008000000 */
[----:B------:R-:W-:Y:S01]  /*0d80*/  VIADD R0, R152, -UR4 ;  /* 0x8000000498007c36 */ /* 0x000fe20008000000 */
[----:B------:R-:W-:Y:S06]  /*0d90*/  @!P2 BRA `(.L_x_1672) ;  /* 0x00000000003ca947 */ /* 0x000fec0003800000 */
[----:B------:R-:W-:-:S13]  /*0da0*/  ISETP.GT.AND P0, PT, R152, -0x1, PT ;  /* 0xffffffff9800780c */ /* 0x000fda0003f04270 */
[----:B------:R-:W-:Y:S05]  /*0db0*/  @P0 BRA `(.L_x_1673) ;  /* 0x00000000001c0947 */ /* 0x000fea0003800000 */
[----:B------:R-:W-:Y:S02]  /*0dc0*/  ISETP.NE.AND P0, PT, R7, 0x1, PT ;  /* 0x000000010700780c */ /* 0x000fe40003f05270 */
[----:B------:R-:W-:-:S11]  /*0dd0*/  LOP3.LUT R3, RZ, R152, RZ, 0x33, !PT ;  /* 0x00000098ff037212 */ /* 0x000fd600078e33ff */
[----:B------:R-:W0:Y:S02]  /*0de0*/  @P0 LDC.64 R4, c[0x0][0x9e8] ;  /* 0x00027a00ff040b82 */ /* 0x000e240000000a00 */
[----:B0-----:R-:W-:-:S05]  /*0df0*/  @P0 IMAD.HI.U32 R2, R3, R4, RZ ;  /* 0x0000000403020227 */ /* 0x001fca00078e00ff */
[----:B------:R-:W-:-:S04]  /*0e00*/  @P0 SHF.R.U32.HI R3, RZ, R5, R2 ;  /* 0x00000005ff030219 */ /* 0x000fc80000011602 */
[----:B------:R-:W-:Y:S01]  /*0e10*/  LOP3.LUT R152, RZ, R3, RZ, 0x33, !PT ;  /* 0x00000003ff987212 */ /* 0x000fe200078e33ff */
[----:B------:R-:W-:Y:S06]  /*0e20*/  BRA `(.L_x_1674) ;  /* 0x0000000000107947 */ /* 0x000fec0003800000 */
.L_x_1673:
[----:B------:R-:W-:-:S13]  /*0e30*/  ISETP.NE.AND P0, PT, R7, 0x1, PT ;  /* 0x000000010700780c */ /* 0x000fda0003f05270 */
[----:B------:R-:W0:Y:S02]  /*0e40*/  @P0 LDC.64 R2, c[0x0][0x9e8] ;  /* 0x00027a00ff020b82 */ /* 0x000e240000000a00 */
[----:B0-----:R-:W-:-:S05]  /*0e50*/  @P0 IMAD.HI.U32 R2, R152, R2, RZ ;  /* 0x0000000298020227 */ /* 0x001fca00078e00ff */
[----:B------:R-:W-:-:S07]  /*0e60*/  @P0 SHF.R.U32.HI R152, RZ, R3, R2 ;  /* 0x00000003ff980219 */ /* 0x000fce0000011602 */
.L_x_1674:
[----:B------:R-:W-:-:S05]  /*0e70*/  IMAD R3, R152, R7, RZ ;  /* 0x0000000798037224 */ /* 0x000fca00078e02ff */
[----:B------:R-:W-:-:S07]  /*0e80*/  VIMNMX R0, R0, R3, !PT ;  /* 0x0000000300007248 */ /* 0x000fce0007fe0100 */
.L_x_1672:
[----:B------:R-:W-:Y:S01]  /*0e90*/  SHF.R.S32.HI R3, RZ, 0x1f, R0 ;  /* 0x0000001fff037819 */ /* 0x000fe20000011400 */
[----:B------:R-:W-:Y:S01]  /*0ea0*/  IMAD.MOV.U32 R4, RZ, RZ, RZ ;  /* 0x000000ffff047224 */ /* 0x000fe200078e00ff */
[----:B------:R-:W-:Y:S02]  /*0eb0*/  LOP3.LUT R7, R8, 0xffff, RZ, 0xc0, !PT ;  /* 0x0000ffff08077812 */ /* 0x000fe400078ec0ff */
[----:B------:R-:W-:Y:S02]  /*0ec0*/  LEA.HI R3, R3, R0, RZ, 0x6 ;  /* 0x0000000003037211 */ /* 0x000fe400078f30ff */
[----:B------:R-:W-:Y:S02]  /*0ed0*/  SHF.R.U32.HI R0, RZ, 0x10, R8 ;  /* 0x00000010ff007819 */ /* 0x000fe40000011608 */
[----:B------:R-:W-:Y:S02]  /*0ee0*/  SHF.R.S32.HI R3, RZ, 0x6, R3 ;  /* 0x00000006ff037819 */ /* 0x000fe40000011403 */
[----:B------:R-:W-:-:S02]  /*0ef0*/  ISETP.NE.AND P0, PT, R0, RZ, PT ;  /* 0x000000ff0000720c */ /* 0x000fc40003f05270 */
[----:B------:R-:W-:-:S04]  /*0f00*/  VIMNMX R10, RZ, R3, !PT ;  /* 0x00000003ff0a7248 */ /* 0x000fc80007fe0100 */
[----:B------:R-:W-:-:S07]  /*0f10*/  ISETP.GT.AND P1, PT, R11, R10, PT ;  /* 0x0000000a0b00720c */ /* 0x000fce0003f24270 */
[----:B------:R-:W0:Y:S06]  /*0f20*/  @!P0 LDC R0, c[0x0][0x9f0] ;  /* 0x00027c00ff008b82 */ /* 0x000e2c0000000800 */
[----:B------:R-:W-:Y:S05]  /*0f30*/  @!P1 BRA `(.L_x_1675) ;  /* 0x0000000000709947 */ /* 0x000fea0003800000 */
[-C--:B0-----:R-:W-:Y:S02]  /*0f40*/  IABS R6, R0.reuse ;  /* 0x0000000000067213 */ /* 0x081fe40000000000 */
[----:B------:R-:W-:Y:S02]  /*0f50*/  IADD3 R2, R0, -0x1, R11 ;  /* 0xffffffff00027810 */ /* 0x000fe40007ffe00b */
[----:B------:R-:W0:Y:S03]  /*0f60*/  I2F.RP R4, R6 ;  /* 0x0000000600047306 */ /* 0x000e260000209400 */
[----:B------:R-:W-:Y:S01]  /*0f70*/  IMAD.IADD R5, R2, 0x1, -R10 ;  /* 0x0000000102057824 */ /* 0x000fe200078e0a0a */
[----:B------:R-:W-:-:S04]  /*0f80*/  IABS R2, R0 ;  /* 0x0000000000027213 */ /* 0x000fc80000000000 */
[----:B------:R-:W-:Y:S02]  /*0f90*/  IABS R8, R5 ;  /* 0x0000000500087213 */ /* 0x000fe40000000000 */
[----:B------:R-:W-:-:S04]  /*0fa0*/  LOP3.LUT R5, R5, R0, RZ, 0x3c, !PT ;  /* 0x0000000005057212 */ /* 0x000fc800078e3cff */
[----:B------:R-:W-:Y:S01]  /*0fb0*/  ISETP.GE.AND P2, PT, R5, RZ, PT ;  /* 0x000000ff0500720c */ /* 0x000fe20003f46270 */
[----:B0-----:R-:W0:Y:S02]  /*0fc0*/  MUFU.RCP R4, R4 ;  /* 0x0000000400047308 */ /* 0x001e240000001000 */
[----:B0-----:R-:W-:Y:S02]  /*0fd0*/  VIADD R3, R4, 0xffffffe ;  /* 0x0ffffffe04037836 */ /* 0x001fe40000000000 */
[----:B------:R-:W-:Y:S02]  /*0fe0*/  IMAD.MOV R4, RZ, RZ, -R2 ;  /* 0x000000ffff047224 */ /* 0x000fe400078e0a02 */
[----:B------:R-:W-:Y:S02]  /*0ff0*/  IMAD.MOV.U32 R2, RZ, RZ, RZ ;  /* 0x000000ffff027224 */ /* 0x000fe400078e00ff */
[----:B------:R-:W0:Y:S02]  /*1000*/  F2I.FTZ.U32.TRUNC.NTZ R3, R3 ;  /* 0x0000000300037305 */ /* 0x000e24000021f000 */
[----:B0-----:R-:W-:-:S05]  /*1010*/  IADD3 R9, RZ, -R3, RZ ;  /* 0x80000003ff097210 */ /* 0x001fca0007ffe0ff */
[----:B------:R-:W-:-:S04]  /*1020*/  IMAD R9, R9, R6, RZ ;  /* 0x0000000609097224 */ /* 0x000fc800078e02ff */
[----:B------:R-:W-:-:S04]  /*1030*/  IMAD.HI.U32 R2, R3, R9, R2 ;  /* 0x0000000903027227 */ /* 0x000fc800078e0002 */
[----:B------:R-:W-:-:S04]  /*1040*/  IMAD.MOV.U32 R3, RZ, RZ, R8 ;  /* 0x000000ffff037224 */ /* 0x000fc800078e0008 */
[----:B------:R-:W-:-:S04]  /*1050*/  IMAD.HI.U32 R2, R2, R3, RZ ;  /* 0x0000000302027227 */ /* 0x000fc800078e00ff */
[----:B------:R-:W-:-:S05]  /*1060*/  IMAD R3, R2, R4, R3 ;  /* 0x0000000402037224 */ /* 0x000fca00078e0203 */
[----:B------:R-:W-:-:S13]  /*1070*/  ISETP.GT.U32.AND P1, PT, R6, R3, PT ;  /* 0x000000030600720c */ /* 0x000fda0003f24070 */
[-C--:B------:R-:W-:Y:S01]  /*1080*/  @!P1 IADD3 R3, R3, -R6.reuse, RZ ;  /* 0x8000000603039210 */ /* 0x080fe20007ffe0ff */
[----:B------:R-:W-:Y:S01]  /*1090*/  @!P1 VIADD R2, R2, 0x1 ;  /* 0x0000000102029836 */ /* 0x000fe20000000000 */
[----:B------:R-:W-:Y:S02]  /*10a0*/  ISETP.NE.AND P1, PT, R0, RZ, PT ;  /* 0x000000ff0000720c */ /* 0x000fe40003f25270 */
[----:B------:R-:W-:-:S13]  /*10b0*/  ISETP.GE.U32.AND P0, PT, R3, R6, PT ;  /* 0x000000060300720c */ /* 0x000fda0003f06070 */
[----:B------:R-:W-:-:S04]  /*10c0*/  @P0 VIADD R2, R2, 0x1 ;  /* 0x0000000102020836 */ /* 0x000fc80000000000 */
[----:B------:R-:W-:Y:S01]  /*10d0*/  @!P2 IMAD.MOV R2, RZ, RZ, -R2 ;  /* 0x000000ffff02a224 */ /* 0x000fe200078e0a02 */
[----:B------:R-:W-:-:S05]  /*10e0*/  @!P1 LOP3.LUT R2, RZ, R0, RZ, 0x33, !PT ;  /* 0x00000000ff029212 */ /* 0x000fca00078e33ff */
[----:B------:R-:W-:-:S07]  /*10f0*/  IMAD.MOV.U32 R4, RZ, RZ, R2 ;  /* 0x000000ffff047224 */ /* 0x000fce00078e0002 */
.L_x_1675:
[-C--:B------:R-:W-:Y:S01]  /*1100*/  IMAD R3, R7, R4.reuse, R10 ;  /* 0x0000000407037224 */ /* 0x080fe200078e020a */
[----:B------:R-:W-:Y:S02]  /*1110*/  PLOP3.LUT P0, PT, PT, PT, PT, 0x80, 0x0 ;  /* 0x000000000000781c */ /* 0x000fe40003f0f070 */
[----:B------:R-:W-:Y:S02]  /*1120*/  CS2R R150, SRZ ;  /* 0x0000000000967805 */ /* 0x000fe4000001ff00 */
[----:B------:R-:W-:Y:S02]  /*1130*/  MOV R2, RZ ;  /* 0x000000ff00027202 */ /* 0x000fe40000000f00 */
[----:B------:R-:W-:Y:S02]  /*1140*/  CS2R R148, SRZ ;  /* 0x0000000000947805 */ /* 0x000fe4000001ff00 */
[----:B0-----:R-:W-:Y:S01]  /*1150*/  VIADDMNMX R0, R3, R4, R11, PT ;  /* 0x0000000403007246 */ /* 0x001fe2000380010b */
[----:B------:R-:W-:Y:S01]  /*1160*/  IMAD.MOV.U32 R4, RZ, RZ, RZ ;  /* 0x000000ffff047224 */ /* 0x000fe200078e00ff */
[----:B------:R-:W-:-:S02]  /*1170*/  CS2R R146, SRZ ;  /* 0x0000000000927805 */ /* 0x000fc4000001ff00 */
[----:B------:R-:W-:Y:S02]  /*1180*/  CS2R R144, SRZ ;  /* 0x0000000000907805 */ /* 0x000fe4000001ff00 */
[----:B------:R-:W-:Y:S02]  /*1190*/  ISETP.GT.AND P1, PT, R0, R3, PT ;  /* 0x000000030000720c */ /* 0x000fe40003f24270 */
        /* <DEDUP_REMOVED lines=93> */
.L_x_1677:
[----:B------:R-:W-:-:S04]  /*1770*/  SHF.L.U32 R2, RZ, 0x1f, RZ ;  /* 0x0000001fff027819 */ /* 0x000fc800000006ff */
[----:B------:R-:W0:Y:S02]  /*1780*/  SYNCS.PHASECHK.TRANS64.TRYWAIT P1, [UR5+0x28c50], R2 ;  /* 0x028c5002ff0075a7 */ /* 0x000e240008020145 */
[----:B0-----:R-:W-:Y:S05]  /*1790*/  @!P1 BRA `(.L_x_1678) ;  /* 0x0000011800949947 */ /* 0x001fea0003800000 */
.L_x_1828:
        /* <DEDUP_REMOVED lines=39> */
.L_x_1679:
        /* <DEDUP_REMOVED lines=9> */
.L_x_1686:
[----:B------:R-:W-:Y:S01]  /*1aa0*/  BAR.SYNC.DEFER_BLOCKING 0xe, 0x100 ;  /* 0x0384000000007b1d */ /* 0x000fe20000010000 */
[----:B01----:R-:W-:Y:S01]  /*1ab0*/  IMAD.U32 R5, RZ, RZ, UR4 ;  /* 0x00000004ff057e24 */ /* 0x003fe2000f8e00ff */
[----:B------:R-:W-:Y:S01]  /*1ac0*/  UIADD3 UR4, UR4, 0x1, URZ ;  /* 0x0000000104047890 */ /* 0x000fe2000fffe03f */
[C---:B------:R-:W-:Y:S01]  /*1ad0*/  ISETP.GT.AND P2, PT, R0.reuse, R3, PT ;  /* 0x000000030000720c */ /* 0x040fe20003f44270 */
[----:B------:R-:W-:Y:S02]  /*1ae0*/  VIADD R0, R0, 0xffffffff ;  /* 0xffffffff00007836 */ /* 0x000fe40000000000 */
        /* <DEDUP_REMOVED lines=138> */
.L_x_1681:
[----:B------:R-:W-:Y:S01]  /*2390*/  ULEA UR7, UR4, UR5, 0x3 ;  /* 0x0000000504077291 */ /* 0x000fe2000f8e183f */
[----:B------:R-:W-:-:S08]  /*23a0*/  SHF.L.U32 R2, R7, 0x1f, RZ ;  /* 0x0000001f07027819 */ /* 0x000fd000000006ff */
[----:B------:R0:W1:Y:S01]  /*23b0*/  SYNCS.PHASECHK.TRANS64.TRYWAIT P1, [UR7+0x28c50], R2 ;  /* 0x028c5002ff0075a7 */ /* 0x0000620008020147 */
[----:B------:R-:W-:Y:S05]  /*23c0*/  @!P0 BRA `(.L_x_1682) ;  /* 0x0000000000048947 */ /* 0x000fea0003800000 */
[----:B------:R-:W-:Y:S01]  /*23d0*/  BPT.TRAP 0x1 ;  /* 0x000000040000795c */ /* 0x000fe20000300000 */
.L_x_1682:
[----:B-1----:R-:W-:Y:S05]  /*23e0*/  @P1 BRA `(.L_x_1683) ;  /* 0x0000000000081947 */ /* 0x002fea0003800000 */
[----:B------:R-:W1:Y:S02]  /*23f0*/  SYNCS.PHASECHK.TRANS64.TRYWAIT P1, [UR7+0x28c50], R2 ;  /* 0x028c5002ff0075a7 */ /* 0x000e640008020147 */
[----:B-1----:R-:W-:Y:S05]  /*2400*/  @!P1 BRA `(.L_x_1684) ;  /* 0x0000010c00909947 */ /* 0x002fea0003800000 */
.L_x_1683:
        /* <DEDUP_REMOVED lines=26> */
.L_x_1685:
[----:B------:R-:W-:-:S04]  /*25b0*/  UIADD3 UR7, UR7, 0x28c60, URZ ;  /* 0x00028c6007077890 */ /* 0x000fc8000fffe03f */
[----:B------:R-:W-:-:S09]  /*25c0*/  UPRMT UR7, UR42, 0x654, UR7 ;  /* 0x000006542a077896 */ /* 0x000fd20008000007 */
[----:B------:R-:W-:Y:S01]  /*25d0*/  SYNCS.ARRIVE.TRANS64.RED.A1T0 RZ, [UR7], RZ ;  /* 0x000000ffffff79a7 */ /* 0x000fe20008100407 */
[----:B------:R-:W-:Y:S05]  /*25e0*/  @P2 BRA `(.L_x_1686) ;  /* 0xfffffff4002c2947 */ /* 0x000fea000383ffff */
[----:B------:R-:W-:-:S12]  /*25f0*/  USHF.L.U32 UR4, UR4, 0x6, URZ ;  /* 0x0000000604047899 */ /* 0x000fd8000800063f */
.L_x_1680:
[----:B------:R-:W-:Y:S01]  /*2600*/  BAR.SYNC.DEFER_BLOCKING 0xe, 0x100 ;  /* 0x0384000000007b1d */ /* 0x000fe20000010000 */
[----:B------:R-:W-:Y:S02]  /*2610*/  IADD3 R4, R4, UR4, RZ ;  /* 0x0000000404047c10 */ /* 0x000fe4000fffe0ff */
[----:B------:R-:W-:Y:S02]  /*2620*/  PLOP3.LUT P0, PT, PT, PT, PT, 0x8, 0x0 ;  /* 0x000000000000781c */ /* 0x000fe40003f0e170 */
        /* <DEDUP_REMOVED lines=135> */
.L_x_1668:
[----:B------:R-:W0:Y:S01]  /*2ea0*/  LDC R19, c[0x0][0x448] ;  /* 0x00011200ff137b82 */ /* 0x000e220000000800 */
[----:B------:R-:W-:Y:S01]  /*2eb0*/  VIADD R0, R152, 0x3f ;  /* 0x0000003f98007836 */ /* 0x000fe20000000000 */
[----:B------:R-:W-:Y:S01]  /*2ec0*/  ULDC UR4, c[0x0][0x288] ;  /* 0x0000a20000047ab9 */ /* 0x000fe20000000800 */
[----:B------:R-:W-:Y:S01]  /*2ed0*/  LOP3.LUT R16, R16, 0xfffffffd, RZ, 0xc0, !PT ;  /* 0xfffffffd10107812 */ /* 0x000fe200078ec0ff */
[----:B------:R-:W-:-:S04]  /*2ee0*/  UIADD3 UR7, -UR4, 0x1, URZ ;  /* 0x0000000104077890 */ /* 0x000fc8000fffe13f */
[----:B------:R-:W1:Y:S01]  /*2ef0*/  LDC.64 R4, c[0x0][0x9e0] ;  /* 0x00027800ff047b82 */ /* 0x000e620000000a00 */
[----:B------:R-:W-:Y:S01]  /*2f00*/  UIMAD UR7, UR41, UR6, UR7 ;  /* 0x00000006290772a4 */ /* 0x000fe2000f8e0207 */
[----:B0-----:R-:W-:Y:S02]  /*2f10*/  ISETP.NE.AND P2, PT, R19, 0x1, PT ;  /* 0x000000011300780c */ /* 0x001fe40003f45270 */
[----:B-1----:R-:W-:-:S11]  /*2f20*/  ISETP.GE.AND P1, PT, R5, 0x1, PT ;  /* 0x000000010500780c */ /* 0x002fd60003f26270 */
[----:B------:R-:W0:Y:S01]  /*2f30*/  @P2 LDC R3, c[0x0][0x44c] ;  /* 0x00011300ff032b82 */ /* 0x000e220000000800 */
[----:B------:R-:W-:-:S04]  /*2f40*/  @P2 LOP3.LUT R16, R16, 0x2, RZ, 0xfc, !PT ;  /* 0x0000000210102812 */ /* 0x000fc800078efcff */
[----:B------:R-:W-:-:S03]  /*2f50*/  LOP3.LUT R16, R16, 0xfffffffe, RZ, 0xc0, !PT ;  /* 0xfffffffe10107812 */ /* 0x000fc600078ec0ff */
[----:B------:R-:W1:Y:S01]  /*2f60*/  @P2 LDC R2, c[0x0][0x450] ;  /* 0x00011400ff022b82 */ /* 0x000e620000000800 */
[----:B------:R-:W-:Y:S01]  /*2f70*/  @P1 LOP3.LUT R16, R16, 0x1, RZ, 0xfc, !PT ;  /* 0x0000000110101812 */ /* 0x000fe200078efcff */
[----:B0-----:R-:W-:-:S05]  /*2f80*/  @P2 IMAD.HI.U32 R3, R0, R3, RZ ;  /* 0x0000000300032227 */ /* 0x001fca00078e00ff */
[----:B-1----:R-:W-:-:S05]  /*2f90*/  @P2 SHF.R.U32.HI R0, RZ, R2, R3 ;  /* 0x00000002ff002219 */ /* 0x002fca0000011603 */
[----:B------:R-:W-:-:S05]  /*2fa0*/  VIADD R3, R0, UR7 ;  /* 0x0000000700037c36 */ /* 0x000fca0008000000 */
[----:B------:R-:W-:Y:S01]  /*2fb0*/  IADD3 R0, R3, R4, RZ ;  /* 0x0000000403007210 */ /* 0x000fe20007ffe0ff */
        /* <DEDUP_REMOVED lines=11> */
.L_x_1688:
[----:B------:R-:W-:-:S13]  /*3070*/  ISETP.NE.AND P0, PT, R5, 0x1, PT ;  /* 0x000000010500780c */ /* 0x000fda0003f05270 */
[----:B------:R-:W0:Y:S02]  /*3080*/  @P0 LDC.64 R6, c[0x0][0x9e8] ;  /* 0x00027a00ff060b82 */ /* 0x000e240000000a00 */
[----:B0-----:R-:W-:-:S05]  /*3090*/  @P0 IMAD.HI.U32 R4, R2, R6, RZ ;  /* 0x0000000602040227 */ /* 0x001fca00078e00ff */
[----:B------:R-:W-:-:S07]  /*30a0*/  @P0 SHF.R.U32.HI R2, RZ, R7, R4 ;  /* 0x00000007ff020219 */ /* 0x000fce0000011604 */
.L_x_1689:
[----:B------:R-:W-:-:S05]  /*30b0*/  IMAD R3, R2, R5, R5 ;  /* 0x0000000502037224 */ /* 0x000fca00078e0205 */
[----:B------:R-:W-:-:S07]  /*30c0*/  VIMNMX R0, R0, R3, PT ;  /* 0x0000000300007248 */ /* 0x000fce0003fe0100 */
.L_x_1687:
[----:B------:R-:W0:Y:S01]  /*30d0*/  @P2 LDC R7, c[0x0][0x44c] ;  /* 0x00011300ff072b82 */ /* 0x000e220000000800 */
[----:B------:R-:W-:Y:S01]  /*30e0*/  VIADD R0, R0, 0x3f ;  /* 0x0000003f00007836 */ /* 0x000fe20000000000 */
[----:B------:R-:W-:Y:S01]  /*30f0*/  UIMAD UR4, UR41, UR6, -UR4 ;  /* 0x00000006290472a4 */ /* 0x000fe2000f8e0a04 */
[----:B------:R-:W-:-:S03]  /*3100*/  IMAD.MOV.U32 R2, RZ, RZ, R152 ;  /* 0x000000ffff027224 */ /* 0x000fc600078e0098 */
[----:B------:R-:W-:Y:S02]  /*3110*/  SHF.R.S32.HI R3, RZ, 0x1f, R0 ;  /* 0x0000001fff037819 */ /* 0x000fe40000011400 */
[----:B------:R-:W1:Y:S02]  /*3120*/  @P2 LDC R4, c[0x0][0x450] ;  /* 0x00011400ff042b82 */ /* 0x000e640000000800 */
[----:B------:R-:W-:-:S04]  /*3130*/  LEA.HI R3, R3, R0, RZ, 0x6 ;  /* 0x0000000003037211 */ /* 0x000fc800078f30ff */
[----:B------:R-:W-:-:S04]  /*3140*/  SHF.R.S32.HI R3, RZ, 0x6, R3 ;  /* 0x00000006ff037819 */ /* 0x000fc80000011403 */
[----:B------:R-:W-:Y:S01]  /*3150*/  VIMNMX R6, R3, UR5, PT ;  /* 0x0000000503067c48 */ /* 0x000fe2000bfe0100 */
[----:B0-----:R-:W-:-:S05]  /*3160*/  @P2 IMAD.HI.U32 R7, R152, R7, RZ ;  /* 0x0000000798072227 */ /* 0x001fca00078e00ff */
[----:B-1----:R-:W-:-:S04]  /*3170*/  @P2 SHF.R.U32.HI R2, RZ, R4, R7 ;  /* 0x00000004ff022219 */ /* 0x002fc80000011607 */
[----:B------:R-:W-:Y:S01]  /*3180*/  IADD3 R0, R2, UR4, RZ ;  /* 0x0000000402007c10 */ /* 0x000fe2000fffe0ff */
[----:B------:R-:W-:-:S04]  /*3190*/  ULDC UR4, c[0x0][0x9dc] ;  /* 0x0002770000047ab9 */ /* 0x000fc80000000800 */
        /* <DEDUP_REMOVED lines=11> */
.L_x_1691:
[----:B------:R-:W-:-:S13]  /*3250*/  ISETP.NE.AND P0, PT, R5, 0x1, PT ;  /* 0x000000010500780c */ /* 0x000fda0003f05270 */
[----:B------:R-:W0:Y:S02]  /*3260*/  @P0 LDC.64 R10, c[0x0][0x9e8] ;  /* 0x00027a00ff0a0b82 */ /* 0x000e240000000a00 */
[----:B0-----:R-:W-:-:S05]  /*3270*/  @P0 IMAD.HI.U32 R4, R0, R10, RZ ;  /* 0x0000000a00040227 */ /* 0x001fca00078e00ff */
[----:B------:R-:W-:-:S07]  /*3280*/  @P0 SHF.R.U32.HI R0, RZ, R11, R4 ;  /* 0x0000000bff000219 */ /* 0x000fce0000011604 */
.L_x_1692:
[----:B------:R-:W-:-:S05]  /*3290*/  IMAD R3, R0, R5, RZ ;  /* 0x0000000500037224 */ /* 0x000fca00078e02ff */
[----:B------:R-:W-:-:S07]  /*32a0*/  VIMNMX R2, R2, R3, !PT ;  /* 0x0000000302027248 */ /* 0x000fce0007fe0100 */
.L_x_1690:
[----:B------:R-:W-:Y:S01]  /*32b0*/  SHF.R.U32.HI R9, RZ, 0x10, R8 ;  /* 0x00000010ff097819 */ /* 0x000fe20000011608 */
[----:B------:R-:W-:Y:S01]  /*32c0*/  IMAD.MOV.U32 R0, RZ, RZ, RZ ;  /* 0x000000ffff007224 */ /* 0x000fe200078e00ff */
[----:B------:R-:W-:Y:S02]  /*32d0*/  SHF.R.S32.HI R3, RZ, 0x1f, R2 ;  /* 0x0000001fff037819 */ /* 0x000fe40000011402 */
[----:B------:R-:W-:Y:S02]  /*32e0*/  ISETP.NE.AND P1, PT, R9, RZ, PT ;  /* 0x000000ff0900720c */ /* 0x000fe40003f25270 */
[----:B------:R-:W-:Y:S02]  /*32f0*/  LEA.HI R3, R3, R2, RZ, 0x6 ;  /* 0x0000000203037211 */ /* 0x000fe400078f30ff */
[----:B------:R-:W-:Y:S02]  /*3300*/  LOP3.LUT R8, R8, 0xffff, RZ, 0xc0, !PT ;  /* 0x0000ffff08087812 */ /* 0x000fe400078ec0ff */
[----:B------:R-:W-:-:S04]  /*3310*/  SHF.R.S32.HI R3, RZ, 0x6, R3 ;  /* 0x00000006ff037819 */ /* 0x000fc80000011403 */
[----:B------:R-:W-:-:S03]  /*3320*/  VIMNMX R17, RZ, R3, !PT ;  /* 0x00000003ff117248 */ /* 0x000fc60007fe0100 */
[----:B------:R-:W0:Y:S01]  /*3330*/  @!P1 LDC R9, c[0x0][0x9f0] ;  /* 0x00027c00ff099b82 */ /* 0x000e220000000800 */
[----:B------:R-:W-:-:S13]  /*3340*/  ISETP.GT.AND P0, PT, R6, R17, PT ;  /* 0x000000110600720c */ /* 0x000fda0003f04270 */
[----:B------:R-:W-:Y:S05]  /*3350*/  @!P0 BRA `(.L_x_1693) ;  /* 0x0000000000708947 */ /* 0x000fea0003800000 */
[-C--:B0-----:R-:W-:Y:S02]  /*3360*/  IABS R5, R9.reuse ;  /* 0x0000000900057213 */ /* 0x081fe40000000000 */
[----:B------:R-:W-:Y:S02]  /*3370*/  IADD3 R0, R9, -0x1, R6 ;  /* 0xffffffff09007810 */ /* 0x000fe40007ffe006 */
[----:B------:R-:W0:Y:S01]  /*3380*/  I2F.RP R4, R5 ;  /* 0x0000000500047306 */ /* 0x000e220000209400 */
[----:B------:R-:W-:Y:S02]  /*3390*/  IABS R11, R9 ;  /* 0x00000009000b7213 */ /* 0x000fe40000000000 */
[----:B------:R-:W-:-:S05]  /*33a0*/  IADD3 R0, -R17, R0, RZ ;  /* 0x0000000011007210 */ /* 0x000fca0007ffe1ff */
[----:B0-----:R-:W0:Y:S02]  /*33b0*/  MUFU.RCP R4, R4 ;  /* 0x0000000400047308 */ /* 0x001e240000001000 */
[----:B0-----:R-:W-:Y:S02]  /*33c0*/  VIADD R2, R4, 0xffffffe ;  /* 0x0ffffffe04027836 */ /* 0x001fe40000000000 */
[----:B------:R-:W-:-:S04]  /*33d0*/  IMAD.MOV R4, RZ, RZ, -R11 ;  /* 0x000000ffff047224 */ /* 0x000fc800078e0a0b */
[----:B------:R0:W1:Y:S02]  /*33e0*/  F2I.FTZ.U32.TRUNC.NTZ R3, R2 ;  /* 0x0000000200037305 */ /* 0x000064000021f000 */
[----:B0-----:R-:W-:Y:S02]  /*33f0*/  IMAD.MOV.U32 R2, RZ, RZ, RZ ;  /* 0x000000ffff027224 */ /* 0x001fe400078e00ff */
[----:B-1----:R-:W-:-:S04]  /*3400*/  IMAD.MOV R10, RZ, RZ, -R3 ;  /* 0x000000ffff0a7224 */ /* 0x002fc800078e0a03 */
[----:B------:R-:W-:Y:S01]  /*3410*/  IMAD R7, R10, R5, RZ ;  /* 0x000000050a077224 */ /* 0x000fe200078e02ff */
[----:B------:R-:W-:Y:S02]  /*3420*/  IABS R10, R0 ;  /* 0x00000000000a7213 */ /* 0x000fe40000000000 */
[----:B------:R-:W-:Y:S01]  /*3430*/  LOP3.LUT R0, R0, R9, RZ, 0x3c, !PT ;  /* 0x0000000900007212 */ /* 0x000fe200078e3cff */
[----:B------:R-:W-:-:S03]  /*3440*/  IMAD.HI.U32 R3, R3, R7, R2 ;  /* 0x0000000703037227 */ /* 0x000fc600078e0002 */
[----:B------:R-:W-:Y:S01]  /*3450*/  ISETP.GE.AND P2, PT, R0, RZ, PT ;  /* 0x000000ff0000720c */ /* 0x000fe20003f46270 */
[----:B------:R-:W-:-:S04]  /*3460*/  IMAD.MOV.U32 R2, RZ, RZ, R10 ;  /* 0x000000ffff027224 */ /* 0x000fc800078e000a */
[----:B------:R-:W-:-:S04]  /*3470*/  IMAD.HI.U32 R3, R3, R2, RZ ;  /* 0x0000000203037227 */ /* 0x000fc800078e00ff */
[----:B------:R-:W-:-:S05]  /*3480*/  IMAD R2, R3, R4, R2 ;  /* 0x0000000403027224 */ /* 0x000fca00078e0202 */
[----:B------:R-:W-:-:S13]  /*3490*/  ISETP.GT.U32.AND P1, PT, R5, R2, PT ;  /* 0x000000020500720c */ /* 0x000fda0003f24070 */
[----:B------:R-:W-:Y:S01]  /*34a0*/  @!P1 IMAD.IADD R2, R2, 0x1, -R5 ;  /* 0x0000000102029824 */ /* 0x000fe200078e0a05 */
[----:B------:R-:W-:Y:S02]  /*34b0*/  @!P1 IADD3 R3, R3, 0x1, RZ ;  /* 0x0000000103039810 */ /* 0x000fe40007ffe0ff */
[----:B------:R-:W-:Y:S02]  /*34c0*/  ISETP.NE.AND P1, PT, R9, RZ, PT ;  /* 0x000000ff0900720c */ /* 0x000fe40003f25270 */
[----:B------:R-:W-:-:S13]  /*34d0*/  ISETP.GE.U32.AND P0, PT, R2, R5, PT ;  /* 0x000000050200720c */ /* 0x000fda0003f06070 */
[----:B------:R-:W-:-:S04]  /*34e0*/  @P0 VIADD R3, R3, 0x1 ;  /* 0x0000000103030836 */ /* 0x000fc80000000000 */
[----:B------:R-:W-:-:S04]  /*34f0*/  IMAD.MOV.U32 R0, RZ, RZ, R3 ;  /* 0x000000ffff007224 */ /* 0x000fc800078e0003 */
[----:B------:R-:W-:Y:S01]  /*3500*/  @!P2 IMAD.MOV R0, RZ, RZ, -R0 ;  /* 0x000000ffff00a224 */ /* 0x000fe200078e0a00 */
[----:B------:R-:W-:-:S07]  /*3510*/  @!P1 LOP3.LUT R0, RZ, R9, RZ, 0x33, !PT ;  /* 0x00000009ff009212 */ /* 0x000fce00078e33ff */
.L_x_1693:
[-C--:B------:R-:W-:Y:S01]  /*3520*/  IMAD R17, R8, R0.reuse, R17 ;  /* 0x0000000008117224 */ /* 0x080fe200078e0211 */
[----:B------:R-:W-:Y:S01]  /*3530*/  PLOP3.LUT P0, PT, PT, PT, PT, 0x80, 0x0 ;  /* 0x000000000000781c */ /* 0x000fe20003f0f070 */
[----:B------:R-:W-:Y:S01]  /*3540*/  IMAD.MOV.U32 R2, RZ, RZ, RZ ;  /* 0x000000ffff027224 */ /* 0x000fe200078e00ff */
[----:B------:R-:W-:Y:S02]  /*3550*/  MOV R4, RZ ;  /* 0x000000ff00047202 */ /* 0x000fe40000000f00 */
[----:B------:R-:W-:Y:S02]  /*3560*/  CS2R R150, SRZ ;  /* 0x0000000000967805 */ /* 0x000fe4000001ff00 */
[----:B------:R-:W-:Y:S02]  /*3570*/  VIADDMNMX R0, R17, R0, R6, PT ;  /* 0x0000000011007246 */ /* 0x000fe40003800106 */
[----:B------:R-:W-:Y:S02]  /*3580*/  CS2R R148, SRZ ;  /* 0x0000000000947805 */ /* 0x000fe4000001ff00 */
[----:B------:R-:W-:-:S02]  /*3590*/  CS2R R146, SRZ ;  /* 0x0000000000927805 */ /* 0x000fc4000001ff00 */
[----:B------:R-:W-:Y:S02]  /*35a0*/  CS2R R144, SRZ ;  /* 0x0000000000907805 */ /* 0x000fe4000001ff00 */
[----:B------:R-:W-:Y:S02]  /*35b0*/  R2UR UR43, R0 ;  /* 0x00000000002b72ca */ /* 0x000fe400000e0000 */
        /* <DEDUP_REMOVED lines=12> */
[----:B------:R-:W-:Y:S02]  /*3680*/  ISETP.LT.AND P1, PT, R17, UR43, PT ;  /* 0x0000002b11007c0c */ /* 0x000fe4000bf21270 */
        /* <DEDUP_REMOVED lines=54> */
[----:B------:R-:W1:Y:S02]  /*39f0*/  SHFL.IDX PT, R0, R25, RZ, 0x1f ;  /* 0x00001fff19007589 */ /* 0x000e6400000e0000 */
[----:B-1----:R-:W-:-:S13]  /*3a00*/  R2UR UR4, R0 ;  /* 0x00000000000472ca */ /* 0x002fda00000e0000 */
        /* <DEDUP_REMOVED lines=9> */
[----:B------:R-:W-:-:S04]  /*3aa0*/  ULOP3.LUT UR5, UR5, 0x3fff, URZ, 0xc0, !UPT ;  /* 0x00003fff05057892 */ /* 0x000fc8000f8ec03f */
[----:B------:R-:W-:-:S04]  /*3ab0*/  ULOP3.LUT UR38, UR5, 0x2000000, URZ, 0xfc, !UPT ;  /* 0x0200000005267892 */ /* 0x000fc8000f8efc3f */
[----:B------:R-:W-:Y:S08]  /*3ac0*/  @!P0 BRA `(.L_x_1694) ;  /* 0x0000000000408947 */ /* 0x000ff00003800000 */
[----:B------:R-:W-:Y:S01]  /*3ad0*/  MOV R0, 0x0 ;  /* 0x0000000000007802 */ /* 0x000fe20000000f00 */
[----:B------:R-:W-:Y:S01]  /*3ae0*/  ULDC.64 UR4, c[0x4][0x90] ;  /* 0x0100240000047ab9 */ /* 0x000fe20000000a00 */
[----:B------:R-:W-:Y:S01]  /*3af0*/  ULDC.64 UR6, c[0x4][0x20] ;  /* 0x0100080000067ab9 */ /* 0x000fe20000000a00 */
[----:B------:R-:W-:Y:S01]  /*3b00*/  IMAD.U32 R4, RZ, RZ, UR4 ;  /* 0x00000004ff047e24 */ /* 0x000fe2000f8e00ff */
[----:B------:R1:W2:Y:S01]  /*3b10*/  LDC.64 R2, c[0x4][R0] ;  /* 0x0100000000027b82 */ /* 0x0002a20000000a00 */
[----:B------:R-:W-:Y:S01]  /*3b20*/  IMAD.U32 R5, RZ, RZ, UR5 ;  /* 0x00000005ff057e24 */ /* 0x000fe2000f8e00ff */
[----:B------:R-:W-:Y:S01]  /*3b30*/  ULDC.64 UR4, c[0x4][0x98] ;  /* 0x0100260000047ab9 */ /* 0x000fe20000000a00 */
[----:B------:R-:W-:Y:S01]  /*3b40*/  MOV R10, UR6 ;  /* 0x00000006000a7c02 */ /* 0x000fe20008000f00 */
[----:B------:R-:W-:Y:S02]  /*3b50*/  IMAD.U32 R6, RZ, RZ, UR4 ;  /* 0x00000004ff067e24 */ /* 0x000fe4000f8e00ff */
[----:B------:R-:W-:-:S02]  /*3b60*/  IMAD.U32 R7, RZ, RZ, UR5 ;  /* 0x00000005ff077e24 */ /* 0x000fc4000f8e00ff */
[----:B------:R-:W-:Y:S02]  /*3b70*/  IMAD.U32 R11, RZ, RZ, UR7 ;  /* 0x00000007ff0b7e24 */ /* 0x000fe4000f8e00ff */
[----:B------:R-:W-:Y:S02]  /*3b80*/  IMAD.MOV.U32 R8, RZ, RZ, 0x70 ;  /* 0x00000070ff087424 */ /* 0x000fe400078e00ff */
[----:B------:R-:W-:Y:S02]  /*3b90*/  IMAD.MOV.U32 R12, RZ, RZ, 0x1 ;  /* 0x00000001ff0c7424 */ /* 0x000fe400078e00ff */
[----:B-1----:R-:W-:-:S07]  /*3ba0*/  IMAD.MOV.U32 R13, RZ, RZ, RZ ;  /* 0x000000ffff0d7224 */ /* 0x002fce00078e00ff */
[----:B------:R-:W-:-:S07]  /*3bb0*/  LEPC R20, `(.L_x_1694) ;  /* 0x000000001014794e */ /* 0x000fce0000000000 */
[----:B0-2---:R-:W-:Y:S05]  /*3bc0*/  CALL.ABS.NOINC R2 ;  /* 0x0000000002007343 */ /* 0x005fea0003c00000 */
.L_x_1694:
[----:B------:R-:W-:Y:S02]  /*3bd0*/  SHF.L.U32 R13, RZ, 0x1f, RZ ;  /* 0x0000001fff0d7819 */ /* 0x000fe400000006ff */
[----:B------:R-:W-:Y:S02]  /*3be0*/  LOP3.LUT R3, R24, 0xffffff80, RZ, 0xc0, !PT ;  /* 0xffffff8018037812 */ /* 0x000fe400078ec0ff */
[----:B------:R-:W1:Y:S01]  /*3bf0*/  SYNCS.PHASECHK.TRANS64.TRYWAIT P0, [UR40+0x28c00], R13 ;  /* 0x028c000dff0075a7 */ /* 0x000e620008000168 */
[----:B------:R-:W-:Y:S02]  /*3c00*/  LEA.HI R0, R25, R25, RZ, 0x1 ;  /* 0x0000001919007211 */ /* 0x000fe400078f08ff */
[----:B------:R-:W-:Y:S02]  /*3c10*/  IADD3 R5, R22, -R3, RZ ;  /* 0x8000000316057210 */ /* 0x000fe40007ffe0ff */
[----:B------:R-:W-:Y:S02]  /*3c20*/  LOP3.LUT R2, R0, 0xfffffe, RZ, 0xc0, !PT ;  /* 0x00fffffe00027812 */ /* 0x000fe400078ec0ff */
[----:B------:R-:W-:-:S04]  /*3c30*/  SHF.R.S32.HI R4, RZ, 0x1f, R5 ;  /* 0x0000001fff047819 */ /* 0x000fc80000011405 */
[----:B------:R-:W-:-:S04]  /*3c40*/  LEA.HI R3, R4, R5, RZ, 0x2 ;  /* 0x0000000504037211 */ /* 0x000fc800078f10ff */
[--C-:B------:R-:W-:Y:S02]  /*3c50*/  SHF.R.S32.HI R6, RZ, 0x2, R3.reuse ;  /* 0x00000002ff067819 */ /* 0x100fe40000011403 */
[----:B------:R-:W-:Y:S01]  /*3c60*/  SHF.R.S32.HI R7, RZ, 0x1f, R3 ;  /* 0x0000001fff077819 */ /* 0x000fe20000011403 */
[----:B-1----:R-:W-:Y:S06]  /*3c70*/  @!P0 BRA `(.L_x_1695) ;  /* 0x000000f4008c8947 */ /* 0x002fec0003800000 */
.L_x_1829:
[----:B------:R-:W-:Y:S01]  /*3c80*/  ULOP3.LUT UR4, UR39, 0x1, URZ, 0xfc, !UPT ;  /* 0x0000000127047892 */ /* 0x000fe2000f8efc3f */
[----:B-1----:R-:W-:Y:S01]  /*3c90*/  LOP3.LUT R0, R3, 0x7ffffffc, RZ, 0xc0, !PT ;  /* 0x7ffffffc03007812 */ /* 0x002fe200078ec0ff */
[----:B------:R-:W-:Y:S01]  /*3ca0*/  IMAD.IADD R3, R25, 0x1, -R2 ;  /* 0x0000000119037824 */ /* 0x000fe200078e0a02 */
[----:B------:R-:W-:Y:S02]  /*3cb0*/  LEA.HI R7, R7, R6, RZ, 0x3 ;  /* 0x0000000607077211 */ /* 0x000fe400078f18ff */
[----:B------:R-:W-:Y:S01]  /*3cc0*/  LEA.HI R4, R4, R5, RZ, 0x5 ;  /* 0x0000000504047211 */ /* 0x000fe200078f28ff */
[----:B------:R-:W-:Y:S01]  /*3cd0*/  IMAD.U32 R2, RZ, RZ, UR4 ;  /* 0x00000004ff027e24 */ /* 0x000fe2000f8e00ff */
[----:B------:R-:W-:Y:S01]  /*3ce0*/  LOP3.LUT R7, R7, 0xfffffff8, RZ, 0xc0, !PT ;  /* 0xfffffff807077812 */ /* 0x000fe200078ec0ff */
[----:B------:R-:W-:Y:S01]  /*3cf0*/  IMAD.IADD R0, R5, 0x1, -R0 ;  /* 0x0000000105007824 */ /* 0x000fe200078e0a00 */
[----:B------:R-:W-:Y:S02]  /*3d00*/  SHF.R.S32.HI R4, RZ, 0x5, R4 ;  /* 0x00000005ff047819 */ /* 0x000fe40000011404 */
[----:B------:R-:W-:Y:S01]  /*3d10*/  ISETP.NE.AND P4, PT, R2, 0x3, PT ;  /* 0x000000030200780c */ /* 0x000fe20003f85270 */
[----:B------:R-:W-:Y:S01]  /*3d20*/  IMAD.IADD R7, R6, 0x1, -R7 ;  /* 0x0000000106077824 */ /* 0x000fe200078e0a07 */
[----:B------:R-:W-:-:S03]  /*3d30*/  SHF.L.U32 R0, R0, 0x1, RZ ;  /* 0x0000000100007819 */ /* 0x000fc600000006ff */
[----:B0-----:R-:W-:Y:S02]  /*3d40*/  IMAD R9, R4, 0x10, R7 ;  /* 0x0000001004097824 */ /* 0x001fe400078e0207 */
[----:B------:R-:W-:-:S06]  /*3d50*/  IMAD R10, R3, 0x100, R0 ;  /* 0x00000100030a7824 */ /* 0x000fcc00078e0200 */
[----:B------:R-:W-:Y:S05]  /*3d60*/  @!P4 BRA `(.L_x_1696) ;  /* 0x000000000004c947 */ /* 0x000fea0003800000 */
[----:B------:R-:W-:Y:S01]  /*3d70*/  BPT.TRAP 0x1 ;  /* 0x000000040000795c */ /* 0x000fe20000300000 */
.L_x_1696:
[----:B------:R0:W1:Y:S01]  /*3d80*/  SYNCS.PHASECHK.TRANS64.TRYWAIT P0, [UR40+0x28c30], R13 ;  /* 0x028c300dff0075a7 */ /* 0x0000620008000168 */
[----:B------:R-:W-:Y:S05]  /*3d90*/  @!P4 BRA `(.L_x_1697) ;  /* 0x000000000004c947 */ /* 0x000fea0003800000 */
[----:B------:R-:W-:Y:S01]  /*3da0*/  BPT.TRAP 0x1 ;  /* 0x000000040000795c */ /* 0x000fe20000300000 */
.L_x_1697:
[----:B-1----:R-:W-:Y:S05]  /*3db0*/  @P0 BRA `(.L_x_1698) ;  /* 0x0000000000080947 */ /* 0x002fea0003800000 */
[----:B------:R-:W1:Y:S02]  /*3dc0*/  SYNCS.PHASECHK.TRANS64.TRYWAIT P0, [UR40+0x28c30], R13 ;  /* 0x028c300dff0075a7 */ /* 0x000e640008000168 */
[----:B-1----:R-:W-:Y:S05]  /*3dd0*/  @!P0 BRA `(.L_x_1699) ;  /* 0x000000f4004c8947 */ /* 0x002fea0003800000 */
.L_x_1698:
        /* <DEDUP_REMOVED lines=12> */
[----:B------:R-:W-:Y:S02]  /*3ea0*/  UIADD3 UR12, UR4, 0x2, URZ ;  /* 0x00000002040c7890 */ /* 0x000fe4000fffe03f */
[----:B------:R-:W-:-:S02]  /*3eb0*/  UMOV UR8, UR4 ;  /* 0x0000000400087c82 */ /* 0x000fc40008000000 */
[----:B------:R-:W-:Y:S01]  /*3ec0*/  UMOV UR10, UR24 ;  /* 0x00000018000a7c82 */ /* 0x000fe20008000000 */
[----:B------:R-:W-:Y:S01]  /*3ed0*/  UIADD3 UR14, UR24, 0x2, URZ ;  /* 0x00000002180e7890 */ /* 0x000fe2000fffe03f */
        /* <DEDUP_REMOVED lines=23> */
.L_x_1700:
[----:B------:R-:W-:Y:S01]  /*4050*/  ISETP.NE.AND P0, PT, R19, 0x1, PT ;  /* 0x000000011300780c */ /* 0x000fe20003f05270 */
[----:B------:R-:W-:Y:S01]  /*4060*/  UMOV UR6, 0xffffffc0 ;  /* 0xffffffc000067882 */ /* 0x000fe20000000000 */
[----:B-1----:R-:W-:Y:S01]  /*4070*/  LEA.HI R2, R23, R22, RZ, 0x2 ;  /* 0x0000001617027211 */ /* 0x002fe200078f10ff */
[----:B------:R-:W-:Y:S01]  /*4080*/  UIMAD UR5, UR43, UR6, 0x41 ;  /* 0x000000412b0574a4 */ /* 0x000fe2000f8e0206 */
[----:B------:R-:W-:Y:S01]  /*4090*/  LOP3.LUT P1, RZ, R16, 0x1, RZ, 0xc0, !PT ;  /* 0x0000000110ff7812 */ /* 0x000fe2000782c0ff */
[----:B------:R-:W-:Y:S01]  /*40a0*/  UIADD3 UR4, UR40, 0x28c40, URZ ;  /* 0x00028c4028047890 */ /* 0x000fe2000fffe03f */
[----:B------:R-:W-:Y:S01]  /*40b0*/  LOP3.LUT R3, R2, 0xfffffffc, RZ, 0xc0, !PT ;  /* 0xfffffffc02037812 */ /* 0x000fe200078ec0ff */
[----:B------:R-:W-:Y:S01]  /*40c0*/  ULDC UR11, c[0x0][0x2f0] ;  /* 0x0000bc00000b7ab9 */ /* 0x000fe20000000800 */
[----:B------:R-:W-:Y:S02]  /*40d0*/  ULEA UR10, UR43, 0xffffffc0, 0x6 ;  /* 0xffffffc02b0a7891 */ /* 0x000fe4000f8e303f */
[----:B------:R-:W-:Y:S01]  /*40e0*/  UIMAD UR5, UR41, UR11, UR5 ;  /* 0x0000000b290572a4 */ /* 0x000fe2000f8e0205 */
[----:B------:R-:W-:Y:S01]  /*40f0*/  IMAD.IADD R3, R22, 0x1, -R3 ;  /* 0x0000000116037824 */ /* 0x000fe200078e0a03 */
[----:B------:R-:W-:Y:S01]  /*4100*/  UPRMT UR4, UR42, 0x654, UR4 ;  /* 0x000006542a047896 */ /* 0x000fe20008000004 */
[----:B------:R-:W1:Y:S01]  /*4110*/  @P0 LDC R5, c[0x0][0x44c] ;  /* 0x00011300ff050b82 */ /* 0x000e620000000800 */
[----:B------:R-:W-:Y:S01]  /*4120*/  ULDC UR7, c[0x0][0x9dc] ;  /* 0x0002770000077ab9 */ /* 0x000fe20000000800 */
[----:B------:R-:W-:Y:S01]  /*4130*/  ULDC UR14, c[0x0][0x288] ;  /* 0x0000a200000e7ab9 */ /* 0x000fe20000000800 */
[----:B------:R-:W-:Y:S01]  /*4140*/  LEA.HI R2, R3, R3, RZ, 0x1 ;  /* 0x0000000303027211 */ /* 0x000fe200078f08ff */
[----:B------:R-:W-:Y:S01]  /*4150*/  ULOP3.LUT UR7, URZ, UR7, URZ, 0x33, !UPT ;  /* 0x000000073f077292 */ /* 0x000fe2000f8e333f */
[----:B------:R-:W-:-:S02]  /*4160*/  ULDC UR15, c[0x0][0x9e0] ;  /* 0x00027800000f7ab9 */ /* 0x000fc40000000800 */
[----:B------:R-:W-:Y:S01]  /*4170*/  LOP3.LUT R2, R2, 0x1ffffffe, RZ, 0xc0, !PT ;  /* 0x1ffffffe02027812 */ /* 0x000fe200078ec0ff */
[----:B------:R-:W2:Y:S04]  /*4180*/  @P0 LDC R7, c[0x0][0x450] ;  /* 0x00011400ff070b82 */ /* 0x000ea80000000800 */
[----:B------:R-:W-:Y:S01]  /*4190*/  IMAD.IADD R2, R3, 0x1, -R2 ;  /* 0x0000000103027824 */ /* 0x000fe200078e0a02 */
[----:B------:R-:W-:Y:S01]  /*41a0*/  IADD3 R3, R152, R9, RZ ;  /* 0x0000000998037210 */ /* 0x000fe20007ffe0ff */
[----:B------:R-:W-:Y:S01]  /*41b0*/  SYNCS.ARRIVE.TRANS64.RED.A1T0 RZ, [UR4], RZ ;  /* 0x000000ffffff79a7 */ /* 0x000fe20008100404 */
[----:B------:R-:W-:-:S03]  /*41c0*/  UIMAD UR4, UR41, UR11, -UR10 ;  /* 0x0000000b290472a4 */ /* 0x000fc6000f8e0a0a */
[----:B------:R-:W-:-:S04]  /*41d0*/  IMAD R2, R2, 0x8, R3 ;  /* 0x0000000802027824 */ /* 0x000fc800078e0203 */
[----:B------:R-:W-:Y:S01]  /*41e0*/  IMAD.MOV.U32 R3, RZ, RZ, R2 ;  /* 0x000000ffff037224 */ /* 0x000fe200078e0002 */
[----:B------:R-:W-:Y:S01]  /*41f0*/  IADD3 R8, -R0, UR4, RZ ;  /* 0x0000000400087c10 */ /* 0x000fe2000fffe1ff */
[----:B-1----:R-:W-:-:S04]  /*4200*/  @P0 IMAD.HI.U32 R4, R2, R5, RZ ;  /* 0x0000000502040227 */ /* 0x002fc800078e00ff */
[----:B------:R-:W-:Y:S01]  /*4210*/  IMAD.U32 R5, RZ, RZ, UR5 ;  /* 0x00000005ff057e24 */ /* 0x000fe2000f8e00ff */
[----:B--2---:R-:W-:-:S04]  /*4220*/  @P0 SHF.R.U32.HI R3, RZ, R7, R4 ;  /* 0x00000007ff030219 */ /* 0x004fc80000011604 */
[----:B------:R-:W-:Y:S01]  /*4230*/  IADD3 R4, R5, -UR14, -R0 ;  /* 0x8000000e05047c10 */ /* 0x000fe2000fffe800 */
[----:B------:R-:W1:Y:S03]  /*4240*/  SHFL.IDX PT, R7, R3, RZ, 0x1c1f ;  /* 0x001c1fff03077589 */ /* 0x000e6600000e0000 */
[C---:B------:R-:W-:Y:S01]  /*4250*/  IADD3 R12, R4.reuse, UR7, RZ ;  /* 0x00000007040c7c10 */ /* 0x040fe2000fffe0ff */
[----:B------:R-:W-:-:S05]  /*4260*/  VIADD R11, R4, UR15 ;  /* 0x0000000f040b7c36 */ /* 0x000fca0008000000 */
[----:B-1----:R-:W-:Y:S01]  /*4270*/  VIADDMNMX R4, R7, R11, R8, PT ;  /* 0x0000000b07047246 */ /* 0x002fe20003800108 */
[----:B------:R-:W-:Y:S01]  /*4280*/  IMAD.IADD R5, R12, 0x1, R7 ;  /* 0x000000010c057824 */ /* 0x000fe200078e0207 */
[----:B------:R-:W-:Y:S06]  /*4290*/  @!P1 BRA `(.L_x_1701) ;  /* 0x0000000000689947 */ /* 0x000fec0003800000 */
[----:B------:R-:W-:Y:S01]  /*42a0*/  IMAD.U32 R6, RZ, RZ, UR11 ;  /* 0x0000000bff067e24 */ /* 0x000fe2000f8e00ff */
[----:B------:R-:W-:Y:S03]  /*42b0*/  BSSY B0, `(.L_x_1702) ;  /* 0x0000014000007945 */ /* 0x000fe60003800000 */
[----:B------:R-:W-:-:S04]  /*42c0*/  IMAD R6, R6, UR41, R7 ;  /* 0x0000002906067c24 */ /* 0x000fc8000f8e0207 */
[----:B------:R-:W-:-:S05]  /*42d0*/  VIADD R7, R6, -UR14 ;  /* 0x8000000e06077c36 */ /* 0x000fca0008000000 */
[----:B------:R-:W-:-:S13]  /*42e0*/  ISETP.GT.AND P0, PT, R7, -0x1, PT ;  /* 0xffffffff0700780c */ /* 0x000fda0003f04270 */
[----:B------:R-:W-:Y:S05]  /*42f0*/  @P0 BRA `(.L_x_1703) ;  /* 0x0000000000240947 */ /* 0x000fea0003800000 */
[----:B------:R-:W-:Y:S01]  /*4300*/  ULDC UR4, c[0x0][0x9e4] ;  /* 0x0002790000047ab9 */ /* 0x000fe20000000800 */
[----:B------:R-:W-:Y:S01]  /*4310*/  LOP3.LUT R7, RZ, R7, RZ, 0x33, !PT ;  /* 0x00000007ff077212 */ /* 0x000fe200078e33ff */
[----:B------:R-:W-:-:S05]  /*4320*/  IMAD.U32 R14, RZ, RZ, UR4 ;  /* 0x00000004ff0e7e24 */ /* 0x000fca000f8e00ff */
[----:B------:R-:W-:-:S13]  /*4330*/  ISETP.NE.AND P0, PT, R14, 0x1, PT ;  /* 0x000000010e00780c */ /* 0x000fda0003f05270 */
[----:B------:R-:W1:Y:S02]  /*4340*/  @P0 LDC.64 R20, c[0x0][0x9e8] ;  /* 0x00027a00ff140b82 */ /* 0x000e640000000a00 */
[----:B-1----:R-:W-:-:S05]  /*4350*/  @P0 IMAD.HI.U32 R6, R7, R20, RZ ;  /* 0x0000001407060227 */ /* 0x002fca00078e00ff */
[----:B------:R-:W-:-:S04]  /*4360*/  @P0 SHF.R.U32.HI R7, RZ, R21, R6 ;  /* 0x00000015ff070219 */ /* 0x000fc80000011606 */
[----:B------:R-:W-:Y:S01]  /*4370*/  LOP3.LUT R7, RZ, R7, RZ, 0x33, !PT ;  /* 0x00000007ff077212 */ /* 0x000fe200078e33ff */
[----:B------:R-:W-:Y:S06]  /*4380*/  BRA `(.L_x_1704) ;  /* 0x0000000000187947 */ /* 0x000fec0003800000 */
.L_x_1703:
[----:B------:R-:W-:Y:S02]  /*4390*/  ULDC UR4, c[0x0][0x9e4] ;  /* 0x0002790000047ab9 */ /* 0x000fe40000000800 */
[----:B------:R-:W-:-:S04]  /*43a0*/  MOV R14, UR4 ;  /* 0x00000004000e7c02 */ /* 0x000fc80008000f00 */
[----:B------:R-:W-:-:S13]  /*43b0*/  ISETP.NE.AND P0, PT, R14, 0x1, PT ;  /* 0x000000010e00780c */ /* 0x000fda0003f05270 */
[----:B------:R-:W1:Y:S02]  /*43c0*/  @P0 LDC.64 R20, c[0x0][0x9e8] ;  /* 0x00027a00ff140b82 */ /* 0x000e640000000a00 */
[----:B-1----:R-:W-:-:S05]  /*43d0*/  @P0 IMAD.HI.U32 R6, R7, R20, RZ ;  /* 0x0000001407060227 */ /* 0x002fca00078e00ff */
[----:B------:R-:W-:-:S07]  /*43e0*/  @P0 SHF.R.U32.HI R7, RZ, R21, R6 ;  /* 0x00000015ff070219 */ /* 0x000fce0000011606 */
.L_x_1704:
[----:B------:R-:W-:Y:S05]  /*43f0*/  BSYNC B0 ;  /* 0x0000000000007941 */ /* 0x000fea0003800000 */
.L_x_1702:
[----:B------:R-:W-:-:S04]  /*4400*/  IMAD R7, R7, R14, -UR10 ;  /* 0x8000000a07077e24 */ /* 0x000fc8000f8e020e */
[----:B------:R-:W-:-:S05]  /*4410*/  IMAD.IADD R7, R7, 0x1, -R0 ;  /* 0x0000000107077824 */ /* 0x000fca00078e0a00 */
[----:B------:R-:W-:Y:S02]  /*4420*/  VIADDMNMX R4, R7, R14, R4, PT ;  /* 0x0000000e07047246 */ /* 0x000fe40003800104 */
[----:B------:R-:W-:-:S07]  /*4430*/  VIMNMX R5, R5, R7, !PT ;  /* 0x0000000705057248 */ /* 0x000fce0007fe0100 */
.L_x_1701:
[----:B------:R-:W1:Y:S02]  /*4440*/  SHFL.IDX PT, R3, R3, 0x1, 0x1c1f ;  /* 0x003c1f0003037f89 */ /* 0x000e6400000e0000 */
        /* <DEDUP_REMOVED lines=10> */
[----:B------:R-:W-:Y:S02]  /*44f0*/  LOP3.LUT R3, RZ, R3, RZ, 0x33, !PT ;  /* 0x00000003ff037212 */ /* 0x000fe400078e33ff */
[----:B------:R-:W-:-:S04]  /*4500*/  MOV R12, UR4 ;  /* 0x00000004000c7c02 */ /* 0x000fc80008000f00 */
[----:B------:R-:W-:-:S13]  /*4510*/  ISETP.NE.AND P0, PT, R12, 0x1, PT ;  /* 0x000000010c00780c */ /* 0x000fda0003f05270 */
[----:B------:R-:W1:Y:S02]  /*4520*/  @P0 LDC.64 R14, c[0x0][0x9e8] ;  /* 0x00027a00ff0e0b82 */ /* 0x000e640000000a00 */
[----:B-1----:R-:W-:-:S05]  /*4530*/  @P0 IMAD.HI.U32 R8, R3, R14, RZ ;  /* 0x0000000e03080227 */ /* 0x002fca00078e00ff */
[----:B------:R-:W-:-:S04]  /*4540*/  @P0 SHF.R.U32.HI R3, RZ, R15, R8 ;  /* 0x0000000fff030219 */ /* 0x000fc80000011608 */
[----:B------:R-:W-:Y:S01]  /*4550*/  LOP3.LUT R3, RZ, R3, RZ, 0x33, !PT ;  /* 0x00000003ff037212 */ /* 0x000fe200078e33ff */
[----:B------:R-:W-:Y:S06]  /*4560*/  BRA `(.L_x_1708) ;  /* 0x0000000000187947 */ /* 0x000fec0003800000 */
.L_x_1707:
[----:B------:R-:W-:Y:S02]  /*4570*/  ULDC UR4, c[0x0][0x9e4] ;  /* 0x0002790000047ab9 */ /* 0x000fe40000000800 */
[----:B------:R-:W-:-:S05]  /*4580*/  IMAD.U32 R12, RZ, RZ, UR4 ;  /* 0x00000004ff0c7e24 */ /* 0x000fca000f8e00ff */
[----:B------:R-:W-:-:S13]  /*4590*/  ISETP.NE.AND P0, PT, R12, 0x1, PT ;  /* 0x000000010c00780c */ /* 0x000fda0003f05270 */
[----:B------:R-:W1:Y:S02]  /*45a0*/  @P0 LDC.64 R14, c[0x0][0x9e8] ;  /* 0x00027a00ff0e0b82 */ /* 0x000e640000000a00 */
[----:B-1----:R-:W-:-:S05]  /*45b0*/  @P0 IMAD.HI.U32 R8, R3, R14, RZ ;  /* 0x0000000e03080227 */ /* 0x002fca00078e00ff */
[----:B------:R-:W-:-:S07]  /*45c0*/  @P0 SHF.R.U32.HI R3, RZ, R15, R8 ;  /* 0x0000000fff030219 */ /* 0x000fce0000011608 */
.L_x_1708:
[----:B------:R-:W-:Y:S05]  /*45d0*/  BSYNC B0 ;  /* 0x0000000000007941 */ /* 0x000fea0003800000 */
.L_x_1706:
[----:B------:R-:W-:-:S04]  /*45e0*/  IMAD R3, R3, R12, -UR10 ;  /* 0x8000000a03037e24 */ /* 0x000fc8000f8e020c */
[----:B------:R-:W-:-:S05]  /*45f0*/  IMAD.IADD R3, R3, 0x1, -R0 ;  /* 0x0000000103037824 */ /* 0x000fca00078e0a00 */
[----:B------:R-:W-:Y:S02]  /*4600*/  VIADDMNMX R6, R3, R12, R6, PT ;  /* 0x0000000c03067246 */ /* 0x000fe40003800106 */
[----:B------:R-:W-:-:S07]  /*4610*/  VIMNMX R7, R7, R3, !PT ;  /* 0x0000000307077248 */ /* 0x000fce0007fe0100 */
.L_x_1705:
[----:B------:R-:W-:Y:S01]  /*4620*/  UIMAD UR4, UR43, UR6, 0x40 ;  /* 0x000000402b0474a4 */ /* 0x000fe2000f8e0206 */
[----:B------:R-:W-:Y:S03]  /*4630*/  BAR.SYNC.DEFER_BLOCKING 0xf, 0x100 ;  /* 0x03c4000000007b1d */ /* 0x000fe60000010000 */
[----:B------:R-:W-:Y:S02]  /*4640*/  UISETP.GE.AND UP5, UPT, UR4, 0x1, UPT ;  /* 0x000000010400788c */ /* 0x000fe4000bfa6270 */
[----:B------:R-:W-:Y:S02]  /*4650*/  UISETP.GE.AND UP6, UPT, UR4, 0x2, UPT ;  /* 0x000000020400788c */ /* 0x000fe4000bfc6270 */
[----:B------:R-:W-:Y:S02]  /*4660*/  UISETP.GE.AND UP0, UPT, UR4, 0x9, UPT ;  /* 0x000000090400788c */ /* 0x000fe4000bf06270 */
[----:B------:R-:W-:Y:S01]  /*4670*/  PLOP3.LUT P1, PT, PT, PT, UP5, 0x40, 0x0 ;  /* 0x000000000000781c */ /* 0x000fe20003f2e858 */
[----:B------:R-:W-:Y:S01]  /*4680*/  UISETP.GE.AND UP1, UPT, UR4, 0xa, UPT ;  /* 0x0000000a0400788c */ /* 0x000fe2000bf26270 */
[----:B------:R-:W-:Y:S01]  /*4690*/  PLOP3.LUT P3, PT, PT, PT, UP6, 0x40, 0x0 ;  /* 0x000000000000781c */ /* 0x000fe20003f6e868 */
[----:B------:R-:W-:Y:S01]  /*46a0*/  UISETP.GE.AND UP2, UPT, UR4, 0x11, UPT ;  /* 0x000000110400788c */ /* 0x000fe2000bf46270 */
[C---:B------:R-:W-:Y:S01]  /*46b0*/  ISETP.GT.AND P1, PT, R5.reuse, RZ, P1 ;  /* 0x000000ff0500720c */ /* 0x040fe20000f24270 */
[----:B------:R-:W-:Y:S01]  /*46c0*/  UISETP.GE.AND UP3, UPT, UR4, 0x12, UPT ;  /* 0x000000120400788c */ /* 0x000fe2000bf66270 */
[----:B------:R-:W-:Y:S01]  /*46d0*/  ISETP.GT.AND P3, PT, R5, 0x1, P3 ;  /* 0x000000010500780c */ /* 0x000fe20001f64270 */
[----:B------:R-:W-:Y:S01]  /*46e0*/  UISETP.GE.AND UP4, UPT, UR4, 0x19, UPT ;  /* 0x000000190400788c */ /* 0x000fe2000bf86270 */
[----:B------:R-:W-:Y:S01]  /*46f0*/  ISETP.LT.OR P1, PT, R4, 0x1, P1 ;  /* 0x000000010400780c */ /* 0x000fe20000f21670 */
[----:B------:R-:W-:Y:S01]  /*4700*/  ULDC UR10, c[0x0][0x988] ;  /* 0x00026200000a7ab9 */ /* 0x000fe20000000800 */
[----:B------:R-:W-:Y:S01]  /*4710*/  PLOP3.LUT P2, PT, PT, PT, UP6, 0x40, 0x0 ;  /* 0x000000000000781c */ /* 0x000fe20003f4e868 */
[----:B------:R-:W-:Y:S01]  /*4720*/  UISETP.GE.AND UP6, UPT, UR4, 0x21, UPT ;  /* 0x000000210400788c */ /* 0x000fe2000bfc6270 */
[----:B------:R-:W-:-:S02]  /*4730*/  FSEL R24, R24, -INF , !P1 ;  /* 0xff80000018187808 */ /* 0x000fc40004800000 */
[----:B------:R-:W-:Y:S02]  /*4740*/  PLOP3.LUT P1, PT, PT, PT, UP0, 0x40, 0x0 ;  /* 0x000000000000781c */ /* 0x000fe40003f2e808 */
[----:B------:R-:W-:Y:S02]  /*4750*/  ISETP.LT.OR P3, PT, R4, 0x2, P3 ;  /* 0x000000020400780c */ /* 0x000fe40001f61670 */
[----:B------:R-:W-:Y:S02]  /*4760*/  ISETP.GT.AND P2, PT, R7, 0x1, P2 ;  /* 0x000000010700780c */ /* 0x000fe40001744270 */
[----:B------:R-:W-:Y:S02]  /*4770*/  ISETP.GT.AND P1, PT, R5, 0x8, P1 ;  /* 0x000000080500780c */ /* 0x000fe40000f24270 */
[----:B------:R-:W-:Y:S01]  /*4780*/  PLOP3.LUT P0, PT, PT, PT, UP5, 0x40, 0x0 ;  /* 0x000000000000781c */ /* 0x000fe20003f0e858 */
[----:B------:R-:W-:Y:S01]  /*4790*/  UISETP.GE.AND UP5, UPT, UR4, 0x1a, UPT ;  /* 0x0000001a0400788c */ /* 0x000fe2000bfa6270 */
[----:B------:R-:W-:-:S02]  /*47a0*/  FSEL R25, R25, -INF , !P3 ;  /* 0xff80000019197808 */ /* 0x000fc40005800000 */
[----:B------:R-:W-:Y:S02]  /*47b0*/  PLOP3.LUT P3, PT, PT, PT, UP1, 0x40, 0x0 ;  /* 0x000000000000781c */ /* 0x000fe40003f6e818 */
[----:B------:R-:W-:Y:S02]  /*47c0*/  ISETP.LT.OR P2, PT, R6, 0x2, P2 ;  /* 0x000000020600780c */ /* 0x000fe40001741670 */
[----:B------:R-:W-:Y:S02]  /*47d0*/  ISETP.LT.OR P1, PT, R4, 0x9, P1 ;  /* 0x000000090400780c */ /* 0x000fe40000f21670 */
[----:B------:R-:W-:Y:S02]  /*47e0*/  ISETP.GT.AND P0, PT, R7, RZ, P0 ;  /* 0x000000ff0700720c */ /* 0x000fe40000704270 */
[----:B------:R-:W-:Y:S02]  /*47f0*/  ISETP.GT.AND P3, PT, R5, 0x9, P3 ;  /* 0x000000090500780c */ /* 0x000fe40001f64270 */
[----:B------:R-:W-:-:S02]  /*4800*/  FSEL R27, R27, -INF , !P2 ;  /* 0xff8000001b1b7808 */ /* 0x000fc40005000000 */
[----:B------:R-:W-:Y:S02]  /*4810*/  FSEL R28, R28, -INF , !P1 ;  /* 0xff8000001c1c7808 */ /* 0x000fe40004800000 */
[----:B------:R-:W-:Y:S01]  /*4820*/  PLOP3.LUT P2, PT, PT, PT, UP1, 0x40, 0x0 ;  /* 0x000000000000781c */ /* 0x000fe20003f4e818 */
[----:B------:R-:W-:Y:S01]  /*4830*/  UISETP.GE.AND UP1, UPT, UR4, 0x29, UPT ;  /* 0x000000290400788c */ /* 0x000fe2000bf26270 */
[----:B------:R-:W-:Y:S02]  /*4840*/  PLOP3.LUT P1, PT, PT, PT, UP2, 0x40, 0x0 ;  /* 0x000000000000781c */ /* 0x000fe40003f2e828 */
[----:B------:R-:W-:Y:S02]  /*4850*/  ISETP.LT.OR P0, PT, R6, 0x1, P0 ;  /* 0x000000010600780c */ /* 0x000fe40000701670 */
[----:B------:R-:W-:Y:S02]  /*4860*/  ISETP.LT.OR P3, PT, R4, 0xa, P3 ;  /* 0x0000000a0400780c */ /* 0x000fe40001f61670 */
[----:B------:R-:W-:-:S02]  /*4870*/  ISETP.GT.AND P2, PT, R7, 0x9, P2 ;  /* 0x000000090700780c */ /* 0x000fc40001744270 */
[----:B------:R-:W-:Y:S02]  /*4880*/  ISETP.GT.AND P1, PT, R5, 0x10, P1 ;  /* 0x000000100500780c */ /* 0x000fe40000f24270 */
[----:B------:R-:W-:Y:S02]  /*4890*/  FSEL R26, R26, -INF , !P0 ;  /* 0xff8000001a1a7808 */ /* 0x000fe40004000000 */
[----:B------:R-:W-:Y:S01]  /*48a0*/  PLOP3.LUT P0, PT, PT, PT, UP0, 0x40, 0x0 ;  /* 0x000000000000781c */ /* 0x000fe20003f0e808 */
[----:B------:R-:W-:Y:S01]  /*48b0*/  UISETP.GE.AND UP0, UPT, UR4, 0x22, UPT ;  /* 0x000000220400788c */ /* 0x000fe2000bf06270 */
[----:B------:R-:W-:Y:S02]  /*48c0*/  FSEL R29, R29, -INF , !P3 ;  /* 0xff8000001d1d7808 */ /* 0x000fe40005800000 */
[----:B------:R-:W-:Y:S01]  /*48d0*/  PLOP3.LUT P3, PT, PT, PT, UP3, 0x40, 0x0 ;  /* 0x000000000000781c */ /* 0x000fe20003f6e838 */
[----:B------:R-:W-:Y:S01]  /*48e0*/  UP2UR UR5, UPR, URZ, 0x1 ;  /* 0x000000013f057883 */ /* 0x000fe20008000000 */
[----:B------:R-:W-:-:S02]  /*48f0*/  ISETP.LT.OR P2, PT, R6, 0xa, P2 ;  /* 0x0000000a0600780c */ /* 0x000fc40001741670 */
[----:B------:R-:W-:Y:S02]  /*4900*/  ISETP.LT.OR P1, PT, R4, 0x11, P1 ;  /* 0x000000110400780c */ /* 0x000fe40000f21670 */
[----:B------:R-:W-:Y:S02]  /*4910*/  ISETP.GT.AND P0, PT, R7, 0x8, P0 ;  /* 0x000000080700780c */ /* 0x000fe40000704270 */
[----:B------:R-:W-:Y:S02]  /*4920*/  ISETP.GT.AND P3, PT, R5, 0x11, P3 ;  /* 0x000000110500780c */ /* 0x000fe40001f64270 */
[----:B------:R-:W-:Y:S02]  /*4930*/  FSEL R31, R31, -INF , !P2 ;  /* 0xff8000001f1f7808 */ /* 0x000fe40005000000 */
[----:B------:R-:W-:Y:S02]  /*4940*/  FSEL R32, R32, -INF , !P1 ;  /* 0xff80000020207808 */ /* 0x000fe40004800000 */
[----:B------:R-:W-:-:S02]  /*4950*/  PLOP3.LUT P2, PT, PT, PT, UP4, 0x40, 0x0 ;  /* 0x000000000000781c */ /* 0x000fc40003f4e848 */
[----:B------:R-:W-:Y:S02]  /*4960*/  PLOP3.LUT P1, PT, PT, PT, UP5, 0x40, 0x0 ;  /* 0x000000000000781c */ /* 0x000fe40003f2e858 */
[----:B------:R-:W-:Y:S02]  /*4970*/  ISETP.LT.OR P0, PT, R6, 0x9, P0 ;  /* 0x000000090600780c */ /* 0x000fe40000701670 */
[----:B------:R-:W-:Y:S02]  /*4980*/  ISETP.LT.OR P3, PT, R4, 0x12, P3 ;  /* 0x000000120400780c */ /* 0x000fe40001f61670 */
[C---:B------:R-:W-:Y:S02]  /*4990*/  ISETP.GT.AND P2, PT, R5.reuse, 0x18, P2 ;  /* 0x000000180500780c */ /* 0x040fe40001744270 */
[----:B------:R-:W-:Y:S02]  /*49a0*/  ISETP.GT.AND P1, PT, R5, 0x19, P1 ;  /* 0x000000190500780c */ /* 0x000fe40000f24270 */
[----:B------:R-:W-:-:S02]  /*49b0*/  FSEL R30, R30, -INF , !P0 ;  /* 0xff8000001e1e7808 */ /* 0x000fc40004000000 */
[----:B------:R-:W-:Y:S01]  /*49c0*/  PLOP3.LUT P0, PT, PT, PT, UP2, 0x40, 0x0 ;  /* 0x000000000000781c */ /* 0x000fe20003f0e828 */
[----:B------:R-:W-:Y:S01]  /*49d0*/  UISETP.GE.AND UP2, UPT, UR4, 0x2a, UPT ;  /* 0x0000002a0400788c */ /* 0x000fe2000bf46270 */
[----:B------:R-:W-:Y:S02]  /*49e0*/  FSEL R33, R33, -INF , !P3 ;  /* 0xff80000021217808 */ /* 0x000fe40005800000 */
[----:B------:R-:W-:Y:S01]  /*49f0*/  PLOP3.LUT P3, PT, PT, PT, UP6, 0x40, 0x0 ;  /* 0x000000000000781c */ /* 0x000fe20003f6e868 */
[----:B------:R-:W-:Y:S01]  /*4a00*/  UISETP.GE.AND UP6, UPT, UR4, 0x3a, UPT ;  /* 0x0000003a0400788c */ /* 0x000fe2000bfc6270 */
[C---:B------:R-:W-:Y:S02]  /*4a10*/  ISETP.LT.OR P2, PT, R4.reuse, 0x19, P2 ;  /* 0x000000190400780c */ /* 0x040fe40001741670 */
[----:B------:R-:W-:Y:S02]  /*4a20*/  ISETP.LT.OR P1, PT, R4, 0x1a, P1 ;  /* 0x0000001a0400780c */ /* 0x000fe40000f21670 */
[----:B------:R-:W-:-:S02]  /*4a30*/  ISETP.GT.AND P0, PT, R7, 0x10, P0 ;  /* 0x000000100700780c */ /* 0x000fc40000704270 */
[----:B------:R-:W-:Y:S02]  /*4a40*/  ISETP.GT.AND P3, PT, R5, 0x20, P3 ;  /* 0x000000200500780c */ /* 0x000fe40001f64270 */
[----:B------:R-:W-:Y:S02]  /*4a50*/  FSEL R36, R36, -INF , !P2 ;  /* 0xff80000024247808 */ /* 0x000fe40005000000 */
[----:B------:R-:W-:Y:S02]  /*4a60*/  FSEL R37, R37, -INF , !P1 ;  /* 0xff80000025257808 */ /* 0x000fe40004800000 */
[----:B------:R-:W-:Y:S01]  /*4a70*/  PLOP3.LUT P2, PT, PT, PT, UP0, 0x40, 0x0 ;  /* 0x000000000000781c */ /* 0x000fe20003f4e808 */
[----:B------:R-:W-:Y:S01]  /*4a80*/  UISETP.GE.AND UP0, UPT, UR4, 0x21, UPT ;  /* 0x000000210400788c */ /* 0x000fe2000bf06270 */
[----:B------:R-:W-:Y:S02]  /*4a90*/  PLOP3.LUT P1, PT, PT, PT, UP1, 0x40, 0x0 ;  /* 0x000000000000781c */ /* 0x000fe40003f2e818 */
[----:B------:R-:W-:-:S02]  /*4aa0*/  ISETP.LT.OR P0, PT, R6, 0x11, P0 ;  /* 0x000000110600780c */ /* 0x000fc40000701670 */
[----:B------:R-:W-:Y:S02]  /*4ab0*/  ISETP.LT.OR P3, PT, R4, 0x21, P3 ;  /* 0x000000210400780c */ /* 0x000fe40001f61670 */
[C---:B------:R-:W-:Y:S02]  /*4ac0*/  ISETP.GT.AND P2, PT, R5.reuse, 0x21, P2 ;  /* 0x000000210500780c */ /* 0x040fe40001744270 */
[----:B------:R-:W-:Y:S02]  /*4ad0*/  ISETP.GT.AND P1, PT, R5, 0x28, P1 ;  /* 0x000000280500780c */ /* 0x000fe40000f24270 */
[----:B------:R-:W-:Y:S02]  /*4ae0*/  FSEL R34, R34, -INF , !P0 ;  /* 0xff80000022227808 */ /* 0x000fe40004000000 */
[----:B------:R-:W-:Y:S01]  /*4af0*/  PLOP3.LUT P0, PT, PT, PT, UP3, 0x40, 0x0 ;  /* 0x000000000000781c */ /* 0x000fe20003f0e838 */
[----:B------:R-:W-:Y:S01]  /*4b00*/  UISETP.GE.AND UP3, UPT, UR4, 0x31, UPT ;  /* 0x000000310400788c */ /* 0x000fe2000bf66270 */
[----:B------:R-:W-:-:S02]  /*4b10*/  FSEL R40, R40, -INF , !P3 ;  /* 0xff80000028287808 */ /* 0x000fc40005800000 */
[----:B------:R-:W-:Y:S02]  /*4b20*/  PLOP3.LUT P3, PT, PT, PT, UP2, 0x40, 0x0 ;  /* 0x000000000000781c */ /* 0x000fe40003f6e828 */
[C---:B------:R-:W-:Y:S02]  /*4b30*/  ISETP.LT.OR P2, PT, R4.reuse, 0x22, P2 ;  /* 0x000000220400780c */ /* 0x040fe40001741670 */
[----:B------:R-:W-:Y:S02]  /*4b40*/  ISETP.LT.OR P1, PT, R4, 0x29, P1 ;  /* 0x000000290400780c */ /* 0x000fe40000f21670 */
[----:B------:R-:W-:Y:S02]  /*4b50*/  ISETP.GT.AND P3, PT, R5, 0x29, P3 ;  /* 0x000000290500780c */ /* 0x000fe40001f64270 */
[----:B------:R-:W-:Y:S02]  /*4b60*/  FSEL R41, R41, -INF , !P2 ;  /* 0xff80000029297808 */ /* 0x000fe40005000000 */
[----:B------:R-:W-:-:S02]  /*4b70*/  FSEL R44, R44, -INF , !P1 ;  /* 0xff8000002c2c7808 */ /* 0x000fc40004800000 */
[----:B------:R-:W-:Y:S01]  /*4b80*/  PLOP3.LUT P2, PT, PT, PT, UP4, 0x40, 0x0 ;  /* 0x000000000000781c */ /* 0x000fe20003f4e848 */
[----:B------:R-:W-:Y:S01]  /*4b90*/  UISETP.GE.AND UP4, UPT, UR4, 0x32, UPT ;  /* 0x000000320400788c */ /* 0x000fe2000bf86270 */
[----:B------:R-:W-:Y:S02]  /*4ba0*/  PLOP3.LUT P1, PT, PT, PT, UP3, 0x40, 0x0 ;  /* 0x000000000000781c */ /* 0x000fe40003f2e838 */
[----:B------:R-:W-:Y:S02]  /*4bb0*/  ISETP.LT.OR P3, PT, R4, 0x2a, P3 ;  /* 0x0000002a0400780c */ /* 0x000fe40001f61670 */
[----:B------:R-:W-:Y:S02]  /*4bc0*/  ISETP.GT.AND P1, PT, R5, 0x30, P1 ;  /* 0x000000300500780c */ /* 0x000fe40000f24270 */
[----:B------:R-:W-:Y:S02]  /*4bd0*/  FSEL R45, R45, -INF , !P3 ;  /* 0xff8000002d2d7808 */ /* 0x000fe40005800000 */
[----:B------:R-:W-:-:S02]  /*4be0*/  PLOP3.LUT P3, PT, PT, PT, UP4, 0x40, 0x0 ;  /* 0x000000000000781c */ /* 0x000fc40003f6e848 */
[----:B------:R-:W-:Y:S02]  /*4bf0*/  ISETP.LT.OR P1, PT, R4, 0x31, P1 ;  /* 0x000000310400780c */ /* 0x000fe40000f21670 */
[----:B------:R-:W-:Y:S02]  /*4c00*/  ISETP.GT.AND P3, PT, R5, 0x31, P3 ;  /* 0x000000310500780c */ /* 0x000fe40001f64270 */
[----:B------:R-:W-:Y:S02]  /*4c10*/  FSEL R48, R48, -INF , !P1 ;  /* 0xff80000030307808 */ /* 0x000fe40004800000 */
[----:B------:R-:W-:Y:S01]  /*4c20*/  PLOP3.LUT P1, PT, PT, PT, UP5, 0x40, 0x0 ;  /* 0x000000000000781c */ /* 0x000fe20003f2e858 */
[----:B------:R-:W-:Y:S01]  /*4c30*/  UISETP.GE.AND UP5, UPT, UR4, 0x39, UPT ;  /* 0x000000390400788c */ /* 0x000fe2000bfa6270 */
[----:B------:R-:W-:Y:S02]  /*4c40*/  ISETP.LT.OR P3, PT, R4, 0x32, P3 ;  /* 0x000000320400780c */ /* 0x000fe40001f61670 */
[----:B------:R-:W-:-:S02]  /*4c50*/  FMNMX.FTZ R3, R24, R25, !PT ;  /* 0x0000001918037209 */ /* 0x000fc40007810000 */
[----:B------:R-:W-:Y:S02]  /*4c60*/  FSEL R49, R49, -INF , !P3 ;  /* 0xff80000031317808 */ /* 0x000fe40005800000 */
[----:B------:R-:W-:Y:S02]  /*4c70*/  PLOP3.LUT P3, PT, PT, PT, UP5, 0x40, 0x0 ;  /* 0x000000000000781c */ /* 0x000fe40003f6e858 */
[----:B------:R-:W-:Y:S02]  /*4c80*/  ISETP.GT.AND P0, PT, R7, 0x11, P0 ;  /* 0x000000110700780c */ /* 0x000fe40000704270 */
[----:B------:R-:W-:Y:S02]  /*4c90*/  ISETP.GT.AND P3, PT, R5, 0x38, P3 ;  /* 0x000000380500780c */ /* 0x000fe40001f64270 */
[----:B------:R-:W-:Y:S02]  /*4ca0*/  ISETP.GT.AND P2, PT, R7, 0x18, P2 ;  /* 0x000000180700780c */ /* 0x000fe40001744270 */
[----:B------:R-:W-:-:S02]  /*4cb0*/  ISETP.LT.OR P3, PT, R4, 0x39, P3 ;  /* 0x000000390400780c */ /* 0x000fc40001f61670 */
[----:B------:R-:W-:Y:S02]  /*4cc0*/  ISETP.LT.OR P0, PT, R6, 0x12, P0 ;  /* 0x000000120600780c */ /* 0x000fe40000701670 */
[----:B------:R-:W-:Y:S02]  /*4cd0*/  FSEL R52, R52, -INF , !P3 ;  /* 0xff80000034347808 */ /* 0x000fe40005800000 */
[----:B------:R-:W-:Y:S02]  /*4ce0*/  PLOP3.LUT P3, PT, PT, PT, UP6, 0x40, 0x0 ;  /* 0x000000000000781c */ /* 0x000fe40003f6e868 */
[----:B------:R-:W-:Y:S02]  /*4cf0*/  ISETP.LT.OR P2, PT, R6, 0x19, P2 ;  /* 0x000000190600780c */ /* 0x000fe40001741670 */
[----:B------:R-:W-:Y:S02]  /*4d00*/  ISETP.GT.AND P3, PT, R5, 0x39, P3 ;  /* 0x000000390500780c */ /* 0x000fe40001f64270 */
[----:B------:R-:W-:-:S02]  /*4d10*/  FSEL R35, R35, -INF , !P0 ;  /* 0xff80000023237808 */ /* 0x000fc40004000000 */
[----:B------:R-:W-:Y:S02]  /*4d20*/  ISETP.LT.OR P3, PT, R4, 0x3a, P3 ;  /* 0x0000003a0400780c */ /* 0x000fe40001f61670 */
[----:B------:R-:W-:Y:S02]  /*4d30*/  FMNMX.FTZ R4, R28, R3, !PT ;  /* 0x000000031c047209 */ /* 0x000fe40007810000 */
[----:B------:R-:W-:Y:S02]  /*4d40*/  FSEL R53, R53, -INF , !P3 ;  /* 0xff80000035357808 */ /* 0x000fe40005800000 */
[----:B------:R-:W-:Y:S02]  /*4d50*/  FMNMX.FTZ R3, R29, R4, !PT ;  /* 0x000000041d037209 */ /* 0x000fe40007810000 */
[----:B------:R-:W-:Y:S01]  /*4d60*/  PLOP3.LUT P3, PT, PT, PT, UP0, 0x40, 0x0 ;  /* 0x000000000000781c */ /* 0x000fe20003f6e808 */
[----:B------:R-:W-:Y:S01]  /*4d70*/  UISETP.NE.AND UP0, UPT, UR5, URZ, UPT ;  /* 0x0000003f0500728c */ /* 0x000fe2000bf05270 */
[----:B------:R-:W-:-:S02]  /*4d80*/  FMNMX.FTZ R4, R32, R3, !PT ;  /* 0x0000000320047209 */ /* 0x000fc40007810000 */
[----:B------:R-:W-:Y:S02]  /*4d90*/  ISETP.GT.AND P1, PT, R7, 0x19, P1 ;  /* 0x000000190700780c */ /* 0x000fe40000f24270 */
[----:B------:R-:W-:Y:S02]  /*4da0*/  FMNMX.FTZ R3, R33, R4, !PT ;  /* 0x0000000421037209 */ /* 0x000fe40007810000 */
[----:B------:R-:W-:Y:S02]  /*4db0*/  PLOP3.LUT P0, PT, PT, PT, UP0, 0x40, 0x0 ;  /* 0x000000000000781c */ /* 0x000fe40003f0e808 */
[----:B------:R-:W-:Y:S02]  /*4dc0*/  FMNMX.FTZ R4, R36, R3, !PT ;  /* 0x0000000324047209 */ /* 0x000fe40007810000 */
[----:B------:R-:W-:Y:S02]  /*4dd0*/  FSEL R38, R38, -INF , !P2 ;  /* 0xff80000026267808 */ /* 0x000fe40005000000 */
[----:B------:R-:W-:-:S02]  /*4de0*/  FMNMX.FTZ R3, R37, R4, !PT ;  /* 0x0000000425037209 */ /* 0x000fc40007810000 */
[----:B------:R-:W-:Y:S02]  /*4df0*/  ISETP.GT.AND P3, PT, R7, 0x20, P3 ;  /* 0x000000200700780c */ /* 0x000fe40001f64270 */
[----:B------:R-:W-:Y:S02]  /*4e00*/  FMNMX.FTZ R4, R40, R3, !PT ;  /* 0x0000000328047209 */ /* 0x000fe40007810000 */
[----:B------:R-:W-:Y:S02]  /*4e10*/  ISETP.LT.OR P1, PT, R6, 0x1a, P1 ;  /* 0x0000001a0600780c */ /* 0x000fe40000f21670 */
[----:B------:R-:W-:Y:S02]  /*4e20*/  FMNMX.FTZ R3, R41, R4, !PT ;  /* 0x0000000429037209 */ /* 0x000fe40007810000 */
[----:B------:R-:W-:Y:S02]  /*4e30*/  PLOP3.LUT P2, PT, PT, PT, UP1, 0x40, 0x0 ;  /* 0x000000000000781c */ /* 0x000fe40003f4e818 */
[----:B------:R-:W-:-:S02]  /*4e40*/  FMNMX.FTZ R4, R44, R3, !PT ;  /* 0x000000032c047209 */ /* 0x000fc40007810000 */
[----:B------:R-:W-:Y:S02]  /*4e50*/  ISETP.GT.AND P0, PT, R7, 0x21, P0 ;  /* 0x000000210700780c */ /* 0x000fe40000704270 */
[----:B------:R-:W-:Y:S02]  /*4e60*/  FMNMX.FTZ R3, R45, R4, !PT ;  /* 0x000000042d037209 */ /* 0x000fe40007810000 */
[----:B------:R-:W-:Y:S02]  /*4e70*/  ISETP.LT.OR P3, PT, R6, 0x21, P3 ;  /* 0x000000210600780c */ /* 0x000fe40001f61670 */
[----:B------:R-:W-:Y:S02]  /*4e80*/  FMNMX.FTZ R4, R48, R3, !PT ;  /* 0x0000000330047209 */ /* 0x000fe40007810000 */
[----:B------:R-:W-:Y:S02]  /*4e90*/  FSEL R39, R39, -INF , !P1 ;  /* 0xff80000027277808 */ /* 0x000fe40004800000 */
[----:B------:R-:W-:-:S02]  /*4ea0*/  FMNMX.FTZ R3, R49, R4, !PT ;  /* 0x0000000431037209 */ /* 0x000fc40007810000 */
[----:B------:R-:W-:Y:S02]  /*4eb0*/  PLOP3.LUT P1, PT, PT, PT, UP2, 0x40, 0x0 ;  /* 0x000000000000781c */ /* 0x000fe40003f2e828 */
[----:B------:R-:W-:Y:S02]  /*4ec0*/  FMNMX.FTZ R4, R52, R3, !PT ;  /* 0x0000000334047209 */ /* 0x000fe40007810000 */
[----:B------:R-:W-:Y:S02]  /*4ed0*/  ISETP.LT.OR P0, PT, R6, 0x22, P0 ;  /* 0x000000220600780c */ /* 0x000fe40000701670 */
[----:B------:R-:W-:Y:S02]  /*4ee0*/  FMNMX.FTZ R4, R53, R4, !PT ;  /* 0x0000000435047209 */ /* 0x000fe40007810000 */
[----:B------:R-:W-:Y:S02]  /*4ef0*/  FSEL R42, R42, -INF , !P3 ;  /* 0xff8000002a2a7808 */ /* 0x000fe40005800000 */
[----:B------:R-:W-:Y:S01]  /*4f00*/  ISETP.GT.AND P2, PT, R7, 0x28, P2 ;  /* 0x000000280700780c */ /* 0x000fe20001744270 */
[----:B------:R-:W1:Y:S01]  /*4f10*/  SHFL.BFLY PT, R3, R4, 0x2, 0x1f ;  /* 0x0c401f0004037f89 */ /* 0x000e6200000e0000 */
[----:B------:R-:W-:-:S02]  /*4f20*/  PLOP3.LUT P3, PT, PT, PT, UP3, 0x40, 0x0 ;  /* 0x000000000000781c */ /* 0x000fc40003f6e838 */
[----:B------:R-:W-:Y:S02]  /*4f30*/  FSEL R43, R43, -INF , !P0 ;  /* 0xff8000002b2b7808 */ /* 0x000fe40004000000 */
[C---:B------:R-:W-:Y:S02]  /*4f40*/  ISETP.GT.AND P1, PT, R7.reuse, 0x29, P1 ;  /* 0x000000290700780c */ /* 0x040fe40000f24270 */
[C---:B------:R-:W-:Y:S02]  /*4f50*/  ISETP.LT.OR P2, PT, R6.reuse, 0x29, P2 ;  /* 0x000000290600780c */ /* 0x040fe40001741670 */
[----:B------:R-:W-:Y:S02]  /*4f60*/  PLOP3.LUT P0, PT, PT, PT, UP4, 0x40, 0x0 ;  /* 0x000000000000781c */ /* 0x000fe40003f0e848 */
[----:B------:R-:W-:Y:S02]  /*4f70*/  ISETP.GT.AND P3, PT, R7, 0x30, P3 ;  /* 0x000000300700780c */ /* 0x000fe40001f64270 */
[----:B------:R-:W-:-:S02]  /*4f80*/  ISETP.LT.OR P1, PT, R6, 0x2a, P1 ;  /* 0x0000002a0600780c */ /* 0x000fc40000f21670 */
[----:B------:R-:W-:Y:S02]  /*4f90*/  FSEL R46, R46, -INF , !P2 ;  /* 0xff8000002e2e7808 */ /* 0x000fe40005000000 */
[----:B------:R-:W-:Y:S02]  /*4fa0*/  ISETP.LT.OR P3, PT, R6, 0x31, P3 ;  /* 0x000000310600780c */ /* 0x000fe40001f61670 */
[----:B------:R-:W-:Y:S02]  /*4fb0*/  PLOP3.LUT P2, PT, PT, PT, UP5, 0x40, 0x0 ;  /* 0x000000000000781c */ /* 0x000fe40003f4e858 */
[----:B------:R-:W-:Y:S02]  /*4fc0*/  FSEL R47, R47, -INF , !P1 ;  /* 0xff8000002f2f7808 */ /* 0x000fe40004800000 */
[----:B------:R-:W-:Y:S02]  /*4fd0*/  ISETP.GT.AND P0, PT, R7, 0x31, P0 ;  /* 0x000000310700780c */ /* 0x000fe40000704270 */
[----:B-1----:R-:W-:-:S02]  /*4fe0*/  FMNMX.FTZ R3, R4, R3, !PT ;  /* 0x0000000304037209 */ /* 0x002fc40007810000 */
[----:B------:R-:W-:Y:S02]  /*4ff0*/  FSEL R50, R50, -INF , !P3 ;  /* 0xff80000032327808 */ /* 0x000fe40005800000 */
[----:B------:R-:W-:Y:S01]  /*5000*/  PLOP3.LUT P1, PT, PT, PT, UP6, 0x40, 0x0 ;  /* 0x000000000000781c */ /* 0x000fe20003f2e868 */
[----:B------:R-:W1:Y:S01]  /*5010*/  SHFL.BFLY PT, R8, R3, 0x1, 0x1f ;  /* 0x0c201f0003087f89 */ /* 0x000e6200000e0000 */
[C---:B------:R-:W-:Y:S02]  /*5020*/  ISETP.GT.AND P2, PT, R7.reuse, 0x38, P2 ;  /* 0x000000380700780c */ /* 0x040fe40001744270 */
[C---:B------:R-:W-:Y:S02]  /*5030*/  ISETP.LT.OR P0, PT, R6.reuse, 0x32, P0 ;  /* 0x000000320600780c */ /* 0x040fe40000701670 */
[----:B------:R-:W-:Y:S02]  /*5040*/  ISETP.GT.AND P1, PT, R7, 0x39, P1 ;  /* 0x000000390700780c */ /* 0x000fe40000f24270 */
[----:B------:R-:W-:-:S02]  /*5050*/  ISETP.LT.OR P2, PT, R6, 0x39, P2 ;  /* 0x000000390600780c */ /* 0x000fc40001741670 */
[----:B------:R-:W-:Y:S02]  /*5060*/  FSEL R51, R51, -INF , !P0 ;  /* 0xff80000033337808 */ /* 0x000fe40004000000 */
[----:B------:R-:W-:Y:S02]  /*5070*/  ISETP.LT.OR P1, PT, R6, 0x3a, P1 ;  /* 0x0000003a0600780c */ /* 0x000fe40000f21670 */
[----:B------:R-:W-:Y:S02]  /*5080*/  FSEL R54, R54, -INF , !P2 ;  /* 0xff80000036367808 */ /* 0x000fe40005000000 */
[----:B------:R-:W-:Y:S02]  /*5090*/  FSEL R55, R55, -INF , !P1 ;  /* 0xff80000037377808 */ /* 0x000fe40004800000 */
[----:B-1----:R-:W-:Y:S02]  /*50a0*/  FMNMX.FTZ R11, R3, R8, !PT ;  /* 0x00000008030b7209 */ /* 0x002fe40007810000 */
[----:B------:R-:W-:-:S02]  /*50b0*/  FMNMX.FTZ R3, R26, R27, !PT ;  /* 0x0000001b1a037209 */ /* 0x000fc40007810000 */
        /* <DEDUP_REMOVED lines=26> */
[----:B------:R-:W-:Y:S01]  /*5260*/  FFMA.FTZ R5, R53, UR10, -R5 ;  /* 0x0000000a35057c23 */ /* 0x000fe20008010805 */
[----:B------:R-:W-:Y:S01]  /*5270*/  FMNMX.FTZ R4, R46, R3, !PT ;  /* 0x000000032e047209 */ /* 0x000fe20007810000 */
[----:B------:R-:W-:Y:S03]  /*5280*/  MUFU.EX2 R24, R24 ;  /* 0x0000001800187308 */ /* 0x000fe60000000800 */
[----:B------:R-:W-:-:S04]  /*5290*/  FMNMX.FTZ R3, R47, R4, !PT ;  /* 0x000000042f037209 */ /* 0x000fc80007810000 */
[----:B------:R-:W-:Y:S01]  /*52a0*/  FMNMX.FTZ R4, R50, R3, !PT ;  /* 0x0000000332047209 */ /* 0x000fe20007810000 */
[----:B------:R-:W-:Y:S03]  /*52b0*/  MUFU.EX2 R15, R5 ;  /* 0x00000005000f7308 */ /* 0x000fe60000000800 */
[----:B------:R-:W-:-:S04]  /*52c0*/  FMNMX.FTZ R3, R51, R4, !PT ;  /* 0x0000000433037209 */ /* 0x000fc80007810000 */
[----:B------:R-:W-:Y:S01]  /*52d0*/  FMNMX.FTZ R4, R54, R3, !PT ;  /* 0x0000000336047209 */ /* 0x000fe20007810000 */
[----:B------:R-:W1:Y:S03]  /*52e0*/  MUFU.EX2 R25, R25 ;  /* 0x0000001900197308 */ /* 0x000e660000000800 */
[----:B------:R-:W-:-:S05]  /*52f0*/  FMNMX.FTZ R4, R55, R4, !PT ;  /* 0x0000000437047209 */ /* 0x000fca0007810000 */
[----:B------:R-:W2:Y:S01]  /*5300*/  SHFL.BFLY PT, R3, R4, 0x2, 0x1f ;  /* 0x0c401f0004037f89 */ /* 0x000ea200000e0000 */
[----:B------:R-:W-:Y:S08]  /*5310*/  MUFU.EX2 R28, R28 ;  /* 0x0000001c001c7308 */ /* 0x000ff00000000800 */
[----:B------:R-:W3:Y:S01]  /*5320*/  MUFU.EX2 R29, R29 ;  /* 0x0000001d001d7308 */ /* 0x000ee20000000800 */
[----:B-1----:R-:W-:-:S07]  /*5330*/  F2FP.F16.F32.PACK_AB R152, R25, R24 ;  /* 0x000000181998723e */ /* 0x002fce00000000ff */
[----:B------:R-:W-:Y:S01]  /*5340*/  MUFU.EX2 R32, R32 ;  /* 0x0000002000207308 */ /* 0x000fe20000000800 */
[----:B--2---:R-:W-:-:S07]  /*5350*/  FMNMX.FTZ R3, R4, R3, !PT ;  /* 0x0000000304037209 */ /* 0x004fce0007810000 */
[----:B------:R-:W1:Y:S01]  /*5360*/  MUFU.EX2 R33, R33 ;  /* 0x0000002100217308 */ /* 0x000e620000000800 */
[----:B---3--:R-:W-:Y:S01]  /*5370*/  F2FP.F16.F32.PACK_AB R154, R29, R28 ;  /* 0x0000001c1d9a723e */ /* 0x008fe200000000ff */
[----:B------:R-:W2:Y:S06]  /*5380*/  SHFL.BFLY PT, R12, R3, 0x1, 0x1f ;  /* 0x0c201f00030c7f89 */ /* 0x000eac00000e0000 */
[----:B------:R-:W-:Y:S08]  /*5390*/  MUFU.EX2 R36, R36 ;  /* 0x0000002400247308 */ /* 0x000ff00000000800 */
[----:B------:R-:W3:Y:S01]  /*53a0*/  MUFU.EX2 R37, R37 ;  /* 0x0000002500257308 */ /* 0x000ee20000000800 */
[----:B-1----:R-:W-:-:S07]  /*53b0*/  F2FP.F16.F32.PACK_AB R156, R33, R32 ;  /* 0x00000020219c723e */ /* 0x002fce00000000ff */
[----:B------:R-:W-:Y:S01]  /*53c0*/  MUFU.EX2 R40, R40 ;  /* 0x0000002800287308 */ /* 0x000fe20000000800 */
[----:B--2---:R-:W-:-:S04]  /*53d0*/  FMNMX.FTZ R12, R3, R12, !PT ;  /* 0x0000000c030c7209 */ /* 0x004fc80007810000 */
[C---:B------:R-:W-:Y:S01]  /*53e0*/  FSETP.NEU.FTZ.AND P0, PT, R12.reuse, -INF , PT ;  /* 0xff8000000c00780b */ /* 0x040fe20003f1d000 */
[----:B------:R-:W-:Y:S02]  /*53f0*/  FMUL.FTZ R3, R12, UR10 ;  /* 0x0000000a0c037c20 */ /* 0x000fe40008410000 */
[----:B------:R-:W-:Y:S01]  /*5400*/  MUFU.EX2 R41, R41 ;  /* 0x0000002900297308 */ /* 0x000fe20000000800 */
[----:B---3--:R-:W-:Y:S02]  /*5410*/  F2FP.F16.F32.PACK_AB R158, R37, R36 ;  /* 0x00000024259e723e */ /* 0x008fe400000000ff */
[----:B------:R-:W-:Y:S02]  /*5420*/  FSEL R7, R3, RZ, P0 ;  /* 0x000000ff03077208 */ /* 0x000fe40000000000 */
[----:B------:R-:W-:-:S03]  /*5430*/  LEA.HI R3, R23, R22, RZ, 0x4 ;  /* 0x0000001617037211 */ /* 0x000fc600078f20ff */
[----:B------:R-:W-:Y:S01]  /*5440*/  MUFU.EX2 R44, R44 ;  /* 0x0000002c002c7308 */ /* 0x000fe20000000800 */
[--C-:B------:R-:W-:Y:S01]  /*5450*/  FFMA.FTZ R26, R26, UR10, -R7.reuse ;  /* 0x0000000a1a1a7c23 */ /* 0x100fe20008010807 */
[----:B------:R-:W-:Y:S01]  /*5460*/  LOP3.LUT R5, R3, 0xfffffff0, RZ, 0xc0, !PT ;  /* 0xfffffff003057812 */ /* 0x000fe200078ec0ff */
[--C-:B------:R-:W-:Y:S01]  /*5470*/  FFMA.FTZ R27, R27, UR10, -R7.reuse ;  /* 0x0000000a1b1b7c23 */ /* 0x100fe20008010807 */
[--C-:B------:R-:W-:Y:S01]  /*5480*/  FFMA.FTZ R30, R30, UR10, -R7.reuse ;  /* 0x0000000a1e1e7c23 */ /* 0x100fe20008010807 */
[--C-:B------:R-:W-:Y:S01]  /*5490*/  FFMA.FTZ R31, R31, UR10, -R7.reuse ;  /* 0x0000000a1f1f7c23 */ /* 0x100fe20008010807 */
[----:B------:R-:W-:Y:S01]  /*54a0*/  FFMA.FTZ R34, R34, UR10, -R7 ;  /* 0x0000000a22227c23 */ /* 0x000fe20008010807 */
[----:B------:R-:W-:Y:S01]  /*54b0*/  IMAD.IADD R5, R22, 0x1, -R5 ;  /* 0x0000000116057824 */ /* 0x000fe200078e0a05 */
[----:B------:R-:W-:Y:S01]  /*54c0*/  MUFU.EX2 R26, R26 ;  /* 0x0000001a001a7308 */ /* 0x000fe20000000800 */
[----:B------:R-:W-:Y:S01]  /*54d0*/  LEA.HI R22, R23, R22, RZ, 0x5 ;  /* 0x0000001617167211 */ /* 0x000fe200078f28ff */
[--C-:B------:R-:W-:Y:S01]  /*54e0*/  FFMA.FTZ R35, R35, UR10, -R7.reuse ;  /* 0x0000000a23237c23 */ /* 0x100fe20008010807 */
[----:B------:R-:W-:Y:S01]  /*54f0*/  FFMA.FTZ R38, R38, UR10, -R7 ;  /* 0x0000000a26267c23 */ /* 0x000fe20008010807 */
[----:B------:R-:W-:Y:S01]  /*5500*/  SHF.R.S32.HI R4, RZ, 0x1f, R5 ;  /* 0x0000001fff047819 */ /* 0x000fe20000011405 */
[----:B------:R-:W-:Y:S01]  /*5510*/  FFMA.FTZ R39, R39, UR10, -R7 ;  /* 0x0000000a27277c23 */ /* 0x000fe20008010807 */
[----:B------:R-:W-:-:S02]  /*5520*/  IMAD.SHL.U32 R22, R22, 0x20, RZ ;  /* 0x0000002016167824 */ /* 0x000fc400078e00ff */
[--C-:B------:R-:W-:Y:S01]  /*5530*/  FFMA.FTZ R42, R42, UR10, -R7.reuse ;  /* 0x0000000a2a2a7c23 */ /* 0x100fe20008010807 */
[----:B------:R-:W-:Y:S01]  /*5540*/  LEA.HI R4, R4, R5, RZ, 0x3 ;  /* 0x0000000504047211 */ /* 0x000fe200078f18ff */
[----:B------:R-:W1:Y:S01]  /*5550*/  MUFU.EX2 R27, R27 ;  /* 0x0000001b001b7308 */ /* 0x000e620000000800 */
[--C-:B------:R-:W-:Y:S01]  /*5560*/  FFMA.FTZ R43, R43, UR10, -R7.reuse ;  /* 0x0000000a2b2b7c23 */ /* 0x100fe20008010807 */
[--C-:B------:R-:W-:Y:S01]  /*5570*/  FFMA.FTZ R46, R46, UR10, -R7.reuse ;  /* 0x0000000a2e2e7c23 */ /* 0x100fe20008010807 */
[C---:B------:R-:W-:Y:S01]  /*5580*/  LOP3.LUT R6, R4.reuse, 0xfffffff8, RZ, 0xc0, !PT ;  /* 0xfffffff804067812 */ /* 0x040fe200078ec0ff */
[----:B------:R-:W-:Y:S02]  /*5590*/  IMAD.SHL.U32 R14, R4, 0x40, RZ ;  /* 0x00000040040e7824 */ /* 0x000fe400078e00ff */
[--C-:B------:R-:W-:Y:S01]  /*55a0*/  FFMA.FTZ R47, R47, UR10, -R7.reuse ;  /* 0x0000000a2f2f7c23 */ /* 0x100fe20008010807 */
[--C-:B------:R-:W-:Y:S01]  /*55b0*/  FFMA.FTZ R50, R50, UR10, -R7.reuse ;  /* 0x0000000a32327c23 */ /* 0x100fe20008010807 */
[----:B------:R-:W-:Y:S01]  /*55c0*/  FFMA.FTZ R51, R51, UR10, -R7 ;  /* 0x0000000a33337c23 */ /* 0x000fe20008010807 */
[----:B------:R-:W-:Y:S01]  /*55d0*/  IMAD.IADD R6, R5, 0x1, -R6 ;  /* 0x0000000105067824 */ /* 0x000fe200078e0a06 */
[----:B------:R-:W-:Y:S01]  /*55e0*/  SHF.R.S32.HI R5, RZ, 0x4, R3 ;  /* 0x00000004ff057819 */ /* 0x000fe20000011403 */
[----:B------:R-:W-:Y:S01]  /*55f0*/  MUFU.EX2 R30, R30 ;  /* 0x0000001e001e7308 */ /* 0x000fe20000000800 */
[----:B------:R-:W-:Y:S01]  /*5600*/  LOP3.LUT R14, R14, 0x7ffffe00, RZ, 0xc0, !PT ;  /* 0x7ffffe000e0e7812 */ /* 0x000fe200078ec0ff */
[--C-:B------:R-:W-:Y:S01]  /*5610*/  FFMA.FTZ R54, R54, UR10, -R7.reuse ;  /* 0x0000000a36367c23 */ /* 0x100fe20008010807 */
[----:B------:R-:W-:Y:S01]  /*5620*/  SHF.L.U32 R3, R6, 0x6, RZ ;  /* 0x0000000606037819 */ /* 0x000fe200000006ff */
[----:B------:R-:W-:Y:S01]  /*5630*/  IMAD.SHL.U32 R8, R5, 0x8, RZ ;  /* 0x0000000805087824 */ /* 0x000fe200078e00ff */
[----:B------:R-:W-:Y:S01]  /*5640*/  LOP3.LUT R5, R22, 0x7ffffc00, RZ, 0xc0, !PT ;  /* 0x7ffffc0016057812 */ /* 0x000fe200078ec0ff */
[----:B------:R-:W-:Y:S01]  /*5650*/  FFMA.FTZ R55, R55, UR10, -R7 ;  /* 0x0000000a37377c23 */ /* 0x000fe20008010807 */
[----:B------:R-:W-:Y:S01]  /*5660*/  LOP3.LUT R3, R3, 0x1c0, RZ, 0xc0, !PT ;  /* 0x000001c003037812 */ /* 0x000fe200078ec0ff */
[----:B------:R-:W2:Y:S01]  /*5670*/  MUFU.EX2 R31, R31 ;  /* 0x0000001f001f7308 */ /* 0x000ea20000000800 */
[----:B------:R-:W-:Y:S01]  /*5680*/  LOP3.LUT P0, RZ, R6, 0x4, RZ, 0xc0, !PT ;  /* 0x0000000406ff7812 */ /* 0x000fe2000780c0ff */
[----:B------:R-:W-:Y:S01]  /*5690*/  IMAD.MOV.U32 R7, RZ, RZ, -0x40 ;  /* 0xffffffc0ff077424 */ /* 0x000fe200078e00ff */
[----:B------:R-:W-:-:S02]  /*56a0*/  LOP3.LUT R8, R3, 0x8, R8, 0xf8, !PT ;  /* 0x0000000803087812 */ /* 0x000fc400078ef808 */
[----:B------:R-:W-:Y:S02]  /*56b0*/  SHF.R.U32.HI R3, RZ, 0x3, R3 ;  /* 0x00000003ff037819 */ /* 0x000fe40000011603 */
[----:B------:R-:W-:Y:S01]  /*56c0*/  LOP3.LUT P1, RZ, R6, 0x2, RZ, 0xc0, !PT ;  /* 0x0000000206ff7812 */ /* 0x000fe2000782c0ff */
[----:B------:R-:W-:Y:S01]  /*56d0*/  MUFU.EX2 R34, R34 ;  /* 0x0000002200227308 */ /* 0x000fe20000000800 */
[----:B------:R-:W-:Y:S01]  /*56e0*/  LOP3.LUT R8, R8, R3, RZ, 0x3c, !PT ;  /* 0x0000000308087212 */ /* 0x000fe200078e3cff */
[----:B------:R-:W-:Y:S01]  /*56f0*/  FADD.FTZ R3, R24, R25 ;  /* 0x0000001918037221 */ /* 0x000fe20000010000 */
[----:B------:R-:W-:Y:S02]  /*5700*/  SEL R7, R7, 0x40, P0 ;  /* 0x0000004007077807 */ /* 0x000fe40000000000 */
[----:B------:R-:W-:Y:S01]  /*5710*/  IADD3 R8, R8, R14, R5 ;  /* 0x0000000e08087210 */ /* 0x000fe20007ffe005 */
[----:B------:R-:W-:Y:S01]  /*5720*/  FADD.FTZ R4, R28, R3 ;  /* 0x000000031c047221 */ /* 0x000fe20000010000 */
[----:B-1----:R-:W-:Y:S01]  /*5730*/  F2FP.F16.F32.PACK_AB R153, R27, R26 ;  /* 0x0000001a1b99723e */ /* 0x002fe200000000ff */
[----:B------:R-:W1:Y:S01]  /*5740*/  MUFU.EX2 R35, R35 ;  /* 0x0000002300237308 */ /* 0x000e620000000800 */
[----:B--2---:R-:W-:Y:S01]  /*5750*/  F2FP.F16.F32.PACK_AB R155, R31, R30 ;  /* 0x0000001e1f9b723e */ /* 0x004fe200000000ff */
[----:B------:R-:W-:Y:S01]  /*5760*/  FADD.FTZ R3, R29, R4 ;  /* 0x000000041d037221 */ /* 0x000fe20000010000 */
[----:B------:R-:W-:-:S03]  /*5770*/  F2FP.F16.F32.PACK_AB R160, R41, R40 ;  /* 0x0000002829a0723e */ /* 0x000fc600000000ff */
[----:B------:R-:W-:Y:S01]  /*5780*/  FADD.FTZ R4, R32, R3 ;  /* 0x0000000320047221 */ /* 0x000fe20000010000 */
[----:B------:R-:W-:Y:S01]  /*5790*/  FADD.FTZ R3, R26, R27 ;  /* 0x0000001b1a037221 */ /* 0x000fe20000010000 */
[----:B------:R-:W2:Y:S02]  /*57a0*/  MUFU.EX2 R38, R38 ;  /* 0x0000002600267308 */ /* 0x000ea40000000800 */
[----:B------:R-:W-:Y:S01]  /*57b0*/  FADD.FTZ R5, R33, R4 ;  /* 0x0000000421057221 */ /* 0x000fe20000010000 */
[----:B------:R-:W-:-:S03]  /*57c0*/  FADD.FTZ R4, R30, R3 ;  /* 0x000000031e047221 */ /* 0x000fc60000010000 */
[----:B------:R-:W-:Y:S01]  /*57d0*/  FADD.FTZ R6, R36, R5 ;  /* 0x0000000524067221 */ /* 0x000fe20000010000 */
[----:B------:R-:W-:Y:S01]  /*57e0*/  FADD.FTZ R3, R31, R4 ;  /* 0x000000041f037221 */ /* 0x000fe20000010000 */
[----:B------:R-:W3:Y:S01]  /*57f0*/  MUFU.EX2 R39, R39 ;  /* 0x0000002700277308 */ /* 0x000ee20000000800 */
[----:B-1----:R-:W-:Y:S01]  /*5800*/  F2FP.F16.F32.PACK_AB R157, R35, R34 ;  /* 0x00000022239d723e */ /* 0x002fe200000000ff */
[----:B------:R-:W-:Y:S01]  /*5810*/  FADD.FTZ R5, R37, R6 ;  /* 0x0000000625057221 */ /* 0x000fe20000010000 */
[----:B------:R-:W-:-:S03]  /*5820*/  FADD.FTZ R4, R34, R3 ;  /* 0x0000000322047221 */ /* 0x000fc60000010000 */
[----:B------:R-:W-:Y:S01]  /*5830*/  FADD.FTZ R6, R40, R5 ;  /* 0x0000000528067221 */ /* 0x000fe20000010000 */
[----:B------:R-:W-:Y:S01]  /*5840*/  FADD.FTZ R3, R35, R4 ;  /* 0x0000000423037221 */ /* 0x000fe20000010000 */
[----:B------:R-:W1:Y:S02]  /*5850*/  MUFU.EX2 R42, R42 ;  /* 0x0000002a002a7308 */ /* 0x000e640000000800 */
[----:B------:R-:W-:Y:S01]  /*5860*/  FADD.FTZ R21, R41, R6 ;  /* 0x0000000629157221 */ /* 0x000fe20000010000 */
[----:B--2---:R-:W-:Y:S01]  /*5870*/  FADD.FTZ R4, R38, R3 ;  /* 0x0000000326047221 */ /* 0x004fe20000010000 */
[----:B------:R-:W-:-:S04]  /*5880*/  LEA R6, R8, UR40, 0x1 ;  /* 0x0000002808067c11 */ /* 0x000fc8000f8e08ff */
[----:B------:R-:W2:Y:S01]  /*5890*/  MUFU.EX2 R43, R43 ;  /* 0x0000002b002b7308 */ /* 0x000ea20000000800 */
[C---:B---3--:R-:W-:Y:S01]  /*58a0*/  FADD.FTZ R3, R39.reuse, R4 ;  /* 0x0000000427037221 */ /* 0x048fe20000010000 */
[C---:B------:R-:W-:Y:S01]  /*58b0*/  IADD3 R8, R6.reuse, 0x26800, RZ ;  /* 0x0002680006087810 */ /* 0x040fe20007ffe0ff */
[----:B------:R-:W-:Y:S01]  /*58c0*/  VIADD R5, R6, 0x26820 ;  /* 0x0002682006057836 */ /* 0x000fe20000000000 */
[----:B------:R-:W-:Y:S01]  /*58d0*/  F2FP.F16.F32.PACK_AB R159, R39, R38 ;  /* 0x00000026279f723e */ /* 0x000fe200000000ff */
[----:B------:R3:W-:Y:S02]  /*58e0*/  STSM.16.M88.4 [R6+0x26800], R152 ;  /* 0x0268009806007844 */ /* 0x0007e40000000200 */
[----:B------:R-:W-:Y:S01]  /*58f0*/  @P1 VIADD R5, R8, 0xffffffe0 ;  /* 0xffffffe008051836 */ /* 0x000fe20000000000 */
[----:B------:R-:W4:Y:S01]  /*5900*/  MUFU.EX2 R46, R46 ;  /* 0x0000002e002e7308 */ /* 0x000f220000000800 */
[----:B-1----:R-:W-:Y:S01]  /*5910*/  FADD.FTZ R4, R42, R3 ;  /* 0x000000032a047221 */ /* 0x002fe20000010000 */
[----:B------:R-:W-:-:S02]  /*5920*/  IMAD.IADD R8, R8, 0x1, R7 ;  /* 0x0000000108087824 */ /* 0x000fc400078e0207 */
[----:B------:R-:W-:Y:S01]  /*5930*/  IMAD.IADD R7, R7, 0x1, R5 ;  /* 0x0000000107077824 */ /* 0x000fe200078e0205 */
[----:B------:R3:W-:Y:S03]  /*5940*/  STSM.16.M88.4 [R5], R156 ;  /* 0x0000009c05007844 */ /* 0x0007e60000000200 */
[----:B------:R-:W1:Y:S01]  /*5950*/  MUFU.EX2 R45, R45 ;  /* 0x0000002d002d7308 */ /* 0x000e620000000800 */
[C---:B--2---:R-:W-:Y:S01]  /*5960*/  FADD.FTZ R3, R43.reuse, R4 ;  /* 0x000000042b037221 */ /* 0x044fe20000010000 */
[----:B------:R-:W-:Y:S01]  /*5970*/  FADD.FTZ R4, R44, R21 ;  /* 0x000000152c047221 */ /* 0x000fe20000010000 */
[----:B------:R-:W-:-:S05]  /*5980*/  F2FP.F16.F32.PACK_AB R161, R43, R42 ;  /* 0x0000002a2ba1723e */ /* 0x000fca00000000ff */
[----:B------:R-:W2:Y:S01]  /*5990*/  MUFU.EX2 R47, R47 ;  /* 0x0000002f002f7308 */ /* 0x000ea20000000800 */
[----:B----4-:R-:W-:-:S07]  /*59a0*/  FADD.FTZ R14, R46, R3 ;  /* 0x000000032e0e7221 */ /* 0x010fce0000010000 */
[----:B------:R-:W-:Y:S01]  /*59b0*/  MUFU.EX2 R48, R48 ;  /* 0x0000003000307308 */ /* 0x000fe20000000800 */
[C---:B-1----:R-:W-:Y:S01]  /*59c0*/  F2FP.F16.F32.PACK_AB R162, R45.reuse, R44 ;  /* 0x0000002c2da2723e */ /* 0x042fe200000000ff */
[----:B------:R-:W-:-:S06]  /*59d0*/  FADD.FTZ R45, R45, R4 ;  /* 0x000000042d2d7221 */ /* 0x000fcc0000010000 */
[----:B------:R-:W1:Y:S01]  /*59e0*/  MUFU.EX2 R49, R49 ;  /* 0x0000003100317308 */ /* 0x000e620000000800 */
[C---:B--2---:R-:W-:Y:S01]  /*59f0*/  F2FP.F16.F32.PACK_AB R163, R47.reuse, R46 ;  /* 0x0000002e2fa3723e */ /* 0x044fe200000000ff */
[----:B------:R-:W-:-:S04]  /*5a00*/  FADD.FTZ R47, R47, R14 ;  /* 0x0000000e2f2f7221 */ /* 0x000fc80000010000 */
[----:B------:R3:W-:Y:S02]  /*5a10*/  STSM.16.M88.4 [R8], R160 ;  /* 0x000000a008007844 */ /* 0x0007e40000000200 */
[----:B------:R-:W-:Y:S08]  /*5a20*/  MUFU.EX2 R50, R50 ;  /* 0x0000003200327308 */ /* 0x000ff00000000800 */
[----:B------:R-:W2:Y:S01]  /*5a30*/  MUFU.EX2 R51, R51 ;  /* 0x0000003300337308 */ /* 0x000ea20000000800 */
[----:B-1----:R-:W-:Y:S01]  /*5a40*/  F2FP.F16.F32.PACK_AB R164, R49, R48 ;  /* 0x0000003031a4723e */ /* 0x002fe200000000ff */
[----:B------:R-:W-:-:S04]  /*5a50*/  FADD.FTZ R48, R48, R45 ;  /* 0x0000002d30307221 */ /* 0x000fc80000010000 */
[----:B------:R-:W-:Y:S02]  /*5a60*/  FADD.FTZ R49, R49, R48 ;  /* 0x0000003031317221 */ /* 0x000fe40000010000 */
[----:B------:R-:W1:Y:S08]  /*5a70*/  MUFU.EX2 R52, R52 ;  /* 0x0000003400347308 */ /* 0x000e700000000800 */
[----:B------:R-:W4:Y:S01]  /*5a80*/  MUFU.EX2 R54, R54 ;  /* 0x0000003600367308 */ /* 0x000f220000000800 */
[----:B--2---:R-:W-:Y:S01]  /*5a90*/  F2FP.F16.F32.PACK_AB R165, R51, R50 ;  /* 0x0000003233a5723e */ /* 0x004fe200000000ff */
[----:B------:R-:W-:-:S04]  /*5aa0*/  FADD.FTZ R50, R50, R47 ;  /* 0x0000002f32327221 */ /* 0x000fc80000010000 */
[----:B------:R-:W-:Y:S02]  /*5ab0*/  FADD.FTZ R51, R51, R50 ;  /* 0x0000003233337221 */ /* 0x000fe40000010000 */
[----:B------:R-:W2:Y:S01]  /*5ac0*/  MUFU.EX2 R55, R55 ;  /* 0x0000003700377308 */ /* 0x000ea20000000800 */
[----:B-1----:R-:W-:Y:S01]  /*5ad0*/  F2FP.F16.F32.PACK_AB R166, R15, R52 ;  /* 0x000000340fa6723e */ /* 0x002fe200000000ff */
[----:B------:R-:W-:-:S04]  /*5ae0*/  FADD.FTZ R52, R52, R49 ;  /* 0x0000003134347221 */ /* 0x000fc80000010000 */
[----:B------:R-:W-:Y:S01]  /*5af0*/  FADD.FTZ R3, R15, R52 ;  /* 0x000000340f037221 */ /* 0x000fe20000010000 */
[----:B----4-:R-:W-:Y:S01]  /*5b00*/  FADD.FTZ R4, R54, R51 ;  /* 0x0000003336047221 */ /* 0x010fe20000010000 */
[----:B--2---:R-:W-:-:S03]  /*5b10*/  F2FP.F16.F32.PACK_AB R167, R55, R54 ;  /* 0x0000003637a7723e */ /* 0x004fc600000000ff */
[----:B------:R-:W-:Y:S02]  /*5b20*/  FADD.FTZ R4, R55, R4 ;  /* 0x0000000437047221 */ /* 0x000fe40000010000 */
[----:B------:R3:W-:Y:S01]  /*5b30*/  STSM.16.M88.4 [R7], R164 ;  /* 0x000000a407007844 */ /* 0x0007e20000000200 */
[----:B------:R-:W-:Y:S05]  /*5b40*/  @!P4 BRA `(.L_x_1709) ;  /* 0x000000000004c947 */ /* 0x000fea0003800000 */
[----:B------:R-:W-:Y:S01]  /*5b50*/  BPT.TRAP 0x1 ;  /* 0x000000040000795c */ /* 0x000fe20000300000 */
.L_x_1709:
[----:B------:R1:W2:Y:S01]  /*5b60*/  SYNCS.PHASECHK.TRANS64.TRYWAIT P0, [UR40+0x28c50], R13 ;  /* 0x028c500dff0075a7 */ /* 0x0002a20008000168 */
[----:B------:R-:W-:Y:S05]  /*5b70*/  @!P4 BRA `(.L_x_1710) ;  /* 0x000000000004c947 */ /* 0x000fea0003800000 */
[----:B------:R-:W-:Y:S01]  /*5b80*/  BPT.TRAP 0x1 ;  /* 0x000000040000795c */ /* 0x000fe20000300000 */
.L_x_1710:
[----:B--2---:R-:W-:Y:S05]  /*5b90*/  @P0 BRA `(.L_x_1711) ;  /* 0x0000000000080947 */ /* 0x004fea0003800000 */
[----:B------:R-:W2:Y:S02]  /*5ba0*/  SYNCS.PHASECHK.TRANS64.TRYWAIT P0, [UR40+0x28c50], R13 ;  /* 0x028c500dff0075a7 */ /* 0x000ea40008000168 */
[----:B--2---:R-:W-:Y:S05]  /*5bb0*/  @!P0 BRA `(.L_x_1712) ;  /* 0x000000d400ec8947 */ /* 0x004fea0003800000 */
.L_x_1711:
        /* <DEDUP_REMOVED lines=36> */
.L_x_1713:
[----:B------:R-:W-:Y:S01]  /*5e00*/  ISETP.NE.AND P1, PT, R19, 0x1, PT ;  /* 0x000000011300780c */ /* 0x000fe20003f25270 */
[----:B012---:R-:W0:Y:S01]  /*5e10*/  S2R R13, SR_CTAID.X ;  /* 0x00000000000d7919 */ /* 0x007e220000002500 */
[----:B------:R-:W-:Y:S01]  /*5e20*/  UIMAD UR5, UR41, UR11, -UR14 ;  /* 0x0000000b290572a4 */ /* 0x000fe2000f8e0a0e */
[----:B------:R-:W-:Y:S01]  /*5e30*/  LOP3.LUT P0, RZ, R16, 0x1, RZ, 0xc0, !PT ;  /* 0x0000000110ff7812 */ /* 0x000fe2000780c0ff */
[----:B------:R-:W-:Y:S02]  /*5e40*/  UIADD3 UR4, UR40, 0x28c60, URZ ;  /* 0x00028c6028047890 */ /* 0x000fe4000fffe03f */
[----:B------:R-:W-:Y:S02]  /*5e50*/  UIADD3 UR43, UR43, -0x2, URZ ;  /* 0xfffffffe2b2b7890 */ /* 0x000fe4000fffe03f */
[----:B------:R-:W-:-:S05]  /*5e60*/  UPRMT UR4, UR42, 0x654, UR4 ;  /* 0x000006542a047896 */ /* 0x000fca0008000004 */
[----:B------:R-:W1:Y:S08]  /*5e70*/  @P1 LDC R14, c[0x0][0x44c] ;  /* 0x00011300ff0e1b82 */ /* 0x000e700000000800 */
[----:B------:R-:W2:Y:S01]  /*5e80*/  @P1 LDC R15, c[0x0][0x450] ;  /* 0x00011400ff0f1b82 */ /* 0x000ea20000000800 */
[----:B------:R-:W-:Y:S01]  /*5e90*/  SYNCS.ARRIVE.TRANS64.RED.A1T0 RZ, [UR4], RZ ;  /* 0x000000ffffff79a7 */ /* 0x000fe20008100404 */
[----:B0-----:R-:W-:-:S05]  /*5ea0*/  SHF.L.U32 R13, R13, 0x6, RZ ;  /* 0x000000060d0d7819 */ /* 0x001fca00000006ff */
[----:B-1----:R-:W-:-:S05]  /*5eb0*/  @P1 IMAD.HI.U32 R14, R13, R14, RZ ;  /* 0x0000000e0d0e1227 */ /* 0x002fca00078e00ff */
[----:B--2---:R-:W-:-:S05]  /*5ec0*/  @P1 SHF.R.U32.HI R13, RZ, R15, R14 ;  /* 0x0000000fff0d1219 */ /* 0x004fca000001160e */
[----:B------:R-:W-:-:S04]  /*5ed0*/  VIADD R13, R13, UR5 ;  /* 0x000000050d0d7c36 */ /* 0x000fc80008000000 */
[----:B------:R-:W-:-:S05]  /*5ee0*/  VIADD R14, R13, UR15 ;  /* 0x0000000f0d0e7c36 */ /* 0x000fca0008000000 */
[----:B------:R-:W-:Y:S01]  /*5ef0*/  R2UR UR6, R14 ;  /* 0x000000000e0672ca */ /* 0x000fe200000e0000 */
[----:B------:R-:W-:-:S14]  /*5f00*/  @!P0 BRA `(.L_x_1714) ;  /* 0x0000000000548947 */ /* 0x000fdc0003800000 */
[C---:B------:R-:W-:Y:S01]  /*5f10*/  ISETP.GT.AND P0, PT, R13.reuse, RZ, PT ;  /* 0x000000ff0d00720c */ /* 0x040fe20003f04270 */
[----:B------:R-:W-:-:S05]  /*5f20*/  VIADD R14, R13, 0xffffffff ;  /* 0xffffffff0d0e7836 */ /* 0x000fca0000000000 */
[----:B------:R-:W-:-:S07]  /*5f30*/  R2UR UR15, R14 ;  /* 0x000000000e0f72ca */ /* 0x000fce00000e0000 */
[----:B------:R-:W-:Y:S08]  /*5f40*/  @P0 BRA `(.L_x_1715) ;  /* 0x0000000000240947 */ /* 0x000ff00003800000 */
[----:B------:R-:W-:Y:S01]  /*5f50*/  R2UR UR15, R13 ;  /* 0x000000000d0f72ca */ /* 0x000fe200000e0000 */
[----:B------:R-:W-:Y:S02]  /*5f60*/  ULDC UR18, c[0x0][0x9e4] ;  /* 0x0002790000127ab9 */ /* 0x000fe40000000800 */
[----:B------:R-:W-:-:S10]  /*5f70*/  UISETP.NE.AND UP0, UPT, UR18, 0x1, UPT ;  /* 0x000000011200788c */ /* 0x000fd4000bf05270 */
[----:B------:R-:W-:Y:S01]  /*5f80*/  UIADD3 UR15, -UR15, URZ, URZ ;  /* 0x0000003f0f0f7290 */ /* 0x000fe2000fffe13f */
[----:B------:R-:W-:-:S03]  /*5f90*/  @UP0 ULDC.64 UR22, c[0x0][0x9e8] ;  /* 0x00027a0000160ab9 */ /* 0x000fc60000000a00 */
[----:B------:R-:W-:-:S04]  /*5fa0*/  UIMAD.WIDE.U32 UR4, UR15, UR22, URZ ;  /* 0x000000160f0472a5 */ /* 0x000fc8000f8e003f */
[----:B------:R-:W-:-:S04]  /*5fb0*/  @UP0 USHF.R.U32.HI UR15, URZ, UR23, UR5 ;  /* 0x000000173f0f0299 */ /* 0x000fc80008011605 */
[----:B------:R-:W-:Y:S01]  /*5fc0*/  ULOP3.LUT UR15, URZ, UR15, URZ, 0x33, !UPT ;  /* 0x0000000f3f0f7292 */ /* 0x000fe2000f8e333f */
[----:B------:R-:W-:Y:S11]  /*5fd0*/  BRA `(.L_x_1716) ;  /* 0x0000000000147947 */ /* 0x000ff60003800000 */
.L_x_1715:
[----:B------:R-:W-:Y:S02]  /*5fe0*/  ULDC UR18, c[0x0][0x9e4] ;  /* 0x0002790000127ab9 */ /* 0x000fe40000000800 */
[----:B------:R-:W-:-:S11]  /*5ff0*/  UISETP.NE.AND UP0, UPT, UR18, 0x1, UPT ;  /* 0x000000011200788c */ /* 0x000fd6000bf05270 */
[----:B------:R-:W-:Y:S02]  /*6000*/  @UP0 ULDC.64 UR22, c[0x0][0x9e8] ;  /* 0x00027a0000160ab9 */ /* 0x000fe40000000a00 */
[----:B------:R-:W-:-:S04]  /*6010*/  UIMAD.WIDE.U32 UR4, UR15, UR22, URZ ;  /* 0x000000160f0472a5 */ /* 0x000fc8000f8e003f */
[----:B------:R-:W-:-:S12]  /*6020*/  @UP0 USHF.R.U32.HI UR15, URZ, UR23, UR5 ;  /* 0x000000173f0f0299 */ /* 0x000fd80008011605 */
.L_x_1716:
[----:B------:R-:W-:-:S04]  /*6030*/  UIMAD UR15, UR15, UR18, UR18 ;  /* 0x000000120f0f72a4 */ /* 0x000fc8000f8e0212 */
[----:B------:R-:W-:-:S04]  /*6040*/  UISETP.LT.AND UP0, UPT, UR6, UR15, UPT ;  /* 0x0000000f0600728c */ /* 0x000fc8000bf01270 */
[----:B------:R-:W-:-:S12]  /*6050*/  USEL UR6, UR6, UR15, UP0 ;  /* 0x0000000f06067287 */ /* 0x000fd80008000000 */
.L_x_1714:
[----:B------:R-:W-:Y:S01]  /*6060*/  R2UR UR25, R17 ;  /* 0x00000000111972ca */ /* 0x000fe200000e0000 */
[----:B------:R-:W-:Y:S01]  /*6070*/  USHF.R.S32.HI UR4, URZ, 0x1f, UR6 ;  /* 0x0000001f3f047899 */ /* 0x000fe20008011406 */
[----:B------:R-:W-:-:S03]  /*6080*/  UMOV UR5, URZ ;  /* 0x0000003f00057c82 */ /* 0x000fc60008000000 */
[----:B------:R-:W-:-:S04]  /*6090*/  ULEA.HI UR4, UR4, UR6, URZ, 0x6 ;  /* 0x0000000604047291 */ /* 0x000fc8000f8f303f */
[----:B------:R-:W-:-:S04]  /*60a0*/  USHF.R.S32.HI UR4, URZ, 0x6, UR4 ;  /* 0x000000063f047899 */ /* 0x000fc80008011404 */
[----:B------:R-:W-:-:S04]  /*60b0*/  UISETP.LT.AND UP0, UPT, UR25, UR4, UPT ;  /* 0x000000041900728c */ /* 0x000fc8000bf01270 */
[----:B------:R-:W-:-:S03]  /*60c0*/  USEL UR25, UR25, UR4, !UP0 ;  /* 0x0000000419197287 */ /* 0x000fc6000c000000 */
[----:B------:R-:W-:Y:S01]  /*60d0*/  UMOV UR4, URZ ;  /* 0x0000003f00047c82 */ /* 0x000fe20008000000 */
[----:B------:R-:W-:-:S06]  /*60e0*/  UISETP.GE.AND UP0, UPT, UR43, UR25, UPT ;  /* 0x000000192b00728c */ /* 0x000fcc000bf06270 */
[----:B------:R-:W-:-:S13]  /*60f0*/  PLOP3.LUT P0, PT, PT, PT, UP0, 0x80, 0x0 ;  /* 0x000000000000781c */ /* 0x000fda0003f0f008 */
[----:B------:R-:W-:Y:S05]  /*6100*/  @!P0 BRA `(.L_x_1717) ;  /* 0x00000024000c8947 */ /* 0x000fea0003800000 */
[----:B------:R-:W-:Y:S01]  /*6110*/  IMAD.MOV.U32 R14, RZ, RZ, R12 ;  /* 0x000000ffff0e7224 */ /* 0x000fe200078e000c */
[----:B------:R-:W-:Y:S01]  /*6120*/  MOV R15, R11 ;  /* 0x0000000b000f7202 */ /* 0x000fe20000000f00 */
[----:B------:R-:W-:Y:S01]  /*6130*/  UMOV UR5, URZ ;  /* 0x0000003f00057c82 */ /* 0x000fe20008000000 */
[----:B------:R-:W-:Y:S01]  /*6140*/  UMOV UR6, URZ ;  /* 0x0000003f00067c82 */ /* 0x000fe20008000000 */
[----:B------:R-:W-:Y:S01]  /*6150*/  ULDC UR30, c[0x0][0x9e4] ;  /* 0x00027900001e7ab9 */ /* 0x000fe20000000800 */
[----:B------:R-:W-:Y:S01]  /*6160*/  ULDC UR28, c[0x0][0x288] ;  /* 0x0000a200001c7ab9 */ /* 0x000fe20000000800 */
[----:B------:R-:W-:Y:S01]  /*6170*/  ULDC UR27, c[0x0][0x2f0] ;  /* 0x0000bc00001b7ab9 */ /* 0x000fe20000000800 */
[----:B------:R-:W-:Y:S01]  /*6180*/  ULDC UR26, c[0x0][0x988] ;  /* 0x00026200001a7ab9 */ /* 0x000fe20000000800 */
[----:B------:R-:W-:-:S05]  /*6190*/  ULDC UR29, c[0x0][0x9e0] ;  /* 0x00027800001d7ab9 */ /* 0x000fca0000000800 */
.L_x_1736:
[----:B------:R-:W-:-:S04]  /*61a0*/  UIADD3 UR4, UR6, 0x1, URZ ;  /* 0x0000000106047890 */ /* 0x000fc8000fffe03f */
[----:B------:R-:W-:-:S04]  /*61b0*/  UISETP.NE.AND UP0, UPT, UR4, 0x2, UPT ;  /* 0x000000020400788c */ /* 0x000fc8000bf05270 */
[----:B------:R-:W-:Y:S02]  /*61c0*/  USEL UR10, URZ, 0x1, UP0 ;  /* 0x000000013f0a7887 */ /* 0x000fe40008000000 */
[----:B------:R-:W-:Y:S02]  /*61d0*/  USEL UR4, UR4, URZ, UP0 ;  /* 0x0000003f04047287 */ /* 0x000fe40008000000 */
[----:B------:R-:W-:Y:S01]  /*61e0*/  ULOP3.LUT UR5, UR5, UR10, URZ, 0x3c, !UPT ;  /* 0x0000000a05057292 */ /* 0x000fe2000f8e3c3f */
[----:B0-----:R-:W-:Y:S11]  /*61f0*/  @!P4 BRA `(.L_x_1718) ;  /* 0x000000000004c947 */ /* 0x001ff60003800000 */
[----:B------:R-:W-:Y:S01]  /*6200*/  BPT.TRAP 0x1 ;  /* 0x000000040000795c */ /* 0x000fe20000300000 */
.L_x_1718:
[----:B------:R-:W-:Y:S01]  /*6210*/  ULEA UR31, UR4, UR40, 0x3 ;  /* 0x00000028041f7291 */ /* 0x000fe2000f8e183f */
[----:B------:R-:W-:-:S05]  /*6220*/  IMAD.U32 R13, RZ, RZ, UR5 ;  /* 0x00000005ff0d7e24 */ /* 0x000fca000f8e00ff */
[----:B------:R-:W-:-:S04]  /*6230*/  SHF.L.U32 R13, R13, 0x1f, RZ ;  /* 0x0000001f0d0d7819 */ /* 0x000fc800000006ff */
[----:B------:R0:W1:Y:S01]  /*6240*/  SYNCS.PHASECHK.TRANS64.TRYWAIT P0, [UR31+0x28c30], R13 ;  /* 0x028c300dff0075a7 */ /* 0x000062000800015f */
[----:B------:R-:W-:Y:S05]  /*6250*/  @!P4 BRA `(.L_x_1719) ;  /* 0x000000000004c947 */ /* 0x000fea0003800000 */
[----:B------:R-:W-:Y:S01]  /*6260*/  BPT.TRAP 0x1 ;  /* 0x000000040000795c */ /* 0x000fe20000300000 */
.L_x_1719:
[----:B-1----:R-:W-:Y:S05]  /*6270*/  @P0 BRA `(.L_x_1720) ;  /* 0x0000000000080947 */ /* 0x002fea0003800000 */
[----:B------:R-:W1:Y:S02]  /*6280*/  SYNCS.PHASECHK.TRANS64.TRYWAIT P0, [UR31+0x28c30], R13 ;  /* 0x028c300dff0075a7 */ /* 0x000e64000800015f */
[----:B-1----:R-:W-:Y:S05]  /*6290*/  @!P0 BRA `(.L_x_1721) ;  /* 0x000000d0004c8947 */ /* 0x002fea0003800000 */
.L_x_1720:
        /* <DEDUP_REMOVED lines=22> */
.L_x_1722:
[----:B------:R-:W-:Y:S01]  /*6400*/  ISETP.NE.AND P0, PT, R19, 0x1, PT ;  /* 0x000000011300780c */ /* 0x000fe20003f05270 */
[----:B------:R-:W-:Y:S01]  /*6410*/  USHF.L.U32 UR15, UR43, 0x6, URZ ;  /* 0x000000062b0f7899 */ /* 0x000fe2000800063f */
[----:B------:R-:W-:Y:S01]  /*6420*/  LOP3.LUT P5, RZ, R16, 0x1, RZ, 0xc0, !PT ;  /* 0x0000000110ff7812 */ /* 0x000fe200078ac0ff */
[----:B------:R-:W-:Y:S01]  /*6430*/  UMOV UR11, UR27 ;  /* 0x0000001b000b7c82 */ /* 0x000fe20008000000 */
[----:B------:R-:W-:Y:S01]  /*6440*/  UIADD3 UR10, UR31, 0x28c40, URZ ;  /* 0x00028c401f0a7890 */ /* 0x000fe2000fffe03f */
[----:B------:R-:W-:Y:S02]  /*6450*/  UMOV UR14, UR28 ;  /* 0x0000001c000e7c82 */ /* 0x000fe40008000000 */
[----:B------:R-:W-:Y:S01]  /*6460*/  IMAD.U32 R23, RZ, RZ, UR15 ;  /* 0x0000000fff177e24 */ /* 0x000fe2000f8e00ff */
[----:B------:R-:W-:-:S05]  /*6470*/  UPRMT UR10, UR42, 0x654, UR10 ;  /* 0x000006542a0a7896 */ /* 0x000fca000800000a */
[----:B------:R-:W1:Y:S08]  /*6480*/  @P0 LDC R11, c[0x0][0x44c] ;  /* 0x00011300ff0b0b82 */ /* 0x000e700000000800 */
[----:B------:R-:W2:Y:S01]  /*6490*/  @P0 LDC R21, c[0x0][0x450] ;  /* 0x00011400ff150b82 */ /* 0x000ea20000000800 */
[----:B------:R-:W-:Y:S01]  /*64a0*/  SYNCS.ARRIVE.TRANS64.RED.A1T0 RZ, [UR10], RZ ;  /* 0x000000ffffff79a7 */ /* 0x000fe2000810040a */
[----:B-1----:R-:W-:-:S04]  /*64b0*/  @P0 IMAD.HI.U32 R12, R2, R11, RZ ;  /* 0x0000000b020c0227 */ /* 0x002fc800078e00ff */
[----:B------:R-:W-:Y:S01]  /*64c0*/  IMAD.MOV.U32 R11, RZ, RZ, R2 ;  /* 0x000000ffff0b7224 */ /* 0x000fe200078e0002 */
[----:B--2---:R-:W-:Y:S01]  /*64d0*/  @P0 SHF.R.U32.HI R11, RZ, R21, R12 ;  /* 0x00000015ff0b0219 */ /* 0x004fe2000001160c */
[----:B------:R-:W-:Y:S01]  /*64e0*/  IMAD.U32 R21, RZ, RZ, UR11 ;  /* 0x0000000bff157e24 */ /* 0x000fe2000f8e00ff */
[----:B------:R-:W-:-:S03]  /*64f0*/  IADD3 R12, -R0, 0x1, -R23 ;  /* 0x00000001000c7810 */ /* 0x000fc60007ffe917 */
[----:B------:R-:W1:Y:S02]  /*6500*/  SHFL.IDX PT, R22, R11, RZ, 0x1c1f ;  /* 0x001c1fff0b167589 */ /* 0x000e6400000e0000 */
[----:B------:R-:W-:-:S05]  /*6510*/  IMAD R12, R21, UR41, R12 ;  /* 0x00000029150c7c24 */ /* 0x000fca000f8e020c */
[----:B------:R-:W-:-:S05]  /*6520*/  IADD3 R12, R12, -UR14, RZ ;  /* 0x8000000e0c0c7c10 */ /* 0x000fca000fffe0ff */
[C---:B------:R-:W-:Y:S02]  /*6530*/  VIADD R23, R12.reuse, UR29 ;  /* 0x0000001d0c177c36 */ /* 0x040fe40008000000 */
[----:B------:R-:W-:Y:S02]  /*6540*/  VIADD R185, R12, UR7 ;  /* 0x000000070cb97c36 */ /* 0x000fe40008000000 */
[----:B-1----:R-:W-:Y:S02]  /*6550*/  IMAD.IADD R12, R23, 0x1, R22 ;  /* 0x00000001170c7824 */ /* 0x002fe400078e0216 */
[----:B------:R-:W-:Y:S01]  /*6560*/  IMAD.IADD R20, R22, 0x1, R185 ;  /* 0x0000000116147824 */ /* 0x000fe200078e02b9 */
[----:B------:R-:W-:Y:S06]  /*6570*/  @!P5 BRA `(.L_x_1723) ;  /* 0x000000000060d947 */ /* 0x000fec0003800000 */
[----:B------:R-:W-:Y:S01]  /*6580*/  MOV R21, UR11 ;  /* 0x0000000b00157c02 */ /* 0x000fe20008000f00 */
[----:B------:R-:W-:Y:S04]  /*6590*/  BSSY B0, `(.L_x_1724) ;  /* 0x0000012000007945 */ /* 0x000fe80003800000 */
[----:B------:R-:W-:-:S04]  /*65a0*/  IMAD R21, R21, UR41, R22 ;  /* 0x0000002915157c24 */ /* 0x000fc8000f8e0216 */
[----:B------:R-:W-:-:S05]  /*65b0*/  VIADD R21, R21, -UR14 ;  /* 0x8000000e15157c36 */ /* 0x000fca0008000000 */
[----:B------:R-:W-:-:S13]  /*65c0*/  ISETP.GT.AND P0, PT, R21, -0x1, PT ;  /* 0xffffffff1500780c */ /* 0x000fda0003f04270 */
[----:B------:R-:W-:Y:S05]  /*65d0*/  @P0 BRA `(.L_x_1725) ;  /* 0x0000000000200947 */ /* 0x000fea0003800000 */
[----:B------:R-:W-:Y:S01]  /*65e0*/  IMAD.U32 R184, RZ, RZ, UR30 ;  /* 0x0000001effb87e24 */ /* 0x000fe2000f8e00ff */
[----:B------:R-:W-:-:S04]  /*65f0*/  LOP3.LUT R21, RZ, R21, RZ, 0x33, !PT ;  /* 0x00000015ff157212 */ /* 0x000fc800078e33ff */
[----:B------:R-:W-:-:S13]  /*6600*/  ISETP.NE.AND P0, PT, R184, 0x1, PT ;  /* 0x00000001b800780c */ /* 0x000fda0003f05270 */
[----:B------:R-:W1:Y:S02]  /*6610*/  @P0 LDC.64 R186, c[0x0][0x9e8] ;  /* 0x00027a00ffba0b82 */ /* 0x000e640000000a00 */
[----:B-1----:R-:W-:-:S05]  /*6620*/  @P0 IMAD.HI.U32 R22, R21, R186, RZ ;  /* 0x000000ba15160227 */ /* 0x002fca00078e00ff */
[----:B------:R-:W-:-:S04]  /*6630*/  @P0 SHF.R.U32.HI R21, RZ, R187, R22 ;  /* 0x000000bbff150219 */ /* 0x000fc80000011616 */
[----:B------:R-:W-:Y:S01]  /*6640*/  LOP3.LUT R21, RZ, R21, RZ, 0x33, !PT ;  /* 0x00000015ff157212 */ /* 0x000fe200078e33ff */
[----:B------:R-:W-:Y:S06]  /*6650*/  BRA `(.L_x_1726) ;  /* 0x0000000000147947 */ /* 0x000fec0003800000 */
.L_x_1725:
[----:B------:R-:W-:-:S05]  /*6660*/  IMAD.U32 R184, RZ, RZ, UR30 ;  /* 0x0000001effb87e24 */ /* 0x000fca000f8e00ff */
[----:B------:R-:W-:-:S13]  /*6670*/  ISETP.NE.AND P0, PT, R184, 0x1, PT ;  /* 0x00000001b800780c */ /* 0x000fda0003f05270 */
[----:B------:R-:W1:Y:S02]  /*6680*/  @P0 LDC.64 R186, c[0x0][0x9e8] ;  /* 0x00027a00ffba0b82 */ /* 0x000e640000000a00 */
[----:B-1----:R-:W-:-:S05]  /*6690*/  @P0 IMAD.HI.U32 R22, R21, R186, RZ ;  /* 0x000000ba15160227 */ /* 0x002fca00078e00ff */
[----:B------:R-:W-:-:S07]  /*66a0*/  @P0 SHF.R.U32.HI R21, RZ, R187, R22 ;  /* 0x000000bbff150219 */ /* 0x000fce0000011616 */
.L_x_1726:
[----:B------:R-:W-:Y:S05]  /*66b0*/  BSYNC B0 ;  /* 0x0000000000007941 */ /* 0x000fea0003800000 */
.L_x_1724:
[----:B------:R-:W-:-:S04]  /*66c0*/  IMAD R21, R21, R184, -UR15 ;  /* 0x8000000f15157e24 */ /* 0x000fc8000f8e02b8 */
[----:B------:R-:W-:-:S05]  /*66d0*/  IMAD.IADD R21, R21, 0x1, -R0 ;  /* 0x0000000115157824 */ /* 0x000fca00078e0a00 */
[----:B------:R-:W-:Y:S02]  /*66e0*/  VIADDMNMX R12, R21, R184, R12, PT ;  /* 0x000000b8150c7246 */ /* 0x000fe4000380010c */
[----:B------:R-:W-:-:S07]  /*66f0*/  VIMNMX R20, R20, R21, !PT ;  /* 0x0000001514147248 */ /* 0x000fce0007fe0100 */
.L_x_1723:
[----:B------:R-:W-:Y:S01]  /*6700*/  UISETP.GT.AND UP0, UPT, UR43, -0x1, UPT ;  /* 0xffffffff2b00788c */ /* 0x000fe2000bf04270 */
[----:B------:R-:W1:Y:S05]  /*6710*/  SHFL.IDX PT, R22, R11, 0x1, 0x1c1f ;  /* 0x003c1f000b167f89 */ /* 0x000e6a00000e0000 */
[----:B------:R-:W-:-:S04]  /*6720*/  PLOP3.LUT P0, PT, PT, PT, UP0, 0x80, 0x0 ;  /* 0x000000000000781c */ /* 0x000fc80003f0f008 */
[C---:B------:R-:W-:Y:S02]  /*6730*/  ISETP.GT.AND P1, PT, R20.reuse, RZ, P0 ;  /* 0x000000ff1400720c */ /* 0x040fe40000724270 */
[----:B------:R-:W-:Y:S02]  /*6740*/  ISETP.GT.AND P3, PT, R20, 0x1, P0 ;  /* 0x000000011400780c */ /* 0x000fe40000764270 */
[----:B------:R-:W-:Y:S02]  /*6750*/  ISETP.LT.OR P2, PT, R12, 0x1, P1 ;  /* 0x000000010c00780c */ /* 0x000fe40000f41670 */
[----:B------:R-:W-:Y:S02]  /*6760*/  ISETP.GT.AND P1, PT, R20, 0x8, P0 ;  /* 0x000000081400780c */ /* 0x000fe40000724270 */
[----:B------:R-:W-:Y:S02]  /*6770*/  FSEL R152, R152, -INF , !P2 ;  /* 0xff80000098987808 */ /* 0x000fe40005000000 */
[----:B------:R-:W-:-:S02]  /*6780*/  ISETP.GT.AND P2, PT, R20, 0x9, P0 ;  /* 0x000000091400780c */ /* 0x000fc40000744270 */
[C---:B------:R-:W-:Y:S02]  /*6790*/  ISETP.LT.OR P3, PT, R12.reuse, 0x2, P3 ;  /* 0x000000020c00780c */ /* 0x040fe40001f61670 */
[C---:B------:R-:W-:Y:S02]  /*67a0*/  ISETP.LT.OR P1, PT, R12.reuse, 0x9, P1 ;  /* 0x000000090c00780c */ /* 0x040fe40000f21670 */
[----:B------:R-:W-:Y:S02]  /*67b0*/  ISETP.LT.OR P2, PT, R12, 0xa, P2 ;  /* 0x0000000a0c00780c */ /* 0x000fe40001741670 */
[----:B------:R-:W-:Y:S02]  /*67c0*/  FSEL R153, R153, -INF , !P3 ;  /* 0xff80000099997808 */ /* 0x000fe40005800000 */
[----:B------:R-:W-:Y:S02]  /*67d0*/  FSEL R156, R156, -INF , !P1 ;  /* 0xff8000009c9c7808 */ /* 0x000fe40004800000 */
[----:B------:R-:W-:-:S02]  /*67e0*/  FSEL R157, R157, -INF , !P2 ;  /* 0xff8000009d9d7808 */ /* 0x000fc40005000000 */
[C---:B------:R-:W-:Y:S02]  /*67f0*/  ISETP.GT.AND P3, PT, R20.reuse, 0x10, P0 ;  /* 0x000000101400780c */ /* 0x040fe40000764270 */
[C---:B------:R-:W-:Y:S02]  /*6800*/  ISETP.GT.AND P1, PT, R20.reuse, 0x11, P0 ;  /* 0x000000111400780c */ /* 0x040fe40000724270 */
[----:B------:R-:W-:Y:S02]  /*6810*/  ISETP.GT.AND P2, PT, R20, 0x18, P0 ;  /* 0x000000181400780c */ /* 0x000fe40000744270 */
[C---:B------:R-:W-:Y:S02]  /*6820*/  ISETP.LT.OR P3, PT, R12.reuse, 0x11, P3 ;  /* 0x000000110c00780c */ /* 0x040fe40001f61670 */
[C---:B------:R-:W-:Y:S02]  /*6830*/  ISETP.LT.OR P1, PT, R12.reuse, 0x12, P1 ;  /* 0x000000120c00780c */ /* 0x040fe40000f21670 */
[----:B------:R-:W-:-:S02]  /*6840*/  ISETP.LT.OR P2, PT, R12, 0x19, P2 ;  /* 0x000000190c00780c */ /* 0x000fc40001741670 */
[----:B------:R-:W-:Y:S02]  /*6850*/  FSEL R160, R160, -INF , !P3 ;  /* 0xff800000a0a07808 */ /* 0x000fe40005800000 */
[----:B------:R-:W-:Y:S02]  /*6860*/  FSEL R161, R161, -INF , !P1 ;  /* 0xff800000a1a17808 */ /* 0x000fe40004800000 */
[----:B------:R-:W-:Y:S02]  /*6870*/  FSEL R164, R164, -INF , !P2 ;  /* 0xff800000a4a47808 */ /* 0x000fe40005000000 */
[C---:B------:R-:W-:Y:S02]  /*6880*/  ISETP.GT.AND P3, PT, R20.reuse, 0x19, P0 ;  /* 0x000000191400780c */ /* 0x040fe40000764270 */
[C---:B------:R-:W-:Y:S02]  /*6890*/  ISETP.GT.AND P1, PT, R20.reuse, 0x20, P0 ;  /* 0x000000201400780c */ /* 0x040fe40000724270 */
        /* <DEDUP_REMOVED lines=18> */
[----:B------:R-:W-:Y:S01]  /*69c0*/  ISETP.GT.AND P2, PT, R20, 0x39, P0 ;  /* 0x000000391400780c */ /* 0x000fe20000744270 */
[----:B-1----:R-:W-:Y:S01]  /*69d0*/  IMAD.IADD R20, R185, 0x1, R22 ;  /* 0x00000001b9147824 */ /* 0x002fe200078e0216 */
[----:B------:R-:W-:-:S02]  /*69e0*/  ISETP.LT.OR P3, PT, R12, 0x32, P3 ;  /* 0x000000320c00780c */ /* 0x000fc40001f61670 */
[C---:B------:R-:W-:Y:S02]  /*69f0*/  ISETP.LT.OR P1, PT, R12.reuse, 0x39, P1 ;  /* 0x000000390c00780c */ /* 0x040fe40000f21670 */
[----:B------:R-:W-:Y:S02]  /*6a00*/  ISETP.LT.OR P2, PT, R12, 0x3a, P2 ;  /* 0x0000003a0c00780c */ /* 0x000fe40001741670 */
[----:B------:R-:W-:Y:S02]  /*6a10*/  IADD3 R12, R23, R22, RZ ;  /* 0x00000016170c7210 */ /* 0x000fe40007ffe0ff */
[----:B------:R-:W-:Y:S02]  /*6a20*/  FSEL R177, R177, -INF , !P3 ;  /* 0xff800000b1b17808 */ /* 0x000fe40005800000 */
[----:B------:R-:W-:Y:S02]  /*6a30*/  FSEL R180, R180, -INF , !P1 ;  /* 0xff800000b4b47808 */ /* 0x000fe40004800000 */
[----:B------:R-:W-:Y:S01]  /*6a40*/  FSEL R181, R181, -INF , !P2 ;  /* 0xff800000b5b57808 */ /* 0x000fe20005000000 */
[----:B------:R-:W-:Y:S06]  /*6a50*/  @!P5 BRA `(.L_x_1727) ;  /* 0x000000000060d947 */ /* 0x000fec0003800000 */
[----:B------:R-:W-:Y:S01]  /*6a60*/  IMAD.U32 R11, RZ, RZ, UR11 ;  /* 0x0000000bff0b7e24 */ /* 0x000fe2000f8e00ff */
[----:B------:R-:W-:Y:S03]  /*6a70*/  BSSY B0, `(.L_x_1728) ;  /* 0x0000012000007945 */ /* 0x000fe60003800000 */
        /* <DEDUP_REMOVED lines=12> */
.L_x_1729:
[----:B------:R-:W-:-:S04]  /*6b40*/  MOV R184, UR30 ;  /* 0x0000001e00b87c02 */ /* 0x000fc80008000f00 */
[----:B------:R-:W-:-:S13]  /*6b50*/  ISETP.NE.AND P1, PT, R184, 0x1, PT ;  /* 0x00000001b800780c */ /* 0x000fda0003f25270 */
[----:B------:R-:W1:Y:S02]  /*6b60*/  @P1 LDC.64 R22, c[0x0][0x9e8] ;  /* 0x00027a00ff161b82 */ /* 0x000e640000000a00 */
[----:B-1----:R-:W-:-:S05]  /*6b70*/  @P1 IMAD.HI.U32 R22, R11, R22, RZ ;  /* 0x000000160b161227 */ /* 0x002fca00078e00ff */
[----:B------:R-:W-:-:S07]  /*6b80*/  @P1 SHF.R.U32.HI R11, RZ, R23, R22 ;  /* 0x00000017ff0b1219 */ /* 0x000fce0000011616 */
.L_x_1730:
[----:B------:R-:W-:Y:S05]  /*6b90*/  BSYNC B0 ;  /* 0x0000000000007941 */ /* 0x000fea0003800000 */
.L_x_1728:
[----:B------:R-:W-:-:S04]  /*6ba0*/  IMAD R11, R11, R184, -UR15 ;  /* 0x8000000f0b0b7e24 */ /* 0x000fc8000f8e02b8 */
[----:B------:R-:W-:-:S05]  /*6bb0*/  IMAD.IADD R11, R11, 0x1, -R0 ;  /* 0x000000010b0b7824 */ /* 0x000fca00078e0a00 */
[----:B------:R-:W-:Y:S02]  /*6bc0*/  VIADDMNMX R12, R11, R184, R12, PT ;  /* 0x000000b80b0c7246 */ /* 0x000fe4000380010c */
[----:B------:R-:W-:-:S07]  /*6bd0*/  VIMNMX R20, R20, R11, !PT ;  /* 0x0000000b14147248 */ /* 0x000fce0007fe0100 */
.L_x_1727:
[----:B------:R-:W-:Y:S01]  /*6be0*/  FMNMX.FTZ R22, R152, R15, !PT ;  /* 0x0000000f98167209 */ /* 0x000fe20007810000 */
[----:B------:R-:W-:Y:S01]  /*6bf0*/  UMOV UR10, UR26 ;  /* 0x0000001a000a7c82 */ /* 0x000fe20008000000 */
[----:B------:R-:W-:Y:S02]  /*6c00*/  ISETP.GT.AND P1, PT, R20, 0x1, P0 ;  /* 0x000000011400780c */ /* 0x000fe40000724270 */
[----:B------:R-:W-:Y:S02]  /*6c10*/  FMNMX.FTZ R11, R153, R22, !PT ;  /* 0x00000016990b7209 */ /* 0x000fe40007810000 */
[----:B------:R-:W-:Y:S02]  /*6c20*/  ISETP.LT.OR P1, PT, R12, 0x2, P1 ;  /* 0x000000020c00780c */ /* 0x000fe40000f21670 */
[----:B------:R-:W-:Y:S02]  /*6c30*/  FMNMX.FTZ R22, R156, R11, !PT ;  /* 0x0000000b9c167209 */ /* 0x000fe40007810000 */
[----:B------:R-:W-:-:S02]  /*6c40*/  FSEL R155, R155, -INF , !P1 ;  /* 0xff8000009b9b7808 */ /* 0x000fc40004800000 */
[----:B------:R-:W-:Y:S02]  /*6c50*/  FMNMX.FTZ R11, R157, R22, !PT ;  /* 0x000000169d0b7209 */ /* 0x000fe40007810000 */
[----:B------:R-:W-:Y:S02]  /*6c60*/  ISETP.GT.AND P1, PT, R20, RZ, P0 ;  /* 0x000000ff1400720c */ /* 0x000fe40000724270 */
[----:B------:R-:W-:Y:S02]  /*6c70*/  FMNMX.FTZ R22, R160, R11, !PT ;  /* 0x0000000ba0167209 */ /* 0x000fe40007810000 */
[----:B------:R-:W-:Y:S02]  /*6c80*/  ISETP.GT.AND P3, PT, R20, 0x9, P0 ;  /* 0x000000091400780c */ /* 0x000fe40000764270 */
[----:B------:R-:W-:Y:S02]  /*6c90*/  FMNMX.FTZ R11, R161, R22, !PT ;  /* 0x00000016a10b7209 */ /* 0x000fe40007810000 */
[----:B------:R-:W-:-:S02]  /*6ca0*/  ISETP.LT.OR P1, PT, R12, 0x1, P1 ;  /* 0x000000010c00780c */ /* 0x000fc40000f21670 */
[----:B------:R-:W-:Y:S02]  /*6cb0*/  FMNMX.FTZ R22, R164, R11, !PT ;  /* 0x0000000ba4167209 */ /* 0x000fe40007810000 */
[----:B------:R-:W-:Y:S02]  /*6cc0*/  ISETP.GT.AND P2, PT, R20, 0x8, P0 ;  /* 0x000000081400780c */ /* 0x000fe40000744270 */
[----:B------:R-:W-:Y:S02]  /*6cd0*/  FMNMX.FTZ R11, R165, R22, !PT ;  /* 0x00000016a50b7209 */ /* 0x000fe40007810000 */
[----:B------:R-:W-:Y:S02]  /*6ce0*/  ISETP.LT.OR P3, PT, R12, 0xa, P3 ;  /* 0x0000000a0c00780c */ /* 0x000fe40001f61670 */
[----:B------:R-:W-:Y:S02]  /*6cf0*/  FMNMX.FTZ R22, R168, R11, !PT ;  /* 0x0000000ba8167209 */ /* 0x000fe40007810000 */
[----:B------:R-:W-:-:S02]  /*6d00*/  ISETP.LT.OR P2, PT, R12, 0x9, P2 ;  /* 0x000000090c00780c */ /* 0x000fc40001741670 */
[----:B------:R-:W-:Y:S02]  /*6d10*/  FMNMX.FTZ R11, R169, R22, !PT ;  /* 0x00000016a90b7209 */ /* 0x000fe40007810000 */
[----:B------:R-:W-:Y:S02]  /*6d20*/  FSEL R159, R159, -INF , !P3 ;  /* 0xff8000009f9f7808 */ /* 0x000fe40005800000 */
[----:B------:R-:W-:Y:S02]  /*6d30*/  FMNMX.FTZ R22, R172, R11, !PT ;  /* 0x0000000bac167209 */ /* 0x000fe40007810000 */
[----:B------:R-:W-:Y:S02]  /*6d40*/  ISETP.GT.AND P3, PT, R20, 0x11, P0 ;  /* 0x000000111400780c */ /* 0x000fe40000764270 */
[----:B------:R-:W-:Y:S02]  /*6d50*/  FMNMX.FTZ R11, R173, R22, !PT ;  /* 0x00000016ad0b7209 */ /* 0x000fe40007810000 */
[----:B------:R-:W-:-:S02]  /*6d60*/  FSEL R158, R158, -INF , !P2 ;  /* 0xff8000009e9e7808 */ /* 0x000fc40005000000 */
        /* <DEDUP_REMOVED lines=8> */
[----:B------:R-:W-:Y:S01]  /*6df0*/  ISETP.GT.AND P3, PT, R20, 0x20, P0 ;  /* 0x000000201400780c */ /* 0x000fe20000764270 */
[----:B------:R-:W1:Y:S01]  /*6e00*/  SHFL.BFLY PT, R11, R22, 0x2, 0x1f ;  /* 0x0c401f00160b7f89 */ /* 0x000e6200000e0000 */
[----:B------:R-:W-:Y:S02]  /*6e10*/  FSEL R162, R162, -INF , !P2 ;  /* 0xff800000a2a27808 */ /* 0x000fe40005000000 */
[----:B------:R-:W-:Y:S02]  /*6e20*/  ISETP.LT.OR P3, PT, R12, 0x21, P3 ;  /* 0x000000210c00780c */ /* 0x000fe40001f61670 */
[----:B------:R-:W-:-:S02]  /*6e30*/  ISETP.GT.AND P2, PT, R20, 0x19, P0 ;  /* 0x000000191400780c */ /* 0x000fc40000744270 */
[----:B------:R-:W-:Y:S02]  /*6e40*/  FSEL R170, R170, -INF , !P3 ;  /* 0xff800000aaaa7808 */ /* 0x000fe40005800000 */
[----:B------:R-:W-:-:S04]  /*6e50*/  ISETP.LT.OR P2, PT, R12, 0x1a, P2 ;  /* 0x0000001a0c00780c */ /* 0x000fc80001741670 */
[----:B------:R-:W-:Y:S02]  /*6e60*/  FSEL R167, R167, -INF , !P2 ;  /* 0xff800000a7a77808 */ /* 0x000fe40005000000 */
[----:B------:R-:W-:-:S04]  /*6e70*/  ISETP.GT.AND P2, PT, R20, 0x28, P0 ;  /* 0x000000281400780c */ /* 0x000fc80000744270 */
[----:B------:R-:W-:-:S04]  /*6e80*/  ISETP.LT.OR P2, PT, R12, 0x29, P2 ;  /* 0x000000290c00780c */ /* 0x000fc80001741670 */
[----:B------:R-:W-:Y:S02]  /*6e90*/  FSEL R174, R174, -INF , !P2 ;  /* 0xff800000aeae7808 */ /* 0x000fe40005000000 */
[----:B-1----:R-:W-:Y:S02]  /*6ea0*/  FMNMX.FTZ R21, R22, R11, !PT ;  /* 0x0000000b16157209 */ /* 0x002fe40007810000 */
[----:B------:R-:W-:-:S03]  /*6eb0*/  ISETP.GT.AND P2, PT, R20, 0x30, P0 ;  /* 0x000000301400780c */ /* 0x000fc60000744270 */
[----:B------:R-:W1:Y:S01]  /*6ec0*/  SHFL.BFLY PT, R184, R21, 0x1, 0x1f ;  /* 0x0c201f0015b87f89 */ /* 0x000e6200000e0000 */
[----:B------:R-:W-:-:S04]  /*6ed0*/  ISETP.LT.OR P2, PT, R12, 0x31, P2 ;  /* 0x000000310c00780c */ /* 0x000fc80001741670 */
[----:B------:R-:W-:Y:S02]  /*6ee0*/  FSEL R178, R178, -INF , !P2 ;  /* 0xff800000b2b27808 */ /* 0x000fe40005000000 */
[----:B------:R-:W-:-:S04]  /*6ef0*/  ISETP.GT.AND P2, PT, R20, 0x38, P0 ;  /* 0x000000381400780c */ /* 0x000fc80000744270 */
[----:B------:R-:W-:-:S04]  /*6f00*/  ISETP.LT.OR P2, PT, R12, 0x39, P2 ;  /* 0x000000390c00780c */ /* 0x000fc80001741670 */
[----:B------:R-:W-:Y:S02]  /*6f10*/  FSEL R182, R182, -INF , !P2 ;  /* 0xff800000b6b67808 */ /* 0x000fe40005000000 */
[----:B-1----:R-:W-:Y:S02]  /*6f20*/  FMNMX.FTZ R11, R21, R184, !PT ;  /* 0x000000b8150b7209 */ /* 0x002fe40007810000 */
[----:B------:R-:W-:Y:S02]  /*6f30*/  FSEL R21, R154, -INF , !P1 ;  /* 0xff8000009a157808 */ /* 0x000fe40004800000 */
[----:B------:R-:W-:Y:S01]  /*6f40*/  ISETP.GT.AND P1, PT, R20, 0x18, P0 ;  /* 0x000000181400780c */ /* 0x000fe20000724270 */
[----:B------:R-:W-:Y:S01]  /*6f50*/  FMUL.FTZ R154, R11, UR10 ;  /* 0x0000000a0b9a7c20 */ /* 0x000fe20008410000 */
[----:B------:R-:W-:Y:S02]  /*6f60*/  FMNMX.FTZ R22, R21, R14, !PT ;  /* 0x0000000e15167209 */ /* 0x000fe40007810000 */
[----:B------:R-:W-:-:S02]  /*6f70*/  ISETP.LT.OR P1, PT, R12, 0x19, P1 ;  /* 0x000000190c00780c */ /* 0x000fc40000f21670 */
[----:B------:R-:W-:Y:S02]  /*6f80*/  FMNMX.FTZ R23, R155, R22, !PT ;  /* 0x000000169b177209 */ /* 0x000fe40007810000 */
[----:B------:R-:W-:Y:S02]  /*6f90*/  FSETP.NEU.FTZ.AND P3, PT, R11, -INF , PT ;  /* 0xff8000000b00780b */ /* 0x000fe40003f7d000 */
[----:B------:R-:W-:Y:S02]  /*6fa0*/  FMNMX.FTZ R22, R158, R23, !PT ;  /* 0x000000179e167209 */ /* 0x000fe40007810000 */
[----:B------:R-:W-:Y:S02]  /*6fb0*/  FSEL R166, R166, -INF , !P1 ;  /* 0xff800000a6a67808 */ /* 0x000fe40004800000 */
[----:B------:R-:W-:Y:S02]  /*6fc0*/  FMNMX.FTZ R23, R159, R22, !PT ;  /* 0x000000169f177209 */ /* 0x000fe40007810000 */
[----:B------:R-:W-:-:S02]  /*6fd0*/  ISETP.GT.AND P1, PT, R20, 0x21, P0 ;  /* 0x000000211400780c */ /* 0x000fc40000724270 */
[----:B------:R-:W-:Y:S02]  /*6fe0*/  FMNMX.FTZ R22, R162, R23, !PT ;  /* 0x00000017a2167209 */ /* 0x000fe40007810000 */
[----:B------:R-:W-:Y:S02]  /*6ff0*/  ISETP.LT.OR P1, PT, R12, 0x22, P1 ;  /* 0x000000220c00780c */ /* 0x000fe40000f21670 */
[----:B------:R-:W-:Y:S02]  /*7000*/  FMNMX.FTZ R23, R163, R22, !PT ;  /* 0x00000016a3177209 */ /* 0x000fe40007810000 */
[----:B------:R-:W-:Y:S02]  /*7010*/  FSEL R22, R154, RZ, P3 ;  /* 0x000000ff9a167208 */ /* 0x000fe40001800000 */
[----:B------:R-:W-:Y:S02]  /*7020*/  FMNMX.FTZ R154, R166, R23, !PT ;  /* 0x00000017a69a7209 */ /* 0x000fe40007810000 */
[----:B------:R-:W-:Y:S01]  /*7030*/  FSEL R171, R171, -INF , !P1 ;  /* 0xff800000abab7808 */ /* 0x000fe20004800000 */
[--C-:B------:R-:W-:Y:S01]  /*7040*/  FFMA.FTZ R184, R160, UR10, -R22.reuse ;  /* 0x0000000aa0b87c23 */ /* 0x100fe20008010816 */
[----:B------:R-:W-:Y:S01]  /*7050*/  FMNMX.FTZ R23, R167, R154, !PT ;  /* 0x0000009aa7177209 */ /* 0x000fe20007810000 */
[--C-:B------:R-:W-:Y:S01]  /*7060*/  FFMA.FTZ R160, R168, UR10, -R22.reuse ;  /* 0x0000000aa8a07c23 */ /* 0x100fe20008010816 */
[----:B------:R-:W-:Y:S01]  /*7070*/  ISETP.GT.AND P1, PT, R20, 0x29, P0 ;  /* 0x000000291400780c */ /* 0x000fe20000724270 */
[--C-:B------:R-:W-:Y:S01]  /*7080*/  FFMA.FTZ R152, R152, UR10, -R22.reuse ;  /* 0x0000000a98987c23 */ /* 0x100fe20008010816 */
[----:B------:R-:W-:Y:S01]  /*7090*/  FMNMX.FTZ R154, R170, R23, !PT ;  /* 0x00000017aa9a7209 */ /* 0x000fe20007810000 */
[--C-:B------:R-:W-:Y:S01]  /*70a0*/  FFMA.FTZ R23, R153, UR10, -R22.reuse ;  /* 0x0000000a99177c23 */ /* 0x100fe20008010816 */
[----:B------:R-:W-:Y:S01]  /*70b0*/  ISETP.LT.OR P1, PT, R12, 0x2a, P1 ;  /* 0x0000002a0c00780c */ /* 0x000fe20000f21670 */
[--C-:B------:R-:W-:Y:S01]  /*70c0*/  FFMA.FTZ R156, R156, UR10, -R22.reuse ;  /* 0x0000000a9c9c7c23 */ /* 0x100fe20008010816 */
[----:B------:R-:W-:Y:S01]  /*70d0*/  FMNMX.FTZ R153, R171, R154, !PT ;  /* 0x0000009aab997209 */ /* 0x000fe20007810000 */
[----:B------:R-:W-:Y:S01]  /*70e0*/  MUFU.EX2 R152, R152 ;  /* 0x0000009800987308 */ /* 0x000fe20000000800 */
[----:B------:R-:W-:Y:S01]  /*70f0*/  FSEL R175, R175, -INF , !P1 ;  /* 0xff800000afaf7808 */ /* 0x000fe20004800000 */
[----:B------:R-:W-:Y:S01]  /*7100*/  FFMA.FTZ R181, R181, UR10, -R22 ;  /* 0x0000000ab5b57c23 */ /* 0x000fe20008010816 */
[----:B------:R-:W-:-:S02]  /*7110*/  ISETP.GT.AND P1, PT, R20, 0x31, P0 ;  /* 0x000000311400780c */ /* 0x000fc40000724270 */
[----:B------:R-:W-:Y:S02]  /*7120*/  FMNMX.FTZ R154, R174, R153, !PT ;  /* 0x00000099ae9a7209 */ /* 0x000fe40007810000 */
[----:B------:R-:W-:Y:S01]  /*7130*/  ISETP.LT.OR P1, PT, R12, 0x32, P1 ;  /* 0x000000320c00780c */ /* 0x000fe20000f21670 */
[----:B------:R-:W-:Y:S01]  /*7140*/  MUFU.EX2 R23, R23 ;  /* 0x0000001700177308 */ /* 0x000fe20000000800 */
[----:B------:R-:W-:Y:S02]  /*7150*/  FMNMX.FTZ R153, R175, R154, !PT ;  /* 0x0000009aaf997209 */ /* 0x000fe40007810000 */
[----:B------:R-:W-:Y:S02]  /*7160*/  ISETP.GT.AND P0, PT, R20, 0x39, P0 ;  /* 0x000000391400780c */ /* 0x000fe40000704270 */
[----:B------:R-:W-:Y:S02]  /*7170*/  FSEL R179, R179, -INF , !P1 ;  /* 0xff800000b3b37808 */ /* 0x000fe40004800000 */
[----:B------:R-:W-:Y:S01]  /*7180*/  FMNMX.FTZ R20, R178, R153, !PT ;  /* 0x00000099b2147209 */ /* 0x000fe20007810000 */
[--C-:B------:R-:W-:Y:S01]  /*7190*/  FFMA.FTZ R153, R157, UR10, -R22.reuse ;  /* 0x0000000a9d997c23 */ /* 0x100fe20008010816 */
[----:B------:R-:W-:Y:S01]  /*71a0*/  ISETP.LT.OR P0, PT, R12, 0x3a, P0 ;  /* 0x0000003a0c00780c */ /* 0x000fe20000701670 */
[----:B------:R-:W-:Y:S01]  /*71b0*/  MUFU.EX2 R154, R156 ;  /* 0x0000009c009a7308 */ /* 0x000fe20000000800 */
[----:B------:R-:W-:Y:S01]  /*71c0*/  FMNMX.FTZ R157, R179, R20, !PT ;  /* 0x00000014b39d7209 */ /* 0x000fe20007810000 */
[--C-:B------:R-:W-:Y:S01]  /*71d0*/  FFMA.FTZ R20, R164, UR10, -R22.reuse ;  /* 0x0000000aa4147c23 */ /* 0x100fe20008010816 */
[----:B------:R-:W-:Y:S01]  /*71e0*/  FSEL R183, R183, -INF , !P0 ;  /* 0xff800000b7b77808 */ /* 0x000fe20004000000 */
[--C-:B------:R-:W-:Y:S01]  /*71f0*/  FFMA.FTZ R164, R172, UR10, -R22.reuse ;  /* 0x0000000aaca47c23 */ /* 0x100fe20008010816 */
[----:B------:R-:W-:Y:S01]  /*7200*/  FMNMX.FTZ R12, R182, R157, !PT ;  /* 0x0000009db60c7209 */ /* 0x000fe20007810000 */
[--C-:B------:R-:W-:Y:S01]  /*7210*/  FFMA.FTZ R157, R161, UR10, -R22.reuse ;  /* 0x0000000aa19d7c23 */ /* 0x100fe20008010816 */
[----:B------:R-:W-:Y:S01]  /*7220*/  FSEL R168, R11, RZ, P3 ;  /* 0x000000ff0ba87208 */ /* 0x000fe20001800000 */
[----:B------:R-:W-:Y:S01]  /*7230*/  MUFU.EX2 R153, R153 ;  /* 0x0000009900997308 */ /* 0x000fe20000000800 */
[----:B------:R-:W-:Y:S01]  /*7240*/  FMNMX.FTZ R12, R183, R12, !PT ;  /* 0x0000000cb70c7209 */ /* 0x000fe20007810000 */
[--C-:B------:R-:W-:Y:S01]  /*7250*/  FFMA.FTZ R161, R165, UR10, -R22.reuse ;  /* 0x0000000aa5a17c23 */ /* 0x100fe20008010816 */
[--C-:B------:R-:W-:Y:S01]  /*7260*/  FFMA.FTZ R165, R169, UR10, -R22.reuse ;  /* 0x0000000aa9a57c23 */ /* 0x100fe20008010816 */
[----:B------:R-:W-:Y:S01]  /*7270*/  FADD.FTZ R168, -R168, R15 ;  /* 0x0000000fa8a87221 */ /* 0x000fe20000010100 */
[--C-:B------:R-:W-:Y:S01]  /*7280*/  FFMA.FTZ R169, R173, UR10, -R22.reuse ;  /* 0x0000000aada97c23 */ /* 0x100fe20008010816 */
[----:B------:R-:W1:Y:S01]  /*7290*/  SHFL.BFLY PT, R185, R12, 0x2, 0x1f ;  /* 0x0c401f000cb97f89 */ /* 0x000e6200000e0000 */
[--C-:B------:R-:W-:Y:S01]  /*72a0*/  FFMA.FTZ R173, R177, UR10, -R22.reuse ;  /* 0x0000000ab1ad7c23 */ /* 0x100fe20008010816 */
[----:B------:R-:W-:Y:S01]  /*72b0*/  FMUL.FTZ R15, R168, UR10 ;  /* 0x0000000aa80f7c20 */ /* 0x000fe20008410000 */
[----:B------:R-:W-:Y:S01]  /*72c0*/  MUFU.EX2 R156, R184 ;  /* 0x000000b8009c7308 */ /* 0x000fe20000000800 */
[--C-:B------:R-:W-:Y:S01]  /*72d0*/  FFMA.FTZ R168, R176, UR10, -R22.reuse ;  /* 0x0000000ab0a87c23 */ /* 0x100fe20008010816 */
[----:B------:R-:W-:Y:S01]  /*72e0*/  FFMA.FTZ R172, R180, UR10, -R22 ;  /* 0x0000000ab4ac7c23 */ /* 0x000fe20008010816 */
[----:B------:R-:W-:-:S05]  /*72f0*/  ISETP.NE.AND P0, PT, R10, RZ, PT ;  /* 0x000000ff0a00720c */ /* 0x000fca0003f05270 */
[----:B------:R-:W2:Y:S08]  /*7300*/  MUFU.EX2 R15, R15 ;  /* 0x0000000f000f7308 */ /* 0x000eb00000000800 */
[----:B------:R-:W3:Y:S01]  /*7310*/  MUFU.EX2 R157, R157 ;  /* 0x0000009d009d7308 */ /* 0x000ee20000000800 */
[----:B-1----:R-:W-:-:S07]  /*7320*/  FMNMX.FTZ R185, R12, R185, !PT ;  /* 0x000000b90cb97209 */ /* 0x002fce0007810000 */
[----:B------:R-:W1:Y:S01]  /*7330*/  MUFU.EX2 R20, R20 ;  /* 0x0000001400147308 */ /* 0x000e620000000800 */
[----:B--2---:R-:W-:Y:S01]  /*7340*/  FFMA.FTZ R22, R15, R3, R152 ;  /* 0x000000030f167223 */ /* 0x004fe20000010098 */
[----:B------:R-:W2:Y:S01]  /*7350*/  SHFL.BFLY PT, R12, R185, 0x1, 0x1f ;  /* 0x0c201f00b90c7f89 */ /* 0x000ea200000e0000 */
[C---:B------:R-:W-:Y:S01]  /*7360*/  F2FP.F16.F32.PACK_AB R152, R23.reuse, R152 ;  /* 0x000000981798723e */ /* 0x040fe200000000ff */
[-C--:B------:R-:W-:Y:S01]  /*7370*/  FMUL.FTZ R24, R24, R15.reuse ;  /* 0x0000000f18187220 */ /* 0x080fe20000410000 */
[----:B------:R-:W-:Y:S01]  /*7380*/  FADD.FTZ R177, R23, R22 ;  /* 0x0000001617b17221 */ /* 0x000fe20000010000 */
[-C--:B------:R-:W-:Y:S01]  /*7390*/  FMUL.FTZ R25, R25, R15.reuse ;  /* 0x0000000f19197220 */ /* 0x080fe20000410000 */
[-C--:B------:R-:W-:Y:S01]  /*73a0*/  FMUL.FTZ R28, R28, R15.reuse ;  /* 0x0000000f1c1c7220 */ /* 0x080fe20000410000 */
[----:B------:R-:W4:Y:S01]  /*73b0*/  MUFU.EX2 R161, R161 ;  /* 0x000000a100a17308 */ /* 0x000f220000000800 */
[----:B------:R-:W-:Y:S01]  /*73c0*/  FADD.FTZ R22, R154, R177 ;  /* 0x000000b19a167221 */ /* 0x000fe20000010000 */
[----:B------:R-:W-:Y:S01]  /*73d0*/  F2FP.F16.F32.PACK_AB R154, R153, R154 ;  /* 0x0000009a999a723e */ /* 0x000fe200000000ff */
[-C--:B------:R-:W-:Y:S01]  /*73e0*/  FMUL.FTZ R29, R29, R15.reuse ;  /* 0x0000000f1d1d7220 */ /* 0x080fe20000410000 */
[----:B------:R-:W-:Y:S01]  /*73f0*/  FMUL.FTZ R32, R32, R15 ;  /* 0x0000000f20207220 */ /* 0x000fe20000410000 */
[----:B------:R-:W-:Y:S01]  /*7400*/  FADD.FTZ R177, R153, R22 ;  /* 0x0000001699b17221 */ /* 0x000fe20000010000 */
[----:B------:R-:W-:-:S02]  /*7410*/  IMAD.U32 R22, RZ, RZ, UR6 ;  /* 0x00000006ff167e24 */ /* 0x000fc4000f8e00ff */
[-C--:B------:R-:W-:Y:S01]  /*7420*/  FMUL.FTZ R33, R33, R15.reuse ;  /* 0x0000000f21217220 */ /* 0x080fe20000410000 */
[----:B------:R-:W5:Y:S01]  /*7430*/  MUFU.EX2 R160, R160 ;  /* 0x000000a000a07308 */ /* 0x000f620000000800 */
[----:B------:R-:W-:Y:S01]  /*7440*/  FADD.FTZ R180, R156, R177 ;  /* 0x000000b19cb47221 */ /* 0x000fe20000010000 */
[----:B------:R-:W-:Y:S01]  /*7450*/  @!P0 IMAD R22, R22, 0x40, R9 ;  /* 0x0000004016168824 */ /* 0x000fe200078e0209 */
[----:B---3--:R-:W-:Y:S01]  /*7460*/  F2FP.F16.F32.PACK_AB R156, R157, R156 ;  /* 0x0000009c9d9c723e */ /* 0x008fe200000000ff */
[-C--:B------:R-:W-:Y:S01]  /*7470*/  FMUL.FTZ R36, R36, R15.reuse ;  /* 0x0000000f24247220 */ /* 0x080fe20000410000 */
[-C--:B------:R-:W-:Y:S01]  /*7480*/  FMUL.FTZ R37, R37, R15.reuse ;  /* 0x0000000f25257220 */ /* 0x080fe20000410000 */
[-C--:B------:R-:W-:Y:S01]  /*7490*/  FMUL.FTZ R40, R40, R15.reuse ;  /* 0x0000000f28287220 */ /* 0x080fe20000410000 */
[-C--:B------:R-:W-:Y:S01]  /*74a0*/  FMUL.FTZ R41, R41, R15.reuse ;  /* 0x0000000f29297220 */ /* 0x080fe20000410000 */
[----:B------:R-:W3:Y:S01]  /*74b0*/  MUFU.EX2 R165, R165 ;  /* 0x000000a500a57308 */ /* 0x000ee20000000800 */
[-C--:B------:R-:W-:Y:S01]  /*74c0*/  FMUL.FTZ R44, R44, R15.reuse ;  /* 0x0000000f2c2c7220 */ /* 0x080fe20000410000 */
[----:B--2---:R-:W-:Y:S01]  /*74d0*/  FMNMX.FTZ R12, R185, R12, !PT ;  /* 0x0000000cb90c7209 */ /* 0x004fe20007810000 */
[----:B------:R-:W-:Y:S01]  /*74e0*/  FADD.FTZ R185, R157, R180 ;  /* 0x000000b49db97221 */ /* 0x000fe20000010000 */
[-C--:B------:R-:W-:Y:S01]  /*74f0*/  FMUL.FTZ R45, R45, R15.reuse ;  /* 0x0000000f2d2d7220 */ /* 0x080fe20000410000 */
[-C--:B------:R-:W-:Y:S01]  /*7500*/  FMUL.FTZ R48, R48, R15.reuse ;  /* 0x0000000f30307220 */ /* 0x080fe20000410000 */
[C---:B------:R-:W-:Y:S01]  /*7510*/  FSETP.NEU.FTZ.AND P1, PT, R12.reuse, -INF , PT ;  /* 0xff8000000c00780b */ /* 0x040fe20003f3d000 */
[----:B------:R-:W-:Y:S01]  /*7520*/  FMUL.FTZ R3, R12, UR10 ;  /* 0x0000000a0c037c20 */ /* 0x000fe20008410000 */
[----:B------:R-:W2:Y:S01]  /*7530*/  MUFU.EX2 R164, R164 ;  /* 0x000000a400a47308 */ /* 0x000ea20000000800 */
[-C--:B------:R-:W-:Y:S01]  /*7540*/  FMUL.FTZ R49, R49, R15.reuse ;  /* 0x0000000f31317220 */ /* 0x080fe20000410000 */
[-C--:B------:R-:W-:Y:S01]  /*7550*/  FMUL.FTZ R52, R52, R15.reuse ;  /* 0x0000000f34347220 */ /* 0x080fe20000410000 */
[-C--:B------:R-:W-:Y:S01]  /*7560*/  FMUL.FTZ R53, R53, R15.reuse ;  /* 0x0000000f35357220 */ /* 0x080fe20000410000 */
[----:B------:R-:W-:Y:S01]  /*7570*/  FSEL R176, R3, RZ, P1 ;  /* 0x000000ff03b07208 */ /* 0x000fe20000800000 */
[-C--:B------:R-:W-:Y:S01]  /*7580*/  FMUL.FTZ R56, R56, R15.reuse ;  /* 0x0000000f38387220 */ /* 0x080fe20000410000 */
[----:B------:R-:W-:Y:S01]  /*7590*/  FSEL R3, R12, RZ, P1 ;  /* 0x000000ff0c037208 */ /* 0x000fe20000800000 */
[-C--:B------:R-:W-:Y:S01]  /*75a0*/  FMUL.FTZ R57, R57, R15.reuse ;  /* 0x0000000f39397220 */ /* 0x080fe20000410000 */
[----:B------:R-:W0:Y:S01]  /*75b0*/  MUFU.EX2 R169, R169 ;  /* 0x000000a900a97308 */ /* 0x000e220000000800 */
[--C-:B------:R-:W-:Y:S01]  /*75c0*/  FFMA.FTZ R177, R155, UR10, -R176.reuse ;  /* 0x0000000a9bb17c23 */ /* 0x100fe200080108b0 */
[----:B------:R-:W-:Y:S01]  /*75d0*/  @!P0 LEA R155, R22, UR40, 0x2 ;  /* 0x00000028169b8c11 */ /* 0x000fe2000f8e10ff */
[----:B-1----:R-:W-:Y:S01]  /*75e0*/  FADD.FTZ R22, R20, R185 ;  /* 0x000000b914167221 */ /* 0x002fe20000010000 */
[--C-:B------:R-:W-:Y:S01]  /*75f0*/  FFMA.FTZ R180, R159, UR10, -R176.reuse ;  /* 0x0000000a9fb47c23 */ /* 0x100fe200080108b0 */
[----:B------:R-:W-:Y:S01]  /*7600*/  FFMA.FTZ R184, R162, UR10, -R176 ;  /* 0x0000000aa2b87c23 */ /* 0x000fe200080108b0 */
[----:B------:R-:W-:Y:S01]  /*7610*/  FADD.FTZ R3, -R3, R14 ;  /* 0x0000000e03037221 */ /* 0x000fe20000010100 */
[----:B----4-:R-:W-:Y:S01]  /*7620*/  FADD.FTZ R159, R161, R22 ;  /* 0x00000016a19f7221 */ /* 0x010fe20000010000 */
[----:B------:R-:W-:Y:S01]  /*7630*/  MUFU.EX2 R168, R168 ;  /* 0x000000a800a87308 */ /* 0x000fe20000000800 */
[--C-:B------:R-:W-:Y:S01]  /*7640*/  FFMA.FTZ R21, R21, UR10, -R176.reuse ;  /* 0x0000000a15157c23 */ /* 0x100fe200080108b0 */
[----:B------:R-:W-:Y:S01]  /*7650*/  FMUL.FTZ R3, R3, UR10 ;  /* 0x0000000a03037c20 */ /* 0x000fe20008410000 */
[----:B-----5:R-:W-:Y:S01]  /*7660*/  FADD.FTZ R162, R160, R159 ;  /* 0x0000009fa0a27221 */ /* 0x020fe20000010000 */
        /* <DEDUP_REMOVED lines=10> */
[----:B---3--:R-:W-:Y:S01]  /*7710*/  F2FP.F16.F32.PACK_AB R160, R165, R160 ;  /* 0x000000a0a5a0723e */ /* 0x008fe200000000ff */
[--C-:B------:R-:W-:Y:S01]  /*7720*/  FFMA.FTZ R179, R179, UR10, -R176.reuse ;  /* 0x0000000ab3b37c23 */ /* 0x100fe200080108b0 */
[----:B------:R1:W-:Y:S01]  /*7730*/  MUFU.EX2 R14, R177 ;  /* 0x000000b1000e7308 */ /* 0x0003e20000000800 */
[--C-:B------:R-:W-:Y:S01]  /*7740*/  FFMA.FTZ R182, R182, UR10, -R176.reuse ;  /* 0x0000000ab6b67c23 */ /* 0x100fe200080108b0 */
[----:B------:R-:W-:Y:S01]  /*7750*/  FFMA.FTZ R176, R183, UR10, -R176 ;  /* 0x0000000ab7b07c23 */ /* 0x000fe200080108b0 */
[----:B------:R-:W-:Y:S01]  /*7760*/  @!P0 STS [R155+0x28800], R15 ;  /* 0x0288000f9b008388 */ /* 0x000fe20000000800 */
[-C--:B------:R-:W-:Y:S01]  /*7770*/  FMUL.FTZ R60, R60, R15.reuse ;  /* 0x0000000f3c3c7220 */ /* 0x080fe20000410000 */
[-C--:B------:R-:W-:Y:S01]  /*7780*/  FMUL.FTZ R61, R61, R15.reuse ;  /* 0x0000000f3d3d7220 */ /* 0x080fe20000410000 */
[-C--:B------:R-:W-:Y:S01]  /*7790*/  FMUL.FTZ R64, R64, R15.reuse ;  /* 0x0000000f40407220 */ /* 0x080fe20000410000 */
[-C--:B------:R-:W-:Y:S01]  /*77a0*/  FMUL.FTZ R65, R65, R15.reuse ;  /* 0x0000000f41417220 */ /* 0x080fe20000410000 */
[----:B------:R-:W-:Y:S01]  /*77b0*/  MUFU.EX2 R172, R172 ;  /* 0x000000ac00ac7308 */ /* 0x000fe20000000800 */
[----:B-1----:R-:W-:Y:S01]  /*77c0*/  FADD.FTZ R177, R165, R162 ;  /* 0x000000a2a5b17221 */ /* 0x002fe20000010000 */
[-C--:B------:R-:W-:Y:S01]  /*77d0*/  FMUL.FTZ R68, R68, R15.reuse ;  /* 0x0000000f44447220 */ /* 0x080fe20000410000 */
[-C--:B------:R-:W-:Y:S01]  /*77e0*/  FMUL.FTZ R69, R69, R15.reuse ;  /* 0x0000000f45457220 */ /* 0x080fe20000410000 */
[-C--:B------:R-:W-:Y:S01]  /*77f0*/  FMUL.FTZ R72, R72, R15.reuse ;  /* 0x0000000f48487220 */ /* 0x080fe20000410000 */
[----:B--2---:R-:W-:Y:S01]  /*7800*/  FADD.FTZ R162, R164, R177 ;  /* 0x000000b1a4a27221 */ /* 0x004fe20000010000 */
        /* <DEDUP_REMOVED lines=10> */
[----:B------:R0:W2:Y:S01]  /*78b0*/  MUFU.EX2 R22, R3 ;  /* 0x0000000300167308 */ /* 0x0000a20000000800 */
[-C--:B------:R-:W-:Y:S01]  /*78c0*/  FMUL.FTZ R92, R92, R15.reuse ;  /* 0x0000000f5c5c7220 */ /* 0x080fe20000410000 */
[-C--:B------:R-:W-:Y:S01]  /*78d0*/  FMUL.FTZ R93, R93, R15.reuse ;  /* 0x0000000f5d5d7220 */ /* 0x080fe20000410000 */
[-C--:B------:R-:W-:Y:S01]  /*78e0*/  FMUL.FTZ R96, R96, R15.reuse ;  /* 0x0000000f60607220 */ /* 0x080fe20000410000 */
[-C--:B------:R-:W-:Y:S01]  /*78f0*/  FMUL.FTZ R97, R97, R15.reuse ;  /* 0x0000000f61617220 */ /* 0x080fe20000410000 */
[-C--:B------:R-:W-:Y:S01]  /*7900*/  FMUL.FTZ R100, R100, R15.reuse ;  /* 0x0000000f64647220 */ /* 0x080fe20000410000 */
[-C--:B------:R-:W-:Y:S01]  /*7910*/  FMUL.FTZ R101, R101, R15.reuse ;  /* 0x0000000f65657220 */ /* 0x080fe20000410000 */
[----:B------:R-:W-:Y:S01]  /*7920*/  FMUL.FTZ R104, R104, R15 ;  /* 0x0000000f68687220 */ /* 0x000fe20000410000 */
[----:B------:R-:W3:Y:S01]  /*7930*/  MUFU.EX2 R181, R181 ;  /* 0x000000b500b57308 */ /* 0x000ee20000000800 */
[----:B0-----:R-:W-:Y:S01]  /*7940*/  FADD.FTZ R3, R169, R162 ;  /* 0x000000a2a9037221 */ /* 0x001fe20000010000 */
[----:B-1----:R-:W-:Y:S01]  /*7950*/  F2FP.F16.F32.PACK_AB R153, R14, R21 ;  /* 0x000000150e99723e */ /* 0x002fe200000000ff */
[-C--:B------:R-:W-:Y:S01]  /*7960*/  FMUL.FTZ R105, R105, R15.reuse ;  /* 0x0000000f69697220 */ /* 0x080fe20000410000 */
[-C--:B------:R-:W-:Y:S01]  /*7970*/  FMUL.FTZ R108, R108, R15.reuse ;  /* 0x0000000f6c6c7220 */ /* 0x080fe20000410000 */
[----:B------:R-:W-:Y:S01]  /*7980*/  FADD.FTZ R162, R168, R3 ;  /* 0x00000003a8a27221 */ /* 0x000fe20000010000 */
[-C--:B------:R-:W-:Y:S01]  /*7990*/  FMUL.FTZ R109, R109, R15.reuse ;  /* 0x0000000f6d6d7220 */ /* 0x080fe20000410000 */
[-C--:B------:R-:W-:Y:S01]  /*79a0*/  FMUL.FTZ R112, R112, R15.reuse ;  /* 0x0000000f70707220 */ /* 0x080fe20000410000 */
[----:B------:R0:W1:Y:S01]  /*79b0*/  MUFU.EX2 R159, R158 ;  /* 0x0000009e009f7308 */ /* 0x0000620000000800 */
[----:B------:R-:W-:Y:S01]  /*79c0*/  FADD.FTZ R3, R173, R162 ;  /* 0x000000a2ad037221 */ /* 0x000fe20000010000 */
[----:B--2---:R-:W-:Y:S01]  /*79d0*/  FFMA.FTZ R23, R22, R4, R21 ;  /* 0x0000000416177223 */ /* 0x004fe20000010015 */
[----:B------:R-:W-:Y:S01]  /*79e0*/  F2FP.F16.F32.PACK_AB R162, R169, R164 ;  /* 0x000000a4a9a2723e */ /* 0x000fe200000000ff */
[----:B------:R2:W-:Y:S01]  /*79f0*/  @!P0 STS [R155+0x28820], R22 ;  /* 0x028820169b008388 */ /* 0x0005e20000000800 */
[----:B------:R-:W-:Y:S01]  /*7a00*/  F2FP.F16.F32.PACK_AB R164, R173, R168 ;  /* 0x000000a8ada4723e */ /* 0x000fe200000000ff */
[----:B------:R-:W-:Y:S01]  /*7a10*/  FADD.FTZ R4, R14, R23 ;  /* 0x000000170e047221 */ /* 0x000fe20000010000 */
[-C--:B------:R-:W-:Y:S01]  /*7a20*/  FMUL.FTZ R113, R113, R15.reuse ;  /* 0x0000000f71717220 */ /* 0x080fe20000410000 */
[----:B------:R-:W2:Y:S01]  /*7a30*/  MUFU.EX2 R180, R180 ;  /* 0x000000b400b47308 */ /* 0x000ea20000000800 */
[----:B0-----:R-:W-:Y:S01]  /*7a40*/  F2FP.F16.F32.PACK_AB R158, R161, R20 ;  /* 0x00000014a19e723e */ /* 0x001fe200000000ff */
[----:B------:R-:W-:Y:S01]  /*7a50*/  FADD.FTZ R20, R172, R3 ;  /* 0x00000003ac147221 */ /* 0x000fe20000010000 */
[----:B---3--:R-:W-:Y:S01]  /*7a60*/  F2FP.F16.F32.PACK_AB R166, R181, R172 ;  /* 0x000000acb5a6723e */ /* 0x008fe200000000ff */
[-C--:B------:R-:W-:Y:S01]  /*7a70*/  FMUL.FTZ R116, R116, R15.reuse ;  /* 0x0000000f74747220 */ /* 0x080fe20000410000 */
[-C--:B------:R-:W-:Y:S01]  /*7a80*/  FMUL.FTZ R117, R117, R15.reuse ;  /* 0x0000000f75757220 */ /* 0x080fe20000410000 */
[----:B------:R-:W-:Y:S01]  /*7a90*/  FADD.FTZ R3, R181, R20 ;  /* 0x00000014b5037221 */ /* 0x000fe20000010000 */
[-C--:B------:R-:W-:Y:S01]  /*7aa0*/  FMUL.FTZ R120, R120, R15.reuse ;  /* 0x0000000f78787220 */ /* 0x080fe20000410000 */
[----:B------:R-:W-:Y:S01]  /*7ab0*/  MUFU.EX2 R157, R184 ;  /* 0x000000b8009d7308 */ /* 0x000fe20000000800 */
[----:B-1----:R-:W-:Y:S01]  /*7ac0*/  FADD.FTZ R23, R159, R4 ;  /* 0x000000049f177221 */ /* 0x002fe20000010000 */
[-C--:B------:R-:W-:Y:S01]  /*7ad0*/  FMUL.FTZ R121, R121, R15.reuse ;  /* 0x0000000f79797220 */ /* 0x080fe20000410000 */
[-C--:B------:R-:W-:Y:S01]  /*7ae0*/  FMUL.FTZ R124, R124, R15.reuse ;  /* 0x0000000f7c7c7220 */ /* 0x080fe20000410000 */
[-C--:B------:R-:W-:Y:S01]  /*7af0*/  FMUL.FTZ R125, R125, R15.reuse ;  /* 0x0000000f7d7d7220 */ /* 0x080fe20000410000 */
[-C--:B------:R-:W-:Y:S01]  /*7b00*/  FMUL.FTZ R128, R128, R15.reuse ;  /* 0x0000000f80807220 */ /* 0x080fe20000410000 */
[-C--:B------:R-:W-:Y:S01]  /*7b10*/  FMUL.FTZ R129, R129, R15.reuse ;  /* 0x0000000f81817220 */ /* 0x080fe20000410000 */
[----:B------:R-:W-:Y:S01]  /*7b20*/  FMUL.FTZ R132, R132, R15 ;  /* 0x0000000f84847220 */ /* 0x000fe20000410000 */
[----:B------:R-:W-:Y:S01]  /*7b30*/  MUFU.EX2 R20, R163 ;  /* 0x000000a300147308 */ /* 0x000fe20000000800 */
[----:B--2---:R-:W-:Y:S01]  /*7b40*/  F2FP.F16.F32.PACK_AB R155, R180, R159 ;  /* 0x0000009fb49b723e */ /* 0x004fe200000000ff */
        /* <DEDUP_REMOVED lines=10> */
[----:B------:R-:W-:Y:S01]  /*7bf0*/  FMUL.FTZ R149, R149, R15 ;  /* 0x0000000f95957220 */ /* 0x000fe20000410000 */
        /* <DEDUP_REMOVED lines=13> */
[----:B------:R3:W-:Y:S01]  /*7cd0*/  STSM.16.M88.4 [R6+0x26800], R152 ;  /* 0x0268009806007844 */ /* 0x0007e20000000200 */
[-C--:B------:R-:W-:Y:S01]  /*7ce0*/  FMUL.FTZ R47, R47, R22.reuse ;  /* 0x000000162f2f7220 */ /* 0x080fe20000410000 */
[-C--:B------:R-:W-:Y:S01]  /*7cf0*/  FMUL.FTZ R50, R50, R22.reuse ;  /* 0x0000001632327220 */ /* 0x080fe20000410000 */
[-C--:B------:R-:W-:Y:S01]  /*7d00*/  FMUL.FTZ R51, R51, R22.reuse ;  /* 0x0000001633337220 */ /* 0x080fe20000410000 */
[-C--:B------:R-:W-:Y:S01]  /*7d10*/  FMUL.FTZ R54, R54, R22.reuse ;  /* 0x0000001636367220 */ /* 0x080fe20000410000 */
[-C--:B------:R-:W-:Y:S01]  /*7d20*/  FMUL.FTZ R55, R55, R22.reuse ;  /* 0x0000001637377220 */ /* 0x080fe20000410000 */
[----:B------:R-:W4:Y:S01]  /*7d30*/  MUFU.EX2 R172, R171 ;  /* 0x000000ab00ac7308 */ /* 0x000f220000000800 */
[----:B-1----:R-:W-:Y:S01]  /*7d40*/  FADD.FTZ R170, R180, R23 ;  /* 0x00000017b4aa7221 */ /* 0x002fe20000010000 */
[----:B0-----:R-:W-:Y:S01]  /*7d50*/  F2FP.F16.F32.PACK_AB R159, R168, R185 ;  /* 0x000000b9a89f723e */ /* 0x001fe200000000ff */
[-C--:B------:R-:W-:Y:S01]  /*7d60*/  FMUL.FTZ R58, R58, R22.reuse ;  /* 0x000000163a3a7220 */ /* 0x080fe20000410000 */
[-C--:B------:R-:W-:Y:S01]  /*7d70*/  FMUL.FTZ R59, R59, R22.reuse ;  /* 0x000000163b3b7220 */ /* 0x080fe20000410000 */
[----:B------:R-:W-:Y:S01]  /*7d80*/  FADD.FTZ R23, R157, R170 ;  /* 0x000000aa9d177221 */ /* 0x000fe20000010000 */
[----:B------:R-:W-:Y:S01]  /*7d90*/  F2FP.F16.F32.PACK_AB R157, R20, R157 ;  /* 0x0000009d149d723e */ /* 0x000fe200000000ff */
[-C--:B------:R-:W-:Y:S01]  /*7da0*/  FMUL.FTZ R62, R62, R22.reuse ;  /* 0x000000163e3e7220 */ /* 0x080fe20000410000 */
[----:B------:R0:W1:Y:S01]  /*7db0*/  MUFU.EX2 R163, R174 ;  /* 0x000000ae00a37308 */ /* 0x0000620000000800 */
[----:B------:R-:W-:Y:S01]  /*7dc0*/  FADD.FTZ R170, R20, R23 ;  /* 0x0000001714aa7221 */ /* 0x000fe20000010000 */
[-C--:B------:R-:W-:Y:S01]  /*7dd0*/  FMUL.FTZ R63, R63, R22.reuse ;  /* 0x000000163f3f7220 */ /* 0x080fe20000410000 */
[----:B------:R3:W-:Y:S01]  /*7de0*/  STSM.16.M88.4 [R5], R156 ;  /* 0x0000009c05007844 */ /* 0x0007e20000000200 */
[-C--:B------:R-:W-:Y:S01]  /*7df0*/  FMUL.FTZ R66, R66, R22.reuse ;  /* 0x0000001642427220 */ /* 0x080fe20000410000 */
[----:B------:R-:W-:Y:S01]  /*7e00*/  FADD.FTZ R23, R185, R170 ;  /* 0x000000aab9177221 */ /* 0x000fe20000010000 */
[-C--:B------:R-:W-:Y:S01]  /*7e10*/  FMUL.FTZ R67, R67, R22.reuse ;  /* 0x0000001643437220 */ /* 0x080fe20000410000 */
[-C--:B------:R-:W-:Y:S01]  /*7e20*/  FMUL.FTZ R70, R70, R22.reuse ;  /* 0x0000001646467220 */ /* 0x080fe20000410000 */
[----:B------:R-:W5:Y:S01]  /*7e30*/  MUFU.EX2 R4, R175 ;  /* 0x000000af00047308 */ /* 0x000f620000000800 */
[----:B0-----:R-:W-:Y:S01]  /*7e40*/  FADD.FTZ R174, R168, R23 ;  /* 0x00000017a8ae7221 */ /* 0x001fe20000010000 */
[-C--:B------:R-:W-:Y:S01]  /*7e50*/  FMUL.FTZ R71, R71, R22.reuse ;  /* 0x0000001647477220 */ /* 0x080fe20000410000 */
[-C--:B------:R-:W-:Y:S01]  /*7e60*/  FMUL.FTZ R74, R74, R22.reuse ;  /* 0x000000164a4a7220 */ /* 0x080fe20000410000 */
[-C--:B------:R-:W-:Y:S01]  /*7e70*/  FMUL.FTZ R75, R75, R22.reuse ;  /* 0x000000164b4b7220 */ /* 0x080fe20000410000 */
[----:B--2---:R-:W-:Y:S01]  /*7e80*/  FADD.FTZ R23, R161, R174 ;  /* 0x000000aea1177221 */ /* 0x004fe20000010000 */
[----:B----4-:R-:W-:Y:S01]  /*7e90*/  F2FP.F16.F32.PACK_AB R161, R172, R161 ;  /* 0x000000a1aca1723e */ /* 0x010fe200000000ff */
[-C--:B------:R-:W-:Y:S01]  /*7ea0*/  FMUL.FTZ R78, R78, R22.reuse ;  /* 0x000000164e4e7220 */ /* 0x080fe20000410000 */
[----:B------:R-:W0:Y:S01]  /*7eb0*/  MUFU.EX2 R165, R178 ;  /* 0x000000b200a57308 */ /* 0x000e220000000800 */
[----:B------:R-:W-:Y:S01]  /*7ec0*/  FADD.FTZ R174, R172, R23 ;  /* 0x00000017acae7221 */ /* 0x000fe20000010000 */
[-C--:B------:R-:W-:Y:S01]  /*7ed0*/  FMUL.FTZ R79, R79, R22.reuse ;  /* 0x000000164f4f7220 */ /* 0x080fe20000410000 */
[-C--:B------:R-:W-:Y:S01]  /*7ee0*/  FMUL.FTZ R82, R82, R22.reuse ;  /* 0x0000001652527220 */ /* 0x080fe20000410000 */
[-C--:B------:R-:W-:Y:S01]  /*7ef0*/  FMUL.FTZ R83, R83, R22.reuse ;  /* 0x0000001653537220 */ /* 0x080fe20000410000 */
[----:B-1----:R-:W-:Y:S01]  /*7f00*/  FADD.FTZ R23, R163, R174 ;  /* 0x000000aea3177221 */ /* 0x002fe20000010000 */
[-C--:B------:R-:W-:Y:S01]  /*7f10*/  FMUL.FTZ R86, R86, R22.reuse ;  /* 0x0000001656567220 */ /* 0x080fe20000410000 */
[-C--:B------:R-:W-:Y:S01]  /*7f20*/  FMUL.FTZ R87, R87, R22.reuse ;  /* 0x0000001657577220 */ /* 0x080fe20000410000 */
[----:B------:R-:W1:Y:S01]  /*7f30*/  MUFU.EX2 R170, R179 ;  /* 0x000000b300aa7308 */ /* 0x000e620000000800 */
[C---:B-----5:R-:W-:Y:S01]  /*7f40*/  FADD.FTZ R174, R4.reuse, R23 ;  /* 0x0000001704ae7221 */ /* 0x060fe20000010000 */
[----:B------:R-:W-:Y:S01]  /*7f50*/  F2FP.F16.F32.PACK_AB R163, R4, R163 ;  /* 0x000000a304a3723e */ /* 0x000fe200000000ff */
[-C--:B------:R-:W-:Y:S01]  /*7f60*/  FMUL.FTZ R90, R90, R22.reuse ;  /* 0x000000165a5a7220 */ /* 0x080fe20000410000 */
[-C--:B------:R-:W-:Y:S01]  /*7f70*/  FMUL.FTZ R91, R91, R22.reuse ;  /* 0x000000165b5b7220 */ /* 0x080fe20000410000 */
[-C--:B------:R-:W-:Y:S01]  /*7f80*/  FMUL.FTZ R94, R94, R22.reuse ;  /* 0x000000165e5e7220 */ /* 0x080fe20000410000 */
[-C--:B------:R-:W-:Y:S01]  /*7f90*/  FMUL.FTZ R95, R95, R22.reuse ;  /* 0x000000165f5f7220 */ /* 0x080fe20000410000 */
[----:B------:R3:W-:Y:S01]  /*7fa0*/  STSM.16.M88.4 [R8], R160 ;  /* 0x000000a008007844 */ /* 0x0007e20000000200 */
        /* <DEDUP_REMOVED lines=9> */
[C---:B-1----:R-:W-:Y:S01]  /*8040*/  FADD.FTZ R14, R170.reuse, R23 ;  /* 0x00000017aa0e7221 */ /* 0x042fe20000010000 */
[----:B------:R-:W-:Y:S01]  /*8050*/  F2FP.F16.F32.PACK_AB R165, R170, R165 ;  /* 0x000000a5aaa5723e */ /* 0x000fe200000000ff */
[-C--:B------:R-:W-:Y:S01]  /*8060*/  FMUL.FTZ R110, R110, R22.reuse ;  /* 0x000000166e6e7220 */ /* 0x080fe20000410000 */
[-C--:B------:R-:W-:Y:S01]  /*8070*/  FMUL.FTZ R111, R111, R22.reuse ;  /* 0x000000166f6f7220 */ /* 0x080fe20000410000 */
[-C--:B------:R-:W-:Y:S01]  /*8080*/  FMUL.FTZ R114, R114, R22.reuse ;  /* 0x0000001672727220 */ /* 0x080fe20000410000 */
[-C--:B------:R-:W-:Y:S01]  /*8090*/  FMUL.FTZ R115, R115, R22.reuse ;  /* 0x0000001673737220 */ /* 0x080fe20000410000 */
[-C--:B------:R-:W-:Y:S01]  /*80a0*/  FMUL.FTZ R118, R118, R22.reuse ;  /* 0x0000001676767220 */ /* 0x080fe20000410000 */
[-C--:B------:R-:W-:Y:S01]  /*80b0*/  FMUL.FTZ R119, R119, R22.reuse ;  /* 0x0000001677777220 */ /* 0x080fe20000410000 */
[----:B--2---:R-:W-:Y:S01]  /*80c0*/  FADD.FTZ R15, R167, R14 ;  /* 0x0000000ea70f7221 */ /* 0x004fe20000010000 */
[-C--:B------:R-:W-:Y:S01]  /*80d0*/  FMUL.FTZ R122, R122, R22.reuse ;  /* 0x000000167a7a7220 */ /* 0x080fe20000410000 */
[-C--:B------:R-:W-:Y:S01]  /*80e0*/  FMUL.FTZ R123, R123, R22.reuse ;  /* 0x000000167b7b7220 */ /* 0x080fe20000410000 */
[-C--:B------:R-:W-:Y:S01]  /*80f0*/  FMUL.FTZ R126, R126, R22.reuse ;  /* 0x000000167e7e7220 */ /* 0x080fe20000410000 */
[-C--:B------:R-:W-:Y:S01]  /*8100*/  FMUL.FTZ R127, R127, R22.reuse ;  /* 0x000000167f7f7220 */ /* 0x080fe20000410000 */
[-C--:B------:R-:W-:Y:S01]  /*8110*/  FMUL.FTZ R130, R130, R22.reuse ;  /* 0x0000001682827220 */ /* 0x080fe20000410000 */
[-C--:B------:R-:W-:Y:S01]  /*8120*/  FMUL.FTZ R131, R131, R22.reuse ;  /* 0x0000001683837220 */ /* 0x080fe20000410000 */
[-C--:B------:R-:W-:Y:S01]  /*8130*/  FMUL.FTZ R134, R134, R22.reuse ;  /* 0x0000001686867220 */ /* 0x080fe20000410000 */
[C---:B0-----:R-:W-:Y:S01]  /*8140*/  F2FP.F16.F32.PACK_AB R167, R176.reuse, R167 ;  /* 0x000000a7b0a7723e */ /* 0x041fe200000000ff */
[----:B------:R-:W-:Y:S01]  /*8150*/  FADD.FTZ R4, R176, R15 ;  /* 0x0000000fb0047221 */ /* 0x000fe20000010000 */
[-C--:B------:R-:W-:Y:S01]  /*8160*/  FMUL.FTZ R135, R135, R22.reuse ;  /* 0x0000001687877220 */ /* 0x080fe20000410000 */
[-C--:B------:R-:W-:Y:S01]  /*8170*/  FMUL.FTZ R138, R138, R22.reuse ;  /* 0x000000168a8a7220 */ /* 0x080fe20000410000 */
[-C--:B------:R-:W-:Y:S01]  /*8180*/  FMUL.FTZ R139, R139, R22.reuse ;  /* 0x000000168b8b7220 */ /* 0x080fe20000410000 */
[----:B------:R3:W-:Y:S01]  /*8190*/  STSM.16.M88.4 [R7], R164 ;  /* 0x000000a407007844 */ /* 0x0007e20000000200 */
        /* <DEDUP_REMOVED lines=8> */
.L_x_1731:
[----:B------:R0:W1:Y:S01]  /*8220*/  SYNCS.PHASECHK.TRANS64.TRYWAIT P0, [UR31+0x28c50], R13 ;  /* 0x028c500dff0075a7 */ /* 0x000062000800015f */
[----:B------:R-:W-:Y:S05]  /*8230*/  @!P4 BRA `(.L_x_1732) ;  /* 0x000000000004c947 */ /* 0x000fea0003800000 */
[----:B------:R-:W-:Y:S01]  /*8240*/  BPT.TRAP 0x1 ;  /* 0x000000040000795c */ /* 0x000fe20000300000 */
.L_x_1732:
[----:B-1----:R-:W-:Y:S05]  /*8250*/  @P0 BRA `(.L_x_1733) ;  /* 0x0000000000080947 */ /* 0x002fea0003800000 */
[----:B------:R-:W1:Y:S02]  /*8260*/  SYNCS.PHASECHK.TRANS64.TRYWAIT P0, [UR31+0x28c50], R13 ;  /* 0x028c500dff0075a7 */ /* 0x000e64000800015f */
[----:B-1----:R-:W-:Y:S05]  /*8270*/  @!P0 BRA `(.L_x_1734) ;  /* 0x000000b0006c8947 */ /* 0x002fea0003800000 */
.L_x_1733:
        /* <DEDUP_REMOVED lines=29> */
[----:B--2---:R-:W2:Y:S02]  /*8450*/  FENCE.VIEW.ASYNC.S ;  /* 0x00000000000073c6 */ /* 0x004ea40000000000 */
[----:B--2---:R-:W-:Y:S01]  /*8460*/  NOP ;  /* 0x0000000000007918 */ /* 0x004fe20000000000 */
[----:B------:R-:W-:Y:S06]  /*8470*/  BAR.ARV 0xe, 0x100 ;  /* 0x0384000000007b1d */ /* 0x000fec0000002000 */
[----:B------:R-:W-:Y:S05]  /*8480*/  @!P4 BRA `(.L_x_1735) ;  /* 0x000000000004c947 */ /* 0x000fea0003800000 */
[----:B------:R-:W-:Y:S01]  /*8490*/  BPT.TRAP 0x1 ;  /* 0x000000040000795c */ /* 0x000fe20000300000 */
.L_x_1735:
[----:B------:R-:W-:Y:S01]  /*84a0*/  UISETP.GT.AND UP0, UPT, UR43, UR25, UPT ;  /* 0x000000192b00728c */ /* 0x000fe2000bf04270 */
[----:B-1----:R-:W-:Y:S01]  /*84b0*/  IMAD.MOV.U32 R14, RZ, RZ, R12 ;  /* 0x000000ffff0e7224 */ /* 0x002fe200078e000c */
[----:B------:R-:W-:Y:S01]  /*84c0*/  UIADD3 UR6, UR31, 0x28c60, URZ ;  /* 0x00028c601f067890 */ /* 0x000fe2000fffe03f */
[----:B------:R-:W-:Y:S01]  /*84d0*/  MOV R15, R11 ;  /* 0x0000000b000f7202 */ /* 0x000fe20000000f00 */
[----:B------:R-:W-:Y:S02]  /*84e0*/  UIADD3 UR43, UR43, -0x1, URZ ;  /* 0xffffffff2b2b7890 */ /* 0x000fe4000fffe03f */
[----:B------:R-:W-:Y:S01]  /*84f0*/  PLOP3.LUT P0, PT, PT, PT, UP0, 0x80, 0x0 ;  /* 0x000000000000781c */ /* 0x000fe20003f0f008 */
[----:B------:R-:W-:-:S09]  /*8500*/  UPRMT UR6, UR42, 0x654, UR6 ;  /* 0x000006542a067896 */ /* 0x000fd20008000006 */
[----:B------:R-:W-:Y:S01]  /*8510*/  SYNCS.ARRIVE.TRANS64.RED.A1T0 RZ, [UR6], RZ ;  /* 0x000000ffffff79a7 */ /* 0x000fe20008100406 */
[----:B------:R-:W-:Y:S02]  /*8520*/  UMOV UR6, UR4 ;  /* 0x0000000400067c82 */ /* 0x000fe40008000000 */
[----:B------:R-:W-:Y:S05]  /*8530*/  @P0 BRA `(.L_x_1736) ;  /* 0xffffffdc00180947 */ /* 0x000fea000383ffff */
.L_x_1717:
[----:B------:R-:W-:Y:S01]  /*8540*/  ISETP.NE.AND P1, PT, R19, 0x1, PT ;  /* 0x000000011300780c */ /* 0x000fe20003f25270 */
[----:B0-----:R-:W0:Y:S01]  /*8550*/  S2R R13, SR_CTAID.X ;  /* 0x00000000000d7919 */ /* 0x001e220000002500 */
[----:B------:R-:W-:Y:S01]  /*8560*/  UIADD3 UR14, -UR14, 0x1, URZ ;  /* 0x000000010e0e7890 */ /* 0x000fe2000fffe13f */
[----:B------:R-:W-:Y:S01]  /*8570*/  LOP3.LUT P0, RZ, R16, 0x1, RZ, 0xc0, !PT ;  /* 0x0000000110ff7812 */ /* 0x000fe2000780c0ff */
[----:B------:R-:W-:Y:S02]  /*8580*/  ULDC UR6, c[0x0][0x9dc] ;  /* 0x0002770000067ab9 */ /* 0x000fe40000000800 */
[----:B------:R-:W-:-:S07]  /*8590*/  UIMAD UR14, UR41, UR11, UR14 ;  /* 0x0000000b290e72a4 */ /* 0x000fce000f8e020e */
[----:B------:R-:W1:Y:S08]  /*85a0*/  @P1 LDC R14, c[0x0][0x44c] ;  /* 0x00011300ff0e1b82 */ /* 0x000e700000000800 */
[----:B------:R-:W2:Y:S01]  /*85b0*/  @P1 LDC R15, c[0x0][0x450] ;  /* 0x00011400ff0f1b82 */ /* 0x000ea20000000800 */
[----:B0-----:R-:W-:-:S05]  /*85c0*/  LEA R13, R13, 0x3f, 0x6 ;  /* 0x0000003f0d0d7811 */ /* 0x001fca00078e30ff */
[----:B-1----:R-:W-:-:S05]  /*85d0*/  @P1 IMAD.HI.U32 R14, R13, R14, RZ ;  /* 0x0000000e0d0e1227 */ /* 0x002fca00078e00ff */
[----:B--2---:R-:W-:-:S05]  /*85e0*/  @P1 SHF.R.U32.HI R13, RZ, R15, R14 ;  /* 0x0000000fff0d1219 */ /* 0x004fca000001160e */
[----:B------:R-:W-:-:S04]  /*85f0*/  VIADD R13, R13, UR14 ;  /* 0x0000000e0d0d7c36 */ /* 0x000fc80008000000 */
[----:B------:R-:W-:Y:S01]  /*8600*/  VIADD R14, R13, -UR6 ;  /* 0x800000060d0e7c36 */ /* 0x000fe20008000000 */
[----:B------:R-:W-:Y:S06]  /*8610*/  @!P0 BRA `(.L_x_1737) ;  /* 0x0000000000448947 */ /* 0x000fec0003800000 */
[----:B------:R-:W-:-:S13]  /*8620*/  ISETP.GT.AND P0, PT, R13, -0x1, PT ;  /* 0xffffffff0d00780c */ /* 0x000fda0003f04270 */
[----:B------:R-:W-:Y:S05]  /*8630*/  @P0 BRA `(.L_x_1738) ;  /* 0x0000000000200947 */ /* 0x000fea0003800000 */
[----:B------:R-:W0:Y:S01]  /*8640*/  LDC R22, c[0x0][0x9e4] ;  /* 0x00027900ff167b82 */ /* 0x000e220000000800 */
[----:B------:R-:W-:Y:S02]  /*8650*/  LOP3.LUT R13, RZ, R13, RZ, 0x33, !PT ;  /* 0x0000000dff0d7212 */ /* 0x000fe400078e33ff */
[----:B0-----:R-:W-:-:S13]  /*8660*/  ISETP.NE.AND P0, PT, R22, 0x1, PT ;  /* 0x000000011600780c */ /* 0x001fda0003f05270 */
[----:B------:R-:W0:Y:S02]  /*8670*/  @P0 LDC.64 R20, c[0x0][0x9e8] ;  /* 0x00027a00ff140b82 */ /* 0x000e240000000a00 */
[----:B0-----:R-:W-:-:S05]  /*8680*/  @P0 IMAD.HI.U32 R20, R13, R20, RZ ;  /* 0x000000140d140227 */ /* 0x001fca00078e00ff */
[----:B------:R-:W-:-:S04]  /*8690*/  @P0 SHF.R.U32.HI R13, RZ, R21, R20 ;  /* 0x00000015ff0d0219 */ /* 0x000fc80000011614 */
[----:B------:R-:W-:Y:S01]  /*86a0*/  LOP3.LUT R13, RZ, R13, RZ, 0x33, !PT ;  /* 0x0000000dff0d7212 */ /* 0x000fe200078e33ff */
[----:B------:R-:W-:Y:S06]  /*86b0*/  BRA `(.L_x_1739) ;  /* 0x0000000000147947 */ /* 0x000fec0003800000 */
.L_x_1738:
[----:B------:R-:W0:Y:S02]  /*86c0*/  LDC R22, c[0x0][0x9e4] ;  /* 0x00027900ff167b82 */ /* 0x000e240000000800 */
[----:B0-----:R-:W-:-:S13]  /*86d0*/  ISETP.NE.AND P0, PT, R22, 0x1, PT ;  /* 0x000000011600780c */ /* 0x001fda0003f05270 */
[----:B------:R-:W0:Y:S02]  /*86e0*/  @P0 LDC.64 R20, c[0x0][0x9e8] ;  /* 0x00027a00ff140b82 */ /* 0x000e240000000a00 */
[----:B0-----:R-:W-:-:S05]  /*86f0*/  @P0 IMAD.HI.U32 R20, R13, R20, RZ ;  /* 0x000000140d140227 */ /* 0x001fca00078e00ff */
[----:B------:R-:W-:-:S07]  /*8700*/  @P0 SHF.R.U32.HI R13, RZ, R21, R20 ;  /* 0x00000015ff0d0219 */ /* 0x000fce0000011614 */
.L_x_1739:
[----:B------:R-:W-:-:S05]  /*8710*/  IMAD R13, R13, R22, RZ ;  /* 0x000000160d0d7224 */ /* 0x000fca00078e02ff */
[----:B------:R-:W-:-:S07]  /*8720*/  VIMNMX R14, R14, R13, !PT ;  /* 0x0000000d0e0e7248 */ /* 0x000fce0007fe0100 */
.L_x_1737:
[----:B------:R-:W-:-:S05]  /*8730*/  VIADD R14, R14, 0x3f ;  /* 0x0000003f0e0e7836 */ /* 0x000fca0000000000 */
[----:B------:R-:W-:-:S04]  /*8740*/  SHF.R.S32.HI R13, RZ, 0x1f, R14 ;  /* 0x0000001fff0d7819 */ /* 0x000fc8000001140e */
[----:B------:R-:W-:-:S04]  /*8750*/  LEA.HI R13, R13, R14, RZ, 0x6 ;  /* 0x0000000e0d0d7211 */ /* 0x000fc800078f30ff */
[----:B------:R-:W-:-:S04]  /*8760*/  SHF.R.S32.HI R14, RZ, 0x6, R13 ;  /* 0x00000006ff0e7819 */ /* 0x000fc8000001140d */
[----:B------:R-:W-:-:S04]  /*8770*/  VIMNMX R13, R17, R14, !PT ;  /* 0x0000000e110d7248 */ /* 0x000fc80007fe0100 */
[----:B------:R-:W-:-:S13]  /*8780*/  ISETP.LE.AND P0, PT, R13, UR43, PT ;  /* 0x0000002b0d007c0c */ /* 0x000fda000bf03270 */
[----:B------:R-:W-:Y:S05]  /*8790*/  @!P0 BRA `(.L_x_1740) ;  /* 0x00000018003c8947 */ /* 0x000fea0003800000 */
[----:B------:R-:W-:Y:S01]  /*87a0*/  IMAD.MOV.U32 R15, RZ, RZ, R12 ;  /* 0x000000ffff0f7224 */ /* 0x000fe200078e000c */
[----:B------:R-:W-:Y:S01]  /*87b0*/  MOV R20, R11 ;  /* 0x0000000b00147202 */ /* 0x000fe20000000f00 */
[----:B------:R-:W-:Y:S01]  /*87c0*/  UMOV UR27, UR4 ;  /* 0x00000004001b7c82 */ /* 0x000fe20008000000 */
[----:B------:R-:W-:-:S05]  /*87d0*/  ULDC UR25, c[0x0][0x988] ;  /* 0x0002620000197ab9 */ /* 0x000fca0000000800 */
.L_x_1751:
[----:B------:R-:W-:Y:S01]  /*87e0*/  UIADD3 UR4, UR27, 0x1, URZ ;  /* 0x000000011b047890 */ /* 0x000fe2000fffe03f */
[----:B------:R-:W-:Y:S01]  /*87f0*/  IMAD.U32 R12, RZ, RZ, UR43 ;  /* 0x0000002bff0c7e24 */ /* 0x000fe2000f8e00ff */
[----:B------:R-:W-:Y:S02]  /*8800*/  UIADD3 UR6, UR43, -0x1, URZ ;  /* 0xffffffff2b067890 */ /* 0x000fe4000fffe03f */
[----:B------:R-:W-:Y:S02]  /*8810*/  UISETP.NE.AND UP0, UPT, UR4, 0x2, UPT ;  /* 0x000000020400788c */ /* 0x000fe4000bf05270 */
[----:B------:R-:W-:Y:S02]  /*8820*/  ISETP.GT.AND P0, PT, R12, R13, PT ;  /* 0x0000000d0c00720c */ /* 0x000fe40003f04270 */
[----:B------:R-:W-:Y:S02]  /*8830*/  USEL UR10, URZ, 0x1, UP0 ;  /* 0x000000013f0a7887 */ /* 0x000fe40008000000 */
[----:B------:R-:W-:-:S02]  /*8840*/  USEL UR4, UR4, URZ, UP0 ;  /* 0x0000003f04047287 */ /* 0x000fc40008000000 */
[----:B------:R-:W-:Y:S01]  /*8850*/  ULOP3.LUT UR5, UR5, UR10, URZ, 0x3c, !UPT ;  /* 0x0000000a05057292 */ /* 0x000fe2000f8e3c3f */
[----:B------:R-:W-:Y:S01]  /*8860*/  UMOV UR43, UR6 ;  /* 0x00000006002b7c82 */ /* 0x000fe20008000000 */
[----:B012---:R-:W-:Y:S10]  /*8870*/  @!P4 BRA `(.L_x_1741) ;  /* 0x000000000004c947 */ /* 0x007ff40003800000 */
[----:B------:R-:W-:Y:S01]  /*8880*/  BPT.TRAP 0x1 ;  /* 0x000000040000795c */ /* 0x000fe20000300000 */
.L_x_1741:
[----:B------:R-:W-:Y:S01]  /*8890*/  ULEA UR26, UR4, UR40, 0x3 ;  /* 0x00000028041a7291 */ /* 0x000fe2000f8e183f */
[----:B------:R-:W-:-:S05]  /*88a0*/  IMAD.U32 R14, RZ, RZ, UR5 ;  /* 0x00000005ff0e7e24 */ /* 0x000fca000f8e00ff */
[----:B------:R-:W-:-:S04]  /*88b0*/  SHF.L.U32 R14, R14, 0x1f, RZ ;  /* 0x0000001f0e0e7819 */ /* 0x000fc800000006ff */
[----:B------:R0:W1:Y:S01]  /*88c0*/  SYNCS.PHASECHK.TRANS64.TRYWAIT P1, [UR26+0x28c30], R14 ;  /* 0x028c300eff0075a7 */ /* 0x000062000802015a */
[----:B------:R-:W-:Y:S05]  /*88d0*/  @!P4 BRA `(.L_x_1742) ;  /* 0x000000000004c947 */ /* 0x000fea0003800000 */
[----:B------:R-:W-:Y:S01]  /*88e0*/  BPT.TRAP 0x1 ;  /* 0x000000040000795c */ /* 0x000fe20000300000 */
.L_x_1742:
[----:B-1----:R-:W-:Y:S05]  /*88f0*/  @P1 BRA `(.L_x_1743) ;  /* 0x0000000000081947 */ /* 0x002fea0003800000 */
[----:B------:R-:W1:Y:S02]  /*8900*/  SYNCS.PHASECHK.TRANS64.TRYWAIT P1, [UR26+0x28c30], R14 ;  /* 0x028c300eff0075a7 */ /* 0x000e64000802015a */
[----:B-1----:R-:W-:Y:S05]  /*8910*/  @!P1 BRA `(.L_x_1744) ;  /* 0x000000a800dc9947 */ /* 0x002fea0003800000 */
.L_x_1743:
        /* <DEDUP_REMOVED lines=22> */
.L_x_1745:
[----:B------:R-:W-:Y:S01]  /*8a80*/  FMNMX.FTZ R12, R152, R20, !PT ;  /* 0x00000014980c7209 */ /* 0x000fe20007810000 */
[----:B------:R-:W-:Y:S01]  /*8a90*/  UMOV UR10, UR25 ;  /* 0x00000019000a7c82 */ /* 0x000fe20008000000 */
[----:B------:R-:W-:Y:S01]  /*8aa0*/  ISETP.NE.AND P1, PT, R10, RZ, PT ;  /* 0x000000ff0a00720c */ /* 0x000fe20003f25270 */
[----:B------:R-:W-:Y:S01]  /*8ab0*/  UIADD3 UR11, UR26, 0x28c40, URZ ;  /* 0x00028c401a0b7890 */ /* 0x000fe2000fffe03f */
[----:B-1----:R-:W-:-:S03]  /*8ac0*/  FMNMX.FTZ R11, R153, R12, !PT ;  /* 0x0000000c990b7209 */ /* 0x002fc60007810000 */
        /* <DEDUP_REMOVED lines=40> */
[----:B------:R-:W-:Y:S01]  /*8d50*/  FMUL.FTZ R20, R20, UR10 ;  /* 0x0000000a14147c20 */ /* 0x000fe20008410000 */
[----:B------:R-:W-:Y:S01]  /*8d60*/  FMNMX.FTZ R12, R178, R23, !PT ;  /* 0x00000017b20c7209 */ /* 0x000fe20007810000 */
[--C-:B------:R-:W-:Y:S01]  /*8d70*/  FFMA.FTZ R168, R172, UR10, -R184.reuse ;  /* 0x0000000aaca87c23 */ /* 0x100fe200080108b8 */
[--C-:B------:R-:W-:Y:S01]  /*8d80*/  FFMA.FTZ R172, R176, UR10, -R184.reuse ;  /* 0x0000000ab0ac7c23 */ /* 0x100fe200080108b8 */
[--C-:B------:R-:W-:Y:S01]  /*8d90*/  FFMA.FTZ R176, R180, UR10, -R184.reuse ;  /* 0x0000000ab4b07c23 */ /* 0x100fe200080108b8 */
[----:B------:R-:W-:Y:S01]  /*8da0*/  FMNMX.FTZ R23, R179, R12, !PT ;  /* 0x0000000cb3177209 */ /* 0x000fe20007810000 */
[----:B------:R-:W1:Y:S01]  /*8db0*/  MUFU.EX2 R20, R20 ;  /* 0x0000001400147308 */ /* 0x000e620000000800 */
[----:B------:R-:W-:-:S02]  /*8dc0*/  FFMA.FTZ R181, R181, UR10, -R184 ;  /* 0x0000000ab5b57c23 */ /* 0x000fc400080108b8 */
[----:B------:R-:W-:Y:S01]  /*8dd0*/  FMNMX.FTZ R12, R182, R23, !PT ;  /* 0x00000017b60c7209 */ /* 0x000fe20007810000 */
[--C-:B------:R-:W-:Y:S01]  /*8de0*/  FFMA.FTZ R23, R157, UR10, -R184.reuse ;  /* 0x0000000a9d177c23 */ /* 0x100fe200080108b8 */
[--C-:B------:R-:W-:Y:S01]  /*8df0*/  FFMA.FTZ R157, R161, UR10, -R184.reuse ;  /* 0x0000000aa19d7c23 */ /* 0x100fe200080108b8 */
[--C-:B------:R-:W-:Y:S01]  /*8e00*/  FFMA.FTZ R161, R165, UR10, -R184.reuse ;  /* 0x0000000aa5a17c23 */ /* 0x100fe200080108b8 */
[----:B------:R-:W-:Y:S01]  /*8e10*/  FMNMX.FTZ R12, R183, R12, !PT ;  /* 0x0000000cb70c7209 */ /* 0x000fe20007810000 */
[----:B------:R-:W2:Y:S01]  /*8e20*/  MUFU.EX2 R21, R21 ;  /* 0x0000001500157308 */ /* 0x000ea20000000800 */
[--C-:B------:R-:W-:Y:S01]  /*8e30*/  FFMA.FTZ R165, R169, UR10, -R184.reuse ;  /* 0x0000000aa9a57c23 */ /* 0x100fe200080108b8 */
[--C-:B------:R-:W-:Y:S01]  /*8e40*/  FFMA.FTZ R169, R173, UR10, -R184.reuse ;  /* 0x0000000aada97c23 */ /* 0x100fe200080108b8 */
[----:B------:R-:W-:Y:S01]  /*8e50*/  FFMA.FTZ R173, R177, UR10, -R184 ;  /* 0x0000000ab1ad7c23 */ /* 0x000fe200080108b8 */
[----:B------:R-:W3:Y:S04]  /*8e60*/  SHFL.BFLY PT, R153, R12, 0x2, 0x1f ;  /* 0x0c401f000c997f89 */ /* 0x000ee800000e0000 */
[----:B------:R-:W4:Y:S01]  /*8e70*/  MUFU.EX2 R152, R152 ;  /* 0x0000009800987308 */ /* 0x000f220000000800 */
[-C--:B-1----:R-:W-:Y:S01]  /*8e80*/  FMUL.FTZ R24, R24, R20.reuse ;  /* 0x0000001418187220 */ /* 0x082fe20000410000 */
[-C--:B------:R-:W-:Y:S01]  /*8e90*/  FMUL.FTZ R25, R25, R20.reuse ;  /* 0x0000001419197220 */ /* 0x080fe20000410000 */
[-C--:B------:R-:W-:Y:S01]  /*8ea0*/  FMUL.FTZ R28, R28, R20.reuse ;  /* 0x000000141c1c7220 */ /* 0x080fe20000410000 */
[-C--:B------:R-:W-:Y:S01]  /*8eb0*/  FMUL.FTZ R29, R29, R20.reuse ;  /* 0x000000141d1d7220 */ /* 0x080fe20000410000 */
[-C--:B------:R-:W-:Y:S01]  /*8ec0*/  FMUL.FTZ R32, R32, R20.reuse ;  /* 0x0000001420207220 */ /* 0x080fe20000410000 */
[-C--:B------:R-:W-:Y:S01]  /*8ed0*/  FMUL.FTZ R33, R33, R20.reuse ;  /* 0x0000001421217220 */ /* 0x080fe20000410000 */
[-C--:B------:R-:W-:Y:S01]  /*8ee0*/  FMUL.FTZ R36, R36, R20.reuse ;  /* 0x0000001424247220 */ /* 0x080fe20000410000 */
[----:B------:R-:W-:Y:S01]  /*8ef0*/  MUFU.EX2 R22, R22 ;  /* 0x0000001600167308 */ /* 0x000fe20000000800 */
[----:B--2---:R-:W-:Y:S01]  /*8f00*/  FFMA.FTZ R3, R20, R3, R21 ;  /* 0x0000000314037223 */ /* 0x004fe20000010015 */
[-C--:B------:R-:W-:Y:S01]  /*8f10*/  FMUL.FTZ R37, R37, R20.reuse ;  /* 0x0000001425257220 */ /* 0x080fe20000410000 */
[-C--:B------:R-:W-:Y:S01]  /*8f20*/  FMUL.FTZ R40, R40, R20.reuse ;  /* 0x0000001428287220 */ /* 0x080fe20000410000 */
[-C--:B------:R-:W-:Y:S01]  /*8f30*/  FMUL.FTZ R41, R41, R20.reuse ;  /* 0x0000001429297220 */ /* 0x080fe20000410000 */
[-C--:B------:R-:W-:Y:S01]  /*8f40*/  FMUL.FTZ R44, R44, R20.reuse ;  /* 0x000000142c2c7220 */ /* 0x080fe20000410000 */
[-C--:B------:R-:W-:Y:S01]  /*8f50*/  FMUL.FTZ R45, R45, R20.reuse ;  /* 0x000000142d2d7220 */ /* 0x080fe20000410000 */
[-C--:B------:R-:W-:Y:S01]  /*8f60*/  FMUL.FTZ R48, R48, R20.reuse ;  /* 0x0000001430307220 */ /* 0x080fe20000410000 */
[----:B------:R-:W-:Y:S01]  /*8f70*/  MUFU.EX2 R23, R23 ;  /* 0x0000001700177308 */ /* 0x000fe20000000800 */
[C---:B----4-:R-:W-:Y:S01]  /*8f80*/  FADD.FTZ R3, R152.reuse, R3 ;  /* 0x0000000398037221 */ /* 0x050fe20000010000 */
[----:B------:R-:W-:Y:S01]  /*8f90*/  F2FP.F16.F32.PACK_AB R152, R152, R21 ;  /* 0x000000159898723e */ /* 0x000fe200000000ff */
[-C--:B------:R-:W-:Y:S01]  /*8fa0*/  FMUL.FTZ R49, R49, R20.reuse ;  /* 0x0000001431317220 */ /* 0x080fe20000410000 */
[----:B---3--:R-:W-:Y:S01]  /*8fb0*/  FMNMX.FTZ R153, R12, R153, !PT ;  /* 0x000000990c997209 */ /* 0x008fe20007810000 */
[-C--:B------:R-:W-:Y:S01]  /*8fc0*/  FMUL.FTZ R52, R52, R20.reuse ;  /* 0x0000001434347220 */ /* 0x080fe20000410000 */
[-C--:B------:R-:W-:Y:S01]  /*8fd0*/  FMUL.FTZ R53, R53, R20.reuse ;  /* 0x0000001435357220 */ /* 0x080fe20000410000 */
[-C--:B------:R-:W-:Y:S01]  /*8fe0*/  FMUL.FTZ R56, R56, R20.reuse ;  /* 0x0000001438387220 */ /* 0x080fe20000410000 */
[----:B------:R-:W-:Y:S01]  /*8ff0*/  MUFU.EX2 R156, R156 ;  /* 0x0000009c009c7308 */ /* 0x000fe20000000800 */
[----:B------:R-:W1:Y:S01]  /*9000*/  SHFL.BFLY PT, R12, R153, 0x1, 0x1f ;  /* 0x0c201f00990c7f89 */ /* 0x000e6200000e0000 */
        /* <DEDUP_REMOVED lines=22> */
[----:B------:R-:W-:Y:S01]  /*9170*/  MUFU.EX2 R161, R161 ;  /* 0x000000a100a17308 */ /* 0x000fe20000000800 */
[----:B-1----:R-:W-:Y:S01]  /*9180*/  FMNMX.FTZ R12, R153, R12, !PT ;  /* 0x0000000c990c7209 */ /* 0x002fe20007810000 */
[-C--:B------:R-:W-:Y:S01]  /*9190*/  FMUL.FTZ R97, R97, R20.reuse ;  /* 0x0000001461617220 */ /* 0x080fe20000410000 */
[-C--:B------:R-:W-:Y:S01]  /*91a0*/  FMUL.FTZ R100, R100, R20.reuse ;  /* 0x0000001464647220 */ /* 0x080fe20000410000 */
[-C--:B------:R-:W-:Y:S01]  /*91b0*/  FMUL.FTZ R101, R101, R20.reuse ;  /* 0x0000001465657220 */ /* 0x080fe20000410000 */
[-C--:B------:R-:W-:Y:S01]  /*91c0*/  FMUL.FTZ R104, R104, R20.reuse ;  /* 0x0000001468687220 */ /* 0x080fe20000410000 */
[C---:B------:R-:W-:Y:S01]  /*91d0*/  FMUL.FTZ R186, R12.reuse, UR10 ;  /* 0x0000000a0cba7c20 */ /* 0x040fe20008410000 */
[----:B------:R-:W-:Y:S01]  /*91e0*/  FADD.FTZ R153, -R12, R15 ;  /* 0x0000000f0c997221 */ /* 0x000fe20000010100 */
[----:B------:R-:W-:Y:S01]  /*91f0*/  MUFU.EX2 R164, R164 ;  /* 0x000000a400a47308 */ /* 0x000fe20000000800 */
[-C--:B------:R-:W-:Y:S01]  /*9200*/  FMUL.FTZ R105, R105, R20.reuse ;  /* 0x0000001469697220 */ /* 0x080fe20000410000 */
        /* <DEDUP_REMOVED lines=18> */
[----:B------:R-:W-:Y:S01]  /*9330*/  FFMA.FTZ R183, R183, UR10, -R186 ;  /* 0x0000000ab7b77c23 */ /* 0x000fe200080108ba */
[-C--:B------:R-:W-:Y:S01]  /*9340*/  FMUL.FTZ R108, R108, R20.reuse ;  /* 0x000000146c6c7220 */ /* 0x080fe20000410000 */
[-C--:B------:R-:W-:Y:S01]  /*9350*/  FMUL.FTZ R109, R109, R20.reuse ;  /* 0x000000146d6d7220 */ /* 0x080fe20000410000 */
[-C--:B------:R-:W-:Y:S01]  /*9360*/  FMUL.FTZ R112, R112, R20.reuse ;  /* 0x0000001470707220 */ /* 0x080fe20000410000 */
[----:B------:R-:W2:Y:S01]  /*9370*/  MUFU.EX2 R155, R155 ;  /* 0x0000009b009b7308 */ /* 0x000ea20000000800 */
[-C--:B------:R-:W-:Y:S01]  /*9380*/  FMUL.FTZ R113, R113, R20.reuse ;  /* 0x0000001471717220 */ /* 0x080fe20000410000 */
[-C--:B------:R-:W-:Y:S01]  /*9390*/  FMUL.FTZ R116, R116, R20.reuse ;  /* 0x0000001474747220 */ /* 0x080fe20000410000 */
[-C--:B------:R-:W-:Y:S01]  /*93a0*/  FMUL.FTZ R117, R117, R20.reuse ;  /* 0x0000001475757220 */ /* 0x080fe20000410000 */
[-C--:B------:R-:W-:Y:S01]  /*93b0*/  FMUL.FTZ R120, R120, R20.reuse ;  /* 0x0000001478787220 */ /* 0x080fe20000410000 */
[-C--:B------:R-:W-:Y:S01]  /*93c0*/  FMUL.FTZ R121, R121, R20.reuse ;  /* 0x0000001479797220 */ /* 0x080fe20000410000 */
[-C--:B------:R-:W-:Y:S01]  /*93d0*/  FMUL.FTZ R124, R124, R20.reuse ;  /* 0x000000147c7c7220 */ /* 0x080fe20000410000 */
[----:B------:R-:W-:Y:S01]  /*93e0*/  FMUL.FTZ R125, R125, R20 ;  /* 0x000000147d7d7220 */ /* 0x000fe20000410000 */
[----:B------:R3:W4:Y:S01]  /*93f0*/  MUFU.EX2 R184, R154 ;  /* 0x0000009a00b87308 */ /* 0x0007220000000800 */
[----:B-1----:R-:W-:Y:S01]  /*9400*/  FFMA.FTZ R4, R177, R4, R180 ;  /* 0x00000004b1047223 */ /* 0x002fe200000100b4 */
[-C--:B------:R-:W-:Y:S01]  /*9410*/  FMUL.FTZ R128, R128, R20.reuse ;  /* 0x0000001480807220 */ /* 0x080fe20000410000 */
[-C--:B------:R-:W-:Y:S01]  /*9420*/  FMUL.FTZ R129, R129, R20.reuse ;  /* 0x0000001481817220 */ /* 0x080fe20000410000 */
[-C--:B------:R-:W-:Y:S01]  /*9430*/  FMUL.FTZ R132, R132, R20.reuse ;  /* 0x0000001484847220 */ /* 0x080fe20000410000 */
[-C--:B------:R-:W-:Y:S01]  /*9440*/  FMUL.FTZ R133, R133, R20.reuse ;  /* 0x0000001485857220 */ /* 0x080fe20000410000 */
[-C--:B------:R-:W-:Y:S01]  /*9450*/  FMUL.FTZ R136, R136, R20.reuse ;  /* 0x0000001488887220 */ /* 0x080fe20000410000 */
[----:B------:R-:W-:Y:S01]  /*9460*/  FMUL.FTZ R137, R137, R20 ;  /* 0x0000001489897220 */ /* 0x000fe20000410000 */
[----:B------:R-:W1:Y:S01]  /*9470*/  MUFU.EX2 R185, R185 ;  /* 0x000000b900b97308 */ /* 0x000e620000000800 */
[----:B---3--:R-:W-:-:S02]  /*9480*/  IMAD.U32 R154, RZ, RZ, UR27 ;  /* 0x0000001bff9a7e24 */ /* 0x008fc4000f8e00ff */
[----:B--2---:R-:W-:Y:S01]  /*9490*/  FADD.FTZ R167, R155, R4 ;  /* 0x000000049ba77221 */ /* 0x004fe20000010000 */
[----:B------:R-:W-:Y:S01]  /*94a0*/  FADD.FTZ R4, R22, R3 ;  /* 0x0000000316047221 */ /* 0x000fe20000010000 */
[-C--:B------:R-:W-:Y:S01]  /*94b0*/  FMUL.FTZ R140, R140, R20.reuse ;  /* 0x000000148c8c7220 */ /* 0x080fe20000410000 */
[----:B------:R-:W-:Y:S02]  /*94c0*/  @!P1 IMAD R153, R154, 0x40, R9 ;  /* 0x000000409a999824 */ /* 0x000fe400078e0209 */
[-C--:B------:R-:W-:Y:S01]  /*94d0*/  FMUL.FTZ R141, R141, R20.reuse ;  /* 0x000000148d8d7220 */ /* 0x080fe20000410000 */
[----:B------:R-:W-:Y:S01]  /*94e0*/  FADD.FTZ R3, R23, R4 ;  /* 0x0000000417037221 */ /* 0x000fe20000010000 */
[----:B------:R-:W2:Y:S01]  /*94f0*/  MUFU.EX2 R158, R158 ;  /* 0x0000009e009e7308 */ /* 0x000ea20000000800 */
[----:B----4-:R-:W-:Y:S01]  /*9500*/  FADD.FTZ R154, R184, R167 ;  /* 0x000000a7b89a7221 */ /* 0x010fe20000010000 */
[-C--:B------:R-:W-:Y:S01]  /*9510*/  FMUL.FTZ R144, R144, R20.reuse ;  /* 0x0000001490907220 */ /* 0x080fe20000410000 */
[----:B------:R-:W-:Y:S01]  /*9520*/  FADD.FTZ R4, R156, R3 ;  /* 0x000000039c047221 */ /* 0x000fe20000010000 */
[----:B------:R-:W-:Y:S01]  /*9530*/  @!P1 LEA R3, R153, UR40, 0x2 ;  /* 0x0000002899039c11 */ /* 0x000fe2000f8e10ff */
[----:B------:R-:W-:Y:S01]  /*9540*/  FMUL.FTZ R145, R145, R20 ;  /* 0x0000001491917220 */ /* 0x000fe20000410000 */
[C---:B------:R-:W-:Y:S01]  /*9550*/  F2FP.F16.F32.PACK_AB R156, R157.reuse, R156 ;  /* 0x0000009c9d9c723e */ /* 0x040fe200000000ff */
[----:B------:R-:W-:Y:S01]  /*9560*/  FADD.FTZ R153, R157, R4 ;  /* 0x000000049d997221 */ /* 0x000fe20000010000 */
[----:B------:R-:W-:Y:S01]  /*9570*/  MUFU.EX2 R15, R181 ;  /* 0x000000b5000f7308 */ /* 0x000fe20000000800 */
[----:B-1----:R-:W-:Y:S01]  /*9580*/  FADD.FTZ R167, R185, R154 ;  /* 0x0000009ab9a77221 */ /* 0x002fe20000010000 */
[----:B------:R-:W-:Y:S01]  /*9590*/  @!P1 STS [R3+0x28800], R20 ;  /* 0x0288001403009388 */ /* 0x000fe20000000800 */
[----:B------:R-:W-:Y:S01]  /*95a0*/  FADD.FTZ R4, R160, R153 ;  /* 0x00000099a0047221 */ /* 0x000fe20000010000 */
[-C--:B------:R-:W-:Y:S01]  /*95b0*/  FMUL.FTZ R148, R148, R20.reuse ;  /* 0x0000001494947220 */ /* 0x080fe20000410000 */
[----:B------:R-:W-:Y:S01]  /*95c0*/  FMUL.FTZ R149, R149, R20 ;  /* 0x0000001495957220 */ /* 0x000fe20000410000 */
[----:B------:R1:W-:Y:S01]  /*95d0*/  @!P1 STS [R3+0x28820], R177 ;  /* 0x028820b103009388 */ /* 0x0003e20000000800 */
[----:B------:R-:W-:Y:S01]  /*95e0*/  FADD.FTZ R21, R161, R4 ;  /* 0x00000004a1157221 */ /* 0x000fe20000010000 */
[----:B------:R-:W3:Y:S01]  /*95f0*/  MUFU.EX2 R181, R163 ;  /* 0x000000a300b57308 */ /* 0x000ee20000000800 */
[----:B--2---:R-:W-:Y:S01]  /*9600*/  FADD.FTZ R154, R158, R167 ;  /* 0x000000a79e9a7221 */ /* 0x004fe20000010000 */
[-C--:B------:R-:W-:Y:S01]  /*9610*/  FMUL.FTZ R26, R26, R177.reuse ;  /* 0x000000b11a1a7220 */ /* 0x080fe20000410000 */
[----:B------:R-:W-:Y:S01]  /*9620*/  FADD.FTZ R4, R164, R21 ;  /* 0x00000015a4047221 */ /* 0x000fe20000010000 */
[-C--:B------:R-:W-:Y:S01]  /*9630*/  FMUL.FTZ R27, R27, R177.reuse ;  /* 0x000000b11b1b7220 */ /* 0x080fe20000410000 */
        /* <DEDUP_REMOVED lines=10> */
[-C--:B------:R-:W-:Y:S01]  /*96e0*/  FMUL.FTZ R47, R47, R177.reuse ;  /* 0x000000b12f2f7220 */ /* 0x080fe20000410000 */
[----:B------:R-:W4:Y:S01]  /*96f0*/  MUFU.EX2 R166, R166 ;  /* 0x000000a600a67308 */ /* 0x000f220000000800 */
[C---:B---3--:R-:W-:Y:S01]  /*9700*/  FADD.FTZ R154, R181.reuse, R154 ;  /* 0x0000009ab59a7221 */ /* 0x048fe20000010000 */
[----:B------:R-:W-:Y:S01]  /*9710*/  F2FP.F16.F32.PACK_AB R157, R181, R158 ;  /* 0x0000009eb59d723e */ /* 0x000fe200000000ff */
[-C--:B------:R-:W-:Y:S01]  /*9720*/  FMUL.FTZ R50, R50, R177.reuse ;  /* 0x000000b132327220 */ /* 0x080fe20000410000 */
[----:B------:R-:W-:Y:S01]  /*9730*/  F2FP.F16.F32.PACK_AB R158, R161, R160 ;  /* 0x000000a0a19e723e */ /* 0x000fe200000000ff */
[-C--:B------:R-:W-:Y:S01]  /*9740*/  FMUL.FTZ R51, R51, R177.reuse ;  /* 0x000000b133337220 */ /* 0x080fe20000410000 */
[-C--:B------:R-:W-:Y:S01]  /*9750*/  FMUL.FTZ R54, R54, R177.reuse ;  /* 0x000000b136367220 */ /* 0x080fe20000410000 */
[-C--:B------:R-:W-:Y:S01]  /*9760*/  FMUL.FTZ R55, R55, R177.reuse ;  /* 0x000000b137377220 */ /* 0x080fe20000410000 */
[----:B------:R-:W1:Y:S01]  /*9770*/  MUFU.EX2 R165, R165 ;  /* 0x000000a500a57308 */ /* 0x000e620000000800 */
[----:B--2---:R-:W-:Y:S01]  /*9780*/  FADD.FTZ R153, R159, R154 ;  /* 0x0000009a9f997221 */ /* 0x004fe20000010000 */
[----:B------:R-:W-:Y:S01]  /*9790*/  F2FP.F16.F32.PACK_AB R154, R23, R22 ;  /* 0x00000016179a723e */ /* 0x000fe200000000ff */
        /* <DEDUP_REMOVED lines=9> */
[----:B------:R-:W-:Y:S01]  /*9830*/  F2FP.F16.F32.PACK_AB R153, R155, R180 ;  /* 0x000000b49b99723e */ /* 0x000fe200000000ff */
[-C--:B------:R-:W-:Y:S01]  /*9840*/  FMUL.FTZ R70, R70, R177.reuse ;  /* 0x000000b146467220 */ /* 0x080fe20000410000 */
[----:B------:R-:W-:Y:S01]  /*9850*/  F2FP.F16.F32.PACK_AB R155, R185, R184 ;  /* 0x000000b8b99b723e */ /* 0x000fe200000000ff */
[----:B------:R-:W-:Y:S01]  /*9860*/  BAR.SYNC.DEFER_BLOCKING 0xf, 0x100 ;  /* 0x03c4000000007b1d */ /* 0x000fe20000010000 */
[-C--:B------:R-:W-:Y:S01]  /*9870*/  FMUL.FTZ R71, R71, R177.reuse ;  /* 0x000000b147477220 */ /* 0x080fe20000410000 */
[C---:B-1----:R-:W-:Y:S01]  /*9880*/  FADD.FTZ R3, R165.reuse, R4 ;  /* 0x00000004a5037221 */ /* 0x042fe20000010000 */
[----:B------:R-:W-:Y:S01]  /*9890*/  F2FP.F16.F32.PACK_AB R160, R165, R164 ;  /* 0x000000a4a5a0723e */ /* 0x000fe200000000ff */
[-C--:B------:R-:W-:Y:S01]  /*98a0*/  FMUL.FTZ R74, R74, R177.reuse ;  /* 0x000000b14a4a7220 */ /* 0x080fe20000410000 */
[-C--:B------:R-:W-:Y:S01]  /*98b0*/  FMUL.FTZ R75, R75, R177.reuse ;  /* 0x000000b14b4b7220 */ /* 0x080fe20000410000 */
[----:B------:R-:W1:Y:S01]  /*98c0*/  MUFU.EX2 R168, R168 ;  /* 0x000000a800a87308 */ /* 0x000e620000000800 */
[-C--:B------:R-:W-:Y:S01]  /*98d0*/  FMUL.FTZ R78, R78, R177.reuse ;  /* 0x000000b14e4e7220 */ /* 0x080fe20000410000 */
[-C--:B------:R-:W-:Y:S01]  /*98e0*/  FMUL.FTZ R79, R79, R177.reuse ;  /* 0x000000b14f4f7220 */ /* 0x080fe20000410000 */
[-C--:B------:R-:W-:Y:S01]  /*98f0*/  FMUL.FTZ R82, R82, R177.reuse ;  /* 0x000000b152527220 */ /* 0x080fe20000410000 */
[----:B--2---:R-:W-:Y:S01]  /*9900*/  FADD.FTZ R22, R162, R167 ;  /* 0x000000a7a2167221 */ /* 0x004fe20000010000 */
        /* <DEDUP_REMOVED lines=11> */
[----:B------:R-:W3:Y:S01]  /*99c0*/  MUFU.EX2 R169, R169 ;  /* 0x000000a900a97308 */ /* 0x000ee20000000800 */
[----:B-1----:R-:W-:Y:S01]  /*99d0*/  FADD.FTZ R4, R168, R3 ;  /* 0x00000003a8047221 */ /* 0x002fe20000010000 */
[----:B------:R1:W-:Y:S01]  /*99e0*/  STSM.16.M88.4 [R6+0x26800], R152 ;  /* 0x0268009806007844 */ /* 0x0003e20000000200 */
[-C--:B------:R-:W-:Y:S01]  /*99f0*/  FMUL.FTZ R103, R103, R177.reuse ;  /* 0x000000b167677220 */ /* 0x080fe20000410000 */
[-C--:B------:R-:W-:Y:S01]  /*9a00*/  FMUL.FTZ R106, R106, R177.reuse ;  /* 0x000000b16a6a7220 */ /* 0x080fe20000410000 */
[-C--:B------:R-:W-:Y:S01]  /*9a10*/  FMUL.FTZ R107, R107, R177.reuse ;  /* 0x000000b16b6b7220 */ /* 0x080fe20000410000 */
[----:B------:R1:W-:Y:S01]  /*9a20*/  STSM.16.M88.4 [R5], R156 ;  /* 0x0000009c05007844 */ /* 0x0003e20000000200 */
[-C--:B------:R-:W-:Y:S01]  /*9a30*/  FMUL.FTZ R110, R110, R177.reuse ;  /* 0x000000b16e6e7220 */ /* 0x080fe20000410000 */
        /* <DEDUP_REMOVED lines=30> */
[----:B------:R-:W-:-:S02]  /*9c20*/  FMUL.FTZ R151, R151, R177 ;  /* 0x000000b197977220 */ /* 0x000fc40000410000 */
[----:B------:R-:W2:Y:S01]  /*9c30*/  MUFU.EX2 R178, R178 ;  /* 0x000000b200b27308 */ /* 0x000ea20000000800 */
[C---:B---3--:R-:W-:Y:S01]  /*9c40*/  FADD.FTZ R21, R175.reuse, R170 ;  /* 0x000000aaaf157221 */ /* 0x048fe20000010000 */
[----:B------:R-:W-:-:S05]  /*9c50*/  F2FP.F16.F32.PACK_AB R163, R175, R174 ;  /* 0x000000aeafa3723e */ /* 0x000fca00000000ff */
[----:B------:R1:W-:Y:S01]  /*9c60*/  STSM.16.M88.4 [R8], R160 ;  /* 0x000000a008007844 */ /* 0x0003e20000000200 */
[----:B------:R-:W3:Y:S01]  /*9c70*/  MUFU.EX2 R176, R176 ;  /* 0x000000b000b07308 */ /* 0x000ee20000000800 */
[----:B----4-:R-:W-:-:S07]  /*9c80*/  FADD.FTZ R3, R173, R4 ;  /* 0x00000004ad037221 */ /* 0x010fce0000010000 */
[----:B------:R-:W4:Y:S01]  /*9c90*/  MUFU.EX2 R179, R179 ;  /* 0x000000b300b37308 */ /* 0x000f220000000800 */
[----:B--2---:R-:W-:-:S07]  /*9ca0*/  FADD.FTZ R164, R178, R21 ;  /* 0x00000015b2a47221 */ /* 0x004fce0000010000 */
[----:B------:R-:W2:Y:S01]  /*9cb0*/  MUFU.EX2 R167, R182 ;  /* 0x000000b600a77308 */ /* 0x000ea20000000800 */
[----:B---3--:R-:W-:-:S04]  /*9cc0*/  FADD.FTZ R166, R176, R3 ;  /* 0x00000003b0a67221 */ /* 0x008fc80000010000 */
[C---:B------:R-:W-:Y:S01]  /*9cd0*/  FADD.FTZ R3, R15.reuse, R166 ;  /* 0x000000a60f037221 */ /* 0x040fe20000010000 */
[----:B------:R-:W-:Y:S02]  /*9ce0*/  F2FP.F16.F32.PACK_AB R166, R15, R176 ;  /* 0x000000b00fa6723e */ /* 0x000fe400000000ff */
[----:B------:R-:W3:Y:S01]  /*9cf0*/  MUFU.EX2 R22, R183 ;  /* 0x000000b700167308 */ /* 0x000ee20000000800 */
[----:B----4-:R-:W-:Y:S01]  /*9d00*/  FADD.FTZ R4, R179, R164 ;  /* 0x000000a4b3047221 */ /* 0x010fe20000010000 */
[----:B------:R-:W-:Y:S02]  /*9d10*/  F2FP.F16.F32.PACK_AB R164, R173, R172 ;  /* 0x000000acada4723e */ /* 0x000fe400000000ff */
[----:B------:R-:W-:Y:S01]  /*9d20*/  F2FP.F16.F32.PACK_AB R165, R179, R178 ;  /* 0x000000b2b3a5723e */ /* 0x000fe200000000ff */
[----:B--2---:R-:W-:Y:S01]  /*9d30*/  FADD.FTZ R21, R167, R4 ;  /* 0x00000004a7157221 */ /* 0x004fe20000010000 */
[----:B---3--:R-:W-:-:S03]  /*9d40*/  F2FP.F16.F32.PACK_AB R167, R22, R167 ;  /* 0x000000a716a7723e */ /* 0x008fc600000000ff */
[----:B------:R-:W-:Y:S02]  /*9d50*/  FADD.FTZ R4, R22, R21 ;  /* 0x0000001516047221 */ /* 0x000fe40000010000 */
[----:B------:R1:W-:Y:S01]  /*9d60*/  STSM.16.M88.4 [R7], R164 ;  /* 0x000000a407007844 */ /* 0x0003e20000000200 */
[----:B------:R-:W-:Y:S05]  /*9d70*/  @!P4 BRA `(.L_x_1746) ;  /* 0x000000000004c947 */ /* 0x000fea0003800000 */
[----:B------:R-:W-:Y:S01]  /*9d80*/  BPT.TRAP 0x1 ;  /* 0x000000040000795c */ /* 0x000fe20000300000 */
.L_x_1746:
[----:B------:R2:W3:Y:S01]  /*9d90*/  SYNCS.PHASECHK.TRANS64.TRYWAIT P1, [UR26+0x28c50], R14 ;  /* 0x028c500eff0075a7 */ /* 0x0004e2000802015a */
[----:B------:R-:W-:Y:S05]  /*9da0*/  @!P4 BRA `(.L_x_1747) ;  /* 0x000000000004c947 */ /* 0x000fea0003800000 */
[----:B------:R-:W-:Y:S01]  /*9db0*/  BPT.TRAP 0x1 ;  /* 0x000000040000795c */ /* 0x000fe20000300000 */
.L_x_1747:
[----:B---3--:R-:W-:Y:S05]  /*9dc0*/  @P1 BRA `(.L_x_1748) ;  /* 0x0000000000081947 */ /* 0x008fea0003800000 */
[----:B------:R-:W3:Y:S02]  /*9dd0*/  SYNCS.PHASECHK.TRANS64.TRYWAIT P1, [UR26+0x28c50], R14 ;  /* 0x028c500eff0075a7 */ /* 0x000ee4000802015a */
[----:B---3--:R-:W-:Y:S05]  /*9de0*/  @!P1 BRA `(.L_x_1749) ;  /* 0x0000009400c09947 */ /* 0x008fea0003800000 */
.L_x_1748:
        /* <DEDUP_REMOVED lines=34> */
.L_x_1750:
[----:B------:R-:W-:Y:S01]  /*a010*/  UIADD3 UR26, UR26, 0x28c60, URZ ;  /* 0x00028c601a1a7890 */ /* 0x000fe2000fffe03f */
[----:B---3--:R-:W-:Y:S01]  /*a020*/  MOV R15, R12 ;  /* 0x0000000c000f7202 */ /* 0x008fe20000000f00 */
[----:B------:R-:W-:Y:S01]  /*a030*/  UMOV UR27, UR4 ;  /* 0x00000004001b7c82 */ /* 0x000fe20008000000 */
[----:B------:R-:W-:Y:S01]  /*a040*/  IMAD.MOV.U32 R20, RZ, RZ, R11 ;  /* 0x000000ffff147224 */ /* 0x000fe200078e000b */
[----:B------:R-:W-:-:S09]  /*a050*/  UPRMT UR26, UR42, 0x654, UR26 ;  /* 0x000006542a1a7896 */ /* 0x000fd2000800001a */
[----:B------:R-:W-:Y:S01]  /*a060*/  SYNCS.ARRIVE.TRANS64.RED.A1T0 RZ, [UR26], RZ ;  /* 0x000000ffffff79a7 */ /* 0x000fe2000810041a */
[----:B------:R-:W-:Y:S05]  /*a070*/  @P0 BRA `(.L_x_1751) ;  /* 0xffffffe400d80947 */ /* 0x000fea000383ffff */
[----:B------:R-:W-:-:S05]  /*a080*/  UMOV UR43, UR6 ;  /* 0x00000006002b7c82 */ /* 0x000fca0008000000 */
.L_x_1740:
[----:B------:R-:W-:-:S13]  /*a090*/  ISETP.LE.AND P0, PT, R17, UR43, PT ;  /* 0x0000002b11007c0c */ /* 0x000fda000bf03270 */
[----:B------:R-:W-:Y:S05]  /*a0a0*/  @!P0 BRA `(.L_x_1752) ;  /* 0x0000002000f48947 */ /* 0x000fea0003800000 */
[----:B0-2---:R-:W-:Y:S01]  /*a0b0*/  IMAD.MOV.U32 R14, RZ, RZ, R12 ;  /* 0x000000ffff0e7224 */ /* 0x005fe200078e000c */
[----:B------:R-:W-:Y:S01]  /*a0c0*/  UMOV UR26, UR4 ;  /* 0x00000004001a7c82 */ /* 0x000fe20008000000 */
[----:B------:R-:W-:Y:S01]  /*a0d0*/  IMAD.MOV.U32 R15, RZ, RZ, R11 ;  /* 0x000000ffff0f7224 */ /* 0x000fe200078e000b */
[----:B------:R-:W-:Y:S01]  /*a0e0*/  ULDC UR27, c[0x0][0x9e4] ;  /* 0x00027900001b7ab9 */ /* 0x000fe20000000800 */
[----:B------:R-:W-:Y:S01]  /*a0f0*/  ULDC UR28, c[0x0][0x288] ;  /* 0x0000a200001c7ab9 */ /* 0x000fe20000000800 */
[----:B------:R-:W-:Y:S01]  /*a100*/  ULDC UR29, c[0x0][0x2f0] ;  /* 0x0000bc00001d7ab9 */ /* 0x000fe20000000800 */
[----:B------:R-:W-:Y:S01]  /*a110*/  ULDC UR6, c[0x0][0x988] ;  /* 0x0002620000067ab9 */ /* 0x000fe20000000800 */
[----:B------:R-:W-:-:S05]  /*a120*/  ULDC UR30, c[0x0][0x9e0] ;  /* 0x00027800001e7ab9 */ /* 0x000fca0000000800 */
.L_x_1771:
[----:B------:R-:W-:-:S04]  /*a130*/  UIADD3 UR4, UR26, 0x1, URZ ;  /* 0x000000011a047890 */ /* 0x000fc8000fffe03f */
[----:B------:R-:W-:-:S04]  /*a140*/  UISETP.NE.AND UP0, UPT, UR4, 0x2, UPT ;  /* 0x000000020400788c */ /* 0x000fc8000bf05270 */
[----:B------:R-:W-:Y:S02]  /*a150*/  USEL UR10, URZ, 0x1, UP0 ;  /* 0x000000013f0a7887 */ /* 0x000fe40008000000 */
[----:B------:R-:W-:Y:S02]  /*a160*/  USEL UR4, UR4, URZ, UP0 ;  /* 0x0000003f04047287 */ /* 0x000fe40008000000 */
[----:B------:R-:W-:Y:S01]  /*a170*/  ULOP3.LUT UR5, UR5, UR10, URZ, 0x3c, !UPT ;  /* 0x0000000a05057292 */ /* 0x000fe2000f8e3c3f */
[----:B0-----:R-:W-:Y:S11]  /*a180*/  @!P4 BRA `(.L_x_1753) ;  /* 0x000000000004c947 */ /* 0x001ff60003800000 */
[----:B------:R-:W-:Y:S01]  /*a190*/  BPT.TRAP 0x1 ;  /* 0x000000040000795c */ /* 0x000fe20000300000 */
.L_x_1753:
[----:B------:R-:W-:Y:S01]  /*a1a0*/  ULEA UR25, UR4, UR40, 0x3 ;  /* 0x0000002804197291 */ /* 0x000fe2000f8e183f */
[----:B------:R-:W-:-:S05]  /*a1b0*/  IMAD.U32 R13, RZ, RZ, UR5 ;  /* 0x00000005ff0d7e24 */ /* 0x000fca000f8e00ff */
[----:B------:R-:W-:-:S04]  /*a1c0*/  SHF.L.U32 R13, R13, 0x1f, RZ ;  /* 0x0000001f0d0d7819 */ /* 0x000fc800000006ff */
[----:B------:R0:W2:Y:S01]  /*a1d0*/  SYNCS.PHASECHK.TRANS64.TRYWAIT P0, [UR25+0x28c30], R13 ;  /* 0x028c300dff0075a7 */ /* 0x0000a20008000159 */
[----:B------:R-:W-:Y:S05]  /*a1e0*/  @!P4 BRA `(.L_x_1754) ;  /* 0x000000000004c947 */ /* 0x000fea0003800000 */
[----:B------:R-:W-:Y:S01]  /*a1f0*/  BPT.TRAP 0x1 ;  /* 0x000000040000795c */ /* 0x000fe20000300000 */
.L_x_1754:
[----:B--2---:R-:W-:Y:S05]  /*a200*/  @P0 BRA `(.L_x_1755) ;  /* 0x0000000000080947 */ /* 0x004fea0003800000 */
[----:B------:R-:W2:Y:S02]  /*a210*/  SYNCS.PHASECHK.TRANS64.TRYWAIT P0, [UR25+0x28c30], R13 ;  /* 0x028c300dff0075a7 */ /* 0x000ea40008000159 */
[----:B--2---:R-:W-:Y:S05]  /*a220*/  @!P0 BRA `(.L_x_1756) ;  /* 0x0000009000c88947 */ /* 0x004fea0003800000 */
.L_x_1755:
[----:B------:R-:W-:Y:S01]  /*a230*/  ULEA UR10, UR4, UR24, 0x9 ;  /* 0x00000018040a7291 */ /* 0x000fe2000f8e483f */
[----:B-1-3--:R-:W-:Y:S01]  /*a240*/  WARPGROUP.ARRIVE ;  /* 0x00000000000079c5 */ /* 0x00afe20000000000 */
        /* <DEDUP_REMOVED lines=20> */
.L_x_1757:
[----:B------:R-:W-:Y:S01]  /*a390*/  ISETP.NE.AND P0, PT, R19, 0x1, PT ;  /* 0x000000011300780c */ /* 0x000fe20003f05270 */
[----:B------:R-:W-:Y:S01]  /*a3a0*/  USHF.L.U32 UR11, UR43, 0x6, URZ ;  /* 0x000000062b0b7899 */ /* 0x000fe2000800063f */
[----:B------:R-:W-:Y:S01]  /*a3b0*/  IMAD.U32 R190, RZ, RZ, UR29 ;  /* 0x0000001dffbe7e24 */ /* 0x000fe2000f8e00ff */
[----:B------:R-:W-:Y:S01]  /*a3c0*/  UIADD3 UR10, UR25, 0x28c40, URZ ;  /* 0x00028c40190a7890 */ /* 0x000fe2000fffe03f */
[----:B------:R-:W-:-:S03]  /*a3d0*/  LOP3.LUT P5, RZ, R16, 0x1, RZ, 0xc0, !PT ;  /* 0x0000000110ff7812 */ /* 0x000fc600078ac0ff */
[----:B------:R-:W-:Y:S01]  /*a3e0*/  IMAD.U32 R23, RZ, RZ, UR11 ;  /* 0x0000000bff177e24 */ /* 0x000fe2000f8e00ff */
[----:B------:R-:W-:-:S05]  /*a3f0*/  UPRMT UR10, UR42, 0x654, UR10 ;  /* 0x000006542a0a7896 */ /* 0x000fca000800000a */
[----:B------:R-:W2:Y:S08]  /*a400*/  @P0 LDC R11, c[0x0][0x44c] ;  /* 0x00011300ff0b0b82 */ /* 0x000eb00000000800 */
[----:B------:R-:W1:Y:S01]  /*a410*/  @P0 LDC R21, c[0x0][0x450] ;  /* 0x00011400ff150b82 */ /* 0x000e620000000800 */
[----:B------:R-:W-:Y:S01]  /*a420*/  SYNCS.ARRIVE.TRANS64.RED.A1T0 RZ, [UR10], RZ ;  /* 0x000000ffffff79a7 */ /* 0x000fe2000810040a */
[----:B--2---:R-:W-:Y:S01]  /*a430*/  @P0 IMAD.HI.U32 R12, R2, R11, RZ ;  /* 0x0000000b020c0227 */ /* 0x004fe200078e00ff */
[----:B------:R-:W-:-:S04]  /*a440*/  MOV R11, R2 ;  /* 0x00000002000b7202 */ /* 0x000fc80000000f00 */
[----:B-1----:R-:W-:Y:S02]  /*a450*/  @P0 SHF.R.U32.HI R11, RZ, R21, R12 ;  /* 0x00000015ff0b0219 */ /* 0x002fe4000001160c */
[----:B------:R-:W-:-:S03]  /*a460*/  IADD3 R12, -R0, 0x1, -R23 ;  /* 0x00000001000c7810 */ /* 0x000fc60007ffe917 */
[----:B------:R-:W1:Y:S02]  /*a470*/  SHFL.IDX PT, R21, R11, RZ, 0x1c1f ;  /* 0x001c1fff0b157589 */ /* 0x000e6400000e0000 */
[----:B------:R-:W-:-:S04]  /*a480*/  IMAD R12, R190, UR41, R12 ;  /* 0x00000029be0c7c24 */ /* 0x000fc8000f8e020c */
[----:B------:R-:W-:-:S04]  /*a490*/  VIADD R12, R12, -UR28 ;  /* 0x8000001c0c0c7c36 */ /* 0x000fc80008000000 */
[C---:B------:R-:W-:Y:S01]  /*a4a0*/  VIADD R23, R12.reuse, UR30 ;  /* 0x0000001e0c177c36 */ /* 0x040fe20008000000 */
[----:B------:R-:W-:-:S03]  /*a4b0*/  IADD3 R184, R12, UR7, RZ ;  /* 0x000000070cb87c10 */ /* 0x000fc6000fffe0ff */
[--C-:B-1----:R-:W-:Y:S02]  /*a4c0*/  IMAD.IADD R12, R23, 0x1, R21.reuse ;  /* 0x00000001170c7824 */ /* 0x102fe400078e0215 */
[----:B------:R-:W-:Y:S01]  /*a4d0*/  IMAD.IADD R20, R184, 0x1, R21 ;  /* 0x00000001b8147824 */ /* 0x000fe200078e0215 */
[----:B------:R-:W-:Y:S06]  /*a4e0*/  @!P5 BRA `(.L_x_1758) ;  /* 0x00000000005cd947 */ /* 0x000fec0003800000 */
[----:B------:R-:W-:Y:S01]  /*a4f0*/  IMAD R21, R190, UR41, R21 ;  /* 0x00000029be157c24 */ /* 0x000fe2000f8e0215 */
[----:B------:R-:W-:Y:S03]  /*a500*/  BSSY B0, `(.L_x_1759) ;  /* 0x0000011000007945 */ /* 0x000fe60003800000 */
        /* <DEDUP_REMOVED lines=11> */
.L_x_1760:
[----:B------:R-:W-:-:S04]  /*a5c0*/  MOV R186, UR27 ;  /* 0x0000001b00ba7c02 */ /* 0x000fc80008000f00 */
[----:B------:R-:W-:-:S13]  /*a5d0*/  ISETP.NE.AND P0, PT, R186, 0x1, PT ;  /* 0x00000001ba00780c */ /* 0x000fda0003f05270 */
[----:B------:R-:W1:Y:S02]  /*a5e0*/  @P0 LDC.64 R188, c[0x0][0x9e8] ;  /* 0x00027a00ffbc0b82 */ /* 0x000e640000000a00 */
[----:B-1----:R-:W-:-:S05]  /*a5f0*/  @P0 IMAD.HI.U32 R22, R21, R188, RZ ;  /* 0x000000bc15160227 */ /* 0x002fca00078e00ff */
[----:B------:R-:W-:-:S07]  /*a600*/  @P0 SHF.R.U32.HI R21, RZ, R189, R22 ;  /* 0x000000bdff150219 */ /* 0x000fce0000011616 */
.L_x_1761:
[----:B------:R-:W-:Y:S05]  /*a610*/  BSYNC B0 ;  /* 0x0000000000007941 */ /* 0x000fea0003800000 */
.L_x_1759:
[----:B------:R-:W-:-:S04]  /*a620*/  IMAD R21, R21, R186, -UR11 ;  /* 0x8000000b15157e24 */ /* 0x000fc8000f8e02ba */
[----:B------:R-:W-:-:S05]  /*a630*/  IMAD.IADD R21, R21, 0x1, -R0 ;  /* 0x0000000115157824 */ /* 0x000fca00078e0a00 */
[----:B------:R-:W-:Y:S02]  /*a640*/  VIADDMNMX R12, R21, R186, R12, PT ;  /* 0x000000ba150c7246 */ /* 0x000fe4000380010c */
[----:B------:R-:W-:-:S07]  /*a650*/  VIMNMX R20, R20, R21, !PT ;  /* 0x0000001514147248 */ /* 0x000fce0007fe0100 */
.L_x_1758:
        /* <DEDUP_REMOVED lines=48> */
[----:B------:R-:W-:Y:S01]  /*a960*/  ISETP.LT.OR P2, PT, R12, 0x3a, P2 ;  /* 0x0000003a0c00780c */ /* 0x000fe20001741670 */
[----:B------:R-:W-:Y:S01]  /*a970*/  IMAD.IADD R12, R23, 0x1, R11 ;  /* 0x00000001170c7824 */ /* 0x000fe200078e020b */
[----:B------:R-:W-:Y:S02]  /*a980*/  FSEL R177, R177, -INF , !P3 ;  /* 0xff800000b1b17808 */ /* 0x000fe40005800000 */
[----:B------:R-:W-:Y:S02]  /*a990*/  FSEL R180, R180, -INF , !P1 ;  /* 0xff800000b4b47808 */ /* 0x000fe40004800000 */
[----:B------:R-:W-:Y:S01]  /*a9a0*/  FSEL R181, R181, -INF , !P2 ;  /* 0xff800000b5b57808 */ /* 0x000fe20005000000 */
[----:B------:R-:W-:Y:S06]  /*a9b0*/  @!P5 BRA `(.L_x_1762) ;  /* 0x00000000005cd947 */ /* 0x000fec0003800000 */
[----:B------:R-:W-:Y:S01]  /*a9c0*/  IMAD R11, R190, UR41, R11 ;  /* 0x00000029be0b7c24 */ /* 0x000fe2000f8e020b */
[----:B------:R-:W-:Y:S03]  /*a9d0*/  BSSY B0, `(.L_x_1763) ;  /* 0x0000011000007945 */ /* 0x000fe60003800000 */
[----:B------:R-:W-:-:S05]  /*a9e0*/  VIADD R11, R11, -UR28 ;  /* 0x8000001c0b0b7c36 */ /* 0x000fca0008000000 */
[----:B------:R-:W-:-:S13]  /*a9f0*/  ISETP.GT.AND P1, PT, R11, -0x1, PT ;  /* 0xffffffff0b00780c */ /* 0x000fda0003f24270 */
[----:B------:R-:W-:Y:S05]  /*aa00*/  @P1 BRA `(.L_x_1764) ;  /* 0x0000000000201947 */ /* 0x000fea0003800000 */
[----:B------:R-:W-:Y:S02]  /*aa10*/  MOV R184, UR27 ;  /* 0x0000001b00b87c02 */ /* 0x000fe40008000f00 */
[----:B------:R-:W-:Y:S02]  /*aa20*/  LOP3.LUT R11, RZ, R11, RZ, 0x33, !PT ;  /* 0x0000000bff0b7212 */ /* 0x000fe400078e33ff */
[----:B------:R-:W-:-:S13]  /*aa30*/  ISETP.NE.AND P1, PT, R184, 0x1, PT ;  /* 0x00000001b800780c */ /* 0x000fda0003f25270 */
[----:B------:R-:W1:Y:S02]  /*aa40*/  @P1 LDC.64 R22, c[0x0][0x9e8] ;  /* 0x00027a00ff161b82 */ /* 0x000e640000000a00 */
[----:B-1----:R-:W-:-:S05]  /*aa50*/  @P1 IMAD.HI.U32 R22, R11, R22, RZ ;  /* 0x000000160b161227 */ /* 0x002fca00078e00ff */
[----:B------:R-:W-:-:S04]  /*aa60*/  @P1 SHF.R.U32.HI R11, RZ, R23, R22 ;  /* 0x00000017ff0b1219 */ /* 0x000fc80000011616 */
[----:B------:R-:W-:Y:S01]  /*aa70*/  LOP3.LUT R11, RZ, R11, RZ, 0x33, !PT ;  /* 0x0000000bff0b7212 */ /* 0x000fe200078e33ff */
[----:B------:R-:W-:Y:S06]  /*aa80*/  BRA `(.L_x_1765) ;  /* 0x0000000000147947 */ /* 0x000fec0003800000 */
.L_x_1764:
[----:B------:R-:W-:-:S05]  /*aa90*/  IMAD.U32 R184, RZ, RZ, UR27 ;  /* 0x0000001bffb87e24 */ /* 0x000fca000f8e00ff */
[----:B------:R-:W-:-:S13]  /*aaa0*/  ISETP.NE.AND P1, PT, R184, 0x1, PT ;  /* 0x00000001b800780c */ /* 0x000fda0003f25270 */
[----:B------:R-:W1:Y:S02]  /*aab0*/  @P1 LDC.64 R22, c[0x0][0x9e8] ;  /* 0x00027a00ff161b82 */ /* 0x000e640000000a00 */
[----:B-1----:R-:W-:-:S05]  /*aac0*/  @P1 IMAD.HI.U32 R22, R11, R22, RZ ;  /* 0x000000160b161227 */ /* 0x002fca00078e00ff */
[----:B------:R-:W-:-:S07]  /*aad0*/  @P1 SHF.R.U32.HI R11, RZ, R23, R22 ;  /* 0x00000017ff0b1219 */ /* 0x000fce0000011616 */
.L_x_1765:
[----:B------:R-:W-:Y:S05]  /*aae0*/  BSYNC B0 ;  /* 0x0000000000007941 */ /* 0x000fea0003800000 */
.L_x_1763:
[----:B------:R-:W-:-:S04]  /*aaf0*/  IMAD R11, R11, R184, -UR11 ;  /* 0x8000000b0b0b7e24 */ /* 0x000fc8000f8e02b8 */
[----:B------:R-:W-:-:S05]  /*ab00*/  IMAD.IADD R11, R11, 0x1, -R0 ;  /* 0x000000010b0b7824 */ /* 0x000fca00078e0a00 */
[----:B------:R-:W-:Y:S02]  /*ab10*/  VIADDMNMX R12, R11, R184, R12, PT ;  /* 0x000000b80b0c7246 */ /* 0x000fe4000380010c */
[----:B------:R-:W-:-:S07]  /*ab20*/  VIMNMX R20, R20, R11, !PT ;  /* 0x0000000b14147248 */ /* 0x000fce0007fe0100 */
.L_x_1762:
        /* <DEDUP_REMOVED lines=148> */
[C---:B------:R-:W-:Y:S01]  /*b470*/  FMUL.FTZ R176, R12.reuse, UR10 ;  /* 0x0000000a0cb07c20 */ /* 0x040fe20008410000 */
[----:B------:R-:W2:Y:S01]  /*b480*/  MUFU.EX2 R164, R164 ;  /* 0x000000a400a47308 */ /* 0x000ea20000000800 */
[-C--:B------:R-:W-:Y:S01]  /*b490*/  FMUL.FTZ R49, R49, R15.reuse ;  /* 0x0000000f31317220 */ /* 0x080fe20000410000 */
[----:B------:R-:W-:Y:S01]  /*b4a0*/  FSEL R3, R12, RZ, P0 ;  /* 0x000000ff0c037208 */ /* 0x000fe20000000000 */
[-C--:B------:R-:W-:Y:S01]  /*b4b0*/  FMUL.FTZ R52, R52, R15.reuse ;  /* 0x0000000f34347220 */ /* 0x080fe20000410000 */
[----:B------:R-:W-:Y:S01]  /*b4c0*/  FSEL R176, R176, RZ, P0 ;  /* 0x000000ffb0b07208 */ /* 0x000fe20000000000 */
[-C--:B------:R-:W-:Y:S01]  /*b4d0*/  FMUL.FTZ R53, R53, R15.reuse ;  /* 0x0000000f35357220 */ /* 0x080fe20000410000 */
[-C--:B------:R-:W-:Y:S01]  /*b4e0*/  FMUL.FTZ R56, R56, R15.reuse ;  /* 0x0000000f38387220 */ /* 0x080fe20000410000 */
[----:B------:R-:W-:Y:S01]  /*b4f0*/  FADD.FTZ R3, -R3, R14 ;  /* 0x0000000e03037221 */ /* 0x000fe20000010100 */
[----:B------:R-:W0:Y:S01]  /*b500*/  MUFU.EX2 R169, R169 ;  /* 0x000000a900a97308 */ /* 0x000e220000000800 */
[--C-:B------:R-:W-:Y:S01]  /*b510*/  FFMA.FTZ R177, R155, UR10, -R176.reuse ;  /* 0x0000000a9bb17c23 */ /* 0x100fe200080108b0 */
[----:B------:R-:W-:Y:S01]  /*b520*/  @!P1 LEA R155, R22, UR40, 0x2 ;  /* 0x00000028169b9c11 */ /* 0x000fe2000f8e10ff */
[----:B-1----:R-:W-:Y:S01]  /*b530*/  FADD.FTZ R22, R20, R185 ;  /* 0x000000b914167221 */ /* 0x002fe20000010000 */
[--C-:B------:R-:W-:Y:S01]  /*b540*/  FFMA.FTZ R180, R159, UR10, -R176.reuse ;  /* 0x0000000a9fb47c23 */ /* 0x100fe200080108b0 */
[--C-:B------:R-:W-:Y:S01]  /*b550*/  FFMA.FTZ R184, R162, UR10, -R176.reuse ;  /* 0x0000000aa2b87c23 */ /* 0x100fe200080108b0 */
[----:B------:R-:W-:Y:S01]  /*b560*/  FFMA.FTZ R21, R21, UR10, -R176 ;  /* 0x0000000a15157c23 */ /* 0x000fe200080108b0 */
[----:B----4-:R-:W-:Y:S01]  /*b570*/  FADD.FTZ R159, R161, R22 ;  /* 0x00000016a19f7221 */ /* 0x010fe20000010000 */
[----:B------:R-:W-:Y:S01]  /*b580*/  MUFU.EX2 R168, R168 ;  /* 0x000000a800a87308 */ /* 0x000fe20000000800 */
[----:B------:R-:W-:Y:S01]  /*b590*/  FMUL.FTZ R3, R3, UR10 ;  /* 0x0000000a03037c20 */ /* 0x000fe20008410000 */
[--C-:B------:R-:W-:Y:S01]  /*b5a0*/  FFMA.FTZ R158, R158, UR10, -R176.reuse ;  /* 0x0000000a9e9e7c23 */ /* 0x100fe200080108b0 */
        /* <DEDUP_REMOVED lines=10> */
[----:B---3--:R-:W-:Y:S01]  /*b650*/  F2FP.F16.F32.PACK_AB R160, R165, R160 ;  /* 0x000000a0a5a0723e */ /* 0x008fe200000000ff */
[--C-:B------:R-:W-:Y:S01]  /*b660*/  FFMA.FTZ R179, R179, UR10, -R176.reuse ;  /* 0x0000000ab3b37c23 */ /* 0x100fe200080108b0 */
[--C-:B------:R-:W-:Y:S01]  /*b670*/  FFMA.FTZ R182, R182, UR10, -R176.reuse ;  /* 0x0000000ab6b67c23 */ /* 0x100fe200080108b0 */
[----:B------:R1:W-:Y:S01]  /*b680*/  MUFU.EX2 R14, R177 ;  /* 0x000000b1000e7308 */ /* 0x0003e20000000800 */
[----:B------:R-:W-:Y:S01]  /*b690*/  FFMA.FTZ R176, R183, UR10, -R176 ;  /* 0x0000000ab7b07c23 */ /* 0x000fe200080108b0 */
[----:B------:R-:W-:Y:S01]  /*b6a0*/  @!P1 STS [R155+0x28800], R15 ;  /* 0x0288000f9b009388 */ /* 0x000fe20000000800 */
[-C--:B------:R-:W-:Y:S01]  /*b6b0*/  FMUL.FTZ R57, R57, R15.reuse ;  /* 0x0000000f39397220 */ /* 0x080fe20000410000 */
        /* <DEDUP_REMOVED lines=171> */
.L_x_1766:
[----:B------:R0:W1:Y:S01]  /*c170*/  SYNCS.PHASECHK.TRANS64.TRYWAIT P0, [UR25+0x28c50], R13 ;  /* 0x028c500dff0075a7 */ /* 0x0000620008000159 */
[----:B------:R-:W-:Y:S05]  /*c180*/  @!P4 BRA `(.L_x_1767) ;  /* 0x000000000004c947 */ /* 0x000fea0003800000 */
[----:B------:R-:W-:Y:S01]  /*c190*/  BPT.TRAP 0x1 ;  /* 0x000000040000795c */ /* 0x000fe20000300000 */
.L_x_1767:
[----:B-1----:R-:W-:Y:S05]  /*c1a0*/  @P0 BRA `(.L_x_1768) ;  /* 0x0000000000080947 */ /* 0x002fea0003800000 */
[----:B------:R-:W1:Y:S02]  /*c1b0*/  SYNCS.PHASECHK.TRANS64.TRYWAIT P0, [UR25+0x28c50], R13 ;  /* 0x028c500dff0075a7 */ /* 0x000e640008000159 */
[----:B-1----:R-:W-:Y:S05]  /*c1c0*/  @!P0 BRA `(.L_x_1769) ;  /* 0x0000007000f88947 */ /* 0x002fea0003800000 */
.L_x_1768:
        /* <DEDUP_REMOVED lines=34> */
.L_x_1770:
[----:B------:R-:W-:Y:S01]  /*c3f0*/  UIADD3 UR25, UR25, 0x28c60, URZ ;  /* 0x00028c6019197890 */ /* 0x000fe2000fffe03f */
[----:B------:R-:W-:Y:S01]  /*c400*/  ISETP.LT.AND P0, PT, R17, UR43, PT ;  /* 0x0000002b11007c0c */ /* 0x000fe2000bf01270 */
[----:B------:R-:W-:Y:S01]  /*c410*/  UIADD3 UR43, UR43, -0x1, URZ ;  /* 0xffffffff2b2b7890 */ /* 0x000fe2000fffe03f */
[----:B-1----:R-:W-:Y:S01]  /*c420*/  MOV R14, R12 ;  /* 0x0000000c000e7202 */ /* 0x002fe20000000f00 */
[----:B------:R-:W-:Y:S01]  /*c430*/  UPRMT UR25, UR42, 0x654, UR25 ;  /* 0x000006542a197896 */ /* 0x000fe20008000019 */
[----:B------:R-:W-:Y:S01]  /*c440*/  IMAD.MOV.U32 R15, RZ, RZ, R11 ;  /* 0x000000ffff0f7224 */ /* 0x000fe200078e000b */
[----:B------:R-:W-:-:S07]  /*c450*/  UMOV UR26, UR4 ;  /* 0x00000004001a7c82 */ /* 0x000fce0008000000 */
[----:B------:R-:W-:Y:S01]  /*c460*/  SYNCS.ARRIVE.TRANS64.RED.A1T0 RZ, [UR25], RZ ;  /* 0x000000ffffff79a7 */ /* 0x000fe20008100419 */
[----:B------:R-:W-:Y:S05]  /*c470*/  @P0 BRA `(.L_x_1771) ;  /* 0xffffffdc002c0947 */ /* 0x000fea000383ffff */
.L_x_1752:
[----:B------:R-:W4:Y:S01]  /*c480*/  SHFL.BFLY PT, R0, R3, 0x2, 0x1f ;  /* 0x0c401f0003007f89 */ /* 0x000f2200000e0000 */
[----:B------:R-:W-:Y:S08]  /*c490*/  BAR.ARV 0x8, 0x100 ;  /* 0x0204000000007b1d */ /* 0x000ff00000002000 */
[----:B------:R-:W-:Y:S01]  /*c4a0*/  BAR.SYNC.DEFER_BLOCKING 0xf, 0x100 ;  /* 0x03c4000000007b1d */ /* 0x000fe20000010000 */
[----:B------:R-:W-:-:S05]  /*c4b0*/  ISETP.NE.AND P0, PT, R10, RZ, PT ;  /* 0x000000ff0a00720c */ /* 0x000fca0003f05270 */
[----:B-1-3--:R-:W1:Y:S01]  /*c4c0*/  SHFL.BFLY PT, R7, R4, 0x2, 0x1f ;  /* 0x0c401f0004077f89 */ /* 0x00ae6200000e0000 */
[----:B----4-:R-:W-:-:S05]  /*c4d0*/  FADD.FTZ R2, R0, R3 ;  /* 0x0000000300027221 */ /* 0x010fca0000010000 */
[----:B------:R-:W3:Y:S01]  /*c4e0*/  SHFL.BFLY PT, R5, R2, 0x1, 0x1f ;  /* 0x0c201f0002057f89 */ /* 0x000ee200000e0000 */
[----:B-1----:R-:W-:Y:S01]  /*c4f0*/  FADD.FTZ R7, R7, R4 ;  /* 0x0000000407077221 */ /* 0x002fe20000010000 */
[----:B------:R-:W-:-:S04]  /*c500*/  IMAD.MOV.U32 R4, RZ, RZ, -0x800000 ;  /* 0xff800000ff047424 */ /* 0x000fc800078e00ff */
[----:B------:R-:W1:Y:S01]  /*c510*/  SHFL.BFLY PT, R0, R7, 0x1, 0x1f ;  /* 0x0c201f0007007f89 */ /* 0x000e6200000e0000 */
[----:B---3--:R-:W-:Y:S01]  /*c520*/  FADD.FTZ R6, R2, R5 ;  /* 0x0000000502067221 */ /* 0x008fe20000010000 */
[----:B------:R-:W-:Y:S02]  /*c530*/  IMAD.MOV.U32 R5, RZ, RZ, RZ ;  /* 0x000000ffff057224 */ /* 0x000fe400078e00ff */
[----:B------:R-:W-:Y:S02]  /*c540*/  IMAD.U32 R2, RZ, RZ, UR4 ;  /* 0x00000004ff027e24 */ /* 0x000fe4000f8e00ff */
[----:B------:R-:W-:-:S03]  /*c550*/  FSETP.NE.FTZ.AND P1, PT, R6, RZ, PT ;  /* 0x000000ff0600720b */ /* 0x000fc60003f35000 */
[----:B------:R-:W-:-:S04]  /*c560*/  LEA R2, R2, R9, 0x6 ;  /* 0x0000000902027211 */ /* 0x000fc800078e30ff */
[----:B------:R-:W-:-:S06]  /*c570*/  @!P0 LEA R2, R2, UR40, 0x2 ;  /* 0x0000002802028c11 */ /* 0x000fcc000f8e10ff */
[----:B------:R-:W3:Y:S01]  /*c580*/  @P1 MUFU.RCP R5, R6 ;  /* 0x0000000600051308 */ /* 0x000ee20000001000 */
[----:B-1----:R-:W-:Y:S01]  /*c590*/  FADD.FTZ R8, R7, R0 ;  /* 0x0000000007087221 */ /* 0x002fe20000010000 */
[----:B------:R-:W-:-:S04]  /*c5a0*/  IMAD.MOV.U32 R0, RZ, RZ, RZ ;  /* 0x000000ffff007224 */ /* 0x000fc800078e00ff */
[----:B------:R-:W-:Y:S02]  /*c5b0*/  FSETP.NE.FTZ.AND P2, PT, R8, RZ, PT ;  /* 0x000000ff0800720b */ /* 0x000fe40003f55000 */
[----:B------:R1:W4:Y:S01]  /*c5c0*/  @P1 MUFU.LG2 R3, R6 ;  /* 0x0000000600031308 */ /* 0x0003220000000c00 */
[----:B---3--:R-:W-:Y:S01]  /*c5d0*/  @!P0 STS [R2+0x28800], R5 ;  /* 0x0288000502008388 */ /* 0x008fe20000000800 */
[----:B-1----:R-:W-:Y:S02]  /*c5e0*/  IMAD.U32 R6, RZ, RZ, UR10 ;  /* 0x0000000aff067e24 */ /* 0x002fe4000f8e00ff */
[----:B------:R-:W-:-:S07]  /*c5f0*/  FMUL.FTZ R24, R24, R5 ;  /* 0x0000000518187220 */ /* 0x000fce0000410000 */
[----:B------:R-:W1:Y:S01]  /*c600*/  @P2 MUFU.RCP R0, R8 ;  /* 0x0000000800002308 */ /* 0x000e620000001000 */
[-C--:B------:R-:W-:Y:S01]  /*c610*/  FMUL.FTZ R25, R25, R5.reuse ;  /* 0x0000000519197220 */ /* 0x080fe20000410000 */
[----:B------:R-:W-:Y:S01]  /*c620*/  @P1 FMUL.FTZ R6, R6, 0.69314718246459960938 ;  /* 0x3f31721806061820 */ /* 0x000fe20000410000 */
[-C--:B------:R-:W-:Y:S01]  /*c630*/  FMUL.FTZ R28, R28, R5.reuse ;  /* 0x000000051c1c7220 */ /* 0x080fe20000410000 */
[-C--:B------:R-:W-:Y:S01]  /*c640*/  FMUL.FTZ R29, R29, R5.reuse ;  /* 0x000000051d1d7220 */ /* 0x080fe20000410000 */
[----:B----4-:R-:W-:Y:S01]  /*c650*/  @P1 FMUL.FTZ R3, R3, 0.69314718246459960938 ;  /* 0x3f31721803031820 */ /* 0x010fe20000410000 */
[-C--:B------:R-:W-:Y:S01]  /*c660*/  FMUL.FTZ R32, R32, R5.reuse ;  /* 0x0000000520207220 */ /* 0x080fe20000410000 */
[-C--:B------:R-:W-:Y:S01]  /*c670*/  FMUL.FTZ R33, R33, R5.reuse ;  /* 0x0000000521217220 */ /* 0x080fe20000410000 */
[----:B------:R3:W4:Y:S01]  /*c680*/  @P2 MUFU.LG2 R7, R8 ;  /* 0x0000000800072308 */ /* 0x0007220000000c00 */
        /* <DEDUP_REMOVED lines=8> */
[----:B-1----:R1:W-:Y:S01]  /*c710*/  @!P0 STS [R2+0x28820], R0 ;  /* 0x0288200002008388 */ /* 0x0023e20000000800 */
[----:B---3--:R-:W-:-:S02]  /*c720*/  IMAD.U32 R8, RZ, RZ, UR10 ;  /* 0x0000000aff087e24 */ /* 0x008fc4000f8e00ff */
[-C--:B------:R-:W-:Y:S01]  /*c730*/  FMUL.FTZ R52, R52, R5.reuse ;  /* 0x0000000534347220 */ /* 0x080fe20000410000 */
[-C--:B------:R-:W-:Y:S01]  /*c740*/  FMUL.FTZ R53, R53, R5.reuse ;  /* 0x0000000535357220 */ /* 0x080fe20000410000 */
[-C--:B------:R-:W-:Y:S01]  /*c750*/  FMUL.FTZ R56, R56, R5.reuse ;  /* 0x0000000538387220 */ /* 0x080fe20000410000 */
[----:B------:R-:W-:Y:S01]  /*c760*/  @P2 FMUL.FTZ R8, R8, 0.69314718246459960938 ;  /* 0x3f31721808082820 */ /* 0x000fe20000410000 */
[-C--:B------:R-:W-:Y:S01]  /*c770*/  FMUL.FTZ R57, R57, R5.reuse ;  /* 0x0000000539397220 */ /* 0x080fe20000410000 */
[-C--:B------:R-:W-:Y:S01]  /*c780*/  FMUL.FTZ R60, R60, R5.reuse ;  /* 0x000000053c3c7220 */ /* 0x080fe20000410000 */
[----:B----4-:R-:W-:Y:S01]  /*c790*/  @P2 FMUL.FTZ R7, R7, 0.69314718246459960938 ;  /* 0x3f31721807072820 */ /* 0x010fe20000410000 */
[-C--:B------:R-:W-:Y:S01]  /*c7a0*/  FMUL.FTZ R61, R61, R5.reuse ;  /* 0x000000053d3d7220 */ /* 0x080fe20000410000 */
[----:B-1----:R-:W-:Y:S02]  /*c7b0*/  IMAD.MOV.U32 R2, RZ, RZ, -0x800000 ;  /* 0xff800000ff027424 */ /* 0x002fe400078e00ff */
        /* <DEDUP_REMOVED lines=112> */
.L_x_1676:
[----:B------:R-:W-:Y:S05]  /*cec0*/  @P0 BRA `(.L_x_1772) ;  /* 0x0000002000e00947 */ /* 0x000fea0003800000 */
[----:B------:R-:W1:Y:S01]  /*ced0*/  S2R R0, SR_TID.X ;  /* 0x0000000000007919 */ /* 0x000e620000002100 */
[----:B------:R-:W3:Y:S01]  /*cee0*/  S2UR UR5, SR_CgaCtaId ;  /* 0x00000000000579c3 */ /* 0x000ee20000008800 */
[----:B------:R-:W-:Y:S01]  /*cef0*/  UMOV UR4, 0x400 ;  /* 0x0000040000047882 */ /* 0x000fe20000000000 */
[----:B------:R-:W-:-:S06]  /*cf00*/  IMAD.MOV R3, RZ, RZ, -R18 ;  /* 0x000000ffff037224 */ /* 0x000fcc00078e0a12 */
[----:B------:R-:W-:Y:S01]  /*cf10*/  BAR.SYNC.DEFER_BLOCKING 0x1, 0x100 ;  /* 0x0044000000007b1d */ /* 0x000fe20000010000 */
[----:B0-----:R-:W-:-:S07]  /*cf20*/  SHF.R.S32.HI R9, RZ, 0x1f, R18 ;  /* 0x0000001fff097819 */ /* 0x001fce0000011412 */
[----:B------:R-:W0:Y:S08]  /*cf30*/  S2UR UR6, SR_CTAID.Y ;  /* 0x00000000000679c3 */ /* 0x000e300000002600 */
[----:B------:R-:W0:Y:S01]  /*cf40*/  LDC R12, c[0x0][0xc50] ;  /* 0x00031400ff0c7b82 */ /* 0x000e220000000800 */
[----:B---3--:R-:W-:-:S07]  /*cf50*/  ULEA UR4, UR5, UR4, 0x18 ;  /* 0x0000000405047291 */ /* 0x008fce000f8ec03f */
[----:B------:R-:W3:Y:S01]  /*cf60*/  LDC R6, c[0x0][0xbe8] ;  /* 0x0002fa00ff067b82 */ /* 0x000ee20000000800 */
[----:B------:R-:W-:Y:S01]  /*cf70*/  UIADD3 UR4, UR4, 0x28c20, URZ ;  /* 0x00028c2004047890 */ /* 0x000fe2000fffe03f */
[----:B-1----:R-:W-:-:S03]  /*cf80*/  IADD3 R152, R0, -0x80, RZ ;  /* 0xffffff8000987810 */ /* 0x002fc60007ffe0ff */
[----:B------:R-:W-:Y:S01]  /*cf90*/  UPRMT UR4, URZ, 0x654, UR4 ;  /* 0x000006543f047896 */ /* 0x000fe20008000004 */
[----:B------:R-:W-:-:S04]  /*cfa0*/  SHF.R.S32.HI R153, RZ, 0x1f, R152 ;  /* 0x0000001fff997819 */ /* 0x000fc80000011498 */
[----:B------:R-:W-:Y:S01]  /*cfb0*/  LEA.HI R10, R153, R152, RZ, 0x7 ;  /* 0x00000098990a7211 */ /* 0x000fe200078f38ff */
[----:B0-----:R-:W-:-:S03]  /*cfc0*/  IMAD R3, R12, R3, UR6 ;  /* 0x000000060c037e24 */ /* 0x001fc6000f8e0203 */
[----:B------:R-:W-:Y:S01]  /*cfd0*/  SYNCS.ARRIVE.TRANS64.RED.A1T0 RZ, [UR4], RZ ;  /* 0x000000ffffff79a7 */ /* 0x000fe20008100404 */
[----:B------:R-:W-:Y:S02]  /*cfe0*/  SHF.R.S32.HI R8, RZ, 0x7, R10 ;  /* 0x00000007ff087819 */ /* 0x000fe4000001140a */
[----:B------:R-:W-:-:S03]  /*cff0*/  LOP3.LUT R5, R10, 0xffffff80, RZ, 0xc0, !PT ;  /* 0xffffff800a057812 */ /* 0x000fc600078ec0ff */
[----:B------:R-:W0:Y:S02]  /*d000*/  SHFL.IDX PT, R7, R8, RZ, 0x1f ;  /* 0x00001fff08077589 */ /* 0x000e2400000e0000 */
[----:B------:R-:W-:Y:S01]  /*d010*/  IMAD.IADD R0, R152, 0x1, -R5 ;  /* 0x0000000198007824 */ /* 0x000fe200078e0a05 */
[----:B------:R-:W-:-:S04]  /*d020*/  SHF.R.S32.HI R5, RZ, 0x1f, R3 ;  /* 0x0000001fff057819 */ /* 0x000fc80000011403 */
[----:B------:R-:W-:Y:S02]  /*d030*/  SHF.R.S32.HI R157, RZ, 0x1f, R0 ;  /* 0x0000001fff9d7819 */ /* 0x000fe40000011400 */
[----:B0-----:R-:W-:Y:S02]  /*d040*/  ISETP.NE.AND P0, PT, R7, RZ, PT ;  /* 0x000000ff0700720c */ /* 0x001fe40003f05270 */
[----:B------:R-:W-:-:S11]  /*d050*/  LEA.HI R7, R157, R0, RZ, 0x2 ;  /* 0x000000009d077211 */ /* 0x000fd600078f10ff */
[----:B---3--:R-:W-:Y:S05]  /*d060*/  @P0 BRA `(.L_x_1773) ;  /* 0x0000000400380947 */ /* 0x008fea0003800000 */
[----:B------:R-:W0:Y:S01]  /*d070*/  LDC R19, c[0x0][0xbe8] ;  /* 0x0002fa00ff137b82 */ /* 0x000e220000000800 */
[----:B------:R-:W-:Y:S01]  /*d080*/  LOP3.LUT R11, R10, 0xffffff80, RZ, 0xc0, !PT ;  /* 0xffffff800a0b7812 */ /* 0x000fe200078ec0ff */
[----:B------:R-:W1:Y:S01]  /*d090*/  S2R R155, SR_CTAID.X ;  /* 0x00000000009b7919 */ /* 0x000e620000002500 */
[----:B------:R-:W-:Y:S01]  /*d0a0*/  LEA.HI R12, R153, R152, RZ, 0x2 ;  /* 0x00000098990c7211 */ /* 0x000fe200078f10ff */
[----:B------:R-:W-:Y:S02]  /*d0b0*/  ULDC.64 UR4, c[0x0][0xbd0] ;  /* 0x0002f40000047ab9 */ /* 0x000fe40000000a00 */
[----:B------:R-:W-:Y:S01]  /*d0c0*/  IMAD.IADD R16, R152, 0x1, -R11 ;  /* 0x0000000198107824 */ /* 0x000fe200078e0a0b */
[----:B------:R-:W-:Y:S01]  /*d0d0*/  LOP3.LUT R15, R12, 0xfffffffc, RZ, 0xc0, !PT ;  /* 0xfffffffc0c0f7812 */ /* 0x000fe200078ec0ff */
[----:B------:R-:W3:Y:S03]  /*d0e0*/  S2UR UR6, SR_CTAID.Z ;  /* 0x00000000000679c3 */ /* 0x000ee60000002700 */
[----:B------:R-:W-:Y:S01]  /*d0f0*/  SHF.R.S32.HI R11, RZ, 0x1f, R16 ;  /* 0x0000001fff0b7819 */ /* 0x000fe20000011410 */
[----:B------:R-:W-:-:S03]  /*d100*/  IMAD.IADD R15, R152, 0x1, -R15 ;  /* 0x00000001980f7824 */ /* 0x000fc600078e0a0f */
[-C--:B------:R-:W-:Y:S01]  /*d110*/  LEA.HI R20, R11, R16.reuse, RZ, 0x2 ;  /* 0x000000100b147211 */ /* 0x080fe200078f10ff */
[----:B------:R-:W2:Y:S01]  /*d120*/  LDC.64 R22, c[0x0][0xbd8] ;  /* 0x0002f600ff167b82 */ /* 0x000ea20000000a00 */
[----:B------:R-:W-:Y:S02]  /*d130*/  LEA.HI R12, R15, R15, RZ, 0x1 ;  /* 0x0000000f0f0c7211 */ /* 0x000fe400078f08ff */
[--C-:B------:R-:W-:Y:S02]  /*d140*/  SHF.R.S32.HI R10, RZ, 0x2, R20.reuse ;  /* 0x00000002ff0a7819 */ /* 0x100fe40000011414 */
[----:B------:R-:W-:Y:S02]  /*d150*/  SHF.R.S32.HI R13, RZ, 0x1f, R20 ;  /* 0x0000001fff0d7819 */ /* 0x000fe40000011414 */
[----:B------:R-:W-:Y:S02]  /*d160*/  LEA.HI R11, R11, R16, RZ, 0x5 ;  /* 0x000000100b0b7211 */ /* 0x000fe400078f28ff */
[----:B0-----:R-:W-:-:S02]  /*d170*/  ISETP.NE.AND P0, PT, R19, 0x1, PT ;  /* 0x000000011300780c */ /* 0x001fc40003f05270 */
[----:B------:R-:W-:Y:S02]  /*d180*/  LEA.HI R13, R13, R10, RZ, 0x3 ;  /* 0x0000000a0d0d7211 */ /* 0x000fe400078f18ff */
[----:B------:R-:W-:Y:S02]  /*d190*/  LOP3.LUT R12, R12, 0x1ffffffe, RZ, 0xc0, !PT ;  /* 0x1ffffffe0c0c7812 */ /* 0x000fe400078ec0ff */
[----:B------:R-:W-:Y:S02]  /*d1a0*/  LOP3.LUT R13, R13, 0xfffffff8, RZ, 0xc0, !PT ;  /* 0xfffffff80d0d7812 */ /* 0x000fe400078ec0ff */
[----:B------:R-:W-:Y:S01]  /*d1b0*/  SHF.R.S32.HI R11, RZ, 0x5, R11 ;  /* 0x00000005ff0b7819 */ /* 0x000fe2000001140b */
[----:B------:R-:W-:Y:S01]  /*d1c0*/  IMAD.IADD R15, R15, 0x1, -R12 ;  /* 0x000000010f0f7824 */ /* 0x000fe200078e0a0c */
[----:B------:R-:W-:Y:S01]  /*d1d0*/  IADD3 R10, R10, -R13, RZ ;  /* 0x8000000d0a0a7210 */ /* 0x000fe20007ffe0ff */
[----:B------:R-:W-:Y:S02]  /*d1e0*/  IMAD R13, R9, UR4, RZ ;  /* 0x00000004090d7c24 */ /* 0x000fe4000f8e02ff */
[----:B------:R-:W0:Y:S02]  /*d1f0*/  @P0 LDC R17, c[0x0][0xbec] ;  /* 0x0002fb00ff110b82 */ /* 0x000e240000000800 */
[----:B------:R-:W-:-:S02]  /*d200*/  IMAD R154, R11, 0x10, R10 ;  /* 0x000000100b9a7824 */ /* 0x000fc400078e020a */
[----:B------:R-:W-:Y:S01]  /*d210*/  IMAD.WIDE.U32 R10, R18, UR4, RZ ;  /* 0x00000004120a7c25 */ /* 0x000fe2000f8e00ff */
[----:B---3--:R-:W-:-:S03]  /*d220*/  USHF.R.S32.HI UR4, URZ, 0x1f, UR6 ;  /* 0x0000001f3f047899 */ /* 0x008fc60008011406 */
[----:B------:R-:W3:Y:S01]  /*d230*/  @P0 LDC R21, c[0x0][0xbf0] ;  /* 0x0002fc00ff150b82 */ /* 0x000ee20000000800 */
[----:B------:R-:W-:Y:S02]  /*d240*/  IMAD R12, R15, 0x8, R154 ;  /* 0x000000080f0c7824 */ /* 0x000fe400078e029a */
[----:B--2---:R-:W-:Y:S02]  /*d250*/  IMAD R14, R22, UR4, RZ ;  /* 0x00000004160e7c24 */ /* 0x004fe4000f8e02ff */
[----:B------:R-:W-:Y:S01]  /*d260*/  IMAD R13, R18, UR5, R13 ;  /* 0x00000005120d7c24 */ /* 0x000fe2000f8e020d */
[----:B-1----:R-:W-:Y:S01]  /*d270*/  LEA R12, R155, R12, 0x6 ;  /* 0x0000000c9b0c7211 */ /* 0x002fe200078e30ff */
[----:B------:R-:W-:Y:S01]  /*d280*/  IMAD R15, R23, UR6, R14 ;  /* 0x00000006170f7c24 */ /* 0x000fe2000f8e020e */
[----:B------:R-:W-:Y:S01]  /*d290*/  ULDC.64 UR4, c[0x0][0xbe0] ;  /* 0x0002f80000047ab9 */ /* 0x000fe20000000a00 */
[----:B------:R-:W-:Y:S02]  /*d2a0*/  IMAD.IADD R11, R11, 0x1, R13 ;  /* 0x000000010b0b7824 */ /* 0x000fe400078e020d */
[----:B------:R-:W-:-:S02]  /*d2b0*/  IMAD.MOV.U32 R13, RZ, RZ, R12 ;  /* 0x000000ffff0d7224 */ /* 0x000fc400078e000c */
[----:B------:R-:W-:-:S04]  /*d2c0*/  IMAD.WIDE.U32 R10, R22, UR6, R10 ;  /* 0x00000006160a7c25 */ /* 0x000fc8000f8e000a */
[----:B0-----:R-:W-:-:S04]  /*d2d0*/  @P0 IMAD.HI.U32 R14, R12, R17, RZ ;  /* 0x000000110c0e0227 */ /* 0x001fc800078e00ff */
[----:B------:R-:W-:Y:S01]  /*d2e0*/  IMAD.IADD R11, R11, 0x1, R15 ;  /* 0x000000010b0b7824 */ /* 0x000fe200078e020f */
[----:B---3--:R-:W-:Y:S01]  /*d2f0*/  @P0 SHF.R.U32.HI R13, RZ, R21, R14 ;  /* 0x00000015ff0d0219 */ /* 0x008fe2000001160e */
[----:B------:R-:W-:Y:S02]  /*d300*/  IMAD R14, R5, UR4, RZ ;  /* 0x00000004050e7c24 */ /* 0x000fe4000f8e02ff */
[----:B------:R-:W-:Y:S01]  /*d310*/  IMAD.WIDE.U32 R10, R3, UR4, R10 ;  /* 0x00000004030a7c25 */ /* 0x000fe2000f8e000a */
[----:B------:R-:W-:-:S03]  /*d320*/  SHF.R.S32.HI R17, RZ, 0x1f, R13 ;  /* 0x0000001fff117819 */ /* 0x000fc6000001140d */
[----:B------:R-:W-:Y:S01]  /*d330*/  IMAD.MOV R15, RZ, RZ, -R13 ;  /* 0x000000ffff0f7224 */ /* 0x000fe200078e0a0d */
[----:B------:R-:W-:Y:S01]  /*d340*/  IADD3 R10, P0, R13, R10, RZ ;  /* 0x0000000a0d0a7210 */ /* 0x000fe20007f1e0ff */
[----:B------:R-:W-:Y:S01]  /*d350*/  IMAD R14, R3, UR5, R14 ;  /* 0x00000005030e7c24 */ /* 0x000fe2000f8e020e */
[----:B------:R-:W-:Y:S01]  /*d360*/  ULDC.64 UR4, c[0x0][0xbc8] ;  /* 0x0002f20000047ab9 */ /* 0x000fe20000000a00 */
[----:B------:R-:W-:Y:S01]  /*d370*/  IMAD R15, R19, R15, R12 ;  /* 0x0000000f130f7224 */ /* 0x000fe200078e020c */
[----:B------:R-:W-:Y:S02]  /*d380*/  LOP3.LUT R13, R20, 0x7ffffffc, RZ, 0xc0, !PT ;  /* 0x7ffffffc140d7812 */ /* 0x000fe400078ec0ff */
[----:B------:R-:W-:Y:S01]  /*d390*/  IADD3.X R11, R17, R11, R14, P0, !PT ;  /* 0x0000000b110b7210 */ /* 0x000fe200007fe40e */
[----:B------:R-:W-:Y:S01]  /*d3a0*/  IMAD R14, R155, 0x40, R154 ;  /* 0x000000409b0e7824 */ /* 0x000fe200078e029a */
[----:B------:R-:W-:Y:S01]  /*d3b0*/  SHF.R.S32.HI R12, RZ, 0x1f, R15 ;  /* 0x0000001fff0c7819 */ /* 0x000fe2000001140f */
[----:B------:R-:W-:-:S04]  /*d3c0*/  IMAD.WIDE.U32 R10, R15, UR4, R10 ;  /* 0x000000040f0a7c25 */ /* 0x000fc8000f8e000a */
[----:B------:R-:W-:-:S04]  /*d3d0*/  IMAD R12, R12, UR4, RZ ;  /* 0x000000040c0c7c24 */ /* 0x000fc8000f8e02ff */
[----:B------:R-:W-:Y:S01]  /*d3e0*/  IMAD R15, R15, UR5, R12 ;  /* 0x000000050f0f7c24 */ /* 0x000fe2000f8e020c */
[-C--:B------:R-:W-:Y:S01]  /*d3f0*/  LEA.HI R12, R8, R8.reuse, RZ, 0x1 ;  /* 0x00000008080c7211 */ /* 0x080fe200078f08ff */
[----:B------:R-:W-:Y:S02]  /*d400*/  ULDC.64 UR4, c[0x0][0xba8] ;  /* 0x0002ea0000047ab9 */ /* 0x000fe40000000a00 */
[----:B------:R-:W-:Y:S01]  /*d410*/  IMAD.IADD R11, R11, 0x1, R15 ;  /* 0x000000010b0b7824 */ /* 0x000fe200078e020f */
[----:B------:R-:W-:Y:S01]  /*d420*/  LEA R17, P0, R10, UR4, 0x2 ;  /* 0x000000040a117c11 */ /* 0x000fe2000f8010ff */
[----:B------:R-:W-:Y:S01]  /*d430*/  ULDC UR4, c[0x0][0xa88] ;  /* 0x0002a20000047ab9 */ /* 0x000fe20000000800 */
[----:B------:R-:W-:Y:S02]  /*d440*/  LOP3.LUT R15, R12, 0xfffffe, RZ, 0xc0, !PT ;  /* 0x00fffffe0c0f7812 */ /* 0x000fe400078ec0ff */
[----:B------:R-:W-:Y:S01]  /*d450*/  LEA.HI.X R20, R10, UR5, R11, 0x2, P0 ;  /* 0x000000050a147c11 */ /* 0x000fe200080f140b */
[----:B------:R-:W-:Y:S01]  /*d460*/  SHFL.IDX PT, R12, R17, 0x1, 0x1c1f ;  /* 0x003c1f00110c7f89 */ /* 0x000fe200000e0000 */
[----:B------:R-:W-:Y:S01]  /*d470*/  IADD3 R21, -R15, R8, RZ ;  /* 0x000000080f157210 */ /* 0x000fe20007ffe1ff */
[----:B------:R-:W-:-:S02]  /*d480*/  IMAD.IADD R15, R16, 0x1, -R13 ;  /* 0x00000001100f7824 */ /* 0x000fc400078e0a0d */
[----:B------:R-:W-:Y:S02]  /*d490*/  SHFL.IDX PT, R10, R17, RZ, 0x1c1f ;  /* 0x001c1fff110a7589 */ /* 0x000fe400000e0000 */
[----:B------:R-:W-:Y:S02]  /*d4a0*/  IMAD.U32 R16, R21, -0x100, RZ ;  /* 0xffffff0015107824 */ /* 0x000fe400078e00ff */
[----:B------:R-:W0:Y:S01]  /*d4b0*/  SHFL.IDX PT, R11, R20, RZ, 0x1c1f ;  /* 0x001c1fff140b7589 */ /* 0x000e2200000e0000 */
[----:B------:R-:W-:Y:S02]  /*d4c0*/  IMAD.SHL.U32 R21, R15, 0x2, RZ ;  /* 0x000000020f157824 */ /* 0x000fe400078e00ff */
[----:B------:R-:W-:Y:S01]  /*d4d0*/  IMAD R15, R19, UR4, RZ ;  /* 0x00000004130f7c24 */ /* 0x000fe2000f8e02ff */
[----:B------:R-:W1:Y:S02]  /*d4e0*/  SHFL.IDX PT, R13, R20, 0x1, 0x1c1f ;  /* 0x003c1f00140d7f89 */ /* 0x000e6400000e0000 */
[----:B------:R-:W-:-:S02]  /*d4f0*/  ISETP.NE.AND P0, PT, R21, R16, PT ;  /* 0x000000101500720c */ /* 0x000fc40003f05270 */
[C---:B------:R-:W-:Y:S02]  /*d500*/  IADD3 R16, R14.reuse, 0x8, RZ ;  /* 0x000000080e107810 */ /* 0x040fe40007ffe0ff */
[-C--:B------:R-:W-:Y:S02]  /*d510*/  ISETP.GE.OR P1, PT, R14, R15.reuse, P0 ;  /* 0x0000000f0e00720c */ /* 0x080fe40000726670 */
[----:B------:R-:W-:-:S11]  /*d520*/  ISETP.GE.OR P0, PT, R16, R15, P0 ;  /* 0x0000000f1000720c */ /* 0x000fd60000706670 */
[----:B0-----:R0:W-:Y:S04]  /*d530*/  @!P1 ST.E desc[UR36][R10.64], R4 ;  /* 0x000000040a009985 */ /* 0x0011e8000c101924 */
[----:B-1----:R0:W-:Y:S02]  /*d540*/  @!P0 ST.E desc[UR36][R12.64], R2 ;  /* 0x000000020c008985 */ /* 0x0021e4000c101924 */
.L_x_1773:
[----:B------:R-:W-:Y:S01]  /*d550*/  ISETP.NE.AND P0, PT, R6, 0x1, PT ;  /* 0x000000010600780c */ /* 0x000fe20003f05270 */
[----:B--2---:R-:W1:Y:S01]  /*d560*/  S2R R14, SR_CTAID.X ;  /* 0x00000000000e7919 */ /* 0x004e620000002500 */
[--C-:B0-----:R-:W-:Y:S01]  /*d570*/  SHF.R.S32.HI R2, RZ, 0x2, R7.reuse ;  /* 0x00000002ff027819 */ /* 0x101fe20000011407 */
[----:B------:R-:W0:Y:S01]  /*d580*/  S2UR UR6, SR_CTAID.Z ;  /* 0x00000000000679c3 */ /* 0x000e220000002700 */
[----:B------:R-:W-:Y:S01]  /*d590*/  SHF.R.S32.HI R11, RZ, 0x1f, R7 ;  /* 0x0000001fff0b7819 */ /* 0x000fe20000011407 */
[----:B------:R-:W-:Y:S01]  /*d5a0*/  ULDC.64 UR4, c[0x0][0xb38] ;  /* 0x0002ce0000047ab9 */ /* 0x000fe20000000a00 */
[----:B------:R-:W-:Y:S01]  /*d5b0*/  LEA.HI R153, R153, R152, RZ, 0x2 ;  /* 0x0000009899997211 */ /* 0x000fe200078f10ff */
[----:B------:R-:W-:Y:S01]  /*d5c0*/  IMAD R9, R9, UR4, RZ ;  /* 0x0000000409097c24 */ /* 0x000fe2000f8e02ff */
[----:B------:R-:W-:Y:S01]  /*d5d0*/  LEA.HI R11, R11, R2, RZ, 0x3 ;  /* 0x000000020b0b7211 */ /* 0x000fe200078f18ff */
[----:B------:R-:W-:Y:S01]  /*d5e0*/  BSSY B0, `(.L_x_1774) ;  /* 0x00000ff000007945 */ /* 0x000fe20003800000 */
[----:B------:R-:W-:Y:S01]  /*d5f0*/  LOP3.LUT R153, R153, 0xfffffffc, RZ, 0xc0, !PT ;  /* 0xfffffffc99997812 */ /* 0x000fe200078ec0ff */
[----:B------:R-:W2:Y:S01]  /*d600*/  LDC.64 R12, c[0x0][0xb40] ;  /* 0x0002d000ff0c7b82 */ /* 0x000ea20000000a00 */
[----:B------:R-:W-:Y:S01]  /*d610*/  LOP3.LUT R11, R11, 0xfffffff8, RZ, 0xc0, !PT ;  /* 0xfffffff80b0b7812 */ /* 0x000fe200078ec0ff */
[----:B------:R-:W-:Y:S01]  /*d620*/  IMAD R9, R18, UR5, R9 ;  /* 0x0000000512097c24 */ /* 0x000fe2000f8e0209 */
[----:B------:R-:W-:Y:S01]  /*d630*/  LEA.HI R157, R157, R0, RZ, 0x5 ;  /* 0x000000009d9d7211 */ /* 0x000fe200078f28ff */
[----:B------:R-:W-:-:S02]  /*d640*/  IMAD.IADD R153, R152, 0x1, -R153 ;  /* 0x0000000198997824 */ /* 0x000fc400078e0a99 */
[----:B------:R-:W-:Y:S01]  /*d650*/  IMAD.IADD R4, R2, 0x1, -R11 ;  /* 0x0000000102047824 */ /* 0x000fe200078e0a0b */
[----:B------:R-:W-:Y:S01]  /*d660*/  SHF.R.S32.HI R157, RZ, 0x5, R157 ;  /* 0x00000005ff9d7819 */ /* 0x000fe2000001149d */
[----:B------:R-:W3:Y:S01]  /*d670*/  @P0 LDC R16, c[0x0][0xbec] ;  /* 0x0002fb00ff100b82 */ /* 0x000ee20000000800 */
[----:B------:R-:W-:Y:S01]  /*d680*/  LEA.HI R2, R153, R153, RZ, 0x1 ;  /* 0x0000009999027211 */ /* 0x000fe200078f08ff */
[----:B------:R-:W-:-:S03]  /*d690*/  IMAD.WIDE.U32 R18, R18, UR4, RZ ;  /* 0x0000000412127c25 */ /* 0x000fc6000f8e00ff */
[----:B------:R-:W-:Y:S01]  /*d6a0*/  LOP3.LUT R2, R2, 0x1ffffffe, RZ, 0xc0, !PT ;  /* 0x1ffffffe02027812 */ /* 0x000fe200078ec0ff */
[----:B------:R-:W-:Y:S02]  /*d6b0*/  IMAD R157, R157, 0x10, R4 ;  /* 0x000000109d9d7824 */ /* 0x000fe400078e0204 */
[----:B------:R-:W4:Y:S01]  /*d6c0*/  @P0 LDC R17, c[0x0][0xbf0] ;  /* 0x0002fc00ff110b82 */ /* 0x000f220000000800 */
[----:B0-----:R-:W-:Y:S01]  /*d6d0*/  USHF.R.S32.HI UR4, URZ, 0x1f, UR6 ;  /* 0x0000001f3f047899 */ /* 0x001fe20008011406 */
[----:B------:R-:W-:Y:S02]  /*d6e0*/  IMAD.IADD R2, R153, 0x1, -R2 ;  /* 0x0000000199027824 */ /* 0x000fe400078e0a02 */
[----:B------:R-:W-:-:S03]  /*d6f0*/  IMAD.IADD R19, R19, 0x1, R9 ;  /* 0x0000000113137824 */ /* 0x000fc600078e0209 */
[----:B------:R-:W-:Y:S01]  /*d700*/  LEA R11, R2, R157, 0x3 ;  /* 0x0000009d020b7211 */ /* 0x000fe200078e18ff */
[----:B--2---:R-:W-:Y:S01]  /*d710*/  IMAD R2, R12, UR4, RZ ;  /* 0x000000040c027c24 */ /* 0x004fe2000f8e02ff */
[----:B------:R-:W-:-:S03]  /*d720*/  ULDC.64 UR4, c[0x0][0xb48] ;  /* 0x0002d20000047ab9 */ /* 0x000fc60000000a00 */
[----:B-1----:R-:W-:Y:S02]  /*d730*/  IMAD R15, R14, 0x40, R11 ;  /* 0x000000400e0f7824 */ /* 0x002fe400078e020b */
[----:B------:R-:W-:Y:S02]  /*d740*/  IMAD R13, R13, UR6, R2 ;  /* 0x000000060d0d7c24 */ /* 0x000fe4000f8e0202 */
[----:B---3--:R-:W-:-:S04]  /*d750*/  @P0 IMAD.HI.U32 R16, R15, R16, RZ ;  /* 0x000000100f100227 */ /* 0x008fc800078e00ff */
[----:B------:R-:W-:-:S04]  /*d760*/  IMAD.WIDE.U32 R10, R12, UR6, R18 ;  /* 0x000000060c0a7c25 */ /* 0x000fc8000f8e0012 */
[----:B------:R-:W-:Y:S01]  /*d770*/  IMAD.MOV.U32 R9, RZ, RZ, R15 ;  /* 0x000000ffff097224 */ /* 0x000fe200078e000f */
[----:B----4-:R-:W-:Y:S01]  /*d780*/  @P0 SHF.R.U32.HI R9, RZ, R17, R16 ;  /* 0x00000011ff090219 */ /* 0x010fe20000011610 */
[----:B------:R-:W-:Y:S02]  /*d790*/  IMAD R2, R5, UR4, RZ ;  /* 0x0000000405027c24 */ /* 0x000fe4000f8e02ff */
[----:B------:R-:W-:Y:S01]  /*d7a0*/  IMAD.IADD R11, R11, 0x1, R13 ;  /* 0x000000010b0b7824 */ /* 0x000fe200078e020d */
[----:B------:R-:W-:Y:S01]  /*d7b0*/  IADD3 R5, -R9, RZ, RZ ;  /* 0x000000ff09057210 */ /* 0x000fe20007ffe1ff */
[C---:B------:R-:W-:Y:S01]  /*d7c0*/  IMAD R13, R3.reuse, UR5, R2 ;  /* 0x00000005030d7c24 */ /* 0x040fe2000f8e0202 */
[----:B------:R-:W-:Y:S01]  /*d7d0*/  SHF.R.S32.HI R4, RZ, 0x1f, R9 ;  /* 0x0000001fff047819 */ /* 0x000fe20000011409 */
[----:B------:R-:W-:Y:S01]  /*d7e0*/  IMAD.WIDE.U32 R2, R3, UR4, R10 ;  /* 0x0000000403027c25 */ /* 0x000fe2000f8e000a */
[----:B------:R-:W-:-:S03]  /*d7f0*/  ULDC.64 UR4, c[0x0][0xb30] ;  /* 0x0002cc0000047ab9 */ /* 0x000fc60000000a00 */
        /* <DEDUP_REMOVED lines=13> */
[-C--:B------:R-:W-:Y:S02]  /*d8d0*/  LEA.HI R9, R8, R8.reuse, RZ, 0x1 ;  /* 0x0000000808097211 */ /* 0x080fe400078f08ff */
[----:B------:R-:W-:Y:S01]  /*d8e0*/  LEA R4, P0, R2, UR4, 0x2 ;  /* 0x0000000402047c11 */ /* 0x000fe2000f8010ff */
[----:B------:R-:W-:Y:S01]  /*d8f0*/  ULDC UR4, c[0x0][0xa88] ;  /* 0x0002a20000047ab9 */ /* 0x000fe20000000800 */
[----:B------:R-:W-:Y:S01]  /*d900*/  LOP3.LUT R11, R9, 0xfffffe, RZ, 0xc0, !PT ;  /* 0x00fffffe090b7812 */ /* 0x000fe200078ec0ff */
[----:B------:R-:W-:Y:S01]  /*d910*/  IMAD R6, R6, UR4, RZ ;  /* 0x0000000406067c24 */ /* 0x000fe2000f8e02ff */
[----:B------:R-:W-:Y:S01]  /*d920*/  LOP3.LUT R9, R7, 0x7ffffffc, RZ, 0xc0, !PT ;  /* 0x7ffffffc07097812 */ /* 0x000fe200078ec0ff */
[----:B------:R-:W-:Y:S01]  /*d930*/  IMAD R7, R14, 0x40, R157 ;  /* 0x000000400e077824 */ /* 0x000fe200078e029d */
[----:B------:R-:W-:Y:S02]  /*d940*/  LEA.HI.X R5, R2, UR5, R5, 0x2, P0 ;  /* 0x0000000502057c11 */ /* 0x000fe400080f1405 */
[----:B------:R-:W-:Y:S01]  /*d950*/  IADD3 R11, -R11, R8, RZ ;  /* 0x000000080b0b7210 */ /* 0x000fe20007ffe1ff */
[----:B------:R-:W-:Y:S01]  /*d960*/  IMAD.IADD R0, R0, 0x1, -R9 ;  /* 0x0000000100007824 */ /* 0x000fe200078e0a09 */
[----:B------:R-:W-:Y:S01]  /*d970*/  ISETP.GE.AND P0, PT, R7, R6, PT ;  /* 0x000000060700720c */ /* 0x000fe20003f06270 */
[----:B------:R0:W1:Y:S02]  /*d980*/  SHFL.IDX PT, R2, R4, RZ, 0x1c1f ;  /* 0x001c1fff04027589 */ /* 0x00006400000e0000 */
[----:B------:R-:W-:-:S02]  /*d990*/  IMAD R0, R11, 0x80, R0 ;  /* 0x000000800b007824 */ /* 0x000fc400078e0200 */
[----:B------:R0:W2:Y:S02]  /*d9a0*/  SHFL.IDX PT, R3, R5, RZ, 0x1c1f ;  /* 0x001c1fff05037589 */ /* 0x0000a400000e0000 */
[----:B------:R-:W-:-:S06]  /*d9b0*/  IMAD.SHL.U32 R0, R0, 0x2, RZ ;  /* 0x0000000200007824 */ /* 0x000fcc00078e00ff */
[----:B0-----:R-:W-:Y:S05]  /*d9c0*/  @P0 BRA `(.L_x_1775) ;  /* 0x0000000c00000947 */ /* 0x001fea0003800000 */
[C---:B------:R-:W-:Y:S01]  /*d9d0*/  VIADD R9, R0.reuse, 0x8 ;  /* 0x0000000800097836 */ /* 0x040fe20000000000 */
[----:B------:R-:W-:Y:S01]  /*d9e0*/  ULDC UR4, c[0x0][0xac8] ;  /* 0x0002b20000047ab9 */ /* 0x000fe20000000800 */
[C---:B------:R-:W-:Y:S01]  /*d9f0*/  IADD3 R11, R0.reuse, 0x10, RZ ;  /* 0x00000010000b7810 */ /* 0x040fe20007ffe0ff */
        /* <DEDUP_REMOVED lines=36> */
[----:B------:R-:W-:Y:S02]  /*dc40*/  ISETP.GE.AND P5, PT, R21, UR4, PT ;  /* 0x0000000415007c0c */ /* 0x000fe4000bfa6270 */
[----:B------:R-:W-:Y:S02]  /*dc50*/  @!P1 LEA.HI R17, R17, R17, RZ, 0x1 ;  /* 0x0000001111119211 */ /* 0x000fe400078f08ff */
[----:B0-----:R-:W-:Y:S02]  /*dc60*/  @!P0 LOP3.LUT R9, R16, 0xfffffffe, RZ, 0xc0, !PT ;  /* 0xfffffffe10098812 */ /* 0x001fe400078ec0ff */
        /* <DEDUP_REMOVED lines=16> */
[----:B------:R-:W-:Y:S02]  /*dd70*/  @!P6 LOP3.LUT R17, R22, 0xfffffffe, RZ, 0xc0, !PT ;  /* 0xfffffffe1611e812 */ /* 0x000fe400078ec0ff */
[----:B------:R-:W-:Y:S01]  /*dd80*/  IADD3 R24, R0, 0x60, RZ ;  /* 0x0000006000187810 */ /* 0x000fe20007ffe0ff */
[--C-:B0-----:R-:W-:Y:S01]  /*dd90*/  @!P2 IMAD.WIDE R8, R13, 0x4, R2.reuse ;  /* 0x000000040d08a825 */ /* 0x101fe200078e0202 */
[----:B------:R-:W-:Y:S02]  /*dda0*/  ISETP.GE.AND P1, PT, R23, UR4, PT ;  /* 0x0000000417007c0c */ /* 0x000fe4000bf26270 */
[----:B------:R-:W-:Y:S01]  /*ddb0*/  ISETP.GE.AND P0, PT, R24, UR4, PT ;  /* 0x0000000418007c0c */ /* 0x000fe2000bf06270 */
[--C-:B-1----:R-:W-:Y:S01]  /*ddc0*/  @!P3 IMAD.WIDE R10, R19, 0x4, R2.reuse ;  /* 0x00000004130ab825 */ /* 0x102fe200078e0202 */
[----:B------:R0:W-:Y:S01]  /*ddd0*/  @!P2 ST.E.64 desc[UR36][R8.64], R48 ;  /* 0x000000300800a985 */ /* 0x0001e2000c101b24 */
[----:B------:R-:W-:Y:S02]  /*dde0*/  IADD3 R22, R0, 0x88, RZ ;  /* 0x0000008800167810 */ /* 0x000fe40007ffe0ff */
[----:B------:R-:W-:Y:S01]  /*ddf0*/  @!P4 IMAD.WIDE R12, R15, 0x4, R2 ;  /* 0x000000040f0cc825 */ /* 0x000fe200078e0202 */
[----:B------:R1:W-:Y:S01]  /*de00*/  @!P3 ST.E.64 desc[UR36][R10.64], R52 ;  /* 0x000000340a00b985 */ /* 0x0003e2000c101b24 */
[----:B------:R-:W-:-:S02]  /*de10*/  ISETP.GE.AND P2, PT, R18, UR4, PT ;  /* 0x0000000412007c0c */ /* 0x000fc4000bf46270 */
        /* <DEDUP_REMOVED lines=29> */
[----:B---3--:R-:W-:-:S02]  /*dff0*/  @!P5 LOP3.LUT R15, R20, 0xfffffffe, RZ, 0xc0, !PT ;  /* 0xfffffffe140fd812 */ /* 0x008fc400078ec0ff */
[----:B------:R-:W-:Y:S02]  /*e000*/  @!P4 LOP3.LUT R21, R21, 0xfffffffe, RZ, 0xc0, !PT ;  /* 0xfffffffe1515c812 */ /* 0x000fe400078ec0ff */
[----:B----4-:R-:W-:Y:S01]  /*e010*/  @!P3 LOP3.LUT R17, R22, 0xfffffffe, RZ, 0xc0, !PT ;  /* 0xfffffffe1611b812 */ /* 0x010fe200078ec0ff */
[----:B------:R-:W-:Y:S01]  /*e020*/  VIADD R22, R0, 0xc0 ;  /* 0x000000c000167836 */ /* 0x000fe20000000000 */
[----:B------:R-:W-:Y:S01]  /*e030*/  ISETP.GE.AND P0, PT, R23, UR4, PT ;  /* 0x0000000417007c0c */ /* 0x000fe2000bf06270 */
[--C-:B0-----:R-:W-:Y:S01]  /*e040*/  @!P2 IMAD.WIDE R8, R13, 0x4, R2.reuse ;  /* 0x000000040d08a825 */ /* 0x101fe200078e0202 */
[----:B------:R-:W-:Y:S02]  /*e050*/  ISETP.GE.AND P1, PT, R24, UR4, PT ;  /* 0x0000000418007c0c */ /* 0x000fe4000bf26270 */
[----:B------:R-:W-:Y:S01]  /*e060*/  IADD3 R20, R0, 0xb0, RZ ;  /* 0x000000b000147810 */ /* 0x000fe20007ffe0ff */
[----:B-1----:R-:W-:Y:S01]  /*e070*/  @!P6 IMAD.WIDE R10, R19, 0x4, R2 ;  /* 0x00000004130ae825 */ /* 0x002fe200078e0202 */
[----:B------:R0:W-:Y:S01]  /*e080*/  @!P2 ST.E.64 desc[UR36][R8.64], R76 ;  /* 0x0000004c0800a985 */ /* 0x0001e2000c101b24 */
[----:B------:R-:W-:-:S02]  /*e090*/  ISETP.GE.AND P2, PT, R18, UR4, PT ;  /* 0x0000000412007c0c */ /* 0x000fc4000bf46270 */
[--C-:B------:R-:W-:Y:S01]  /*e0a0*/  @!P5 IMAD.WIDE R12, R15, 0x4, R2.reuse ;  /* 0x000000040f0cd825 */ /* 0x100fe200078e0202 */
        /* <DEDUP_REMOVED lines=8> */
[C---:B------:R-:W-:Y:S01]  /*e130*/  VIADD R19, R0.reuse, 0xa8 ;  /* 0x000000a800137836 */ /* 0x040fe20000000000 */
[----:B------:R4:W-:Y:S01]  /*e140*/  @!P3 ST.E.64 desc[UR36][R16.64], R92 ;  /* 0x0000005c1000b985 */ /* 0x0009e2000c101b24 */
[----:B------:R-:W-:Y:S01]  /*e150*/  VIADD R21, R0, 0xb8 ;  /* 0x000000b800157836 */ /* 0x000fe20000000000 */
[----:B------:R-:W-:Y:S02]  /*e160*/  @!P1 LEA.HI R24, R24, R24, RZ, 0x1 ;  /* 0x0000001818189211 */ /* 0x000fe400078f08ff */
[----:B------:R-:W-:Y:S02]  /*e170*/  ISETP.GE.AND P3, PT, R19, UR4, PT ;  /* 0x0000000413007c0c */ /* 0x000fe4000bf66270 */
[----:B------:R-:W-:Y:S02]  /*e180*/  ISETP.GE.AND P5, PT, R21, UR4, PT ;  /* 0x0000000415007c0c */ /* 0x000fe4000bfa6270 */
[----:B0-----:R-:W-:Y:S02]  /*e190*/  @!P0 LOP3.LUT R9, R23, 0xfffffffe, RZ, 0xc0, !PT ;  /* 0xfffffffe17098812 */ /* 0x001fe400078ec0ff */
[----:B------:R-:W-:-:S02]  /*e1a0*/  @!P2 LEA.HI R18, R18, R18, RZ, 0x1 ;  /* 0x000000121212a211 */ /* 0x000fc400078f08ff */
        /* <DEDUP_REMOVED lines=14> */
[----:B------:R-:W-:Y:S01]  /*e290*/  @!P2 ST.E.64 desc[UR36][R12.64], R104 ;  /* 0x000000680c00a985 */ /* 0x000fe2000c101b24 */
[----:B------:R-:W-:-:S02]  /*e2a0*/  @!P5 LOP3.LUT R21, R21, 0xfffffffe, RZ, 0xc0, !PT ;  /* 0xfffffffe1515d812 */ /* 0x000fc400078ec0ff */
[----:B----4-:R-:W-:Y:S02]  /*e2b0*/  @!P6 LOP3.LUT R17, R22, 0xfffffffe, RZ, 0xc0, !PT ;  /* 0xfffffffe1611e812 */ /* 0x010fe400078ec0ff */
[----:B------:R-:W-:Y:S01]  /*e2c0*/  IADD3 R20, R0, 0xd8, RZ ;  /* 0x000000d800147810 */ /* 0x000fe20007ffe0ff */
[--C-:B0-----:R-:W-:Y:S01]  /*e2d0*/  @!P3 IMAD.WIDE R8, R19, 0x4, R2.reuse ;  /* 0x000000041308b825 */ /* 0x101fe200078e0202 */
[----:B------:R-:W-:Y:S02]  /*e2e0*/  ISETP.GE.AND P0, PT, R18, UR4, PT ;  /* 0x0000000412007c0c */ /* 0x000fe4000bf06270 */
[----:B------:R-:W-:Y:S01]  /*e2f0*/  ISETP.GE.AND P2, PT, R20, UR4, PT ;  /* 0x0000000414007c0c */ /* 0x000fe2000bf46270 */
[--C-:B-1----:R-:W-:Y:S01]  /*e300*/  @!P4 IMAD.WIDE R10, R15, 0x4, R2.reuse ;  /* 0x000000040f0ac825 */ /* 0x102fe200078e0202 */
[----:B------:R0:W-:Y:S03]  /*e310*/  @!P3 ST.E.64 desc[UR36][R8.64], R108 ;  /* 0x0000006c0800b985 */ /* 0x0001e6000c101b24 */
[--C-:B------:R-:W-:Y:S01]  /*e320*/  @!P5 IMAD.WIDE R14, R21, 0x4, R2.reuse ;  /* 0x00000004150ed825 */ /* 0x100fe200078e0202 */
[----:B------:R1:W-:Y:S03]  /*e330*/  @!P4 ST.E.64 desc[UR36][R10.64], R112 ;  /* 0x000000700a00c985 */ /* 0x0003e6000c101b24 */
[----:B------:R-:W-:Y:S01]  /*e340*/  VIADD R19, R0, 0xd0 ;  /* 0x000000d000137836 */ /* 0x000fe20000000000 */
[----:B------:R2:W-:Y:S01]  /*e350*/  @!P5 ST.E.64 desc[UR36][R14.64], R116 ;  /* 0x000000740e00d985 */ /* 0x0005e2000c101b24 */
[----:B------:R-:W-:Y:S01]  /*e360*/  @!P6 IMAD.WIDE R16, R17, 0x4, R2 ;  /* 0x000000041110e825 */ /* 0x000fe200078e0202 */
[----:B------:R-:W-:-:S02]  /*e370*/  @!P0 LEA.HI R18, R18, R18, RZ, 0x1 ;  /* 0x0000001212128211 */ /* 0x000fc400078f08ff */
[----:B------:R-:W-:Y:S01]  /*e380*/  ISETP.GE.AND P1, PT, R19, UR4, PT ;  /* 0x0000000413007c0c */ /* 0x000fe2000bf26270 */
[C---:B------:R-:W-:Y:S01]  /*e390*/  VIADD R21, R0.reuse, 0xe0 ;  /* 0x000000e000157836 */ /* 0x040fe20000000000 */
[----:B------:R3:W-:Y:S01]  /*e3a0*/  @!P6 ST.E.64 desc[UR36][R16.64], R120 ;  /* 0x000000781000e985 */ /* 0x0007e2000c101b24 */
[----:B0-----:R-:W-:Y:S01]  /*e3b0*/  VIADD R9, R0, 0xf8 ;  /* 0x000000f800097836 */ /* 0x001fe20000000000 */
[----:B------:R-:W-:Y:S01]  /*e3c0*/  @!P2 LEA.HI R20, R20, R20, RZ, 0x1 ;  /* 0x000000141414a211 */ /* 0x000fe200078f08ff */
[C---:B------:R-:W-:Y:S01]  /*e3d0*/  VIADD R12, R0.reuse, 0xe8 ;  /* 0x000000e8000c7836 */ /* 0x040fe20000000000 */
[----:B------:R-:W-:Y:S01]  /*e3e0*/  ISETP.GE.AND P3, PT, R21, UR4, PT ;  /* 0x0000000415007c0c */ /* 0x000fe2000bf66270 */
[----:B------:R-:W-:Y:S01]  /*e3f0*/  VIADD R13, R0, 0xf0 ;  /* 0x000000f0000d7836 */ /* 0x000fe20000000000 */
[----:B------:R-:W-:Y:S02]  /*e400*/  ISETP.GE.AND P6, PT, R9, UR4, PT ;  /* 0x0000000409007c0c */ /* 0x000fe4000bfc6270 */
[----:B------:R-:W-:-:S02]  /*e410*/  ISETP.GE.AND P4, PT, R12, UR4, PT ;  /* 0x000000040c007c0c */ /* 0x000fc4000bf86270 */
[----:B------:R-:W-:Y:S02]  /*e420*/  ISETP.GE.AND P5, PT, R13, UR4, PT ;  /* 0x000000040d007c0c */ /* 0x000fe4000bfa6270 */
[----:B------:R-:W-:-:S04]  /*e430*/  @!P1 LEA.HI R19, R19, R19, RZ, 0x1 ;  /* 0x0000001313139211 */ /* 0x000fc800078f08ff */
[----:B-1----:R-:W-:Y:S02]  /*e440*/  @!P1 LOP3.LUT R11, R19, 0xfffffffe, RZ, 0xc0, !PT ;  /* 0xfffffffe130b9812 */ /* 0x002fe400078ec0ff */
[----:B------:R-:W-:Y:S02]  /*e450*/  @!P3 LEA.HI R21, R21, R21, RZ, 0x1 ;  /* 0x000000151515b211 */ /* 0x000fe400078f08ff */
[----:B------:R-:W-:Y:S02]  /*e460*/  @!P6 LEA.HI R10, R9, R9, RZ, 0x1 ;  /* 0x00000009090ae211 */ /* 0x000fe400078f08ff */
[----:B------:R-:W-:Y:S02]  /*e470*/  @!P4 LEA.HI R12, R12, R12, RZ, 0x1 ;  /* 0x0000000c0c0cc211 */ /* 0x000fe400078f08ff */
[----:B------:R-:W-:Y:S02]  /*e480*/  @!P5 LEA.HI R8, R13, R13, RZ, 0x1 ;  /* 0x0000000d0d08d211 */ /* 0x000fe400078f08ff */
[----:B------:R-:W-:-:S02]  /*e490*/  @!P0 LOP3.LUT R9, R18, 0xfffffffe, RZ, 0xc0, !PT ;  /* 0xfffffffe12098812 */ /* 0x000fc400078ec0ff */
[----:B------:R-:W-:Y:S02]  /*e4a0*/  @!P2 LOP3.LUT R13, R20, 0xfffffffe, RZ, 0xc0, !PT ;  /* 0xfffffffe140da812 */ /* 0x000fe400078ec0ff */
[----:B--2---:R-:W-:Y:S02]  /*e4b0*/  @!P3 LOP3.LUT R15, R21, 0xfffffffe, RZ, 0xc0, !PT ;  /* 0xfffffffe150fb812 */ /* 0x004fe400078ec0ff */
[----:B---3--:R-:W-:Y:S01]  /*e4c0*/  @!P4 LOP3.LUT R17, R12, 0xfffffffe, RZ, 0xc0, !PT ;  /* 0xfffffffe0c11c812 */ /* 0x008fe200078ec0ff */
        /* <DEDUP_REMOVED lines=16> */
.L_x_1775:
[----:B------:R-:W-:Y:S05]  /*e5d0*/  BSYNC B0 ;  /* 0x0000000000007941 */ /* 0x000fea0003800000 */
.L_x_1774:
[----:B------:R-:W-:Y:S01]  /*e5e0*/  IADD3 R7, R7, 0x8, RZ ;  /* 0x0000000807077810 */ /* 0x000fe20007ffe0ff */
[----:B0-2---:R3:W4:Y:S03]  /*e5f0*/  SHFL.IDX PT, R3, R5, 0x1, 0x1c1f ;  /* 0x003c1f0005037f89 */ /* 0x00572600000e0000 */
[----:B------:R-:W-:Y:S01]  /*e600*/  ISETP.GE.AND P0, PT, R7, R6, PT ;  /* 0x000000060700720c */ /* 0x000fe20003f06270 */
[----:B-1----:R3:W0:-:S12]  /*e610*/  SHFL.IDX PT, R2, R4, 0x1, 0x1c1f ;  /* 0x003c1f0004027f89 */ /* 0x00261800000e0000 */
[----:B---3--:R-:W-:Y:S05]  /*e620*/  @P0 BRA `(.L_x_1667) ;  /* 0x0000004800e80947 */ /* 0x008fea0003800000 */
        /* <DEDUP_REMOVED lines=15> */
[C---:B------:R-:W-:Y:S01]  /*e720*/  IADD3 R18, R0.reuse, 0x50, RZ ;  /* 0x0000005000127810 */ /* 0x040fe20007ffe0ff */
[C---:B------:R-:W-:Y:S01]  /*e730*/  VIADD R19, R0.reuse, 0x58 ;  /* 0x0000005800137836 */ /* 0x040fe20000000000 */
[C---:B------:R-:W-:Y:S01]  /*e740*/  @!P0 LEA.HI R4, R0.reuse, R0, RZ, 0x1 ;  /* 0x0000000000048211 */ /* 0x040fe200078f08ff */
[----:B------:R-:W-:Y:S01]  /*e750*/  VIADD R20, R0, 0x80 ;  /* 0x0000008000147836 */ /* 0x000fe20000000000 */
[----:B------:R-:W-:-:S02]  /*e760*/  @!P1 LEA.HI R6, R5, R5, RZ, 0x1 ;  /* 0x0000000505069211 */ /* 0x000fc400078f08ff */
[----:B------:R-:W-:Y:S02]  /*e770*/  @!P2 LEA.HI R8, R7, R7, RZ, 0x1 ;  /* 0x000000070708a211 */ /* 0x000fe400078f08ff */
[----:B------:R-:W-:Y:S02]  /*e780*/  @!P0 LOP3.LUT R5, R4, 0xfffffffe, RZ, 0xc0, !PT ;  /* 0xfffffffe04058812 */ /* 0x000fe400078ec0ff */
[----:B------:R-:W-:Y:S02]  /*e790*/  @!P1 LOP3.LUT R7, R6, 0xfffffffe, RZ, 0xc0, !PT ;  /* 0xfffffffe06079812 */ /* 0x000fe400078ec0ff */
[----:B------:R-:W-:Y:S01]  /*e7a0*/  @!P2 LOP3.LUT R9, R8, 0xfffffffe, RZ, 0xc0, !PT ;  /* 0xfffffffe0809a812 */ /* 0x000fe200078ec0ff */
[--C-:B0---4-:R-:W-:Y:S01]  /*e7b0*/  @!P0 IMAD.WIDE R4, R5, 0x4, R2.reuse ;  /* 0x0000000405048825 */ /* 0x111fe200078e0202 */
[----:B------:R-:W-:Y:S02]  /*e7c0*/  ISETP.GE.AND P3, PT, R15, UR4, PT ;  /* 0x000000040f007c0c */ /* 0x000fe4000bf66270 */
[----:B------:R-:W-:Y:S01]  /*e7d0*/  ISETP.GE.AND P4, PT, R16, UR4, PT ;  /* 0x0000000410007c0c */ /* 0x000fe2000bf86270 */
[----:B------:R-:W-:Y:S01]  /*e7e0*/  @!P1 IMAD.WIDE R6, R7, 0x4, R2 ;  /* 0x0000000407069825 */ /* 0x000fe200078e0202 */
[----:B------:R0:W-:Y:S01]  /*e7f0*/  @!P0 ST.E.64 desc[UR36][R4.64], R26 ;  /* 0x0000001a04008985 */ /* 0x0001e2000c101b24 */
[----:B------:R-:W-:-:S02]  /*e800*/  ISETP.GE.AND P0, PT, R12, UR4, PT ;  /* 0x000000040c007c0c */ /* 0x000fc4000bf06270 */
[----:B------:R-:W-:Y:S01]  /*e810*/  @!P2 IMAD.WIDE R8, R9, 0x4, R2 ;  /* 0x000000040908a825 */ /* 0x000fe200078e0202 */
[----:B------:R1:W-:Y:S01]  /*e820*/  @!P1 ST.E.64 desc[UR36][R6.64], R30 ;  /* 0x0000001e06009985 */ /* 0x0003e2000c101b24 */
[----:B------:R-:W-:Y:S02]  /*e830*/  ISETP.GE.AND P1, PT, R13, UR4, PT ;  /* 0x000000040d007c0c */ /* 0x000fe4000bf26270 */
[----:B------:R-:W-:Y:S01]  /*e840*/  @!P5 LEA.HI R10, R10, R10, RZ, 0x1 ;  /* 0x0000000a0a0ad211 */ /* 0x000fe200078f08ff */
[----:B------:R2:W-:Y:S01]  /*e850*/  @!P2 ST.E.64 desc[UR36][R8.64], R34 ;  /* 0x000000220800a985 */ /* 0x0005e2000c101b24 */
[----:B------:R-:W-:Y:S02]  /*e860*/  ISETP.GE.AND P2, PT, R14, UR4, PT ;  /* 0x000000040e007c0c */ /* 0x000fe4000bf46270 */
[----:B------:R-:W-:Y:S02]  /*e870*/  @!P6 LEA.HI R11, R11, R11, RZ, 0x1 ;  /* 0x0000000b0b0be211 */ /* 0x000fe400078f08ff */
[----:B------:R-:W-:-:S02]  /*e880*/  @!P3 LEA.HI R15, R15, R15, RZ, 0x1 ;  /* 0x0000000f0f0fb211 */ /* 0x000fc400078f08ff */
[----:B0-----:R-:W-:Y:S02]  /*e890*/  @!P5 LOP3.LUT R5, R10, 0xfffffffe, RZ, 0xc0, !PT ;  /* 0xfffffffe0a05d812 */ /* 0x001fe400078ec0ff */
[----:B------:R-:W-:Y:S02]  /*e8a0*/  @!P0 LEA.HI R12, R12, R12, RZ, 0x1 ;  /* 0x0000000c0c0c8211 */ /* 0x000fe400078f08ff */
[----:B-1----:R-:W-:Y:S01]  /*e8b0*/  @!P6 LOP3.LUT R7, R11, 0xfffffffe, RZ, 0xc0, !PT ;  /* 0xfffffffe0b07e812 */ /* 0x002fe200078ec0ff */
[--C-:B------:R-:W-:Y:S01]  /*e8c0*/  @!P5 IMAD.WIDE R4, R5, 0x4, R2.reuse ;  /* 0x000000040504d825 */ /* 0x100fe200078e0202 */
[----:B------:R-:W-:Y:S02]  /*e8d0*/  @!P1 LEA.HI R13, R13, R13, RZ, 0x1 ;  /* 0x0000000d0d0d9211 */ /* 0x000fe400078f08ff */
[----:B------:R-:W-:Y:S01]  /*e8e0*/  @!P2 LEA.HI R14, R14, R14, RZ, 0x1 ;  /* 0x0000000e0e0ea211 */ /* 0x000fe200078f08ff */
[----:B------:R-:W-:Y:S01]  /*e8f0*/  @!P6 IMAD.WIDE R6, R7, 0x4, R2 ;  /* 0x000000040706e825 */ /* 0x000fe200078e0202 */
[----:B------:R-:W-:Y:S01]  /*e900*/  @!P4 LEA.HI R16, R16, R16, RZ, 0x1 ;  /* 0x000000101010c211 */ /* 0x000fe200078f08ff */
[----:B------:R0:W-:Y:S01]  /*e910*/  @!P5 ST.E.64 desc[UR36][R4.64], R38 ;  /* 0x000000260400d985 */ /* 0x0001e2000c101b24 */
[----:B--2---:R-:W-:-:S02]  /*e920*/  @!P0 LOP3.LUT R9, R12, 0xfffffffe, RZ, 0xc0, !PT ;  /* 0xfffffffe0c098812 */ /* 0x004fc400078ec0ff */
[----:B------:R-:W-:Y:S01]  /*e930*/  @!P1 LOP3.LUT R13, R13, 0xfffffffe, RZ, 0xc0, !PT ;  /* 0xfffffffe0d0d9812 */ /* 0x000fe200078ec0ff */
[----:B------:R1:W-:Y:S01]  /*e940*/  @!P6 ST.E.64 desc[UR36][R6.64], R42 ;  /* 0x0000002a0600e985 */ /* 0x0003e2000c101b24 */
[----:B------:R-:W-:Y:S01]  /*e950*/  @!P2 LOP3.LUT R11, R14, 0xfffffffe, RZ, 0xc0, !PT ;  /* 0xfffffffe0e0ba812 */ /* 0x000fe200078ec0ff */
[----:B------:R-:W-:Y:S01]  /*e960*/  VIADD R14, R0, 0x60 ;  /* 0x00000060000e7836 */ /* 0x000fe20000000000 */
[----:B------:R-:W-:Y:S02]  /*e970*/  @!P3 LOP3.LUT R15, R15, 0xfffffffe, RZ, 0xc0, !PT ;  /* 0xfffffffe0f0fb812 */ /* 0x000fe400078ec0ff */
        /* <DEDUP_REMOVED lines=16> */
[C---:B------:R-:W-:Y:S02]  /*ea80*/  IADD3 R17, R0.reuse, 0x78, RZ ;  /* 0x0000007800117810 */ /* 0x040fe40007ffe0ff */
[----:B------:R-:W-:Y:S01]  /*ea90*/  VIADD R15, R0, 0x68 ;  /* 0x00000068000f7836 */ /* 0x000fe20000000000 */
[----:B------:R4:W-:Y:S01]  /*eaa0*/  @!P4 ST.E.64 desc[UR36][R12.64], R62 ;  /* 0x0000003e0c00c985 */ /* 0x0009e2000c101b24 */
        /* <DEDUP_REMOVED lines=46> */
[----:B0-----:R-:W-:Y:S01]  /*ed90*/  @!P6 LOP3.LUT R5, R18, 0xfffffffe, RZ, 0xc0, !PT ;  /* 0xfffffffe1205e812 */ /* 0x001fe200078ec0ff */
[----:B------:R-:W-:Y:S01]  /*eda0*/  VIADD R18, R0, 0xc0 ;  /* 0x000000c000127836 */ /* 0x000fe20000000000 */
        /* <DEDUP_REMOVED lines=16> */
[----:B----4-:R-:W-:Y:S02]  /*eeb0*/  @!P1 LOP3.LUT R13, R20, 0xfffffffe, RZ, 0xc0, !PT ;  /* 0xfffffffe140d9812 */ /* 0x010fe400078ec0ff */
[----:B------:R-:W-:Y:S01]  /*eec0*/  IADD3 R19, R0, 0xc8, RZ ;  /* 0x000000c800137810 */ /* 0x000fe20007ffe0ff */
        /* <DEDUP_REMOVED lines=15> */
[C---:B------:R-:W-:Y:S01]  /*efc0*/  VIADD R15, R0.reuse, 0xd8 ;  /* 0x000000d8000f7836 */ /* 0x040fe20000000000 */
[----:B------:R4:W-:Y:S01]  /*efd0*/  @!P1 ST.E.64 desc[UR36][R12.64], R118 ;  /* 0x000000760c009985 */ /* 0x0009e2000c101b24 */
[----:B------:R-:W-:Y:S01]  /*efe0*/  VIADD R17, R0, 0xe8 ;  /* 0x000000e800117836 */ /* 0x000fe20000000000 */
[----:B------:R-:W-:Y:S01]  /*eff0*/  @!P5 LEA.HI R18, R18, R18, RZ, 0x1 ;  /* 0x000000121212d211 */ /* 0x000fe200078f08ff */
[----:B------:R-:W-:Y:S01]  /*f000*/  VIADD R0, R0, 0xf8 ;  /* 0x000000f800007836 */ /* 0x000fe20000000000 */
[----:B------:R-:W-:Y:S02]  /*f010*/  ISETP.GE.AND P1, PT, R15, UR4, PT ;  /* 0x000000040f007c0c */ /* 0x000fe4000bf26270 */
[----:B------:R-:W-:-:S02]  /*f020*/  ISETP.GE.AND P3, PT, R17, UR4, PT ;  /* 0x0000000411007c0c */ /* 0x000fc4000bf66270 */
[----:B------:R-:W-:Y:S02]  /*f030*/  @!P6 LEA.HI R19, R19, R19, RZ, 0x1 ;  /* 0x000000131313e211 */ /* 0x000fe400078f08ff */
        /* <DEDUP_REMOVED lines=29> */
[----:B---3--:R-:W-:-:S05]  /*f210*/  LOP3.LUT R5, R0, 0xfffffffe, RZ, 0xc0, !PT ;  /* 0xfffffffe00057812 */ /* 0x008fca00078ec0ff */
[----:B------:R-:W-:-:S05]  /*f220*/  IMAD.WIDE R2, R5, 0x4, R2 ;  /* 0x0000000405027825 */ /* 0x000fca00078e0202 */
[----:B------:R0:W-:Y:S01]  /*f230*/  ST.E.64 desc[UR36][R2.64], R150 ;  /* 0x0000009602007985 */ /* 0x0001e2000c101b24 */
[----:B------:R-:W-:Y:S05]  /*f240*/  BRA `(.L_x_1667) ;  /* 0x0000003c00e07947 */ /* 0x000fea0003800000 */
.L_x_1772:
[----:B------:R-:W1:Y:S02]  /*f250*/  S2R R0, SR_TID.X ;  /* 0x0000000000007919 */ /* 0x000e640000002100 */
[----:B-1----:R-:W-:-:S05]  /*f260*/  VIADD R2, R0, 0xffffff80 ;  /* 0xffffff8000027836 */ /* 0x002fca0000000000 */
[----:B------:R-:W-:-:S13]  /*f270*/  ISETP.GT.AND P0, PT, R2, 0x3f, PT ;  /* 0x0000003f0200780c */ /* 0x000fda0003f04270 */
[----:B------:R-:W-:Y:S05]  /*f280*/  @P0 BRA `(.L_x_1667) ;  /* 0x0000003c00d00947 */ /* 0x000fea0003800000 */
[----:B------:R-:W1:Y:S01]  /*f290*/  S2R R3, SR_CTAID.X ;  /* 0x0000000000037919 */ /* 0x000e620000002500 */
[----:B------:R-:W3:Y:S01]  /*f2a0*/  LDC R6, c[0x0][0xbe8] ;  /* 0x0002fa00ff067b82 */ /* 0x000ee20000000800 */
[----:B------:R-:W-:Y:S01]  /*f2b0*/  ULDC UR4, c[0x0][0xa88] ;  /* 0x0002a20000047ab9 */ /* 0x000fe20000000800 */
[----:B-1----:R-:W-:Y:S02]  /*f2c0*/  IMAD R0, R3, 0x40, R0 ;  /* 0x0000004003007824 */ /* 0x002fe400078e0200 */
[----:B---3--:R-:W-:Y:S02]  /*f2d0*/  IMAD R3, R6, UR4, RZ ;  /* 0x0000000406037c24 */ /* 0x008fe4000f8e02ff */
[----:B------:R-:W-:-:S05]  /*f2e0*/  VIADD R0, R0, 0xffffff80 ;  /* 0xffffff8000007836 */ /* 0x000fca0000000000 */
[----:B------:R-:W-:-:S13]  /*f2f0*/  ISETP.GE.AND P0, PT, R0, R3, PT ;  /* 0x000000030000720c */ /* 0x000fda0003f06270 */
[----:B------:R-:W-:Y:S05]  /*f300*/  @P0 BRA `(.L_x_1667) ;  /* 0x0000003c00b00947 */ /* 0x000fea0003800000 */
[----:B------:R-:W-:Y:S01]  /*f310*/  ISETP.NE.AND P0, PT, R6, 0x1, PT ;  /* 0x000000010600780c */ /* 0x000fe20003f05270 */
[----:B------:R-:W1:Y:S01]  /*f320*/  S2UR UR4, SR_CTAID.Z ;  /* 0x00000000000479c3 */ /* 0x000e620000002700 */
[----:B------:R-:W-:Y:S01]  /*f330*/  SHF.R.S32.HI R5, RZ, 0x1f, R18 ;  /* 0x0000001fff057819 */ /* 0x000fe20000011412 */
[----:B------:R-:W-:Y:S02]  /*f340*/  ULDC.64 UR6, c[0x0][0xbd0] ;  /* 0x0002f40000067ab9 */ /* 0x000fe40000000a00 */
[----:B------:R-:W-:-:S04]  /*f350*/  IMAD.WIDE.U32 R2, R18, UR6, RZ ;  /* 0x0000000612027c25 */ /* 0x000fc8000f8e00ff */
[----:B0-----:R-:W0:Y:S01]  /*f360*/  LDC.64 R12, c[0x0][0xbd8] ;  /* 0x0002f600ff0c7b82 */ /* 0x001e220000000a00 */
[----:B------:R-:W-:-:S04]  /*f370*/  IMAD R5, R5, UR6, RZ ;  /* 0x0000000605057c24 */ /* 0x000fc8000f8e02ff */
[C---:B------:R-:W-:Y:S01]  /*f380*/  IMAD R5, R18.reuse, UR7, R5 ;  /* 0x0000000712057c24 */ /* 0x040fe2000f8e0205 */
[----:B------:R-:W-:Y:S02]  /*f390*/  IADD3 R18, -R18, RZ, RZ ;  /* 0x000000ff12127210 */ /* 0x000fe40007ffe1ff */
[----:B------:R-:W3:Y:S01]  /*f3a0*/  @P0 LDC R9, c[0x0][0xbec] ;  /* 0x0002fb00ff090b82 */ /* 0x000ee20000000800 */
[----:B------:R-:W-:Y:S02]  /*f3b0*/  IMAD.IADD R3, R3, 0x1, R5 ;  /* 0x0000000103037824 */ /* 0x000fe400078e0205 */
[----:B------:R-:W-:-:S05]  /*f3c0*/  IMAD.MOV.U32 R5, RZ, RZ, R0 ;  /* 0x000000ffff057224 */ /* 0x000fca00078e0000 */
[----:B------:R-:W4:Y:S01]  /*f3d0*/  S2UR UR8, SR_CTAID.Y ;  /* 0x00000000000879c3 */ /* 0x000f220000002600 */
[----:B-1----:R-:W-:-:S07]  /*f3e0*/  USHF.R.S32.HI UR5, URZ, 0x1f, UR4 ;  /* 0x0000001f3f057899 */ /* 0x002fce0008011404 */
[----:B------:R-:W4:Y:S01]  /*f3f0*/  LDC R7, c[0x0][0xc50] ;  /* 0x00031400ff077b82 */ /* 0x000f220000000800 */
[C---:B0-----:R-:W-:Y:S02]  /*f400*/  IMAD R8, R12.reuse, UR5, RZ ;  /* 0x000000050c087c24 */ /* 0x041fe4000f8e02ff */
[----:B------:R-:W-:-:S04]  /*f410*/  IMAD.WIDE.U32 R2, R12, UR4, R2 ;  /* 0x000000040c027c25 */ /* 0x000fc8000f8e0002 */
[----:B------:R-:W-:Y:S01]  /*f420*/  IMAD R13, R13, UR4, R8 ;  /* 0x000000040d0d7c24 */ /* 0x000fe2000f8e0208 */
[----:B------:R-:W0:Y:S01]  /*f430*/  @P0 LDC R11, c[0x0][0xbf0] ;  /* 0x0002fc00ff0b0b82 */ /* 0x000e220000000800 */
[----:B---3--:R-:W-:Y:S01]  /*f440*/  @P0 IMAD.HI.U32 R4, R0, R9, RZ ;  /* 0x0000000900040227 */ /* 0x008fe200078e00ff */
[----:B------:R-:W-:-:S03]  /*f450*/  ULDC.64 UR4, c[0x0][0xbe0] ;  /* 0x0002f80000047ab9 */ /* 0x000fc60000000a00 */
[----:B------:R-:W-:Y:S02]  /*f460*/  IMAD.IADD R3, R13, 0x1, R3 ;  /* 0x000000010d037824 */ /* 0x000fe400078e0203 */
[----:B----4-:R-:W-:-:S04]  /*f470*/  IMAD R9, R7, R18, UR8 ;  /* 0x0000000807097e24 */ /* 0x010fc8000f8e0212 */
[----:B------:R-:W-:Y:S01]  /*f480*/  IMAD.WIDE.U32 R2, R9, UR4, R2 ;  /* 0x0000000409027c25 */ /* 0x000fe2000f8e0002 */
[----:B0-----:R-:W-:Y:S02]  /*f490*/  @P0 SHF.R.U32.HI R5, RZ, R11, R4 ;  /* 0x0000000bff050219 */ /* 0x001fe40000011604 */
[----:B------:R-:W-:Y:S02]  /*f4a0*/  SHF.R.S32.HI R4, RZ, 0x1f, R9 ;  /* 0x0000001fff047819 */ /* 0x000fe40000011409 */
[----:B------:R-:W-:Y:S01]  /*f4b0*/  IADD3 R2, P0, R5, R2, RZ ;  /* 0x0000000205027210 */ /* 0x000fe20007f1e0ff */
[----:B------:R-:W-:Y:S02]  /*f4c0*/  IMAD.MOV R7, RZ, RZ, -R5 ;  /* 0x000000ffff077224 */ /* 0x000fe400078e0a05 */
[----:B------:R-:W-:Y:S02]  /*f4d0*/  IMAD R4, R4, UR4, RZ ;  /* 0x0000000404047c24 */ /* 0x000fe4000f8e02ff */
[----:B------:R-:W-:-:S02]  /*f4e0*/  IMAD R7, R6, R7, R0 ;  /* 0x0000000706077224 */ /* 0x000fc400078e0200 */
[----:B------:R-:W-:Y:S01]  /*f4f0*/  IMAD R4, R9, UR5, R4 ;  /* 0x0000000509047c24 */ /* 0x000fe2000f8e0204 */
[----:B------:R-:W-:Y:S01]  /*f500*/  SHF.R.S32.HI R9, RZ, 0x1f, R5 ;  /* 0x0000001fff097819 */ /* 0x000fe20000011405 */
[----:B------:R-:W-:Y:S01]  /*f510*/  ULDC.64 UR4, c[0x0][0xbc8] ;  /* 0x0002f20000047ab9 */ /* 0x000fe20000000a00 */
[----:B------:R-:W-:Y:S02]  /*f520*/  SHF.R.S32.HI R0, RZ, 0x1f, R7 ;  /* 0x0000001fff007819 */ /* 0x000fe40000011407 */
[----:B------:R-:W-:-:S03]  /*f530*/  IADD3.X R3, R9, R3, R4, P0, !PT ;  /* 0x0000000309037210 */ /* 0x000fc600007fe404 */
[----:B------:R-:W-:Y:S02]  /*f540*/  IMAD R0, R0, UR4, RZ ;  /* 0x0000000400007c24 */ /* 0x000fe4000f8e02ff */
[----:B------:R-:W-:-:S04]  /*f550*/  IMAD.WIDE.U32 R2, R7, UR4, R2 ;  /* 0x0000000407027c25 */ /* 0x000fc8000f8e0002 */
[----:B------:R-:W-:Y:S01]  /*f560*/  IMAD R5, R7, UR5, R0 ;  /* 0x0000000507057c24 */ /* 0x000fe2000f8e0200 */
[----:B------:R-:W-:Y:S02]  /*f570*/  ULDC.64 UR4, c[0x0][0xba8] ;  /* 0x0002ea0000047ab9 */ /* 0x000fe40000000a00 */
[----:B------:R-:W-:Y:S02]  /*f580*/  LEA R4, P0, R2, UR4, 0x2 ;  /* 0x0000000402047c11 */ /* 0x000fe4000f8010ff */
[----:B------:R-:W-:-:S04]  /*f590*/  IADD3 R3, R3, R5, RZ ;  /* 0x0000000503037210 */ /* 0x000fc80007ffe0ff */
[----:B------:R-:W-:Y:S01]  /*f5a0*/  LEA.HI.X R5, R2, UR5, R3, 0x2, P0 ;  /* 0x0000000502057c11 */ /* 0x000fe200080f1403 */
[----:B------:R-:W-:-:S05]  /*f5b0*/  IMAD.MOV.U32 R3, RZ, RZ, -0x800000 ;  /* 0xff800000ff037424 */ /* 0x000fca00078e00ff */
[----:B------:R1:W-:Y:S01]  /*f5c0*/  STG.E desc[UR36][R4.64], R3 ;  /* 0x0000000304007986 */ /* 0x0003e2000c101924 */
[----:B------:R-:W-:Y:S05]  /*f5d0*/  BRA `(.L_x_1667) ;  /* 0x0000003800fc7947 */ /* 0x000fea0003800000 */
.L_x_1665:
        /* <DEDUP_REMOVED lines=18> */
.L_x_1776:
[----:B------:R-:W-:Y:S01]  /*f700*/  ULDC UR7, c[0x0][0xc50] ;  /* 0x0003140000077ab9 */ /* 0x000fe20000000800 */
[----:B------:R-:W-:Y:S01]  /*f710*/  UMOV UR40, UR6 ;  /* 0x0000000600287c82 */ /* 0x000fe20008000000 */
[----:B------:R-:W-:-:S11]  /*f720*/  UISETP.NE.AND UP0, UPT, UR7, 0x1, UPT ;  /* 0x000000010700788c */ /* 0x000fd6000bf05270 */
[----:B------:R-:W-:Y:S01]  /*f730*/  @UP0 ULDC UR4, c[0x0][0xc54] ;  /* 0x0003150000040ab9 */ /* 0x000fe20000000800 */
[----:B------:R-:W-:Y:S01]  /*f740*/  @UP0 ULDC UR8, c[0x0][0xc58] ;  /* 0x0003160000080ab9 */ /* 0x000fe20000000800 */
[----:B------:R-:W-:-:S04]  /*f750*/  UIMAD.WIDE.U32 UR4, UR6, UR4, URZ ;  /* 0x00000004060472a5 */ /* 0x000fc8000f8e003f */
[----:B------:R-:W-:-:S12]  /*f760*/  @UP0 USHF.R.U32.HI UR40, URZ, UR8, UR5 ;  /* 0x000000083f280299 */ /* 0x000fd80008011605 */
.L_x_1777:
[----:B------:R-:W-:Y:S01]  /*f770*/  ISETP.GE.AND P0, PT, R17, RZ, PT ;  /* 0x000000ff1100720c */ /* 0x000fe20003f06270 */
[----:B------:R-:W-:Y:S01]  /*f780*/  UIADD3 UR45, -UR40, URZ, URZ ;  /* 0x0000003f282d7290 */ /* 0x000fe2000fffe13f */
[----:B------:R-:W-:Y:S02]  /*f790*/  IMAD.MOV.U32 R21, RZ, RZ, 0x1 ;  /* 0x00000001ff157424 */ /* 0x000fe400078e00ff */
[----:B------:R-:W-:Y:S01]  /*f7a0*/  IMAD.MOV.U32 R0, RZ, RZ, RZ ;  /* 0x000000ffff007224 */ /* 0x000fe200078e00ff */
[----:B------:R-:W-:Y:S01]  /*f7b0*/  UIMAD UR45, UR7, UR45, UR6 ;  /* 0x0000002d072d72a4 */ /* 0x000fe2000f8e0206 */
[----:B------:R-:W-:-:S07]  /*f7c0*/  IMAD.MOV.U32 R4, RZ, RZ, 0x1 ;  /* 0x00000001ff047424 */ /* 0x000fce00078e00ff */
[----:B------:R-:W-:Y:S05]  /*f7d0*/  @!P0 BRA `(.L_x_1778) ;  /* 0x0000003400b48947 */ /* 0x000fea0003800000 */
[----:B------:R-:W0:Y:S01]  /*f7e0*/  LDC.64 R2, c[0x0][0xa28] ;  /* 0x00028a00ff027b82 */ /* 0x000e220000000a00 */
[----:B------:R-:W-:Y:S01]  /*f7f0*/  MOV R28, RZ ;  /* 0x000000ff001c7202 */ /* 0x000fe20000000f00 */
[----:B------:R-:W-:Y:S01]  /*f800*/  ULDC.64 UR4, c[0x0][0x418] ;  /* 0x0001060000047ab9 */ /* 0x000fe20000000a00 */
[----:B------:R-:W-:Y:S01]  /*f810*/  ULDC UR6, c[0x0][0x448] ;  /* 0x0001120000067ab9 */ /* 0x000fe20000000800 */
[----:B------:R-:W-:Y:S01]  /*f820*/  ULDC UR10, c[0x0][0x2f0] ;  /* 0x0000bc00000a7ab9 */ /* 0x000fe20000000800 */
[----:B------:R-:W-:Y:S01]  /*f830*/  ULDC UR11, c[0x0][0x288] ;  /* 0x0000a200000b7ab9 */ /* 0x000fe20000000800 */
[----:B0-----:R-:W-:-:S04]  /*f840*/  ISETP.NE.U32.AND P0, PT, R2, RZ, PT ;  /* 0x000000ff0200720c */ /* 0x001fc80003f05070 */
[----:B------:R-:W-:-:S13]  /*f850*/  ISETP.NE.AND.EX P0, PT, R3, RZ, PT, P0 ;  /* 0x000000ff0300720c */ /* 0x000fda0003f05300 */
[----:B------:R-:W0:Y:S02]  /*f860*/  @P0 LDC.64 R2, c[0x0][0xa28] ;  /* 0x00028a00ff020b82 */ /* 0x000e240000000a00 */
[----:B0-----:R-:W-:-:S05]  /*f870*/  @P0 IMAD.WIDE R2, R17, 0x4, R2 ;  /* 0x0000000411020825 */ /* 0x001fca00078e0202 */
[----:B------:R0:W5:Y:S01]  /*f880*/  @P0 LDG.E R28, desc[UR36][R2.64] ;  /* 0x00000024021c0981 */ /* 0x000162000c1e1900 */
[----:B------:R-:W1:Y:S01]  /*f890*/  S2UR UR41, SR_CTAID.X ;  /* 0x00000000002979c3 */ /* 0x000e620000002500 */
[----:B------:R-:W-:Y:S02]  /*f8a0*/  UISETP.NE.U32.AND UP0, UPT, UR4, URZ, UPT ;  /* 0x0000003f0400728c */ /* 0x000fe4000bf05070 */
[----:B------:R-:W-:Y:S02]  /*f8b0*/  UISETP.NE.AND UP1, UPT, UR6, 0x1, UPT ;  /* 0x000000010600788c */ /* 0x000fe4000bf25270 */
[----:B------:R-:W-:Y:S01]  /*f8c0*/  UISETP.NE.AND.EX UP0, UPT, UR5, URZ, UPT, UP0 ;  /* 0x0000003f0500728c */ /* 0x000fe2000bf05300 */
[----:B------:R-:W-:Y:S02]  /*f8d0*/  ULDC UR6, c[0x0][0x424] ;  /* 0x0001090000067ab9 */ /* 0x000fe40000000800 */
[----:B------:R-:W-:Y:S01]  /*f8e0*/  ULDC.64 UR4, c[0x0][0x9e0] ;  /* 0x0002780000047ab9 */ /* 0x000fe20000000a00 */
[----:B------:R-:W-:-:S02]  /*f8f0*/  USEL UR9, UR6, 0x1, UP0 ;  /* 0x0000000106097887 */ /* 0x000fc40008000000 */
[----:B------:R-:W-:Y:S02]  /*f900*/  UISETP.GE.AND UP0, UPT, UR5, 0x1, UPT ;  /* 0x000000010500788c */ /* 0x000fe4000bf06270 */
[----:B------:R-:W-:Y:S01]  /*f910*/  UIMAD UR47, UR9, UR10, URZ ;  /* 0x0000000a092f72a4 */ /* 0x000fe2000f8e023f */
[----:B------:R-:W-:Y:S01]  /*f920*/  @UP1 ULDC UR7, c[0x0][0x44c] ;  /* 0x0001130000071ab9 */ /* 0x000fe20000000800 */
[----:B------:R-:W-:Y:S02]  /*f930*/  UIMAD UR9, UR9, UR10, 0x3f ;  /* 0x0000003f090974a4 */ /* 0x000fe4000f8e020a */
[----:B------:R-:W-:Y:S01]  /*f940*/  PLOP3.LUT P1, PT, PT, PT, UP0, 0x80, 0x0 ;  /* 0x000000000000781c */ /* 0x000fe20003f2f008 */
[----:B------:R-:W-:Y:S01]  /*f950*/  @UP1 ULDC UR12, c[0x0][0x450] ;  /* 0x00011400000c1ab9 */ /* 0x000fe20000000800 */
[----:B------:R-:W-:Y:S02]  /*f960*/  UP2UR UR48, UPR, URZ, 0x2 ;  /* 0x000000023f307883 */ /* 0x000fe40008000000 */
[----:B-1----:R-:W-:-:S04]  /*f970*/  USHF.L.U32 UR41, UR41, 0x6, URZ ;  /* 0x0000000629297899 */ /* 0x002fc8000800063f */
[----:B------:R-:W-:-:S04]  /*f980*/  UIADD3 UR8, UR41, 0x3f, URZ ;  /* 0x0000003f29087890 */ /* 0x000fc8000fffe03f */
[----:B------:R-:W-:Y:S02]  /*f990*/  UIMAD.WIDE.U32 UR6, UR8, UR7, URZ ;  /* 0x00000007080672a5 */ /* 0x000fe4000f8e003f */
[----:B------:R-:W-:Y:S02]  /*f9a0*/  UIADD3 UR6, UR47, 0x1, -UR11 ;  /* 0x000000012f067890 */ /* 0x000fe4000fffe80b */
[----:B------:R-:W-:Y:S02]  /*f9b0*/  @UP1 USHF.R.U32.HI UR8, URZ, UR12, UR7 ;  /* 0x0000000c3f081299 */ /* 0x000fe40008011607 */
[----:B------:R-:W-:Y:S02]  /*f9c0*/  USHF.R.S32.HI UR7, URZ, 0x1f, UR9 ;  /* 0x0000001f3f077899 */ /* 0x000fe40008011409 */
[----:B------:R-:W-:Y:S02]  /*f9d0*/  UIADD3 UR6, UR6, UR8, URZ ;  /* 0x0000000806067290 */ /* 0x000fe4000fffe03f */
[----:B------:R-:W-:-:S02]  /*f9e0*/  ULEA.HI UR7, UR7, UR9, URZ, 0x6 ;  /* 0x0000000907077291 */ /* 0x000fc4000f8f303f */
[----:B------:R-:W-:Y:S02]  /*f9f0*/  UIADD3 UR4, UR6, UR4, URZ ;  /* 0x0000000406047290 */ /* 0x000fe4000fffe03f */
[----:B------:R-:W-:Y:S01]  /*fa00*/  USHF.R.S32.HI UR42, URZ, 0x6, UR7 ;  /* 0x000000063f2a7899 */ /* 0x000fe20008011407 */
[----:B0-----:R-:W-:Y:S11]  /*fa10*/  @!P1 BRA `(.L_x_1779) ;  /* 0x0000000000449947 */ /* 0x001ff60003800000 */
[----:B------:R-:W-:Y:S01]  /*fa20*/  ISETP.LT.AND P0, PT, RZ, UR6, PT ;  /* 0x00000006ff007c0c */ /* 0x000fe2000bf01270 */
[----:B------:R-:W-:-:S12]  /*fa30*/  UIADD3 UR8, UR6, -0x1, URZ ;  /* 0xffffffff06087890 */ /* 0x000fd8000fffe03f */
[----:B------:R-:W-:Y:S05]  /*fa40*/  @P0 BRA `(.L_x_1780) ;  /* 0x00000000001c0947 */ /* 0x000fea0003800000 */
[----:B------:R-:W-:Y:S02]  /*fa50*/  UISETP.NE.AND UP0, UPT, UR5, 0x1, UPT ;  /* 0x000000010500788c */ /* 0x000fe4000bf05270 */
[----:B------:R-:W-:-:S09]  /*fa60*/  UIADD3 UR8, -UR6, URZ, URZ ;  /* 0x0000003f06087290 */ /* 0x000fd2000fffe13f */
[----:B------:R-:W-:Y:S02]  /*fa70*/  @UP0 ULDC.64 UR12, c[0x0][0x9e8] ;  /* 0x00027a00000c0ab9 */ /* 0x000fe40000000a00 */
[----:B------:R-:W-:-:S04]  /*fa80*/  UIMAD.WIDE.U32 UR6, UR8, UR12, URZ ;  /* 0x0000000c080672a5 */ /* 0x000fc8000f8e003f */
[----:B------:R-:W-:-:S04]  /*fa90*/  @UP0 USHF.R.U32.HI UR8, URZ, UR13, UR7 ;  /* 0x0000000d3f080299 */ /* 0x000fc80008011607 */
[----:B------:R-:W-:Y:S01]  /*faa0*/  ULOP3.LUT UR8, URZ, UR8, URZ, 0x33, !UPT ;  /* 0x000000083f087292 */ /* 0x000fe2000f8e333f */
[----:B------:R-:W-:Y:S11]  /*fab0*/  BRA `(.L_x_1781) ;  /* 0x0000000000107947 */ /* 0x000ff60003800000 */
.L_x_1780:
[----:B------:R-:W-:-:S11]  /*fac0*/  UISETP.NE.AND UP0, UPT, UR5, 0x1, UPT ;  /* 0x000000010500788c */ /* 0x000fd6000bf05270 */
[----:B------:R-:W-:Y:S02]  /*fad0*/  @UP0 ULDC.64 UR12, c[0x0][0x9e8] ;  /* 0x00027a00000c0ab9 */ /* 0x000fe40000000a00 */
[----:B------:R-:W-:-:S04]  /*fae0*/  UIMAD.WIDE.U32 UR6, UR8, UR12, URZ ;  /* 0x0000000c080672a5 */ /* 0x000fc8000f8e003f */
[----:B------:R-:W-:-:S12]  /*faf0*/  @UP0 USHF.R.U32.HI UR8, URZ, UR13, UR7 ;  /* 0x0000000d3f080299 */ /* 0x000fd80008011607 */
.L_x_1781:
[----:B------:R-:W-:-:S04]  /*fb00*/  UIMAD UR8, UR8, UR5, UR5 ;  /* 0x00000005080872a4 */ /* 0x000fc8000f8e0205 */
[----:B------:R-:W-:-:S04]  /*fb10*/  UISETP.LT.AND UP0, UPT, UR4, UR8, UPT ;  /* 0x000000080400728c */ /* 0x000fc8000bf01270 */
[----:B------:R-:W-:-:S12]  /*fb20*/  USEL UR4, UR4, UR8, UP0 ;  /* 0x0000000804047287 */ /* 0x000fd80008000000 */
.L_x_1779:
[----:B------:R-:W-:Y:S02]  /*fb30*/  UISETP.NE.AND UP0, UPT, UR48, URZ, UPT ;  /* 0x0000003f3000728c */ /* 0x000fe4000bf05270 */
[----:B------:R-:W-:-:S04]  /*fb40*/  UIADD3 UR4, UR4, 0x3f, URZ ;  /* 0x0000003f04047890 */ /* 0x000fc8000fffe03f */
[----:B------:R-:W-:-:S04]  /*fb50*/  USHF.R.S32.HI UR8, URZ, 0x1f, UR4 ;  /* 0x0000001f3f087899 */ /* 0x000fc80008011404 */
[----:B------:R-:W-:Y:S01]  /*fb60*/  ULEA.HI UR8, UR8, UR4, URZ, 0x6 ;  /* 0x0000000408087291 */ /* 0x000fe2000f8f303f */
[----:B------:R-:W-:Y:S01]  /*fb70*/  @UP0 ULDC UR6, c[0x0][0x44c] ;  /* 0x0001130000060ab9 */ /* 0x000fe20000000800 */
[----:B------:R-:W-:Y:S01]  /*fb80*/  @UP0 ULDC UR9, c[0x0][0x450] ;  /* 0x0001140000090ab9 */ /* 0x000fe20000000800 */
[----:B------:R-:W-:Y:S02]  /*fb90*/  UIMAD.WIDE.U32 UR6, UR41, UR6, URZ ;  /* 0x00000006290672a5 */ /* 0x000fe4000f8e003f */
[----:B------:R-:W-:Y:S01]  /*fba0*/  UMOV UR4, UR41 ;  /* 0x0000002900047c82 */ /* 0x000fe20008000000 */
[----:B------:R-:W-:Y:S02]  /*fbb0*/  USHF.R.S32.HI UR43, URZ, 0x6, UR8 ;  /* 0x000000063f2b7899 */ /* 0x000fe40008011408 */
[----:B------:R-:W-:Y:S02]  /*fbc0*/  @UP0 USHF.R.U32.HI UR4, URZ, UR9, UR7 ;  /* 0x000000093f040299 */ /* 0x000fe40008011607 */
[----:B------:R-:W-:-:S02]  /*fbd0*/  UISETP.LT.AND UP0, UPT, UR42, UR43, UPT ;  /* 0x0000002b2a00728c */ /* 0x000fc4000bf01270 */
[----:B------:R-:W-:Y:S01]  /*fbe0*/  UIADD3 UR4, UR4, -UR11, UR47 ;  /* 0x8000000b04047290 */ /* 0x000fe2000fffe02f */
[----:B------:R-:W-:Y:S01]  /*fbf0*/  ULDC UR8, c[0x0][0x9dc] ;  /* 0x0002770000087ab9 */ /* 0x000fe20000000800 */
[----:B------:R-:W-:Y:S02]  /*fc00*/  USEL UR12, UR42, UR43, UP0 ;  /* 0x0000002b2a0c7287 */ /* 0x000fe40008000000 */
[----:B------:R-:W-:Y:S01]  /*fc10*/  UIADD3 UR8, UR4, -UR8, URZ ;  /* 0x8000000804087290 */ /* 0x000fe2000fffe03f */
[----:B------:R-:W-:Y:S11]  /*fc20*/  @!P1 BRA `(.L_x_1782) ;  /* 0x0000000000449947 */ /* 0x000ff60003800000 */
[----:B------:R-:W-:-:S06]  /*fc30*/  UISETP.GT.AND UP0, UPT, UR4, -0x1, UPT ;  /* 0xffffffff0400788c */ /* 0x000fcc000bf04270 */
[----:B------:R-:W-:-:S13]  /*fc40*/  PLOP3.LUT P0, PT, PT, PT, UP0, 0x80, 0x0 ;  /* 0x000000000000781c */ /* 0x000fda0003f0f008 */
[----:B------:R-:W-:Y:S05]  /*fc50*/  @P0 BRA `(.L_x_1783) ;  /* 0x00000000001c0947 */ /* 0x000fea0003800000 */
[----:B------:R-:W-:Y:S02]  /*fc60*/  UISETP.NE.AND UP0, UPT, UR5, 0x1, UPT ;  /* 0x000000010500788c */ /* 0x000fe4000bf05270 */
[----:B------:R-:W-:-:S09]  /*fc70*/  ULOP3.LUT UR4, URZ, UR4, URZ, 0x33, !UPT ;  /* 0x000000043f047292 */ /* 0x000fd2000f8e333f */
[----:B------:R-:W-:Y:S02]  /*fc80*/  @UP0 ULDC.64 UR10, c[0x0][0x9e8] ;  /* 0x00027a00000a0ab9 */ /* 0x000fe40000000a00 */
[----:B------:R-:W-:-:S04]  /*fc90*/  UIMAD.WIDE.U32 UR6, UR4, UR10, URZ ;  /* 0x0000000a040672a5 */ /* 0x000fc8000f8e003f */
[----:B------:R-:W-:-:S04]  /*fca0*/  @UP0 USHF.R.U32.HI UR4, URZ, UR11, UR7 ;  /* 0x0000000b3f040299 */ /* 0x000fc80008011607 */
[----:B------:R-:W-:Y:S01]  /*fcb0*/  ULOP3.LUT UR4, URZ, UR4, URZ, 0x33, !UPT ;  /* 0x000000043f047292 */ /* 0x000fe2000f8e333f */
[----:B------:R-:W-:Y:S11]  /*fcc0*/  BRA `(.L_x_1784) ;  /* 0x0000000000107947 */ /* 0x000ff60003800000 */
.L_x_1783:
[----:B------:R-:W-:-:S11]  /*fcd0*/  UISETP.NE.AND UP0, UPT, UR5, 0x1, UPT ;  /* 0x000000010500788c */ /* 0x000fd6000bf05270 */
[----:B------:R-:W-:Y:S02]  /*fce0*/  @UP0 ULDC.64 UR10, c[0x0][0x9e8] ;  /* 0x00027a00000a0ab9 */ /* 0x000fe40000000a00 */
[----:B------:R-:W-:-:S04]  /*fcf0*/  UIMAD.WIDE.U32 UR6, UR4, UR10, URZ ;  /* 0x0000000a040672a5 */ /* 0x000fc8000f8e003f */
[----:B------:R-:W-:-:S12]  /*fd00*/  @UP0 USHF.R.U32.HI UR4, URZ, UR11, UR7 ;  /* 0x0000000b3f040299 */ /* 0x000fd80008011607 */
.L_x_1784:
[----:B------:R-:W-:-:S04]  /*fd10*/  UIMAD UR4, UR4, UR5, URZ ;  /* 0x00000005040472a4 */ /* 0x000fc8000f8e023f */
[----:B------:R-:W-:-:S04]  /*fd20*/  UISETP.LT.AND UP0, UPT, UR8, UR4, UPT ;  /* 0x000000040800728c */ /* 0x000fc8000bf01270 */
[----:B------:R-:W-:-:S12]  /*fd30*/  USEL UR8, UR8, UR4, !UP0 ;  /* 0x0000000408087287 */ /* 0x000fd8000c000000 */
.L_x_1782:
[----:B------:R-:W-:Y:S02]  /*fd40*/  USHF.R.S32.HI UR4, URZ, 0x1f, UR8 ;  /* 0x0000001f3f047899 */ /* 0x000fe40008011408 */
[----:B------:R-:W-:Y:S02]  /*fd50*/  USHF.R.U32.HI UR9, URZ, 0x10, UR45 ;  /* 0x000000103f097899 */ /* 0x000fe4000801162d */
[----:B------:R-:W-:Y:S02]  /*fd60*/  ULEA.HI UR4, UR4, UR8, URZ, 0x6 ;  /* 0x0000000804047291 */ /* 0x000fe4000f8f303f */
[----:B------:R-:W-:Y:S02]  /*fd70*/  ULOP3.LUT UR45, UR45, 0xffff, URZ, 0xc0, !UPT ;  /* 0x0000ffff2d2d7892 */ /* 0x000fe4000f8ec03f */
[----:B------:R-:W-:Y:S01]  /*fd80*/  USHF.R.S32.HI UR4, URZ, 0x6, UR4 ;  /* 0x000000063f047899 */ /* 0x000fe20008011404 */
[----:B------:R-:W-:-:S03]  /*fd90*/  UMOV UR38, URZ ;  /* 0x0000003f00267c82 */ /* 0x000fc60008000000 */
[----:B------:R-:W-:-:S04]  /*fda0*/  UISETP.LT.AND UP0, UPT, URZ, UR4, UPT ;  /* 0x000000043f00728c */ /* 0x000fc8000bf01270 */
[----:B------:R-:W-:Y:S02]  /*fdb0*/  USEL UR44, URZ, UR4, !UP0 ;  /* 0x000000043f2c7287 */ /* 0x000fe4000c000000 */
[----:B------:R-:W-:Y:S02]  /*fdc0*/  UISETP.NE.AND UP0, UPT, UR9, URZ, UPT ;  /* 0x0000003f0900728c */ /* 0x000fe4000bf05270 */
[----:B------:R-:W-:-:S06]  /*fdd0*/  UISETP.GT.AND UP1, UPT, UR12, UR44, UPT ;  /* 0x0000002c0c00728c */ /* 0x000fcc000bf24270 */
[----:B------:R-:W-:-:S03]  /*fde0*/  PLOP3.LUT P0, PT, PT, PT, UP1, 0x80, 0x0 ;  /* 0x000000000000781c */ /* 0x000fc60003f0f018 */
[----:B------:R-:W-:-:S10]  /*fdf0*/  @!UP0 ULDC UR9, c[0x0][0x9f0] ;  /* 0x00027c0000098ab9 */ /* 0x000fd40000000800 */
[----:B------:R-:W-:Y:S05]  /*fe00*/  @!P0 BRA `(.L_x_1785) ;  /* 0x00000000007c8947 */ /* 0x000fea0003800000 */
[----:B------:R-:W-:Y:S01]  /*fe10*/  IABS R0, UR9 ;  /* 0x0000000900007c13 */ /* 0x000fe20008000000 */
[----:B------:R-:W-:Y:S02]  /*fe20*/  UIADD3 UR4, UR9, -0x1, UR12 ;  /* 0xffffffff09047890 */ /* 0x000fe4000fffe00c */
[----:B------:R-:W-:Y:S02]  /*fe30*/  IABS R4, UR9 ;  /* 0x0000000900047c13 */ /* 0x000fe40008000000 */
[----:B------:R-:W-:Y:S01]  /*fe40*/  R2UR UR10, R0 ;  /* 0x00000000000a72ca */ /* 0x000fe200000e0000 */
[----:B------:R-:W-:-:S03]  /*fe50*/  UIADD3 UR6, -UR44, UR4, URZ ;  /* 0x000000042c067290 */ /* 0x000fc6000fffe13f */
[----:B------:R-:W-:-:S03]  /*fe60*/  UMOV UR4, URZ ;  /* 0x0000003f00047c82 */ /* 0x000fc60008000000 */
[----:B------:R-:W-:Y:S01]  /*fe70*/  IABS R3, UR6 ;  /* 0x0000000600037c13 */ /* 0x000fe20008000000 */
[----:B------:R-:W-:-:S03]  /*fe80*/  ULOP3.LUT UR6, UR6, UR9, URZ, 0x3c, !UPT ;  /* 0x0000000906067292 */ /* 0x000fc6000f8e3c3f */
[----:B------:R-:W-:Y:S02]  /*fe90*/  R2UR UR8, R3 ;  /* 0x00000000030872ca */ /* 0x000fe400000e0000 */
        /* <DEDUP_REMOVED lines=22> */
.L_x_1785:
[----:B------:R-:W-:Y:S02]  /*10000*/  UIMAD UR49, UR45, UR38, UR44 ;  /* 0x000000262d3172a4 */ /* 0x000fe4000f8e022c */
[----:B------:R-:W-:Y:S02]  /*10010*/  IMAD.U32 R0, RZ, RZ, UR38 ;  /* 0x00000026ff007e24 */ /* 0x000fe4000f8e00ff */
[----:B------:R-:W-:Y:S02]  /*10020*/  IMAD.MOV.U32 R21, RZ, RZ, 0x1 ;  /* 0x00000001ff157424 */ /* 0x000fe400078e00ff */
        /* <DEDUP_REMOVED lines=29> */
.L_x_1786:
        /* <DEDUP_REMOVED lines=19> */
[----:B-1---5:R-:W-:Y:S05]  /*10330*/  CALL.ABS.NOINC R2 ;  /* 0x0000000002007343 */ /* 0x022fea0003c00000 */
.L_x_1788:
        /* <DEDUP_REMOVED lines=15> */
.L_x_1787:
[----:B------:R-:W0:Y:S01]  /*10430*/  LDC.64 R2, c[0x0][0x9f8] ;  /* 0x00027e00ff027b82 */ /* 0x000e220000000a00 */
[----:B------:R-:W-:-:S07]  /*10440*/  MOV R24, R17 ;  /* 0x0000001100187202 */ /* 0x000fce0000000f00 */
        /* <DEDUP_REMOVED lines=15> */
[----:B------:R-:W-:-:S04]  /*10540*/  IMAD.IADD R5, R31, 0x1, R18 ;  /* 0x000000011f057824 */ /* 0x000fc800078e0212 */
[C---:B-----5:R-:W-:Y:S01]  /*10550*/  IMAD.IADD R19, R5.reuse, 0x1, R28 ;  /* 0x0000000105137824 */ /* 0x060fe200078e021c */
[----:B------:R-:W-:-:S04]  /*10560*/  ISETP.GE.AND P0, PT, R5, UR47, PT ;  /* 0x0000002f05007c0c */ /* 0x000fc8000bf06270 */
[----:B------:R-:W-:Y:S01]  /*10570*/  ISETP.GT.U32.OR P0, PT, R31, 0x3f, P0 ;  /* 0x0000003f1f00780c */ /* 0x000fe20000704470 */
[----:B------:R-:W1:Y:S01]  /*10580*/  @P1 LDC R0, c[0x0][0x434] ;  /* 0x00010d00ff001b82 */ /* 0x000e620000000800 */
[----:B------:R-:W-:Y:S02]  /*10590*/  MOV R7, R19 ;  /* 0x0000001300077202 */ /* 0x000fe40000000f00 */
[----:B------:R-:W-:-:S05]  /*105a0*/  @P1 LOP3.LUT R16, R16, 0x400, RZ, 0xfc, !PT ;  /* 0x0000040010101812 */ /* 0x000fca00078efcff */
        /* <DEDUP_REMOVED lines=15> */
[----:B------:R-:W-:Y:S01]  /*106a0*/  IMAD.MOV R0, RZ, RZ, -R7 ;  /* 0x000000ffff007224 */ /* 0x000fe200078e0a07 */
[----:B------:R-:W-:Y:S02]  /*106b0*/  LOP3.LUT R16, R16, 0xffffffdf, RZ, 0xc0, !PT ;  /* 0xffffffdf10107812 */ /* 0x000fe400078ec0ff */
[----:B------:R-:W-:Y:S01]  /*106c0*/  CS2R R26, SRZ ;  /* 0x00000000001a7805 */ /* 0x000fe2000001ff00 */
[----:B------:R-:W-:Y:S01]  /*106d0*/  IMAD R19, R37, R0, R19 ;  /* 0x0000000025137224 */ /* 0x000fe200078e0213 */
[----:B0-----:R-:W-:-:S04]  /*106e0*/  SHF.L.U32 R4, R30, 0x3, RZ ;  /* 0x000000031e047819 */ /* 0x001fc800000006ff */
        /* <DEDUP_REMOVED lines=8> */
[----:B------:R-:W-:Y:S02]  /*10770*/  ISETP.GE.AND P2, PT, R2, UR4, PT ;  /* 0x0000000402007c0c */ /* 0x000fe4000bf46270 */
[----:B------:R-:W-:Y:S02]  /*10780*/  LOP3.LUT R3, R22, 0x180, RZ, 0xfc, !PT ;  /* 0x0000018016037812 */ /* 0x000fe400078efcff */
[----:B------:R-:W-:Y:S02]  /*10790*/  @P6 LOP3.LUT R16, R16, 0x20, RZ, 0xfc, !PT ;  /* 0x0000002010106812 */ /* 0x000fe400078efcff */
[----:B------:R-:W-:Y:S02]  /*107a0*/  ISETP.GE.AND P5, PT, R22, UR4, PT ;  /* 0x0000000416007c0c */ /* 0x000fe4000bfa6270 */
[----:B------:R-:W-:-:S02]  /*107b0*/  LOP3.LUT R16, R16, 0xffffffef, RZ, 0xc0, !PT ;  /* 0xffffffef10107812 */ /* 0x000fc400078ec0ff */
[----:B------:R-:W-:Y:S02]  /*107c0*/  SEL R0, RZ, 0xffffffff, P6 ;  /* 0xffffffffff007807 */ /* 0x000fe40003000000 */
[----:B------:R-:W-:Y:S02]  /*107d0*/  @P4 LOP3.LUT R16, R16, 0x10, RZ, 0xfc, !PT ;  /* 0x0000001010104812 */ /* 0x000fe400078efcff */
[----:B------:R-:W-:Y:S02]  /*107e0*/  LOP3.LUT R2, R22, 0x140, RZ, 0xfc, !PT ;  /* 0x0000014016027812 */ /* 0x000fe400078efcff */
[----:B------:R-:W-:-:S04]  /*107f0*/  LOP3.LUT R16, R16, 0xfffffff7, RZ, 0xc0, !PT ;  /* 0xfffffff710107812 */ /* 0x000fc800078ec0ff */
[----:B------:R-:W-:-:S04]  /*10800*/  @P3 LOP3.LUT R16, R16, 0x8, RZ, 0xfc, !PT ;  /* 0x0000000810103812 */ /* 0x000fc800078efcff */
[----:B------:R-:W-:-:S04]  /*10810*/  LOP3.LUT R16, R16, 0xfffffffb, RZ, 0xc0, !PT ;  /* 0xfffffffb10107812 */ /* 0x000fc800078ec0ff */
[----:B------:R-:W-:-:S04]  /*10820*/  @P2 LOP3.LUT R16, R16, 0x4, RZ, 0xfc, !PT ;  /* 0x0000000410102812 */ /* 0x000fc800078efcff */
[----:B------:R-:W-:-:S04]  /*10830*/  LOP3.LUT R16, R16, 0xffffffbf, RZ, 0xc0, !PT ;  /* 0xffffffbf10107812 */ /* 0x000fc800078ec0ff */
[----:B------:R-:W-:-:S04]  /*10840*/  @P5 LOP3.LUT R16, R16, 0x40, RZ, 0xfc, !PT ;  /* 0x0000004010105812 */ /* 0x000fc800078efcff */
[----:B------:R-:W-:Y:S02]  /*10850*/  LOP3.LUT R16, R16, 0xfffffffd, RZ, 0xc0, !PT ;  /* 0xfffffffd10107812 */ /* 0x000fe400078ec0ff */
[--C-:B--2---:R-:W-:Y:S01]  /*10860*/  @!P0 SHF.R.S32.HI R27, RZ, 0x1f, R5.reuse ;  /* 0x0000001fff1b8819 */ /* 0x104fe20000011405 */
[----:B------:R-:W-:Y:S01]  /*10870*/  @!P0 IMAD.MOV.U32 R26, RZ, RZ, R5 ;  /* 0x000000ffff1a8224 */ /* 0x000fe200078e0005 */
[----:B------:R-:W-:Y:S01]  /*10880*/  ISETP.GE.AND P0, PT, R3, UR4, PT ;  /* 0x0000000403007c0c */ /* 0x000fe2000bf06270 */
[----:B------:R-:W-:Y:S01]  /*10890*/  IMAD.SHL.U32 R3, R0, 0x2, RZ ;  /* 0x0000000200037824 */ /* 0x000fe200078e00ff */
[----:B------:R-:W-:Y:S02]  /*108a0*/  SEL R0, RZ, 0x1, P5 ;  /* 0x00000001ff007807 */ /* 0x000fe40002800000 */
[----:B------:R-:W-:Y:S02]  /*108b0*/  SEL R34, RZ, 0x40, P0 ;  /* 0x00000040ff227807 */ /* 0x000fe40000000000 */
[----:B------:R-:W-:-:S02]  /*108c0*/  ISETP.GE.AND P0, PT, R2, UR4, PT ;  /* 0x0000000402007c0c */ /* 0x000fc4000bf06270 */
[----:B------:R-:W-:Y:S02]  /*108d0*/  LOP3.LUT R5, R22, 0x1c0, RZ, 0xfc, !PT ;  /* 0x000001c016057812 */ /* 0x000fe400078efcff */
[----:B------:R-:W-:Y:S02]  /*108e0*/  LOP3.LUT R0, R3, 0x2, R0, 0xe2, !PT ;  /* 0x0000000203007812 */ /* 0x000fe400078ee200 */
[----:B------:R-:W-:Y:S02]  /*108f0*/  SEL R3, RZ, 0x4, P4 ;  /* 0x00000004ff037807 */ /* 0x000fe40002000000 */
[----:B------:R-:W-:Y:S02]  /*10900*/  SEL R2, RZ, 0x8, P3 ;  /* 0x00000008ff027807 */ /* 0x000fe40001800000 */
[----:B------:R-:W-:Y:S01]  /*10910*/  ISETP.GE.AND P1, PT, R5, UR4, PT ;  /* 0x0000000405007c0c */ /* 0x000fe2000bf26270 */
[----:B------:R-:W-:Y:S01]  /*10920*/  UMOV UR4, 0xffffffff ;  /* 0xffffffff00047882 */ /* 0x000fe20000000000 */
[----:B------:R-:W-:-:S02]  /*10930*/  LOP3.LUT R0, R2, R0, R3, 0xfe, !PT ;  /* 0x0000000002007212 */ /* 0x000fc400078efe03 */
[----:B------:R-:W-:Y:S02]  /*10940*/  SEL R3, RZ, 0x10, P2 ;  /* 0x00000010ff037807 */ /* 0x000fe40001000000 */
[----:B------:R-:W-:Y:S02]  /*10950*/  SEL R2, RZ, 0x20, P0 ;  /* 0x00000020ff027807 */ /* 0x000fe40000000000 */
[----:B------:R-:W-:Y:S02]  /*10960*/  SEL R17, RZ, 0x80, P1 ;  /* 0x00000080ff117807 */ /* 0x000fe40000800000 */
[----:B------:R-:W-:Y:S02]  /*10970*/  @P0 LOP3.LUT R16, R16, 0x2, RZ, 0xfc, !PT ;  /* 0x0000000210100812 */ /* 0x000fe400078efcff */
[----:B------:R-:W-:Y:S01]  /*10980*/  LOP3.LUT R3, R2, R0, R3, 0xfe, !PT ;  /* 0x0000000002037212 */ /* 0x000fe200078efe03 */
[----:B------:R-:W-:Y:S06]  /*10990*/  BRA.DIV UR4, `(.L_x_1789) ;  /* 0x0000002e041c7947 */ /* 0x000fec000b800000 */
.L_x_1831:
[----:B------:R-:W-:Y:S01]  /*109a0*/  ULOP3.LUT UR4, UR39, 0x2, URZ, 0xfc, !UPT ;  /* 0x0000000227047892 */ /* 0x000fe2000f8efc3f */
[----:B------:R-:W-:Y:S01]  /*109b0*/  ISETP.GT.U32.AND P1, PT, R31, 0x3f, PT ;  /* 0x0000003f1f00780c */ /* 0x000fe20003f24070 */
[----:B------:R-:W-:Y:S01]  /*109c0*/  IMAD.U32 R23, RZ, RZ, UR40 ;  /* 0x00000028ff177e24 */ /* 0x000fe2000f8e00ff */
[----:B------:R-:W-:Y:S02]  /*109d0*/  LOP3.LUT R16, R16, 0xffffff7f, RZ, 0xc0, !PT ;  /* 0xffffff7f10107812 */ /* 0x000fe400078ec0ff */
[----:B------:R-:W-:Y:S02]  /*109e0*/  LOP3.LUT R34, R3, R34, RZ, 0xfc, !PT ;  /* 0x0000002203227212 */ /* 0x000fe400078efcff */
[----:B------:R-:W-:Y:S02]  /*109f0*/  MOV R33, UR4 ;  /* 0x0000000400217c02 */ /* 0x000fe40008000f00 */
[----:B------:R-:W-:Y:S02]  /*10a00*/  SHF.R.S32.HI R23, RZ, 0x1f, R23 ;  /* 0x0000001fff177819 */ /* 0x000fe40000011417 */
[----:B------:R-:W-:-:S02]  /*10a10*/  ISETP.NE.AND P0, PT, R33, 0x3, PT ;  /* 0x000000032100780c */ /* 0x000fc40003f05270 */
[----:B------:R-:W-:-:S11]  /*10a20*/  LOP3.LUT R17, R34, R17, RZ, 0xfc, !PT ;  /* 0x0000001122117212 */ /* 0x000fd600078efcff */
[----:B------:R-:W-:-:S04]  /*10a30*/  @P0 LOP3.LUT R16, R16, 0x80, RZ, 0xfc, !PT ;  /* 0x0000008010100812 */ /* 0x000fc800078efcff */
[----:B------:R-:W-:-:S04]  /*10a40*/  LOP3.LUT R16, R16, 0xfffff7ff, RZ, 0xc0, !PT ;  /* 0xfffff7ff10107812 */ /* 0x000fc800078ec0ff */
[----:B------:R-:W-:Y:S01]  /*10a50*/  @P1 LOP3.LUT R16, R16, 0x800, RZ, 0xfc, !PT ;  /* 0x0000080010101812 */ /* 0x000fe200078efcff */
[----:B------:R-:W-:Y:S06]  /*10a60*/  @!P0 BRA `(.L_x_1790) ;  /* 0x0000000000048947 */ /* 0x000fec0003800000 */
[----:B------:R-:W-:Y:S01]  /*10a70*/  BPT.TRAP 0x1 ;  /* 0x000000040000795c */ /* 0x000fe20000300000 */
.L_x_1790:
[----:B------:R-:W-:-:S05]  /*10a80*/  IMAD.MOV.U32 R0, RZ, RZ, 0x1 ;  /* 0x00000001ff007424 */ /* 0x000fca00078e00ff */
[----:B------:R-:W-:-:S04]  /*10a90*/  SHF.L.U32 R0, R0, 0x1f, RZ ;  /* 0x0000001f00007819 */ /* 0x000fc800000006ff */
[----:B------:R-:W0:Y:S02]  /*10aa0*/  SYNCS.PHASECHK.TRANS64.TRYWAIT P0, [UR46+0x28c40], R0 ;  /* 0x028c4000ff0075a7 */ /* 0x000e24000800016e */
[----:B0-----:R-:W-:Y:S05]  /*10ab0*/  @!P0 BRA `(.L_x_1791) ;  /* 0x0000002800f48947 */ /* 0x001fea0003800000 */
.L_x_1832:
        /* <DEDUP_REMOVED lines=19> */
[----:B------:R-:W-:Y:S01]  /*10bf0*/  IMAD.WIDE.U32 R2, R5, UR40, R2 ;  /* 0x0000002805027c25 */ /* 0x000fe2000f8e0002 */
[----:B------:R-:W-:-:S03]  /*10c00*/  UMOV UR5, 0xffffffff ;  /* 0xffffffff00057882 */ /* 0x000fc60000000000 */
[----:B------:R-:W-:Y:S01]  /*10c10*/  VIADD R5, R3, UR4 ;  /* 0x0000000403057c36 */ /* 0x000fe20008000000 */
[----:B------:R-:W-:Y:S01]  /*10c20*/  ULDC UR4, c[0x0][0x2f4] ;  /* 0x0000bd0000047ab9 */ /* 0x000fe20000000800 */
[----:B------:R-:W-:Y:S02]  /*10c30*/  LOP3.LUT R3, R4, 0x1c0, RZ, 0xc0, !PT ;  /* 0x000001c004037812 */ /* 0x000fe400078ec0ff */
[----:B------:R-:W-:Y:S02]  /*10c40*/  ISETP.GE.AND P2, PT, R22, UR4, PT ;  /* 0x0000000416007c0c */ /* 0x000fe4000bf46270 */
[----:B------:R-:W-:Y:S02]  /*10c50*/  LOP3.LUT R3, R3, 0x38, R4, 0xf8, !PT ;  /* 0x0000003803037812 */ /* 0x000fe400078ef804 */
[----:B------:R-:W-:Y:S02]  /*10c60*/  LEA R0, P0, R2, UR6, 0x1 ;  /* 0x0000000602007c11 */ /* 0x000fe4000f8008ff */
[----:B------:R-:W-:Y:S01]  /*10c70*/  LOP3.LUT R3, R3, 0x38, R30, 0x78, !PT ;  /* 0x0000003803037812 */ /* 0x000fe200078e781e */
[----:B------:R-:W-:Y:S01]  /*10c80*/  IMAD.SHL.U32 R30, R6, 0x8, RZ ;  /* 0x00000008061e7824 */ /* 0x000fe200078e00ff */
[----:B------:R-:W-:-:S02]  /*10c90*/  LEA.HI.X R5, R2, UR7, R5, 0x1, P0 ;  /* 0x0000000702057c11 */ /* 0x000fc400080f0c05 */
[----:B------:R-:W-:Y:S02]  /*10ca0*/  ISETP.GE.AND P0, PT, R18, 0x1, PT ;  /* 0x000000011200780c */ /* 0x000fe40003f06270 */
[----:B------:R-:W-:Y:S02]  /*10cb0*/  LOP3.LUT R30, R3, 0x200, R30, 0xf8, !PT ;  /* 0x00000200031e7812 */ /* 0x000fe400078ef81e */
[----:B------:R-:W-:Y:S01]  /*10cc0*/  @P2 LOP3.LUT R16, R16, 0x1, RZ, 0xfc, !PT ;  /* 0x0000000110102812 */ /* 0x000fe200078efcff */
[----:B------:R-:W-:Y:S08]  /*10cd0*/  BRA.DIV UR5, `(.L_x_1792) ;  /* 0x0000002a05847947 */ /* 0x000ff0000b800000 */
[----:B------:R-:W0:Y:S01]  /*10ce0*/  SHFL.IDX PT, R14, R0, RZ, 0x181f ;  /* 0x00181fff000e7589 */ /* 0x000e2200000e0000 */
[----:B------:R-:W-:-:S03]  /*10cf0*/  @P0 LEA R7, R30, UR46, 0x1 ;  /* 0x0000002e1e070c11 */ /* 0x000fc6000f8e08ff */
[----:B------:R-:W1:Y:S04]  /*10d00*/  SHFL.IDX PT, R2, R5, RZ, 0x181f ;  /* 0x00181fff05027589 */ /* 0x000e6800000e0000 */
[----:B------:R-:W-:Y:S01]  /*10d10*/  SHFL.IDX PT, R4, R5, 0x1, 0x181f ;  /* 0x00381f0005047f89 */ /* 0x000fe200000e0000 */
[----:B0-----:R-:W-:-:S05]  /*10d20*/  @P0 LEA R14, P1, R22, R14, 0x1 ;  /* 0x0000000e160e0211 */ /* 0x001fca00078208ff */
[----:B-1----:R-:W-:Y:S01]  /*10d30*/  @P0 IMAD.X R3, RZ, RZ, R2, P1 ;  /* 0x000000ffff030224 */ /* 0x002fe200008e0602 */
[----:B------:R-:W-:Y:S02]  /*10d40*/  @P0 MOV R2, R14 ;  /* 0x0000000e00020202 */ /* 0x000fe40000000f00 */
        /* <DEDUP_REMOVED lines=16> */
.L_x_1842:
[----:B------:R-:W-:-:S13]  /*10e50*/  ISETP.GE.AND P0, PT, R18, 0x31, PT ;  /* 0x000000311200780c */ /* 0x000fda0003f06270 */
[----:B0-2---:R-:W-:Y:S02]  /*10e60*/  @P0 LEA R2, P1, R22, R14, 0x1 ;  /* 0x0000000e16020211 */ /* 0x005fe400078208ff */
[----:B------:R-:W-:-:S03]  /*10e70*/  @P0 LEA R5, R30, UR46, 0x1 ;  /* 0x0000002e1e050c11 */ /* 0x000fc6000f8e08ff */
[----:B-1----:R-:W-:-:S05]  /*10e80*/  @P0 IMAD.X R3, RZ, RZ, R4, P1 ;  /* 0x000000ffff030224 */ /* 0x002fca00008e0604 */
        /* <DEDUP_REMOVED lines=11> */
.L_x_1793:
        /* <DEDUP_REMOVED lines=11> */
[----:B------:R-:W-:Y:S01]  /*10ff0*/  MOV R4, UR4 ;  /* 0x0000000400047c02 */ /* 0x000fe20008000f00 */
[----:B------:R-:W-:Y:S01]  /*11000*/  IMAD.U32 R5, RZ, RZ, UR5 ;  /* 0x00000005ff057e24 */ /* 0x000fe2000f8e00ff */
[----:B------:R-:W0:Y:S01]  /*11010*/  LDC.64 R2, c[0x4][R2] ;  /* 0x0100000002027b82 */ /* 0x000e220000000a00 */
[----:B------:R-:W-:Y:S01]  /*11020*/  IMAD.U32 R6, RZ, RZ, UR6 ;  /* 0x00000006ff067e24 */ /* 0x000fe2000f8e00ff */
[----:B------:R-:W-:Y:S01]  /*11030*/  MOV R10, UR8 ;  /* 0x00000008000a7c02 */ /* 0x000fe20008000f00 */
[----:B------:R-:W-:Y:S01]  /*11040*/  IMAD.U32 R7, RZ, RZ, UR7 ;  /* 0x00000007ff077e24 */ /* 0x000fe2000f8e00ff */
[----:B------:R-:W-:Y:S01]  /*11050*/  MOV R13, RZ ;  /* 0x000000ff000d7202 */ /* 0x000fe20000000f00 */
[----:B------:R-:W-:-:S02]  /*11060*/  IMAD.U32 R11, RZ, RZ, UR9 ;  /* 0x00000009ff0b7e24 */ /* 0x000fc4000f8e00ff */
[----:B------:R-:W-:Y:S02]  /*11070*/  IMAD.MOV.U32 R8, RZ, RZ, 0x70 ;  /* 0x00000070ff087424 */ /* 0x000fe400078e00ff */
[----:B------:R-:W-:-:S07]  /*11080*/  IMAD.MOV.U32 R12, RZ, RZ, 0x1 ;  /* 0x00000001ff0c7424 */ /* 0x000fce00078e00ff */
[----:B------:R-:W-:-:S07]  /*11090*/  LEPC R20, `(.L_x_1794) ;  /* 0x000000001014794e */ /* 0x000fce0000000000 */
[----:B0-----:R-:W-:Y:S05]  /*110a0*/  CALL.ABS.NOINC R2 ;  /* 0x0000000002007343 */ /* 0x001fea0003c00000 */
.L_x_1794:
[----:B------:R-:W-:Y:S01]  /*110b0*/  UISETP.NE.AND UP0, UPT, UR48, URZ, UPT ;  /* 0x0000003f3000728c */ /* 0x000fe2000bf05270 */
[----:B------:R-:W0:Y:S01]  /*110c0*/  S2R R20, SR_CTAID.Z ;  /* 0x0000000000147919 */ /* 0x000e220000002700 */
[----:B------:R-:W-:Y:S01]  /*110d0*/  VIADD R9, R31, UR41 ;  /* 0x000000291f097c36 */ /* 0x000fe20008000000 */
[----:B------:R-:W-:Y:S01]  /*110e0*/  R2UR UR6, R23 ;  /* 0x00000000170672ca */ /* 0x000fe200000e0000 */
[----:B------:R-:W-:Y:S02]  /*110f0*/  ULDC.64 UR8, c[0x0][0x2d8] ;  /* 0x0000b60000087ab9 */ /* 0x000fe40000000a00 */
[----:B------:R-:W-:Y:S01]  /*11100*/  PLOP3.LUT P0, PT, PT, PT, UP0, 0x80, 0x0 ;  /* 0x000000000000781c */ /* 0x000fe20003f0f008 */
[----:B------:R-:W-:-:S04]  /*11110*/  IMAD.MOV.U32 R7, RZ, RZ, R9 ;  /* 0x000000ffff077224 */ /* 0x000fc800078e0009 */
[----:B------:R-:W-:-:S05]  /*11120*/  @UP0 ULDC UR4, c[0x0][0x44c] ;  /* 0x0001130000040ab9 */ /* 0x000fca0000000800 */
[----:B------:R-:W-:-:S03]  /*11130*/  UIMAD UR6, UR6, UR8, URZ ;  /* 0x00000008060672a4 */ /* 0x000fc6000f8e023f */
[----:B------:R-:W-:Y:S01]  /*11140*/  @P0 IMAD.HI.U32 R0, R9, UR4, RZ ;  /* 0x0000000409000c27 */ /* 0x000fe2000f8e00ff */
[----:B------:R-:W-:Y:S01]  /*11150*/  PLOP3.LUT P0, PT, PT, PT, UP0, 0x80, 0x0 ;  /* 0x000000000000781c */ /* 0x000fe20003f0f008 */
[----:B------:R-:W-:Y:S01]  /*11160*/  @UP0 ULDC UR4, c[0x0][0x450] ;  /* 0x0001140000040ab9 */ /* 0x000fe20000000800 */
[----:B------:R-:W-:-:S11]  /*11170*/  UIMAD UR6, UR40, UR9, UR6 ;  /* 0x00000009280672a4 */ /* 0x000fd6000f8e0206 */
[----:B------:R-:W-:Y:S01]  /*11180*/  @P0 SHF.R.U32.HI R7, RZ, UR4, R0 ;  /* 0x00000004ff070c19 */ /* 0x000fe20008011600 */
[----:B------:R-:W-:Y:S01]  /*11190*/  UIMAD.WIDE.U32 UR4, UR40, UR8, URZ ;  /* 0x00000008280472a5 */ /* 0x000fe2000f8e003f */
[----:B------:R-:W1:Y:S01]  /*111a0*/  LDC R0, c[0x0][0x448] ;  /* 0x00011200ff007b82 */ /* 0x000e620000000800 */
[----:B0-----:R-:W-:Y:S01]  /*111b0*/  SHF.R.S32.HI R6, RZ, 0x1f, R20 ;  /* 0x0000001fff067819 */ /* 0x001fe20000011414 */
[----:B------:R-:W-:Y:S01]  /*111c0*/  ULDC.64 UR8, c[0x0][0x2e0] ;  /* 0x0000b80000087ab9 */ /* 0x000fe20000000a00 */
[----:B------:R-:W-:Y:S02]  /*111d0*/  UIADD3 UR6, UR5, UR6, URZ ;  /* 0x0000000605067290 */ /* 0x000fe4000fffe03f */
[----:B------:R-:W-:Y:S01]  /*111e0*/  MOV R4, UR4 ;  /* 0x0000000400047c02 */ /* 0x000fe20008000f00 */
[----:B------:R-:W-:Y:S02]  /*111f0*/  IMAD R6, R6, UR8, RZ ;  /* 0x0000000806067c24 */ /* 0x000fe4000f8e02ff */
[----:B------:R-:W-:Y:S01]  /*11200*/  IMAD.U32 R5, RZ, RZ, UR5 ;  /* 0x00000005ff057e24 */ /* 0x000fe2000f8e00ff */
[----:B------:R-:W-:Y:S01]  /*11210*/  ULDC.64 UR4, c[0x0][0x2d0] ;  /* 0x0000b40000047ab9 */ /* 0x000fe20000000a00 */
[----:B------:R-:W-:-:S02]  /*11220*/  IMAD.U32 R3, RZ, RZ, UR6 ;  /* 0x00000006ff037e24 */ /* 0x000fc4000f8e00ff */
[----:B------:R-:W-:Y:S01]  /*11230*/  IMAD.MOV.U32 R2, RZ, RZ, R4 ;  /* 0x000000ffff027224 */ /* 0x000fe200078e0004 */
[----:B------:R-:W-:Y:S01]  /*11240*/  SHF.R.S32.HI R4, RZ, 0x1f, R7 ;  /* 0x0000001fff047819 */ /* 0x000fe20000011407 */
[C---:B------:R-:W-:Y:S02]  /*11250*/  IMAD R5, R20.reuse, UR9, R6 ;  /* 0x0000000914057c24 */ /* 0x040fe4000f8e0206 */
[----:B------:R-:W-:-:S04]  /*11260*/  IMAD.WIDE.U32 R2, R20, UR8, R2 ;  /* 0x0000000814027c25 */ /* 0x000fc8000f8e0002 */
[----:B------:R-:W-:Y:S01]  /*11270*/  IMAD.IADD R3, R3, 0x1, R5 ;  /* 0x0000000103037824 */ /* 0x000fe200078e0205 */
[C---:B------:R-:W-:Y:S01]  /*11280*/  IADD3 R5, -R7.reuse, RZ, RZ ;  /* 0x000000ff07057210 */ /* 0x040fe20007ffe1ff */
[----:B------:R-:W-:Y:S02]  /*11290*/  IMAD R4, R4, UR4, RZ ;  /* 0x0000000404047c24 */ /* 0x000fe4000f8e02ff */
[----:B------:R-:W-:-:S04]  /*112a0*/  IMAD.WIDE.U32 R2, R7, UR4, R2 ;  /* 0x0000000407027c25 */ /* 0x000fc8000f8e0002 */
[----:B-1----:R-:W-:Y:S02]  /*112b0*/  IMAD R5, R0, R5, R9 ;  /* 0x0000000500057224 */ /* 0x002fe400078e0209 */
        /* <DEDUP_REMOVED lines=17> */
[----:B------:R-:W-:Y:S02]  /*113d0*/  VIADD R7, R35, UR41 ;  /* 0x0000002923077c36 */ /* 0x000fe40008000000 */
[----:B------:R-:W1:Y:S01]  /*113e0*/  SHFL.IDX PT, R2, R5, RZ, 0x181f ;  /* 0x00181fff05027589 */ /* 0x000e6200000e0000 */
[----:B------:R-:W-:Y:S02]  /*113f0*/  IMAD R0, R0, UR4, RZ ;  /* 0x0000000400007c24 */ /* 0x000fe4000f8e02ff */
[C---:B------:R-:W-:Y:S01]  /*11400*/  VIADD R11, R7.reuse, 0x10 ;  /* 0x00000010070b7836 */ /* 0x040fe20000000000 */
[----:B------:R-:W-:Y:S02]  /*11410*/  SHFL.IDX PT, R6, R5, 0x1, 0x181f ;  /* 0x00381f0005067f89 */ /* 0x000fe400000e0000 */
[----:B------:R-:W-:-:S13]  /*11420*/  ISETP.GE.AND P0, PT, R7, R0, PT ;  /* 0x000000000700720c */ /* 0x000fda0003f06270 */
[----:B------:R-:W-:Y:S02]  /*11430*/  @!P0 LEA R9, R30, UR46, 0x1 ;  /* 0x0000002e1e098c11 */ /* 0x000fe4000f8e08ff */
[----:B0-----:R-:W-:-:S04]  /*11440*/  @!P0 LEA R14, P2, R22, R14, 0x1 ;  /* 0x0000000e160e8211 */ /* 0x001fc800078408ff */
[----:B-1----:R-:W-:Y:S01]  /*11450*/  @!P0 IADD3.X R3, RZ, R2, RZ, P2, !PT ;  /* 0x00000002ff038210 */ /* 0x002fe200017fe4ff */
[----:B------:R-:W-:Y:S02]  /*11460*/  @!P0 IMAD.MOV.U32 R2, RZ, RZ, R14 ;  /* 0x000000ffff028224 */ /* 0x000fe400078e000e */
[----:B------:R-:W0:Y:S04]  /*11470*/  SHFL.IDX PT, R14, R4, 0x1, 0x181f ;  /* 0x00381f00040e7f89 */ /* 0x000e2800000e0000 */
[----:B------:R1:W-:Y:S01]  /*11480*/  @!P0 LDGSTS.E.BYPASS.LTC128B.128 [R9+0x20400], desc[UR36][R2.64], !P1 ;  /* 0x2040000002098fae */ /* 0x0003e2000c901d64 */
[----:B------:R-:W-:Y:S02]  /*11490*/  ISETP.GE.AND P0, PT, R11, R0, PT ;  /* 0x000000000b00720c */ /* 0x000fe40003f06270 */
[----:B-1----:R-:W-:-:S11]  /*114a0*/  IADD3 R9, R7, 0x20, RZ ;  /* 0x0000002007097810 */ /* 0x002fd60007ffe0ff */
[----:B------:R-:W-:Y:S02]  /*114b0*/  @!P0 LEA R21, R30, UR46, 0x1 ;  /* 0x0000002e1e158c11 */ /* 0x000fe4000f8e08ff */
[----:B0-----:R-:W-:Y:S02]  /*114c0*/  @!P0 LEA R2, P2, R22, R14, 0x1 ;  /* 0x0000000e16028211 */ /* 0x001fe400078408ff */
[----:B------:R-:W0:Y:S03]  /*114d0*/  SHFL.IDX PT, R14, R4, 0x2, 0x181f ;  /* 0x00581f00040e7f89 */ /* 0x000e2600000e0000 */
[----:B------:R-:W-:Y:S02]  /*114e0*/  @!P0 IMAD.X R3, RZ, RZ, R6, P2 ;  /* 0x000000ffff038224 */ /* 0x000fe400010e0606 */
        /* <DEDUP_REMOVED lines=9> */
.L_x_1851:
[----:B------:R-:W-:-:S05]  /*11580*/  VIADD R7, R7, 0x30 ;  /* 0x0000003007077836 */ /* 0x000fca0000000000 */
[----:B------:R-:W-:Y:S02]  /*11590*/  ISETP.GE.AND P0, PT, R7, R0, PT ;  /* 0x000000000700720c */ /* 0x000fe40003f06270 */
[----:B------:R-:W-:-:S04]  /*115a0*/  MOV R0, 0x1 ;  /* 0x0000000100007802 */ /* 0x000fc80000000f00 */
[----:B------:R-:W-:-:S07]  /*115b0*/  SHF.L.U32 R0, R0, 0x1f, RZ ;  /* 0x0000001f00007819 */ /* 0x000fce00000006ff */
[----:B0-2---:R-:W-:Y:S02]  /*115c0*/  @!P0 LEA R2, P2, R22, R14, 0x1 ;  /* 0x0000000e16028211 */ /* 0x005fe400078408ff */
[----:B------:R-:W-:-:S03]  /*115d0*/  @!P0 LEA R5, R30, UR46, 0x1 ;  /* 0x0000002e1e058c11 */ /* 0x000fc6000f8e08ff */
[----:B-1----:R-:W-:-:S05]  /*115e0*/  @!P0 IMAD.X R3, RZ, RZ, R6, P2 ;  /* 0x000000ffff038224 */ /* 0x002fca00010e0606 */
        /* <DEDUP_REMOVED lines=11> */
.L_x_1852:
[----:B------:R-:W-:-:S13]  /*116a0*/  ISETP.NE.AND P0, PT, R33, 0x3, PT ;  /* 0x000000032100780c */ /* 0x000fda0003f05270 */
[----:B------:R-:W-:Y:S05]  /*116b0*/  @!P0 BRA `(.L_x_1797) ;  /* 0x0000000000048947 */ /* 0x000fea0003800000 */
[----:B------:R-:W-:Y:S01]  /*116c0*/  BPT.TRAP 0x1 ;  /* 0x000000040000795c */ /* 0x000fe20000300000 */
.L_x_1797:
[----:B------:R-:W1:Y:S02]  /*116d0*/  SYNCS.PHASECHK.TRANS64.TRYWAIT P0, [UR46+0x28c60], R0 ;  /* 0x028c6000ff0075a7 */ /* 0x000e64000800016e */
[----:B-1----:R-:W-:Y:S05]  /*116e0*/  @!P0 BRA `(.L_x_1798) ;  /* 0x0000002800608947 */ /* 0x002fea0003800000 */
.L_x_1853:
        /* <DEDUP_REMOVED lines=66> */
[----:B------:R0:W1:Y:S02]  /*11b10*/  SHFL.IDX PT, R14, R0, 0x3, 0x181f ;  /* 0x00781f00000e7f89 */ /* 0x00006400000e0000 */
[----:B------:R-:W-:Y:S02]  /*11b20*/  IADD3.X R3, RZ, R9, RZ, P6, !PT ;  /* 0x00000009ff037210 */ /* 0x000fe400037fe4ff */
        /* <DEDUP_REMOVED lines=37> */
.L_x_1863:
        /* <DEDUP_REMOVED lines=30> */
.L_x_1800:
[----:B------:R-:W-:Y:S01]  /*11f60*/  VIADD R25, R25, 0xfffffffe ;  /* 0xfffffffe19197836 */ /* 0x000fe20000000000 */
[----:B------:R-:W-:Y:S01]  /*11f70*/  SYNCS.ARRIVE.TRANS64.A1T0 RZ, [UR46+0x28c50], RZ ;  /* 0x028c50ffffff79a7 */ /* 0x000fe2000810002e */
[----:B------:R-:W-:Y:S01]  /*11f80*/  BSSY B0, `(.L_x_1778) ;  /* 0x00000f2000007945 */ /* 0x000fe20003800000 */
[----:B------:R-:W-:Y:S01]  /*11f90*/  MOV R21, 0x1 ;  /* 0x0000000100157802 */ /* 0x000fe20000000f00 */
[----:B------:R-:W-:Y:S01]  /*11fa0*/  IMAD.MOV.U32 R0, RZ, RZ, 0x1 ;  /* 0x00000001ff007424 */ /* 0x000fe200078e00ff */
[----:B------:R-:W-:-:S13]  /*11fb0*/  ISETP.GE.AND P0, PT, R25, UR49, PT ;  /* 0x0000003119007c0c */ /* 0x000fda000bf06270 */
[----:B------:R-:W-:Y:S05]  /*11fc0*/  @!P0 BRA `(.L_x_1801) ;  /* 0x0000000c00b48947 */ /* 0x000fea0003800000 */
[----:B------:R-:W-:Y:S01]  /*11fd0*/  UIADD3 UR4, UR45, 0x1, URZ ;  /* 0x000000012d047890 */ /* 0x000fe2000fffe03f */
[----:B------:R-:W-:Y:S02]  /*11fe0*/  LOP3.LUT R3, RZ, UR43, RZ, 0x33, !PT ;  /* 0x0000002bff037c12 */ /* 0x000fe4000f8e33ff */
[----:B------:R-:W-:Y:S01]  /*11ff0*/  LOP3.LUT R5, RZ, UR42, RZ, 0x33, !PT ;  /* 0x0000002aff057c12 */ /* 0x000fe2000f8e33ff */
[----:B------:R-:W-:Y:S01]  /*12000*/  UIMAD UR4, UR4, UR38, URZ ;  /* 0x00000026040472a4 */ /* 0x000fe2000f8e023f */
[----:B------:R-:W-:Y:S02]  /*12010*/  IADD3 R35, R36, R28, R35 ;  /* 0x0000001c24237210 */ /* 0x000fe40007ffe023 */
[----:B------:R-:W-:Y:S02]  /*12020*/  LOP3.LUT R28, R34, 0x40, RZ, 0xc0, !PT ;  /* 0x00000040221c7812 */ /* 0x000fe400078ec0ff */
[----:B------:R-:W-:Y:S01]  /*12030*/  LOP3.LUT R25, R17, 0x80, RZ, 0xc0, !PT ;  /* 0x0000008011197812 */ /* 0x000fe200078ec0ff */
[----:B------:R-:W-:Y:S01]  /*12040*/  VIADD R2, R35, 0xffffff40 ;  /* 0xffffff4023027836 */ /* 0x000fe20000000000 */
[----:B------:R-:W-:-:S02]  /*12050*/  LOP3.LUT R0, RZ, UR4, RZ, 0x33, !PT ;  /* 0x00000004ff007c12 */ /* 0x000fc4000f8e33ff */
[----:B------:R-:W-:Y:S02]  /*12060*/  MOV R21, 0x1 ;  /* 0x0000000100157802 */ /* 0x000fe40000000f00 */
[----:B------:R-:W-:Y:S02]  /*12070*/  VIADDMNMX R0, R0, -UR44, R3, !PT ;  /* 0x8000002c00007c46 */ /* 0x000fe4000f800103 */
[----:B------:R-:W-:Y:S02]  /*12080*/  SHF.R.U32.HI R28, RZ, 0x2, R28 ;  /* 0x00000002ff1c7819 */ /* 0x000fe4000001161c */
[----:B------:R-:W-:Y:S01]  /*12090*/  VIMNMX R5, R0, R5, !PT ;  /* 0x0000000500057248 */ /* 0x000fe20007fe0100 */
[----:B------:R-:W-:Y:S01]  /*120a0*/  IMAD.MOV.U32 R0, RZ, RZ, 0x1 ;  /* 0x00000001ff007424 */ /* 0x000fe200078e00ff */
[----:B------:R-:W-:Y:S02]  /*120b0*/  SHF.R.U32.HI R25, RZ, 0x3, R25 ;  /* 0x00000003ff197819 */ /* 0x000fe40000011619 */
[C---:B------:R-:W-:Y:S01]  /*120c0*/  IADD3 R22, -R5.reuse, -0x2, RZ ;  /* 0xfffffffe05167810 */ /* 0x040fe20007ffe1ff */
[----:B------:R-:W-:-:S07]  /*120d0*/  IMAD R9, R5, -0x40, R2 ;  /* 0xffffffc005097824 */ /* 0x000fce00078e0202 */
.L_x_1816:
[----:B------:R-:W-:Y:S01]  /*120e0*/  ISETP.NE.AND P1, PT, R37, 0x1, PT ;  /* 0x000000012500780c */ /* 0x000fe20003f25270 */
[----:B------:R-:W-:Y:S01]  /*120f0*/  BSSY B1, `(.L_x_1802) ;  /* 0x0000014000017945 */ /* 0x000fe20003800000 */
[----:B------:R-:W-:Y:S01]  /*12100*/  ISETP.GT.U32.AND P0, PT, R31, 0x3f, PT ;  /* 0x0000003f1f00780c */ /* 0x000fe20003f04070 */
[----:B------:R-:W-:Y:S02]  /*12110*/  IMAD.MOV.U32 R7, RZ, RZ, R9 ;  /* 0x000000ffff077224 */ /* 0x000fe400078e0009 */
[----:B------:R-:W-:-:S08]  /*12120*/  IMAD.MOV.U32 R6, RZ, RZ, RZ ;  /* 0x000000ffff067224 */ /* 0x000fd000078e00ff */
        /* <DEDUP_REMOVED lines=11> */
[----:B------:R-:W-:-:S04]  /*121e0*/  ULDC.64 UR4, c[0x0][0x418] ;  /* 0x0001060000047ab9 */ /* 0x000fc80000000a00 */
[----:B------:R-:W-:Y:S02]  /*121f0*/  IADD3 R3, R5, R3, RZ ;  /* 0x0000000305037210 */ /* 0x000fe40007ffe0ff */
[----:B------:R-:W-:-:S04]  /*12200*/  LEA R4, P0, R2, UR4, 0x2 ;  /* 0x0000000402047c11 */ /* 0x000fc8000f8010ff */
[----:B------:R-:W-:-:S05]  /*12210*/  LEA.HI.X R5, R2, UR5, R3, 0x2, P0 ;  /* 0x0000000502057c11 */ /* 0x000fca00080f1403 */
[----:B------:R0:W5:Y:S04]  /*12220*/  LDG.E R6, desc[UR36][R4.64] ;  /* 0x0000002404067981 */ /* 0x000168000c1e1900 */
.L_x_1803:
[----:B------:R-:W-:Y:S05]  /*12230*/  BSYNC B1 ;  /* 0x0000000000017941 */ /* 0x000fea0003800000 */
.L_x_1802:
[----:B------:R-:W-:-:S13]  /*12240*/  ISETP.NE.AND P0, PT, R33, 0x3, PT ;  /* 0x000000032100780c */ /* 0x000fda0003f05270 */
[----:B------:R-:W-:Y:S05]  /*12250*/  @!P0 BRA `(.L_x_1804) ;  /* 0x0000000000048947 */ /* 0x000fea0003800000 */
[----:B------:R-:W-:Y:S01]  /*12260*/  BPT.TRAP 0x1 ;  /* 0x000000040000795c */ /* 0x000fe20000300000 */
.L_x_1804:
[----:B------:R-:W-:Y:S01]  /*12270*/  LEA R10, R0, UR46, 0x3 ;  /* 0x0000002e000a7c11 */ /* 0x000fe2000f8e18ff */
[----:B------:R-:W-:Y:S01]  /*12280*/  BSSY B1, `(.L_x_1805) ;  /* 0x0000004000017945 */ /* 0x000fe20003800000 */
[----:B------:R-:W-:-:S04]  /*12290*/  SHF.L.U32 R20, R21, 0x1f, RZ ;  /* 0x0000001f15147819 */ /* 0x000fc800000006ff */
[----:B------:R-:W1:Y:S02]  /*122a0*/  SYNCS.PHASECHK.TRANS64.TRYWAIT P0, [R10+URZ+0x28c40], R20 ;  /* 0x028c40140a0075a7 */ /* 0x000e64000800017f */
[----:B-1----:R-:W-:Y:S05]  /*122b0*/  @!P0 BRA `(.L_x_1806) ;  /* 0x0000002400948947 */ /* 0x002fea0003800000 */
.L_x_1864:
[----:B------:R-:W-:Y:S05]  /*122c0*/  BSYNC B1 ;  /* 0x0000000000017941 */ /* 0x000fea0003800000 */
.L_x_1805:
        /* <DEDUP_REMOVED lines=25> */
[----:B------:R-:W-:Y:S01]  /*12460*/  IADD3 R29, R3, UR4, RZ ;  /* 0x00000004031d7c10 */ /* 0x000fe2000fffe0ff */
[----:B------:R-:W-:-:S03]  /*12470*/  UMOV UR4, 0xffffffff ;  /* 0xffffffff00047882 */ /* 0x000fc60000000000 */
        /* <DEDUP_REMOVED lines=17> */
[----:B------:R3:W0:Y:S01]  /*12590*/  SHFL.IDX PT, R14, R26, 0x3, 0x181f ;  /* 0x00781f001a0e7f89 */ /* 0x00062200000e0000 */
[----:B--2---:R-:W-:-:S05]  /*125a0*/  IADD3.X R3, RZ, R3, RZ, P0, !PT ;  /* 0x00000003ff037210 */ /* 0x004fca00007fe4ff */
[----:B------:R3:W-:Y:S04]  /*125b0*/  LDGSTS.E.BYPASS.LTC128B.128 [R27+0x23400], desc[UR36][R2.64], !P1 ;  /* 0x23400000021b7fae */ /* 0x0007e8000c901d64 */
.L_x_1874:
        /* <DEDUP_REMOVED lines=8> */
.L_x_1808:
        /* <DEDUP_REMOVED lines=10> */
.L_x_1809:
[----:B------:R2:W-:Y:S01]  /*126e0*/  SYNCS.ARRIVE.TRANS64.A1T0 RZ, [R10+URZ+0x28c30], RZ ;  /* 0x028c30ff0aff79a7 */ /* 0x0005e2000810003f */
[----:B------:R-:W-:Y:S05]  /*126f0*/  @!P2 BRA `(.L_x_1810) ;  /* 0x000000000004a947 */ /* 0x000fea0003800000 */
[----:B------:R-:W-:Y:S01]  /*12700*/  BPT.TRAP 0x1 ;  /* 0x000000040000795c */ /* 0x000fe20000300000 */
.L_x_1810:
[----:B------:R-:W3:Y:S01]  /*12710*/  SYNCS.PHASECHK.TRANS64.TRYWAIT P0, [R10+URZ+0x28c60], R20 ;  /* 0x028c60140a0075a7 */ /* 0x000ee2000800017f */
[----:B------:R-:W-:Y:S04]  /*12720*/  BSSY B1, `(.L_x_1811) ;  /* 0x0000002000017945 */ /* 0x000fe80003800000 */
[----:B---3--:R-:W-:Y:S05]  /*12730*/  @!P0 BRA `(.L_x_1812) ;  /* 0x0000002400948947 */ /* 0x008fea0003800000 */
.L_x_1875:
[----:B------:R-:W-:Y:S05]  /*12740*/  BSYNC B1 ;  /* 0x0000000000017941 */ /* 0x000fea0003800000 */
.L_x_1811:
        /* <DEDUP_REMOVED lines=51> */
[----:B------:R0:W1:Y:S01]  /*12a80*/  SHFL.IDX PT, R14, R18, 0x3, 0x181f ;  /* 0x00781f00120e7f89 */ /* 0x00006200000e0000 */
[----:B------:R-:W-:Y:S02]  /*12a90*/  IADD3.X R3, RZ, R20, RZ, P0, !PT ;  /* 0x00000014ff037210 */ /* 0x000fe400007fe4ff */
        /* <DEDUP_REMOVED lines=24> */
.L_x_1885:
        /* <DEDUP_REMOVED lines=20> */
.L_x_1814:
        /* <DEDUP_REMOVED lines=10> */
.L_x_1815:
[----:B------:R-:W-:Y:S01]  /*12e00*/  VIADD R0, R0, 0x1 ;  /* 0x0000000100007836 */ /* 0x000fe20000000000 */
[----:B------:R-:W-:Y:S01]  /*12e10*/  IADD3 R22, R22, -0x1, RZ ;  /* 0xffffffff16167810 */ /* 0x000fe20007ffe0ff */
[----:B------:R1:W-:Y:S01]  /*12e20*/  SYNCS.ARRIVE.TRANS64.A1T0 RZ, [R10+URZ+0x28c50], RZ ;  /* 0x028c50ff0aff79a7 */ /* 0x0003e2000810003f */
[----:B------:R-:W-:Y:S02]  /*12e30*/  VIADD R9, R9, 0xffffffc0 ;  /* 0xffffffc009097836 */ /* 0x000fe40000000000 */
[----:B------:R-:W-:-:S04]  /*12e40*/  ISETP.NE.AND P0, PT, R0, 0x2, PT ;  /* 0x000000020000780c */ /* 0x000fc80003f05270 */
[----:B------:R-:W-:Y:S02]  /*12e50*/  SEL R0, R0, RZ, P0 ;  /* 0x000000ff00007207 */ /* 0x000fe40000000000 */
[----:B0-----:R-:W-:Y:S02]  /*12e60*/  SEL R2, RZ, 0x1, P0 ;  /* 0x00000001ff027807 */ /* 0x001fe40000000000 */
[----:B------:R-:W-:Y:S02]  /*12e70*/  ISETP.GT.AND P0, PT, R22, UR49, PT ;  /* 0x0000003116007c0c */ /* 0x000fe4000bf04270 */
[----:B------:R-:W-:-:S11]  /*12e80*/  LOP3.LUT R21, R21, R2, RZ, 0x3c, !PT ;  /* 0x0000000215157212 */ /* 0x000fd600078e3cff */
[----:B-1----:R-:W-:Y:S05]  /*12e90*/  @P0 BRA `(.L_x_1816) ;  /* 0xfffffff000900947 */ /* 0x002fea000383ffff */
.L_x_1801:
[----:B------:R-:W-:Y:S05]  /*12ea0*/  BSYNC B0 ;  /* 0x0000000000007941 */ /* 0x000fea0003800000 */
.L_x_1778:
[----:B------:R-:W0:Y:S01]  /*12eb0*/  S2R R3, SR_CgaCtaId ;  /* 0x0000000000037919 */ /* 0x000e220000008800 */
[----:B------:R-:W-:Y:S01]  /*12ec0*/  MOV R2, 0x400 ;  /* 0x0000040000027802 */ /* 0x000fe20000000f00 */
[----:B------:R-:W-:Y:S01]  /*12ed0*/  BSSY B0, `(.L_x_1817) ;  /* 0x0000005000007945 */ /* 0x000fe20003800000 */
[----:B------:R-:W-:Y:S02]  /*12ee0*/  SHF.L.U32 R4, R4, 0x1f, RZ ;  /* 0x0000001f04047819 */ /* 0x000fe400000006ff */
[----:B0-----:R-:W-:-:S04]  /*12ef0*/  LEA R5, R3, R2, 0x18 ;  /* 0x0000000203057211 */ /* 0x001fc800078ec0ff */
[----:B------:R-:W0:Y:S02]  /*12f00*/  SYNCS.PHASECHK.TRANS64.TRYWAIT P0, [R5+URZ+0x28c20], R4 ;  /* 0x028c2004050075a7 */ /* 0x000e24000800017f */
[----:B0-----:R-:W-:Y:S05]  /*12f10*/  @!P0 BRA `(.L_x_1818) ;  /* 0x0000002400748947 */ /* 0x001fea0003800000 */
.L_x_1886:
[----:B------:R-:W-:Y:S05]  /*12f20*/  BSYNC B0 ;  /* 0x0000000000007941 */ /* 0x000fea0003800000 */
.L_x_1817:
[----:B------:R-:W-:-:S03]  /*12f30*/  UMOV UR4, 0xffffffff ;  /* 0xffffffff00047882 */ /* 0x000fc60000000000 */
[----:B------:R-:W-:Y:S05]  /*12f40*/  BRA.DIV UR4, `(.L_x_1819) ;  /* 0x00000026047c7947 */ /* 0x000fea000b800000 */
[----:B------:R-:W1:Y:S02]  /*12f50*/  S2R R2, SR_TID.X ;  /* 0x0000000000027919 */ /* 0x000e640000002100 */
[----:B-1----:R-:W-:-:S04]  /*12f60*/  SHF.R.U32.HI R2, RZ, 0x5, R2 ;  /* 0x00000005ff027819 */ /* 0x002fc80000011602 */
[----:B------:R-:W-:-:S05]  /*12f70*/  LOP3.LUT R2, R2, 0x3, RZ, 0xc0, !PT ;  /* 0x0000000302027812 */ /* 0x000fca00078ec0ff */
[----:B------:R1:W3:Y:S02]  /*12f80*/  SHFL.IDX PT, R14, R2, RZ, 0x1f ;  /* 0x00001fff020e7589 */ /* 0x0002e400000e0000 */
.L_x_1889:
[----:B---3--:R-:W-:-:S13]  /*12f90*/  ISETP.NE.AND P0, PT, R14, RZ, PT ;  /* 0x000000ff0e00720c */ /* 0x008fda0003f05270 */
[----:B------:R-:W-:Y:S05]  /*12fa0*/  @P0 BRA `(.L_x_1667) ;  /* 0x0000000000880947 */ /* 0x000fea0003800000 */
[----:B------:R-:W-:-:S03]  /*12fb0*/  UMOV UR4, 0xffffffff ;  /* 0xffffffff00047882 */ /* 0x000fc60000000000 */
[----:B------:R-:W-:Y:S05]  /*12fc0*/  BRA.DIV UR4, `(.L_x_1820) ;  /* 0x0000002604907947 */ /* 0x000fea000b800000 */
[----:B------:R-:W-:-:S13]  /*12fd0*/  ELECT P6, URZ, PT ;  /* 0x00000000003f782f */ /* 0x000fda00038c0000 */
.L_x_1892:
[----:B------:R-:W-:Y:S05]  /*12fe0*/  @!P6 BRA `(.L_x_1667) ;  /* 0x000000000078e947 */ /* 0x000fea0003800000 */
[----:B------:R-:W-:-:S06]  /*12ff0*/  ULOP3.LUT UR4, UR39, 0x2, URZ, 0xfc, !UPT ;  /* 0x0000000227047892 */ /* 0x000fcc000f8efc3f */
[----:B-1----:R-:W-:-:S05]  /*13000*/  IMAD.U32 R2, RZ, RZ, UR4 ;  /* 0x00000004ff027e24 */ /* 0x002fca000f8e00ff */
[----:B------:R-:W-:-:S13]  /*13010*/  ISETP.NE.AND P0, PT, R2, 0x3, PT ;  /* 0x000000030200780c */ /* 0x000fda0003f05270 */
[----:B------:R-:W-:Y:S05]  /*13020*/  @!P0 BRA `(.L_x_1821) ;  /* 0x0000000000048947 */ /* 0x000fea0003800000 */
[----:B------:R-:W-:Y:S01]  /*13030*/  BPT.TRAP 0x1 ;  /* 0x000000040000795c */ /* 0x000fe20000300000 */
.L_x_1821:
[C---:B0-----:R-:W-:Y:S01]  /*13040*/  IMAD R4, R0.reuse, 0x8, R5 ;  /* 0x0000000800047824 */ /* 0x041fe200078e0205 */
[----:B------:R-:W-:Y:S02]  /*13050*/  SHF.L.U32 R3, R21, 0x1f, RZ ;  /* 0x0000001f15037819 */ /* 0x000fe400000006ff */
[----:B------:R-:W-:Y:S02]  /*13060*/  IADD3 R0, R0, 0x1, RZ ;  /* 0x0000000100007810 */ /* 0x000fe40007ffe0ff */
[----:B------:R-:W0:Y:S02]  /*13070*/  SYNCS.PHASECHK.TRANS64.TRYWAIT P1, [R4+URZ+0x28c40], R3 ;  /* 0x028c4003040075a7 */ /* 0x000e24000802017f */
[----:B------:R-:W-:-:S04]  /*13080*/  ISETP.NE.AND P2, PT, R0, 0x2, PT ;  /* 0x000000020000780c */ /* 0x000fc80003f45270 */
[----:B------:R-:W-:Y:S01]  /*13090*/  SEL R2, RZ, 0x1, P2 ;  /* 0x00000001ff027807 */ /* 0x000fe20001000000 */
[----:B0-----:R-:W-:Y:S08]  /*130a0*/  @!P1 BRA `(.L_x_1822) ;  /* 0x0000002400789947 */ /* 0x001ff00003800000 */
.L_x_1893:
[----:B------:R-:W-:Y:S02]  /*130b0*/  SEL R0, R0, RZ, P2 ;  /* 0x000000ff00007207 */ /* 0x000fe40001000000 */
[----:B------:R-:W-:Y:S01]  /*130c0*/  LOP3.LUT R2, R21, R2, RZ, 0x3c, !PT ;  /* 0x0000000215027212 */ /* 0x000fe200078e3cff */
[----:B------:R-:W-:Y:S06]  /*130d0*/  @!P0 BRA `(.L_x_1823) ;  /* 0x0000000000048947 */ /* 0x000fec0003800000 */
[----:B------:R-:W-:Y:S01]  /*130e0*/  BPT.TRAP 0x1 ;  /* 0x000000040000795c */ /* 0x000fe20000300000 */
.L_x_1823:
[----:B------:R-:W-:Y:S01]  /*130f0*/  IMAD R5, R0, 0x8, R5 ;  /* 0x0000000800057824 */ /* 0x000fe200078e0205 */
[----:B------:R-:W-:-:S04]  /*13100*/  SHF.L.U32 R0, R2, 0x1f, RZ ;  /* 0x0000001f02007819 */ /* 0x000fc800000006ff */
[----:B------:R-:W1:Y:S02]  /*13110*/  SYNCS.PHASECHK.TRANS64.TRYWAIT P1, [R5+URZ+0x28c40], R0 ;  /* 0x028c4000050075a7 */ /* 0x000e64000802017f */
[----:B-1----:R-:W-:Y:S05]  /*13120*/  @!P1 BRA `(.L_x_1824) ;  /* 0x00000024006c9947 */ /* 0x002fea0003800000 */
.L_x_1894:
[----:B------:R-:W-:Y:S05]  /*13130*/  @!P0 BRA `(.L_x_1825) ;  /* 0x0000000000048947 */ /* 0x000fea0003800000 */
[----:B------:R-:W-:Y:S01]  /*13140*/  BPT.TRAP 0x1 ;  /* 0x000000040000795c */ /* 0x000fe20000300000 */
.L_x_1825:
[----:B------:R-:W3:Y:S02]  /*13150*/  SYNCS.PHASECHK.TRANS64.TRYWAIT P1, [R4+URZ+0x28c60], R3 ;  /* 0x028c6003040075a7 */ /* 0x000ee4000802017f */
[----:B---3--:R-:W-:Y:S05]  /*13160*/  @!P1 BRA `(.L_x_1826) ;  /* 0x0000002400709947 */ /* 0x008fea0003800000 */
.L_x_1895:
[----:B------:R-:W-:Y:S05]  /*13170*/  @!P0 BRA `(.L_x_1827) ;  /* 0x0000000000048947 */ /* 0x000fea0003800000 */
[----:B------:R-:W-:Y:S01]  /*13180*/  BPT.TRAP 0x1 ;  /* 0x000000040000795c */ /* 0x000fe20000300000 */
.L_x_1827:
[----:B----4-:R4:W0:Y:S02]  /*13190*/  SYNCS.PHASECHK.TRANS64.TRYWAIT P0, [R5+URZ+0x28c60], R0 ;  /* 0x028c6000050075a7 */ /* 0x010824000800017f */
[----:B0-----:R-:W-:Y:S05]  /*131a0*/  @!P0 NANOSLEEP.SYNCS 0x989680 ;  /* 0x009896800000895d */ /* 0x001fea0003900000 */
[----:B------:R-:W0:Y:S02]  /*131b0*/  @!P0 SYNCS.PHASECHK.TRANS64 P0, [R5+URZ+0x28c60], R0 ;  /* 0x028c6000050085a7 */ /* 0x000e24000800007f */
[----:B0-----:R-:W-:Y:S05]  /*131c0*/  @!P0 BRA `(.L_x_1827) ;  /* 0xfffffffc00f08947 */ /* 0x001fea000383ffff */
.L_x_1667:
[----:B------:R-:W-:Y:S05]  /*131d0*/  BSYNC B6 ;  /* 0x0000000000067941 */ /* 0x000fea0003800000 */
.L_x_1664:
[----:B------:R-:W-:Y:S05]  /*131e0*/  EXIT ;  /* 0x000000000000794d */ /* 0x000fea0003800000 */
.L_x_1678:
[----:B0-----:R-:W-:-:S04]  /*131f0*/  IMAD.U32 R5, RZ, RZ, UR5 ;  /* 0x00000005ff057e24 */ /* 0x001fc8000f8e00ff */
[----:B------:R0:W1:Y:S03]  /*13200*/  SYNCS.PHASECHK.TRANS64.TRYWAIT P1, [R5+URZ+0x28c50], R2 ;  /* 0x028c5002050075a7 */ /* 0x000066000802017f */
[----:B-1----:R-:W-:Y:S05]  /*13210*/  @!P1 NANOSLEEP.SYNCS 0x989680 ;  /* 0x009896800000995d */ /* 0x002fea0003900000 */
[----:B------:R-:W1:Y:S02]  /*13220*/  @!P1 SYNCS.PHASECHK.TRANS64 P1, [R5+URZ+0x28c50], R2 ;  /* 0x028c5002050095a7 */ /* 0x000e64000802007f */
[----:B-1----:R-:W-:Y:S05]  /*13230*/  @!P1 BRA `(.L_x_1678) ;  /* 0xfffffffc00ec9947 */ /* 0x002fea000383ffff */
[----:B------:R-:W-:Y:S05]  /*13240*/  BRA `(.L_x_1828) ;  /* 0xfffffee400547947 */ /* 0x000fea000383ffff */
.L_x_1684:
[----:B-1----:R-:W-:-:S04]  /*13250*/  IMAD.U32 R5, RZ, RZ, UR7 ;  /* 0x00000007ff057e24 */ /* 0x002fc8000f8e00ff */
[----:B------:R1:W2:Y:S03]  /*13260*/  SYNCS.PHASECHK.TRANS64.TRYWAIT P1, [R5+URZ+0x28c50], R2 ;  /* 0x028c5002050075a7 */ /* 0x0002a6000802017f */
[----:B--2---:R-:W-:Y:S05]  /*13270*/  @!P1 NANOSLEEP.SYNCS 0x989680 ;  /* 0x009896800000995d */ /* 0x004fea0003900000 */
[----:B------:R-:W2:Y:S02]  /*13280*/  @!P1 SYNCS.PHASECHK.TRANS64 P1, [R5+URZ+0x28c50], R2 ;  /* 0x028c5002050095a7 */ /* 0x000ea4000802007f */
[----:B--2---:R-:W-:Y:S05]  /*13290*/  @!P1 BRA `(.L_x_1684) ;  /* 0xfffffffc00ec9947 */ /* 0x004fea000383ffff */
[----:B------:R-:W-:Y:S05]  /*132a0*/  BRA `(.L_x_1683) ;  /* 0xfffffef000587947 */ /* 0x000fea000383ffff */
.L_x_1695:
[----:B-1----:R-:W-:-:S04]  /*132b0*/  MOV R0, UR40 ;  /* 0x0000002800007c02 */ /* 0x002fc80008000f00 */
[----:B------:R1:W2:Y:S03]  /*132c0*/  SYNCS.PHASECHK.TRANS64.TRYWAIT P0, [R0+URZ+0x28c00], R13 ;  /* 0x028c000d000075a7 */ /* 0x0002a6000800017f */
[----:B--2---:R-:W-:Y:S05]  /*132d0*/  @!P0 NANOSLEEP.SYNCS 0x989680 ;  /* 0x009896800000895d */ /* 0x004fea0003900000 */
[----:B------:R-:W2:Y:S02]  /*132e0*/  @!P0 SYNCS.PHASECHK.TRANS64 P0, [R0+URZ+0x28c00], R13 ;  /* 0x028c000d000085a7 */ /* 0x000ea4000800007f */
[----:B--2---:R-:W-:Y:S05]  /*132f0*/  @!P0 BRA `(.L_x_1695) ;  /* 0xfffffffc00ec8947 */ /* 0x004fea000383ffff */
[----:B------:R-:W-:Y:S05]  /*13300*/  BRA `(.L_x_1829) ;  /* 0xffffff08005c7947 */ /* 0x000fea000383ffff */
.L_x_1699:
[----:B-1----:R-:W-:-:S04]  /*13310*/  IMAD.U32 R2, RZ, RZ, UR40 ;  /* 0x00000028ff027e24 */ /* 0x002fc8000f8e00ff */
[----:B------:R1:W2:Y:S03]  /*13320*/  SYNCS.PHASECHK.TRANS64.TRYWAIT P0, [R2+URZ+0x28c30], R13 ;  /* 0x028c300d020075a7 */ /* 0x0002a6000800017f */
[----:B--2---:R-:W-:Y:S05]  /*13330*/  @!P0 NANOSLEEP.SYNCS 0x989680 ;  /* 0x009896800000895d */ /* 0x004fea0003900000 */
[----:B------:R-:W2:Y:S02]  /*13340*/  @!P0 SYNCS.PHASECHK.TRANS64 P0, [R2+URZ+0x28c30], R13 ;  /* 0x028c300d020085a7 */ /* 0x000ea4000800007f */
[----:B--2---:R-:W-:Y:S05]  /*13350*/  @!P0 BRA `(.L_x_1699) ;  /* 0xfffffffc00ec8947 */ /* 0x004fea000383ffff */
[----:B------:R-:W-:Y:S05]  /*13360*/  BRA `(.L_x_1698) ;  /* 0xffffff08009c7947 */ /* 0x000fea000383ffff */
.L_x_1712:
[----:B--2---:R-:W-:-:S04]  /*13370*/  IMAD.U32 R14, RZ, RZ, UR40 ;  /* 0x00000028ff0e7e24 */ /* 0x004fc8000f8e00ff */
[----:B------:R2:W4:Y:S03]  /*13380*/  SYNCS.PHASECHK.TRANS64.TRYWAIT P0, [R14+URZ+0x28c50], R13 ;  /* 0x028c500d0e0075a7 */ /* 0x000526000800017f */
[----:B----4-:R-:W-:Y:S05]  /*13390*/  @!P0 NANOSLEEP.SYNCS 0x989680 ;  /* 0x009896800000895d */ /* 0x010fea0003900000 */
[----:B------:R-:W4:Y:S02]  /*133a0*/  @!P0 SYNCS.PHASECHK.TRANS64 P0, [R14+URZ+0x28c50], R13 ;  /* 0x028c500d0e0085a7 */ /* 0x000f24000800007f */
[----:B----4-:R-:W-:Y:S05]  /*133b0*/  @!P0 BRA `(.L_x_1712) ;  /* 0xfffffffc00ec8947 */ /* 0x010fea000383ffff */
[----:B------:R-:W-:Y:S05]  /*133c0*/  BRA `(.L_x_1711) ;  /* 0xffffff2400fc7947 */ /* 0x000fea000383ffff */
.L_x_1721:
[----:B-1----:R-:W-:-:S04]  /*133d0*/  IMAD.U32 R12, RZ, RZ, UR31 ;  /* 0x0000001fff0c7e24 */ /* 0x002fc8000f8e00ff */
[----:B------:R1:W2:Y:S03]  /*133e0*/  SYNCS.PHASECHK.TRANS64.TRYWAIT P0, [R12+URZ+0x28c30], R13 ;  /* 0x028c300d0c0075a7 */ /* 0x0002a6000800017f */
[----:B--2---:R-:W-:Y:S05]  /*133f0*/  @!P0 NANOSLEEP.SYNCS 0x989680 ;  /* 0x009896800000895d */ /* 0x004fea0003900000 */
[----:B------:R-:W2:Y:S02]  /*13400*/  @!P0 SYNCS.PHASECHK.TRANS64 P0, [R12+URZ+0x28c30], R13 ;  /* 0x028c300d0c0085a7 */ /* 0x000ea4000800007f */
[----:B--2---:R-:W-:Y:S05]  /*13410*/  @!P0 BRA `(.L_x_1721) ;  /* 0xfffffffc00ec8947 */ /* 0x004fea000383ffff */
[----:B------:R-:W-:Y:S05]  /*13420*/  BRA `(.L_x_1720) ;  /* 0xffffff2c009c7947 */ /* 0x000fea000383ffff */
.L_x_1734:
[----:B-1----:R-:W-:-:S04]  /*13430*/  MOV R14, UR31 ;  /* 0x0000001f000e7c02 */ /* 0x002fc80008000f00 */
[----:B------:R1:W2:Y:S03]  /*13440*/  SYNCS.PHASECHK.TRANS64.TRYWAIT P0, [R14+URZ+0x28c50], R13 ;  /* 0x028c500d0e0075a7 */ /* 0x0002a6000800017f */
[----:B--2---:R-:W-:Y:S05]  /*13450*/  @!P0 NANOSLEEP.SYNCS 0x989680 ;  /* 0x009896800000895d */ /* 0x004fea0003900000 */
[----:B------:R-:W2:Y:S02]  /*13460*/  @!P0 SYNCS.PHASECHK.TRANS64 P0, [R14+URZ+0x28c50], R13 ;  /* 0x028c500d0e0085a7 */ /* 0x000ea4000800007f */
[----:B--2---:R-:W-:Y:S05]  /*13470*/  @!P0 BRA `(.L_x_1734) ;  /* 0xfffffffc00ec8947 */ /* 0x004fea000383ffff */
[----:B------:R-:W-:Y:S05]  /*13480*/  BRA `(.L_x_1733) ;  /* 0xffffff4c007c7947 */ /* 0x000fea000383ffff */
.L_x_1744:
[----:B-1----:R-:W-:-:S04]  /*13490*/  IMAD.U32 R11, RZ, RZ, UR26 ;  /* 0x0000001aff0b7e24 */ /* 0x002fc8000f8e00ff */
[----:B------:R1:W2:Y:S03]  /*134a0*/  SYNCS.PHASECHK.TRANS64.TRYWAIT P1, [R11+URZ+0x28c30], R14 ;  /* 0x028c300e0b0075a7 */ /* 0x0002a6000802017f */
[----:B--2---:R-:W-:Y:S05]  /*134b0*/  @!P1 NANOSLEEP.SYNCS 0x989680 ;  /* 0x009896800000995d */ /* 0x004fea0003900000 */
[----:B------:R-:W2:Y:S02]  /*134c0*/  @!P1 SYNCS.PHASECHK.TRANS64 P1, [R11+URZ+0x28c30], R14 ;  /* 0x028c300e0b0095a7 */ /* 0x000ea4000802007f */
[----:B--2---:R-:W-:Y:S05]  /*134d0*/  @!P1 BRA `(.L_x_1744) ;  /* 0xfffffffc00ec9947 */ /* 0x004fea000383ffff */
[----:B------:R-:W-:Y:S05]  /*134e0*/  BRA `(.L_x_1743) ;  /* 0xffffff54000c7947 */ /* 0x000fea000383ffff */
.L_x_1749:
[----:B---3--:R-:W-:-:S04]  /*134f0*/  IMAD.U32 R15, RZ, RZ, UR26 ;  /* 0x0000001aff0f7e24 */ /* 0x008fc8000f8e00ff */
[----:B------:R3:W4:Y:S03]  /*13500*/  SYNCS.PHASECHK.TRANS64.TRYWAIT P1, [R15+URZ+0x28c50], R14 ;  /* 0x028c500e0f0075a7 */ /* 0x000726000802017f */
[----:B----4-:R-:W-:Y:S05]  /*13510*/  @!P1 NANOSLEEP.SYNCS 0x989680 ;  /* 0x009896800000995d */ /* 0x010fea0003900000 */
[----:B------:R-:W4:Y:S02]  /*13520*/  @!P1 SYNCS.PHASECHK.TRANS64 P1, [R15+URZ+0x28c50], R14 ;  /* 0x028c500e0f0095a7 */ /* 0x000f24000802007f */
[----:B----4-:R-:W-:Y:S05]  /*13530*/  @!P1 BRA `(.L_x_1749) ;  /* 0xfffffffc00ec9947 */ /* 0x010fea000383ffff */
[----:B------:R-:W-:Y:S05]  /*13540*/  BRA `(.L_x_1748) ;  /* 0xffffff6800287947 */ /* 0x000fea000383ffff */
.L_x_1756:
[----:B--2---:R-:W-:-:S04]  /*13550*/  IMAD.U32 R12, RZ, RZ, UR25 ;  /* 0x00000019ff0c7e24 */ /* 0x004fc8000f8e00ff */
[----:B------:R2:W4:Y:S03]  /*13560*/  SYNCS.PHASECHK.TRANS64.TRYWAIT P0, [R12+URZ+0x28c30], R13 ;  /* 0x028c300d0c0075a7 */ /* 0x000526000800017f */
[----:B----4-:R-:W-:Y:S05]  /*13570*/  @!P0 NANOSLEEP.SYNCS 0x989680 ;  /* 0x009896800000895d */ /* 0x010fea0003900000 */
[----:B------:R-:W4:Y:S02]  /*13580*/  @!P0 SYNCS.PHASECHK.TRANS64 P0, [R12+URZ+0x28c30], R13 ;  /* 0x028c300d0c0085a7 */ /* 0x000f24000800007f */
[----:B----4-:R-:W-:Y:S05]  /*13590*/  @!P0 BRA `(.L_x_1756) ;  /* 0xfffffffc00ec8947 */ /* 0x010fea000383ffff */
[----:B------:R-:W-:Y:S05]  /*135a0*/  BRA `(.L_x_1755) ;  /* 0xffffff6c00207947 */ /* 0x000fea000383ffff */
.L_x_1769:
[----:B-1----:R-:W-:-:S04]  /*135b0*/  MOV R14, UR25 ;  /* 0x00000019000e7c02 */ /* 0x002fc80008000f00 */
[----:B------:R1:W2:Y:S03]  /*135c0*/  SYNCS.PHASECHK.TRANS64.TRYWAIT P0, [R14+URZ+0x28c50], R13 ;  /* 0x028c500d0e0075a7 */ /* 0x0002a6000800017f */
[----:B--2---:R-:W-:Y:S05]  /*135d0*/  @!P0 NANOSLEEP.SYNCS 0x989680 ;  /* 0x009896800000895d */ /* 0x004fea0003900000 */
[----:B------:R-:W2:Y:S02]  /*135e0*/  @!P0 SYNCS.PHASECHK.TRANS64 P0, [R14+URZ+0x28c50], R13 ;  /* 0x028c500d0e0085a7 */ /* 0x000ea4000800007f */
[----:B--2---:R-:W-:Y:S05]  /*135f0*/  @!P0 BRA `(.L_x_1769) ;  /* 0xfffffffc00ec8947 */ /* 0x004fea000383ffff */
[----:B------:R-:W-:Y:S05]  /*13600*/  BRA `(.L_x_1768) ;  /* 0xffffff8800f07947 */ /* 0x000fea000383ffff */
.L_x_1789:
[----:B------:R-:W-:Y:S01]  /*13610*/  IMAD.MOV.U32 R13, RZ, RZ, R23 ;  /* 0x000000ffff0d7224 */ /* 0x000fe200078e0017 */
[----:B------:R-:W-:Y:S01]  /*13620*/  MOV R15, 0xffffffff ;  /* 0xffffffff000f7802 */ /* 0x000fe20000000f00 */
[----:B------:R-:W-:Y:S02]  /*13630*/  IMAD.MOV.U32 R12, RZ, RZ, RZ ;  /* 0x000000ffff0c7224 */ /* 0x000fe400078e00ff */
[----:B------:R-:W-:-:S07]  /*13640*/  IMAD.MOV.U32 R11, RZ, RZ, 0x1f ;  /* 0x0000001fff0b7424 */ /* 0x000fce00078e00ff */
[----:B------:R-:W-:Y:S05]  /*13650*/  WARPSYNC.COLLECTIVE R15, `(.L_x_1830) ;  /* 0x000000000f087348 */ /* 0x000fea0003c00000 */
[----:B------:R0:W1:Y:S02]  /*13660*/  SHFL.IDX P6, R14, R13, R12, R11 ;  /* 0x0000000c0d0e7389 */ /* 0x00006400000c000b */
[----:B01----:R-:W-:Y:S01]  /*13670*/  ENDCOLLECTIVE ;  /* 0x000000000000791b */ /* 0x003fe20003800000 */
.L_x_1830:
[----:B------:R-:W-:Y:S05]  /*13680*/  BRA `(.L_x_1831) ;  /* 0xffffffd000c47947 */ /* 0x000fea000383ffff */
.L_x_1791:
[----:B0-----:R-:W-:-:S04]  /*13690*/  IMAD.U32 R3, RZ, RZ, UR46 ;  /* 0x0000002eff037e24 */ /* 0x001fc8000f8e00ff */
[----:B------:R0:W1:Y:S03]  /*136a0*/  SYNCS.PHASECHK.TRANS64.TRYWAIT P0, [R3+URZ+0x28c40], R0 ;  /* 0x028c4000030075a7 */ /* 0x000066000800017f */
[----:B-1----:R-:W-:Y:S05]  /*136b0*/  @!P0 NANOSLEEP.SYNCS 0x989680 ;  /* 0x009896800000895d */ /* 0x002fea0003900000 */
[----:B------:R-:W1:Y:S02]  /*136c0*/  @!P0 SYNCS.PHASECHK.TRANS64 P0, [R3+URZ+0x28c40], R0 ;  /* 0x028c4000030085a7 */ /* 0x000e64000800007f */
[----:B-1----:R-:W-:Y:S05]  /*136d0*/  @!P0 BRA `(.L_x_1791) ;  /* 0xfffffffc00ec8947 */ /* 0x002fea000383ffff */
[----:B------:R-:W-:Y:S05]  /*136e0*/  BRA `(.L_x_1832) ;  /* 0xffffffd000f47947 */ /* 0x000fea000383ffff */
.L_x_1792:
[----:B------:R-:W-:Y:S01]  /*136f0*/  BSSY B0, `(.L_x_1833) ;  /* 0x0000008000007945 */ /* 0x000fe20003800000 */
[----:B------:R-:W-:Y:S01]  /*13700*/  IMAD.MOV.U32 R13, RZ, RZ, R5 ;  /* 0x000000ffff0d7224 */ /* 0x000fe200078e0005 */
[----:B------:R-:W-:Y:S01]  /*13710*/  MOV R11, 0x181f ;  /* 0x0000181f000b7802 */ /* 0x000fe20000000f00 */
[----:B------:R-:W-:Y:S02]  /*13720*/  IMAD.MOV.U32 R12, RZ, RZ, RZ ;  /* 0x000000ffff0c7224 */ /* 0x000fe400078e00ff */
[----:B------:R-:W-:-:S07]  /*13730*/  IMAD.MOV.U32 R15, RZ, RZ, -0x1 ;  /* 0xffffffffff0f7424 */ /* 0x000fce00078e00ff */
[----:B------:R-:W-:Y:S05]  /*13740*/  WARPSYNC.COLLECTIVE R15, `(.L_x_1834) ;  /* 0x000000000f087348 */ /* 0x000fea0003c00000 */
[----:B------:R0:W1:Y:S02]  /*13750*/  SHFL.IDX P6, R14, R13, R12, R11 ;  /* 0x0000000c0d0e7389 */ /* 0x00006400000c000b */
[----:B01----:R-:W-:Y:S01]  /*13760*/  ENDCOLLECTIVE ;  /* 0x000000000000791b */ /* 0x003fe20003800000 */
.L_x_1834:
[----:B------:R-:W-:Y:S05]  /*13770*/  BSYNC B0 ;  /* 0x0000000000007941 */ /* 0x000fea0003800000 */
.L_x_1833:
[----:B------:R-:W-:Y:S01]  /*13780*/  IMAD.MOV.U32 R13, RZ, RZ, R0 ;  /* 0x000000ffff0d7224 */ /* 0x000fe200078e0000 */
[----:B------:R-:W-:Y:S01]  /*13790*/  MOV R12, RZ ;  /* 0x000000ff000c7202 */ /* 0x000fe20000000f00 */
[----:B------:R-:W-:Y:S01]  /*137a0*/  IMAD.MOV.U32 R11, RZ, RZ, 0x181f ;  /* 0x0000181fff0b7424 */ /* 0x000fe200078e00ff */
[----:B------:R-:W-:Y:S01]  /*137b0*/  @P0 LEA R7, R30, UR46, 0x1 ;  /* 0x0000002e1e070c11 */ /* 0x000fe2000f8e08ff */
[----:B------:R-:W-:Y:S02]  /*137c0*/  IMAD.MOV.U32 R15, RZ, RZ, -0x1 ;  /* 0xffffffffff0f7424 */ /* 0x000fe400078e00ff */
[----:B------:R-:W-:-:S07]  /*137d0*/  IMAD.MOV.U32 R2, RZ, RZ, R14 ;  /* 0x000000ffff027224 */ /* 0x000fce00078e000e */
[----:B------:R-:W-:Y:S05]  /*137e0*/  WARPSYNC.COLLECTIVE R15, `(.L_x_1835) ;  /* 0x000000000f087348 */ /* 0x000fea0003c00000 */
[----:B------:R0:W1:Y:S02]  /*137f0*/  SHFL.IDX P6, R14, R13, R12, R11 ;  /* 0x0000000c0d0e7389 */ /* 0x00006400000c000b */
[----:B01----:R-:W-:Y:S01]  /*13800*/  ENDCOLLECTIVE ;  /* 0x000000000000791b */ /* 0x003fe20003800000 */
.L_x_1835:
        /* <DEDUP_REMOVED lines=8> */
.L_x_1836:
        /* <DEDUP_REMOVED lines=11> */
.L_x_1837:
[----:B------:R-:W-:Y:S02]  /*13940*/  IMAD.MOV.U32 R13, RZ, RZ, R5 ;  /* 0x000000ffff0d7224 */ /* 0x000fe400078e0005 */
[----:B------:R-:W-:Y:S01]  /*13950*/  IMAD.MOV.U32 R12, RZ, RZ, 0x2 ;  /* 0x00000002ff0c7424 */ /* 0x000fe200078e00ff */
[----:B------:R-:W-:-:S13]  /*13960*/  @P0 LEA R2, P1, R22, R14, 0x1 ;  /* 0x0000000e16020211 */ /* 0x000fda00078208ff */
[----:B------:R-:W-:Y:S05]  /*13970*/  WARPSYNC.COLLECTIVE R15, `(.L_x_1838) ;  /* 0x000000000f087348 */ /* 0x000fea0003c00000 */
[----:B------:R0:W1:Y:S02]  /*13980*/  SHFL.IDX P6, R14, R13, R12, R11 ;  /* 0x0000000c0d0e7389 */ /* 0x00006400000c000b */
[----:B01----:R-:W-:Y:S01]  /*13990*/  ENDCOLLECTIVE ;  /* 0x000000000000791b */ /* 0x003fe20003800000 */
.L_x_1838:
[----:B------:R-:W-:-:S05]  /*139a0*/  @P0 IMAD.X R3, RZ, RZ, R4, P1 ;  /* 0x000000ffff030224 */ /* 0x000fca00008e0604 */
        /* <DEDUP_REMOVED lines=11> */
.L_x_1839:
[----:B------:R-:W-:Y:S01]  /*13a60*/  IMAD.MOV.U32 R13, RZ, RZ, R5 ;  /* 0x000000ffff0d7224 */ /* 0x000fe200078e0005 */
[----:B------:R-:W-:Y:S02]  /*13a70*/  MOV R12, 0x3 ;  /* 0x00000003000c7802 */ /* 0x000fe40000000f00 */
[----:B------:R-:W-:-:S13]  /*13a80*/  @P0 LEA R2, P1, R22, R14, 0x1 ;  /* 0x0000000e16020211 */ /* 0x000fda00078208ff */
[----:B------:R-:W-:Y:S05]  /*13a90*/  WARPSYNC.COLLECTIVE R15, `(.L_x_1840) ;  /* 0x000000000f087348 */ /* 0x000fea0003c00000 */
[----:B------:R0:W1:Y:S02]  /*13aa0*/  SHFL.IDX P6, R14, R13, R12, R11 ;  /* 0x0000000c0d0e7389 */ /* 0x00006400000c000b */
[----:B01----:R-:W-:Y:S01]  /*13ab0*/  ENDCOLLECTIVE ;  /* 0x000000000000791b */ /* 0x003fe20003800000 */
.L_x_1840:
        /* <DEDUP_REMOVED lines=10> */
.L_x_1841:
[----:B------:R-:W-:Y:S05]  /*13b60*/  BRA `(.L_x_1842) ;  /* 0xffffffd000b87947 */ /* 0x000fea000383ffff */
.L_x_1795:
[----:B------:R-:W-:Y:S01]  /*13b70*/  IMAD.MOV.U32 R13, RZ, RZ, R5 ;  /* 0x000000ffff0d7224 */ /* 0x000fe200078e0005 */
[----:B------:R-:W-:Y:S01]  /*13b80*/  MOV R12, RZ ;  /* 0x000000ff000c7202 */ /* 0x000fe20000000f00 */
[----:B------:R-:W-:Y:S02]  /*13b90*/  IMAD.MOV.U32 R11, RZ, RZ, 0x181f ;  /* 0x0000181fff0b7424 */ /* 0x000fe400078e00ff */
[----:B------:R-:W-:Y:S02]  /*13ba0*/  IMAD.MOV.U32 R15, RZ, RZ, -0x1 ;  /* 0xffffffffff0f7424 */ /* 0x000fe400078e00ff */
[----:B------:R-:W-:-:S07]  /*13bb0*/  VIADD R7, R35, UR41 ;  /* 0x0000002923077c36 */ /* 0x000fce0008000000 */
[----:B------:R-:W-:Y:S05]  /*13bc0*/  WARPSYNC.COLLECTIVE R15, `(.L_x_1843) ;  /* 0x000000000f087348 */ /* 0x000fea0003c00000 */
[----:B------:R0:W1:Y:S02]  /*13bd0*/  SHFL.IDX P6, R14, R13, R12, R11 ;  /* 0x0000000c0d0e7389 */ /* 0x00006400000c000b */
[----:B01----:R-:W-:Y:S01]  /*13be0*/  ENDCOLLECTIVE ;  /* 0x000000000000791b */ /* 0x003fe20003800000 */
.L_x_1843:
[----:B------:R-:W-:Y:S01]  /*13bf0*/  MOV R13, R4 ;  /* 0x00000004000d7202 */ /* 0x000fe20000000f00 */
[----:B------:R-:W-:-:S07]  /*13c00*/  IMAD.MOV.U32 R2, RZ, RZ, R14 ;  /* 0x000000ffff027224 */ /* 0x000fce00078e000e */
[----:B------:R-:W-:Y:S05]  /*13c10*/  WARPSYNC.COLLECTIVE R15, `(.L_x_1844) ;  /* 0x000000000f087348 */ /* 0x000fea0003c00000 */
[----:B------:R0:W1:Y:S02]  /*13c20*/  SHFL.IDX P6, R14, R13, R12, R11 ;  /* 0x0000000c0d0e7389 */ /* 0x00006400000c000b */
[----:B01----:R-:W-:Y:S01]  /*13c30*/  ENDCOLLECTIVE ;  /* 0x000000000000791b */ /* 0x003fe20003800000 */
.L_x_1844:
[----:B------:R-:W-:Y:S02]  /*13c40*/  ULDC UR4, c[0x0][0x288] ;  /* 0x0000a20000047ab9 */ /* 0x000fe40000000800 */
[----:B------:R-:W-:-:S05]  /*13c50*/  IMAD R0, R0, UR4, RZ ;  /* 0x0000000400007c24 */ /* 0x000fca000f8e02ff */
[C---:B------:R-:W-:Y:S02]  /*13c60*/  ISETP.GE.AND P0, PT, R7.reuse, R0, PT ;  /* 0x000000000700720c */ /* 0x040fe40003f06270 */
[----:B------:R-:W-:Y:S01]  /*13c70*/  IADD3 R11, R7, 0x10, RZ ;  /* 0x00000010070b7810 */ /* 0x000fe20007ffe0ff */
[----:B------:R-:W-:Y:S02]  /*13c80*/  IMAD.MOV.U32 R13, RZ, RZ, R5 ;  /* 0x000000ffff0d7224 */ /* 0x000fe400078e0005 */
[----:B------:R-:W-:-:S08]  /*13c90*/  IMAD.MOV.U32 R12, RZ, RZ, 0x1 ;  /* 0x00000001ff0c7424 */ /* 0x000fd000078e00ff */
[----:B------:R-:W-:Y:S02]  /*13ca0*/  @!P0 LEA R9, R30, UR46, 0x1 ;  /* 0x0000002e1e098c11 */ /* 0x000fe4000f8e08ff */
[----:B------:R-:W-:-:S05]  /*13cb0*/  @!P0 LEA R14, P2, R22, R14, 0x1 ;  /* 0x0000000e160e8211 */ /* 0x000fca00078408ff */
[----:B------:R-:W-:Y:S02]  /*13cc0*/  @!P0 IMAD.X R3, RZ, RZ, R2, P2 ;  /* 0x000000ffff038224 */ /* 0x000fe400010e0602 */
[----:B------:R-:W-:-:S05]  /*13cd0*/  @!P0 IMAD.MOV.U32 R2, RZ, RZ, R14 ;  /* 0x000000ffff028224 */ /* 0x000fca00078e000e */
[----:B------:R-:W-:Y:S01]  /*13ce0*/  @!PT LDS RZ, [RZ] ;  /* 0x00000000fffff984 */ /* 0x000fe20000000800 */
[----:B------:R-:W-:Y:S01]  /*13cf0*/  @!PT LDS RZ, [RZ] ;  /* 0x00000000fffff984 */ /* 0x000fe20000000800 */
[----:B------:R-:W-:Y:S01]  /*13d00*/  @!PT LDS RZ, [RZ] ;  /* 0x00000000fffff984 */ /* 0x000fe20000000800 */
[----:B------:R0:W-:Y:S01]  /*13d10*/  @!P0 LDGSTS.E.BYPASS.LTC128B.128 [R9+0x20400], desc[UR36][R2.64], !P1 ;  /* 0x2040000002098fae */ /* 0x0001e2000c901d64 */
[----:B------:R-:W-:Y:S01]  /*13d20*/  ISETP.GE.AND P0, PT, R11, R0, PT ;  /* 0x000000000b00720c */ /* 0x000fe20003f06270 */
[----:B------:R-:W-:-:S12]  /*13d30*/  IMAD.MOV.U32 R11, RZ, RZ, 0x181f ;  /* 0x0000181fff0b7424 */ /* 0x000fd800078e00ff */
[----:B0-----:R-:W-:Y:S05]  /*13d40*/  WARPSYNC.COLLECTIVE R15, `(.L_x_1845) ;  /* 0x000000000f087348 */ /* 0x001fea0003c00000 */
[----:B------:R1:W2:Y:S02]  /*13d50*/  SHFL.IDX P6, R14, R13, R12, R11 ;  /* 0x0000000c0d0e7389 */ /* 0x0002a400000c000b */
[----:B012---:R-:W-:Y:S01]  /*13d60*/  ENDCOLLECTIVE ;  /* 0x000000000000791b */ /* 0x007fe20003800000 */
.L_x_1845:
[----:B------:R-:W-:Y:S01]  /*13d70*/  VIADD R9, R7, 0x20 ;  /* 0x0000002007097836 */ /* 0x000fe20000000000 */
[----:B------:R-:W-:Y:S01]  /*13d80*/  @!P0 LEA R21, R30, UR46, 0x1 ;  /* 0x0000002e1e158c11 */ /* 0x000fe2000f8e08ff */
[----:B------:R-:W-:Y:S01]  /*13d90*/  IMAD.MOV.U32 R13, RZ, RZ, R4 ;  /* 0x000000ffff0d7224 */ /* 0x000fe200078e0004 */
[----:B------:R-:W-:-:S07]  /*13da0*/  MOV R6, R14 ;  /* 0x0000000e00067202 */ /* 0x000fce0000000f00 */
[----:B------:R-:W-:Y:S05]  /*13db0*/  WARPSYNC.COLLECTIVE R15, `(.L_x_1846) ;  /* 0x000000000f087348 */ /* 0x000fea0003c00000 */
[----:B------:R0:W1:Y:S02]  /*13dc0*/  SHFL.IDX P6, R14, R13, R12, R11 ;  /* 0x0000000c0d0e7389 */ /* 0x00006400000c000b */
[----:B01----:R-:W-:Y:S01]  /*13dd0*/  ENDCOLLECTIVE ;  /* 0x000000000000791b */ /* 0x003fe20003800000 */
.L_x_1846:
[----:B------:R-:W-:Y:S01]  /*13de0*/  MOV R13, R5 ;  /* 0x00000005000d7202 */ /* 0x000fe20000000f00 */
[----:B------:R-:W-:Y:S01]  /*13df0*/  IMAD.MOV.U32 R12, RZ, RZ, 0x2 ;  /* 0x00000002ff0c7424 */ /* 0x000fe200078e00ff */
[----:B------:R-:W-:-:S13]  /*13e00*/  @!P0 LEA R2, P2, R22, R14, 0x1 ;  /* 0x0000000e16028211 */ /* 0x000fda00078408ff */
[----:B------:R-:W-:Y:S05]  /*13e10*/  WARPSYNC.COLLECTIVE R15, `(.L_x_1847) ;  /* 0x000000000f087348 */ /* 0x000fea0003c00000 */
[----:B------:R0:W1:Y:S02]  /*13e20*/  SHFL.IDX P6, R14, R13, R12, R11 ;  /* 0x0000000c0d0e7389 */ /* 0x00006400000c000b */
[----:B01----:R-:W-:Y:S01]  /*13e30*/  ENDCOLLECTIVE ;  /* 0x000000000000791b */ /* 0x003fe20003800000 */
.L_x_1847:
[----:B------:R-:W-:-:S05]  /*13e40*/  @!P0 IMAD.X R3, RZ, RZ, R6, P2 ;  /* 0x000000ffff038224 */ /* 0x000fca00010e0606 */
[----:B------:R-:W-:Y:S01]  /*13e50*/  @!PT LDS RZ, [RZ] ;  /* 0x00000000fffff984 */ /* 0x000fe20000000800 */
[----:B------:R-:W-:Y:S01]  /*13e60*/  @!PT LDS RZ, [RZ] ;  /* 0x00000000fffff984 */ /* 0x000fe20000000800 */
[----:B------:R-:W-:Y:S01]  /*13e70*/  @!PT LDS RZ, [RZ] ;  /* 0x00000000fffff984 */ /* 0x000fe20000000800 */
[----:B------:R0:W-:Y:S01]  /*13e80*/  @!P0 LDGSTS.E.BYPASS.LTC128B.128 [R21+0x20c00], desc[UR36][R2.64], !P1 ;  /* 0x20c0000002158fae */ /* 0x0001e2000c901d64 */
[----:B------:R-:W-:Y:S01]  /*13e90*/  ISETP.GE.AND P0, PT, R9, R0, PT ;  /* 0x000000000900720c */ /* 0x000fe20003f06270 */
[----:B------:R-:W-:-:S12]  /*13ea0*/  IMAD.MOV.U32 R13, RZ, RZ, R4 ;  /* 0x000000ffff0d7224 */ /* 0x000fd800078e0004 */
[----:B------:R-:W-:Y:S01]  /*13eb0*/  @!P0 LEA R9, R30, UR46, 0x1 ;  /* 0x0000002e1e098c11 */ /* 0x000fe2000f8e08ff */
[----:B0-----:R-:W-:-:S07]  /*13ec0*/  IMAD.MOV.U32 R6, RZ, RZ, R14 ;  /* 0x000000ffff067224 */ /* 0x001fce00078e000e */
[----:B------:R-:W-:Y:S05]  /*13ed0*/  WARPSYNC.COLLECTIVE R15, `(.L_x_1848) ;  /* 0x000000000f087348 */ /* 0x000fea0003c00000 */
[----:B------:R0:W1:Y:S02]  /*13ee0*/  SHFL.IDX P6, R14, R13, R12, R11 ;  /* 0x0000000c0d0e7389 */ /* 0x00006400000c000b */
[----:B01----:R-:W-:Y:S01]  /*13ef0*/  ENDCOLLECTIVE ;  /* 0x000000000000791b */ /* 0x003fe20003800000 */
.L_x_1848:
[----:B------:R-:W-:Y:S02]  /*13f00*/  IMAD.MOV.U32 R13, RZ, RZ, R5 ;  /* 0x000000ffff0d7224 */ /* 0x000fe400078e0005 */
[----:B------:R-:W-:Y:S01]  /*13f10*/  IMAD.MOV.U32 R12, RZ, RZ, 0x3 ;  /* 0x00000003ff0c7424 */ /* 0x000fe200078e00ff */
[----:B------:R-:W-:-:S13]  /*13f20*/  @!P0 LEA R2, P2, R22, R14, 0x1 ;  /* 0x0000000e16028211 */ /* 0x000fda00078408ff */
[----:B------:R-:W-:Y:S05]  /*13f30*/  WARPSYNC.COLLECTIVE R15, `(.L_x_1849) ;  /* 0x000000000f087348 */ /* 0x000fea0003c00000 */
[----:B------:R0:W1:Y:S02]  /*13f40*/  SHFL.IDX P6, R14, R13, R12, R11 ;  /* 0x0000000c0d0e7389 */ /* 0x00006400000c000b */
[----:B01----:R-:W-:Y:S01]  /*13f50*/  ENDCOLLECTIVE ;  /* 0x000000000000791b */ /* 0x003fe20003800000 */
.L_x_1849:
[----:B------:R-:W-:-:S05]  /*13f60*/  @!P0 IADD3.X R3, RZ, R6, RZ, P2, !PT ;  /* 0x00000006ff038210 */ /* 0x000fca00017fe4ff */
        /* <DEDUP_REMOVED lines=9> */
.L_x_1850:
[----:B------:R-:W-:Y:S05]  /*14000*/  BRA `(.L_x_1851) ;  /* 0xffffffd4005c7947 */ /* 0x000fea000383ffff */
.L_x_1796:
[----:B0-----:R-:W-:-:S04]  /*14010*/  IMAD.U32 R3, RZ, RZ, UR46 ;  /* 0x0000002eff037e24 */ /* 0x001fc8000f8e00ff */
[----:B------:R0:W1:Y:S03]  /*14020*/  SYNCS.PHASECHK.TRANS64.TRYWAIT P0, [R3+URZ+0x28c20], R0 ;  /* 0x028c2000030075a7 */ /* 0x000066000800017f */
[----:B-1----:R-:W-:Y:S05]  /*14030*/  @!P0 NANOSLEEP.SYNCS 0x989680 ;  /* 0x009896800000895d */ /* 0x002fea0003900000 */
[----:B------:R-:W1:Y:S02]  /*14040*/  @!P0 SYNCS.PHASECHK.TRANS64 P0, [R3+URZ+0x28c20], R0 ;  /* 0x028c2000030085a7 */ /* 0x000e64000800007f */
[----:B-1----:R-:W-:Y:S05]  /*14050*/  @!P0 BRA `(.L_x_1796) ;  /* 0xfffffffc00ec8947 */ /* 0x002fea000383ffff */
[----:B------:R-:W-:Y:S05]  /*14060*/  BRA `(.L_x_1852) ;  /* 0xffffffd4008c7947 */ /* 0x000fea000383ffff */
.L_x_1798:
[----:B0-----:R-:W-:-:S04]  /*14070*/  IMAD.U32 R3, RZ, RZ, UR46 ;  /* 0x0000002eff037e24 */ /* 0x001fc8000f8e00ff */
[----:B------:R0:W1:Y:S03]  /*14080*/  SYNCS.PHASECHK.TRANS64.TRYWAIT P0, [R3+URZ+0x28c60], R0 ;  /* 0x028c6000030075a7 */ /* 0x000066000800017f */
[----:B-1----:R-:W-:Y:S05]  /*14090*/  @!P0 NANOSLEEP.SYNCS 0x989680 ;  /* 0x009896800000895d */ /* 0x002fea0003900000 */
[----:B------:R-:W1:Y:S02]  /*140a0*/  @!P0 SYNCS.PHASECHK.TRANS64 P0, [R3+URZ+0x28c60], R0 ;  /* 0x028c6000030085a7 */ /* 0x000e64000800007f */
[----:B-1----:R-:W-:Y:S05]  /*140b0*/  @!P0 BRA `(.L_x_1798) ;  /* 0xfffffffc00ec8947 */ /* 0x002fea000383ffff */
[----:B------:R-:W-:Y:S05]  /*140c0*/  BRA `(.L_x_1853) ;  /* 0xffffffd400887947 */ /* 0x000fea000383ffff */
.L_x_1799:
        /* <DEDUP_REMOVED lines=8> */
.L_x_1855:
[----:B------:R-:W-:Y:S05]  /*14150*/  BSYNC B0 ;  /* 0x0000000000007941 */ /* 0x000fea0003800000 */
.L_x_1854:
[----:B------:R-:W-:Y:S01]  /*14160*/  MOV R13, R0 ;  /* 0x00000000000d7202 */ /* 0x000fe20000000f00 */
[----:B------:R-:W-:Y:S01]  /*14170*/  IMAD.MOV.U32 R12, RZ, RZ, RZ ;  /* 0x000000ffff0c7224 */ /* 0x000fe200078e00ff */
[----:B------:R-:W-:Y:S01]  /*14180*/  SHF.L.U32 R8, R22, 0x1, RZ ;  /* 0x0000000116087819 */ /* 0x000fe200000006ff */
[----:B------:R-:W-:Y:S01]  /*14190*/  IMAD.MOV.U32 R11, RZ, RZ, 0x181f ;  /* 0x0000181fff0b7424 */ /* 0x000fe200078e00ff */
[----:B------:R-:W-:Y:S01]  /*141a0*/  LOP3.LUT R4, R17, 0x1, RZ, 0xc0, !PT ;  /* 0x0000000111047812 */ /* 0x000fe200078ec0ff */
[----:B------:R-:W-:Y:S01]  /*141b0*/  IMAD.MOV.U32 R15, RZ, RZ, -0x1 ;  /* 0xffffffffff0f7424 */ /* 0x000fe200078e00ff */
[----:B------:R-:W-:Y:S01]  /*141c0*/  LEA R7, R30, UR46, 0x1 ;  /* 0x0000002e1e077c11 */ /* 0x000fe2000f8e08ff */
[----:B------:R-:W-:Y:S01]  /*141d0*/  IMAD.MOV.U32 R3, RZ, RZ, R14 ;  /* 0x000000ffff037224 */ /* 0x000fe200078e000e */
[----:B------:R-:W-:-:S13]  /*141e0*/  ISETP.NE.U32.AND P1, PT, R4, 0x1, PT ;  /* 0x000000010400780c */ /* 0x000fda0003f25070 */
[----:B------:R-:W-:Y:S05]  /*141f0*/  WARPSYNC.COLLECTIVE R15, `(.L_x_1856) ;  /* 0x000000000f087348 */ /* 0x000fea0003c00000 */
[----:B------:R0:W1:Y:S02]  /*14200*/  SHFL.IDX P6, R14, R13, R12, R11 ;  /* 0x0000000c0d0e7389 */ /* 0x00006400000c000b */
[----:B01----:R-:W-:Y:S01]  /*14210*/  ENDCOLLECTIVE ;  /* 0x000000000000791b */ /* 0x003fe20003800000 */
.L_x_1856:
[C---:B------:R-:W-:Y:S02]  /*14220*/  LOP3.LUT P5, RZ, R17.reuse, 0x2, RZ, 0xc0, !PT ;  /* 0x0000000211ff7812 */ /* 0x040fe400078ac0ff */
[C---:B------:R-:W-:Y:S02]  /*14230*/  LOP3.LUT P4, RZ, R17.reuse, 0x4, RZ, 0xc0, !PT ;  /* 0x0000000411ff7812 */ /* 0x040fe4000788c0ff */
[C---:B------:R-:W-:Y:S02]  /*14240*/  LOP3.LUT P3, RZ, R17.reuse, 0x8, RZ, 0xc0, !PT ;  /* 0x0000000811ff7812 */ /* 0x040fe4000786c0ff */
[C---:B------:R-:W-:Y:S02]  /*14250*/  LOP3.LUT P2, RZ, R17.reuse, 0x10, RZ, 0xc0, !PT ;  /* 0x0000001011ff7812 */ /* 0x040fe4000784c0ff */
[----:B------:R-:W-:Y:S02]  /*14260*/  LOP3.LUT R16, R16, 0xfffffeff, RZ, 0xc0, !PT ;  /* 0xfffffeff10107812 */ /* 0x000fe400078ec0ff */
[----:B------:R-:W-:-:S02]  /*14270*/  PRMT R4, R17, 0x8880, RZ ;  /* 0x0000888011047816 */ /* 0x000fc400000000ff */
[----:B------:R-:W-:Y:S01]  /*14280*/  @P1 LOP3.LUT R16, R16, 0x100, RZ, 0xfc, !PT ;  /* 0x0000010010101812 */ /* 0x000fe200078efcff */
[----:B------:R-:W-:Y:S02]  /*14290*/  IMAD.MOV.U32 R13, RZ, RZ, R6 ;  /* 0x000000ffff0d7224 */ /* 0x000fe400078e0006 */
[----:B------:R-:W-:Y:S01]  /*142a0*/  IMAD.MOV.U32 R12, RZ, RZ, 0x1 ;  /* 0x00000001ff0c7424 */ /* 0x000fe200078e00ff */
        /* <DEDUP_REMOVED lines=22> */
[----:B------:R-:W-:Y:S02]  /*14410*/  ISETP.GT.AND P6, PT, R4, -0x1, PT ;  /* 0xffffffff0400780c */ /* 0x000fe40003fc4270 */
[----:B------:R-:W-:-:S11]  /*14420*/  MOV R4, RZ ;  /* 0x000000ff00047202 */ /* 0x000fd60000000f00 */
[----:B------:R-:W-:Y:S02]  /*14430*/  @P6 LOP3.LUT R16, R16, 0x200, RZ, 0xfc, !PT ;  /* 0x0000020010106812 */ /* 0x000fe400078efcff */
[----:B------:R-:W-:-:S13]  /*14440*/  ISETP.LT.OR P6, PT, R18, 0x1, P6 ;  /* 0x000000011200780c */ /* 0x000fda00037c1670 */
[----:B------:R0:W-:Y:S02]  /*14450*/  LDGSTS.E.BYPASS.LTC128B.128 [R7+0xe400], desc[UR36][R2.64+0x380], !P6 ;  /* 0x0e40038002077fae */ /* 0x0001e4000f101d64 */
[----:B0-----:R-:W-:Y:S05]  /*14460*/  WARPSYNC.COLLECTIVE R15, `(.L_x_1857) ;  /* 0x000000000f087348 */ /* 0x001fea0003c00000 */
[----:B------:R1:W2:Y:S02]  /*14470*/  SHFL.IDX P6, R14, R13, R12, R11 ;  /* 0x0000000c0d0e7389 */ /* 0x0002a400000c000b */
[----:B012---:R-:W-:Y:S01]  /*14480*/  ENDCOLLECTIVE ;  /* 0x000000000000791b */ /* 0x007fe20003800000 */
.L_x_1857:
[----:B------:R-:W-:Y:S01]  /*14490*/  IMAD.MOV.U32 R13, RZ, RZ, R0 ;  /* 0x000000ffff0d7224 */ /* 0x000fe200078e0000 */
[----:B------:R-:W-:-:S07]  /*144a0*/  MOV R5, R14 ;  /* 0x0000000e00057202 */ /* 0x000fce0000000f00 */
[----:B------:R-:W-:Y:S05]  /*144b0*/  WARPSYNC.COLLECTIVE R15, `(.L_x_1858) ;  /* 0x000000000f087348 */ /* 0x000fea0003c00000 */
[----:B------:R0:W1:Y:S02]  /*144c0*/  SHFL.IDX P6, R14, R13, R12, R11 ;  /* 0x0000000c0d0e7389 */ /* 0x00006400000c000b */
[----:B01----:R-:W-:Y:S01]  /*144d0*/  ENDCOLLECTIVE ;  /* 0x000000000000791b */ /* 0x003fe20003800000 */
.L_x_1858:
[----:B------:R-:W-:Y:S01]  /*144e0*/  IMAD.MOV.U32 R13, RZ, RZ, R6 ;  /* 0x000000ffff0d7224 */ /* 0x000fe200078e0006 */
[----:B------:R-:W-:Y:S02]  /*144f0*/  MOV R12, 0x2 ;  /* 0x00000002000c7802 */ /* 0x000fe40000000f00 */
        /* <DEDUP_REMOVED lines=26> */
.L_x_1859:
[----:B------:R-:W-:Y:S02]  /*146a0*/  IMAD.MOV.U32 R13, RZ, RZ, R0 ;  /* 0x000000ffff0d7224 */ /* 0x000fe400078e0000 */
[----:B------:R-:W-:-:S07]  /*146b0*/  IMAD.MOV.U32 R9, RZ, RZ, R14 ;  /* 0x000000ffff097224 */ /* 0x000fce00078e000e */
[----:B------:R-:W-:Y:S05]  /*146c0*/  WARPSYNC.COLLECTIVE R15, `(.L_x_1860) ;  /* 0x000000000f087348 */ /* 0x000fea0003c00000 */
[----:B------:R0:W1:Y:S02]  /*146d0*/  SHFL.IDX P6, R14, R13, R12, R11 ;  /* 0x0000000c0d0e7389 */ /* 0x00006400000c000b */
[----:B01----:R-:W-:Y:S01]  /*146e0*/  ENDCOLLECTIVE ;  /* 0x000000000000791b */ /* 0x003fe20003800000 */
.L_x_1860:
        /* <DEDUP_REMOVED lines=28> */
.L_x_1861:
[----:B------:R-:W-:Y:S02]  /*148b0*/  IMAD.MOV.U32 R13, RZ, RZ, R0 ;  /* 0x000000ffff0d7224 */ /* 0x000fe400078e0000 */
[----:B------:R-:W-:-:S07]  /*148c0*/  IMAD.MOV.U32 R6, RZ, RZ, R14 ;  /* 0x000000ffff067224 */ /* 0x000fce00078e000e */
[----:B------:R-:W-:Y:S05]  /*148d0*/  WARPSYNC.COLLECTIVE R15, `(.L_x_1862) ;  /* 0x000000000f087348 */ /* 0x000fea0003c00000 */
[----:B------:R0:W1:Y:S02]  /*148e0*/  SHFL.IDX P6, R14, R13, R12, R11 ;  /* 0x0000000c0d0e7389 */ /* 0x00006400000c000b */
[----:B01----:R-:W-:Y:S01]  /*148f0*/  ENDCOLLECTIVE ;  /* 0x000000000000791b */ /* 0x003fe20003800000 */
.L_x_1862:
[----:B------:R-:W-:Y:S05]  /*14900*/  BRA `(.L_x_1863) ;  /* 0xffffffd4001c7947 */ /* 0x000fea000383ffff */
.L_x_1806:
[----:B-1----:R1:W2:Y:S02]  /*14910*/  SYNCS.PHASECHK.TRANS64.TRYWAIT P0, [R10+URZ+0x28c40], R20 ;  /* 0x028c40140a0075a7 */ /* 0x0022a4000800017f */
[----:B--2---:R-:W-:Y:S05]  /*14920*/  @!P0 NANOSLEEP.SYNCS 0x989680 ;  /* 0x009896800000895d */ /* 0x004fea0003900000 */
[----:B------:R-:W2:Y:S02]  /*14930*/  @!P0 SYNCS.PHASECHK.TRANS64 P0, [R10+URZ+0x28c40], R20 ;  /* 0x028c40140a0085a7 */ /* 0x000ea4000800007f */
[----:B--2---:R-:W-:Y:S05]  /*14940*/  @!P0 BRA `(.L_x_1806) ;  /* 0xfffffffc00f08947 */ /* 0x004fea000383ffff */
[----:B------:R-:W-:Y:S05]  /*14950*/  BRA `(.L_x_1864) ;  /* 0xffffffd800587947 */ /* 0x000fea000383ffff */
.L_x_1807:
[----:B------:R-:W-:Y:S01]  /*14960*/  BSSY B1, `(.L_x_1865) ;  /* 0x0000008000017945 */ /* 0x000fe20003800000 */
[----:B------:R-:W-:Y:S01]  /*14970*/  IMAD.MOV.U32 R13, RZ, RZ, R29 ;  /* 0x000000ffff0d7224 */ /* 0x000fe200078e001d */
[----:B------:R-:W-:Y:S01]  /*14980*/  MOV R15, 0xffffffff ;  /* 0xffffffff000f7802 */ /* 0x000fe20000000f00 */
[----:B------:R-:W-:Y:S02]  /*14990*/  IMAD.MOV.U32 R12, RZ, RZ, RZ ;  /* 0x000000ffff0c7224 */ /* 0x000fe400078e00ff */
[----:B------:R-:W-:-:S07]  /*149a0*/  IMAD.MOV.U32 R11, RZ, RZ, 0x181f ;  /* 0x0000181fff0b7424 */ /* 0x000fce00078e00ff */
[----:B-1----:R-:W-:Y:S05]  /*149b0*/  WARPSYNC.COLLECTIVE R15, `(.L_x_1866) ;  /* 0x000000000f087348 */ /* 0x002fea0003c00000 */
[----:B------:R0:W2:Y:S02]  /*149c0*/  SHFL.IDX P6, R14, R13, R12, R11 ;  /* 0x0000000c0d0e7389 */ /* 0x0000a400000c000b */
[----:B012---:R-:W-:Y:S01]  /*149d0*/  ENDCOLLECTIVE ;  /* 0x000000000000791b */ /* 0x007fe20003800000 */
.L_x_1866:
[----:B------:R-:W-:Y:S05]  /*149e0*/  BSYNC B1 ;  /* 0x0000000000017941 */ /* 0x000fea0003800000 */
.L_x_1865:
[----:B------:R-:W-:Y:S01]  /*149f0*/  IMAD.MOV.U32 R13, RZ, RZ, R26 ;  /* 0x000000ffff0d7224 */ /* 0x000fe200078e001a */
[----:B------:R-:W-:Y:S01]  /*14a00*/  MOV R11, 0x181f ;  /* 0x0000181f000b7802 */ /* 0x000fe20000000f00 */
[----:B------:R-:W-:Y:S01]  /*14a10*/  IMAD.MOV.U32 R12, RZ, RZ, RZ ;  /* 0x000000ffff0c7224 */ /* 0x000fe200078e00ff */
[----:B------:R-:W-:Y:S01]  /*14a20*/  LEA R27, R17, UR46, 0x1 ;  /* 0x0000002e111b7c11 */ /* 0x000fe2000f8e08ff */
[----:B------:R-:W-:Y:S02]  /*14a30*/  IMAD.MOV.U32 R15, RZ, RZ, -0x1 ;  /* 0xffffffffff0f7424 */ /* 0x000fe400078e00ff */
[----:B------:R-:W-:-:S07]  /*14a40*/  IMAD.MOV.U32 R3, RZ, RZ, R14 ;  /* 0x000000ffff037224 */ /* 0x000fce00078e000e */
[----:B------:R-:W-:Y:S05]  /*14a50*/  WARPSYNC.COLLECTIVE R15, `(.L_x_1867) ;  /* 0x000000000f087348 */ /* 0x000fea0003c00000 */
[----:B------:R0:W1:Y:S02]  /*14a60*/  SHFL.IDX P6, R14, R13, R12, R11 ;  /* 0x0000000c0d0e7389 */ /* 0x00006400000c000b */
[----:B01----:R-:W-:Y:S01]  /*14a70*/  ENDCOLLECTIVE ;  /* 0x000000000000791b */ /* 0x003fe20003800000 */
.L_x_1867:
[----:B------:R-:W-:Y:S01]  /*14a80*/  IMAD.MOV.U32 R13, RZ, RZ, R29 ;  /* 0x000000ffff0d7224 */ /* 0x000fe200078e001d */
[----:B------:R-:W-:Y:S02]  /*14a90*/  MOV R12, 0x1 ;  /* 0x00000001000c7802 */ /* 0x000fe40000000f00 */
[----:B------:R-:W-:-:S13]  /*14aa0*/  IADD3 R2, P0, R14, R8, RZ ;  /* 0x000000080e027210 */ /* 0x000fda0007f1e0ff */
[----:B------:R-:W-:Y:S05]  /*14ab0*/  WARPSYNC.COLLECTIVE R15, `(.L_x_1868) ;  /* 0x000000000f087348 */ /* 0x000fea0003c00000 */
[----:B------:R0:W1:Y:S02]  /*14ac0*/  SHFL.IDX P6, R14, R13, R12, R11 ;  /* 0x0000000c0d0e7389 */ /* 0x00006400000c000b */
[----:B01----:R-:W-:Y:S01]  /*14ad0*/  ENDCOLLECTIVE ;  /* 0x000000000000791b */ /* 0x003fe20003800000 */
.L_x_1868:
        /* <DEDUP_REMOVED lines=10> */
.L_x_1869:
[----:B------:R-:W-:Y:S01]  /*14b80*/  MOV R13, R29 ;  /* 0x0000001d000d7202 */ /* 0x000fe20000000f00 */
[----:B------:R-:W-:Y:S01]  /*14b90*/  IMAD.MOV.U32 R12, RZ, RZ, 0x2 ;  /* 0x00000002ff0c7424 */ /* 0x000fe200078e00ff */
[----:B------:R-:W-:-:S13]  /*14ba0*/  IADD3 R2, P0, R14, R8, RZ ;  /* 0x000000080e027210 */ /* 0x000fda0007f1e0ff */
[----:B------:R-:W-:Y:S05]  /*14bb0*/  WARPSYNC.COLLECTIVE R15, `(.L_x_1870) ;  /* 0x000000000f087348 */ /* 0x000fea0003c00000 */
[----:B------:R0:W1:Y:S02]  /*14bc0*/  SHFL.IDX P6, R14, R13, R12, R11 ;  /* 0x0000000c0d0e7389 */ /* 0x00006400000c000b */
[----:B01----:R-:W-:Y:S01]  /*14bd0*/  ENDCOLLECTIVE ;  /* 0x000000000000791b */ /* 0x003fe20003800000 */
.L_x_1870:
        /* <DEDUP_REMOVED lines=10> */
.L_x_1871:
[----:B------:R-:W-:Y:S02]  /*14c80*/  IMAD.MOV.U32 R13, RZ, RZ, R29 ;  /* 0x000000ffff0d7224 */ /* 0x000fe400078e001d */
[----:B------:R-:W-:Y:S01]  /*14c90*/  IMAD.MOV.U32 R12, RZ, RZ, 0x3 ;  /* 0x00000003ff0c7424 */ /* 0x000fe200078e00ff */
[----:B------:R-:W-:-:S13]  /*14ca0*/  IADD3 R2, P0, R14, R8, RZ ;  /* 0x000000080e027210 */ /* 0x000fda0007f1e0ff */
[----:B------:R-:W-:Y:S05]  /*14cb0*/  WARPSYNC.COLLECTIVE R15, `(.L_x_1872) ;  /* 0x000000000f087348 */ /* 0x000fea0003c00000 */
[----:B------:R0:W1:Y:S02]  /*14cc0*/  SHFL.IDX P6, R14, R13, R12, R11 ;  /* 0x0000000c0d0e7389 */ /* 0x00006400000c000b */
[----:B01----:R-:W-:Y:S01]  /*14cd0*/  ENDCOLLECTIVE ;  /* 0x000000000000791b */ /* 0x003fe20003800000 */
.L_x_1872:
[----:B------:R-:W-:-:S05]  /*14ce0*/  IADD3.X R3, RZ, R3, RZ, P0, !PT ;  /* 0x00000003ff037210 */ /* 0x000fca00007fe4ff */
[----:B------:R-:W-:Y:S01]  /*14cf0*/  @!PT LDS RZ, [RZ] ;  /* 0x00000000fffff984 */ /* 0x000fe20000000800 */
[----:B------:R-:W-:Y:S01]  /*14d00*/  @!PT LDS RZ, [RZ] ;  /* 0x00000000fffff984 */ /* 0x000fe20000000800 */
[----:B------:R-:W-:Y:S01]  /*14d10*/  @!PT LDS RZ, [RZ] ;  /* 0x00000000fffff984 */ /* 0x000fe20000000800 */
[----:B------:R0:W-:Y:S01]  /*14d20*/  LDGSTS.E.BYPASS.LTC128B.128 [R27+0x23400], desc[UR36][R2.64], !P1 ;  /* 0x23400000021b7fae */ /* 0x0001e2000c901d64 */
[----:B------:R-:W-:Y:S01]  /*14d30*/  MOV R13, R26 ;  /* 0x0000001a000d7202 */ /* 0x000fe20000000f00 */
[----:B------:R-:W-:-:S07]  /*14d40*/  IMAD.MOV.U32 R34, RZ, RZ, R14 ;  /* 0x000000ffff227224 */ /* 0x000fce00078e000e */
[----:B0-----:R-:W-:Y:S05]  /*14d50*/  WARPSYNC.COLLECTIVE R15, `(.L_x_1873) ;  /* 0x000000000f087348 */ /* 0x001fea0003c00000 */
[----:B------:R1:W2:Y:S02]  /*14d60*/  SHFL.IDX P6, R14, R13, R12, R11 ;  /* 0x0000000c0d0e7389 */ /* 0x0002a400000c000b */
[----:B012---:R-:W-:Y:S01]  /*14d70*/  ENDCOLLECTIVE ;  /* 0x000000000000791b */ /* 0x007fe20003800000 */
.L_x_1873:
[----:B------:R-:W-:Y:S05]  /*14d80*/  BRA `(.L_x_1874) ;  /* 0xffffffd8000c7947 */ /* 0x000fea000383ffff */
.L_x_1812:
[----:B---3--:R3:W4:Y:S02]  /*14d90*/  SYNCS.PHASECHK.TRANS64.TRYWAIT P0, [R10+URZ+0x28c60], R20 ;  /* 0x028c60140a0075a7 */ /* 0x008724000800017f */
[----:B----4-:R-:W-:Y:S05]  /*14da0*/  @!P0 NANOSLEEP.SYNCS 0x989680 ;  /* 0x009896800000895d */ /* 0x010fea0003900000 */
[----:B------:R-:W4:Y:S02]  /*14db0*/  @!P0 SYNCS.PHASECHK.TRANS64 P0, [R10+URZ+0x28c60], R20 ;  /* 0x028c60140a0085a7 */ /* 0x000f24000800007f */
[----:B----4-:R-:W-:Y:S05]  /*14dc0*/  @!P0 BRA `(.L_x_1812) ;  /* 0xfffffffc00f08947 */ /* 0x010fea000383ffff */
[----:B------:R-:W-:Y:S05]  /*14dd0*/  BRA `(.L_x_1875) ;  /* 0xffffffd800587947 */ /* 0x000fea000383ffff */
.L_x_1813:
[----:B------:R-:W-:Y:S01]  /*14de0*/  BSSY B1, `(.L_x_1876) ;  /* 0x0000008000017945 */ /* 0x000fe20003800000 */
[----:B------:R-:W-:Y:S01]  /*14df0*/  IMAD.MOV.U32 R13, RZ, RZ, R19 ;  /* 0x000000ffff0d7224 */ /* 0x000fe200078e0013 */
[----:B------:R-:W-:Y:S01]  /*14e00*/  MOV R15, 0xffffffff ;  /* 0xffffffff000f7802 */ /* 0x000fe20000000f00 */
[----:B------:R-:W-:Y:S02]  /*14e10*/  IMAD.MOV.U32 R12, RZ, RZ, RZ ;  /* 0x000000ffff0c7224 */ /* 0x000fe400078e00ff */
[----:B------:R-:W-:-:S07]  /*14e20*/  IMAD.MOV.U32 R11, RZ, RZ, 0x181f ;  /* 0x0000181fff0b7424 */ /* 0x000fce00078e00ff */
[----:B-123--:R-:W-:Y:S05]  /*14e30*/  WARPSYNC.COLLECTIVE R15, `(.L_x_1877) ;  /* 0x000000000f087348 */ /* 0x00efea0003c00000 */
[----:B------:R0:W4:Y:S02]  /*14e40*/  SHFL.IDX P6, R14, R13, R12, R11 ;  /* 0x0000000c0d0e7389 */ /* 0x00012400000c000b */
[----:B01234-:R-:W-:Y:S01]  /*14e50*/  ENDCOLLECTIVE ;  /* 0x000000000000791b */ /* 0x01ffe20003800000 */
.L_x_1877:
[----:B------:R-:W-:Y:S05]  /*14e60*/  BSYNC B1 ;  /* 0x0000000000017941 */ /* 0x000fea0003800000 */
.L_x_1876:
[----:B------:R-:W-:Y:S01]  /*14e70*/  IMAD.MOV.U32 R13, RZ, RZ, R18 ;  /* 0x000000ffff0d7224 */ /* 0x000fe200078e0012 */
[----:B------:R-:W-:Y:S01]  /*14e80*/  MOV R11, 0x181f ;  /* 0x0000181f000b7802 */ /* 0x000fe20000000f00 */
[----:B------:R-:W-:Y:S01]  /*14e90*/  IMAD.MOV.U32 R12, RZ, RZ, RZ ;  /* 0x000000ffff0c7224 */ /* 0x000fe200078e00ff */
[----:B------:R-:W-:Y:S01]  /*14ea0*/  LEA R17, R17, UR46, 0x1 ;  /* 0x0000002e11117c11 */ /* 0x000fe2000f8e08ff */
[----:B------:R-:W-:Y:S01]  /*14eb0*/  IMAD.MOV.U32 R15, RZ, RZ, -0x1 ;  /* 0xffffffffff0f7424 */ /* 0x000fe200078e00ff */
[C---:B------:R-:W-:Y:S01]  /*14ec0*/  LOP3.LUT P2, RZ, R16.reuse, 0x20, RZ, 0xc0, !PT ;  /* 0x0000002010ff7812 */ /* 0x040fe2000784c0ff */
[----:B------:R-:W-:Y:S01]  /*14ed0*/  IMAD.MOV.U32 R3, RZ, RZ, R14 ;  /* 0x000000ffff037224 */ /* 0x000fe200078e000e */
[----:B------:R-:W-:-:S13]  /*14ee0*/  LOP3.LUT P1, RZ, R16, 0x10, RZ, 0xc0, !PT ;  /* 0x0000001010ff7812 */ /* 0x000fda000782c0ff */
[----:B------:R-:W-:Y:S05]  /*14ef0*/  WARPSYNC.COLLECTIVE R15, `(.L_x_1878) ;  /* 0x000000000f087348 */ /* 0x000fea0003c00000 */
[----:B------:R0:W1:Y:S02]  /*14f00*/  SHFL.IDX P6, R14, R13, R12, R11 ;  /* 0x0000000c0d0e7389 */ /* 0x00006400000c000b */
[----:B01----:R-:W-:Y:S01]  /*14f10*/  ENDCOLLECTIVE ;  /* 0x000000000000791b */ /* 0x003fe20003800000 */
.L_x_1878:
[----:B------:R-:W-:Y:S01]  /*14f20*/  P2R R4, PR, RZ, 0x20 ;  /* 0x00000020ff047803 */ /* 0x000fe20000000000 */
[----:B------:R-:W-:Y:S01]  /*14f30*/  IMAD.MOV.U32 R13, RZ, RZ, R19 ;  /* 0x000000ffff0d7224 */ /* 0x000fe200078e0013 */
[----:B------:R-:W-:Y:S02]  /*14f40*/  MOV R12, 0x1 ;  /* 0x00000001000c7802 */ /* 0x000fe40000000f00 */
        /* <DEDUP_REMOVED lines=11> */
.L_x_1879:
        /* <DEDUP_REMOVED lines=16> */
.L_x_1880:
[----:B------:R-:W-:Y:S01]  /*15100*/  @!PT LDS RZ, [RZ] ;  /* 0x00000000fffff984 */ /* 0x000fe20000000800 */
[----:B------:R-:W-:Y:S01]  /*15110*/  @!PT LDS RZ, [RZ] ;  /* 0x00000000fffff984 */ /* 0x000fe20000000800 */
[----:B------:R-:W-:Y:S01]  /*15120*/  @!PT LDS RZ, [RZ] ;  /* 0x00000000fffff984 */ /* 0x000fe20000000800 */
[----:B------:R0:W-:Y:S01]  /*15130*/  LDGSTS.E.BYPASS.LTC128B.128 [R17+0xe400], desc[UR36][R2.64+0x380], P1 ;  /* 0x0e40038002117fae */ /* 0x0001e20008901d64 */
[----:B------:R-:W-:Y:S01]  /*15140*/  MOV R13, R19 ;  /* 0x00000013000d7202 */ /* 0x000fe20000000f00 */
[----:B------:R-:W-:Y:S01]  /*15150*/  IMAD.MOV.U32 R12, RZ, RZ, 0x2 ;  /* 0x00000002ff0c7424 */ /* 0x000fe200078e00ff */
        /* <DEDUP_REMOVED lines=12> */
.L_x_1881:
        /* <DEDUP_REMOVED lines=14> */
.L_x_1882:
        /* <DEDUP_REMOVED lines=17> */
.L_x_1883:
[----:B------:R-:W-:Y:S01]  /*15410*/  @!PT LDS RZ, [RZ] ;  /* 0x00000000fffff984 */ /* 0x000fe20000000800 */
[----:B------:R-:W-:Y:S01]  /*15420*/  @!PT LDS RZ, [RZ] ;  /* 0x00000000fffff984 */ /* 0x000fe20000000800 */
[----:B------:R-:W-:Y:S01]  /*15430*/  @!PT LDS RZ, [RZ] ;  /* 0x00000000fffff984 */ /* 0x000fe20000000800 */
[----:B------:R0:W-:Y:S04]  /*15440*/  LDGSTS.E.BYPASS.LTC128B.128 [R17+0x7400], desc[UR36][R2.64+0x180], !P5 ;  /* 0x0740018002117fae */ /* 0x0001e8000e901d64 */
[----:B------:R0:W-:Y:S04]  /*15450*/  LDGSTS.E.BYPASS.LTC128B.128 [R17+0x9400], desc[UR36][R2.64+0x200], !P4 ;  /* 0x0940020002117fae */ /* 0x0001e8000e101d64 */
[----:B------:R0:W-:Y:S01]  /*15460*/  LDGSTS.E.BYPASS.LTC128B.128 [R17+0xb400], desc[UR36][R2.64+0x280], !P3 ;  /* 0x0b40028002117fae */ /* 0x0001e2000d901d64 */
[----:B------:R-:W-:-:S03]  /*15470*/  MOV R13, R18 ;  /* 0x00000012000d7202 */ /* 0x000fc60000000f00 */
[----:B------:R0:W-:Y:S04]  /*15480*/  LDGSTS.E.BYPASS.LTC128B.128 [R17+0xd400], desc[UR36][R2.64+0x300], P0 ;  /* 0x0d40030002117fae */ /* 0x0001e80008101d64 */
[----:B------:R0:W-:Y:S01]  /*15490*/  LDGSTS.E.BYPASS.LTC128B.128 [R17+0xf400], desc[UR36][R2.64+0x380], P1 ;  /* 0x0f40038002117fae */ /* 0x0001e20008901d64 */
[----:B------:R-:W-:-:S07]  /*154a0*/  IMAD.MOV.U32 R19, RZ, RZ, R14 ;  /* 0x000000ffff137224 */ /* 0x000fce00078e000e */
[----:B0-----:R-:W-:Y:S05]  /*154b0*/  WARPSYNC.COLLECTIVE R15, `(.L_x_1884) ;  /* 0x000000000f087348 */ /* 0x001fea0003c00000 */
[----:B------:R1:W2:Y:S02]  /*154c0*/  SHFL.IDX P6, R14, R13, R12, R11 ;  /* 0x0000000c0d0e7389 */ /* 0x0002a400000c000b */
[----:B012---:R-:W-:Y:S01]  /*154d0*/  ENDCOLLECTIVE ;  /* 0x000000000000791b */ /* 0x007fe20003800000 */
.L_x_1884:
[----:B------:R-:W-:Y:S05]  /*154e0*/  BRA `(.L_x_1885) ;  /* 0xffffffd400cc7947 */ /* 0x000fea000383ffff */
.L_x_1818:
[----:B0-----:R0:W1:Y:S02]  /*154f0*/  SYNCS.PHASECHK.TRANS64.TRYWAIT P0, [R5+URZ+0x28c20], R4 ;  /* 0x028c2004050075a7 */ /* 0x001064000800017f */
[----:B-1----:R-:W-:Y:S05]  /*15500*/  @!P0 NANOSLEEP.SYNCS 0x989680 ;  /* 0x009896800000895d */ /* 0x002fea0003900000 */
[----:B------:R-:W1:Y:S02]  /*15510*/  @!P0 SYNCS.PHASECHK.TRANS64 P0, [R5+URZ+0x28c20], R4 ;  /* 0x028c2004050085a7 */ /* 0x000e64000800007f */
[----:B-1----:R-:W-:Y:S05]  /*15520*/  @!P0 BRA `(.L_x_1818) ;  /* 0xfffffffc00f08947 */ /* 0x002fea000383ffff */
[----:B------:R-:W-:Y:S05]  /*15530*/  BRA `(.L_x_1886) ;  /* 0xffffffd800787947 */ /* 0x000fea000383ffff */
.L_x_1819:
[----:B------:R-:W1:Y:S01]  /*15540*/  S2R R2, SR_TID.X ;  /* 0x0000000000027919 */ /* 0x000e620000002100 */
[----:B------:R-:W-:Y:S01]  /*15550*/  BSSY B0, `(.L_x_1887) ;  /* 0x000000a000007945 */ /* 0x000fe20003800000 */
[----:B------:R-:W-:Y:S01]  /*15560*/  IMAD.MOV.U32 R12, RZ, RZ, RZ ;  /* 0x000000ffff0c7224 */ /* 0x000fe200078e00ff */
[----:B------:R-:W-:Y:S01]  /*15570*/  MOV R11, 0x1f ;  /* 0x0000001f000b7802 */ /* 0x000fe20000000f00 */
[----:B------:R-:W-:Y:S01]  /*15580*/  IMAD.MOV.U32 R15, RZ, RZ, -0x1 ;  /* 0xffffffffff0f7424 */ /* 0x000fe200078e00ff */
[----:B-1----:R-:W-:-:S04]  /*15590*/  SHF.R.U32.HI R2, RZ, 0x5, R2 ;  /* 0x00000005ff027819 */ /* 0x002fc80000011602 */
[----:B------:R-:W-:-:S05]  /*155a0*/  LOP3.LUT R2, R2, 0x3, RZ, 0xc0, !PT ;  /* 0x0000000302027812 */ /* 0x000fca00078ec0ff */
[----:B------:R-:W-:-:S07]  /*155b0*/  IMAD.MOV.U32 R13, RZ, RZ, R2 ;  /* 0x000000ffff0d7224 */ /* 0x000fce00078e0002 */
[----:B0-2--5:R-:W-:Y:S05]  /*155c0*/  WARPSYNC.COLLECTIVE R15, `(.L_x_1888) ;  /* 0x000000000f087348 */ /* 0x025fea0003c00000 */
[----:B------:R1:W3:Y:S02]  /*155d0*/  SHFL.IDX P6, R14, R13, R12, R11 ;  /* 0x0000000c0d0e7389 */ /* 0x0002e400000c000b */
[----:B0123-5:R-:W-:Y:S01]  /*155e0*/  ENDCOLLECTIVE ;  /* 0x000000000000791b */ /* 0x02ffe20003800000 */
.L_x_1888:
[----:B------:R-:W-:Y:S05]  /*155f0*/  BSYNC B0 ;  /* 0x0000000000007941 */ /* 0x000fea0003800000 */
.L_x_1887:
[----:B------:R-:W-:Y:S05]  /*15600*/  BRA `(.L_x_1889) ;  /* 0xffffffd800607947 */ /* 0x000fea000383ffff */
.L_x_1820:
[----:B------:R-:W-:Y:S01]  /*15610*/  BSSY B0, `(.L_x_1890) ;  /* 0x0000006000007945 */ /* 0x000fe20003800000 */
[----:B------:R-:W-:-:S07]  /*15620*/  IMAD.MOV.U32 R15, RZ, RZ, -0x1 ;  /* 0xffffffffff0f7424 */ /* 0x000fce00078e00ff */
[----:B012--5:R-:W-:Y:S05]  /*15630*/  WARPSYNC.COLLECTIVE R15, `(.L_x_1891) ;  /* 0x000000000f0c7348 */ /* 0x027fea0003c00000 */
[----:B------:R-:W-:Y:S02]  /*15640*/  ELECT P6, UR62, PT ;  /* 0x00000000003e782f */ /* 0x000fe400038c0000 */
[----:B------:R-:W-:Y:S01]  /*15650*/  MOV R14, UR62 ;  /* 0x0000003e000e7c02 */ /* 0x000fe20008000f00 */
[----:B012--5:R-:W-:Y:S10]  /*15660*/  ENDCOLLECTIVE ;  /* 0x000000000000791b */ /* 0x027ff40003800000 */
.L_x_1891:
[----:B------:R-:W-:Y:S05]  /*15670*/  BSYNC B0 ;  /* 0x0000000000007941 */ /* 0x000fea0003800000 */
.L_x_1890:
[----:B------:R-:W-:Y:S05]  /*15680*/  BRA `(.L_x_1892) ;  /* 0xffffffd800547947 */ /* 0x000fea000383ffff */
.L_x_1822:
[----:B0-----:R0:W1:Y:S02]  /*15690*/  SYNCS.PHASECHK.TRANS64.TRYWAIT P1, [R4+URZ+0x28c40], R3 ;  /* 0x028c4003040075a7 */ /* 0x001064000802017f */
[----:B-1----:R-:W-:Y:S05]  /*156a0*/  @!P1 NANOSLEEP.SYNCS 0x989680 ;  /* 0x009896800000995d */ /* 0x002fea0003900000 */
[----:B------:R-:W1:Y:S02]  /*156b0*/  @!P1 SYNCS.PHASECHK.TRANS64 P1, [R4+URZ+0x28c40], R3 ;  /* 0x028c4003040095a7 */ /* 0x000e64000802007f */
[----:B-1----:R-:W-:Y:S05]  /*156c0*/  @!P1 BRA `(.L_x_1822) ;  /* 0xfffffffc00f09947 */ /* 0x002fea000383ffff */
[----:B------:R-:W-:Y:S05]  /*156d0*/  BRA `(.L_x_1893) ;  /* 0xffffffd800747947 */ /* 0x000fea000383ffff */
.L_x_1824:
[----:B-1----:R1:W3:Y:S02]  /*156e0*/  SYNCS.PHASECHK.TRANS64.TRYWAIT P1, [R5+URZ+0x28c40], R0 ;  /* 0x028c4000050075a7 */ /* 0x0022e4000802017f */
[----:B---3--:R-:W-:Y:S05]  /*156f0*/  @!P1 NANOSLEEP.SYNCS 0x989680 ;  /* 0x009896800000995d */ /* 0x008fea0003900000 */
[----:B------:R-:W3:Y:S02]  /*15700*/  @!P1 SYNCS.PHASECHK.TRANS64 P1, [R5+URZ+0x28c40], R0 ;  /* 0x028c4000050095a7 */ /* 0x000ee4000802007f */
[----:B---3--:R-:W-:Y:S05]  /*15710*/  @!P1 BRA `(.L_x_1824) ;  /* 0xfffffffc00f09947 */ /* 0x008fea000383ffff */
[----:B------:R-:W-:Y:S05]  /*15720*/  BRA `(.L_x_1894) ;  /* 0xffffffd800807947 */ /* 0x000fea000383ffff */
.L_x_1826:
[----:B---3--:R3:W4:Y:S02]  /*15730*/  SYNCS.PHASECHK.TRANS64.TRYWAIT P1, [R4+URZ+0x28c60], R3 ;  /* 0x028c6003040075a7 */ /* 0x008724000802017f */
[----:B----4-:R-:W-:Y:S05]  /*15740*/  @!P1 NANOSLEEP.SYNCS 0x989680 ;  /* 0x009896800000995d */ /* 0x010fea0003900000 */
[----:B------:R-:W4:Y:S02]  /*15750*/  @!P1 SYNCS.PHASECHK.TRANS64 P1, [R4+URZ+0x28c60], R3 ;  /* 0x028c6003040095a7 */ /* 0x000f24000802007f */
[----:B----4-:R-:W-:Y:S05]  /*15760*/  @!P1 BRA `(.L_x_1826) ;  /* 0xfffffffc00f09947 */ /* 0x010fea000383ffff */
[----:B------:R-:W-:Y:S05]  /*15770*/  BRA `(.L_x_1895) ;  /* 0xffffffd8007c7947 */ /* 0x000fea000383ffff */
.L_x_1896:
        /* <DEDUP_REMOVED lines=16> */
.L_x_5652:


//--------------------- .text._ZN7cutlass13device_kernelIN5flash11enable_sm90INS1_16FlashAttnFwdSm90INS1_25CollectiveMainloopFwdSm90ILi2EN4cute5tupleIJNS5_1CILi1EEES8_S8_EEENS6_IJNS7_ILi64EEESA_SA_EEELi512ENS_6half_tEfNS_4arch4Sm90ELb0ELb1ELb0ELb0ELb1ELb0ELb1ELb0ELb0ELb1ELb1ELb0EEENS1_21CollectiveEpilogueFwdINS6_IJSA_NS7_ILi512EEESA_EEES9_SC_SE_Li256ELb0ELb1ELb1ELb0EEENS1_19SingleTileSchedulerILb0ELb1ELb1ELi64EEEEEEEEEvNT_6ParamsE --------------------------
	.section	.text._ZN7cutlass13device_kernelIN5flash11enable_sm90INS1_16FlashAttnFwdSm90INS1_25CollectiveMainloopFwdSm90ILi2EN4cute5tupleIJNS5_1CILi1EEES8_S8_EEENS6_IJNS7_ILi64EEESA_SA_EEELi512ENS_6half_tEfNS_4arch4Sm90ELb0ELb1ELb0ELb0ELb1ELb0ELb1ELb0ELb0ELb1ELb1ELb0EEENS1_21CollectiveEpilogueFwdINS6_IJSA_NS7_ILi512EEESA_EEES9_SC_SE_Li256ELb0ELb1ELb1ELb0EEENS1_19SingleTileSchedulerILb0ELb1ELb1ELi64EEEEEEEEEvNT_6ParamsE,"ax",@progbits
	.align	128
.text._ZN7cutlass13device_kernelIN5flash11enable_sm90INS1_16FlashAttnFwdSm90INS1_25CollectiveMainloopFwdSm90ILi2EN4cute5tupleIJNS5_1CILi1EEES8_S8_EEENS6_IJNS7_ILi64EEESA_SA_EEELi512ENS_6half_tEfNS_4arch4Sm90ELb0ELb1ELb0ELb0ELb1ELb0ELb1ELb0ELb0ELb1ELb1ELb0EEENS1_21CollectiveEpilogueFwdINS6_IJSA_NS7_ILi512EEESA_EEES9_SC_SE_Li256ELb0ELb1ELb1ELb0EEENS1_19SingleTileSchedulerILb0ELb1ELb1ELi64EEEEEEEEEvNT_6ParamsE:
        .type           _ZN7cutlass13device_kernelIN5flash11enable_sm90INS1_16FlashAttnFwdSm90INS1_25CollectiveMainloopFwdSm90ILi2EN4cute5tupleIJNS5_1CILi1EEES8_S8_EEENS6_IJNS7_ILi64EEESA_SA_EEELi512ENS_6half_tEfNS_4arch4Sm90ELb0ELb1ELb0ELb0ELb1ELb0ELb1ELb0ELb0ELb1ELb1ELb0EEENS1_21CollectiveEpilogueFwdINS6_IJSA_NS7_ILi512EEESA_EEES9_SC_SE_Li256ELb0ELb1ELb1ELb0EEENS1_19SingleTileSchedulerILb0ELb1ELb1ELi64EEEEEEEEEvNT_6ParamsE,@function
        .size           _ZN7cutlass13device_kernelIN5flash11enable_sm90INS1_16FlashAttnFwdSm90INS1_25CollectiveMainloopFwdSm90ILi2EN4cute5tupleIJNS5_1CILi1EEES8_S8_EEENS6_IJNS7_ILi64EEESA_SA_EEELi512ENS_6half_tEfNS_4arch4Sm90ELb0ELb1ELb0ELb0ELb1ELb0ELb1ELb0ELb0ELb1ELb1ELb0EEENS1_21CollectiveEpilogueFwdINS6_IJSA_NS7_ILi512EEESA_EEES9_SC_SE_Li256ELb0ELb1ELb1ELb0EEENS1_19SingleTileSchedulerILb0ELb1ELb1ELi64EEEEEEEEEvNT_6ParamsE,(.L_x_5653 - _ZN7cutlass13device_kernelIN5flash11enable_sm90INS1_16FlashAttnFwdSm90INS1_25CollectiveMainloopFwdSm90ILi2EN4cute5tupleIJNS5_1CILi1EEES8_S8_EEENS6_IJNS7_ILi64EEESA_SA_EEELi512ENS_6half_tEfNS_4arch4Sm90ELb0ELb1ELb0ELb0ELb1ELb0ELb1ELb0ELb0ELb1ELb1ELb0EEENS1_21CollectiveEpilogueFwdINS6_IJSA_NS7_ILi512EEESA_EEES9_SC_SE_Li256ELb0ELb1ELb1ELb0EEENS1_19SingleTileSchedulerILb0ELb1ELb1ELi64EEEEEEEEEvNT_6ParamsE)
        .other          _ZN7cutlass13device_kernelIN5flash11enable_sm90INS1_16FlashAttnFwdSm90INS1_25CollectiveMainloopFwdSm90ILi2EN4cute5tupleIJNS5_1CILi1EEES8_S8_EEENS6_IJNS7_ILi64EEESA_SA_EEELi512ENS_6half_tEfNS_4arch4Sm90ELb0ELb1ELb0ELb0ELb1ELb0ELb1ELb0ELb0ELb1ELb1ELb0EEENS1_21CollectiveEpilogueFwdINS6_IJSA_NS7_ILi512EEESA_EEES9_SC_SE_Li256ELb0ELb1ELb1ELb0EEENS1_19SingleTileSchedulerILb0ELb1ELb1ELi64EEEEEEEEEvNT_6ParamsE,@"STO_CUDA_ENTRY STV_DEFAULT"
_ZN7cutlass13device_kernelIN5flash11enable_sm90INS1_16FlashAttnFwdSm90INS1_25CollectiveMainloopFwdSm90ILi2EN4cute5tupleIJNS5_1CILi1EEES8_S8_EEENS6_IJNS7_ILi64EEESA_SA_EEELi512ENS_6half_tEfNS_4arch4Sm90ELb0ELb1ELb0ELb0ELb1ELb0ELb1ELb0ELb0ELb1ELb1ELb0EEENS1_21CollectiveEpilogueFwdINS6_IJSA_NS7_ILi512EEESA_EEES9_SC_SE_Li256ELb0ELb1ELb1ELb0EEENS1_19SingleTileSchedulerILb0ELb1ELb1ELi64EEEEEEEEEvNT_6ParamsE:
        /* <DEDUP_REMOVED lines=43> */
.L_x_1897:
        /* <DEDUP_REMOVED lines=22> */
.L_x_1898:
        /* <DEDUP_REMOVED lines=18> */
.L_x_1899:
        /* <DEDUP_REMOVED lines=22> */
.L_x_1900:
        /* <DEDUP_REMOVED lines=23> */
.L_x_1901:
        /* <DEDUP_REMOVED lines=11> */
.L_x_1904:
[----:B------:R-:W-:-:S08]  /*08b0*/  NOP ;  /* 0x0000000000007918 */ /* 0x000fd00000000000 */
[----:B------:R-:W1:Y:S02]  /*08c0*/  USETMAXREG.TRY_ALLOC.CTAPOOL UP0, 0xe8 ;  /* 0x000000e8000079c8 */ /* 0x000e640008000600 */
[----:B-1----:R-:W-:-:S13]  /*08d0*/  PLOP3.LUT P0, PT, PT, PT, UP0, 0x80, 0x0 ;  /* 0x000000000000781c */ /* 0x002fda0003f0f008 */
[----:B------:R-:W-:Y:S05]  /*08e0*/  @!P0 BRA `(.L_x_1904) ;  /* 0xfffffffc00f08947 */ /* 0x000fea000383ffff */
[----:B0-----:R-:W0:Y:S01]  /*08f0*/  LDC R2, c[0x0][0xd50] ;  /* 0x00035400ff027b82 */ /* 0x001e220000000800 */
        /* <DEDUP_REMOVED lines=17> */
[----:B------:R-:W0:Y:S01]  /*0a10*/  LDC.64 R2, c[0x0][0x418] ;  /* 0x00010600ff027b82 */ /* 0x000e220000000a00 */
[----:B------:R-:W1:Y:S01]  /*0a20*/  S2R R169, SR_CTAID.X ;  /* 0x0000000000a97919 */ /* 0x000e620000002500 */
[----:B------:R-:W-:Y:S01]  /*0a30*/  UISETP.NE.AND UP0, UPT, UR9, 0x1, UPT ;  /* 0x000000010900788c */ /* 0x000fe2000bf05270 */
[----:B------:R-:W2:Y:S05]  /*0a40*/  S2R R201, SR_CgaCtaId ;  /* 0x0000000000c97919 */ /* 0x000eaa0000008800 */
[----:B------:R-:W3:Y:S08]  /*0a50*/  LDC R17, c[0x0][0x424] ;  /* 0x00010900ff117b82 */ /* 0x000ef00000000800 */
[----:B------:R-:W4:Y:S01]  /*0a60*/  LDC R8, c[0x0][0x2f0] ;  /* 0x0000bc00ff087b82 */ /* 0x000f220000000800 */
[----:B0-----:R-:W-:Y:S01]  /*0a70*/  ISETP.NE.U32.AND P0, PT, R2, RZ, PT ;  /* 0x000000ff0200720c */ /* 0x001fe20003f05070 */
[----:B------:R-:W-:-:S03]  /*0a80*/  VIADD R2, R24, 0xffffff80 ;  /* 0xffffff8018027836 */ /* 0x000fc60000000000 */
[----:B------:R-:W-:-:S04]  /*0a90*/  ISETP.NE.AND.EX P0, PT, R3, RZ, PT, P0 ;  /* 0x000000ff0300720c */ /* 0x000fc80003f05300 */
[----:B---3--:R-:W-:Y:S01]  /*0aa0*/  SEL R17, R17, 0x1, P0 ;  /* 0x0000000111117807 */ /* 0x008fe20000000000 */
[----:B-1----:R-:W-:Y:S01]  /*0ab0*/  IMAD.SHL.U32 R169, R169, 0x40, RZ ;  /* 0x00000040a9a97824 */ /* 0x002fe200078e00ff */
[----:B------:R-:W-:-:S03]  /*0ac0*/  PLOP3.LUT P0, PT, PT, PT, UP0, 0x80, 0x0 ;  /* 0x000000000000781c */ /* 0x000fc60003f0f008 */
[----:B----4-:R-:W-:-:S05]  /*0ad0*/  IMAD R0, R17, R8, 0x3f ;  /* 0x0000003f11007424 */ /* 0x010fca00078e0208 */
[----:B------:R-:W-:-:S04]  /*0ae0*/  SHF.R.S32.HI R3, RZ, 0x1f, R0 ;  /* 0x0000001fff037819 */ /* 0x000fc80000011400 */
[----:B------:R-:W-:-:S04]  /*0af0*/  LEA.HI R3, R3, R0, RZ, 0x6 ;  /* 0x0000000003037211 */ /* 0x000fc800078f30ff */
[----:B------:R-:W-:Y:S01]  /*0b00*/  SHF.R.S32.HI R3, RZ, 0x6, R3 ;  /* 0x00000006ff037819 */ /* 0x000fe20000011403 */
[----:B--2---:R-:W-:Y:S06]  /*0b10*/  @!P0 BRA `(.L_x_1906) ;  /* 0x0000002000cc8947 */ /* 0x004fec0003800000 */
[----:B------:R-:W0:Y:S08]  /*0b20*/  LDC R0, c[0x0][0x448] ;  /* 0x00011200ff007b82 */ /* 0x000e300000000800 */
[----:B------:R-:W1:Y:S08]  /*0b30*/  LDC.64 R10, c[0x0][0xad8] ;  /* 0x0002b600ff0a7b82 */ /* 0x000e700000000a00 */
[----:B------:R-:W2:Y:S01]  /*0b40*/  LDC R9, c[0x0][0x288] ;  /* 0x0000a200ff097b82 */ /* 0x000ea20000000800 */
[----:B0-----:R-:W-:Y:S01]  /*0b50*/  ISETP.NE.AND P1, PT, R0, 0x1, PT ;  /* 0x000000010000780c */ /* 0x001fe20003f25270 */
[----:B------:R-:W-:Y:S01]  /*0b60*/  VIADD R0, R169, 0x3f ;  /* 0x0000003fa9007836 */ /* 0x000fe20000000000 */
[----:B-1----:R-:W-:-:S11]  /*0b70*/  ISETP.GE.AND P2, PT, R11, 0x1, PT ;  /* 0x000000010b00780c */ /* 0x002fd60003f46270 */
[----:B------:R-:W0:Y:S01]  /*0b80*/  @P1 LDC R5, c[0x0][0x44c] ;  /* 0x00011300ff051b82 */ /* 0x000e220000000800 */
[----:B--2---:R-:W-:-:S07]  /*0b90*/  IADD3 R6, -R9, 0x1, RZ ;  /* 0x0000000109067810 */ /* 0x004fce0007ffe1ff */
[----:B------:R-:W1:Y:S01]  /*0ba0*/  @P1 LDC R7, c[0x0][0x450] ;  /* 0x00011400ff071b82 */ /* 0x000e620000000800 */
[----:B0-----:R-:W-:-:S04]  /*0bb0*/  @P1 IMAD.HI.U32 R4, R0, R5, RZ ;  /* 0x0000000500041227 */ /* 0x001fc800078e00ff */
[----:B------:R-:W-:Y:S01]  /*0bc0*/  IMAD R5, R17, R8, R6 ;  /* 0x0000000811057224 */ /* 0x000fe200078e0206 */
[----:B-1----:R-:W-:-:S05]  /*0bd0*/  @P1 SHF.R.U32.HI R0, RZ, R7, R4 ;  /* 0x00000007ff001219 */ /* 0x002fca0000011604 */
[----:B------:R-:W-:-:S04]  /*0be0*/  IMAD.IADD R5, R5, 0x1, R0 ;  /* 0x0000000105057824 */ /* 0x000fc800078e0200 */
        /* <DEDUP_REMOVED lines=12> */
.L_x_1908:
[----:B------:R-:W-:-:S13]  /*0cb0*/  ISETP.NE.AND P0, PT, R11, 0x1, PT ;  /* 0x000000010b00780c */ /* 0x000fda0003f05270 */
[----:B------:R-:W0:Y:S02]  /*0cc0*/  @P0 LDC.64 R6, c[0x0][0xae0] ;  /* 0x0002b800ff060b82 */ /* 0x000e240000000a00 */
[----:B0-----:R-:W-:-:S05]  /*0cd0*/  @P0 IMAD.HI.U32 R6, R4, R6, RZ ;  /* 0x0000000604060227 */ /* 0x001fca00078e00ff */
[----:B------:R-:W-:-:S07]  /*0ce0*/  @P0 SHF.R.U32.HI R4, RZ, R7, R6 ;  /* 0x00000007ff040219 */ /* 0x000fce0000011606 */
.L_x_1909:
[----:B------:R-:W-:-:S05]  /*0cf0*/  IMAD R5, R4, R11, R11 ;  /* 0x0000000b04057224 */ /* 0x000fca00078e020b */
[----:B------:R-:W-:-:S07]  /*0d00*/  VIMNMX R0, R0, R5, PT ;  /* 0x0000000500007248 */ /* 0x000fce0003fe0100 */
.L_x_1907:
[----:B------:R-:W0:Y:S01]  /*0d10*/  @P1 LDC R4, c[0x0][0x44c] ;  /* 0x00011300ff041b82 */ /* 0x000e220000000800 */
[----:B------:R-:W-:Y:S01]  /*0d20*/  VIADD R0, R0, 0x3f ;  /* 0x0000003f00007836 */ /* 0x000fe20000000000 */
[----:B------:R-:W-:Y:S01]  /*0d30*/  ULDC UR4, c[0x0][0xad4] ;  /* 0x0002b50000047ab9 */ /* 0x000fe20000000800 */
[----:B------:R-:W-:-:S03]  /*0d40*/  IMAD R6, R17, R8, -R9 ;  /* 0x0000000811067224 */ /* 0x000fc600078e0a09 */
[----:B------:R-:W-:Y:S02]  /*0d50*/  SHF.R.S32.HI R5, RZ, 0x1f, R0 ;  /* 0x0000001fff057819 */ /* 0x000fe40000011400 */
[----:B------:R-:W1:Y:S02]  /*0d60*/  @P1 LDC R7, c[0x0][0x450] ;  /* 0x00011400ff071b82 */ /* 0x000e640000000800 */
[----:B------:R-:W-:-:S04]  /*0d70*/  LEA.HI R5, R5, R0, RZ, 0x6 ;  /* 0x0000000005057211 */ /* 0x000fc800078f30ff */
[----:B------:R-:W-:-:S04]  /*0d80*/  SHF.R.S32.HI R0, RZ, 0x6, R5 ;  /* 0x00000006ff007819 */ /* 0x000fc80000011405 */
[----:B------:R-:W-:Y:S01]  /*0d90*/  VIMNMX R13, R3, R0, PT ;  /* 0x00000000030d7248 */ /* 0x000fe20003fe0100 */
[----:B0-----:R-:W-:-:S05]  /*0da0*/  @P1 IMAD.HI.U32 R4, R169, R4, RZ ;  /* 0x00000004a9041227 */ /* 0x001fca00078e00ff */
[----:B-1----:R-:W-:-:S05]  /*0db0*/  @P1 SHF.R.U32.HI R169, RZ, R7, R4 ;  /* 0x00000007ffa91219 */ /* 0x002fca0000011604 */
[----:B------:R-:W-:-:S04]  /*0dc0*/  IMAD.IADD R6, R6, 0x1, R169 ;  /* 0x0000000106067824 */ /* 0x000fc800078e02a9 */
        /* <DEDUP_REMOVED lines=11> */
.L_x_1911:
[----:B------:R-:W-:-:S13]  /*0e80*/  ISETP.NE.AND P0, PT, R11, 0x1, PT ;  /* 0x000000010b00780c */ /* 0x000fda0003f05270 */
[----:B------:R-:W0:Y:S02]  /*0e90*/  @P0 LDC.64 R4, c[0x0][0xae0] ;  /* 0x0002b800ff040b82 */ /* 0x000e240000000a00 */
[----:B0-----:R-:W-:-:S05]  /*0ea0*/  @P0 IMAD.HI.U32 R4, R6, R4, RZ ;  /* 0x0000000406040227 */ /* 0x001fca00078e00ff */
[----:B------:R-:W-:-:S07]  /*0eb0*/  @P0 SHF.R.U32.HI R6, RZ, R5, R4 ;  /* 0x00000005ff060219 */ /* 0x000fce0000011604 */
.L_x_1912:
[----:B------:R-:W-:-:S05]  /*0ec0*/  IMAD R3, R6, R11, RZ ;  /* 0x0000000b06037224 */ /* 0x000fca00078e02ff */
[----:B------:R-:W-:-:S07]  /*0ed0*/  VIMNMX R0, R0, R3, !PT ;  /* 0x0000000300007248 */ /* 0x000fce0007fe0100 */
.L_x_1910:
        /* <DEDUP_REMOVED lines=13> */
[----:B------:R-:W0:Y:S01]  /*0fb0*/  I2F.RP R6, R9 ;  /* 0x0000000900067306 */ /* 0x000e220000209400 */
[----:B------:R-:W-:Y:S02]  /*0fc0*/  IABS R12, R0 ;  /* 0x00000000000c7213 */ /* 0x000fe40000000000 */
[----:B------:R-:W-:-:S05]  /*0fd0*/  IMAD.IADD R3, R3, 0x1, -R8 ;  /* 0x0000000103037824 */ /* 0x000fca00078e0a08 */
        /* <DEDUP_REMOVED lines=23> */
.L_x_1913:
[-C--:B------:R-:W-:Y:S01]  /*1150*/  IMAD R3, R7, R6.reuse, R8 ;  /* 0x0000000607037224 */ /* 0x080fe200078e0208 */
[----:B------:R-:W-:Y:S02]  /*1160*/  PLOP3.LUT P0, PT, PT, PT, PT, 0x80, 0x0 ;  /* 0x000000000000781c */ /* 0x000fe40003f0f070 */
[----:B------:R-:W-:Y:S02]  /*1170*/  CS2R R4, SRZ ;  /* 0x0000000000047805 */ /* 0x000fe4000001ff00 */
[----:B------:R-:W-:Y:S02]  /*1180*/  CS2R R150, SRZ ;  /* 0x0000000000967805 */ /* 0x000fe4000001ff00 */
[----:B------:R-:W-:Y:S02]  /*1190*/  CS2R R148, SRZ ;  /* 0x0000000000947805 */ /* 0x000fe4000001ff00 */
[----:B0-----:R-:W-:Y:S02]  /*11a0*/  VIADDMNMX R0, R3, R6, R13, PT ;  /* 0x0000000603007246 */ /* 0x001fe4000380010d */
[----:B------:R-:W-:-:S02]  /*11b0*/  CS2R R146, SRZ ;  /* 0x0000000000927805 */ /* 0x000fc4000001ff00 */
[----:B------:R-:W-:Y:S02]  /*11c0*/  CS2R R144, SRZ ;  /* 0x0000000000907805 */ /* 0x000fe4000001ff00 */
[----:B------:R-:W-:Y:S02]  /*11d0*/  CS2R R142, SRZ ;  /* 0x00000000008e7805 */ /* 0x000fe4000001ff00 */
[----:B------:R-:W-:Y:S02]  /*11e0*/  ISETP.GT.AND P1, PT, R0, R3, PT ;  /* 0x000000030000720c */ /* 0x000fe40003f24270 */
        /* <DEDUP_REMOVED lines=60> */
[----:B------:R-:W2:Y:S01]  /*15b0*/  LDL R9, [R1] ;  /* 0x0000000001097983 */ /* 0x000ea20000100800 */
[----:B------:R-:W-:Y:S01]  /*15c0*/  SHF.R.S32.HI R5, RZ, 0x1f, R2 ;  /* 0x0000001fff057819 */ /* 0x000fe20000011402 */
[----:B------:R-:W-:Y:S01]  /*15d0*/  UMOV UR5, 0x40000040 ;  /* 0x4000004000057882 */ /* 0x000fe20000000000 */
[----:B------:R-:W-:Y:S01]  /*15e0*/  MOV R8, 0x400 ;  /* 0x0000040000087802 */ /* 0x000fe20000000f00 */
[----:B------:R-:W-:Y:S01]  /*15f0*/  BAR.SYNC.DEFER_BLOCKING 0xe, 0x100 ;  /* 0x0384000000007b1d */ /* 0x000fe20000010000 */
[----:B------:R-:W-:Y:S02]  /*1600*/  LEA.HI R5, R5, R2, RZ, 0x7 ;  /* 0x0000000205057211 */ /* 0x000fe400078f38ff */
[----:B------:R-:W-:Y:S02]  /*1610*/  LEA R11, R201, R8, 0x18 ;  /* 0x00000008c90b7211 */ /* 0x000fe400078ec0ff */
[----:B------:R-:W-:Y:S01]  /*1620*/  SHF.R.S32.HI R4, RZ, 0x7, R5 ;  /* 0x00000007ff047819 */ /* 0x000fe20000011405 */
[----:B------:R-:W-:Y:S01]  /*1630*/  UMOV UR7, 0x40000040 ;  /* 0x4000004000077882 */ /* 0x000fe20000000000 */
[----:B------:R-:W-:Y:S01]  /*1640*/  UMOV UR9, 0x40000040 ;  /* 0x4000004000097882 */ /* 0x000fe20000000000 */
[----:B------:R-:W-:Y:S01]  /*1650*/  UMOV UR11, 0x40000040 ;  /* 0x40000040000b7882 */ /* 0x000fe20000000000 */
[----:B------:R-:W-:Y:S01]  /*1660*/  UMOV UR13, 0x40000040 ;  /* 0x40000040000d7882 */ /* 0x000fe20000000000 */
[----:B------:R-:W-:Y:S01]  /*1670*/  UMOV UR15, 0x40000040 ;  /* 0x40000040000f7882 */ /* 0x000fe20000000000 */
[----:B------:R-:W0:Y:S01]  /*1680*/  SHFL.IDX PT, R4, R4, RZ, 0x1f ;  /* 0x00001fff04047589 */ /* 0x000e2200000e0000 */
[----:B------:R-:W-:Y:S01]  /*1690*/  UMOV UR17, 0x40000040 ;  /* 0x4000004000117882 */ /* 0x000fe20000000000 */
[----:B------:R-:W-:Y:S01]  /*16a0*/  UMOV UR19, 0x40000040 ;  /* 0x4000004000137882 */ /* 0x000fe20000000000 */
[----:B------:R-:W-:-:S05]  /*16b0*/  LOP3.LUT R5, R5, 0xffffff80, RZ, 0xc0, !PT ;  /* 0xffffff8005057812 */ /* 0x000fca00078ec0ff */
[----:B------:R-:W-:Y:S01]  /*16c0*/  IMAD.IADD R5, R2, 0x1, -R5 ;  /* 0x0000000102057824 */ /* 0x000fe200078e0a05 */
[----:B------:R-:W-:-:S04]  /*16d0*/  WARPGROUP.ARRIVE ;  /* 0x00000000000079c5 */ /* 0x000fc80000000000 */
[----:B------:R-:W-:Y:S02]  /*16e0*/  SHF.R.S32.HI R2, RZ, 0x1f, R5 ;  /* 0x0000001fff027819 */ /* 0x000fe40000011405 */
[----:B0-----:R-:W-:-:S04]  /*16f0*/  LEA.HI R6, R4, R4, RZ, 0x1 ;  /* 0x0000000404067211 */ /* 0x001fc800078f08ff */
[----:B------:R-:W-:Y:S01]  /*1700*/  LOP3.LUT R7, R6, 0x1fffe, RZ, 0xc0, !PT ;  /* 0x0001fffe06077812 */ /* 0x000fe200078ec0ff */
[----:B------:R-:W-:-:S04]  /*1710*/  VIADD R6, R11, 0x36400 ;  /* 0x000364000b067836 */ /* 0x000fc80000000000 */
[----:B------:R-:W-:Y:S01]  /*1720*/  IMAD.IADD R7, R4, 0x1, -R7 ;  /* 0x0000000104077824 */ /* 0x000fe200078e0a07 */
[----:B------:R-:W-:-:S03]  /*1730*/  SHF.R.U32.HI R6, RZ, 0x4, R6 ;  /* 0x00000004ff067819 */ /* 0x000fc60000011606 */
[----:B------:R-:W-:Y:S01]  /*1740*/  IMAD R7, R7, 0x8000, R11 ;  /* 0x0000800007077824 */ /* 0x000fe200078e020b */
[----:B------:R-:W-:-:S03]  /*1750*/  LOP3.LUT R6, R6, 0x3fff, RZ, 0xc0, !PT ;  /* 0x00003fff06067812 */ /* 0x000fc600078ec0ff */
[----:B------:R-:W-:Y:S01]  /*1760*/  VIADD R7, R7, 0x400 ;  /* 0x0000040007077836 */ /* 0x000fe20000000000 */
[----:B------:R-:W-:-:S04]  /*1770*/  LOP3.LUT R6, R6, 0x10000, RZ, 0xfc, !PT ;  /* 0x0001000006067812 */ /* 0x000fc800078efcff */
[----:B------:R-:W-:Y:S02]  /*1780*/  SHF.R.U32.HI R7, RZ, 0x4, R7 ;  /* 0x00000004ff077819 */ /* 0x000fe40000011607 */
[C---:B------:R-:W-:Y:S02]  /*1790*/  R2UR UR4, R6.reuse ;  /* 0x00000000060472ca */ /* 0x040fe400000e0000 */
[----:B------:R-:W-:Y:S02]  /*17a0*/  LOP3.LUT R7, R7, 0x3fff, RZ, 0xc0, !PT ;  /* 0x00003fff07077812 */ /* 0x000fe400078ec0ff */
[----:B--2---:R-:W-:Y:S02]  /*17b0*/  R2UR UR20, R9 ;  /* 0x00000000091472ca */ /* 0x004fe400000e0000 */
[----:B------:R-:W-:Y:S01]  /*17c0*/  LOP3.LUT R9, R7, 0x2000000, RZ, 0xfc, !PT ;  /* 0x0200000007097812 */ /* 0x000fe200078efcff */
[----:B------:R-:W-:-:S03]  /*17d0*/  VIADD R7, R6, 0x2 ;  /* 0x0000000206077836 */ /* 0x000fc60000000000 */
[C---:B------:R-:W-:Y:S01]  /*17e0*/  R2UR UR6, R9.reuse ;  /* 0x00000000090672ca */ /* 0x040fe200000e0000 */
[----:B------:R-:W-:Y:S01]  /*17f0*/  VIADD R4, R9, 0x80 ;  /* 0x0000008009047836 */ /* 0x000fe20000000000 */
[----:B------:R-:W-:Y:S01]  /*1800*/  R2UR UR8, R7 ;  /* 0x00000000070872ca */ /* 0x000fe200000e0000 */
[----:B------:R-:W-:-:S03]  /*1810*/  VIADD R7, R6, 0x4 ;  /* 0x0000000406077836 */ /* 0x000fc60000000000 */
[----:B------:R-:W-:Y:S01]  /*1820*/  R2UR UR10, R4 ;  /* 0x00000000040a72ca */ /* 0x000fe200000e0000 */
[----:B------:R-:W-:Y:S01]  /*1830*/  VIADD R4, R9, 0x100 ;  /* 0x0000010009047836 */ /* 0x000fe20000000000 */
[----:B------:R-:W-:-:S04]  /*1840*/  R2UR UR12, R7 ;  /* 0x00000000070c72ca */ /* 0x000fc800000e0000 */
[----:B------:R-:W-:Y:S01]  /*1850*/  R2UR UR14, R4 ;  /* 0x00000000040e72ca */ /* 0x000fe200000e0000 */
[----:B------:R-:W-:Y:S01]  /*1860*/  HGMMA.64x256x16.F32 R24, gdesc[UR4].tnspB, RZ, !UPT, gsb0 ;  /* 0x43e00000041879f0 */ /* 0x000fe2000c0008ff */
[----:B------:R-:W-:Y:S01]  /*1870*/  VIADD R4, R6, 0x6 ;  /* 0x0000000606047836 */ /* 0x000fe20000000000 */
[----:B------:R-:W-:Y:S01]  /*1880*/  ULOP3.LUT UR6, UR20, 0x1, URZ, 0xfc, !UPT ;  /* 0x0000000114067892 */ /* 0x000fe2000f8efc3f */
[----:B------:R-:W-:-:S03]  /*1890*/  VIADD R6, R9, 0x180 ;  /* 0x0000018009067836 */ /* 0x000fc60000000000 */
[----:B------:R-:W-:Y:S01]  /*18a0*/  R2UR UR16, R4 ;  /* 0x00000000041072ca */ /* 0x000fe200000e0000 */
[----:B------:R-:W-:Y:S01]  /*18b0*/  UISETP.NE.AND UP0, UPT, UR6, 0x3, UPT ;  /* 0x000000030600788c */ /* 0x000fe2000bf05270 */
[----:B------:R-:W-:Y:S02]  /*18c0*/  R2UR UR18, R6 ;  /* 0x00000000061272ca */ /* 0x000fe400000e0000 */
[CC--:B------:R-:W-:Y:S02]  /*18d0*/  LEA.HI R4, R2.reuse, R5.reuse, RZ, 0x2 ;  /* 0x0000000502047211 */ /* 0x0c0fe400078f10ff */
[----:B------:R-:W-:Y:S02]  /*18e0*/  LEA.HI R2, R2, R5, RZ, 0x5 ;  /* 0x0000000502027211 */ /* 0x000fe400078f28ff */
[--C-:B------:R-:W-:Y:S02]  /*18f0*/  SHF.R.S32.HI R6, RZ, 0x2, R4.reuse ;  /* 0x00000002ff067819 */ /* 0x100fe40000011404 */
[----:B------:R-:W-:-:S02]  /*1900*/  SHF.R.S32.HI R7, RZ, 0x1f, R4 ;  /* 0x0000001fff077819 */ /* 0x000fc40000011404 */
[----:B------:R-:W-:Y:S02]  /*1910*/  PLOP3.LUT P1, PT, PT, PT, UP0, 0x80, 0x0 ;  /* 0x000000000000781c */ /* 0x000fe40003f2f008 */
[----:B------:R-:W-:Y:S02]  /*1920*/  LEA.HI R7, R7, R6, RZ, 0x3 ;  /* 0x0000000607077211 */ /* 0x000fe400078f18ff */
[----:B------:R-:W-:Y:S02]  /*1930*/  SHF.R.S32.HI R2, RZ, 0x5, R2 ;  /* 0x00000005ff027819 */ /* 0x000fe40000011402 */
[----:B------:R-:W-:-:S05]  /*1940*/  LOP3.LUT R7, R7, 0xfffffff8, RZ, 0xc0, !PT ;  /* 0xfffffff807077812 */ /* 0x000fca00078ec0ff */
[----:B------:R-:W-:-:S04]  /*1950*/  IMAD.IADD R7, R6, 0x1, -R7 ;  /* 0x0000000106077824 */ /* 0x000fc800078e0a07 */
[----:B------:R-:W-:Y:S02]  /*1960*/  IMAD R7, R2, 0x10, R7 ;  /* 0x0000001002077824 */ /* 0x000fe400078e0207 */
[----:B------:R-:W-:Y:S01]  /*1970*/  IMAD.MOV.U32 R2, RZ, RZ, RZ ;  /* 0x000000ffff027224 */ /* 0x000fe200078e00ff */
[----:B------:R-:W-:Y:S02]  /*1980*/  WARPGROUP.DEPBAR.LE gsb0, 0x0 ;  /* 0x00008000000079c5 */ /* 0x000fe40000010000 */
        /* <DEDUP_REMOVED lines=14> */
.L_x_1915:
[----:B------:R-:W-:Y:S02]  /*1a70*/  VIADD R0, R0, 0xfffffffe ;  /* 0xfffffffe00007836 */ /* 0x000fe40000000000 */
[----:B------:R-:W-:-:S03]  /*1a80*/  VIADD R4, R11, 0x38860 ;  /* 0x000388600b047836 */ /* 0x000fc60000000000 */
[----:B------:R-:W-:Y:S02]  /*1a90*/  ISETP.GE.AND P0, PT, R0, R3, PT ;  /* 0x000000030000720c */ /* 0x000fe40003f06270 */
[----:B------:R-:W-:-:S04]  /*1aa0*/  PRMT R4, R201, 0x654, R4 ;  /* 0x00000654c9047816 */ /* 0x000fc80000000004 */
[----:B------:R0:W-:Y:S07]  /*1ab0*/  SYNCS.ARRIVE.TRANS64.RED.A1T0 RZ, [R4+URZ], RZ ;  /* 0x000000ff04ff79a7 */ /* 0x0001ee000810043f */
[----:B------:R-:W-:Y:S05]  /*1ac0*/  @!P0 BRA `(.L_x_1916) ;  /* 0x0000000800bc8947 */ /* 0x000fea0003800000 */
[----:B------:R-:W-:-:S07]  /*1ad0*/  IMAD.MOV.U32 R2, RZ, RZ, RZ ;  /* 0x000000ffff027224 */ /* 0x000fce00078e00ff */
.L_x_1918:
[----:B------:R-:W-:Y:S01]  /*1ae0*/  BAR.SYNC.DEFER_BLOCKING 0xe, 0x100 ;  /* 0x0384000000007b1d */ /* 0x000fe20000010000 */
[C---:B01----:R-:W-:Y:S02]  /*1af0*/  IMAD R4, R2.reuse, 0x40, R7 ;  /* 0x0000004002047824 */ /* 0x043fe400078e0207 */
[----:B------:R-:W-:Y:S02]  /*1b00*/  VIADD R2, R2, 0x1 ;  /* 0x0000000102027836 */ /* 0x000fe40000000000 */
[----:B------:R-:W-:Y:S01]  /*1b10*/  IMAD R4, R4, 0x4, R11 ;  /* 0x0000000404047824 */ /* 0x000fe200078e020b */
[----:B------:R-:W-:Y:S01]  /*1b20*/  UMOV UR7, 0x40000040 ;  /* 0x4000004000077882 */ /* 0x000fe20000000000 */
[----:B------:R-:W-:Y:S01]  /*1b30*/  UMOV UR11, 0x40000040 ;  /* 0x40000040000b7882 */ /* 0x000fe20000000000 */
[----:B------:R-:W-:Y:S01]  /*1b40*/  ISETP.NE.AND P0, PT, R2, 0x2, PT ;  /* 0x000000020200780c */ /* 0x000fe20003f05270 */
[----:B------:R-:W-:Y:S01]  /*1b50*/  UMOV UR15, 0x40000040 ;  /* 0x40000040000f7882 */ /* 0x000fe20000000000 */
[----:B------:R-:W-:-:S02]  /*1b60*/  UMOV UR19, 0x40000040 ;  /* 0x4000004000137882 */ /* 0x000fc40000000000 */
[----:B------:R-:W-:Y:S02]  /*1b70*/  SEL R2, R2, RZ, P0 ;  /* 0x000000ff02027207 */ /* 0x000fe40000000000 */
[C---:B------:R-:W-:Y:S01]  /*1b80*/  ISETP.GT.AND P0, PT, R0.reuse, R3, PT ;  /* 0x000000030000720c */ /* 0x040fe20003f04270 */
[----:B------:R-:W-:Y:S01]  /*1b90*/  VIADD R0, R0, 0xffffffff ;  /* 0xffffffff00007836 */ /* 0x000fe20000000000 */
[----:B------:R-:W0:Y:S04]  /*1ba0*/  LDS R5, [R4+0x38400] ;  /* 0x0384000004057984 */ /* 0x000e280000000800 */
[----:B------:R1:W2:Y:S02]  /*1bb0*/  LDS R6, [R4+0x38420] ;  /* 0x0384200004067984 */ /* 0x0002a40000000800 */
[----:B-1----:R-:W-:-:S05]  /*1bc0*/  IMAD R4, R2, 0x1000, R9 ;  /* 0x0000100002047824 */ /* 0x002fca00078e0209 */
[----:B------:R-:W-:Y:S01]  /*1bd0*/  R2UR UR6, R4 ;  /* 0x00000000040672ca */ /* 0x000fe200000e0000 */
        /* <DEDUP_REMOVED lines=128> */
[----:B------:R-:W-:-:S05]  /*23e0*/  VIADD R5, R4, 0x80 ;  /* 0x0000008004057836 */ /* 0x000fca0000000000 */
[----:B------:R-:W-:Y:S01]  /*23f0*/  WARPGROUP.ARRIVE ;  /* 0x00000000000079c5 */ /* 0x000fe20000000000 */
[----:B------:R-:W-:Y:S01]  /*2400*/  R2UR UR10, R5 ;  /* 0x00000000050a72ca */ /* 0x000fe200000e0000 */
[C---:B------:R-:W-:Y:S02]  /*2410*/  VIADD R5, R4.reuse, 0x100 ;  /* 0x0000010004057836 */ /* 0x040fe40000000000 */
[----:B------:R-:W-:Y:S02]  /*2420*/  VIADD R4, R4, 0x180 ;  /* 0x0000018004047836 */ /* 0x000fe40000000000 */
[----:B------:R-:W-:Y:S01]  /*2430*/  HGMMA.64x256x16.F32 R24, gdesc[UR4].tnspB, R24, gsb0 ;  /* 0x43e00000041879f0 */ /* 0x000fe20008000818 */
[----:B------:R-:W-:Y:S02]  /*2440*/  R2UR UR14, R5 ;  /* 0x00000000050e72ca */ /* 0x000fe400000e0000 */
[----:B------:R-:W-:Y:S01]  /*2450*/  R2UR UR18, R4 ;  /* 0x00000000041272ca */ /* 0x000fe200000e0000 */
[----:B------:R-:W-:-:S02]  /*2460*/  WARPGROUP.DEPBAR.LE gsb0, 0x0 ;  /* 0x00008000000079c5 */ /* 0x000fc40000010000 */
[----:B------:R-:W-:-:S15]  /*2470*/  WARPGROUP.ARRIVE ;  /* 0x00000000000079c5 */ /* 0x000fde0000000000 */
[----:B------:R-:W-:-:S07]  /*2480*/  NOP ;  /* 0x0000000000007918 */ /* 0x000fce0000000000 */
        /* <DEDUP_REMOVED lines=13> */
.L_x_1917:
[----:B------:R-:W-:-:S04]  /*2560*/  IMAD R4, R2, 0x8, R11 ;  /* 0x0000000802047824 */ /* 0x000fc800078e020b */
[----:B------:R-:W-:-:S05]  /*2570*/  VIADD R4, R4, 0x38860 ;  /* 0x0003886004047836 */ /* 0x000fca0000000000 */
[----:B------:R-:W-:-:S04]  /*2580*/  PRMT R4, R201, 0x654, R4 ;  /* 0x00000654c9047816 */ /* 0x000fc80000000004 */
[----:B------:R1:W-:Y:S01]  /*2590*/  SYNCS.ARRIVE.TRANS64.RED.A1T0 RZ, [R4+URZ], RZ ;  /* 0x000000ff04ff79a7 */ /* 0x0003e2000810043f */
[----:B------:R-:W-:Y:S05]  /*25a0*/  @P0 BRA `(.L_x_1918) ;  /* 0xfffffff4004c0947 */ /* 0x000fea000383ffff */
[----:B------:R-:W-:-:S07]  /*25b0*/  IMAD.SHL.U32 R2, R2, 0x40, RZ ;  /* 0x0000004002027824 */ /* 0x000fce00078e00ff */
.L_x_1916:
[----:B------:R-:W-:Y:S01]  /*25c0*/  BAR.SYNC.DEFER_BLOCKING 0xe, 0x100 ;  /* 0x0384000000007b1d */ /* 0x000fe20000010000 */
[----:B------:R-:W-:Y:S01]  /*25d0*/  IMAD.IADD R2, R7, 0x1, R2 ;  /* 0x0000000107027824 */ /* 0x000fe200078e0202 */
[----:B------:R-:W-:Y:S02]  /*25e0*/  PLOP3.LUT P0, PT, PT, PT, PT, 0x8, 0x0 ;  /* 0x000000000000781c */ /* 0x000fe40003f0e170 */
[----:B01----:R-:W-:Y:S01]  /*25f0*/  CS2R R4, SRZ ;  /* 0x0000000000047805 */ /* 0x003fe2000001ff00 */
[----:B------:R-:W-:-:S05]  /*2600*/  IMAD R2, R2, 0x4, R11 ;  /* 0x0000000402027824 */ /* 0x000fca00078e020b */
        /* <DEDUP_REMOVED lines=132> */
.L_x_1906:
[----:B------:R-:W0:Y:S01]  /*2e50*/  LDC R227, c[0x0][0x448] ;  /* 0x00011200ffe37b82 */ /* 0x000e220000000800 */
[----:B------:R-:W-:Y:S01]  /*2e60*/  VIADD R0, R169, 0x3f ;  /* 0x0000003fa9007836 */ /* 0x000fe20000000000 */
[----:B------:R-:W-:-:S06]  /*2e70*/  LOP3.LUT R16, R16, 0xfffffffd, RZ, 0xc0, !PT ;  /* 0xfffffffd10107812 */ /* 0x000fcc00078ec0ff */
[----:B------:R-:W1:Y:S08]  /*2e80*/  LDC.64 R10, c[0x0][0xad8] ;  /* 0x0002b600ff0a7b82 */ /* 0x000e700000000a00 */
[----:B------:R-:W2:Y:S01]  /*2e90*/  LDC R171, c[0x0][0x288] ;  /* 0x0000a200ffab7b82 */ /* 0x000ea20000000800 */
[----:B0-----:R-:W-:Y:S02]  /*2ea0*/  ISETP.NE.AND P2, PT, R227, 0x1, PT ;  /* 0x00000001e300780c */ /* 0x001fe40003f45270 */
[----:B-1----:R-:W-:-:S11]  /*2eb0*/  ISETP.GE.AND P1, PT, R11, 0x1, PT ;  /* 0x000000010b00780c */ /* 0x002fd60003f26270 */
[----:B------:R-:W0:Y:S01]  /*2ec0*/  @P2 LDC R5, c[0x0][0x44c] ;  /* 0x00011300ff052b82 */ /* 0x000e220000000800 */
[----:B------:R-:W-:Y:S02]  /*2ed0*/  @P2 LOP3.LUT R16, R16, 0x2, RZ, 0xfc, !PT ;  /* 0x0000000210102812 */ /* 0x000fe400078efcff */
[----:B--2---:R-:W-:Y:S02]  /*2ee0*/  IADD3 R6, -R171, 0x1, RZ ;  /* 0x00000001ab067810 */ /* 0x004fe40007ffe1ff */
[----:B------:R-:W-:-:S03]  /*2ef0*/  LOP3.LUT R16, R16, 0xfffffffe, RZ, 0xc0, !PT ;  /* 0xfffffffe10107812 */ /* 0x000fc600078ec0ff */
[----:B------:R-:W1:Y:S01]  /*2f00*/  @P2 LDC R4, c[0x0][0x450] ;  /* 0x00011400ff042b82 */ /* 0x000e620000000800 */
[----:B------:R-:W-:Y:S01]  /*2f10*/  IMAD R7, R17, R8, R6 ;  /* 0x0000000811077224 */ /* 0x000fe200078e0206 */
[----:B------:R-:W-:Y:S01]  /*2f20*/  @P1 LOP3.LUT R16, R16, 0x1, RZ, 0xfc, !PT ;  /* 0x0000000110101812 */ /* 0x000fe200078efcff */
[----:B0-----:R-:W-:-:S05]  /*2f30*/  @P2 IMAD.HI.U32 R5, R0, R5, RZ ;  /* 0x0000000500052227 */ /* 0x001fca00078e00ff */
        /* <DEDUP_REMOVED lines=14> */
.L_x_1920:
[----:B------:R-:W-:-:S13]  /*3020*/  ISETP.NE.AND P0, PT, R11, 0x1, PT ;  /* 0x000000010b00780c */ /* 0x000fda0003f05270 */
[----:B------:R-:W0:Y:S02]  /*3030*/  @P0 LDC.64 R6, c[0x0][0xae0] ;  /* 0x0002b800ff060b82 */ /* 0x000e240000000a00 */
[----:B0-----:R-:W-:-:S05]  /*3040*/  @P0 IMAD.HI.U32 R6, R4, R6, RZ ;  /* 0x0000000604060227 */ /* 0x001fca00078e00ff */
[----:B------:R-:W-:-:S07]  /*3050*/  @P0 SHF.R.U32.HI R4, RZ, R7, R6 ;  /* 0x00000007ff040219 */ /* 0x000fce0000011606 */
.L_x_1921:
[----:B------:R-:W-:-:S05]  /*3060*/  IMAD R5, R4, R11, R11 ;  /* 0x0000000b04057224 */ /* 0x000fca00078e020b */
[----:B------:R-:W-:-:S07]  /*3070*/  VIMNMX R0, R0, R5, PT ;  /* 0x0000000500007248 */ /* 0x000fce0003fe0100 */
.L_x_1919:
[----:B------:R-:W0:Y:S01]  /*3080*/  @P2 LDC R4, c[0x0][0x44c] ;  /* 0x00011300ff042b82 */ /* 0x000e220000000800 */
[----:B------:R-:W-:Y:S01]  /*3090*/  VIADD R0, R0, 0x3f ;  /* 0x0000003f00007836 */ /* 0x000fe20000000000 */
[----:B------:R-:W-:Y:S01]  /*30a0*/  ULDC UR4, c[0x0][0xad4] ;  /* 0x0002b50000047ab9 */ /* 0x000fe20000000800 */
[----:B------:R-:W-:-:S05]  /*30b0*/  IMAD R171, R17, R8, -R171 ;  /* 0x0000000811ab7224 */ /* 0x000fca00078e0aab */
[----:B------:R-:W1:Y:S01]  /*30c0*/  @P2 LDC R6, c[0x0][0x450] ;  /* 0x00011400ff062b82 */ /* 0x000e620000000800 */
[----:B0-----:R-:W-:-:S04]  /*30d0*/  @P2 IMAD.HI.U32 R5, R169, R4, RZ ;  /* 0x00000004a9052227 */ /* 0x001fc800078e00ff */
[----:B------:R-:W-:Y:S01]  /*30e0*/  IMAD.MOV.U32 R4, RZ, RZ, R169 ;  /* 0x000000ffff047224 */ /* 0x000fe200078e00a9 */
[----:B-1----:R-:W-:Y:S02]  /*30f0*/  @P2 SHF.R.U32.HI R4, RZ, R6, R5 ;  /* 0x00000006ff042219 */ /* 0x002fe40000011605 */
[----:B------:R-:W-:-:S03]  /*3100*/  SHF.R.S32.HI R5, RZ, 0x1f, R0 ;  /* 0x0000001fff057819 */ /* 0x000fc60000011400 */
[----:B------:R-:W-:Y:S01]  /*3110*/  IMAD.IADD R4, R171, 0x1, R4 ;  /* 0x00000001ab047824 */ /* 0x000fe200078e0204 */
[----:B------:R-:W-:-:S03]  /*3120*/  LEA.HI R5, R5, R0, RZ, 0x6 ;  /* 0x0000000005057211 */ /* 0x000fc600078f30ff */
[----:B------:R-:W-:Y:S01]  /*3130*/  VIADD R6, R4, -UR4 ;  /* 0x8000000404067c36 */ /* 0x000fe20008000000 */
[----:B------:R-:W-:-:S04]  /*3140*/  SHF.R.S32.HI R0, RZ, 0x6, R5 ;  /* 0x00000006ff007819 */ /* 0x000fc80000011405 */
[----:B------:R-:W-:Y:S02]  /*3150*/  R2UR UR4, R6 ;  /* 0x00000000060472ca */ /* 0x000fe400000e0000 */
[----:B------:R-:W-:Y:S01]  /*3160*/  VIMNMX R170, R3, R0, PT ;  /* 0x0000000003aa7248 */ /* 0x000fe20003fe0100 */
[----:B------:R-:W-:-:S12]  /*3170*/  @!P1 BRA `(.L_x_1922) ;  /* 0x0000000000449947 */ /* 0x000fd80003800000 */
        /* <DEDUP_REMOVED lines=9> */
.L_x_1923:
[----:B------:R-:W-:-:S13]  /*3210*/  ISETP.NE.AND P0, PT, R11, 0x1, PT ;  /* 0x000000010b00780c */ /* 0x000fda0003f05270 */
[----:B------:R-:W0:Y:S02]  /*3220*/  @P0 LDC.64 R6, c[0x0][0xae0] ;  /* 0x0002b800ff060b82 */ /* 0x000e240000000a00 */
[----:B0-----:R-:W-:-:S05]  /*3230*/  @P0 IMAD.HI.U32 R0, R4, R6, RZ ;  /* 0x0000000604000227 */ /* 0x001fca00078e00ff */
[----:B------:R-:W-:-:S07]  /*3240*/  @P0 SHF.R.U32.HI R4, RZ, R7, R0 ;  /* 0x00000007ff040219 */ /* 0x000fce0000011600 */
.L_x_1924:
[----:B------:R-:W-:-:S05]  /*3250*/  IMAD R4, R4, R11, RZ ;  /* 0x0000000b04047224 */ /* 0x000fca00078e02ff */
[----:B------:R-:W-:-:S13]  /*3260*/  R2UR UR5, R4 ;  /* 0x00000000040572ca */ /* 0x000fda00000e0000 */
[----:B------:R-:W-:-:S04]  /*3270*/  UISETP.LT.AND UP0, UPT, UR4, UR5, UPT ;  /* 0x000000050400728c */ /* 0x000fc8000bf01270 */
[----:B------:R-:W-:-:S12]  /*3280*/  USEL UR4, UR4, UR5, !UP0 ;  /* 0x0000000504047287 */ /* 0x000fd8000c000000 */
.L_x_1922:
[----:B------:R-:W-:Y:S01]  /*3290*/  USHF.R.S32.HI UR5, URZ, 0x1f, UR4 ;  /* 0x0000001f3f057899 */ /* 0x000fe20008011404 */
[----:B------:R-:W-:Y:S02]  /*32a0*/  SHF.R.U32.HI R5, RZ, 0x10, R12 ;  /* 0x00000010ff057819 */ /* 0x000fe4000001160c */
[----:B------:R-:W-:Y:S01]  /*32b0*/  LOP3.LUT R12, R12, 0xffff, RZ, 0xc0, !PT ;  /* 0x0000ffff0c0c7812 */ /* 0x000fe200078ec0ff */
[----:B------:R-:W-:Y:S01]  /*32c0*/  ULEA.HI UR5, UR5, UR4, URZ, 0x6 ;  /* 0x0000000405057291 */ /* 0x000fe2000f8f303f */
[----:B------:R-:W-:Y:S02]  /*32d0*/  ISETP.NE.AND P1, PT, R5, RZ, PT ;  /* 0x000000ff0500720c */ /* 0x000fe40003f25270 */
[----:B------:R-:W-:Y:S01]  /*32e0*/  R2UR UR8, R12 ;  /* 0x000000000c0872ca */ /* 0x000fe200000e0000 */
[----:B------:R-:W-:Y:S01]  /*32f0*/  USHF.R.S32.HI UR5, URZ, 0x6, UR5 ;  /* 0x000000063f057899 */ /* 0x000fe20008011405 */
[----:B------:R-:W-:-:S03]  /*3300*/  UMOV UR4, URZ ;  /* 0x0000003f00047c82 */ /* 0x000fc60008000000 */
[----:B------:R-:W-:-:S04]  /*3310*/  UISETP.LT.AND UP0, UPT, URZ, UR5, UPT ;  /* 0x000000053f00728c */ /* 0x000fc8000bf01270 */
[----:B------:R-:W-:Y:S02]  /*3320*/  USEL UR60, URZ, UR5, !UP0 ;  /* 0x000000053f3c7287 */ /* 0x000fe4000c000000 */
[----:B------:R-:W0:Y:S04]  /*3330*/  @!P1 LDC R5, c[0x0][0xae8] ;  /* 0x0002ba00ff059b82 */ /* 0x000e280000000800 */
[----:B------:R-:W-:-:S13]  /*3340*/  ISETP.GT.AND P0, PT, R170, UR60, PT ;  /* 0x0000003caa007c0c */ /* 0x000fda000bf04270 */
[----:B------:R-:W-:Y:S05]  /*3350*/  @!P0 BRA `(.L_x_1925) ;  /* 0x00000000008c8947 */ /* 0x000fea0003800000 */
[-C--:B0-----:R-:W-:Y:S01]  /*3360*/  IABS R0, R5.reuse ;  /* 0x0000000500007213 */ /* 0x081fe20000000000 */
[----:B------:R-:W-:Y:S01]  /*3370*/  UMOV UR4, URZ ;  /* 0x0000003f00047c82 */ /* 0x000fe20008000000 */
[----:B------:R-:W-:Y:S02]  /*3380*/  IABS R7, R5 ;  /* 0x0000000500077213 */ /* 0x000fe40000000000 */
[----:B------:R-:W-:Y:S02]  /*3390*/  R2UR UR9, R0 ;  /* 0x00000000000972ca */ /* 0x000fe400000e0000 */
[C---:B------:R-:W-:Y:S02]  /*33a0*/  IADD3 R0, R5.reuse, -0x1, R170 ;  /* 0xffffffff05007810 */ /* 0x040fe40007ffe0aa */
[----:B------:R-:W-:-:S03]  /*33b0*/  R2UR UR10, R5 ;  /* 0x00000000050a72ca */ /* 0x000fc600000e0000 */
[----:B------:R-:W-:-:S05]  /*33c0*/  VIADD R0, R0, -UR60 ;  /* 0x8000003c00007c36 */ /* 0x000fca0008000000 */
[----:B------:R-:W-:Y:S01]  /*33d0*/  IABS R6, R0 ;  /* 0x0000000000067213 */ /* 0x000fe20000000000 */
[----:B------:R-:W0:Y:S01]  /*33e0*/  I2F.RP R3, UR9 ;  /* 0x0000000900037d06 */ /* 0x000e220008209400 */
[----:B------:R-:W-:Y:S02]  /*33f0*/  LOP3.LUT R0, R0, R5, RZ, 0x3c, !PT ;  /* 0x0000000500007212 */ /* 0x000fe400078e3cff */
[----:B------:R-:W-:Y:S01]  /*3400*/  R2UR UR7, R6 ;  /* 0x00000000060772ca */ /* 0x000fe200000e0000 */
[----:B------:R-:W-:-:S06]  /*3410*/  UISETP.NE.AND UP0, UPT, UR10, URZ, UPT ;  /* 0x0000003f0a00728c */ /* 0x000fcc000bf05270 */
[----:B------:R-:W-:Y:S01]  /*3420*/  PLOP3.LUT P0, PT, PT, PT, UP0, 0x80, 0x0 ;  /* 0x000000000000781c */ /* 0x000fe20003f0f008 */
[----:B0-----:R-:W0:Y:S02]  /*3430*/  MUFU.RCP R3, R3 ;  /* 0x0000000300037308 */ /* 0x001e240000001000 */
[----:B0-----:R-:W-:Y:S02]  /*3440*/  VIADD R4, R3, 0xffffffe ;  /* 0x0ffffffe03047836 */ /* 0x001fe40000000000 */
        /* <DEDUP_REMOVED lines=8> */
[----:B------:R-:W-:Y:S01]  /*34d0*/  UIMAD UR4, UR5, UR6, UR7 ;  /* 0x00000006050472a4 */ /* 0x000fe2000f8e0207 */
[----:B------:R-:W-:-:S03]  /*34e0*/  R2UR UR6, R0 ;  /* 0x00000000000672ca */ /* 0x000fc600000e0000 */
[----:B------:R-:W-:-:S11]  /*34f0*/  UISETP.GT.U32.AND UP2, UPT, UR9, UR4, UPT ;  /* 0x000000040900728c */ /* 0x000fd6000bf44070 */
[----:B------:R-:W-:Y:S02]  /*3500*/  @!UP2 UIADD3 UR4, UR4, -UR9, URZ ;  /* 0x800000090404a290 */ /* 0x000fe4000fffe03f */
[----:B------:R-:W-:Y:S02]  /*3510*/  @!UP2 UIADD3 UR5, UR5, 0x1, URZ ;  /* 0x000000010505a890 */ /* 0x000fe4000fffe03f */
[----:B------:R-:W-:Y:S02]  /*3520*/  UISETP.GE.U32.AND UP1, UPT, UR4, UR9, UPT ;  /* 0x000000090400728c */ /* 0x000fe4000bf26070 */
[----:B------:R-:W-:Y:S01]  /*3530*/  UISETP.GE.AND UP2, UPT, UR6, URZ, UPT ;  /* 0x0000003f0600728c */ /* 0x000fe2000bf46270 */
[----:B------:R-:W-:-:S08]  /*3540*/  @!P0 R2UR UR6, R5 ;  /* 0x00000000050682ca */ /* 0x000fd000000e0000 */
[----:B------:R-:W-:-:S07]  /*3550*/  @UP1 UIADD3 UR5, UR5, 0x1, URZ ;  /* 0x0000000105051890 */ /* 0x000fce000fffe03f */
[----:B------:R-:W-:Y:S02]  /*3560*/  UMOV UR4, UR5 ;  /* 0x0000000500047c82 */ /* 0x000fe40008000000 */
[----:B------:R-:W-:Y:S02]  /*3570*/  @!UP2 UIADD3 UR4, -UR4, URZ, URZ ;  /* 0x0000003f0404a290 */ /* 0x000fe4000fffe13f */
[----:B------:R-:W-:-:S12]  /*3580*/  @!UP0 ULOP3.LUT UR4, URZ, UR6, URZ, 0x33, !UPT ;  /* 0x000000063f048292 */ /* 0x000fd8000f8e333f */
.L_x_1925:
[----:B------:R-:W-:Y:S02]  /*3590*/  UIMAD UR60, UR8, UR4, UR60 ;  /* 0x00000004083c72a4 */ /* 0x000fe4000f8e023c */
[----:B------:R-:W-:Y:S01]  /*35a0*/  IMAD.U32 R3, RZ, RZ, UR4 ;  /* 0x00000004ff037e24 */ /* 0x000fe2000f8e00ff */
[----:B------:R-:W-:Y:S02]  /*35b0*/  PLOP3.LUT P0, PT, PT, PT, PT, 0x80, 0x0 ;  /* 0x000000000000781c */ /* 0x000fe40003f0f070 */
[----:B0-----:R-:W-:Y:S02]  /*35c0*/  CS2R R4, SRZ ;  /* 0x0000000000047805 */ /* 0x001fe4000001ff00 */
[----:B------:R-:W-:Y:S02]  /*35d0*/  CS2R R150, SRZ ;  /* 0x0000000000967805 */ /* 0x000fe4000001ff00 */
[----:B------:R-:W-:Y:S02]  /*35e0*/  CS2R R148, SRZ ;  /* 0x0000000000947805 */ /* 0x000fe4000001ff00 */
[----:B------:R-:W-:-:S02]  /*35f0*/  VIADDMNMX R170, R3, UR60, R170, PT ;  /* 0x0000003c03aa7c46 */ /* 0x000fc4000b8001aa */
[----:B------:R-:W-:Y:S02]  /*3600*/  CS2R R146, SRZ ;  /* 0x0000000000927805 */ /* 0x000fe4000001ff00 */
[----:B------:R-:W-:Y:S02]  /*3610*/  CS2R R144, SRZ ;  /* 0x0000000000907805 */ /* 0x000fe4000001ff00 */
[----:B------:R-:W-:Y:S02]  /*3620*/  CS2R R142, SRZ ;  /* 0x00000000008e7805 */ /* 0x000fe4000001ff00 */
[----:B------:R-:W-:Y:S02]  /*3630*/  ISETP.GT.AND P1, PT, R170, UR60, PT ;  /* 0x0000003caa007c0c */ /* 0x000fe4000bf24270 */
        /* <DEDUP_REMOVED lines=60> */
[----:B------:R-:W-:Y:S02]  /*3a00*/  SHF.R.S32.HI R57, RZ, 0x1f, R2 ;  /* 0x0000001fff397819 */ /* 0x000fe40000011402 */
[----:B------:R-:W-:Y:S02]  /*3a10*/  MOV R202, 0x400 ;  /* 0x0000040000ca7802 */ /* 0x000fe40000000f00 */
[----:B------:R-:W-:Y:S02]  /*3a20*/  LEA.HI R18, R57, R2, RZ, 0x7 ;  /* 0x0000000239127211 */ /* 0x000fe400078f38ff */
[----:B------:R-:W-:Y:S02]  /*3a30*/  LEA R202, R201, R202, 0x18 ;  /* 0x000000cac9ca7211 */ /* 0x000fe400078ec0ff */
[----:B------:R-:W-:-:S05]  /*3a40*/  SHF.R.S32.HI R22, RZ, 0x7, R18 ;  /* 0x00000007ff167819 */ /* 0x000fca0000011412 */
[----:B------:R-:W0:Y:S02]  /*3a50*/  SHFL.IDX PT, R0, R22, RZ, 0x1f ;  /* 0x00001fff16007589 */ /* 0x000e2400000e0000 */
        /* <DEDUP_REMOVED lines=8> */
[----:B------:R-:W-:-:S04]  /*3ae0*/  LOP3.LUT R3, R3, 0x3fff, RZ, 0xc0, !PT ;  /* 0x00003fff03037812 */ /* 0x000fc800078ec0ff */
[----:B------:R-:W-:Y:S01]  /*3af0*/  LOP3.LUT R198, R3, 0x2000000, RZ, 0xfc, !PT ;  /* 0x0200000003c67812 */ /* 0x000fe200078efcff */
[----:B------:R-:W-:Y:S06]  /*3b00*/  @!P0 BRA `(.L_x_1926) ;  /* 0x0000000000408947 */ /* 0x000fec0003800000 */
        /* <DEDUP_REMOVED lines=16> */
.L_x_1926:
        /* <DEDUP_REMOVED lines=11> */
.L_x_2065:
[----:B------:R-:W2:Y:S01]  /*3cc0*/  LDL R0, [R1] ;  /* 0x0000000001007983 */ /* 0x000ea20000100800 */
[----:B------:R-:W-:Y:S01]  /*3cd0*/  LEA.HI R9, R9, R8, RZ, 0x3 ;  /* 0x0000000809097211 */ /* 0x000fe200078f18ff */
[----:B------:R-:W-:Y:S01]  /*3ce0*/  IMAD.IADD R3, R22, 0x1, -R3 ;  /* 0x0000000116037824 */ /* 0x000fe200078e0a03 */
[----:B------:R-:W-:Y:S02]  /*3cf0*/  LEA.HI R4, R4, R7, RZ, 0x5 ;  /* 0x0000000704047211 */ /* 0x000fe400078f28ff */
[----:B------:R-:W-:Y:S02]  /*3d00*/  LOP3.LUT R9, R9, 0xfffffff8, RZ, 0xc0, !PT ;  /* 0xfffffff809097812 */ /* 0x000fe400078ec0ff */
[----:B------:R-:W-:-:S03]  /*3d10*/  SHF.R.S32.HI R4, RZ, 0x5, R4 ;  /* 0x00000005ff047819 */ /* 0x000fc60000011404 */
[----:B------:R-:W-:-:S04]  /*3d20*/  IMAD.IADD R9, R8, 0x1, -R9 ;  /* 0x0000000108097824 */ /* 0x000fc800078e0a09 */
[----:B------:R-:W-:Y:S01]  /*3d30*/  IMAD R197, R4, 0x10, R9 ;  /* 0x0000001004c57824 */ /* 0x000fe200078e0209 */
[----:B--2---:R-:W-:Y:S02]  /*3d40*/  R2UR UR4, R0 ;  /* 0x00000000000472ca */ /* 0x004fe400000e0000 */
[----:B------:R-:W-:-:S05]  /*3d50*/  LOP3.LUT R0, R6, 0x7ffffffc, RZ, 0xc0, !PT ;  /* 0x7ffffffc06007812 */ /* 0x000fca00078ec0ff */
[----:B------:R-:W-:-:S06]  /*3d60*/  IMAD.IADD R0, R7, 0x1, -R0 ;  /* 0x0000000107007824 */ /* 0x000fcc00078e0a00 */
[----:B------:R-:W-:-:S06]  /*3d70*/  ULOP3.LUT UR4, UR4, 0x1, URZ, 0xfc, !UPT ;  /* 0x0000000104047892 */ /* 0x000fcc000f8efc3f */
[----:B------:R-:W-:-:S05]  /*3d80*/  IMAD.U32 R6, RZ, RZ, UR4 ;  /* 0x00000004ff067e24 */ /* 0x000fca000f8e00ff */
[----:B------:R-:W-:Y:S01]  /*3d90*/  ISETP.NE.AND P0, PT, R6, 0x3, PT ;  /* 0x000000030600780c */ /* 0x000fe20003f05270 */
[----:B------:R-:W-:-:S04]  /*3da0*/  IMAD.SHL.U32 R6, R0, 0x2, RZ ;  /* 0x0000000200067824 */ /* 0x000fc800078e00ff */
[----:B------:R-:W-:-:S08]  /*3db0*/  IMAD R199, R3, 0x100, R6 ;  /* 0x0000010003c77824 */ /* 0x000fd000078e0206 */
[----:B------:R-:W-:Y:S05]  /*3dc0*/  @!P0 BRA `(.L_x_1928) ;  /* 0x0000000000048947 */ /* 0x000fea0003800000 */
[----:B------:R-:W-:Y:S01]  /*3dd0*/  BPT.TRAP 0x1 ;  /* 0x000000040000795c */ /* 0x000fe20000300000 */
.L_x_1928:
[----:B------:R1:W2:Y:S01]  /*3de0*/  SYNCS.PHASECHK.TRANS64.TRYWAIT P1, [R202+URZ+0x38830], R5 ;  /* 0x03883005ca0075a7 */ /* 0x0002a2000802017f */
[----:B------:R-:W-:Y:S05]  /*3df0*/  @!P0 BRA `(.L_x_1929) ;  /* 0x0000000000048947 */ /* 0x000fea0003800000 */
[----:B------:R-:W-:Y:S01]  /*3e00*/  BPT.TRAP 0x1 ;  /* 0x000000040000795c */ /* 0x000fe20000300000 */
.L_x_1929:
[----:B--2---:R-:W-:Y:S05]  /*3e10*/  @P1 BRA `(.L_x_1930) ;  /* 0x0000000000081947 */ /* 0x004fea0003800000 */
[----:B------:R-:W2:Y:S02]  /*3e20*/  SYNCS.PHASECHK.TRANS64.TRYWAIT P1, [R202+URZ+0x38830], R5 ;  /* 0x03883005ca0075a7 */ /* 0x000ea4000802017f */
[----:B--2---:R-:W-:Y:S05]  /*3e30*/  @!P1 BRA `(.L_x_1931) ;  /* 0x0000015000409947 */ /* 0x004fea0003800000 */
.L_x_1930:
        /* <DEDUP_REMOVED lines=28> */
[----:B------:R-:W-:Y:S01]  /*4000*/  VIADD R3, R0, 0x4 ;  /* 0x0000000400037836 */ /* 0x000fe20000000000 */
[----:B------:R-:W-:Y:S01]  /*4010*/  UMOV UR9, 0x40000040 ;  /* 0x4000004000097882 */ /* 0x000fe20000000000 */
[----:B------:R-:W-:-:S02]  /*4020*/  VIADD R4, R196, 0x4 ;  /* 0x00000004c4047836 */ /* 0x000fc40000000000 */
[----:B------:R-:W-:Y:S02]  /*4030*/  VIADD R0, R0, 0x6 ;  /* 0x0000000600007836 */ /* 0x000fe40000000000 */
[----:B------:R-:W-:-:S03]  /*4040*/  IMAD.U32 R187, RZ, RZ, UR9 ;  /* 0x00000009ffbb7e24 */ /* 0x000fc6000f8e00ff */
        /* <DEDUP_REMOVED lines=32> */
.L_x_2066:
[----:B------:R-:W-:Y:S05]  /*4250*/  @!P0 BRA `(.L_x_1933) ;  /* 0x0000000000048947 */ /* 0x000fea0003800000 */
[----:B------:R-:W-:Y:S01]  /*4260*/  BPT.TRAP 0x1 ;  /* 0x000000040000795c */ /* 0x000fe20000300000 */
.L_x_1933:
[----:B------:R4:W0:Y:S01]  /*4270*/  SYNCS.PHASECHK.TRANS64.TRYWAIT P1, [R202+URZ+0x38850], R5 ;  /* 0x03885005ca0075a7 */ /* 0x000822000802017f */
[----:B------:R-:W-:Y:S05]  /*4280*/  @!P0 BRA `(.L_x_1934) ;  /* 0x0000000000048947 */ /* 0x000fea0003800000 */
[----:B------:R-:W-:Y:S01]  /*4290*/  BPT.TRAP 0x1 ;  /* 0x000000040000795c */ /* 0x000fe20000300000 */
.L_x_1934:
        /* <DEDUP_REMOVED lines=11> */
.L_x_1935:
        /* <DEDUP_REMOVED lines=8> */
[----:B------:R-:W-:Y:S01]  /*43d0*/  VIADD R4, R21, 0x2 ;  /* 0x0000000215047836 */ /* 0x000fe20000000000 */
        /* <DEDUP_REMOVED lines=13> */
[C---:B------:R-:W-:Y:S01]  /*44b0*/  VIADD R3, R0.reuse, 0x4 ;  /* 0x0000000400037836 */ /* 0x040fe20000000000 */
        /* <DEDUP_REMOVED lines=25> */
[C---:B------:R-:W-:Y:S01]  /*4650*/  VIADD R190, R0.reuse, 0x800 ;  /* 0x0000080000be7836 */ /* 0x040fe20000000000 */
[----:B------:R-:W-:Y:S01]  /*4660*/  UMOV UR57, 0x40000040 ;  /* 0x4000004000397882 */ /* 0x000fe20000000000 */
[----:B------:R-:W-:Y:S01]  /*4670*/  UMOV UR59, 0x40000040 ;  /* 0x40000040003b7882 */ /* 0x000fe20000000000 */
[----:B------:R-:W-:-:S02]  /*4680*/  VIADD R189, R0, 0xa00 ;  /* 0x00000a0000bd7836 */ /* 0x000fc40000000000 */
[C---:B------:R-:W-:Y:S02]  /*4690*/  VIADD R188, R0.reuse, 0xc00 ;  /* 0x00000c0000bc7836 */ /* 0x040fe40000000000 */
        /* <DEDUP_REMOVED lines=11> */
[----:B------:R-:W-:Y:S02]  /*4750*/  VIADD R4, R21, 0x6 ;  /* 0x0000000615047836 */ /* 0x000fe40000000000 */
        /* <DEDUP_REMOVED lines=68> */
[----:B------:R-:W0:Y:S01]  /*4ba0*/  SHFL.IDX PT, R3, R7, RZ, 0x1f ;  /* 0x00001fff07037589 */ /* 0x000e2200000e0000 */
[----:B------:R-:W-:Y:S01]  /*4bb0*/  VIADD R4, R21, 0x800 ;  /* 0x0000080015047836 */ /* 0x000fe20000000000 */
[----:B------:R-:W-:Y:S02]  /*4bc0*/  WARPGROUP.DEPBAR.LE gsb0, 0x0 ;  /* 0x00008000000079c5 */ /* 0x000fe40000010000 */
[----:B------:R-:W-:-:S06]  /*4bd0*/  WARPGROUP.ARRIVE ;  /* 0x00000000000079c5 */ /* 0x000fcc0000000000 */
[----:B------:R-:W-:Y:S01]  /*4be0*/  HGMMA.64x64x16.F32 R24, gdesc[UR4], R24, gsb0 ;  /* 0x00e00000041879f0 */ /* 0x000fe20008000818 */
[----:B0-----:R-:W-:-:S04]  /*4bf0*/  ISETP.GT.AND P1, PT, R3, 0x7f, PT ;  /* 0x0000007f0300780c */ /* 0x001fc80003f24270 */
[----:B------:R-:W-:-:S05]  /*4c00*/  SEL R3, RZ, 0x2, !P1 ;  /* 0x00000002ff037807 */ /* 0x000fca0004800000 */
[C---:B-1234-:R-:W-:Y:S02]  /*4c10*/  IMAD.IADD R5, R3.reuse, 0x1, R190 ;  /* 0x0000000103057824 */ /* 0x05efe400078e02be */
[----:B------:R-:W-:-:S03]  /*4c20*/  IMAD.IADD R7, R3, 0x1, R4 ;  /* 0x0000000103077824 */ /* 0x000fc600078e0204 */
[----:B------:R-:W-:Y:S02]  /*4c30*/  R2UR UR56, R5 ;  /* 0x00000000053872ca */ /* 0x000fe400000e0000 */
[----:B------:R-:W-:Y:S01]  /*4c40*/  R2UR UR58, R7 ;  /* 0x00000000073a72ca */ /* 0x000fe200000e0000 */
        /* <DEDUP_REMOVED lines=133> */
[----:B------:R-:W-:Y:S01]  /*54a0*/  IMAD.MOV.U32 R56, RZ, RZ, 0x40 ;  /* 0x00000040ff387424 */ /* 0x000fe200078e00ff */
[----:B------:R-:W-:Y:S02]  /*54b0*/  WARPGROUP.DEPBAR.LE gsb0, 0x0 ;  /* 0x00008000000079c5 */ /* 0x000fe40000010000 */
[----:B------:R-:W-:-:S06]  /*54c0*/  WARPGROUP.ARRIVE ;  /* 0x00000000000079c5 */ /* 0x000fcc0000000000 */
        /* <DEDUP_REMOVED lines=49> */
[----:B------:R-:W-:-:S04]  /*57e0*/  SEL R3, R56, 0x3e, P1 ;  /* 0x0000003e38037807 */ /* 0x000fc80000800000 */
        /* <DEDUP_REMOVED lines=18> */
.L_x_1937:
[----:B------:R-:W-:Y:S01]  /*5910*/  ISETP.NE.AND P1, PT, R227, 0x1, PT ;  /* 0x00000001e300780c */ /* 0x000fe20003f25270 */
[----:B------:R-:W-:Y:S01]  /*5920*/  IMAD.IADD R191, R169, 0x1, R197 ;  /* 0x00000001a9bf7824 */ /* 0x000fe200078e02c5 */
[----:B------:R-:W-:Y:S01]  /*5930*/  LEA.HI R3, R57, R2, RZ, 0x2 ;  /* 0x0000000239037211 */ /* 0x000fe200078f10ff */
[----:B------:R-:W-:Y:S01]  /*5940*/  IMAD.MOV.U32 R61, RZ, RZ, -0x40 ;  /* 0xffffffc0ff3d7424 */ /* 0x000fe200078e00ff */
[----:B------:R-:W-:Y:S01]  /*5950*/  ULDC UR7, c[0x0][0x2f0] ;  /* 0x0000bc0000077ab9 */ /* 0x000fe20000000800 */
[----:B------:R-:W-:Y:S01]  /*5960*/  ULDC UR6, c[0x0][0x288] ;  /* 0x0000a20000067ab9 */ /* 0x000fe20000000800 */
[----:B------:R-:W-:Y:S01]  /*5970*/  LOP3.LUT R3, R3, 0xfffffffc, RZ, 0xc0, !PT ;  /* 0xfffffffc03037812 */ /* 0x000fe200078ec0ff */
[----:B------:R-:W-:Y:S01]  /*5980*/  ULDC UR18, c[0x0][0xad8] ;  /* 0x0002b60000127ab9 */ /* 0x000fe20000000800 */
[----:B------:R-:W-:Y:S02]  /*5990*/  LOP3.LUT P6, RZ, R16, 0x1, RZ, 0xc0, !PT ;  /* 0x0000000110ff7812 */ /* 0x000fe400078cc0ff */
[----:B------:R-:W-:Y:S01]  /*59a0*/  LEA R62, R170, 0xffffffc0, 0x6 ;  /* 0xffffffc0aa3e7811 */ /* 0x000fe200078e30ff */
[----:B------:R-:W-:-:S02]  /*59b0*/  IMAD.IADD R3, R2, 0x1, -R3 ;  /* 0x0000000102037824 */ /* 0x000fc400078e0a03 */
[----:B------:R-:W0:Y:S03]  /*59c0*/  @P1 LDC R20, c[0x0][0x44c] ;  /* 0x00011300ff141b82 */ /* 0x000e260000000800 */
[----:B------:R-:W-:-:S04]  /*59d0*/  LEA.HI R4, R3, R3, RZ, 0x1 ;  /* 0x0000000303047211 */ /* 0x000fc800078f08ff */
[----:B------:R-:W-:Y:S01]  /*59e0*/  LOP3.LUT R4, R4, 0x1ffffffe, RZ, 0xc0, !PT ;  /* 0x1ffffffe04047812 */ /* 0x000fe200078ec0ff */
[----:B------:R-:W1:Y:S04]  /*59f0*/  @P1 LDC R58, c[0x0][0x450] ;  /* 0x00011400ff3a1b82 */ /* 0x000e680000000800 */
[----:B------:R-:W-:-:S04]  /*5a00*/  IMAD.IADD R4, R3, 0x1, -R4 ;  /* 0x0000000103047824 */ /* 0x000fc800078e0a04 */
[----:B------:R-:W-:Y:S02]  /*5a10*/  IMAD R191, R4, 0x8, R191 ;  /* 0x0000000804bf7824 */ /* 0x000fe400078e02bf */
[----:B------:R-:W-:Y:S02]  /*5a20*/  VIADD R4, R202, 0x38840 ;  /* 0x00038840ca047836 */ /* 0x000fe40000000000 */
[----:B------:R-:W-:-:S03]  /*5a30*/  IMAD.MOV.U32 R5, RZ, RZ, R191 ;  /* 0x000000ffff057224 */ /* 0x000fc600078e00bf */
[----:B------:R-:W-:Y:S01]  /*5a40*/  PRMT R4, R201, 0x654, R4 ;  /* 0x00000654c9047816 */ /* 0x000fe20000000004 */
[----:B0-----:R-:W-:-:S03]  /*5a50*/  @P1 IMAD.HI.U32 R3, R191, R20, RZ ;  /* 0x00000014bf031227 */ /* 0x001fc600078e00ff */
[----:B------:R0:W-:Y:S01]  /*5a60*/  SYNCS.ARRIVE.TRANS64.RED.A1T0 RZ, [R4+URZ], RZ ;  /* 0x000000ff04ff79a7 */ /* 0x0001e2000810043f */
[----:B------:R-:W-:Y:S01]  /*5a70*/  IMAD R20, R170, R61, 0x41 ;  /* 0x00000041aa147424 */ /* 0x000fe200078e023d */
[----:B-1----:R-:W-:-:S03]  /*5a80*/  @P1 SHF.R.U32.HI R5, RZ, R58, R3 ;  /* 0x0000003aff051219 */ /* 0x002fc60000011603 */
[C---:B------:R-:W-:Y:S02]  /*5a90*/  IMAD R7, R17.reuse, UR7, R20 ;  /* 0x0000000711077c24 */ /* 0x040fe4000f8e0214 */
[----:B------:R-:W-:Y:S01]  /*5aa0*/  IMAD.U32 R20, RZ, RZ, UR6 ;  /* 0x00000006ff147e24 */ /* 0x000fe2000f8e00ff */
[----:B------:R-:W-:Y:S01]  /*5ab0*/  ULDC UR6, c[0x0][0xad4] ;  /* 0x0002b50000067ab9 */ /* 0x000fe20000000800 */
[----:B------:R-:W1:Y:S01]  /*5ac0*/  SHFL.IDX PT, R58, R5, RZ, 0x1c1f ;  /* 0x001c1fff053a7589 */ /* 0x000e6200000e0000 */
[----:B------:R-:W-:Y:S01]  /*5ad0*/  ULOP3.LUT UR10, URZ, UR6, URZ, 0x33, !UPT ;  /* 0x000000063f0a7292 */ /* 0x000fe2000f8e333f */
[----:B------:R-:W-:Y:S01]  /*5ae0*/  IMAD R3, R17, UR7, -R62 ;  /* 0x0000000711037c24 */ /* 0x000fe2000f8e0a3e */
[----:B------:R-:W-:-:S03]  /*5af0*/  IADD3 R7, R7, -R20, -R6 ;  /* 0x8000001407077210 */ /* 0x000fc60007ffe806 */
[----:B------:R-:W-:Y:S02]  /*5b00*/  IMAD.IADD R59, R3, 0x1, -R6 ;  /* 0x00000001033b7824 */ /* 0x000fe400078e0a06 */
[C---:B------:R-:W-:Y:S02]  /*5b10*/  VIADD R60, R7.reuse, UR18 ;  /* 0x00000012073c7c36 */ /* 0x040fe40008000000 */
[----:B------:R-:W-:Y:S02]  /*5b20*/  VIADD R63, R7, UR10 ;  /* 0x0000000a073f7c36 */ /* 0x000fe40008000000 */
[----:B------:R-:W-:Y:S01]  /*5b30*/  IMAD.U32 R200, RZ, RZ, UR10 ;  /* 0x0000000affc87e24 */ /* 0x000fe2000f8e00ff */
[----:B-1----:R-:W-:Y:S01]  /*5b40*/  VIADDMNMX R3, R58, R60, R59, PT ;  /* 0x0000003c3a037246 */ /* 0x002fe2000380013b */
[----:B0-----:R-:W-:Y:S01]  /*5b50*/  IMAD.IADD R4, R63, 0x1, R58 ;  /* 0x000000013f047824 */ /* 0x001fe200078e023a */
[----:B------:R-:W-:Y:S06]  /*5b60*/  @!P6 BRA `(.L_x_1938) ;  /* 0x000000000064e947 */ /* 0x000fec0003800000 */
[----:B------:R-:W-:Y:S01]  /*5b70*/  IMAD R7, R17, UR7, R58 ;  /* 0x0000000711077c24 */ /* 0x000fe2000f8e023a */
[----:B------:R-:W-:Y:S03]  /*5b80*/  BSSY B0, `(.L_x_1939) ;  /* 0x0000013000007945 */ /* 0x000fe60003800000 */
[----:B------:R-:W-:-:S05]  /*5b90*/  IMAD.IADD R7, R7, 0x1, -R20 ;  /* 0x0000000107077824 */ /* 0x000fca00078e0a14 */
[----:B------:R-:W-:-:S13]  /*5ba0*/  ISETP.GT.AND P1, PT, R7, -0x1, PT ;  /* 0xffffffff0700780c */ /* 0x000fda0003f24270 */
[----:B------:R-:W-:Y:S05]  /*5bb0*/  @P1 BRA `(.L_x_1940) ;  /* 0x0000000000241947 */ /* 0x000fea0003800000 */
[----:B------:R-:W-:Y:S01]  /*5bc0*/  ULDC UR6, c[0x0][0xadc] ;  /* 0x0002b70000067ab9 */ /* 0x000fe20000000800 */
[----:B------:R-:W-:Y:S01]  /*5bd0*/  LOP3.LUT R7, RZ, R7, RZ, 0x33, !PT ;  /* 0x00000007ff077212 */ /* 0x000fe200078e33ff */
[----:B------:R-:W-:-:S05]  /*5be0*/  IMAD.U32 R64, RZ, RZ, UR6 ;  /* 0x00000006ff407e24 */ /* 0x000fca000f8e00ff */
[----:B------:R-:W-:-:S13]  /*5bf0*/  ISETP.NE.AND P1, PT, R64, 0x1, PT ;  /* 0x000000014000780c */ /* 0x000fda0003f25270 */
[----:B------:R-:W0:Y:S02]  /*5c00*/  @P1 LDC.64 R66, c[0x0][0xae0] ;  /* 0x0002b800ff421b82 */ /* 0x000e240000000a00 */
[----:B0-----:R-:W-:-:S05]  /*5c10*/  @P1 IMAD.HI.U32 R58, R7, R66, RZ ;  /* 0x00000042073a1227 */ /* 0x001fca00078e00ff */
[----:B------:R-:W-:-:S04]  /*5c20*/  @P1 SHF.R.U32.HI R7, RZ, R67, R58 ;  /* 0x00000043ff071219 */ /* 0x000fc8000001163a */
[----:B------:R-:W-:Y:S01]  /*5c30*/  LOP3.LUT R7, RZ, R7, RZ, 0x33, !PT ;  /* 0x00000007ff077212 */ /* 0x000fe200078e33ff */
[----:B------:R-:W-:Y:S06]  /*5c40*/  BRA `(.L_x_1941) ;  /* 0x0000000000187947 */ /* 0x000fec0003800000 */
.L_x_1940:
[----:B------:R-:W-:Y:S02]  /*5c50*/  ULDC UR6, c[0x0][0xadc] ;  /* 0x0002b70000067ab9 */ /* 0x000fe40000000800 */
[----:B------:R-:W-:-:S05]  /*5c60*/  IMAD.U32 R64, RZ, RZ, UR6 ;  /* 0x00000006ff407e24 */ /* 0x000fca000f8e00ff */
[----:B------:R-:W-:-:S13]  /*5c70*/  ISETP.NE.AND P1, PT, R64, 0x1, PT ;  /* 0x000000014000780c */ /* 0x000fda0003f25270 */
[----:B------:R-:W0:Y:S02]  /*5c80*/  @P1 LDC.64 R66, c[0x0][0xae0] ;  /* 0x0002b800ff421b82 */ /* 0x000e240000000a00 */
[----:B0-----:R-:W-:-:S05]  /*5c90*/  @P1 IMAD.HI.U32 R58, R7, R66, RZ ;  /* 0x00000042073a1227 */ /* 0x001fca00078e00ff */
[----:B------:R-:W-:-:S07]  /*5ca0*/  @P1 SHF.R.U32.HI R7, RZ, R67, R58 ;  /* 0x00000043ff071219 */ /* 0x000fce000001163a */
.L_x_1941:
[----:B------:R-:W-:Y:S05]  /*5cb0*/  BSYNC B0 ;  /* 0x0000000000007941 */ /* 0x000fea0003800000 */
.L_x_1939:
[----:B------:R-:W-:-:S04]  /*5cc0*/  IMAD R7, R7, R64, -R62 ;  /* 0x0000004007077224 */ /* 0x000fc800078e0a3e */
[----:B------:R-:W-:-:S05]  /*5cd0*/  IMAD.IADD R7, R7, 0x1, -R6 ;  /* 0x0000000107077824 */ /* 0x000fca00078e0a06 */
[----:B------:R-:W-:Y:S02]  /*5ce0*/  VIADDMNMX R3, R7, R64, R3, PT ;  /* 0x0000004007037246 */ /* 0x000fe40003800103 */
[----:B------:R-:W-:-:S07]  /*5cf0*/  VIMNMX R4, R4, R7, !PT ;  /* 0x0000000704047248 */ /* 0x000fce0007fe0100 */
.L_x_1938:
[----:B------:R-:W0:Y:S02]  /*5d00*/  SHFL.IDX PT, R64, R5, 0x1, 0x1c1f ;  /* 0x003c1f0005407f89 */ /* 0x000e2400000e0000 */
[----:B0-----:R-:W-:Y:S01]  /*5d10*/  VIADDMNMX R58, R64, R60, R59, PT ;  /* 0x0000003c403a7246 */ /* 0x001fe2000380013b */
[----:B------:R-:W-:Y:S01]  /*5d20*/  IMAD.IADD R59, R63, 0x1, R64 ;  /* 0x000000013f3b7824 */ /* 0x000fe200078e0240 */
        /* <DEDUP_REMOVED lines=15> */
.L_x_1944:
[----:B------:R-:W-:Y:S02]  /*5e20*/  ULDC UR6, c[0x0][0xadc] ;  /* 0x0002b70000067ab9 */ /* 0x000fe40000000800 */
[----:B------:R-:W-:-:S05]  /*5e30*/  IMAD.U32 R7, RZ, RZ, UR6 ;  /* 0x00000006ff077e24 */ /* 0x000fca000f8e00ff */
[----:B------:R-:W-:-:S13]  /*5e40*/  ISETP.NE.AND P1, PT, R7, 0x1, PT ;  /* 0x000000010700780c */ /* 0x000fda0003f25270 */
[----:B------:R-:W0:Y:S02]  /*5e50*/  @P1 LDC.64 R64, c[0x0][0xae0] ;  /* 0x0002b800ff401b82 */ /* 0x000e240000000a00 */
[----:B0-----:R-:W-:-:S05]  /*5e60*/  @P1 IMAD.HI.U32 R60, R5, R64, RZ ;  /* 0x00000040053c1227 */ /* 0x001fca00078e00ff */
[----:B------:R-:W-:-:S07]  /*5e70*/  @P1 SHF.R.U32.HI R5, RZ, R65, R60 ;  /* 0x00000041ff051219 */ /* 0x000fce000001163c */
.L_x_1945:
[----:B------:R-:W-:Y:S05]  /*5e80*/  BSYNC B0 ;  /* 0x0000000000007941 */ /* 0x000fea0003800000 */
.L_x_1943:
[----:B------:R-:W-:-:S04]  /*5e90*/  IMAD R5, R5, R7, -R62 ;  /* 0x0000000705057224 */ /* 0x000fc800078e0a3e */
[----:B------:R-:W-:-:S05]  /*5ea0*/  IMAD.IADD R5, R5, 0x1, -R6 ;  /* 0x0000000105057824 */ /* 0x000fca00078e0a06 */
[----:B------:R-:W-:Y:S02]  /*5eb0*/  VIADDMNMX R58, R5, R7, R58, PT ;  /* 0x00000007053a7246 */ /* 0x000fe4000380013a */
[----:B------:R-:W-:-:S07]  /*5ec0*/  VIMNMX R59, R59, R5, !PT ;  /* 0x000000053b3b7248 */ /* 0x000fce0007fe0100 */
.L_x_1942:
[----:B------:R-:W-:Y:S01]  /*5ed0*/  IMAD R5, R170, R61, 0x40 ;  /* 0x00000040aa057424 */ /* 0x000fe200078e023d */
[----:B------:R-:W-:Y:S01]  /*5ee0*/  ULDC UR6, c[0x0][0xa80] ;  /* 0x0002a00000067ab9 */ /* 0x000fe20000000800 */
[C---:B------:R-:W-:Y:S01]  /*5ef0*/  R2UR UR10, R198.reuse ;  /* 0x00000000c60a72ca */ /* 0x040fe200000e0000 */
[----:B------:R-:W-:Y:S01]  /*5f00*/  UMOV UR11, 0x40000040 ;  /* 0x40000040000b7882 */ /* 0x000fe20000000000 */
[----:B------:R-:W-:Y:S01]  /*5f10*/  VIADD R221, R198, 0x80 ;  /* 0x00000080c6dd7836 */ /* 0x000fe20000000000 */
[----:B------:R-:W-:Y:S01]  /*5f20*/  BAR.SYNC.DEFER_BLOCKING 0xf, 0x100 ;  /* 0x03c4000000007b1d */ /* 0x000fe20000010000 */
[C---:B------:R-:W-:Y:S02]  /*5f30*/  ISETP.GE.AND P4, PT, R5.reuse, 0x1, PT ;  /* 0x000000010500780c */ /* 0x040fe40003f86270 */
[----:B------:R-:W-:Y:S02]  /*5f40*/  ISETP.GE.AND P3, PT, R5, 0x2, PT ;  /* 0x000000020500780c */ /* 0x000fe40003f66270 */
[----:B------:R-:W-:-:S02]  /*5f50*/  ISETP.GT.AND P2, PT, R4, RZ, !P4 ;  /* 0x000000ff0400720c */ /* 0x000fc40006744270 */
[----:B------:R-:W-:Y:S02]  /*5f60*/  ISETP.GT.AND P4, PT, R59, RZ, !P4 ;  /* 0x000000ff3b00720c */ /* 0x000fe40006784270 */
[----:B------:R-:W-:Y:S02]  /*5f70*/  ISETP.LT.OR P2, PT, R3, 0x1, P2 ;  /* 0x000000010300780c */ /* 0x000fe40001741670 */
[----:B------:R-:W-:Y:S02]  /*5f80*/  ISETP.GT.AND P1, PT, R4, 0x1, !P3 ;  /* 0x000000010400780c */ /* 0x000fe40005f24270 */
[----:B------:R-:W-:Y:S02]  /*5f90*/  ISETP.LT.OR P4, PT, R58, 0x1, P4 ;  /* 0x000000013a00780c */ /* 0x000fe40002781670 */
[----:B------:R-:W-:Y:S02]  /*5fa0*/  FSEL R24, R24, -INF , !P2 ;  /* 0xff80000018187808 */ /* 0x000fe40005000000 */
[----:B------:R-:W-:-:S02]  /*5fb0*/  ISETP.GT.AND P3, PT, R59, 0x1, !P3 ;  /* 0x000000013b00780c */ /* 0x000fc40005f64270 */
[----:B------:R-:W-:Y:S02]  /*5fc0*/  ISETP.LT.OR P1, PT, R3, 0x2, P1 ;  /* 0x000000020300780c */ /* 0x000fe40000f21670 */
[----:B------:R-:W-:Y:S02]  /*5fd0*/  ISETP.GE.AND P2, PT, R5, 0x9, PT ;  /* 0x000000090500780c */ /* 0x000fe40003f46270 */
[----:B------:R-:W-:Y:S02]  /*5fe0*/  FSEL R26, R26, -INF , !P4 ;  /* 0xff8000001a1a7808 */ /* 0x000fe40006000000 */
[----:B------:R-:W-:Y:S02]  /*5ff0*/  ISETP.LT.OR P3, PT, R58, 0x2, P3 ;  /* 0x000000023a00780c */ /* 0x000fe40001f61670 */
[----:B------:R-:W-:Y:S02]  /*6000*/  FSEL R25, R25, -INF , !P1 ;  /* 0xff80000019197808 */ /* 0x000fe40004800000 */
[----:B------:R-:W-:-:S02]  /*6010*/  ISETP.GT.AND P4, PT, R4, 0x8, !P2 ;  /* 0x000000080400780c */ /* 0x000fc40005784270 */
[----:B------:R-:W-:Y:S02]  /*6020*/  ISETP.GE.AND P1, PT, R5, 0xa, PT ;  /* 0x0000000a0500780c */ /* 0x000fe40003f26270 */
[----:B------:R-:W-:Y:S02]  /*6030*/  FSEL R27, R27, -INF , !P3 ;  /* 0xff8000001b1b7808 */ /* 0x000fe40005800000 */
[----:B------:R-:W-:Y:S02]  /*6040*/  ISETP.GT.AND P2, PT, R59, 0x8, !P2 ;  /* 0x000000083b00780c */ /* 0x000fe40005744270 */
[----:B------:R-:W-:Y:S02]  /*6050*/  ISETP.LT.OR P4, PT, R3, 0x9, P4 ;  /* 0x000000090300780c */ /* 0x000fe40002781670 */
[----:B------:R-:W-:Y:S02]  /*6060*/  ISETP.GT.AND P3, PT, R4, 0x9, !P1 ;  /* 0x000000090400780c */ /* 0x000fe40004f64270 */
[----:B------:R-:W-:-:S02]  /*6070*/  ISETP.LT.OR P2, PT, R58, 0x9, P2 ;  /* 0x000000093a00780c */ /* 0x000fc40001741670 */
[----:B------:R-:W-:Y:S02]  /*6080*/  FSEL R28, R28, -INF , !P4 ;  /* 0xff8000001c1c7808 */ /* 0x000fe40006000000 */
[----:B------:R-:W-:Y:S02]  /*6090*/  ISETP.GT.AND P1, PT, R59, 0x9, !P1 ;  /* 0x000000093b00780c */ /* 0x000fe40004f24270 */
[----:B------:R-:W-:Y:S02]  /*60a0*/  ISETP.LT.OR P3, PT, R3, 0xa, P3 ;  /* 0x0000000a0300780c */ /* 0x000fe40001f61670 */
[----:B------:R-:W-:Y:S02]  /*60b0*/  ISETP.GE.AND P4, PT, R5, 0x11, PT ;  /* 0x000000110500780c */ /* 0x000fe40003f86270 */
[----:B------:R-:W-:Y:S02]  /*60c0*/  FSEL R30, R30, -INF , !P2 ;  /* 0xff8000001e1e7808 */ /* 0x000fe40005000000 */
[----:B------:R-:W-:-:S02]  /*60d0*/  ISETP.LT.OR P1, PT, R58, 0xa, P1 ;  /* 0x0000000a3a00780c */ /* 0x000fc40000f21670 */
[----:B------:R-:W-:Y:S02]  /*60e0*/  FSEL R29, R29, -INF , !P3 ;  /* 0xff8000001d1d7808 */ /* 0x000fe40005800000 */
[----:B------:R-:W-:Y:S02]  /*60f0*/  ISETP.GT.AND P2, PT, R4, 0x10, !P4 ;  /* 0x000000100400780c */ /* 0x000fe40006744270 */
[----:B------:R-:W-:Y:S02]  /*6100*/  ISETP.GE.AND P3, PT, R5, 0x12, PT ;  /* 0x000000120500780c */ /* 0x000fe40003f66270 */
[----:B------:R-:W-:Y:S02]  /*6110*/  FSEL R31, R31, -INF , !P1 ;  /* 0xff8000001f1f7808 */ /* 0x000fe40004800000 */
[----:B------:R-:W-:Y:S02]  /*6120*/  ISETP.GT.AND P4, PT, R59, 0x10, !P4 ;  /* 0x000000103b00780c */ /* 0x000fe40006784270 */
[----:B------:R-:W-:-:S02]  /*6130*/  ISETP.LT.OR P2, PT, R3, 0x11, P2 ;  /* 0x000000110300780c */ /* 0x000fc40001741670 */
[----:B------:R-:W-:Y:S02]  /*6140*/  ISETP.GT.AND P1, PT, R4, 0x11, !P3 ;  /* 0x000000110400780c */ /* 0x000fe40005f24270 */
[----:B------:R-:W-:Y:S02]  /*6150*/  ISETP.LT.OR P4, PT, R58, 0x11, P4 ;  /* 0x000000113a00780c */ /* 0x000fe40002781670 */
[----:B------:R-:W-:Y:S02]  /*6160*/  FSEL R32, R32, -INF , !P2 ;  /* 0xff80000020207808 */ /* 0x000fe40005000000 */
[----:B------:R-:W-:Y:S02]  /*6170*/  ISETP.GT.AND P3, PT, R59, 0x11, !P3 ;  /* 0x000000113b00780c */ /* 0x000fe40005f64270 */
[----:B------:R-:W-:Y:S02]  /*6180*/  ISETP.LT.OR P1, PT, R3, 0x12, P1 ;  /* 0x000000120300780c */ /* 0x000fe40000f21670 */
[----:B------:R-:W-:-:S02]  /*6190*/  ISETP.GE.AND P2, PT, R5, 0x19, PT ;  /* 0x000000190500780c */ /* 0x000fc40003f46270 */
[----:B------:R-:W-:Y:S02]  /*61a0*/  FSEL R34, R34, -INF , !P4 ;  /* 0xff80000022227808 */ /* 0x000fe40006000000 */
[----:B------:R-:W-:Y:S02]  /*61b0*/  ISETP.LT.OR P3, PT, R58, 0x12, P3 ;  /* 0x000000123a00780c */ /* 0x000fe40001f61670 */
[----:B------:R-:W-:Y:S02]  /*61c0*/  FSEL R33, R33, -INF , !P1 ;  /* 0xff80000021217808 */ /* 0x000fe40004800000 */
[----:B------:R-:W-:Y:S02]  /*61d0*/  ISETP.GT.AND P4, PT, R4, 0x18, !P2 ;  /* 0x000000180400780c */ /* 0x000fe40005784270 */
[----:B------:R-:W-:Y:S02]  /*61e0*/  ISETP.GE.AND P1, PT, R5, 0x1a, PT ;  /* 0x0000001a0500780c */ /* 0x000fe40003f26270 */
[----:B------:R-:W-:-:S02]  /*61f0*/  FSEL R35, R35, -INF , !P3 ;  /* 0xff80000023237808 */ /* 0x000fc40005800000 */
[----:B------:R-:W-:Y:S02]  /*6200*/  ISETP.GT.AND P2, PT, R59, 0x18, !P2 ;  /* 0x000000183b00780c */ /* 0x000fe40005744270 */
        /* <DEDUP_REMOVED lines=38> */
[----:B------:R-:W-:Y:S02]  /*6470*/  ISETP.GE.AND P2, PT, R5, 0x32, PT ;  /* 0x000000320500780c */ /* 0x000fe40003f46270 */
[----:B------:R-:W-:Y:S02]  /*6480*/  ISETP.GT.AND P3, PT, R4, 0x30, !P4 ;  /* 0x000000300400780c */ /* 0x000fe40006764270 */
[----:B------:R-:W-:-:S02]  /*6490*/  FSEL R47, R47, -INF , !P1 ;  /* 0xff8000002f2f7808 */ /* 0x000fc40004800000 */
[----:B------:R-:W-:Y:S02]  /*64a0*/  ISETP.GT.AND P1, PT, R4, 0x31, !P2 ;  /* 0x000000310400780c */ /* 0x000fe40005724270 */
[C---:B------:R-:W-:Y:S02]  /*64b0*/  ISETP.LT.OR P3, PT, R3.reuse, 0x31, P3 ;  /* 0x000000310300780c */ /* 0x040fe40001f61670 */
[----:B------:R-:W-:Y:S02]  /*64c0*/  ISETP.LT.OR P1, PT, R3, 0x32, P1 ;  /* 0x000000320300780c */ /* 0x000fe40000f21670 */
[----:B------:R-:W-:Y:S02]  /*64d0*/  FSEL R48, R48, -INF , !P3 ;  /* 0xff80000030307808 */ /* 0x000fe40005800000 */
[----:B------:R-:W-:Y:S02]  /*64e0*/  ISETP.GE.AND P3, PT, R5, 0x39, PT ;  /* 0x000000390500780c */ /* 0x000fe40003f66270 */
[----:B------:R-:W-:-:S02]  /*64f0*/  FSEL R49, R49, -INF , !P1 ;  /* 0xff80000031317808 */ /* 0x000fc40004800000 */
[----:B------:R-:W-:Y:S02]  /*6500*/  ISETP.GT.AND P1, PT, R4, 0x38, !P3 ;  /* 0x000000380400780c */ /* 0x000fe40005f24270 */
[----:B------:R-:W-:Y:S02]  /*6510*/  ISETP.GT.AND P4, PT, R59, 0x30, !P4 ;  /* 0x000000303b00780c */ /* 0x000fe40006784270 */
[----:B------:R-:W-:Y:S02]  /*6520*/  ISETP.LT.OR P1, PT, R3, 0x39, P1 ;  /* 0x000000390300780c */ /* 0x000fe40000f21670 */
[----:B------:R-:W-:Y:S02]  /*6530*/  ISETP.LT.OR P4, PT, R58, 0x31, P4 ;  /* 0x000000313a00780c */ /* 0x000fe40002781670 */
[----:B------:R-:W-:Y:S02]  /*6540*/  FSEL R52, R52, -INF , !P1 ;  /* 0xff80000034347808 */ /* 0x000fe40004800000 */
[----:B------:R-:W-:-:S02]  /*6550*/  ISETP.GE.AND P1, PT, R5, 0x3a, PT ;  /* 0x0000003a0500780c */ /* 0x000fc40003f26270 */
[----:B------:R-:W-:Y:S02]  /*6560*/  FSEL R50, R50, -INF , !P4 ;  /* 0xff80000032327808 */ /* 0x000fe40006000000 */
[----:B------:R-:W-:Y:S02]  /*6570*/  ISETP.GT.AND P5, PT, R4, 0x39, !P1 ;  /* 0x000000390400780c */ /* 0x000fe40004fa4270 */
[----:B------:R-:W-:Y:S02]  /*6580*/  ISETP.GT.AND P2, PT, R59, 0x31, !P2 ;  /* 0x000000313b00780c */ /* 0x000fe40005744270 */
[----:B------:R-:W-:Y:S02]  /*6590*/  ISETP.LT.OR P5, PT, R3, 0x3a, P5 ;  /* 0x0000003a0300780c */ /* 0x000fe40002fa1670 */
[----:B------:R-:W-:Y:S02]  /*65a0*/  FMNMX.FTZ R3, R24, R25, !PT ;  /* 0x0000001918037209 */ /* 0x000fe40007810000 */
[----:B------:R-:W-:-:S02]  /*65b0*/  FSEL R53, R53, -INF , !P5 ;  /* 0xff80000035357808 */ /* 0x000fc40006800000 */
[----:B------:R-:W-:Y:S02]  /*65c0*/  FMNMX.FTZ R4, R28, R3, !PT ;  /* 0x000000031c047209 */ /* 0x000fe40007810000 */
[----:B------:R-:W-:Y:S02]  /*65d0*/  ISETP.GT.AND P3, PT, R59, 0x38, !P3 ;  /* 0x000000383b00780c */ /* 0x000fe40005f64270 */
[----:B------:R-:W-:Y:S02]  /*65e0*/  FMNMX.FTZ R3, R29, R4, !PT ;  /* 0x000000041d037209 */ /* 0x000fe40007810000 */
[----:B------:R-:W-:Y:S02]  /*65f0*/  ISETP.LT.OR P2, PT, R58, 0x32, P2 ;  /* 0x000000323a00780c */ /* 0x000fe40001741670 */
[----:B------:R-:W-:Y:S02]  /*6600*/  FMNMX.FTZ R4, R32, R3, !PT ;  /* 0x0000000320047209 */ /* 0x000fe40007810000 */
[----:B------:R-:W-:-:S02]  /*6610*/  ISETP.GT.AND P1, PT, R59, 0x39, !P1 ;  /* 0x000000393b00780c */ /* 0x000fc40004f24270 */
[----:B------:R-:W-:Y:S02]  /*6620*/  FMNMX.FTZ R3, R33, R4, !PT ;  /* 0x0000000421037209 */ /* 0x000fe40007810000 */
[----:B------:R-:W-:Y:S02]  /*6630*/  ISETP.LT.OR P3, PT, R58, 0x39, P3 ;  /* 0x000000393a00780c */ /* 0x000fe40001f61670 */
[----:B------:R-:W-:Y:S02]  /*6640*/  FMNMX.FTZ R4, R36, R3, !PT ;  /* 0x0000000324047209 */ /* 0x000fe40007810000 */
[----:B------:R-:W-:Y:S02]  /*6650*/  FSEL R51, R51, -INF , !P2 ;  /* 0xff80000033337808 */ /* 0x000fe40005000000 */
[----:B------:R-:W-:Y:S02]  /*6660*/  FMNMX.FTZ R3, R37, R4, !PT ;  /* 0x0000000425037209 */ /* 0x000fe40007810000 */
[----:B------:R-:W-:-:S02]  /*6670*/  ISETP.LT.OR P1, PT, R58, 0x3a, P1 ;  /* 0x0000003a3a00780c */ /* 0x000fc40000f21670 */
[----:B------:R-:W-:Y:S02]  /*6680*/  FMNMX.FTZ R4, R40, R3, !PT ;  /* 0x0000000328047209 */ /* 0x000fe40007810000 */
[----:B------:R-:W-:Y:S02]  /*6690*/  FSEL R54, R54, -INF , !P3 ;  /* 0xff80000036367808 */ /* 0x000fe40005800000 */
[----:B------:R-:W-:Y:S02]  /*66a0*/  FMNMX.FTZ R3, R41, R4, !PT ;  /* 0x0000000429037209 */ /* 0x000fe40007810000 */
[----:B------:R-:W-:Y:S02]  /*66b0*/  FSEL R55, R55, -INF , !P1 ;  /* 0xff80000037377808 */ /* 0x000fe40004800000 */
[----:B------:R-:W-:-:S04]  /*66c0*/  FMNMX.FTZ R4, R44, R3, !PT ;  /* 0x000000032c047209 */ /* 0x000fc80007810000 */
[----:B------:R-:W-:-:S04]  /*66d0*/  FMNMX.FTZ R3, R45, R4, !PT ;  /* 0x000000042d037209 */ /* 0x000fc80007810000 */
[----:B------:R-:W-:-:S04]  /*66e0*/  FMNMX.FTZ R4, R48, R3, !PT ;  /* 0x0000000330047209 */ /* 0x000fc80007810000 */
[----:B------:R-:W-:-:S04]  /*66f0*/  FMNMX.FTZ R3, R49, R4, !PT ;  /* 0x0000000431037209 */ /* 0x000fc80007810000 */
[----:B------:R-:W-:Y:S02]  /*6700*/  FMNMX.FTZ R4, R52, R3, !PT ;  /* 0x0000000334047209 */ /* 0x000fe40007810000 */
[----:B------:R-:W-:Y:S02]  /*6710*/  FMNMX.FTZ R3, R26, R27, !PT ;  /* 0x0000001b1a037209 */ /* 0x000fe40007810000 */
[----:B------:R-:W-:-:S05]  /*6720*/  FMNMX.FTZ R5, R53, R4, !PT ;  /* 0x0000000435057209 */ /* 0x000fca0007810000 */
[----:B------:R-:W0:Y:S02]  /*6730*/  SHFL.BFLY PT, R4, R5, 0x2, 0x1f ;  /* 0x0c401f0005047f89 */ /* 0x000e2400000e0000 */
        /* <DEDUP_REMOVED lines=14> */
[----:B------:R-:W-:Y:S02]  /*6820*/  FSEL R60, R5, RZ, P4 ;  /* 0x000000ff053c7208 */ /* 0x000fe40002000000 */
[----:B------:R-:W-:-:S03]  /*6830*/  FMNMX.FTZ R5, R47, R4, !PT ;  /* 0x000000042f057209 */ /* 0x000fc60007810000 */
[--C-:B------:R-:W-:Y:S01]  /*6840*/  FFMA.FTZ R3, R24, UR6, -R60.reuse ;  /* 0x0000000618037c23 */ /* 0x100fe2000801083c */
[----:B------:R-:W-:Y:S01]  /*6850*/  FMNMX.FTZ R4, R50, R5, !PT ;  /* 0x0000000532047209 */ /* 0x000fe20007810000 */
[--C-:B------:R-:W-:Y:S01]  /*6860*/  FFMA.FTZ R172, R25, UR6, -R60.reuse ;  /* 0x0000000619ac7c23 */ /* 0x100fe2000801083c */
[----:B------:R-:W-:Y:S01]  /*6870*/  LEA.HI R24, R57, R2, RZ, 0x4 ;  /* 0x0000000239187211 */ /* 0x000fe200078f20ff */
[--C-:B------:R-:W-:Y:S01]  /*6880*/  FFMA.FTZ R176, R29, UR6, -R60.reuse ;  /* 0x000000061db07c23 */ /* 0x100fe2000801083c */
[----:B------:R-:W-:Y:S01]  /*6890*/  FMNMX.FTZ R5, R51, R4, !PT ;  /* 0x0000000433057209 */ /* 0x000fe20007810000 */
[--C-:B------:R-:W-:Y:S01]  /*68a0*/  FFMA.FTZ R173, R28, UR6, -R60.reuse ;  /* 0x000000061cad7c23 */ /* 0x100fe2000801083c */
[----:B------:R-:W-:Y:S01]  /*68b0*/  LOP3.LUT R25, R24, 0xfffffff0, RZ, 0xc0, !PT ;  /* 0xfffffff018197812 */ /* 0x000fe200078ec0ff */
[--C-:B------:R-:W-:Y:S01]  /*68c0*/  FFMA.FTZ R177, R32, UR6, -R60.reuse ;  /* 0x0000000620b17c23 */ /* 0x100fe2000801083c */
[----:B------:R-:W-:Y:S01]  /*68d0*/  FMNMX.FTZ R4, R54, R5, !PT ;  /* 0x0000000536047209 */ /* 0x000fe20007810000 */
[--C-:B------:R-:W-:Y:S01]  /*68e0*/  FFMA.FTZ R180, R33, UR6, -R60.reuse ;  /* 0x0000000621b47c23 */ /* 0x100fe2000801083c */
[----:B------:R-:W-:Y:S01]  /*68f0*/  LEA.HI R57, R57, R2, RZ, 0x5 ;  /* 0x0000000239397211 */ /* 0x000fe200078f28ff */
[----:B------:R-:W-:Y:S01]  /*6900*/  IMAD.IADD R25, R2, 0x1, -R25 ;  /* 0x0000000102197824 */ /* 0x000fe200078e0a19 */
[----:B------:R-:W-:Y:S01]  /*6910*/  FMNMX.FTZ R4, R55, R4, !PT ;  /* 0x0000000437047209 */ /* 0x000fe20007810000 */
[----:B------:R-:W-:Y:S01]  /*6920*/  FFMA.FTZ R181, R36, UR6, -R60 ;  /* 0x0000000624b57c23 */ /* 0x000fe2000801083c */
[----:B------:R-:W-:Y:S01]  /*6930*/  SHF.R.U32.HI R24, RZ, 0x1, R24 ;  /* 0x00000001ff187819 */ /* 0x000fe20000011618 */
[----:B------:R-:W-:-:S02]  /*6940*/  IMAD.SHL.U32 R57, R57, 0x20, RZ ;  /* 0x0000002039397824 */ /* 0x000fc400078e00ff */
[--C-:B------:R-:W-:Y:S01]  /*6950*/  FFMA.FTZ R204, R37, UR6, -R60.reuse ;  /* 0x0000000625cc7c23 */ /* 0x100fe2000801083c */
[----:B------:R-:W0:Y:S01]  /*6960*/  SHFL.BFLY PT, R5, R4, 0x2, 0x1f ;  /* 0x0c401f0004057f89 */ /* 0x000e2200000e0000 */
        /* <DEDUP_REMOVED lines=8> */
[----:B------:R-:W-:Y:S01]  /*69f0*/  LOP3.LUT R57, R57, 0x7ffffc00, RZ, 0xc0, !PT ;  /* 0x7ffffc0039397812 */ /* 0x000fe200078ec0ff */
[----:B------:R-:W-:Y:S08]  /*6a00*/  MUFU.EX2 R3, R3 ;  /* 0x0000000300037308 */ /* 0x000ff00000000800 */
[----:B------:R-:W1:Y:S01]  /*6a10*/  MUFU.EX2 R172, R172 ;  /* 0x000000ac00ac7308 */ /* 0x000e620000000800 */
[----:B0-----:R-:W-:-:S07]  /*6a20*/  FMNMX.FTZ R5, R4, R5, !PT ;  /* 0x0000000504057209 */ /* 0x001fce0007810000 */
[----:B------:R-:W-:Y:S01]  /*6a30*/  MUFU.EX2 R173, R173 ;  /* 0x000000ad00ad7308 */ /* 0x000fe20000000800 */
[----:B------:R-:W0:Y:S07]  /*6a40*/  SHFL.BFLY PT, R168, R5, 0x1, 0x1f ;  /* 0x0c201f0005a87f89 */ /* 0x000e2e00000e0000 */
[----:B------:R-:W2:Y:S01]  /*6a50*/  MUFU.EX2 R176, R176 ;  /* 0x000000b000b07308 */ /* 0x000ea20000000800 */
[----:B-1----:R-:W-:Y:S01]  /*6a60*/  F2FP.F16.F32.PACK_AB R164, R172, R3 ;  /* 0x00000003aca4723e */ /* 0x002fe200000000ff */
[----:B------:R-:W-:-:S06]  /*6a70*/  FADD.FTZ R172, R3, R172 ;  /* 0x000000ac03ac7221 */ /* 0x000fcc0000010000 */
[----:B------:R-:W-:Y:S08]  /*6a80*/  MUFU.EX2 R177, R177 ;  /* 0x000000b100b17308 */ /* 0x000ff00000000800 */
[----:B------:R-:W1:Y:S01]  /*6a90*/  MUFU.EX2 R180, R180 ;  /* 0x000000b400b47308 */ /* 0x000e620000000800 */
[----:B--2---:R-:W-:Y:S01]  /*6aa0*/  F2FP.F16.F32.PACK_AB R166, R176, R173 ;  /* 0x000000adb0a6723e */ /* 0x004fe200000000ff */
[----:B------:R-:W-:Y:S01]  /*6ab0*/  FADD.FTZ R173, R173, R172 ;  /* 0x000000acadad7221 */ /* 0x000fe20000010000 */
[----:B0-----:R-:W-:-:S03]  /*6ac0*/  FMNMX.FTZ R168, R5, R168, !PT ;  /* 0x000000a805a87209 */ /* 0x001fc60007810000 */
[----:B------:R-:W-:Y:S01]  /*6ad0*/  FADD.FTZ R176, R176, R173 ;  /* 0x000000adb0b07221 */ /* 0x000fe20000010000 */
[C---:B------:R-:W-:Y:S01]  /*6ae0*/  FSETP.NEU.FTZ.AND P1, PT, R168.reuse, -INF , PT ;  /* 0xff800000a800780b */ /* 0x040fe20003f3d000 */
[----:B------:R-:W-:Y:S01]  /*6af0*/  FMUL.FTZ R4, R168, UR6 ;  /* 0x00000006a8047c20 */ /* 0x000fe20008410000 */
[----:B------:R-:W-:Y:S04]  /*6b00*/  MUFU.EX2 R181, R181 ;  /* 0x000000b500b57308 */ /* 0x000fe80000000800 */
[----:B------:R-:W-:-:S04]  /*6b10*/  FSEL R29, R4, RZ, P1 ;  /* 0x000000ff041d7208 */ /* 0x000fc80000800000 */
[----:B------:R-:W0:Y:S01]  /*6b20*/  MUFU.EX2 R204, R204 ;  /* 0x000000cc00cc7308 */ /* 0x000e220000000800 */
[----:B------:R-:W-:Y:S01]  /*6b30*/  FFMA.FTZ R5, R26, UR6, -R29 ;  /* 0x000000061a057c23 */ /* 0x000fe2000801081d */
[----:B------:R-:W-:Y:S01]  /*6b40*/  SHF.R.S32.HI R26, RZ, 0x1f, R25 ;  /* 0x0000001fff1a7819 */ /* 0x000fe20000011419 */
[--C-:B------:R-:W-:Y:S01]  /*6b50*/  FFMA.FTZ R4, R27, UR6, -R29.reuse ;  /* 0x000000061b047c23 */ /* 0x100fe2000801081d */
[--C-:B------:R-:W-:Y:S01]  /*6b60*/  FFMA.FTZ R174, R30, UR6, -R29.reuse ;  /* 0x000000061eae7c23 */ /* 0x100fe2000801081d */
        /* <DEDUP_REMOVED lines=9> */
[--C-:B------:R-:W-:Y:S01]  /*6c00*/  FFMA.FTZ R216, R43, UR6, -R29.reuse ;  /* 0x000000062bd87c23 */ /* 0x100fe2000801081d */
[----:B------:R-:W-:Y:S02]  /*6c10*/  IMAD.IADD R28, R25, 0x1, -R28 ;  /* 0x00000001191c7824 */ /* 0x000fe400078e0a1c */
[--C-:B------:R-:W-:Y:S01]  /*6c20*/  FFMA.FTZ R215, R46, UR6, -R29.reuse ;  /* 0x000000062ed77c23 */ /* 0x100fe2000801081d */
[--C-:B------:R-:W-:Y:S01]  /*6c30*/  FFMA.FTZ R217, R50, UR6, -R29.reuse ;  /* 0x0000000632d97c23 */ /* 0x100fe2000801081d */
[--C-:B------:R-:W-:Y:S01]  /*6c40*/  FFMA.FTZ R218, R51, UR6, -R29.reuse ;  /* 0x0000000633da7c23 */ /* 0x100fe2000801081d */
[----:B------:R-:W-:Y:S02]  /*6c50*/  IMAD.SHL.U32 R25, R28, 0x40, RZ ;  /* 0x000000401c197824 */ /* 0x000fe400078e00ff */
[--C-:B------:R-:W-:Y:S01]  /*6c60*/  FFMA.FTZ R219, R54, UR6, -R29.reuse ;  /* 0x0000000636db7c23 */ /* 0x100fe2000801081d */
[--C-:B------:R-:W-:Y:S01]  /*6c70*/  FFMA.FTZ R220, R55, UR6, -R29.reuse ;  /* 0x0000000637dc7c23 */ /* 0x100fe2000801081d */
[----:B------:R-:W-:Y:S01]  /*6c80*/  FFMA.FTZ R47, R47, UR6, -R29 ;  /* 0x000000062f2f7c23 */ /* 0x000fe2000801081d */
[----:B------:R-:W-:Y:S01]  /*6c90*/  LOP3.LUT R26, R26, 0x7ffffe00, RZ, 0xc0, !PT ;  /* 0x7ffffe001a1a7812 */ /* 0x000fe200078ec0ff */
[----:B------:R-:W-:Y:S01]  /*6ca0*/  MUFU.EX2 R5, R5 ;  /* 0x0000000500057308 */ /* 0x000fe20000000800 */
[----:B------:R-:W-:-:S02]  /*6cb0*/  LOP3.LUT R25, R25, 0x1c0, RZ, 0xc0, !PT ;  /* 0x000001c019197812 */ /* 0x000fc400078ec0ff */
[C---:B------:R-:W-:Y:S02]  /*6cc0*/  LOP3.LUT P2, RZ, R28.reuse, 0x2, RZ, 0xc0, !PT ;  /* 0x000000021cff7812 */ /* 0x040fe4000784c0ff */
[----:B------:R-:W-:Y:S02]  /*6cd0*/  LOP3.LUT R24, R25, 0x8, R24, 0xf8, !PT ;  /* 0x0000000819187812 */ /* 0x000fe400078ef818 */
[----:B------:R-:W-:Y:S01]  /*6ce0*/  SHF.R.U32.HI R25, RZ, 0x3, R25 ;  /* 0x00000003ff197819 */ /* 0x000fe20000011619 */
[----:B------:R-:W2:Y:S01]  /*6cf0*/  MUFU.EX2 R4, R4 ;  /* 0x0000000400047308 */ /* 0x000ea20000000800 */
[----:B------:R-:W-:Y:S02]  /*6d00*/  LOP3.LUT P1, RZ, R28, 0x4, RZ, 0xc0, !PT ;  /* 0x000000041cff7812 */ /* 0x000fe4000782c0ff */
[----:B------:R-:W-:Y:S02]  /*6d10*/  LOP3.LUT R24, R24, R25, RZ, 0x3c, !PT ;  /* 0x0000001918187212 */ /* 0x000fe400078e3cff */
[----:B------:R-:W-:-:S02]  /*6d20*/  SEL R56, R56, 0xffffffc0, !P1 ;  /* 0xffffffc038387807 */ /* 0x000fc40004800000 */
[----:B------:R-:W-:Y:S01]  /*6d30*/  IADD3 R57, R24, R26, R57 ;  /* 0x0000001a18397210 */ /* 0x000fe20007ffe039 */
[----:B------:R-:W-:Y:S01]  /*6d40*/  MUFU.EX2 R174, R174 ;  /* 0x000000ae00ae7308 */ /* 0x000fe20000000800 */
[----:B-1----:R-:W-:Y:S01]  /*6d50*/  F2FP.F16.F32.PACK_AB R160, R180, R177 ;  /* 0x000000b1b4a0723e */ /* 0x002fe200000000ff */
[----:B------:R-:W-:Y:S01]  /*6d60*/  FADD.FTZ R177, R177, R176 ;  /* 0x000000b0b1b17221 */ /* 0x000fe20000010000 */
[----:B0-----:R-:W-:Y:S01]  /*6d70*/  F2FP.F16.F32.PACK_AB R162, R204, R181 ;  /* 0x000000b5cca2723e */ /* 0x001fe200000000ff */
[----:B------:R-:W-:Y:S02]  /*6d80*/  IMAD R193, R57, 0x2, R202 ;  /* 0x0000000239c17824 */ /* 0x000fe400078e02ca */
[----:B------:R-:W-:Y:S02]  /*6d90*/  FADD.FTZ R180, R180, R177 ;  /* 0x000000b1b4b47221 */ /* 0x000fe40000010000 */
[----:B------:R-:W0:Y:S01]  /*6da0*/  MUFU.EX2 R175, R175 ;  /* 0x000000af00af7308 */ /* 0x000e220000000800 */
[C---:B------:R-:W-:Y:S01]  /*6db0*/  VIADD R195, R193.reuse, 0x36400 ;  /* 0x00036400c1c37836 */ /* 0x040fe20000000000 */
[----:B--2---:R-:W-:Y:S01]  /*6dc0*/  F2FP.F16.F32.PACK_AB R165, R4, R5 ;  /* 0x0000000504a5723e */ /* 0x004fe200000000ff */
[----:B------:R-:W-:-:S02]  /*6dd0*/  VIADD R192, R193, 0x36420 ;  /* 0x00036420c1c07836 */ /* 0x000fc40000000000 */
[----:B------:R-:W-:Y:S01]  /*6de0*/  FADD.FTZ R5, R5, R4 ;  /* 0x0000000405057221 */ /* 0x000fe20000010000 */
[----:B------:R-:W-:Y:S02]  /*6df0*/  @P2 VIADD R192, R195, 0xffffffe0 ;  /* 0xffffffe0c3c02836 */ /* 0x000fe40000000000 */
[----:B------:R-:W-:Y:S01]  /*6e00*/  FADD.FTZ R181, R181, R180 ;  /* 0x000000b4b5b57221 */ /* 0x000fe20000010000 */
[----:B------:R-:W-:Y:S01]  /*6e10*/  IMAD.IADD R195, R195, 0x1, R56 ;  /* 0x00000001c3c37824 */ /* 0x000fe200078e0238 */
[----:B------:R-:W-:Y:S01]  /*6e20*/  MUFU.EX2 R178, R178 ;  /* 0x000000b200b27308 */ /* 0x000fe20000000800 */
[----:B------:R-:W-:Y:S02]  /*6e30*/  IMAD.IADD R194, R56, 0x1, R192 ;  /* 0x0000000138c27824 */ /* 0x000fe400078e02c0 */
[----:B------:R-:W-:-:S05]  /*6e40*/  FADD.FTZ R204, R204, R181 ;  /* 0x000000b5cccc7221 */ /* 0x000fca0000010000 */
[----:B------:R-:W1:Y:S01]  /*6e50*/  MUFU.EX2 R179, R179 ;  /* 0x000000b300b37308 */ /* 0x000e620000000800 */
[----:B0-----:R-:W-:Y:S01]  /*6e60*/  F2FP.F16.F32.PACK_AB R167, R175, R174 ;  /* 0x000000aeafa7723e */ /* 0x001fe200000000ff */
[----:B------:R-:W-:-:S04]  /*6e70*/  FADD.FTZ R174, R174, R5 ;  /* 0x00000005aeae7221 */ /* 0x000fc80000010000 */
[----:B------:R-:W-:Y:S01]  /*6e80*/  STSM.16.M88.4 [R193+0x36400], R164 ;  /* 0x036400a4c1007844 */ /* 0x000fe20000000200 */
[----:B------:R-:W-:Y:S01]  /*6e90*/  FADD.FTZ R175, R175, R174 ;  /* 0x000000aeafaf7221 */ /* 0x000fe20000010000 */
[----:B------:R-:W-:Y:S08]  /*6ea0*/  MUFU.EX2 R182, R182 ;  /* 0x000000b600b67308 */ /* 0x000ff00000000800 */
[----:B------:R-:W0:Y:S01]  /*6eb0*/  MUFU.EX2 R183, R183 ;  /* 0x000000b700b77308 */ /* 0x000e220000000800 */
[----:B-1----:R-:W-:Y:S01]  /*6ec0*/  F2FP.F16.F32.PACK_AB R161, R179, R178 ;  /* 0x000000b2b3a1723e */ /* 0x002fe200000000ff */
[----:B------:R-:W-:-:S04]  /*6ed0*/  FADD.FTZ R178, R178, R175 ;  /* 0x000000afb2b27221 */ /* 0x000fc80000010000 */
[----:B------:R-:W-:Y:S02]  /*6ee0*/  FADD.FTZ R179, R179, R178 ;  /* 0x000000b2b3b37221 */ /* 0x000fe40000010000 */
[----:B------:R-:W-:Y:S08]  /*6ef0*/  MUFU.EX2 R205, R205 ;  /* 0x000000cd00cd7308 */ /* 0x000ff00000000800 */
[----:B------:R-:W1:Y:S01]  /*6f00*/  MUFU.EX2 R208, R208 ;  /* 0x000000d000d07308 */ /* 0x000e620000000800 */
[----:B0-----:R-:W-:Y:S01]  /*6f10*/  F2FP.F16.F32.PACK_AB R163, R183, R182 ;  /* 0x000000b6b7a3723e */ /* 0x001fe200000000ff */
[----:B------:R-:W-:-:S04]  /*6f20*/  FADD.FTZ R182, R182, R179 ;  /* 0x000000b3b6b67221 */ /* 0x000fc80000010000 */
[----:B------:R-:W-:Y:S01]  /*6f30*/  STSM.16.M88.4 [R192], R160 ;  /* 0x000000a0c0007844 */ /* 0x000fe20000000200 */
        /* <DEDUP_REMOVED lines=10> */
[----:B------:R-:W-:Y:S02]  /*6fe0*/  FADD.FTZ R210, R210, R207 ;  /* 0x000000cfd2d27221 */ /* 0x000fe40000010000 */
        /* <DEDUP_REMOVED lines=9> */
[----:B------:R0:W-:Y:S01]  /*7080*/  STSM.16.M88.4 [R195], R156 ;  /* 0x0000009cc3007844 */ /* 0x0001e20000000200 */
[----:B------:R-:W-:Y:S01]  /*7090*/  FADD.FTZ R2, R2, R215 ;  /* 0x000000d702027221 */ /* 0x000fe20000010000 */
[----:B------:R-:W2:Y:S08]  /*70a0*/  MUFU.EX2 R211, R211 ;  /* 0x000000d300d37308 */ /* 0x000eb00000000800 */
[----:B------:R-:W3:Y:S01]  /*70b0*/  MUFU.EX2 R214, R214 ;  /* 0x000000d600d67308 */ /* 0x000ee20000000800 */
[----:B-1----:R-:W-:Y:S01]  /*70c0*/  F2FP.F16.F32.PACK_AB R152, R212, R209 ;  /* 0x000000d1d498723e */ /* 0x002fe200000000ff */
[----:B------:R-:W-:-:S04]  /*70d0*/  FADD.FTZ R209, R209, R210 ;  /* 0x000000d2d1d17221 */ /* 0x000fc80000010000 */
[----:B------:R-:W-:Y:S02]  /*70e0*/  FADD.FTZ R212, R212, R209 ;  /* 0x000000d1d4d47221 */ /* 0x000fe40000010000 */
[----:B------:R-:W-:Y:S02]  /*70f0*/  MUFU.EX2 R217, R217 ;  /* 0x000000d900d97308 */ /* 0x000fe40000000800 */
[----:B--2---:R-:W-:-:S06]  /*7100*/  FADD.FTZ R5, R211, R212 ;  /* 0x000000d4d3057221 */ /* 0x004fcc0000010000 */
[----:B------:R-:W1:Y:S01]  /*7110*/  MUFU.EX2 R218, R218 ;  /* 0x000000da00da7308 */ /* 0x000e620000000800 */
[C---:B---3--:R-:W-:Y:S01]  /*7120*/  F2FP.F16.F32.PACK_AB R154, R214.reuse, R211 ;  /* 0x000000d3d69a723e */ /* 0x048fe200000000ff */
[----:B------:R-:W-:-:S06]  /*7130*/  FADD.FTZ R5, R214, R5 ;  /* 0x00000005d6057221 */ /* 0x000fcc0000010000 */
[----:B------:R-:W-:Y:S08]  /*7140*/  MUFU.EX2 R219, R219 ;  /* 0x000000db00db7308 */ /* 0x000ff00000000800 */
[----:B------:R-:W2:Y:S01]  /*7150*/  MUFU.EX2 R220, R220 ;  /* 0x000000dc00dc7308 */ /* 0x000ea20000000800 */
[----:B-1----:R-:W-:Y:S01]  /*7160*/  F2FP.F16.F32.PACK_AB R153, R218, R217 ;  /* 0x000000d9da99723e */ /* 0x002fe200000000ff */
[----:B------:R-:W-:-:S04]  /*7170*/  FADD.FTZ R217, R217, R2 ;  /* 0x00000002d9d97221 */ /* 0x000fc80000010000 */
[----:B------:R-:W-:Y:S01]  /*7180*/  FADD.FTZ R218, R218, R217 ;  /* 0x000000d9dada7221 */ /* 0x000fe20000010000 */
[----:B--2---:R-:W-:-:S03]  /*7190*/  F2FP.F16.F32.PACK_AB R155, R220, R219 ;  /* 0x000000dbdc9b723e */ /* 0x004fc600000000ff */
[----:B------:R-:W-:Y:S02]  /*71a0*/  FADD.FTZ R219, R219, R218 ;  /* 0x000000dadbdb7221 */ /* 0x000fe40000010000 */
[----:B------:R1:W-:Y:S01]  /*71b0*/  STSM.16.M88.4 [R194], R152 ;  /* 0x00000098c2007844 */ /* 0x0003e20000000200 */
[----:B------:R-:W-:Y:S01]  /*71c0*/  WARPGROUP.ARRIVE ;  /* 0x00000000000079c5 */ /* 0x000fe20000000000 */
[----:B------:R-:W-:-:S05]  /*71d0*/  FADD.FTZ R2, R220, R219 ;  /* 0x000000dbdc027221 */ /* 0x000fca0000010000 */
[----:B------:R-:W-:Y:S01]  /*71e0*/  HGMMA.64x256x16.F32 R24, R164, gdesc[UR8].tnspB, RZ, !UPT, gsb0 ;  /* 0x43e00008a4187df0 */ /* 0x000fe2000c0008ff */
[----:B------:R-:W-:Y:S01]  /*71f0*/  R2UR UR10, R221 ;  /* 0x00000000dd0a72ca */ /* 0x000fe200000e0000 */
[----:B------:R-:W-:Y:S01]  /*7200*/  UMOV UR11, 0x40000040 ;  /* 0x40000040000b7882 */ /* 0x000fe20000000000 */
[----:B------:R-:W-:Y:S01]  /*7210*/  VIADD R221, R198, 0x100 ;  /* 0x00000100c6dd7836 */ /* 0x000fe20000000000 */
[----:B------:R-:W-:Y:S02]  /*7220*/  WARPGROUP.DEPBAR.LE gsb0, 0x0 ;  /* 0x00008000000079c5 */ /* 0x000fe40000010000 */
[----:B------:R-:W-:-:S15]  /*7230*/  WARPGROUP.ARRIVE ;  /* 0x00000000000079c5 */ /* 0x000fde0000000000 */
[----:B------:R-:W-:-:S07]  /*7240*/  NOP ;  /* 0x0000000000007918 */ /* 0x000fce0000000000 */
[----:B------:R-:W-:Y:S01]  /*7250*/  HGMMA.64x256x16.F32 R24, R160, gdesc[UR8].tnspB, R24, gsb0 ;  /* 0x43e00008a0187df0 */ /* 0x000fe20008000818 */
[----:B------:R-:W-:Y:S01]  /*7260*/  R2UR UR10, R221 ;  /* 0x00000000dd0a72ca */ /* 0x000fe200000e0000 */
[----:B------:R-:W-:Y:S01]  /*7270*/  UMOV UR11, 0x40000040 ;  /* 0x40000040000b7882 */ /* 0x000fe20000000000 */
[----:B------:R-:W-:Y:S02]  /*7280*/  WARPGROUP.DEPBAR.LE gsb0, 0x0 ;  /* 0x00008000000079c5 */ /* 0x000fe40000010000 */
[----:B------:R-:W-:-:S15]  /*7290*/  WARPGROUP.ARRIVE ;  /* 0x00000000000079c5 */ /* 0x000fde0000000000 */
[----:B------:R-:W-:-:S08]  /*72a0*/  NOP ;  /* 0x0000000000007918 */ /* 0x000fd00000000000 */
[----:B------:R-:W-:Y:S01]  /*72b0*/  HGMMA.64x256x16.F32 R24, R156, gdesc[UR8].tnspB, R24, gsb0 ;  /* 0x43e000089c187df0 */ /* 0x000fe20008000818 */
[----:B------:R-:W-:Y:S02]  /*72c0*/  UMOV UR11, 0x40000040 ;  /* 0x40000040000b7882 */ /* 0x000fe40000000000 */
[----:B------:R-:W-:Y:S02]  /*72d0*/  WARPGROUP.DEPBAR.LE gsb0, 0x0 ;  /* 0x00008000000079c5 */ /* 0x000fe40000010000 */
[----:B0-----:R-:W-:Y:S01]  /*72e0*/  VIADD R156, R198, 0x180 ;  /* 0x00000180c69c7836 */ /* 0x001fe20000000000 */
[----:B------:R-:W-:-:S04]  /*72f0*/  WARPGROUP.ARRIVE ;  /* 0x00000000000079c5 */ /* 0x000fc80000000000 */
[----:B------:R-:W-:-:S15]  /*7300*/  R2UR UR10, R156 ;  /* 0x000000009c0a72ca */ /* 0x000fde00000e0000 */
[----:B------:R-:W-:-:S03]  /*7310*/  NOP ;  /* 0x0000000000007918 */ /* 0x000fc60000000000 */
        /* <DEDUP_REMOVED lines=8> */
.L_x_1946:
[----:B------:R-:W-:Y:S01]  /*73a0*/  ISETP.NE.AND P1, PT, R227, 0x1, PT ;  /* 0x00000001e300780c */ /* 0x000fe20003f25270 */
[----:B------:R-:W-:-:S12]  /*73b0*/  VIADD R207, R170, 0xfffffffe ;  /* 0xfffffffeaacf7836 */ /* 0x000fd80000000000 */
[----:B------:R-:W0:Y:S08]  /*73c0*/  @P1 LDC R4, c[0x0][0x44c] ;  /* 0x00011300ff041b82 */ /* 0x000e300000000800 */
[----:B------:R-:W1:Y:S01]  /*73d0*/  @P1 LDC R3, c[0x0][0x450] ;  /* 0x00011400ff031b82 */ /* 0x000e620000000800 */
[----:B0-----:R-:W-:-:S05]  /*73e0*/  @P1 IMAD.HI.U32 R4, R169, R4, RZ ;  /* 0x00000004a9041227 */ /* 0x001fca00078e00ff */
[----:B-1----:R-:W-:Y:S01]  /*73f0*/  @P1 SHF.R.U32.HI R169, RZ, R3, R4 ;  /* 0x00000003ffa91219 */ /* 0x002fe20000011604 */
[----:B------:R-:W-:-:S04]  /*7400*/  VIADD R4, R202, 0x38860 ;  /* 0x00038860ca047836 */ /* 0x000fc80000000000 */
[----:B------:R-:W-:Y:S01]  /*7410*/  IMAD.IADD R169, R171, 0x1, R169 ;  /* 0x00000001aba97824 */ /* 0x000fe200078e02a9 */
[----:B------:R-:W-:-:S04]  /*7420*/  PRMT R4, R201, 0x654, R4 ;  /* 0x00000654c9047816 */ /* 0x000fc80000000004 */
[----:B------:R-:W-:Y:S01]  /*7430*/  R2UR UR10, R169 ;  /* 0x00000000a90a72ca */ /* 0x000fe200000e0000 */
[----:B------:R0:W-:-:S12]  /*7440*/  SYNCS.ARRIVE.TRANS64.RED.A1T0 RZ, [R4+URZ], RZ ;  /* 0x000000ff04ff79a7 */ /* 0x0001d8000810043f */
[----:B------:R-:W-:Y:S01]  /*7450*/  UIADD3 UR18, UR10, UR18, URZ ;  /* 0x000000120a127290 */ /* 0x000fe2000fffe03f */
[----:B0-----:R-:W-:Y:S11]  /*7460*/  @!P6 BRA `(.L_x_1947) ;  /* 0x00000000004ce947 */ /* 0x001ff60003800000 */
[----:B------:R-:W-:Y:S01]  /*7470*/  ISETP.LT.AND P1, PT, RZ, UR10, PT ;  /* 0x0000000aff007c0c */ /* 0x000fe2000bf21270 */
[----:B------:R-:W-:-:S12]  /*7480*/  UIADD3 UR22, UR10, -0x1, URZ ;  /* 0xffffffff0a167890 */ /* 0x000fd8000fffe03f */
[----:B------:R-:W-:Y:S05]  /*7490*/  @P1 BRA `(.L_x_1948) ;  /* 0x0000000000201947 */ /* 0x000fea0003800000 */
[----:B------:R-:W-:Y:S01]  /*74a0*/  ULDC UR19, c[0x0][0xadc] ;  /* 0x0002b70000137ab9 */ /* 0x000fe20000000800 */
[----:B------:R-:W-:Y:S02]  /*74b0*/  UIADD3 UR22, -UR10, URZ, URZ ;  /* 0x0000003f0a167290 */ /* 0x000fe4000fffe13f */
[----:B------:R-:W-:-:S11]  /*74c0*/  UISETP.NE.AND UP0, UPT, UR19, 0x1, UPT ;  /* 0x000000011300788c */ /* 0x000fd6000bf05270 */
[----:B------:R-:W-:Y:S02]  /*74d0*/  @UP0 ULDC.64 UR10, c[0x0][0xae0] ;  /* 0x0002b800000a0ab9 */ /* 0x000fe40000000a00 */
[----:B------:R-:W-:-:S04]  /*74e0*/  UIMAD.WIDE.U32 UR14, UR22, UR10, URZ ;  /* 0x0000000a160e72a5 */ /* 0x000fc8000f8e003f */
[----:B------:R-:W-:-:S04]  /*74f0*/  @UP0 USHF.R.U32.HI UR22, URZ, UR11, UR15 ;  /* 0x0000000b3f160299 */ /* 0x000fc8000801160f */
[----:B------:R-:W-:Y:S01]  /*7500*/  ULOP3.LUT UR22, URZ, UR22, URZ, 0x33, !UPT ;  /* 0x000000163f167292 */ /* 0x000fe2000f8e333f */
[----:B------:R-:W-:Y:S11]  /*7510*/  BRA `(.L_x_1949) ;  /* 0x0000000000147947 */ /* 0x000ff60003800000 */
.L_x_1948:
[----:B------:R-:W-:Y:S02]  /*7520*/  ULDC UR19, c[0x0][0xadc] ;  /* 0x0002b70000137ab9 */ /* 0x000fe40000000800 */
[----:B------:R-:W-:-:S11]  /*7530*/  UISETP.NE.AND UP0, UPT, UR19, 0x1, UPT ;  /* 0x000000011300788c */ /* 0x000fd6000bf05270 */
[----:B------:R-:W-:Y:S02]  /*7540*/  @UP0 ULDC.64 UR10, c[0x0][0xae0] ;  /* 0x0002b800000a0ab9 */ /* 0x000fe40000000a00 */
[----:B------:R-:W-:-:S04]  /*7550*/  UIMAD.WIDE.U32 UR14, UR22, UR10, URZ ;  /* 0x0000000a160e72a5 */ /* 0x000fc8000f8e003f */
[----:B------:R-:W-:-:S12]  /*7560*/  @UP0 USHF.R.U32.HI UR22, URZ, UR11, UR15 ;  /* 0x0000000b3f160299 */ /* 0x000fd8000801160f */
.L_x_1949:
[----:B------:R-:W-:-:S04]  /*7570*/  UIMAD UR19, UR22, UR19, UR19 ;  /* 0x00000013161372a4 */ /* 0x000fc8000f8e0213 */
[----:B------:R-:W-:-:S04]  /*7580*/  UISETP.LT.AND UP0, UPT, UR18, UR19, UPT ;  /* 0x000000131200728c */ /* 0x000fc8000bf01270 */
[----:B------:R-:W-:-:S12]  /*7590*/  USEL UR18, UR18, UR19, UP0 ;  /* 0x0000001312127287 */ /* 0x000fd80008000000 */
.L_x_1947:
[----:B------:R-:W-:Y:S01]  /*75a0*/  USHF.R.S32.HI UR10, URZ, 0x1f, UR18 ;  /* 0x0000001f3f0a7899 */ /* 0x000fe20008011412 */
[----:B------:R-:W-:Y:S02]  /*75b0*/  IMAD.MOV.U32 R3, RZ, RZ, RZ ;  /* 0x000000ffff037224 */ /* 0x000fe400078e00ff */
[----:B------:R-:W-:Y:S01]  /*75c0*/  IMAD.MOV.U32 R4, RZ, RZ, RZ ;  /* 0x000000ffff047224 */ /* 0x000fe200078e00ff */
[----:B------:R-:W-:-:S04]  /*75d0*/  ULEA.HI UR10, UR10, UR18, URZ, 0x6 ;  /* 0x000000120a0a7291 */ /* 0x000fc8000f8f303f */
[----:B------:R-:W-:-:S04]  /*75e0*/  USHF.R.S32.HI UR10, URZ, 0x6, UR10 ;  /* 0x000000063f0a7899 */ /* 0x000fc8000801140a */
[----:B------:R-:W-:-:S04]  /*75f0*/  UISETP.LT.AND UP0, UPT, UR60, UR10, UPT ;  /* 0x0000000a3c00728c */ /* 0x000fc8000bf01270 */
[----:B------:R-:W-:-:S06]  /*7600*/  USEL UR38, UR60, UR10, !UP0 ;  /* 0x0000000a3c267287 */ /* 0x000fcc000c000000 */
[----:B------:R-:W-:-:S13]  /*7610*/  ISETP.GE.AND P1, PT, R207, UR38, PT ;  /* 0x00000026cf007c0c */ /* 0x000fda000bf26270 */
[----:B------:R-:W-:Y:S05]  /*7620*/  @!P1 BRA `(.L_x_1950) ;  /* 0x0000003800209947 */ /* 0x000fea0003800000 */
[----:B------:R-:W-:Y:S01]  /*7630*/  IMAD.MOV.U32 R210, RZ, RZ, R168 ;  /* 0x000000ffffd27224 */ /* 0x000fe200078e00a8 */
[----:B------:R-:W-:Y:S01]  /*7640*/  ULDC UR39, c[0x0][0xadc] ;  /* 0x0002b70000277ab9 */ /* 0x000fe20000000800 */
[----:B------:R-:W-:Y:S01]  /*7650*/  IMAD.MOV.U32 R209, RZ, RZ, R7 ;  /* 0x000000ffffd17224 */ /* 0x000fe200078e0007 */
[----:B------:R-:W-:Y:S01]  /*7660*/  ULDC UR61, c[0x0][0xa80] ;  /* 0x0002a000003d7ab9 */ /* 0x000fe20000000800 */
[----:B------:R-:W-:Y:S02]  /*7670*/  IMAD.MOV.U32 R4, RZ, RZ, RZ ;  /* 0x000000ffff047224 */ /* 0x000fe400078e00ff */
[----:B------:R-:W-:-:S07]  /*7680*/  IMAD.MOV.U32 R211, RZ, RZ, RZ ;  /* 0x000000ffffd37224 */ /* 0x000fce00078e00ff */
.L_x_1969:
[----:B------:R-:W-:-:S05]  /*7690*/  VIADD R3, R211, 0x1 ;  /* 0x00000001d3037836 */ /* 0x000fca0000000000 */
[----:B------:R-:W-:-:S04]  /*76a0*/  ISETP.NE.AND P1, PT, R3, 0x2, PT ;  /* 0x000000020300780c */ /* 0x000fc80003f25270 */
[----:B------:R-:W-:Y:S02]  /*76b0*/  SEL R7, RZ, 0x1, P1 ;  /* 0x00000001ff077807 */ /* 0x000fe40000800000 */
[----:B------:R-:W-:Y:S02]  /*76c0*/  SEL R3, R3, RZ, P1 ;  /* 0x000000ff03037207 */ /* 0x000fe40000800000 */
[----:B------:R-:W-:Y:S01]  /*76d0*/  LOP3.LUT R4, R4, R7, RZ, 0x3c, !PT ;  /* 0x0000000704047212 */ /* 0x000fe200078e3cff */
[----:B0-----:R-:W-:Y:S06]  /*76e0*/  @!P0 BRA `(.L_x_1951) ;  /* 0x0000000000048947 */ /* 0x001fec0003800000 */
[----:B------:R-:W-:Y:S01]  /*76f0*/  BPT.TRAP 0x1 ;  /* 0x000000040000795c */ /* 0x000fe20000300000 */
.L_x_1951:
[----:B------:R-:W-:Y:S01]  /*7700*/  IMAD R208, R3, 0x8, R202 ;  /* 0x0000000803d07824 */ /* 0x000fe200078e02ca */
[----:B------:R-:W-:-:S04]  /*7710*/  SHF.L.U32 R205, R4, 0x1f, RZ ;  /* 0x0000001f04cd7819 */ /* 0x000fc800000006ff */
[----:B------:R0:W1:Y:S01]  /*7720*/  SYNCS.PHASECHK.TRANS64.TRYWAIT P1, [R208+URZ+0x38830], R205 ;  /* 0x038830cdd00075a7 */ /* 0x000062000802017f */
[----:B------:R-:W-:Y:S05]  /*7730*/  @!P0 BRA `(.L_x_1952) ;  /* 0x0000000000048947 */ /* 0x000fea0003800000 */
[----:B------:R-:W-:Y:S01]  /*7740*/  BPT.TRAP 0x1 ;  /* 0x000000040000795c */ /* 0x000fe20000300000 */
.L_x_1952:
[----:B------:R-:W-:Y:S01]  /*7750*/  IMAD R7, R3, 0x200, R196 ;  /* 0x0000020003077824 */ /* 0x000fe200078e02c4 */
[----:B-1----:R-:W-:Y:S06]  /*7760*/  @P1 BRA `(.L_x_1953) ;  /* 0x0000000000081947 */ /* 0x002fec0003800000 */
[----:B------:R-:W1:Y:S02]  /*7770*/  SYNCS.PHASECHK.TRANS64.TRYWAIT P1, [R208+URZ+0x38830], R205 ;  /* 0x038830cdd00075a7 */ /* 0x000e64000802017f */
[----:B-1----:R-:W-:Y:S05]  /*7780*/  @!P1 BRA `(.L_x_1954) ;  /* 0x0000011800289947 */ /* 0x002fea0003800000 */
.L_x_1953:
        /* <DEDUP_REMOVED lines=18> */
[----:B------:R-:W-:Y:S01]  /*78b0*/  R2UR UR17, R20 ;  /* 0x00000000141172ca */ /* 0x000fe200000e0000 */
[----:B------:R-:W-:Y:S01]  /*78c0*/  VIADD R20, R7, 0x2 ;  /* 0x0000000207147836 */ /* 0x000fe20000000000 */
[----:B------:R-:W-:-:S02]  /*78d0*/  R2UR UR8, R186 ;  /* 0x00000000ba0872ca */ /* 0x000fc400000e0000 */
[----:B------:R-:W-:Y:S02]  /*78e0*/  R2UR UR9, R187 ;  /* 0x00000000bb0972ca */ /* 0x000fe400000e0000 */
[----:B------:R-:W-:Y:S01]  /*78f0*/  R2UR UR6, R20 ;  /* 0x00000000140672ca */ /* 0x000fe200000e0000 */
[C---:B------:R-:W-:Y:S01]  /*7900*/  VIADD R20, R7.reuse, 0x4 ;  /* 0x0000000407147836 */ /* 0x040fe20000000000 */
[----:B------:R-:W-:Y:S01]  /*7910*/  R2UR UR56, R184 ;  /* 0x00000000b83872ca */ /* 0x000fe200000e0000 */
[----:B------:R-:W-:Y:S01]  /*7920*/  VIADD R7, R7, 0x6 ;  /* 0x0000000607077836 */ /* 0x000fe20000000000 */
[----:B------:R-:W-:Y:S02]  /*7930*/  R2UR UR57, R185 ;  /* 0x00000000b93972ca */ /* 0x000fe400000e0000 */
[----:B------:R-:W-:-:S07]  /*7940*/  R2UR UR16, R204 ;  /* 0x00000000cc1072ca */ /* 0x000fce00000e0000 */
        /* <DEDUP_REMOVED lines=21> */
.L_x_1955:
[----:B------:R2:W3:Y:S01]  /*7aa0*/  SYNCS.PHASECHK.TRANS64.TRYWAIT P1, [R208+URZ+0x38850], R205 ;  /* 0x038850cdd00075a7 */ /* 0x0004e2000802017f */
[----:B------:R-:W-:Y:S05]  /*7ab0*/  @!P0 BRA `(.L_x_1956) ;  /* 0x0000000000048947 */ /* 0x000fea0003800000 */
[----:B------:R-:W-:Y:S01]  /*7ac0*/  BPT.TRAP 0x1 ;  /* 0x000000040000795c */ /* 0x000fe20000300000 */
.L_x_1956:
[----:B------:R-:W-:Y:S01]  /*7ad0*/  IMAD R7, R3, 0x1000, R21 ;  /* 0x0000100003077824 */ /* 0x000fe200078e0215 */
[----:B---3--:R-:W-:Y:S06]  /*7ae0*/  @P1 BRA `(.L_x_1957) ;  /* 0x0000000000081947 */ /* 0x008fec0003800000 */
[----:B------:R-:W3:Y:S02]  /*7af0*/  SYNCS.PHASECHK.TRANS64.TRYWAIT P1, [R208+URZ+0x38850], R205 ;  /* 0x038850cdd00075a7 */ /* 0x000ee4000802017f */
[----:B---3--:R-:W-:Y:S05]  /*7b00*/  @!P1 BRA `(.L_x_1958) ;  /* 0x00000114005c9947 */ /* 0x008fea0003800000 */
.L_x_1957:
        /* <DEDUP_REMOVED lines=10> */
[----:B0123--:R-:W-:Y:S01]  /*7bb0*/  MOV R205, UR53 ;  /* 0x0000003500cd7c02 */ /* 0x00ffe20008000f00 */
        /* <DEDUP_REMOVED lines=64> */
[----:B------:R-:W-:Y:S01]  /*7fc0*/  R2UR UR50, R20 ;  /* 0x00000000143272ca */ /* 0x000fe200000e0000 */
[----:B------:R-:W-:-:S05]  /*7fd0*/  VIADD R20, R7, 0x606 ;  /* 0x0000060607147836 */ /* 0x000fca0000000000 */
        /* <DEDUP_REMOVED lines=10> */
[----:B------:R-:W-:Y:S01]  /*8080*/  R2UR UR39, R213 ;  /* 0x00000000d52772ca */ /* 0x000fe200000e0000 */
[----:B------:R-:W-:Y:S01]  /*8090*/  IMAD.MOV.U32 R213, RZ, RZ, 0x4 ;  /* 0x00000004ffd57424 */ /* 0x000fe200078e00ff */
[----:B------:R-:W-:Y:S02]  /*80a0*/  R2UR UR37, R215 ;  /* 0x00000000d72572ca */ /* 0x000fe400000e0000 */
[----:B------:R-:W-:Y:S02]  /*80b0*/  R2UR UR38, R214 ;  /* 0x00000000d62672ca */ /* 0x000fe400000e0000 */
[C---:B------:R-:W-:Y:S02]  /*80c0*/  SEL R215, R213.reuse, 0x2, P1 ;  /* 0x00000002d5d77807 */ /* 0x040fe40000800000 */
[----:B------:R-:W-:Y:S02]  /*80d0*/  SEL R213, R213, 0x6, !P1 ;  /* 0x00000006d5d57807 */ /* 0x000fe40004800000 */
[----:B------:R-:W-:Y:S01]  /*80e0*/  R2UR UR36, R216 ;  /* 0x00000000d82472ca */ /* 0x000fe200000e0000 */
[----:B------:R-:W-:-:S02]  /*80f0*/  WARPGROUP.DEPBAR.LE gsb0, 0x0 ;  /* 0x00008000000079c5 */ /* 0x000fc40000010000 */
[----:B------:R-:W-:-:S06]  /*8100*/  WARPGROUP.ARRIVE ;  /* 0x00000000000079c5 */ /* 0x000fcc0000000000 */
[----:B------:R-:W-:Y:S01]  /*8110*/  HGMMA.64x64x16.F32 R152, gdesc[UR56], R152, gsb0 ;  /* 0x00e00000389879f0 */ /* 0x000fe20008000898 */
[----:B------:R-:W-:Y:S01]  /*8120*/  R2UR UR56, R204 ;  /* 0x00000000cc3872ca */ /* 0x000fe200000e0000 */
[----:B------:R-:W-:Y:S01]  /*8130*/  UMOV UR57, 0x40000040 ;  /* 0x4000004000397882 */ /* 0x000fe20000000000 */
[----:B------:R-:W-:Y:S01]  /*8140*/  R2UR UR58, R212 ;  /* 0x00000000d43a72ca */ /* 0x000fe200000e0000 */
[----:B------:R-:W-:Y:S01]  /*8150*/  UMOV UR59, 0x40000040 ;  /* 0x40000040003b7882 */ /* 0x000fe20000000000 */
[--C-:B------:R-:W-:Y:S02]  /*8160*/  IMAD.IADD R204, R190, 0x1, R215.reuse ;  /* 0x00000001becc7824 */ /* 0x100fe400078e02d7 */
[C---:B------:R-:W-:Y:S02]  /*8170*/  IMAD.IADD R212, R20.reuse, 0x1, R215 ;  /* 0x0000000114d47824 */ /* 0x040fe400078e02d7 */
[----:B------:R-:W-:Y:S01]  /*8180*/  IMAD.IADD R20, R20, 0x1, R213 ;  /* 0x0000000114147824 */ /* 0x000fe200078e02d5 */
        /* <DEDUP_REMOVED lines=201> */
.L_x_1959:
[----:B------:R-:W-:Y:S01]  /*8e20*/  ISETP.NE.AND P1, PT, R227, 0x1, PT ;  /* 0x00000001e300780c */ /* 0x000fe20003f25270 */
[----:B------:R-:W-:Y:S01]  /*8e30*/  IMAD.MOV.U32 R216, RZ, RZ, R191 ;  /* 0x000000ffffd87224 */ /* 0x000fe200078e00bf */
[----:B------:R-:W-:Y:S01]  /*8e40*/  R2UR UR6, R200 ;  /* 0x00000000c80672ca */ /* 0x000fe200000e0000 */
[----:B------:R-:W-:Y:S01]  /*8e50*/  ULDC UR7, c[0x0][0x2f0] ;  /* 0x0000bc0000077ab9 */ /* 0x000fe20000000800 */
[----:B------:R-:W-:Y:S01]  /*8e60*/  LOP3.LUT P5, RZ, R16, 0x1, RZ, 0xc0, !PT ;  /* 0x0000000110ff7812 */ /* 0x000fe200078ac0ff */
[----:B------:R-:W-:-:S08]  /*8e70*/  ULDC UR10, c[0x0][0xad8] ;  /* 0x0002b600000a7ab9 */ /* 0x000fd00000000800 */
[----:B------:R-:W0:Y:S08]  /*8e80*/  @P1 LDC R20, c[0x0][0x44c] ;  /* 0x00011300ff141b82 */ /* 0x000e300000000800 */
[----:B------:R-:W1:Y:S01]  /*8e90*/  @P1 LDC R204, c[0x0][0x450] ;  /* 0x00011400ffcc1b82 */ /* 0x000e620000000800 */
[----:B0-----:R-:W-:-:S07]  /*8ea0*/  @P1 IMAD.HI.U32 R7, R191, R20, RZ ;  /* 0x00000014bf071227 */ /* 0x001fce00078e00ff */
[----:B------:R-:W0:Y:S01]  /*8eb0*/  LDC R20, c[0x0][0x288] ;  /* 0x0000a200ff147b82 */ /* 0x000e220000000800 */
[----:B-1----:R-:W-:Y:S01]  /*8ec0*/  @P1 SHF.R.U32.HI R216, RZ, R204, R7 ;  /* 0x000000ccffd81219 */ /* 0x002fe20000011607 */
[----:B------:R-:W-:Y:S02]  /*8ed0*/  IMAD.SHL.U32 R7, R207, 0x40, RZ ;  /* 0x00000040cf077824 */ /* 0x000fe400078e00ff */
[----:B------:R-:W-:Y:S02]  /*8ee0*/  VIADD R204, R208, 0x38840 ;  /* 0x00038840d0cc7836 */ /* 0x000fe40000000000 */
[----:B------:R-:W1:Y:S01]  /*8ef0*/  SHFL.IDX PT, R218, R216, RZ, 0x1c1f ;  /* 0x001c1fffd8da7589 */ /* 0x000e6200000e0000 */
[----:B------:R-:W-:Y:S02]  /*8f00*/  IADD3 R212, -R6, 0x1, -R7 ;  /* 0x0000000106d47810 */ /* 0x000fe40007ffe907 */
[----:B------:R-:W-:-:S03]  /*8f10*/  PRMT R204, R201, 0x654, R204 ;  /* 0x00000654c9cc7816 */ /* 0x000fc600000000cc */
[----:B------:R-:W-:Y:S01]  /*8f20*/  IMAD R205, R17, UR7, R212 ;  /* 0x0000000711cd7c24 */ /* 0x000fe2000f8e02d4 */
[----:B------:R2:W-:Y:S03]  /*8f30*/  SYNCS.ARRIVE.TRANS64.RED.A1T0 RZ, [R204+URZ], RZ ;  /* 0x000000ffccff79a7 */ /* 0x0005e6000810043f */
[----:B0-----:R-:W-:-:S04]  /*8f40*/  IMAD.IADD R205, R205, 0x1, -R20 ;  /* 0x00000001cdcd7824 */ /* 0x001fc800078e0a14 */
[C---:B------:R-:W-:Y:S02]  /*8f50*/  VIADD R215, R205.reuse, UR10 ;  /* 0x0000000acdd77c36 */ /* 0x040fe40008000000 */
[----:B------:R-:W-:Y:S02]  /*8f60*/  VIADD R214, R205, UR6 ;  /* 0x00000006cdd67c36 */ /* 0x000fe40008000000 */
[----:B-1----:R-:W-:Y:S02]  /*8f70*/  IMAD.IADD R213, R215, 0x1, R218 ;  /* 0x00000001d7d57824 */ /* 0x002fe400078e02da */
[----:B------:R-:W-:Y:S01]  /*8f80*/  IMAD.IADD R212, R218, 0x1, R214 ;  /* 0x00000001dad47824 */ /* 0x000fe200078e02d6 */
[----:B--2---:R-:W-:Y:S06]  /*8f90*/  @!P5 BRA `(.L_x_1960) ;  /* 0x00000000005cd947 */ /* 0x004fec0003800000 */
[----:B------:R-:W-:Y:S01]  /*8fa0*/  IMAD R205, R17, UR7, R218 ;  /* 0x0000000711cd7c24 */ /* 0x000fe2000f8e02da */
[----:B------:R-:W-:Y:S03]  /*8fb0*/  BSSY B0, `(.L_x_1961) ;  /* 0x0000011000007945 */ /* 0x000fe60003800000 */
[----:B------:R-:W-:-:S05]  /*8fc0*/  IMAD.IADD R217, R205, 0x1, -R20 ;  /* 0x00000001cdd97824 */ /* 0x000fca00078e0a14 */
[----:B------:R-:W-:-:S13]  /*8fd0*/  ISETP.GT.AND P1, PT, R217, -0x1, PT ;  /* 0xffffffffd900780c */ /* 0x000fda0003f24270 */
[----:B------:R-:W-:Y:S05]  /*8fe0*/  @P1 BRA `(.L_x_1962) ;  /* 0x0000000000201947 */ /* 0x000fea0003800000 */
[----:B------:R-:W-:Y:S01]  /*8ff0*/  IMAD.U32 R218, RZ, RZ, UR39 ;  /* 0x00000027ffda7e24 */ /* 0x000fe2000f8e00ff */
[----:B------:R-:W-:-:S04]  /*9000*/  LOP3.LUT R217, RZ, R217, RZ, 0x33, !PT ;  /* 0x000000d9ffd97212 */ /* 0x000fc800078e33ff */
[----:B------:R-:W-:-:S13]  /*9010*/  ISETP.NE.AND P1, PT, R218, 0x1, PT ;  /* 0x00000001da00780c */ /* 0x000fda0003f25270 */
[----:B------:R-:W0:Y:S02]  /*9020*/  @P1 LDC.64 R204, c[0x0][0xae0] ;  /* 0x0002b800ffcc1b82 */ /* 0x000e240000000a00 */
[----:B0-----:R-:W-:-:S05]  /*9030*/  @P1 IMAD.HI.U32 R204, R217, R204, RZ ;  /* 0x000000ccd9cc1227 */ /* 0x001fca00078e00ff */
[----:B------:R-:W-:-:S04]  /*9040*/  @P1 SHF.R.U32.HI R217, RZ, R205, R204 ;  /* 0x000000cdffd91219 */ /* 0x000fc800000116cc */
[----:B------:R-:W-:Y:S01]  /*9050*/  LOP3.LUT R217, RZ, R217, RZ, 0x33, !PT ;  /* 0x000000d9ffd97212 */ /* 0x000fe200078e33ff */
[----:B------:R-:W-:Y:S06]  /*9060*/  BRA `(.L_x_1963) ;  /* 0x0000000000147947 */ /* 0x000fec0003800000 */
.L_x_1962:
[----:B------:R-:W-:-:S05]  /*9070*/  IMAD.U32 R218, RZ, RZ, UR39 ;  /* 0x00000027ffda7e24 */ /* 0x000fca000f8e00ff */
[----:B------:R-:W-:-:S13]  /*9080*/  ISETP.NE.AND P1, PT, R218, 0x1, PT ;  /* 0x00000001da00780c */ /* 0x000fda0003f25270 */
[----:B------:R-:W0:Y:S02]  /*9090*/  @P1 LDC.64 R204, c[0x0][0xae0] ;  /* 0x0002b800ffcc1b82 */ /* 0x000e240000000a00 */
[----:B0-----:R-:W-:-:S05]  /*90a0*/  @P1 IMAD.HI.U32 R204, R217, R204, RZ ;  /* 0x000000ccd9cc1227 */ /* 0x001fca00078e00ff */
[----:B------:R-:W-:-:S07]  /*90b0*/  @P1 SHF.R.U32.HI R217, RZ, R205, R204 ;  /* 0x000000cdffd91219 */ /* 0x000fce00000116cc */
.L_x_1963:
[----:B------:R-:W-:Y:S05]  /*90c0*/  BSYNC B0 ;  /* 0x0000000000007941 */ /* 0x000fea0003800000 */
.L_x_1961:
[----:B------:R-:W-:-:S04]  /*90d0*/  IMAD R217, R217, R218, -R7 ;  /* 0x000000dad9d97224 */ /* 0x000fc800078e0a07 */
[----:B------:R-:W-:-:S05]  /*90e0*/  IMAD.IADD R217, R217, 0x1, -R6 ;  /* 0x00000001d9d97824 */ /* 0x000fca00078e0a06 */
[----:B------:R-:W-:Y:S02]  /*90f0*/  VIADDMNMX R213, R217, R218, R213, PT ;  /* 0x000000dad9d57246 */ /* 0x000fe400038001d5 */
[----:B------:R-:W-:-:S07]  /*9100*/  VIMNMX R212, R212, R217, !PT ;  /* 0x000000d9d4d47248 */ /* 0x000fce0007fe0100 */
.L_x_1960:
[----:B------:R-:W-:-:S04]  /*9110*/  ISETP.GT.AND P1, PT, R207, -0x1, PT ;  /* 0xffffffffcf00780c */ /* 0x000fc80003f24270 */
[C---:B------:R-:W-:Y:S02]  /*9120*/  ISETP.GT.AND P2, PT, R212.reuse, RZ, P1 ;  /* 0x000000ffd400720c */ /* 0x040fe40000f44270 */
[C---:B------:R-:W-:Y:S02]  /*9130*/  ISETP.GT.AND P4, PT, R212.reuse, 0x1, P1 ;  /* 0x00000001d400780c */ /* 0x040fe40000f84270 */
[C---:B------:R-:W-:Y:S02]  /*9140*/  ISETP.LT.OR P3, PT, R213.reuse, 0x1, P2 ;  /* 0x00000001d500780c */ /* 0x040fe40001761670 */
[----:B------:R-:W-:Y:S02]  /*9150*/  ISETP.GT.AND P2, PT, R212, 0x8, P1 ;  /* 0x00000008d400780c */ /* 0x000fe40000f44270 */
[----:B------:R-:W-:Y:S02]  /*9160*/  FSEL R204, R152, -INF , !P3 ;  /* 0xff80000098cc7808 */ /* 0x000fe40005800000 */
[----:B------:R-:W-:Y:S01]  /*9170*/  ISETP.GT.AND P3, PT, R212, 0x9, P1 ;  /* 0x00000009d400780c */ /* 0x000fe20000f64270 */
[----:B------:R-:W0:Y:S01]  /*9180*/  SHFL.IDX PT, R152, R216, 0x1, 0x1c1f ;  /* 0x003c1f00d8987f89 */ /* 0x000e2200000e0000 */
[----:B------:R-:W-:-:S02]  /*9190*/  ISETP.LT.OR P4, PT, R213, 0x2, P4 ;  /* 0x00000002d500780c */ /* 0x000fc40002781670 */
[C---:B------:R-:W-:Y:S02]  /*91a0*/  ISETP.LT.OR P2, PT, R213.reuse, 0x9, P2 ;  /* 0x00000009d500780c */ /* 0x040fe40001741670 */
[----:B------:R-:W-:Y:S02]  /*91b0*/  ISETP.LT.OR P3, PT, R213, 0xa, P3 ;  /* 0x0000000ad500780c */ /* 0x000fe40001f61670 */
[----:B------:R-:W-:Y:S02]  /*91c0*/  FSEL R205, R153, -INF , !P4 ;  /* 0xff80000099cd7808 */ /* 0x000fe40006000000 */
[----:B------:R-:W-:Y:S02]  /*91d0*/  FSEL R156, R156, -INF , !P2 ;  /* 0xff8000009c9c7808 */ /* 0x000fe40005000000 */
[----:B------:R-:W-:Y:S02]  /*91e0*/  FSEL R157, R157, -INF , !P3 ;  /* 0xff8000009d9d7808 */ /* 0x000fe40005800000 */
[----:B------:R-:W-:-:S02]  /*91f0*/  ISETP.GT.AND P4, PT, R212, 0x10, P1 ;  /* 0x00000010d400780c */ /* 0x000fc40000f84270 */
[C---:B------:R-:W-:Y:S02]  /*9200*/  ISETP.GT.AND P2, PT, R212.reuse, 0x11, P1 ;  /* 0x00000011d400780c */ /* 0x040fe40000f44270 */
[----:B------:R-:W-:Y:S02]  /*9210*/  ISETP.GT.AND P3, PT, R212, 0x18, P1 ;  /* 0x00000018d400780c */ /* 0x000fe40000f64270 */
[C---:B------:R-:W-:Y:S02]  /*9220*/  ISETP.LT.OR P4, PT, R213.reuse, 0x11, P4 ;  /* 0x00000011d500780c */ /* 0x040fe40002781670 */
[C---:B------:R-:W-:Y:S02]  /*9230*/  ISETP.LT.OR P2, PT, R213.reuse, 0x12, P2 ;  /* 0x00000012d500780c */ /* 0x040fe40001741670 */
[----:B------:R-:W-:Y:S01]  /*9240*/  ISETP.LT.OR P3, PT, R213, 0x19, P3 ;  /* 0x00000019d500780c */ /* 0x000fe20001f61670 */
[--C-:B0-----:R-:W-:Y:S01]  /*9250*/  IMAD.IADD R215, R215, 0x1, R152.reuse ;  /* 0x00000001d7d77824 */ /* 0x101fe200078e0298 */
[----:B------:R-:W-:Y:S01]  /*9260*/  FSEL R160, R160, -INF , !P4 ;  /* 0xff800000a0a07808 */ /* 0x000fe20006000000 */
[----:B------:R-:W-:Y:S01]  /*9270*/  IMAD.IADD R214, R214, 0x1, R152 ;  /* 0x00000001d6d67824 */ /* 0x000fe200078e0298 */
[----:B------:R-:W-:-:S02]  /*9280*/  FSEL R161, R161, -INF , !P2 ;  /* 0xff800000a1a17808 */ /* 0x000fc40005000000 */
[----:B------:R-:W-:Y:S02]  /*9290*/  FSEL R164, R164, -INF , !P3 ;  /* 0xff800000a4a47808 */ /* 0x000fe40005800000 */
[C---:B------:R-:W-:Y:S02]  /*92a0*/  ISETP.GT.AND P4, PT, R212.reuse, 0x19, P1 ;  /* 0x00000019d400780c */ /* 0x040fe40000f84270 */
[C---:B------:R-:W-:Y:S02]  /*92b0*/  ISETP.GT.AND P2, PT, R212.reuse, 0x20, P1 ;  /* 0x00000020d400780c */ /* 0x040fe40000f44270 */
[----:B------:R-:W-:Y:S02]  /*92c0*/  ISETP.GT.AND P3, PT, R212, 0x21, P1 ;  /* 0x00000021d400780c */ /* 0x000fe40000f64270 */
[C---:B------:R-:W-:Y:S02]  /*92d0*/  ISETP.LT.OR P4, PT, R213.reuse, 0x1a, P4 ;  /* 0x0000001ad500780c */ /* 0x040fe40002781670 */
[----:B------:R-:W-:-:S02]  /*92e0*/  ISETP.LT.OR P2, PT, R213, 0x21, P2 ;  /* 0x00000021d500780c */ /* 0x000fc40001741670 */
[----:B------:R-:W-:Y:S02]  /*92f0*/  ISETP.LT.OR P3, PT, R213, 0x22, P3 ;  /* 0x00000022d500780c */ /* 0x000fe40001f61670 */
[----:B------:R-:W-:Y:S02]  /*9300*/  FSEL R165, R165, -INF , !P4 ;  /* 0xff800000a5a57808 */ /* 0x000fe40006000000 */
[----:B------:R-:W-:Y:S02]  /*9310*/  FSEL R168, R168, -INF , !P2 ;  /* 0xff800000a8a87808 */ /* 0x000fe40005000000 */
[----:B------:R-:W-:Y:S02]  /*9320*/  FSEL R169, R169, -INF , !P3 ;  /* 0xff800000a9a97808 */ /* 0x000fe40005800000 */
[C---:B------:R-:W-:Y:S02]  /*9330*/  ISETP.GT.AND P4, PT, R212.reuse, 0x28, P1 ;  /* 0x00000028d400780c */ /* 0x040fe40000f84270 */
[----:B------:R-:W-:-:S02]  /*9340*/  ISETP.GT.AND P2, PT, R212, 0x29, P1 ;  /* 0x00000029d400780c */ /* 0x000fc40000f44270 */
[----:B------:R-:W-:Y:S02]  /*9350*/  ISETP.GT.AND P3, PT, R212, 0x30, P1 ;  /* 0x00000030d400780c */ /* 0x000fe40000f64270 */
[C---:B------:R-:W-:Y:S02]  /*9360*/  ISETP.LT.OR P4, PT, R213.reuse, 0x29, P4 ;  /* 0x00000029d500780c */ /* 0x040fe40002781670 */
[C---:B------:R-:W-:Y:S02]  /*9370*/  ISETP.LT.OR P2, PT, R213.reuse, 0x2a, P2 ;  /* 0x0000002ad500780c */ /* 0x040fe40001741670 */
[----:B------:R-:W-:Y:S02]  /*9380*/  ISETP.LT.OR P3, PT, R213, 0x31, P3 ;  /* 0x00000031d500780c */ /* 0x000fe40001f61670 */
[----:B------:R-:W-:Y:S02]  /*9390*/  FSEL R172, R172, -INF , !P4 ;  /* 0xff800000acac7808 */ /* 0x000fe40006000000 */
        /* <DEDUP_REMOVED lines=10> */
[----:B------:R-:W-:Y:S01]  /*9440*/  FSEL R181, R181, -INF , !P3 ;  /* 0xff800000b5b57808 */ /* 0x000fe20005800000 */
[----:B------:R-:W-:Y:S06]  /*9450*/  @!P5 BRA `(.L_x_1964) ;  /* 0x00000000005cd947 */ /* 0x000fec0003800000 */
        /* <DEDUP_REMOVED lines=13> */
.L_x_1966:
[----:B------:R-:W-:-:S05]  /*9530*/  IMAD.U32 R216, RZ, RZ, UR39 ;  /* 0x00000027ffd87e24 */ /* 0x000fca000f8e00ff */
[----:B------:R-:W-:-:S13]  /*9540*/  ISETP.NE.AND P2, PT, R216, 0x1, PT ;  /* 0x00000001d800780c */ /* 0x000fda0003f45270 */
[----:B------:R-:W0:Y:S02]  /*9550*/  @P2 LDC.64 R152, c[0x0][0xae0] ;  /* 0x0002b800ff982b82 */ /* 0x000e240000000a00 */
[----:B0-----:R-:W-:-:S05]  /*9560*/  @P2 IMAD.HI.U32 R152, R212, R152, RZ ;  /* 0x00000098d4982227 */ /* 0x001fca00078e00ff */
[----:B------:R-:W-:-:S07]  /*9570*/  @P2 SHF.R.U32.HI R212, RZ, R153, R152 ;  /* 0x00000099ffd42219 */ /* 0x000fce0000011698 */
.L_x_1967:
[----:B------:R-:W-:Y:S05]  /*9580*/  BSYNC B0 ;  /* 0x0000000000007941 */ /* 0x000fea0003800000 */
.L_x_1965:
[----:B------:R-:W-:-:S04]  /*9590*/  IMAD R7, R212, R216, -R7 ;  /* 0x000000d8d4077224 */ /* 0x000fc800078e0a07 */
[----:B------:R-:W-:-:S05]  /*95a0*/  IMAD.IADD R7, R7, 0x1, -R6 ;  /* 0x0000000107077824 */ /* 0x000fca00078e0a06 */
[----:B------:R-:W-:Y:S02]  /*95b0*/  VIADDMNMX R215, R7, R216, R215, PT ;  /* 0x000000d807d77246 */ /* 0x000fe400038001d7 */
[----:B------:R-:W-:-:S07]  /*95c0*/  VIMNMX R214, R214, R7, !PT ;  /* 0x00000007d6d67248 */ /* 0x000fce0007fe0100 */
.L_x_1964:
[----:B------:R-:W-:Y:S01]  /*95d0*/  FMNMX.FTZ R152, R204, R209, !PT ;  /* 0x000000d1cc987209 */ /* 0x000fe20007810000 */
[----:B------:R-:W-:Y:S01]  /*95e0*/  UMOV UR6, UR61 ;  /* 0x0000003d00067c82 */ /* 0x000fe20008000000 */
[----:B------:R-:W-:Y:S01]  /*95f0*/  ISETP.GT.AND P2, PT, R214, 0x1, P1 ;  /* 0x00000001d600780c */ /* 0x000fe20000f44270 */
[----:B------:R-:W-:Y:S01]  /*9600*/  IMAD R219, R3, 0x1000, R198 ;  /* 0x0000100003db7824 */ /* 0x000fe200078e02c6 */
[----:B------:R-:W-:Y:S01]  /*9610*/  FMNMX.FTZ R7, R205, R152, !PT ;  /* 0x00000098cd077209 */ /* 0x000fe20007810000 */
[----:B------:R-:W-:Y:S01]  /*9620*/  UMOV UR11, 0x40000040 ;  /* 0x40000040000b7882 */ /* 0x000fe20000000000 */
[----:B------:R-:W-:Y:S01]  /*9630*/  ISETP.LT.OR P2, PT, R215, 0x2, P2 ;  /* 0x00000002d700780c */ /* 0x000fe20001741670 */
[----:B------:R-:W-:Y:S01]  /*9640*/  VIADD R226, R219, 0x80 ;  /* 0x00000080dbe27836 */ /* 0x000fe20000000000 */
        /* <DEDUP_REMOVED lines=9> */
[----:B------:R-:W-:Y:S02]  /*96e0*/  ISETP.LT.OR P4, PT, R215, 0xa, P4 ;  /* 0x0000000ad700780c */ /* 0x000fe40002781670 */
[----:B------:R-:W-:Y:S02]  /*96f0*/  FMNMX.FTZ R7, R165, R152, !PT ;  /* 0x00000098a5077209 */ /* 0x000fe40007810000 */
[----:B------:R-:W-:Y:S02]  /*9700*/  ISETP.GT.AND P3, PT, R214, 0x8, P1 ;  /* 0x00000008d600780c */ /* 0x000fe40000f64270 */
[----:B------:R-:W-:Y:S02]  /*9710*/  FMNMX.FTZ R152, R168, R7, !PT ;  /* 0x00000007a8987209 */ /* 0x000fe40007810000 */
[----:B------:R-:W-:-:S02]  /*9720*/  FSEL R154, R154, -INF , !P2 ;  /* 0xff8000009a9a7808 */ /* 0x000fc40005000000 */
[----:B------:R-:W-:Y:S02]  /*9730*/  FMNMX.FTZ R7, R169, R152, !PT ;  /* 0x00000098a9077209 */ /* 0x000fe40007810000 */
[----:B------:R-:W-:Y:S02]  /*9740*/  FSEL R159, R159, -INF , !P4 ;  /* 0xff8000009f9f7808 */ /* 0x000fe40006000000 */
[----:B------:R-:W-:Y:S02]  /*9750*/  FMNMX.FTZ R152, R172, R7, !PT ;  /* 0x00000007ac987209 */ /* 0x000fe40007810000 */
[----:B------:R-:W-:Y:S02]  /*9760*/  ISETP.GT.AND P4, PT, R214, 0x11, P1 ;  /* 0x00000011d600780c */ /* 0x000fe40000f84270 */
[----:B------:R-:W-:Y:S02]  /*9770*/  FMNMX.FTZ R7, R173, R152, !PT ;  /* 0x00000098ad077209 */ /* 0x000fe40007810000 */
[----:B------:R-:W-:-:S02]  /*9780*/  ISETP.LT.OR P3, PT, R215, 0x9, P3 ;  /* 0x00000009d700780c */ /* 0x000fc40001f61670 */
[----:B------:R-:W-:Y:S02]  /*9790*/  FMNMX.FTZ R152, R176, R7, !PT ;  /* 0x00000007b0987209 */ /* 0x000fe40007810000 */
[----:B------:R-:W-:Y:S02]  /*97a0*/  ISETP.LT.OR P4, PT, R215, 0x12, P4 ;  /* 0x00000012d700780c */ /* 0x000fe40002781670 */
[----:B------:R-:W-:Y:S02]  /*97b0*/  FMNMX.FTZ R7, R177, R152, !PT ;  /* 0x00000098b1077209 */ /* 0x000fe40007810000 */
[----:B------:R-:W-:Y:S02]  /*97c0*/  FSEL R158, R158, -INF , !P3 ;  /* 0xff8000009e9e7808 */ /* 0x000fe40005800000 */
[----:B------:R-:W-:Y:S02]  /*97d0*/  FMNMX.FTZ R152, R180, R7, !PT ;  /* 0x00000007b4987209 */ /* 0x000fe40007810000 */
[----:B------:R-:W-:-:S02]  /*97e0*/  ISETP.GT.AND P3, PT, R214, 0x10, P1 ;  /* 0x00000010d600780c */ /* 0x000fc40000f64270 */
[----:B------:R-:W-:Y:S02]  /*97f0*/  FMNMX.FTZ R152, R181, R152, !PT ;  /* 0x00000098b5987209 */ /* 0x000fe40007810000 */
[----:B------:R-:W-:Y:S02]  /*9800*/  FSEL R163, R163, -INF , !P4 ;  /* 0xff800000a3a37808 */ /* 0x000fe40006000000 */
[C---:B------:R-:W-:Y:S01]  /*9810*/  ISETP.GT.AND P4, PT, R214.reuse, 0x20, P1 ;  /* 0x00000020d600780c */ /* 0x040fe20000f84270 */
[----:B------:R-:W0:Y:S01]  /*9820*/  SHFL.BFLY PT, R7, R152, 0x2, 0x1f ;  /* 0x0c401f0098077f89 */ /* 0x000e2200000e0000 */
[C---:B------:R-:W-:Y:S02]  /*9830*/  ISETP.LT.OR P3, PT, R215.reuse, 0x11, P3 ;  /* 0x00000011d700780c */ /* 0x040fe40001f61670 */
[----:B------:R-:W-:Y:S02]  /*9840*/  ISETP.GT.AND P2, PT, R214, 0x18, P1 ;  /* 0x00000018d600780c */ /* 0x000fe40000f44270 */
[----:B------:R-:W-:-:S02]  /*9850*/  ISETP.LT.OR P4, PT, R215, 0x21, P4 ;  /* 0x00000021d700780c */ /* 0x000fc40002781670 */
[----:B------:R-:W-:Y:S02]  /*9860*/  FSEL R162, R162, -INF , !P3 ;  /* 0xff800000a2a27808 */ /* 0x000fe40005800000 */
[C---:B------:R-:W-:Y:S02]  /*9870*/  ISETP.LT.OR P2, PT, R215.reuse, 0x19, P2 ;  /* 0x00000019d700780c */ /* 0x040fe40001741670 */
[----:B------:R-:W-:Y:S02]  /*9880*/  ISETP.GT.AND P3, PT, R214, 0x19, P1 ;  /* 0x00000019d600780c */ /* 0x000fe40000f64270 */
[----:B------:R-:W-:Y:S02]  /*9890*/  FSEL R166, R166, -INF , !P2 ;  /* 0xff800000a6a67808 */ /* 0x000fe40005000000 */
[----:B------:R-:W-:Y:S02]  /*98a0*/  ISETP.LT.OR P3, PT, R215, 0x1a, P3 ;  /* 0x0000001ad700780c */ /* 0x000fe40001f61670 */
[----:B------:R-:W-:-:S02]  /*98b0*/  ISETP.GT.AND P2, PT, R214, 0x21, P1 ;  /* 0x00000021d600780c */ /* 0x000fc40000f44270 */
[----:B------:R-:W-:Y:S02]  /*98c0*/  FSEL R167, R167, -INF , !P3 ;  /* 0xff800000a7a77808 */ /* 0x000fe40005800000 */
[C---:B------:R-:W-:Y:S02]  /*98d0*/  ISETP.LT.OR P2, PT, R215.reuse, 0x22, P2 ;  /* 0x00000022d700780c */ /* 0x040fe40001741670 */
[----:B------:R-:W-:Y:S02]  /*98e0*/  ISETP.GT.AND P3, PT, R214, 0x28, P1 ;  /* 0x00000028d600780c */ /* 0x000fe40000f64270 */
[----:B0-----:R-:W-:Y:S02]  /*98f0*/  FMNMX.FTZ R153, R152, R7, !PT ;  /* 0x0000000798997209 */ /* 0x001fe40007810000 */
[----:B------:R-:W-:Y:S02]  /*9900*/  FMNMX.FTZ R152, R154, R210, !PT ;  /* 0x000000d29a987209 */ /* 0x000fe40007810000 */
[----:B------:R-:W-:Y:S01]  /*9910*/  ISETP.LT.OR P3, PT, R215, 0x29, P3 ;  /* 0x00000029d700780c */ /* 0x000fe20001f61670 */
[----:B------:R-:W0:Y:S01]  /*9920*/  SHFL.BFLY PT, R212, R153, 0x1, 0x1f ;  /* 0x0c201f0099d47f89 */ /* 0x000e2200000e0000 */
[----:B------:R-:W-:-:S02]  /*9930*/  R2UR UR10, R219 ;  /* 0x00000000db0a72ca */ /* 0x000fc400000e0000 */
[----:B0-----:R-:W-:Y:S02]  /*9940*/  FMNMX.FTZ R7, R153, R212, !PT ;  /* 0x000000d499077209 */ /* 0x001fe40007810000 */
[----:B------:R-:W-:Y:S02]  /*9950*/  FMNMX.FTZ R153, R155, R152, !PT ;  /* 0x000000989b997209 */ /* 0x000fe40007810000 */
[----:B------:R-:W-:Y:S01]  /*9960*/  FSEL R212, R174, -INF , !P3 ;  /* 0xff800000aed47808 */ /* 0x000fe20005800000 */
[----:B------:R-:W-:Y:S01]  /*9970*/  FMUL.FTZ R213, R7, UR6 ;  /* 0x0000000607d57c20 */ /* 0x000fe20008410000 */
[----:B------:R-:W-:Y:S02]  /*9980*/  FMNMX.FTZ R152, R158, R153, !PT ;  /* 0x000000999e987209 */ /* 0x000fe40007810000 */
[----:B------:R-:W-:Y:S02]  /*9990*/  ISETP.GT.AND P3, PT, R214, 0x30, P1 ;  /* 0x00000030d600780c */ /* 0x000fe40000f64270 */
[----:B------:R-:W-:-:S02]  /*99a0*/  FMNMX.FTZ R153, R159, R152, !PT ;  /* 0x000000989f997209 */ /* 0x000fc40007810000 */
[----:B------:R-:W-:Y:S02]  /*99b0*/  FSEL R152, R170, -INF , !P4 ;  /* 0xff800000aa987808 */ /* 0x000fe40006000000 */
[----:B------:R-:W-:Y:S02]  /*99c0*/  FMNMX.FTZ R170, R162, R153, !PT ;  /* 0x00000099a2aa7209 */ /* 0x000fe40007810000 */
[----:B------:R-:W-:Y:S02]  /*99d0*/  FSEL R153, R171, -INF , !P2 ;  /* 0xff800000ab997808 */ /* 0x000fe40005000000 */
[----:B------:R-:W-:Y:S02]  /*99e0*/  FMNMX.FTZ R217, R163, R170, !PT ;  /* 0x000000aaa3d97209 */ /* 0x000fe40007810000 */
[----:B------:R-:W-:Y:S02]  /*99f0*/  ISETP.GT.AND P2, PT, R214, 0x29, P1 ;  /* 0x00000029d600780c */ /* 0x000fe40000f44270 */
[----:B------:R-:W-:-:S02]  /*9a00*/  FMNMX.FTZ R170, R166, R217, !PT ;  /* 0x000000d9a6aa7209 */ /* 0x000fc40007810000 */
[----:B------:R-:W-:Y:S02]  /*9a10*/  ISETP.LT.OR P2, PT, R215, 0x2a, P2 ;  /* 0x0000002ad700780c */ /* 0x000fe40001741670 */
[----:B------:R-:W-:Y:S02]  /*9a20*/  FMNMX.FTZ R171, R167, R170, !PT ;  /* 0x000000aaa7ab7209 */ /* 0x000fe40007810000 */
[----:B------:R-:W-:Y:S02]  /*9a30*/  FSETP.NEU.FTZ.AND P4, PT, R7, -INF , PT ;  /* 0xff8000000700780b */ /* 0x000fe40003f9d000 */
[----:B------:R-:W-:Y:S02]  /*9a40*/  FMNMX.FTZ R174, R152, R171, !PT ;  /* 0x000000ab98ae7209 */ /* 0x000fe40007810000 */
[----:B------:R-:W-:Y:S02]  /*9a50*/  FSEL R216, R175, -INF , !P2 ;  /* 0xff800000afd87808 */ /* 0x000fe40005000000 */
[----:B------:R-:W-:-:S02]  /*9a60*/  FMNMX.FTZ R175, R153, R174, !PT ;  /* 0x000000ae99af7209 */ /* 0x000fc40007810000 */
[----:B------:R-:W-:Y:S02]  /*9a70*/  FSEL R213, R213, RZ, P4 ;  /* 0x000000ffd5d57208 */ /* 0x000fe40002000000 */
[----:B------:R-:W-:Y:S02]  /*9a80*/  ISETP.LT.OR P3, PT, R215, 0x31, P3 ;  /* 0x00000031d700780c */ /* 0x000fe40001f61670 */
[----:B------:R-:W-:Y:S01]  /*9a90*/  ISETP.GT.AND P2, PT, R214, 0x31, P1 ;  /* 0x00000031d600780c */ /* 0x000fe20000f44270 */
[--C-:B------:R-:W-:Y:S01]  /*9aa0*/  FFMA.FTZ R171, R205, UR6, -R213.reuse ;  /* 0x00000006cdab7c23 */ /* 0x100fe200080108d5 */
[----:B------:R-:W-:Y:S01]  /*9ab0*/  FMNMX.FTZ R175, R212, R175, !PT ;  /* 0x000000afd4af7209 */ /* 0x000fe20007810000 */
[--C-:B------:R-:W-:Y:S01]  /*9ac0*/  FFMA.FTZ R174, R156, UR6, -R213.reuse ;  /* 0x000000069cae7c23 */ /* 0x100fe200080108d5 */
[----:B------:R-:W-:Y:S01]  /*9ad0*/  FSEL R205, R178, -INF , !P3 ;  /* 0xff800000b2cd7808 */ /* 0x000fe20005800000 */
[--C-:B------:R-:W-:Y:S01]  /*9ae0*/  FFMA.FTZ R204, R204, UR6, -R213.reuse ;  /* 0x00000006cccc7c23 */ /* 0x100fe200080108d5 */
[----:B------:R-:W-:Y:S01]  /*9af0*/  ISETP.GT.AND P3, PT, R214, 0x38, P1 ;  /* 0x00000038d600780c */ /* 0x000fe20000f64270 */
[--C-:B------:R-:W-:Y:S01]  /*9b00*/  FFMA.FTZ R169, R169, UR6, -R213.reuse ;  /* 0x00000006a9a97c23 */ /* 0x100fe200080108d5 */
[----:B------:R-:W-:Y:S01]  /*9b10*/  ISETP.LT.OR P2, PT, R215, 0x32, P2 ;  /* 0x00000032d700780c */ /* 0x000fe20001741670 */
[----:B------:R0:W-:Y:S01]  /*9b20*/  MUFU.EX2 R170, R204 ;  /* 0x000000cc00aa7308 */ /* 0x0001e20000000800 */
[----:B------:R-:W-:Y:S01]  /*9b30*/  FMNMX.FTZ R178, R216, R175, !PT ;  /* 0x000000afd8b27209 */ /* 0x000fe20007810000 */
[--C-:B------:R-:W-:Y:S01]  /*9b40*/  FFMA.FTZ R172, R172, UR6, -R213.reuse ;  /* 0x00000006acac7c23 */ /* 0x100fe200080108d5 */
[----:B------:R-:W-:Y:S01]  /*9b50*/  ISETP.GT.AND P1, PT, R214, 0x39, P1 ;  /* 0x00000039d600780c */ /* 0x000fe20000f24270 */
[--C-:B------:R-:W-:Y:S01]  /*9b60*/  FFMA.FTZ R173, R173, UR6, -R213.reuse ;  /* 0x00000006adad7c23 */ /* 0x100fe200080108d5 */
[----:B------:R-:W-:Y:S01]  /*9b70*/  ISETP.LT.OR P3, PT, R215, 0x39, P3 ;  /* 0x00000039d700780c */ /* 0x000fe20001f61670 */
[--C-:B------:R-:W-:Y:S01]  /*9b80*/  FFMA.FTZ R176, R176, UR6, -R213.reuse ;  /* 0x00000006b0b07c23 */ /* 0x100fe200080108d5 */
[----:B------:R-:W-:Y:S01]  /*9b90*/  FSEL R156, R179, -INF , !P2 ;  /* 0xff800000b39c7808 */ /* 0x000fe20005000000 */
[--C-:B------:R-:W-:Y:S01]  /*9ba0*/  FFMA.FTZ R177, R177, UR6, -R213.reuse ;  /* 0x00000006b1b17c23 */ /* 0x100fe200080108d5 */
[----:B------:R-:W-:Y:S01]  /*9bb0*/  FMNMX.FTZ R175, R205, R178, !PT ;  /* 0x000000b2cdaf7209 */ /* 0x000fe20007810000 */
[--C-:B0-----:R-:W-:Y:S01]  /*9bc0*/  FFMA.FTZ R204, R157, UR6, -R213.reuse ;  /* 0x000000069dcc7c23 */ /* 0x101fe200080108d5 */
[----:B------:R-:W-:Y:S01]  /*9bd0*/  ISETP.LT.OR P1, PT, R215, 0x3a, P1 ;  /* 0x0000003ad700780c */ /* 0x000fe20000f21670 */
[--C-:B------:R-:W-:Y:S01]  /*9be0*/  FFMA.FTZ R215, R160, UR6, -R213.reuse ;  /* 0x00000006a0d77c23 */ /* 0x100fe200080108d5 */
[----:B------:R-:W-:Y:S01]  /*9bf0*/  FSEL R214, R182, -INF , !P3 ;  /* 0xff800000b6d67808 */ /* 0x000fe20005800000 */
[--C-:B------:R-:W-:Y:S01]  /*9c00*/  FFMA.FTZ R182, R164, UR6, -R213.reuse ;  /* 0x00000006a4b67c23 */ /* 0x100fe200080108d5 */
[----:B------:R-:W-:Y:S01]  /*9c10*/  FMNMX.FTZ R179, R156, R175, !PT ;  /* 0x000000af9cb37209 */ /* 0x000fe20007810000 */
[--C-:B------:R-:W-:Y:S01]  /*9c20*/  FFMA.FTZ R164, R181, UR6, -R213.reuse ;  /* 0x00000006b5a47c23 */ /* 0x100fe200080108d5 */
[----:B------:R-:W-:Y:S01]  /*9c30*/  FSEL R157, R183, -INF , !P1 ;  /* 0xff800000b79d7808 */ /* 0x000fe20004800000 */
[----:B------:R0:W-:Y:S01]  /*9c40*/  MUFU.EX2 R175, R204 ;  /* 0x000000cc00af7308 */ /* 0x0001e20000000800 */
[----:B------:R-:W-:Y:S01]  /*9c50*/  FMNMX.FTZ R178, R214, R179, !PT ;  /* 0x000000b3d6b27209 */ /* 0x000fe20007810000 */
[--C-:B------:R-:W-:Y:S01]  /*9c60*/  FFMA.FTZ R179, R161, UR6, -R213.reuse ;  /* 0x00000006a1b37c23 */ /* 0x100fe200080108d5 */
[--C-:B------:R-:W-:Y:S01]  /*9c70*/  FFMA.FTZ R183, R165, UR6, -R213.reuse ;  /* 0x00000006a5b77c23 */ /* 0x100fe200080108d5 */
[----:B------:R-:W-:Y:S01]  /*9c80*/  FFMA.FTZ R180, R180, UR6, -R213 ;  /* 0x00000006b4b47c23 */ /* 0x000fe200080108d5 */
[----:B------:R-:W-:-:S03]  /*9c90*/  FMNMX.FTZ R160, R157, R178, !PT ;  /* 0x000000b29da07209 */ /* 0x000fc60007810000 */
[----:B------:R-:W-:Y:S01]  /*9ca0*/  MUFU.EX2 R178, R215 ;  /* 0x000000d700b27308 */ /* 0x000fe20000000800 */
[----:B0-----:R-:W-:Y:S01]  /*9cb0*/  FFMA.FTZ R204, R168, UR6, -R213 ;  /* 0x00000006a8cc7c23 */ /* 0x001fe200080108d5 */
[----:B------:R-:W0:Y:S06]  /*9cc0*/  SHFL.BFLY PT, R161, R160, 0x2, 0x1f ;  /* 0x0c401f00a0a17f89 */ /* 0x000e2c00000e0000 */
[----:B------:R-:W-:Y:S08]  /*9cd0*/  MUFU.EX2 R171, R171 ;  /* 0x000000ab00ab7308 */ /* 0x000ff00000000800 */
[----:B------:R-:W-:Y:S08]  /*9ce0*/  MUFU.EX2 R174, R174 ;  /* 0x000000ae00ae7308 */ /* 0x000ff00000000800 */
[----:B------:R-:W-:Y:S01]  /*9cf0*/  MUFU.EX2 R179, R179 ;  /* 0x000000b300b37308 */ /* 0x000fe20000000800 */
[----:B0-----:R-:W-:-:S02]  /*9d00*/  FMNMX.FTZ R161, R160, R161, !PT ;  /* 0x000000a1a0a17209 */ /* 0x001fc40007810000 */
[----:B------:R-:W-:-:S03]  /*9d10*/  FSEL R160, R7, RZ, P4 ;  /* 0x000000ff07a07208 */ /* 0x000fc60002000000 */
[----:B------:R-:W0:Y:S02]  /*9d20*/  SHFL.BFLY PT, R168, R161, 0x1, 0x1f ;  /* 0x0c201f00a1a87f89 */ /* 0x000e2400000e0000 */
[----:B------:R-:W-:Y:S01]  /*9d30*/  MUFU.EX2 R182, R182 ;  /* 0x000000b600b67308 */ /* 0x000fe20000000800 */
[----:B------:R-:W-:-:S04]  /*9d40*/  FADD.FTZ R160, -R160, R209 ;  /* 0x000000d1a0a07221 */ /* 0x000fc80000010100 */
[----:B------:R-:W-:-:S03]  /*9d50*/  FMUL.FTZ R160, R160, UR6 ;  /* 0x00000006a0a07c20 */ /* 0x000fc60008410000 */
[----:B------:R-:W-:Y:S08]  /*9d60*/  MUFU.EX2 R183, R183 ;  /* 0x000000b700b77308 */ /* 0x000ff00000000800 */
[----:B------:R-:W1:Y:S01]  /*9d70*/  MUFU.EX2 R181, R160 ;  /* 0x000000a000b57308 */ /* 0x000e620000000800 */
[----:B0-----:R-:W-:-:S07]  /*9d80*/  FMNMX.FTZ R168, R161, R168, !PT ;  /* 0x000000a8a1a87209 */ /* 0x001fce0007810000 */
[----:B------:R-:W-:Y:S01]  /*9d90*/  MUFU.EX2 R204, R204 ;  /* 0x000000cc00cc7308 */ /* 0x000fe20000000800 */
[C---:B------:R-:W-:Y:S01]  /*9da0*/  FSETP.NEU.FTZ.AND P1, PT, R168.reuse, -INF , PT ;  /* 0xff800000a800780b */ /* 0x040fe20003f3d000 */
[----:B------:R-:W-:-:S06]  /*9db0*/  FMUL.FTZ R161, R168, UR6 ;  /* 0x00000006a8a17c20 */ /* 0x000fcc0008410000 */
[----:B------:R-:W0:Y:S01]  /*9dc0*/  MUFU.EX2 R169, R169 ;  /* 0x000000a900a97308 */ /* 0x000e220000000800 */
[----:B------:R-:W-:Y:S01]  /*9dd0*/  FSEL R161, R161, RZ, P1 ;  /* 0x000000ffa1a17208 */ /* 0x000fe20000800000 */
[-C--:B-1----:R-:W-:Y:S01]  /*9de0*/  FMUL.FTZ R24, R24, R181.reuse ;  /* 0x000000b518187220 */ /* 0x082fe20000410000 */
[-C--:B------:R-:W-:Y:S01]  /*9df0*/  FMUL.FTZ R25, R25, R181.reuse ;  /* 0x000000b519197220 */ /* 0x080fe20000410000 */
[-C--:B------:R-:W-:Y:S01]  /*9e00*/  FMUL.FTZ R28, R28, R181.reuse ;  /* 0x000000b51c1c7220 */ /* 0x080fe20000410000 */
[----:B------:R-:W-:Y:S01]  /*9e10*/  FMUL.FTZ R29, R29, R181 ;  /* 0x000000b51d1d7220 */ /* 0x000fe20000410000 */
[--C-:B------:R-:W-:Y:S01]  /*9e20*/  FFMA.FTZ R215, R155, UR6, -R161.reuse ;  /* 0x000000069bd77c23 */ /* 0x100fe200080108a1 */
[----:B------:R-:W-:Y:S01]  /*9e30*/  FSEL R155, R168, RZ, P1 ;  /* 0x000000ffa89b7208 */ /* 0x000fe20000800000 */
[--C-:B------:R-:W-:Y:S01]  /*9e40*/  FFMA.FTZ R213, R154, UR6, -R161.reuse ;  /* 0x000000069ad57c23 */ /* 0x100fe200080108a1 */
[----:B------:R-:W-:Y:S01]  /*9e50*/  ISETP.NE.AND P1, PT, R199, RZ, PT ;  /* 0x000000ffc700720c */ /* 0x000fe20003f25270 */
[--C-:B------:R-:W-:Y:S01]  /*9e60*/  FFMA.FTZ R217, R158, UR6, -R161.reuse ;  /* 0x000000069ed97c23 */ /* 0x100fe200080108a1 */
[--C-:B------:R-:W-:Y:S01]  /*9e70*/  FFMA.FTZ R218, R159, UR6, -R161.reuse ;  /* 0x000000069fda7c23 */ /* 0x100fe200080108a1 */
[----:B------:R-:W-:Y:S01]  /*9e80*/  FADD.FTZ R155, -R155, R210 ;  /* 0x000000d29b9b7221 */ /* 0x000fe20000010100 */
[--C-:B------:R-:W-:Y:S01]  /*9e90*/  FFMA.FTZ R221, R153, UR6, -R161.reuse ;  /* 0x0000000699dd7c23 */ /* 0x100fe200080108a1 */
[--C-:B------:R-:W-:Y:S01]  /*9ea0*/  FFMA.FTZ R220, R212, UR6, -R161.reuse ;  /* 0x00000006d4dc7c23 */ /* 0x100fe200080108a1 */
[--C-:B------:R-:W-:Y:S01]  /*9eb0*/  FFMA.FTZ R223, R216, UR6, -R161.reuse ;  /* 0x00000006d8df7c23 */ /* 0x100fe200080108a1 */
[----:B------:R-:W-:Y:S01]  /*9ec0*/  FMUL.FTZ R210, R155, UR6 ;  /* 0x000000069bd27c20 */ /* 0x000fe20008410000 */
[--C-:B------:R-:W-:Y:S01]  /*9ed0*/  FFMA.FTZ R163, R163, UR6, -R161.reuse ;  /* 0x00000006a3a37c23 */ /* 0x100fe200080108a1 */
[--C-:B------:R-:W-:Y:S01]  /*9ee0*/  FFMA.FTZ R224, R166, UR6, -R161.reuse ;  /* 0x00000006a6e07c23 */ /* 0x100fe200080108a1 */
[--C-:B------:R-:W-:Y:S01]  /*9ef0*/  FFMA.FTZ R167, R167, UR6, -R161.reuse ;  /* 0x00000006a7a77c23 */ /* 0x100fe200080108a1 */
[--C-:B------:R-:W-:Y:S01]  /*9f00*/  FFMA.FTZ R222, R205, UR6, -R161.reuse ;  /* 0x00000006cdde7c23 */ /* 0x100fe200080108a1 */
[----:B------:R-:W-:Y:S01]  /*9f10*/  FFMA.FTZ R153, R156, UR6, -R161 ;  /* 0x000000069c997c23 */ /* 0x000fe200080108a1 */
[----:B------:R-:W1:Y:S01]  /*9f20*/  MUFU.EX2 R210, R210 ;  /* 0x000000d200d27308 */ /* 0x000e620000000800 */
[----:B------:R-:W-:-:S02]  /*9f30*/  @!P1 IMAD R155, R211, 0x40, R197 ;  /* 0x00000040d39b9824 */ /* 0x000fc400078e02c5 */
[--C-:B------:R-:W-:Y:S01]  /*9f40*/  FFMA.FTZ R211, R162, UR6, -R161.reuse ;  /* 0x00000006a2d37c23 */ /* 0x100fe200080108a1 */
[--C-:B------:R-:W-:Y:S01]  /*9f50*/  FFMA.FTZ R159, R214, UR6, -R161.reuse ;  /* 0x00000006d69f7c23 */ /* 0x100fe200080108a1 */
[--C-:B------:R-:W-:Y:S01]  /*9f60*/  FFMA.FTZ R157, R157, UR6, -R161.reuse ;  /* 0x000000069d9d7c23 */ /* 0x100fe200080108a1 */
[----:B------:R-:W-:Y:S02]  /*9f70*/  @!P1 IMAD R165, R155, 0x4, R202 ;  /* 0x000000049ba59824 */ /* 0x000fe400078e02ca */
[----:B------:R-:W-:Y:S01]  /*9f80*/  FFMA.FTZ R155, R152, UR6, -R161 ;  /* 0x00000006989b7c23 */ /* 0x000fe200080108a1 */
[----:B------:R-:W-:Y:S01]  /*9f90*/  F2FP.F16.F32.PACK_AB R152, R171, R170 ;  /* 0x000000aaab98723e */ /* 0x000fe200000000ff */
[----:B------:R-:W-:Y:S01]  /*9fa0*/  MUFU.EX2 R213, R213 ;  /* 0x000000d500d57308 */ /* 0x000fe20000000800 */
[----:B------:R-:W-:Y:S01]  /*9fb0*/  F2FP.F16.F32.PACK_AB R154, R175, R174 ;  /* 0x000000aeaf9a723e */ /* 0x000fe200000000ff */
[----:B------:R-:W-:Y:S01]  /*9fc0*/  @!P1 STS [R165+0x38400], R181 ;  /* 0x038400b5a5009388 */ /* 0x000fe20000000800 */
[----:B------:R-:W-:Y:S01]  /*9fd0*/  F2FP.F16.F32.PACK_AB R156, R179, R178 ;  /* 0x000000b2b39c723e */ /* 0x000fe200000000ff */
[-C--:B------:R-:W-:Y:S01]  /*9fe0*/  FMUL.FTZ R32, R32, R181.reuse ;  /* 0x000000b520207220 */ /* 0x080fe20000410000 */
[----:B------:R-:W-:Y:S01]  /*9ff0*/  F2FP.F16.F32.PACK_AB R158, R183, R182 ;  /* 0x000000b6b79e723e */ /* 0x000fe200000000ff */
[-C--:B------:R-:W-:Y:S01]  /*a000*/  FMUL.FTZ R33, R33, R181.reuse ;  /* 0x000000b521217220 */ /* 0x080fe20000410000 */
[----:B0-----:R-:W-:Y:S01]  /*a010*/  F2FP.F16.F32.PACK_AB R160, R169, R204 ;  /* 0x000000cca9a0723e */ /* 0x001fe200000000ff */
[----:B------:R-:W-:Y:S01]  /*a020*/  MUFU.EX2 R215, R215 ;  /* 0x000000d700d77308 */ /* 0x000fe20000000800 */
[----:B-1----:R0:W-:Y:S01]  /*a030*/  @!P1 STS [R165+0x38420], R210 ;  /* 0x038420d2a5009388 */ /* 0x0021e20000000800 */
        /* <DEDUP_REMOVED lines=62> */
[----:B------:R-:W2:Y:S01]  /*a420*/  MUFU.EX2 R173, R173 ;  /* 0x000000ad00ad7308 */ /* 0x000ea20000000800 */
[-C--:B------:R-:W-:Y:S01]  /*a430*/  FMUL.FTZ R145, R145, R181.reuse ;  /* 0x000000b591917220 */ /* 0x080fe20000410000 */
[-C--:B------:R-:W-:Y:S01]  /*a440*/  FMUL.FTZ R148, R148, R181.reuse ;  /* 0x000000b594947220 */ /* 0x080fe20000410000 */
[----:B------:R-:W-:Y:S01]  /*a450*/  FMUL.FTZ R149, R149, R181 ;  /* 0x000000b595957220 */ /* 0x000fe20000410000 */
[-C--:B------:R-:W-:Y:S01]  /*a460*/  FMUL.FTZ R26, R26, R210.reuse ;  /* 0x000000d21a1a7220 */ /* 0x080fe20000410000 */
[-C--:B------:R-:W-:Y:S01]  /*a470*/  FMUL.FTZ R27, R27, R210.reuse ;  /* 0x000000d21b1b7220 */ /* 0x080fe20000410000 */
[-C--:B------:R-:W-:Y:S01]  /*a480*/  FMUL.FTZ R30, R30, R210.reuse ;  /* 0x000000d21e1e7220 */ /* 0x080fe20000410000 */
[-C--:B------:R-:W-:Y:S01]  /*a490*/  FMUL.FTZ R31, R31, R210.reuse ;  /* 0x000000d21f1f7220 */ /* 0x080fe20000410000 */
[----:B------:R1:W-:Y:S01]  /*a4a0*/  MUFU.EX2 R216, R155 ;  /* 0x0000009b00d87308 */ /* 0x0003e20000000800 */
        /* <DEDUP_REMOVED lines=8> */
[----:B-1----:R-:W-:Y:S01]  /*a530*/  F2FP.F16.F32.PACK_AB R155, R218, R217 ;  /* 0x000000d9da9b723e */ /* 0x002fe200000000ff */
[----:B------:R-:W-:Y:S01]  /*a540*/  FMUL.FTZ R47, R47, R210 ;  /* 0x000000d22f2f7220 */ /* 0x000fe20000410000 */
[----:B--2---:R-:W-:Y:S01]  /*a550*/  F2FP.F16.F32.PACK_AB R162, R173, R172 ;  /* 0x000000acada2723e */ /* 0x004fe200000000ff */
        /* <DEDUP_REMOVED lines=44> */
[----:B------:R2:W1:Y:S01]  /*a820*/  MUFU.EX2 R209, R164 ;  /* 0x000000a400d17308 */ /* 0x0004620000000800 */
        /* <DEDUP_REMOVED lines=9> */
[-C--:B------:R-:W-:Y:S01]  /*a8c0*/  FMUL.FTZ R138, R138, R210.reuse ;  /* 0x000000d28a8a7220 */ /* 0x080fe20000410000 */
[-C--:B------:R-:W-:Y:S01]  /*a8d0*/  FMUL.FTZ R139, R139, R210.reuse ;  /* 0x000000d28b8b7220 */ /* 0x080fe20000410000 */
[-C--:B------:R-:W-:Y:S01]  /*a8e0*/  FMUL.FTZ R142, R142, R210.reuse ;  /* 0x000000d28e8e7220 */ /* 0x080fe20000410000 */
[-C--:B------:R-:W-:Y:S01]  /*a8f0*/  FMUL.FTZ R143, R143, R210.reuse ;  /* 0x000000d28f8f7220 */ /* 0x080fe20000410000 */
[-C--:B------:R-:W-:Y:S01]  /*a900*/  FMUL.FTZ R146, R146, R210.reuse ;  /* 0x000000d292927220 */ /* 0x080fe20000410000 */
[----:B------:R-:W-:Y:S01]  /*a910*/  FMUL.FTZ R147, R147, R210 ;  /* 0x000000d293937220 */ /* 0x000fe20000410000 */
[----:B------:R2:W0:Y:S01]  /*a920*/  MUFU.EX2 R225, R153 ;  /* 0x0000009900e17308 */ /* 0x0004220000000800 */
[----:B-1----:R-:W-:Y:S01]  /*a930*/  F2FP.F16.F32.PACK_AB R166, R209, R180 ;  /* 0x000000b4d1a6723e */ /* 0x002fe200000000ff */
[-C--:B------:R-:W-:Y:S01]  /*a940*/  FMUL.FTZ R150, R150, R210.reuse ;  /* 0x000000d296967220 */ /* 0x080fe20000410000 */
[----:B------:R-:W-:Y:S01]  /*a950*/  FMUL.FTZ R151, R151, R210 ;  /* 0x000000d297977220 */ /* 0x000fe20000410000 */
[----:B------:R-:W-:Y:S01]  /*a960*/  FFMA.FTZ R170, R181, R5, R170 ;  /* 0x00000005b5aa7223 */ /* 0x000fe200000100aa */
[----:B------:R-:W-:-:S03]  /*a970*/  FFMA.FTZ R2, R210, R2, R213 ;  /* 0x00000002d2027223 */ /* 0x000fc600000100d5 */
[----:B------:R1:W-:Y:S01]  /*a980*/  MUFU.EX2 R224, R159 ;  /* 0x0000009f00e07308 */ /* 0x0003e20000000800 */
[----:B--2---:R-:W-:Y:S01]  /*a990*/  F2FP.F16.F32.PACK_AB R153, R215, R213 ;  /* 0x000000d5d799723e */ /* 0x004fe200000000ff */
[----:B------:R-:W-:Y:S01]  /*a9a0*/  BAR.SYNC.DEFER_BLOCKING 0xf, 0x100 ;  /* 0x03c4000000007b1d */ /* 0x000fe20000010000 */
[----:B------:R-:W-:Y:S01]  /*a9b0*/  FADD.FTZ R171, R171, R170 ;  /* 0x000000aaabab7221 */ /* 0x000fe20000010000 */
[----:B------:R-:W-:-:S03]  /*a9c0*/  FADD.FTZ R2, R215, R2 ;  /* 0x00000002d7027221 */ /* 0x000fc60000010000 */
[----:B------:R-:W-:Y:S01]  /*a9d0*/  FADD.FTZ R174, R174, R171 ;  /* 0x000000abaeae7221 */ /* 0x000fe20000010000 */
[----:B------:R2:W3:Y:S01]  /*a9e0*/  MUFU.EX2 R229, R157 ;  /* 0x0000009d00e57308 */ /* 0x0004e20000000800 */
[----:B-1----:R-:W-:Y:S01]  /*a9f0*/  F2FP.F16.F32.PACK_AB R159, R214, R205 ;  /* 0x000000cdd69f723e */ /* 0x002fe200000000ff */
[----:B------:R-:W-:Y:S01]  /*aa00*/  FADD.FTZ R217, R217, R2 ;  /* 0x00000002d9d97221 */ /* 0x000fe20000010000 */
[----:B0-----:R-:W-:Y:S01]  /*aa10*/  F2FP.F16.F32.PACK_AB R165, R225, R222 ;  /* 0x000000dee1a5723e */ /* 0x001fe200000000ff */
[----:B------:R-:W-:Y:S02]  /*aa20*/  FADD.FTZ R175, R175, R174 ;  /* 0x000000aeafaf7221 */ /* 0x000fe40000010000 */
[----:B------:R-:W-:Y:S02]  /*aa30*/  FADD.FTZ R218, R218, R217 ;  /* 0x000000d9dada7221 */ /* 0x000fe40000010000 */
[----:B------:R-:W-:Y:S01]  /*aa40*/  FADD.FTZ R178, R178, R175 ;  /* 0x000000afb2b27221 */ /* 0x000fe20000010000 */
[----:B--2---:R-:W-:Y:S01]  /*aa50*/  F2FP.F16.F32.PACK_AB R157, R212, R211 ;  /* 0x000000d3d49d723e */ /* 0x004fe200000000ff */
[----:B------:R-:W-:-:S02]  /*aa60*/  FADD.FTZ R211, R211, R218 ;  /* 0x000000dad3d37221 */ /* 0x000fc40000010000 */
[----:B------:R-:W-:Y:S02]  /*aa70*/  FADD.FTZ R179, R179, R178 ;  /* 0x000000b2b3b37221 */ /* 0x000fe40000010000 */
[----:B------:R-:W-:Y:S02]  /*aa80*/  FADD.FTZ R212, R212, R211 ;  /* 0x000000d3d4d47221 */ /* 0x000fe40000010000 */
[----:B------:R-:W-:Y:S01]  /*aa90*/  FADD.FTZ R182, R182, R179 ;  /* 0x000000b3b6b67221 */ /* 0x000fe20000010000 */
[----:B---3--:R-:W-:Y:S01]  /*aaa0*/  F2FP.F16.F32.PACK_AB R167, R229, R224 ;  /* 0x000000e0e5a7723e */ /* 0x008fe200000000ff */
[----:B------:R0:W-:Y:S01]  /*aab0*/  STSM.16.M88.4 [R193+0x36400], R152 ;  /* 0x03640098c1007844 */ /* 0x0001e20000000200 */
[----:B------:R-:W-:Y:S01]  /*aac0*/  FADD.FTZ R205, R205, R212 ;  /* 0x000000d4cdcd7221 */ /* 0x000fe20000010000 */
[----:B------:R-:W-:Y:S02]  /*aad0*/  FADD.FTZ R183, R183, R182 ;  /* 0x000000b6b7b77221 */ /* 0x000fe40000010000 */
[----:B------:R0:W-:Y:S01]  /*aae0*/  STSM.16.M88.4 [R192], R156 ;  /* 0x0000009cc0007844 */ /* 0x0001e20000000200 */
[----:B------:R-:W-:Y:S01]  /*aaf0*/  FADD.FTZ R205, R214, R205 ;  /* 0x000000cdd6cd7221 */ /* 0x000fe20000010000 */
[----:B------:R-:W-:-:S02]  /*ab00*/  FADD.FTZ R204, R204, R183 ;  /* 0x000000b7cccc7221 */ /* 0x000fc40000010000 */
[----:B------:R0:W-:Y:S01]  /*ab10*/  STSM.16.M88.4 [R195], R160 ;  /* 0x000000a0c3007844 */ /* 0x0001e20000000200 */
[----:B------:R-:W-:Y:S01]  /*ab20*/  FADD.FTZ R216, R216, R205 ;  /* 0x000000cdd8d87221 */ /* 0x000fe20000010000 */
[----:B------:R-:W-:Y:S02]  /*ab30*/  FADD.FTZ R169, R169, R204 ;  /* 0x000000cca9a97221 */ /* 0x000fe40000010000 */
[----:B------:R0:W-:Y:S01]  /*ab40*/  STSM.16.M88.4 [R194], R164 ;  /* 0x000000a4c2007844 */ /* 0x0001e20000000200 */
[----:B------:R-:W-:Y:S01]  /*ab50*/  WARPGROUP.ARRIVE ;  /* 0x00000000000079c5 */ /* 0x000fe20000000000 */
[----:B------:R-:W-:Y:S01]  /*ab60*/  FADD.FTZ R221, R221, R216 ;  /* 0x000000d8dddd7221 */ /* 0x000fe20000010000 */
[----:B------:R-:W-:-:S03]  /*ab70*/  FADD.FTZ R172, R172, R169 ;  /* 0x000000a9acac7221 */ /* 0x000fc60000010000 */
[----:B------:R-:W-:Y:S01]  /*ab80*/  FADD.FTZ R220, R220, R221 ;  /* 0x000000dddcdc7221 */ /* 0x000fe20000010000 */
[----:B------:R-:W-:Y:S01]  /*ab90*/  HGMMA.64x256x16.F32 R24, R152, gdesc[UR8].tnspB, R24, gsb0 ;  /* 0x43e0000898187df0 */ /* 0x000fe20008000818 */
[----:B------:R-:W-:Y:S01]  /*aba0*/  R2UR UR10, R226 ;  /* 0x00000000e20a72ca */ /* 0x000fe200000e0000 */
[----:B------:R-:W-:Y:S01]  /*abb0*/  UMOV UR11, 0x40000040 ;  /* 0x40000040000b7882 */ /* 0x000fe20000000000 */
[----:B------:R-:W-:Y:S02]  /*abc0*/  VIADD R226, R219, 0x100 ;  /* 0x00000100dbe27836 */ /* 0x000fe40000000000 */
[----:B------:R-:W-:Y:S01]  /*abd0*/  FADD.FTZ R173, R173, R172 ;  /* 0x000000acadad7221 */ /* 0x000fe20000010000 */
[----:B------:R-:W-:Y:S02]  /*abe0*/  VIADD R219, R219, 0x180 ;  /* 0x00000180dbdb7836 */ /* 0x000fe40000000000 */
[----:B------:R-:W-:Y:S01]  /*abf0*/  FADD.FTZ R223, R223, R220 ;  /* 0x000000dcdfdf7221 */ /* 0x000fe20000010000 */
[----:B------:R-:W-:-:S03]  /*ac00*/  FADD.FTZ R176, R176, R173 ;  /* 0x000000adb0b07221 */ /* 0x000fc60000010000 */
[----:B------:R-:W-:Y:S01]  /*ac10*/  FADD.FTZ R222, R222, R223 ;  /* 0x000000dfdede7221 */ /* 0x000fe20000010000 */
[----:B------:R-:W-:-:S03]  /*ac20*/  FADD.FTZ R177, R177, R176 ;  /* 0x000000b0b1b17221 */ /* 0x000fc60000010000 */
[----:B------:R-:W-:Y:S01]  /*ac30*/  FADD.FTZ R225, R225, R222 ;  /* 0x000000dee1e17221 */ /* 0x000fe20000010000 */
[----:B------:R-:W-:-:S03]  /*ac40*/  FADD.FTZ R180, R180, R177 ;  /* 0x000000b1b4b47221 */ /* 0x000fc60000010000 */
[----:B------:R-:W-:Y:S01]  /*ac50*/  FADD.FTZ R2, R224, R225 ;  /* 0x000000e1e0027221 */ /* 0x000fe20000010000 */
[----:B------:R-:W-:-:S03]  /*ac60*/  FADD.FTZ R5, R209, R180 ;  /* 0x000000b4d1057221 */ /* 0x000fc60000010000 */
[----:B------:R-:W-:Y:S01]  /*ac70*/  FADD.FTZ R2, R229, R2 ;  /* 0x00000002e5027221 */ /* 0x000fe20000010000 */
[----:B------:R-:W-:Y:S02]  /*ac80*/  WARPGROUP.DEPBAR.LE gsb0, 0x0 ;  /* 0x00008000000079c5 */ /* 0x000fe40000010000 */
[----:B------:R-:W-:-:S06]  /*ac90*/  WARPGROUP.ARRIVE ;  /* 0x00000000000079c5 */ /* 0x000fcc0000000000 */
        /* <DEDUP_REMOVED lines=24> */
.L_x_1968:
[C---:B------:R-:W-:Y:S01]  /*ae20*/  ISETP.GT.AND P1, PT, R207.reuse, UR38, PT ;  /* 0x00000026cf007c0c */ /* 0x040fe2000bf24270 */
[----:B------:R-:W-:Y:S02]  /*ae30*/  VIADD R208, R208, 0x38860 ;  /* 0x00038860d0d07836 */ /* 0x000fe40000000000 */
[----:B------:R-:W-:Y:S02]  /*ae40*/  VIADD R207, R207, 0xffffffff ;  /* 0xffffffffcfcf7836 */ /* 0x000fe40000000000 */
[----:B------:R-:W-:Y:S01]  /*ae50*/  IMAD.MOV.U32 R210, RZ, RZ, R168 ;  /* 0x000000ffffd27224 */ /* 0x000fe200078e00a8 */
[----:B------:R-:W-:Y:S01]  /*ae60*/  PRMT R208, R201, 0x654, R208 ;  /* 0x00000654c9d07816 */ /* 0x000fe200000000d0 */
[----:B------:R-:W-:Y:S02]  /*ae70*/  IMAD.MOV.U32 R209, RZ, RZ, R7 ;  /* 0x000000ffffd17224 */ /* 0x000fe400078e0007 */
[----:B------:R-:W-:Y:S01]  /*ae80*/  IMAD.MOV.U32 R211, RZ, RZ, R3 ;  /* 0x000000ffffd37224 */ /* 0x000fe200078e0003 */
[----:B------:R0:W-:Y:S03]  /*ae90*/  SYNCS.ARRIVE.TRANS64.RED.A1T0 RZ, [R208+URZ], RZ ;  /* 0x000000ffd0ff79a7 */ /* 0x0001e6000810043f */
[----:B------:R-:W-:Y:S05]  /*aea0*/  @P1 BRA `(.L_x_1969) ;  /* 0xffffffc400f81947 */ /* 0x000fea000383ffff */
.L_x_1950:
[----:B------:R-:W-:Y:S01]  /*aeb0*/  ISETP.NE.AND P2, PT, R227, 0x1, PT ;  /* 0x00000001e300780c */ /* 0x000fe20003f45270 */
[----:B------:R-:W1:Y:S01]  /*aec0*/  S2R R152, SR_CTAID.X ;  /* 0x0000000000987919 */ /* 0x000e620000002500 */
[----:B------:R-:W-:Y:S02]  /*aed0*/  IADD3 R154, -R20, 0x1, RZ ;  /* 0x00000001149a7810 */ /* 0x000fe40007ffe1ff */
[----:B------:R-:W-:-:S09]  /*aee0*/  LOP3.LUT P1, RZ, R16, 0x1, RZ, 0xc0, !PT ;  /* 0x0000000110ff7812 */ /* 0x000fd2000782c0ff */
[----:B------:R-:W2:Y:S08]  /*aef0*/  @P2 LDC R153, c[0x0][0x44c] ;  /* 0x00011300ff992b82 */ /* 0x000eb00000000800 */
[----:B------:R-:W3:Y:S01]  /*af00*/  @P2 LDC R155, c[0x0][0x450] ;  /* 0x00011400ff9b2b82 */ /* 0x000ee20000000800 */
[----:B-1----:R-:W-:-:S05]  /*af10*/  LEA R152, R152, 0x3f, 0x6 ;  /* 0x0000003f98987811 */ /* 0x002fca00078e30ff */
[----:B--2---:R-:W-:-:S04]  /*af20*/  @P2 IMAD.HI.U32 R20, R152, R153, RZ ;  /* 0x0000009998142227 */ /* 0x004fc800078e00ff */
[----:B------:R-:W-:Y:S01]  /*af30*/  IMAD R153, R17, UR7, R154 ;  /* 0x0000000711997c24 */ /* 0x000fe2000f8e029a */
[----:B------:R-:W-:Y:S01]  /*af40*/  ULDC UR7, c[0x0][0xad4] ;  /* 0x0002b50000077ab9 */ /* 0x000fe20000000800 */
[----:B---3--:R-:W-:-:S05]  /*af50*/  @P2 SHF.R.U32.HI R152, RZ, R155, R20 ;  /* 0x0000009bff982219 */ /* 0x008fca0000011614 */
[----:B------:R-:W-:-:S05]  /*af60*/  IMAD.IADD R152, R153, 0x1, R152 ;  /* 0x0000000199987824 */ /* 0x000fca00078e0298 */
[----:B------:R-:W-:-:S13]  /*af70*/  R2UR UR10, R152 ;  /* 0x00000000980a72ca */ /* 0x000fda00000e0000 */
[----:B------:R-:W-:Y:S01]  /*af80*/  UIADD3 UR7, UR10, -UR7, URZ ;  /* 0x800000070a077290 */ /* 0x000fe2000fffe03f */
[----:B------:R-:W-:Y:S11]  /*af90*/  @!P1 BRA `(.L_x_1970) ;  /* 0x0000000000509947 */ /* 0x000ff60003800000 */
[----:B------:R-:W-:Y:S02]  /*afa0*/  UMOV UR19, UR10 ;  /* 0x0000000a00137c82 */ /* 0x000fe40008000000 */
[----:B------:R-:W-:-:S06]  /*afb0*/  UISETP.GT.AND UP0, UPT, UR19, -0x1, UPT ;  /* 0xffffffff1300788c */ /* 0x000fcc000bf04270 */
[----:B------:R-:W-:-:S13]  /*afc0*/  PLOP3.LUT P1, PT, PT, PT, UP0, 0x80, 0x0 ;  /* 0x000000000000781c */ /* 0x000fda0003f2f008 */
[----:B------:R-:W-:Y:S05]  /*afd0*/  @P1 BRA `(.L_x_1971) ;  /* 0x0000000000201947 */ /* 0x000fea0003800000 */
[----:B------:R-:W-:Y:S01]  /*afe0*/  ULDC UR18, c[0x0][0xadc] ;  /* 0x0002b70000127ab9 */ /* 0x000fe20000000800 */
[----:B------:R-:W-:Y:S02]  /*aff0*/  ULOP3.LUT UR19, URZ, UR19, URZ, 0x33, !UPT ;  /* 0x000000133f137292 */ /* 0x000fe4000f8e333f */
[----:B------:R-:W-:-:S11]  /*b000*/  UISETP.NE.AND UP0, UPT, UR18, 0x1, UPT ;  /* 0x000000011200788c */ /* 0x000fd6000bf05270 */
[----:B------:R-:W-:Y:S02]  /*b010*/  @UP0 ULDC.64 UR10, c[0x0][0xae0] ;  /* 0x0002b800000a0ab9 */ /* 0x000fe40000000a00 */
[----:B------:R-:W-:-:S04]  /*b020*/  UIMAD.WIDE.U32 UR14, UR19, UR10, URZ ;  /* 0x0000000a130e72a5 */ /* 0x000fc8000f8e003f */
[----:B------:R-:W-:-:S04]  /*b030*/  @UP0 USHF.R.U32.HI UR19, URZ, UR11, UR15 ;  /* 0x0000000b3f130299 */ /* 0x000fc8000801160f */
[----:B------:R-:W-:Y:S01]  /*b040*/  ULOP3.LUT UR19, URZ, UR19, URZ, 0x33, !UPT ;  /* 0x000000133f137292 */ /* 0x000fe2000f8e333f */
[----:B------:R-:W-:Y:S11]  /*b050*/  BRA `(.L_x_1972) ;  /* 0x0000000000147947 */ /* 0x000ff60003800000 */
.L_x_1971:
[----:B------:R-:W-:Y:S02]  /*b060*/  ULDC UR18, c[0x0][0xadc] ;  /* 0x0002b70000127ab9 */ /* 0x000fe40000000800 */
[----:B------:R-:W-:-:S11]  /*b070*/  UISETP.NE.AND UP0, UPT, UR18, 0x1, UPT ;  /* 0x000000011200788c */ /* 0x000fd6000bf05270 */
[----:B------:R-:W-:Y:S02]  /*b080*/  @UP0 ULDC.64 UR10, c[0x0][0xae0] ;  /* 0x0002b800000a0ab9 */ /* 0x000fe40000000a00 */
[----:B------:R-:W-:-:S04]  /*b090*/  UIMAD.WIDE.U32 UR14, UR19, UR10, URZ ;  /* 0x0000000a130e72a5 */ /* 0x000fc8000f8e003f */
[----:B------:R-:W-:-:S12]  /*b0a0*/  @UP0 USHF.R.U32.HI UR19, URZ, UR11, UR15 ;  /* 0x0000000b3f130299 */ /* 0x000fd8000801160f */
.L_x_1972:
[----:B------:R-:W-:-:S04]  /*b0b0*/  UIMAD UR18, UR19, UR18, URZ ;  /* 0x00000012131272a4 */ /* 0x000fc8000f8e023f */
[----:B------:R-:W-:-:S04]  /*b0c0*/  UISETP.LT.AND UP0, UPT, UR7, UR18, UPT ;  /* 0x000000120700728c */ /* 0x000fc8000bf01270 */
[----:B------:R-:W-:-:S12]  /*b0d0*/  USEL UR7, UR7, UR18, !UP0 ;  /* 0x0000001207077287 */ /* 0x000fd8000c000000 */
.L_x_1970:
[----:B------:R-:W-:-:S04]  /*b0e0*/  UIADD3 UR7, UR7, 0x3f, URZ ;  /* 0x0000003f07077890 */ /* 0x000fc8000fffe03f */
[----:B------:R-:W-:-:S04]  /*b0f0*/  USHF.R.S32.HI UR10, URZ, 0x1f, UR7 ;  /* 0x0000001f3f0a7899 */ /* 0x000fc80008011407 */
        /* <DEDUP_REMOVED lines=8> */
[----:B------:R-:W-:Y:S02]  /*b180*/  IMAD.MOV.U32 R20, RZ, RZ, R7 ;  /* 0x000000ffff147224 */ /* 0x000fe400078e0007 */
[----:B------:R-:W-:Y:S02]  /*b190*/  IMAD.MOV.U32 R205, RZ, RZ, R207 ;  /* 0x000000ffffcd7224 */ /* 0x000fe400078e00cf */
[----:B------:R-:W-:-:S07]  /*b1a0*/  IMAD.MOV.U32 R217, RZ, RZ, R3 ;  /* 0x000000ffffd97224 */ /* 0x000fce00078e0003 */
.L_x_1984:
[----:B------:R-:W-:Y:S01]  /*b1b0*/  VIADD R3, R217, 0x1 ;  /* 0x00000001d9037836 */ /* 0x000fe20000000000 */
[C---:B------:R-:W-:Y:S01]  /*b1c0*/  ISETP.GT.AND P1, PT, R205.reuse, UR38, PT ;  /* 0x00000026cd007c0c */ /* 0x040fe2000bf24270 */
[----:B------:R-:W-:-:S03]  /*b1d0*/  VIADD R205, R205, 0xffffffff ;  /* 0xffffffffcdcd7836 */ /* 0x000fc60000000000 */
[----:B------:R-:W-:-:S04]  /*b1e0*/  ISETP.NE.AND P2, PT, R3, 0x2, PT ;  /* 0x000000020300780c */ /* 0x000fc80003f45270 */
[----:B------:R-:W-:Y:S02]  /*b1f0*/  SEL R7, RZ, 0x1, P2 ;  /* 0x00000001ff077807 */ /* 0x000fe40001000000 */
[----:B------:R-:W-:Y:S02]  /*b200*/  SEL R3, R3, RZ, P2 ;  /* 0x000000ff03037207 */ /* 0x000fe40001000000 */
[----:B------:R-:W-:Y:S01]  /*b210*/  LOP3.LUT R4, R4, R7, RZ, 0x3c, !PT ;  /* 0x0000000704047212 */ /* 0x000fe200078e3cff */
[----:B-1----:R-:W-:Y:S06]  /*b220*/  @!P0 BRA `(.L_x_1974) ;  /* 0x0000000000048947 */ /* 0x002fec0003800000 */
[----:B------:R-:W-:Y:S01]  /*b230*/  BPT.TRAP 0x1 ;  /* 0x000000040000795c */ /* 0x000fe20000300000 */
.L_x_1974:
[----:B------:R-:W-:Y:S01]  /*b240*/  IMAD R204, R3, 0x8, R202 ;  /* 0x0000000803cc7824 */ /* 0x000fe200078e02ca */
[----:B------:R-:W-:-:S04]  /*b250*/  SHF.L.U32 R207, R4, 0x1f, RZ ;  /* 0x0000001f04cf7819 */ /* 0x000fc800000006ff */
[----:B------:R1:W2:Y:S01]  /*b260*/  SYNCS.PHASECHK.TRANS64.TRYWAIT P2, [R204+URZ+0x38830], R207 ;  /* 0x038830cfcc0075a7 */ /* 0x0002a2000804017f */
[----:B------:R-:W-:Y:S05]  /*b270*/  @!P0 BRA `(.L_x_1975) ;  /* 0x0000000000048947 */ /* 0x000fea0003800000 */
[----:B------:R-:W-:Y:S01]  /*b280*/  BPT.TRAP 0x1 ;  /* 0x000000040000795c */ /* 0x000fe20000300000 */
.L_x_1975:
[----:B------:R-:W-:Y:S01]  /*b290*/  IMAD R7, R3, 0x200, R196 ;  /* 0x0000020003077824 */ /* 0x000fe200078e02c4 */
[----:B--2---:R-:W-:Y:S06]  /*b2a0*/  @P2 BRA `(.L_x_1976) ;  /* 0x0000000000082947 */ /* 0x004fec0003800000 */
[----:B------:R-:W2:Y:S02]  /*b2b0*/  SYNCS.PHASECHK.TRANS64.TRYWAIT P2, [R204+URZ+0x38830], R207 ;  /* 0x038830cfcc0075a7 */ /* 0x000ea4000804017f */
[----:B--2---:R-:W-:Y:S05]  /*b2c0*/  @!P2 BRA `(.L_x_1977) ;  /* 0x000000dc0080a947 */ /* 0x004fea0003800000 */
.L_x_1976:
[----:B------:R-:W-:Y:S01]  /*b2d0*/  R2UR UR58, R7 ;  /* 0x00000000073a72ca */ /* 0x000fe200000e0000 */
[----:B------:R-:W-:Y:S01]  /*b2e0*/  WARPGROUP.ARRIVE ;  /* 0x00000000000079c5 */ /* 0x000fe20000000000 */
[----:B------:R-:W-:Y:S01]  /*b2f0*/  R2UR UR56, R18 ;  /* 0x00000000123872ca */ /* 0x000fe200000e0000 */
[----:B------:R-:W-:Y:S01]  /*b300*/  UMOV UR59, 0x40000040 ;  /* 0x40000040003b7882 */ /* 0x000fe20000000000 */
[----:B------:R-:W-:Y:S01]  /*b310*/  R2UR UR57, R19 ;  /* 0x00000000133972ca */ /* 0x000fe200000e0000 */
[----:B0-----:R-:W-:-:S12]  /*b320*/  VIADD R208, R7, 0x2 ;  /* 0x0000000207d07836 */ /* 0x001fd80000000000 */
[----:B------:R-:W-:Y:S01]  /*b330*/  HGMMA.64x64x16.F32 R152, gdesc[UR56], RZ, !UPT, gsb0 ;  /* 0x00e00000389879f0 */ /* 0x000fe2000c0008ff */
[----:B------:R-:W-:Y:S01]  /*b340*/  R2UR UR58, R208 ;  /* 0x00000000d03a72ca */ /* 0x000fe200000e0000 */
[----:B------:R-:W-:Y:S01]  /*b350*/  UMOV UR59, 0x40000040 ;  /* 0x40000040003b7882 */ /* 0x000fe20000000000 */
        /* <DEDUP_REMOVED lines=8> */
[----:B------:R-:W-:Y:S01]  /*b3e0*/  UMOV UR59, 0x40000040 ;  /* 0x40000040003b7882 */ /* 0x000fe20000000000 */
[----:B------:R-:W-:Y:S02]  /*b3f0*/  R2UR UR56, R186 ;  /* 0x00000000ba3872ca */ /* 0x000fe400000e0000 */
[----:B------:R-:W-:Y:S01]  /*b400*/  R2UR UR57, R187 ;  /* 0x00000000bb3972ca */ /* 0x000fe200000e0000 */
[----:B------:R-:W-:Y:S02]  /*b410*/  WARPGROUP.DEPBAR.LE gsb0, 0x0 ;  /* 0x00008000000079c5 */ /* 0x000fe40000010000 */
[----:B------:R-:W-:-:S10]  /*b420*/  WARPGROUP.ARRIVE ;  /* 0x00000000000079c5 */ /* 0x000fd40000000000 */
[----:B------:R-:W-:Y:S01]  /*b430*/  HGMMA.64x64x16.F32 R152, gdesc[UR56], R152, gsb0 ;  /* 0x00e00000389879f0 */ /* 0x000fe20008000898 */
[----:B------:R-:W-:Y:S01]  /*b440*/  R2UR UR58, R7 ;  /* 0x00000000073a72ca */ /* 0x000fe200000e0000 */
[----:B------:R-:W-:Y:S01]  /*b450*/  UMOV UR59, 0x40000040 ;  /* 0x40000040003b7882 */ /* 0x000fe20000000000 */
        /* <DEDUP_REMOVED lines=8> */
.L_x_1978:
[----:B------:R0:W3:Y:S01]  /*b4e0*/  SYNCS.PHASECHK.TRANS64.TRYWAIT P2, [R204+URZ+0x38850], R207 ;  /* 0x038850cfcc0075a7 */ /* 0x0000e2000804017f */
[----:B------:R-:W-:Y:S05]  /*b4f0*/  @!P0 BRA `(.L_x_1979) ;  /* 0x0000000000048947 */ /* 0x000fea0003800000 */
[----:B------:R-:W-:Y:S01]  /*b500*/  BPT.TRAP 0x1 ;  /* 0x000000040000795c */ /* 0x000fe20000300000 */
.L_x_1979:
[----:B------:R-:W-:Y:S01]  /*b510*/  IMAD R7, R3, 0x1000, R21 ;  /* 0x0000100003077824 */ /* 0x000fe200078e0215 */
[----:B---3--:R-:W-:Y:S06]  /*b520*/  @P2 BRA `(.L_x_1980) ;  /* 0x0000000000082947 */ /* 0x008fec0003800000 */
[----:B------:R-:W3:Y:S02]  /*b530*/  SYNCS.PHASECHK.TRANS64.TRYWAIT P2, [R204+URZ+0x38850], R207 ;  /* 0x038850cfcc0075a7 */ /* 0x000ee4000804017f */
[----:B---3--:R-:W-:Y:S05]  /*b540*/  @!P2 BRA `(.L_x_1981) ;  /* 0x000000d800f4a947 */ /* 0x008fea0003800000 */
.L_x_1980:
[----:B------:R-:W-:Y:S01]  /*b550*/  R2UR UR58, R7 ;  /* 0x00000000073a72ca */ /* 0x000fe200000e0000 */
[----:B------:R-:W-:Y:S01]  /*b560*/  WARPGROUP.ARRIVE ;  /* 0x00000000000079c5 */ /* 0x000fe20000000000 */
[----:B------:R-:W-:Y:S01]  /*b570*/  R2UR UR56, R12 ;  /* 0x000000000c3872ca */ /* 0x000fe200000e0000 */
[----:B------:R-:W-:Y:S01]  /*b580*/  UMOV UR59, 0x40000040 ;  /* 0x40000040003b7882 */ /* 0x000fe20000000000 */
[----:B------:R-:W-:Y:S01]  /*b590*/  R2UR UR57, R13 ;  /* 0x000000000d3972ca */ /* 0x000fe200000e0000 */
[----:B0123--:R-:W-:Y:S01]  /*b5a0*/  VIADD R207, R7, 0x2 ;  /* 0x0000000207cf7836 */ /* 0x00ffe20000000000 */
        /* <DEDUP_REMOVED lines=11> */
[----:B------:R-:W-:Y:S01]  /*b660*/  HGMMA.64x64x16.F32 R152, gdesc[UR56], R152, gsb0 ;  /* 0x00e00000389879f0 */ /* 0x000fe20008000898 */
[----:B------:R-:W-:Y:S01]  /*b670*/  R2UR UR58, R207 ;  /* 0x00000000cf3a72ca */ /* 0x000fe200000e0000 */
[----:B------:R-:W-:Y:S01]  /*b680*/  UMOV UR59, 0x40000040 ;  /* 0x40000040003b7882 */ /* 0x000fe20000000000 */
[----:B------:R-:W-:Y:S01]  /*b690*/  R2UR UR56, R10 ;  /* 0x000000000a3872ca */ /* 0x000fe200000e0000 */
[----:B------:R-:W-:Y:S01]  /*b6a0*/  VIADD R207, R7, 0x4 ;  /* 0x0000000407cf7836 */ /* 0x000fe20000000000 */
[----:B------:R-:W-:Y:S01]  /*b6b0*/  R2UR UR57, R11 ;  /* 0x000000000b3972ca */ /* 0x000fe200000e0000 */
[----:B------:R-:W0:Y:S01]  /*b6c0*/  S2R R208, SR_TID.X ;  /* 0x0000000000d07919 */ /* 0x000e220000002100 */
[----:B------:R-:W-:Y:S01]  /*b6d0*/  UMOV UR55, 0x40000040 ;  /* 0x4000004000377882 */ /* 0x000fe20000000000 */
[----:B0-----:R-:W-:Y:S01]  /*b6e0*/  SHF.R.U32.HI R208, RZ, 0x7, R208 ;  /* 0x00000007ffd07819 */ /* 0x001fe200000116d0 */
[----:B------:R-:W-:-:S02]  /*b6f0*/  WARPGROUP.DEPBAR.LE gsb0, 0x0 ;  /* 0x00008000000079c5 */ /* 0x000fc40000010000 */
[----:B------:R-:W-:-:S07]  /*b700*/  WARPGROUP.ARRIVE ;  /* 0x00000000000079c5 */ /* 0x000fce0000000000 */
[----:B------:R-:W-:Y:S01]  /*b710*/  HGMMA.64x64x16.F32 R152, gdesc[UR56], R152, gsb0 ;  /* 0x00e00000389879f0 */ /* 0x000fe20008000898 */
[----:B------:R-:W-:Y:S01]  /*b720*/  R2UR UR58, R207 ;  /* 0x00000000cf3a72ca */ /* 0x000fe200000e0000 */
[----:B------:R-:W-:Y:S01]  /*b730*/  UMOV UR59, 0x40000040 ;  /* 0x40000040003b7882 */ /* 0x000fe20000000000 */
[----:B------:R-:W-:Y:S01]  /*b740*/  R2UR UR56, R8 ;  /* 0x00000000083872ca */ /* 0x000fe200000e0000 */
[----:B------:R-:W-:Y:S01]  /*b750*/  VIADD R207, R7, 0x6 ;  /* 0x0000000607cf7836 */ /* 0x000fe20000000000 */
[----:B------:R-:W-:Y:S01]  /*b760*/  R2UR UR57, R9 ;  /* 0x00000000093972ca */ /* 0x000fe200000e0000 */
[----:B------:R-:W-:Y:S02]  /*b770*/  WARPGROUP.DEPBAR.LE gsb0, 0x0 ;  /* 0x00008000000079c5 */ /* 0x000fe40000010000 */
[----:B------:R-:W-:-:S10]  /*b780*/  WARPGROUP.ARRIVE ;  /* 0x00000000000079c5 */ /* 0x000fd40000000000 */
[----:B------:R-:W-:Y:S01]  /*b790*/  HGMMA.64x64x16.F32 R152, gdesc[UR56], R152, gsb0 ;  /* 0x00e00000389879f0 */ /* 0x000fe20008000898 */
[----:B------:R-:W-:Y:S01]  /*b7a0*/  R2UR UR58, R207 ;  /* 0x00000000cf3a72ca */ /* 0x000fe200000e0000 */
[----:B------:R-:W-:Y:S01]  /*b7b0*/  UMOV UR59, 0x40000040 ;  /* 0x40000040003b7882 */ /* 0x000fe20000000000 */
[----:B------:R-:W-:Y:S01]  /*b7c0*/  R2UR UR56, R22 ;  /* 0x00000000163872ca */ /* 0x000fe200000e0000 */
[----:B------:R-:W-:Y:S01]  /*b7d0*/  VIADD R207, R7, 0x200 ;  /* 0x0000020007cf7836 */ /* 0x000fe20000000000 */
[----:B------:R-:W-:-:S04]  /*b7e0*/  R2UR UR57, R23 ;  /* 0x00000000173972ca */ /* 0x000fc800000e0000 */
        /* <DEDUP_REMOVED lines=23> */
[----:B------:R-:W-:Y:S02]  /*b960*/  WARPGROUP.DEPBAR.LE gsb0, 0x0 ;  /* 0x00008000000079c5 */ /* 0x000fe40000010000 */
[----:B------:R-:W-:Y:S01]  /*b970*/  WARPGROUP.ARRIVE ;  /* 0x00000000000079c5 */ /* 0x000fe20000000000 */
[----:B------:R0:W1:Y:S05]  /*b980*/  SHFL.IDX PT, R207, R208, RZ, 0x1f ;  /* 0x00001fffd0cf7589 */ /* 0x00006a00000e0000 */
[----:B------:R-:W-:Y:S01]  /*b990*/  HGMMA.64x64x16.F32 R152, gdesc[UR56], R152, gsb0 ;  /* 0x00e00000389879f0 */ /* 0x000fe20008000898 */
[----:B------:R-:W-:Y:S01]  /*b9a0*/  UMOV UR57, 0x40000040 ;  /* 0x4000004000397882 */ /* 0x000fe20000000000 */
[----:B------:R-:W-:Y:S01]  /*b9b0*/  UMOV UR59, 0x40000040 ;  /* 0x40000040003b7882 */ /* 0x000fe20000000000 */
[----:B0-----:R-:W-:Y:S01]  /*b9c0*/  VIADD R208, R7, 0x800 ;  /* 0x0000080007d07836 */ /* 0x001fe20000000000 */
[----:B-1----:R-:W-:-:S04]  /*b9d0*/  ISETP.GT.AND P2, PT, R207, 0x7f, PT ;  /* 0x0000007fcf00780c */ /* 0x002fc80003f44270 */
[----:B------:R-:W-:-:S05]  /*b9e0*/  SEL R207, RZ, 0x2, !P2 ;  /* 0x00000002ffcf7807 */ /* 0x000fca0005000000 */
[----:B------:R-:W-:Y:S02]  /*b9f0*/  IMAD.IADD R209, R190, 0x1, R207 ;  /* 0x00000001bed17824 */ /* 0x000fe400078e02cf */
[----:B------:R-:W-:-:S03]  /*ba00*/  IMAD.IADD R210, R207, 0x1, R208 ;  /* 0x00000001cfd27824 */ /* 0x000fc600078e02d0 */
[----:B------:R-:W-:Y:S01]  /*ba10*/  R2UR UR56, R209 ;  /* 0x00000000d13872ca */ /* 0x000fe200000e0000 */
[----:B------:R-:W-:Y:S01]  /*ba20*/  IMAD.MOV.U32 R209, RZ, RZ, 0x4 ;  /* 0x00000004ffd17424 */ /* 0x000fe200078e00ff */
[----:B------:R-:W-:-:S04]  /*ba30*/  R2UR UR58, R210 ;  /* 0x00000000d23a72ca */ /* 0x000fc800000e0000 */
        /* <DEDUP_REMOVED lines=206> */
.L_x_1982:
[----:B------:R-:W-:Y:S01]  /*c720*/  FMNMX.FTZ R208, R152, R20, !PT ;  /* 0x0000001498d07209 */ /* 0x000fe20007810000 */
[----:B------:R-:W-:Y:S01]  /*c730*/  UMOV UR6, UR39 ;  /* 0x0000002700067c82 */ /* 0x000fe20008000000 */
[----:B------:R-:W-:Y:S01]  /*c740*/  ISETP.NE.AND P2, PT, R199, RZ, PT ;  /* 0x000000ffc700720c */ /* 0x000fe20003f45270 */
[----:B------:R-:W-:Y:S01]  /*c750*/  IMAD R226, R3, 0x1000, R198 ;  /* 0x0000100003e27824 */ /* 0x000fe200078e02c6 */
[----:B------:R-:W-:Y:S01]  /*c760*/  FMNMX.FTZ R7, R153, R208, !PT ;  /* 0x000000d099077209 */ /* 0x000fe20007810000 */
[----:B------:R-:W-:-:S03]  /*c770*/  UMOV UR11, 0x40000040 ;  /* 0x40000040000b7882 */ /* 0x000fc60000000000 */
[----:B------:R-:W-:Y:S02]  /*c780*/  FMNMX.FTZ R208, R156, R7, !PT ;  /* 0x000000079cd07209 */ /* 0x000fe40007810000 */
[----:B------:R-:W-:Y:S02]  /*c790*/  R2UR UR10, R226 ;  /* 0x00000000e20a72ca */ /* 0x000fe400000e0000 */
        /* <DEDUP_REMOVED lines=21> */
[----:B0-----:R-:W-:Y:S02]  /*c8f0*/  FMNMX.FTZ R7, R210, R207, !PT ;  /* 0x000000cfd2077209 */ /* 0x001fe40007810000 */
[----:B------:R-:W-:-:S03]  /*c900*/  FMNMX.FTZ R207, R163, R208, !PT ;  /* 0x000000d0a3cf7209 */ /* 0x000fc60007810000 */
[C---:B------:R-:W-:Y:S01]  /*c910*/  FADD.FTZ R208, -R7.reuse, R20 ;  /* 0x0000001407d07221 */ /* 0x040fe20000010100 */
[----:B------:R-:W-:Y:S01]  /*c920*/  FMNMX.FTZ R20, R166, R207, !PT ;  /* 0x000000cfa6147209 */ /* 0x000fe20007810000 */
[----:B------:R-:W-:Y:S02]  /*c930*/  FMUL.FTZ R218, R7, UR6 ;  /* 0x0000000607da7c20 */ /* 0x000fe40008410000 */
[----:B------:R-:W-:Y:S01]  /*c940*/  FMUL.FTZ R210, R208, UR6 ;  /* 0x00000006d0d27c20 */ /* 0x000fe20008410000 */
[----:B------:R-:W-:Y:S01]  /*c950*/  FMNMX.FTZ R207, R167, R20, !PT ;  /* 0x00000014a7cf7209 */ /* 0x000fe20007810000 */
[--C-:B------:R-:W-:Y:S01]  /*c960*/  FFMA.FTZ R215, R168, UR6, -R218.reuse ;  /* 0x00000006a8d77c23 */ /* 0x100fe200080108da */
[--C-:B------:R-:W-:Y:S01]  /*c970*/  FFMA.FTZ R211, R160, UR6, -R218.reuse ;  /* 0x00000006a0d37c23 */ /* 0x100fe200080108da */
[----:B------:R0:W1:Y:S01]  /*c980*/  MUFU.EX2 R20, R210 ;  /* 0x000000d200147308 */ /* 0x0000620000000800 */
        /* <DEDUP_REMOVED lines=10> */
[--C-:B0-----:R-:W-:Y:S01]  /*ca30*/  FFMA.FTZ R210, R157, UR6, -R218.reuse ;  /* 0x000000069dd27c23 */ /* 0x101fe200080108da */
[--C-:B------:R-:W-:Y:S01]  /*ca40*/  FFMA.FTZ R172, R172, UR6, -R218.reuse ;  /* 0x00000006acac7c23 */ /* 0x100fe200080108da */
[----:B------:R-:W-:Y:S01]  /*ca50*/  FMNMX.FTZ R153, R175, R152, !PT ;  /* 0x00000098af997209 */ /* 0x000fe20007810000 */
[--C-:B------:R-:W-:Y:S01]  /*ca60*/  FFMA.FTZ R173, R173, UR6, -R218.reuse ;  /* 0x00000006adad7c23 */ /* 0x100fe200080108da */
[--C-:B------:R-:W-:Y:S01]  /*ca70*/  FFMA.FTZ R176, R176, UR6, -R218.reuse ;  /* 0x00000006b0b07c23 */ /* 0x100fe200080108da */
[--C-:B------:R-:W-:Y:S01]  /*ca80*/  FFMA.FTZ R177, R177, UR6, -R218.reuse ;  /* 0x00000006b1b17c23 */ /* 0x100fe200080108da */
[----:B------:R-:W-:Y:S01]  /*ca90*/  FMNMX.FTZ R152, R178, R153, !PT ;  /* 0x00000099b2987209 */ /* 0x000fe20007810000 */
[--C-:B------:R-:W-:Y:S01]  /*caa0*/  FFMA.FTZ R180, R180, UR6, -R218.reuse ;  /* 0x00000006b4b47c23 */ /* 0x100fe200080108da */
[----:B------:R-:W-:Y:S01]  /*cab0*/  MUFU.EX2 R207, R207 ;  /* 0x000000cf00cf7308 */ /* 0x000fe20000000800 */
[----:B-1----:R-:W-:Y:S01]  /*cac0*/  FMUL.FTZ R24, R24, R20 ;  /* 0x0000001418187220 */ /* 0x002fe20000410000 */
[----:B------:R-:W-:Y:S01]  /*cad0*/  FMNMX.FTZ R153, R179, R152, !PT ;  /* 0x00000098b3997209 */ /* 0x000fe20007810000 */
[-C--:B------:R-:W-:Y:S01]  /*cae0*/  FMUL.FTZ R25, R25, R20.reuse ;  /* 0x0000001419197220 */ /* 0x080fe20000410000 */
[-C--:B------:R-:W-:Y:S01]  /*caf0*/  FMUL.FTZ R28, R28, R20.reuse ;  /* 0x000000141c1c7220 */ /* 0x080fe20000410000 */
[-C--:B------:R-:W-:Y:S01]  /*cb00*/  FMUL.FTZ R29, R29, R20.reuse ;  /* 0x000000141d1d7220 */ /* 0x080fe20000410000 */
[----:B------:R-:W-:Y:S01]  /*cb10*/  FMNMX.FTZ R152, R182, R153, !PT ;  /* 0x00000099b6987209 */ /* 0x000fe20007810000 */
[-C--:B------:R-:W-:Y:S01]  /*cb20*/  FMUL.FTZ R32, R32, R20.reuse ;  /* 0x0000001420207220 */ /* 0x080fe20000410000 */
[----:B------:R-:W-:Y:S01]  /*cb30*/  MUFU.EX2 R208, R208 ;  /* 0x000000d000d07308 */ /* 0x000fe20000000800 */
[----:B------:R-:W-:Y:S01]  /*cb40*/  FMUL.FTZ R33, R33, R20 ;  /* 0x0000001421217220 */ /* 0x000fe20000410000 */
[----:B------:R-:W-:Y:S01]  /*cb50*/  FMNMX.FTZ R152, R183, R152, !PT ;  /* 0x00000098b7987209 */ /* 0x000fe20007810000 */
[-C--:B------:R-:W-:Y:S01]  /*cb60*/  FMUL.FTZ R36, R36, R20.reuse ;  /* 0x0000001424247220 */ /* 0x080fe20000410000 */
[-C--:B------:R-:W-:Y:S01]  /*cb70*/  FMUL.FTZ R37, R37, R20.reuse ;  /* 0x0000001425257220 */ /* 0x080fe20000410000 */
[-C--:B------:R-:W-:Y:S01]  /*cb80*/  FMUL.FTZ R40, R40, R20.reuse ;  /* 0x0000001428287220 */ /* 0x080fe20000410000 */
[-C--:B------:R-:W-:Y:S01]  /*cb90*/  FMUL.FTZ R41, R41, R20.reuse ;  /* 0x0000001429297220 */ /* 0x080fe20000410000 */
[----:B------:R-:W0:Y:S01]  /*cba0*/  SHFL.BFLY PT, R153, R152, 0x2, 0x1f ;  /* 0x0c401f0098997f89 */ /* 0x000e2200000e0000 */
        /* <DEDUP_REMOVED lines=23> */
[----:B0-----:R-:W-:Y:S01]  /*cd20*/  FMNMX.FTZ R153, R152, R153, !PT ;  /* 0x0000009998997209 */ /* 0x001fe20007810000 */
[----:B------:R-:W0:Y:S01]  /*cd30*/  MUFU.EX2 R212, R212 ;  /* 0x000000d400d47308 */ /* 0x000e220000000800 */
[-C--:B------:R-:W-:Y:S01]  /*cd40*/  FMUL.FTZ R84, R84, R20.reuse ;  /* 0x0000001454547220 */ /* 0x080fe20000410000 */
[-C--:B------:R-:W-:Y:S01]  /*cd50*/  FMUL.FTZ R85, R85, R20.reuse ;  /* 0x0000001455557220 */ /* 0x080fe20000410000 */
[-C--:B------:R-:W-:Y:S01]  /*cd60*/  FMUL.FTZ R88, R88, R20.reuse ;  /* 0x0000001458587220 */ /* 0x080fe20000410000 */
[----:B------:R-:W1:Y:S01]  /*cd70*/  SHFL.BFLY PT, R168, R153, 0x1, 0x1f ;  /* 0x0c201f0099a87f89 */ /* 0x000e6200000e0000 */
        /* <DEDUP_REMOVED lines=22> */
[----:B------:R-:W-:Y:S01]  /*cee0*/  FMUL.FTZ R125, R125, R20 ;  /* 0x000000147d7d7220 */ /* 0x000fe20000410000 */
[----:B-1----:R-:W-:Y:S01]  /*cef0*/  FMNMX.FTZ R168, R153, R168, !PT ;  /* 0x000000a899a87209 */ /* 0x002fe20007810000 */
[----:B------:R-:W-:Y:S01]  /*cf00*/  FFMA.FTZ R153, R181, UR6, -R218 ;  /* 0x00000006b5997c23 */ /* 0x000fe200080108da */
[-C--:B------:R-:W-:Y:S01]  /*cf10*/  FMUL.FTZ R128, R128, R20.reuse ;  /* 0x0000001480807220 */ /* 0x080fe20000410000 */
[-C--:B------:R-:W-:Y:S01]  /*cf20*/  FMUL.FTZ R129, R129, R20.reuse ;  /* 0x0000001481817220 */ /* 0x080fe20000410000 */
[----:B------:R-:W-:Y:S01]  /*cf30*/  MUFU.EX2 R169, R169 ;  /* 0x000000a900a97308 */ /* 0x000fe20000000800 */
[----:B------:R-:W-:Y:S01]  /*cf40*/  FADD.FTZ R152, -R168, R216 ;  /* 0x000000d8a8987221 */ /* 0x000fe20000010100 */
[-C--:B------:R-:W-:Y:S01]  /*cf50*/  FMUL.FTZ R132, R132, R20.reuse ;  /* 0x0000001484847220 */ /* 0x080fe20000410000 */
[-C--:B------:R-:W-:Y:S01]  /*cf60*/  FMUL.FTZ R133, R133, R20.reuse ;  /* 0x0000001485857220 */ /* 0x080fe20000410000 */
[-C--:B------:R-:W-:Y:S01]  /*cf70*/  FMUL.FTZ R136, R136, R20.reuse ;  /* 0x0000001488887220 */ /* 0x080fe20000410000 */
[----:B------:R-:W-:Y:S01]  /*cf80*/  FMUL.FTZ R181, R152, UR6 ;  /* 0x0000000698b57c20 */ /* 0x000fe20008410000 */
[----:B------:R-:W-:Y:S01]  /*cf90*/  FMUL.FTZ R152, R168, UR6 ;  /* 0x00000006a8987c20 */ /* 0x000fe20008410000 */
[-C--:B------:R-:W-:Y:S01]  /*cfa0*/  FMUL.FTZ R137, R137, R20.reuse ;  /* 0x0000001489897220 */ /* 0x080fe20000410000 */
[----:B------:R0:W-:Y:S01]  /*cfb0*/  MUFU.EX2 R216, R153 ;  /* 0x0000009900d87308 */ /* 0x0001e20000000800 */
[----:B------:R-:W-:Y:S01]  /*cfc0*/  FMUL.FTZ R140, R140, R20 ;  /* 0x000000148c8c7220 */ /* 0x000fe20000410000 */
[----:B------:R-:W-:Y:S01]  /*cfd0*/  FFMA.FTZ R218, R154, UR6, -R152 ;  /* 0x000000069ada7c23 */ /* 0x000fe20008010898 */
[----:B------:R-:W-:-:S02]  /*cfe0*/  VIADD R154, R204, 0x38840 ;  /* 0x00038840cc9a7836 */ /* 0x000fc40000000000 */
[--C-:B------:R-:W-:Y:S01]  /*cff0*/  FFMA.FTZ R219, R155, UR6, -R152.reuse ;  /* 0x000000069bdb7c23 */ /* 0x100fe20008010898 */
[--C-:B------:R-:W-:Y:S01]  /*d000*/  FFMA.FTZ R220, R158, UR6, -R152.reuse ;  /* 0x000000069edc7c23 */ /* 0x100fe20008010898 */
[--C-:B------:R-:W-:Y:S01]  /*d010*/  FFMA.FTZ R221, R159, UR6, -R152.reuse ;  /* 0x000000069fdd7c23 */ /* 0x100fe20008010898 */
[----:B------:R-:W-:Y:S01]  /*d020*/  FFMA.FTZ R222, R162, UR6, -R152 ;  /* 0x00000006a2de7c23 */ /* 0x000fe20008010898 */
[----:B------:R-:W1:Y:S01]  /*d030*/  MUFU.EX2 R181, R181 ;  /* 0x000000b500b57308 */ /* 0x000e620000000800 */
[----:B0-----:R-:W-:Y:S01]  /*d040*/  @!P2 IMAD R153, R217, 0x40, R197 ;  /* 0x00000040d999a824 */ /* 0x001fe200078e02c5 */
[----:B------:R-:W-:Y:S01]  /*d050*/  PRMT R154, R201, 0x654, R154 ;  /* 0x00000654c99a7816 */ /* 0x000fe2000000009a */
[--C-:B------:R-:W-:Y:S01]  /*d060*/  FFMA.FTZ R223, R163, UR6, -R152.reuse ;  /* 0x00000006a3df7c23 */ /* 0x100fe20008010898 */
[----:B------:R-:W-:Y:S01]  /*d070*/  FFMA.FTZ R224, R166, UR6, -R152 ;  /* 0x00000006a6e07c23 */ /* 0x000fe20008010898 */
[----:B------:R-:W-:Y:S02]  /*d080*/  @!P2 IMAD R153, R153, 0x4, R202 ;  /* 0x000000049999a824 */ /* 0x000fe400078e02ca */
[--C-:B------:R-:W-:Y:S01]  /*d090*/  FFMA.FTZ R225, R167, UR6, -R152.reuse ;  /* 0x00000006a7e17c23 */ /* 0x100fe20008010898 */
[--C-:B------:R-:W-:Y:S01]  /*d0a0*/  FFMA.FTZ R170, R170, UR6, -R152.reuse ;  /* 0x00000006aaaa7c23 */ /* 0x100fe20008010898 */
[--C-:B------:R-:W-:Y:S01]  /*d0b0*/  FFMA.FTZ R171, R171, UR6, -R152.reuse ;  /* 0x00000006abab7c23 */ /* 0x100fe20008010898 */
[--C-:B------:R-:W-:Y:S01]  /*d0c0*/  FFMA.FTZ R174, R174, UR6, -R152.reuse ;  /* 0x00000006aeae7c23 */ /* 0x100fe20008010898 */
[--C-:B------:R-:W-:Y:S01]  /*d0d0*/  FFMA.FTZ R175, R175, UR6, -R152.reuse ;  /* 0x00000006afaf7c23 */ /* 0x100fe20008010898 */
[----:B------:R0:W-:Y:S01]  /*d0e0*/  SYNCS.ARRIVE.TRANS64.RED.A1T0 RZ, [R154+URZ], RZ ;  /* 0x000000ff9aff79a7 */ /* 0x0001e2000810043f */
[--C-:B------:R-:W-:Y:S01]  /*d0f0*/  FFMA.FTZ R178, R178, UR6, -R152.reuse ;  /* 0x00000006b2b27c23 */ /* 0x100fe20008010898 */
[--C-:B------:R-:W-:Y:S01]  /*d100*/  FFMA.FTZ R179, R179, UR6, -R152.reuse ;  /* 0x00000006b3b37c23 */ /* 0x100fe20008010898 */
[--C-:B------:R-:W-:Y:S01]  /*d110*/  FFMA.FTZ R182, R182, UR6, -R152.reuse ;  /* 0x00000006b6b67c23 */ /* 0x100fe20008010898 */
[----:B------:R-:W-:Y:S01]  /*d120*/  FFMA.FTZ R183, R183, UR6, -R152 ;  /* 0x00000006b7b77c23 */ /* 0x000fe20008010898 */
[----:B------:R-:W-:Y:S01]  /*d130*/  @!P2 STS [R153+0x38400], R20 ;  /* 0x038400149900a388 */ /* 0x000fe20000000800 */
[----:B------:R-:W-:Y:S01]  /*d140*/  MUFU.EX2 R218, R218 ;  /* 0x000000da00da7308 */ /* 0x000fe20000000800 */
[----:B------:R-:W-:Y:S01]  /*d150*/  F2FP.F16.F32.PACK_AB R152, R208, R207 ;  /* 0x000000cfd098723e */ /* 0x000fe200000000ff */
[----:B-1----:R-:W-:Y:S01]  /*d160*/  FMUL.FTZ R26, R26, R181 ;  /* 0x000000b51a1a7220 */ /* 0x002fe20000410000 */
[----:B------:R1:W-:Y:S01]  /*d170*/  @!P2 STS [R153+0x38420], R181 ;  /* 0x038420b59900a388 */ /* 0x0003e20000000800 */
[----:B0-----:R-:W-:Y:S01]  /*d180*/  F2FP.F16.F32.PACK_AB R154, R210, R209 ;  /* 0x000000d1d29a723e */ /* 0x001fe200000000ff */
[----:B------:R-:W-:Y:S01]  /*d190*/  FMUL.FTZ R27, R27, R181 ;  /* 0x000000b51b1b7220 */ /* 0x000fe20000410000 */
[----:B------:R-:W-:Y:S01]  /*d1a0*/  F2FP.F16.F32.PACK_AB R158, R214, R213 ;  /* 0x000000d5d69e723e */ /* 0x000fe200000000ff */
[----:B------:R-:W-:Y:S01]  /*d1b0*/  FMUL.FTZ R30, R30, R181 ;  /* 0x000000b51e1e7220 */ /* 0x000fe20000410000 */
[----:B------:R-:W1:Y:S01]  /*d1c0*/  MUFU.EX2 R219, R219 ;  /* 0x000000db00db7308 */ /* 0x000e620000000800 */
        /* <DEDUP_REMOVED lines=81> */
[-C--:B------:R-:W-:Y:S01]  /*d6e0*/  FMUL.FTZ R150, R150, R181.reuse ;  /* 0x000000b596967220 */ /* 0x080fe20000410000 */
[----:B------:R-:W-:Y:S01]  /*d6f0*/  FMUL.FTZ R151, R151, R181 ;  /* 0x000000b597977220 */ /* 0x000fe20000410000 */
[----:B------:R1:W-:Y:S01]  /*d700*/  STSM.16.M88.4 [R193+0x36400], R152 ;  /* 0x03640098c1007844 */ /* 0x0003e20000000200 */
[----:B------:R-:W-:-:S02]  /*d710*/  VIADD R217, R226, 0x80 ;  /* 0x00000080e2d97836 */ /* 0x000fc40000000000 */
[----:B------:R-:W-:Y:S01]  /*d720*/  FFMA.FTZ R5, R20, R5, R207 ;  /* 0x0000000514057223 */ /* 0x000fe200000100cf */
[----:B------:R-:W-:Y:S01]  /*d730*/  FFMA.FTZ R2, R181, R2, R218 ;  /* 0x00000002b5027223 */ /* 0x000fe200000100da */
[----:B------:R-:W-:Y:S01]  /*d740*/  MUFU.EX2 R174, R174 ;  /* 0x000000ae00ae7308 */ /* 0x000fe20000000800 */
[----:B------:R1:W-:Y:S01]  /*d750*/  STSM.16.M88.4 [R192], R156 ;  /* 0x0000009cc0007844 */ /* 0x0003e20000000200 */
        /* <DEDUP_REMOVED lines=15> */
[----:B------:R-:W0:Y:S01]  /*d850*/  MUFU.EX2 R177, R177 ;  /* 0x000000b100b17308 */ /* 0x000e220000000800 */
[----:B--2---:R-:W-:Y:S01]  /*d860*/  F2FP.F16.F32.PACK_AB R163, R175, R174 ;  /* 0x000000aeafa3723e */ /* 0x004fe200000000ff */
[----:B------:R-:W-:Y:S01]  /*d870*/  FADD.FTZ R214, R214, R213 ;  /* 0x000000d5d6d67221 */ /* 0x000fe20000010000 */
[----:B------:R-:W-:-:S03]  /*d880*/  FADD.FTZ R225, R225, R224 ;  /* 0x000000e0e1e17221 */ /* 0x000fc60000010000 */
[----:B------:R1:W-:Y:S01]  /*d890*/  STSM.16.M88.4 [R195], R160 ;  /* 0x000000a0c3007844 */ /* 0x0003e20000000200 */
[----:B------:R-:W-:Y:S01]  /*d8a0*/  FADD.FTZ R214, R215, R214 ;  /* 0x000000d6d7d67221 */ /* 0x000fe20000010000 */
[----:B------:R-:W2:Y:S01]  /*d8b0*/  MUFU.EX2 R180, R180 ;  /* 0x000000b400b47308 */ /* 0x000ea20000000800 */
[----:B------:R-:W-:Y:S02]  /*d8c0*/  FADD.FTZ R170, R170, R225 ;  /* 0x000000e1aaaa7221 */ /* 0x000fe40000010000 */
[----:B------:R-:W-:Y:S02]  /*d8d0*/  FADD.FTZ R169, R169, R214 ;  /* 0x000000d6a9a97221 */ /* 0x000fe40000010000 */
[----:B------:R-:W-:Y:S02]  /*d8e0*/  FADD.FTZ R171, R171, R170 ;  /* 0x000000aaabab7221 */ /* 0x000fe40000010000 */
[----:B------:R-:W-:Y:S01]  /*d8f0*/  FADD.FTZ R172, R172, R169 ;  /* 0x000000a9acac7221 */ /* 0x000fe20000010000 */
[----:B------:R-:W-:Y:S01]  /*d900*/  MUFU.EX2 R178, R178 ;  /* 0x000000b200b27308 */ /* 0x000fe20000000800 */
[----:B0-----:R-:W-:Y:S01]  /*d910*/  F2FP.F16.F32.PACK_AB R164, R177, R176 ;  /* 0x000000b0b1a4723e */ /* 0x001fe200000000ff */
[----:B------:R-:W-:Y:S01]  /*d920*/  FADD.FTZ R174, R174, R171 ;  /* 0x000000abaeae7221 */ /* 0x000fe20000010000 */
[----:B------:R-:W-:-:S03]  /*d930*/  FADD.FTZ R173, R173, R172 ;  /* 0x000000acadad7221 */ /* 0x000fc60000010000 */
[----:B------:R-:W-:Y:S01]  /*d940*/  FADD.FTZ R175, R175, R174 ;  /* 0x000000aeafaf7221 */ /* 0x000fe20000010000 */
[----:B------:R-:W-:Y:S01]  /*d950*/  FADD.FTZ R176, R176, R173 ;  /* 0x000000adb0b07221 */ /* 0x000fe20000010000 */
[----:B------:R-:W0:Y:S01]  /*d960*/  MUFU.EX2 R179, R179 ;  /* 0x000000b300b37308 */ /* 0x000e220000000800 */
[----:B--2---:R-:W-:Y:S02]  /*d970*/  F2FP.F16.F32.PACK_AB R166, R216, R180 ;  /* 0x000000b4d8a6723e */ /* 0x004fe400000000ff */
[----:B------:R-:W-:-:S04]  /*d980*/  FADD.FTZ R177, R177, R176 ;  /* 0x000000b0b1b17221 */ /* 0x000fc80000010000 */
[----:B------:R-:W-:Y:S01]  /*d990*/  FADD.FTZ R177, R180, R177 ;  /* 0x000000b1b4b17221 */ /* 0x000fe20000010000 */
[----:B------:R-:W2:Y:S03]  /*d9a0*/  MUFU.EX2 R182, R182 ;  /* 0x000000b600b67308 */ /* 0x000ea60000000800 */
[----:B------:R-:W-:-:S05]  /*d9b0*/  FADD.FTZ R5, R216, R177 ;  /* 0x000000b1d8057221 */ /* 0x000fca0000010000 */
[----:B------:R-:W3:Y:S01]  /*d9c0*/  MUFU.EX2 R183, R183 ;  /* 0x000000b700b77308 */ /* 0x000ee20000000800 */
[----:B0-----:R-:W-:Y:S01]  /*d9d0*/  F2FP.F16.F32.PACK_AB R165, R179, R178 ;  /* 0x000000b2b3a5723e */ /* 0x001fe200000000ff */
[----:B------:R-:W-:-:S04]  /*d9e0*/  FADD.FTZ R178, R178, R175 ;  /* 0x000000afb2b27221 */ /* 0x000fc80000010000 */
[----:B------:R-:W-:-:S04]  /*d9f0*/  FADD.FTZ R179, R179, R178 ;  /* 0x000000b2b3b37221 */ /* 0x000fc80000010000 */
[----:B--2---:R-:W-:Y:S01]  /*da00*/  FADD.FTZ R2, R182, R179 ;  /* 0x000000b3b6027221 */ /* 0x004fe20000010000 */
[----:B---3--:R-:W-:-:S03]  /*da10*/  F2FP.F16.F32.PACK_AB R167, R183, R182 ;  /* 0x000000b6b7a7723e */ /* 0x008fc600000000ff */
[----:B------:R-:W-:Y:S02]  /*da20*/  FADD.FTZ R2, R183, R2 ;  /* 0x00000002b7027221 */ /* 0x000fe40000010000 */
[----:B------:R1:W-:Y:S01]  /*da30*/  STSM.16.M88.4 [R194], R164 ;  /* 0x000000a4c2007844 */ /* 0x0003e20000000200 */
[----:B------:R-:W-:-:S06]  /*da40*/  WARPGROUP.ARRIVE ;  /* 0x00000000000079c5 */ /* 0x000fcc0000000000 */
        /* <DEDUP_REMOVED lines=32> */
.L_x_1983:
[----:B------:R-:W-:Y:S02]  /*dc50*/  VIADD R204, R204, 0x38860 ;  /* 0x00038860cccc7836 */ /* 0x000fe40000000000 */
[----:B------:R-:W-:Y:S02]  /*dc60*/  IMAD.MOV.U32 R216, RZ, RZ, R168 ;  /* 0x000000ffffd87224 */ /* 0x000fe400078e00a8 */
[----:B------:R-:W-:Y:S01]  /*dc70*/  IMAD.MOV.U32 R20, RZ, RZ, R7 ;  /* 0x000000ffff147224 */ /* 0x000fe200078e0007 */
[----:B------:R-:W-:Y:S01]  /*dc80*/  PRMT R204, R201, 0x654, R204 ;  /* 0x00000654c9cc7816 */ /* 0x000fe200000000cc */
[----:B------:R-:W-:-:S03]  /*dc90*/  IMAD.MOV.U32 R217, RZ, RZ, R3 ;  /* 0x000000ffffd97224 */ /* 0x000fc600078e0003 */
[----:B------:R1:W-:Y:S01]  /*dca0*/  SYNCS.ARRIVE.TRANS64.RED.A1T0 RZ, [R204+URZ], RZ ;  /* 0x000000ffccff79a7 */ /* 0x0003e2000810043f */
[----:B------:R-:W-:Y:S05]  /*dcb0*/  @P1 BRA `(.L_x_1984) ;  /* 0xffffffd4003c1947 */ /* 0x000fea000383ffff */
[----:B------:R-:W-:-:S07]  /*dcc0*/  IMAD.MOV.U32 R207, RZ, RZ, R205 ;  /* 0x000000ffffcf7224 */ /* 0x000fce00078e00cd */
.L_x_1973:
[----:B------:R-:W-:-:S13]  /*dcd0*/  ISETP.GE.AND P1, PT, R207, UR60, PT ;  /* 0x0000003ccf007c0c */ /* 0x000fda000bf26270 */
[----:B------:R-:W-:Y:S05]  /*dce0*/  @!P1 BRA `(.L_x_1985) ;  /* 0x0000003400889947 */ /* 0x000fea0003800000 */
[----:B------:R-:W-:Y:S01]  /*dcf0*/  IMAD.MOV.U32 R210, RZ, RZ, R168 ;  /* 0x000000ffffd27224 */ /* 0x000fe200078e00a8 */
[----:B------:R-:W-:Y:S01]  /*dd00*/  ULDC UR38, c[0x0][0xadc] ;  /* 0x0002b70000267ab9 */ /* 0x000fe20000000800 */
[----:B------:R-:W-:Y:S01]  /*dd10*/  IMAD.MOV.U32 R209, RZ, RZ, R7 ;  /* 0x000000ffffd17224 */ /* 0x000fe200078e0007 */
[----:B------:R-:W-:Y:S01]  /*dd20*/  ULDC UR39, c[0x0][0x288] ;  /* 0x0000a20000277ab9 */ /* 0x000fe20000000800 */
[----:B0-----:R-:W-:Y:S01]  /*dd30*/  IMAD.MOV.U32 R208, RZ, RZ, R3 ;  /* 0x000000ffffd07224 */ /* 0x001fe200078e0003 */
[----:B------:R-:W-:-:S06]  /*dd40*/  ULDC UR61, c[0x0][0x2f0] ;  /* 0x0000bc00003d7ab9 */ /* 0x000fcc0000000800 */
.L_x_2004:
[----:B------:R-:W-:-:S05]  /*dd50*/  VIADD R3, R208, 0x1 ;  /* 0x00000001d0037836 */ /* 0x000fca0000000000 */
[----:B------:R-:W-:-:S04]  /*dd60*/  ISETP.NE.AND P1, PT, R3, 0x2, PT ;  /* 0x000000020300780c */ /* 0x000fc80003f25270 */
[----:B------:R-:W-:Y:S02]  /*dd70*/  SEL R7, RZ, 0x1, P1 ;  /* 0x00000001ff077807 */ /* 0x000fe40000800000 */
[----:B------:R-:W-:Y:S02]  /*dd80*/  SEL R3, R3, RZ, P1 ;  /* 0x000000ff03037207 */ /* 0x000fe40000800000 */
[----:B------:R-:W-:Y:S01]  /*dd90*/  LOP3.LUT R4, R4, R7, RZ, 0x3c, !PT ;  /* 0x0000000704047212 */ /* 0x000fe200078e3cff */
[----:B--2---:R-:W-:Y:S06]  /*dda0*/  @!P0 BRA `(.L_x_1986) ;  /* 0x0000000000048947 */ /* 0x004fec0003800000 */
[----:B------:R-:W-:Y:S01]  /*ddb0*/  BPT.TRAP 0x1 ;  /* 0x000000040000795c */ /* 0x000fe20000300000 */
.L_x_1986:
[----:B------:R-:W-:Y:S01]  /*ddc0*/  IMAD R20, R3, 0x8, R202 ;  /* 0x0000000803147824 */ /* 0x000fe200078e02ca */
[----:B------:R-:W-:-:S04]  /*ddd0*/  SHF.L.U32 R205, R4, 0x1f, RZ ;  /* 0x0000001f04cd7819 */ /* 0x000fc800000006ff */
[----:B------:R0:W2:Y:S01]  /*dde0*/  SYNCS.PHASECHK.TRANS64.TRYWAIT P1, [R20+URZ+0x38830], R205 ;  /* 0x038830cd140075a7 */ /* 0x0000a2000802017f */
[----:B------:R-:W-:Y:S05]  /*ddf0*/  @!P0 BRA `(.L_x_1987) ;  /* 0x0000000000048947 */ /* 0x000fea0003800000 */
[----:B------:R-:W-:Y:S01]  /*de00*/  BPT.TRAP 0x1 ;  /* 0x000000040000795c */ /* 0x000fe20000300000 */
.L_x_1987:
[----:B------:R-:W-:Y:S01]  /*de10*/  IMAD R7, R3, 0x200, R196 ;  /* 0x0000020003077824 */ /* 0x000fe200078e02c4 */
[----:B--2---:R-:W-:Y:S06]  /*de20*/  @P1 BRA `(.L_x_1988) ;  /* 0x0000000000081947 */ /* 0x004fec0003800000 */
[----:B------:R-:W2:Y:S02]  /*de30*/  SYNCS.PHASECHK.TRANS64.TRYWAIT P1, [R20+URZ+0x38830], R205 ;  /* 0x038830cd140075a7 */ /* 0x000ea4000802017f */
[----:B--2---:R-:W-:Y:S05]  /*de40*/  @!P1 BRA `(.L_x_1989) ;  /* 0x000000b000c89947 */ /* 0x004fea0003800000 */
.L_x_1988:
[----:B------:R-:W-:Y:S01]  /*de50*/  R2UR UR58, R7 ;  /* 0x00000000073a72ca */ /* 0x000fe200000e0000 */
[----:B------:R-:W-:Y:S01]  /*de60*/  WARPGROUP.ARRIVE ;  /* 0x00000000000079c5 */ /* 0x000fe20000000000 */
[----:B------:R-:W-:Y:S01]  /*de70*/  R2UR UR56, R18 ;  /* 0x00000000123872ca */ /* 0x000fe200000e0000 */
[----:B------:R-:W-:Y:S01]  /*de80*/  UMOV UR59, 0x40000040 ;  /* 0x40000040003b7882 */ /* 0x000fe20000000000 */
[----:B------:R-:W-:Y:S01]  /*de90*/  R2UR UR57, R19 ;  /* 0x00000000133972ca */ /* 0x000fe200000e0000 */
[----:B-1----:R-:W-:-:S12]  /*dea0*/  VIADD R204, R7, 0x2 ;  /* 0x0000000207cc7836 */ /* 0x002fd80000000000 */
        /* <DEDUP_REMOVED lines=27> */
.L_x_1990:
[----:B------:R1:W3:Y:S01]  /*e060*/  SYNCS.PHASECHK.TRANS64.TRYWAIT P1, [R20+URZ+0x38850], R205 ;  /* 0x038850cd140075a7 */ /* 0x0002e2000802017f */
[----:B------:R-:W-:Y:S05]  /*e070*/  @!P0 BRA `(.L_x_1991) ;  /* 0x0000000000048947 */ /* 0x000fea0003800000 */
[----:B------:R-:W-:Y:S01]  /*e080*/  BPT.TRAP 0x1 ;  /* 0x000000040000795c */ /* 0x000fe20000300000 */
.L_x_1991:
[----:B------:R-:W-:Y:S01]  /*e090*/  IMAD R7, R3, 0x1000, R21 ;  /* 0x0000100003077824 */ /* 0x000fe200078e0215 */
[----:B---3--:R-:W-:Y:S06]  /*e0a0*/  @P1 BRA `(.L_x_1992) ;  /* 0x0000000000081947 */ /* 0x008fec0003800000 */
[----:B------:R-:W3:Y:S02]  /*e0b0*/  SYNCS.PHASECHK.TRANS64.TRYWAIT P1, [R20+URZ+0x38850], R205 ;  /* 0x038850cd140075a7 */ /* 0x000ee4000802017f */
[----:B---3--:R-:W-:Y:S05]  /*e0c0*/  @!P1 BRA `(.L_x_1993) ;  /* 0x000000b0003c9947 */ /* 0x008fea0003800000 */
.L_x_1992:
[----:B------:R-:W-:Y:S01]  /*e0d0*/  R2UR UR58, R7 ;  /* 0x00000000073a72ca */ /* 0x000fe200000e0000 */
[----:B------:R-:W-:Y:S01]  /*e0e0*/  WARPGROUP.ARRIVE ;  /* 0x00000000000079c5 */ /* 0x000fe20000000000 */
[----:B------:R-:W-:Y:S01]  /*e0f0*/  R2UR UR56, R12 ;  /* 0x000000000c3872ca */ /* 0x000fe200000e0000 */
[----:B------:R-:W-:Y:S01]  /*e100*/  UMOV UR59, 0x40000040 ;  /* 0x40000040003b7882 */ /* 0x000fe20000000000 */
[----:B------:R-:W-:Y:S01]  /*e110*/  R2UR UR57, R13 ;  /* 0x000000000d3972ca */ /* 0x000fe200000e0000 */
[C---:B------:R-:W-:Y:S01]  /*e120*/  VIADD R204, R7.reuse, 0x2 ;  /* 0x0000000207cc7836 */ /* 0x040fe20000000000 */
        /* <DEDUP_REMOVED lines=17> */
[----:B------:R-:W4:Y:S01]  /*e240*/  S2R R211, SR_TID.X ;  /* 0x0000000000d37919 */ /* 0x000f220000002100 */
[----:B------:R-:W-:Y:S01]  /*e250*/  UMOV UR55, 0x40000040 ;  /* 0x4000004000377882 */ /* 0x000fe20000000000 */
[----:B----4-:R-:W-:Y:S01]  /*e260*/  SHF.R.U32.HI R211, RZ, 0x7, R211 ;  /* 0x00000007ffd37819 */ /* 0x010fe200000116d3 */
        /* <DEDUP_REMOVED lines=41> */
[----:B------:R-:W4:Y:S05]  /*e500*/  SHFL.IDX PT, R204, R211, RZ, 0x1f ;  /* 0x00001fffd3cc7589 */ /* 0x000f2a00000e0000 */
[----:B------:R-:W-:Y:S01]  /*e510*/  HGMMA.64x64x16.F32 R152, gdesc[UR56], R152, gsb0 ;  /* 0x00e00000389879f0 */ /* 0x000fe20008000898 */
[----:B------:R-:W-:Y:S01]  /*e520*/  UMOV UR57, 0x40000040 ;  /* 0x4000004000397882 */ /* 0x000fe20000000000 */
[----:B------:R-:W-:Y:S01]  /*e530*/  UMOV UR59, 0x40000040 ;  /* 0x40000040003b7882 */ /* 0x000fe20000000000 */
[----:B----4-:R-:W-:Y:S01]  /*e540*/  ISETP.GT.AND P1, PT, R204, 0x7f, PT ;  /* 0x0000007fcc00780c */ /* 0x010fe20003f24270 */
[----:B------:R-:W-:-:S03]  /*e550*/  VIADD R204, R7, 0x800 ;  /* 0x0000080007cc7836 */ /* 0x000fc60000000000 */
[----:B0123--:R-:W-:-:S05]  /*e560*/  SEL R205, RZ, 0x2, !P1 ;  /* 0x00000002ffcd7807 */ /* 0x00ffca0004800000 */
        /* <DEDUP_REMOVED lines=211> */
.L_x_1994:
[----:B------:R-:W-:Y:S01]  /*f2a0*/  ISETP.NE.AND P1, PT, R227, 0x1, PT ;  /* 0x00000001e300780c */ /* 0x000fe20003f25270 */
[----:B------:R-:W-:Y:S01]  /*f2b0*/  IMAD.MOV.U32 R215, RZ, RZ, R191 ;  /* 0x000000ffffd77224 */ /* 0x000fe200078e00bf */
[----:B------:R-:W-:Y:S01]  /*f2c0*/  R2UR UR6, R200 ;  /* 0x00000000c80672ca */ /* 0x000fe200000e0000 */
[----:B------:R-:W-:Y:S01]  /*f2d0*/  ULDC UR7, c[0x0][0xad8] ;  /* 0x0002b60000077ab9 */ /* 0x000fe20000000800 */
[----:B------:R-:W-:-:S09]  /*f2e0*/  LOP3.LUT P5, RZ, R16, 0x1, RZ, 0xc0, !PT ;  /* 0x0000000110ff7812 */ /* 0x000fd200078ac0ff */
[----:B------:R-:W0:Y:S08]  /*f2f0*/  @P1 LDC R204, c[0x0][0x44c] ;  /* 0x00011300ffcc1b82 */ /* 0x000e300000000800 */
[----:B------:R-:W1:Y:S01]  /*f300*/  @P1 LDC R7, c[0x0][0x450] ;  /* 0x00011400ff071b82 */ /* 0x000e620000000800 */
[----:B0-----:R-:W-:-:S05]  /*f310*/  @P1 IMAD.HI.U32 R204, R191, R204, RZ ;  /* 0x000000ccbfcc1227 */ /* 0x001fca00078e00ff */
[----:B-1----:R-:W-:Y:S01]  /*f320*/  @P1 SHF.R.U32.HI R215, RZ, R7, R204 ;  /* 0x00000007ffd71219 */ /* 0x002fe200000116cc */
[----:B------:R-:W-:Y:S02]  /*f330*/  IMAD.SHL.U32 R7, R207, 0x40, RZ ;  /* 0x00000040cf077824 */ /* 0x000fe400078e00ff */
[----:B------:R-:W-:Y:S02]  /*f340*/  VIADD R204, R20, 0x38840 ;  /* 0x0003884014cc7836 */ /* 0x000fe40000000000 */
[----:B------:R-:W0:Y:S01]  /*f350*/  SHFL.IDX PT, R216, R215, RZ, 0x1c1f ;  /* 0x001c1fffd7d87589 */ /* 0x000e2200000e0000 */
[----:B------:R-:W-:Y:S02]  /*f360*/  IADD3 R212, -R6, 0x1, -R7 ;  /* 0x0000000106d47810 */ /* 0x000fe40007ffe907 */
[----:B------:R-:W-:-:S03]  /*f370*/  PRMT R204, R201, 0x654, R204 ;  /* 0x00000654c9cc7816 */ /* 0x000fc600000000cc */
[----:B------:R-:W-:Y:S01]  /*f380*/  IMAD R212, R17, UR61, R212 ;  /* 0x0000003d11d47c24 */ /* 0x000fe2000f8e02d4 */
[----:B------:R1:W-:Y:S03]  /*f390*/  SYNCS.ARRIVE.TRANS64.RED.A1T0 RZ, [R204+URZ], RZ ;  /* 0x000000ffccff79a7 */ /* 0x0003e6000810043f */
[----:B------:R-:W-:-:S04]  /*f3a0*/  VIADD R212, R212, -UR39 ;  /* 0x80000027d4d47c36 */ /* 0x000fc80008000000 */
[C---:B------:R-:W-:Y:S02]  /*f3b0*/  VIADD R214, R212.reuse, UR7 ;  /* 0x00000007d4d67c36 */ /* 0x040fe40008000000 */
[----:B------:R-:W-:Y:S02]  /*f3c0*/  VIADD R213, R212, UR6 ;  /* 0x00000006d4d57c36 */ /* 0x000fe40008000000 */
[--C-:B0-----:R-:W-:Y:S02]  /*f3d0*/  IMAD.IADD R212, R214, 0x1, R216.reuse ;  /* 0x00000001d6d47824 */ /* 0x101fe400078e02d8 */
[----:B------:R-:W-:Y:S01]  /*f3e0*/  IMAD.IADD R211, R213, 0x1, R216 ;  /* 0x00000001d5d37824 */ /* 0x000fe200078e02d8 */
[----:B-1----:R-:W-:Y:S06]  /*f3f0*/  @!P5 BRA `(.L_x_1995) ;  /* 0x00000000005cd947 */ /* 0x002fec0003800000 */
        /* <DEDUP_REMOVED lines=13> */
.L_x_1997:
[----:B------:R-:W-:-:S05]  /*f4d0*/  IMAD.U32 R218, RZ, RZ, UR38 ;  /* 0x00000026ffda7e24 */ /* 0x000fca000f8e00ff */
[----:B------:R-:W-:-:S13]  /*f4e0*/  ISETP.NE.AND P1, PT, R218, 0x1, PT ;  /* 0x00000001da00780c */ /* 0x000fda0003f25270 */
[----:B------:R-:W0:Y:S02]  /*f4f0*/  @P1 LDC.64 R204, c[0x0][0xae0] ;  /* 0x0002b800ffcc1b82 */ /* 0x000e240000000a00 */
[----:B0-----:R-:W-:-:S05]  /*f500*/  @P1 IMAD.HI.U32 R204, R216, R204, RZ ;  /* 0x000000ccd8cc1227 */ /* 0x001fca00078e00ff */
[----:B------:R-:W-:-:S07]  /*f510*/  @P1 SHF.R.U32.HI R216, RZ, R205, R204 ;  /* 0x000000cdffd81219 */ /* 0x000fce00000116cc */
.L_x_1998:
[----:B------:R-:W-:Y:S05]  /*f520*/  BSYNC B0 ;  /* 0x0000000000007941 */ /* 0x000fea0003800000 */
.L_x_1996:
[----:B------:R-:W-:-:S04]  /*f530*/  IMAD R205, R216, R218, -R7 ;  /* 0x000000dad8cd7224 */ /* 0x000fc800078e0a07 */
[----:B------:R-:W-:-:S05]  /*f540*/  IMAD.IADD R205, R205, 0x1, -R6 ;  /* 0x00000001cdcd7824 */ /* 0x000fca00078e0a06 */
[----:B------:R-:W-:Y:S02]  /*f550*/  VIADDMNMX R212, R205, R218, R212, PT ;  /* 0x000000dacdd47246 */ /* 0x000fe400038001d4 */
[----:B------:R-:W-:-:S07]  /*f560*/  VIMNMX R211, R211, R205, !PT ;  /* 0x000000cdd3d37248 */ /* 0x000fce0007fe0100 */
.L_x_1995:
[----:B------:R-:W-:-:S04]  /*f570*/  ISETP.GT.AND P1, PT, R207, -0x1, PT ;  /* 0xffffffffcf00780c */ /* 0x000fc80003f24270 */
[C---:B------:R-:W-:Y:S02]  /*f580*/  ISETP.GT.AND P2, PT, R211.reuse, RZ, P1 ;  /* 0x000000ffd300720c */ /* 0x040fe40000f44270 */
[C---:B------:R-:W-:Y:S02]  /*f590*/  ISETP.GT.AND P4, PT, R211.reuse, 0x1, P1 ;  /* 0x00000001d300780c */ /* 0x040fe40000f84270 */
[----:B------:R-:W-:Y:S02]  /*f5a0*/  ISETP.LT.OR P3, PT, R212, 0x1, P2 ;  /* 0x00000001d400780c */ /* 0x000fe40001761670 */
[C---:B------:R-:W-:Y:S02]  /*f5b0*/  ISETP.GT.AND P2, PT, R211.reuse, 0x8, P1 ;  /* 0x00000008d300780c */ /* 0x040fe40000f44270 */
        /* <DEDUP_REMOVED lines=61> */
.L_x_2001:
[----:B------:R-:W-:-:S05]  /*f990*/  IMAD.U32 R212, RZ, RZ, UR38 ;  /* 0x00000026ffd47e24 */ /* 0x000fca000f8e00ff */
[----:B------:R-:W-:-:S13]  /*f9a0*/  ISETP.NE.AND P2, PT, R212, 0x1, PT ;  /* 0x00000001d400780c */ /* 0x000fda0003f45270 */
[----:B------:R-:W0:Y:S02]  /*f9b0*/  @P2 LDC.64 R152, c[0x0][0xae0] ;  /* 0x0002b800ff982b82 */ /* 0x000e240000000a00 */
[----:B0-----:R-:W-:-:S05]  /*f9c0*/  @P2 IMAD.HI.U32 R152, R211, R152, RZ ;  /* 0x00000098d3982227 */ /* 0x001fca00078e00ff */
[----:B------:R-:W-:-:S07]  /*f9d0*/  @P2 SHF.R.U32.HI R211, RZ, R153, R152 ;  /* 0x00000099ffd32219 */ /* 0x000fce0000011698 */
.L_x_2002:
[----:B------:R-:W-:Y:S05]  /*f9e0*/  BSYNC B0 ;  /* 0x0000000000007941 */ /* 0x000fea0003800000 */
.L_x_2000:
[----:B------:R-:W-:-:S04]  /*f9f0*/  IMAD R7, R211, R212, -R7 ;  /* 0x000000d4d3077224 */ /* 0x000fc800078e0a07 */
[----:B------:R-:W-:-:S05]  /*fa00*/  IMAD.IADD R7, R7, 0x1, -R6 ;  /* 0x0000000107077824 */ /* 0x000fca00078e0a06 */
[----:B------:R-:W-:Y:S02]  /*fa10*/  VIADDMNMX R214, R7, R212, R214, PT ;  /* 0x000000d407d67246 */ /* 0x000fe400038001d6 */
[----:B------:R-:W-:-:S07]  /*fa20*/  VIMNMX R213, R213, R7, !PT ;  /* 0x00000007d5d57248 */ /* 0x000fce0007fe0100 */
.L_x_1999:
[----:B------:R-:W-:Y:S01]  /*fa30*/  FMNMX.FTZ R152, R204, R209, !PT ;  /* 0x000000d1cc987209 */ /* 0x000fe20007810000 */
[----:B------:R-:W-:Y:S01]  /*fa40*/  ULDC UR6, c[0x0][0xa80] ;  /* 0x0002a00000067ab9 */ /* 0x000fe20000000800 */
[----:B------:R-:W-:Y:S01]  /*fa50*/  ISETP.GT.AND P2, PT, R213, 0x1, P1 ;  /* 0x00000001d500780c */ /* 0x000fe20000f44270 */
[----:B------:R-:W-:Y:S01]  /*fa60*/  UMOV UR11, 0x40000040 ;  /* 0x40000040000b7882 */ /* 0x000fe20000000000 */
[----:B------:R-:W-:Y:S02]  /*fa70*/  FMNMX.FTZ R7, R205, R152, !PT ;  /* 0x00000098cd077209 */ /* 0x000fe40007810000 */
[----:B------:R-:W-:Y:S02]  /*fa80*/  ISETP.LT.OR P2, PT, R214, 0x2, P2 ;  /* 0x00000002d600780c */ /* 0x000fe40001741670 */
[----:B------:R-:W-:Y:S02]  /*fa90*/  FMNMX.FTZ R152, R156, R7, !PT ;  /* 0x000000079c987209 */ /* 0x000fe40007810000 */
[----:B------:R-:W-:-:S02]  /*faa0*/  FSEL R155, R155, -INF , !P2 ;  /* 0xff8000009b9b7808 */ /* 0x000fc40005000000 */
[----:B------:R-:W-:Y:S02]  /*fab0*/  FMNMX.FTZ R7, R157, R152, !PT ;  /* 0x000000989d077209 */ /* 0x000fe40007810000 */
[----:B------:R-:W-:Y:S02]  /*fac0*/  ISETP.GT.AND P2, PT, R213, RZ, P1 ;  /* 0x000000ffd500720c */ /* 0x000fe40000f44270 */
[----:B------:R-:W-:Y:S02]  /*fad0*/  FMNMX.FTZ R152, R160, R7, !PT ;  /* 0x00000007a0987209 */ /* 0x000fe40007810000 */
[----:B------:R-:W-:Y:S02]  /*fae0*/  ISETP.LT.OR P2, PT, R214, 0x1, P2 ;  /* 0x00000001d600780c */ /* 0x000fe40001741670 */
[----:B------:R-:W-:Y:S02]  /*faf0*/  FMNMX.FTZ R7, R161, R152, !PT ;  /* 0x00000098a1077209 */ /* 0x000fe40007810000 */
[----:B------:R-:W-:-:S02]  /*fb00*/  ISETP.GT.AND P3, PT, R213, 0x8, P1 ;  /* 0x00000008d500780c */ /* 0x000fc40000f64270 */
        /* <DEDUP_REMOVED lines=20> */
[----:B------:R-:W-:Y:S01]  /*fc50*/  FSEL R163, R163, -INF , !P4 ;  /* 0xff800000a3a37808 */ /* 0x000fe20006000000 */
[----:B------:R-:W0:Y:S01]  /*fc60*/  SHFL.BFLY PT, R7, R152, 0x2, 0x1f ;  /* 0x0c401f0098077f89 */ /* 0x000e2200000e0000 */
[C---:B------:R-:W-:Y:S02]  /*fc70*/  ISETP.GT.AND P4, PT, R213.reuse, 0x20, P1 ;  /* 0x00000020d500780c */ /* 0x040fe40000f84270 */
[----:B------:R-:W-:Y:S02]  /*fc80*/  ISETP.GT.AND P3, PT, R213, 0x19, P1 ;  /* 0x00000019d500780c */ /* 0x000fe40000f64270 */
[----:B------:R-:W-:-:S02]  /*fc90*/  ISETP.LT.OR P4, PT, R214, 0x21, P4 ;  /* 0x00000021d600780c */ /* 0x000fc40002781670 */
[----:B------:R-:W-:-:S04]  /*fca0*/  ISETP.LT.OR P3, PT, R214, 0x1a, P3 ;  /* 0x0000001ad600780c */ /* 0x000fc80001f61670 */
[----:B------:R-:W-:Y:S02]  /*fcb0*/  FSEL R167, R167, -INF , !P3 ;  /* 0xff800000a7a77808 */ /* 0x000fe40005800000 */
[----:B------:R-:W-:-:S04]  /*fcc0*/  ISETP.GT.AND P3, PT, R213, 0x28, P1 ;  /* 0x00000028d500780c */ /* 0x000fc80000f64270 */
[----:B------:R-:W-:Y:S02]  /*fcd0*/  ISETP.LT.OR P3, PT, R214, 0x29, P3 ;  /* 0x00000029d600780c */ /* 0x000fe40001f61670 */
[----:B0-----:R-:W-:-:S05]  /*fce0*/  FMNMX.FTZ R153, R152, R7, !PT ;  /* 0x0000000798997209 */ /* 0x001fca0007810000 */
[----:B------:R-:W0:Y:S02]  /*fcf0*/  SHFL.BFLY PT, R212, R153, 0x1, 0x1f ;  /* 0x0c201f0099d47f89 */ /* 0x000e2400000e0000 */
[----:B0-----:R-:W-:Y:S02]  /*fd00*/  FMNMX.FTZ R7, R153, R212, !PT ;  /* 0x000000d499077209 */ /* 0x001fe40007810000 */
[----:B------:R-:W-:Y:S02]  /*fd10*/  FSEL R153, R154, -INF , !P2 ;  /* 0xff8000009a997808 */ /* 0x000fe40005000000 */
[----:B------:R-:W-:Y:S01]  /*fd20*/  ISETP.GT.AND P2, PT, R213, 0x18, P1 ;  /* 0x00000018d500780c */ /* 0x000fe20000f44270 */
[----:B------:R-:W-:Y:S01]  /*fd30*/  FMUL.FTZ R212, R7, UR6 ;  /* 0x0000000607d47c20 */ /* 0x000fe20008410000 */
[----:B------:R-:W-:Y:S02]  /*fd40*/  FMNMX.FTZ R152, R153, R210, !PT ;  /* 0x000000d299987209 */ /* 0x000fe40007810000 */
[----:B------:R-:W-:-:S02]  /*fd50*/  ISETP.LT.OR P2, PT, R214, 0x19, P2 ;  /* 0x00000019d600780c */ /* 0x000fc40001741670 */
[----:B------:R-:W-:Y:S02]  /*fd60*/  FMNMX.FTZ R211, R155, R152, !PT ;  /* 0x000000989bd37209 */ /* 0x000fe40007810000 */
[----:B------:R-:W-:Y:S02]  /*fd70*/  FSEL R166, R166, -INF , !P2 ;  /* 0xff800000a6a67808 */ /* 0x000fe40005000000 */
[----:B------:R-:W-:Y:S02]  /*fd80*/  FMNMX.FTZ R152, R158, R211, !PT ;  /* 0x000000d39e987209 */ /* 0x000fe40007810000 */
[----:B------:R-:W-:Y:S02]  /*fd90*/  ISETP.GT.AND P2, PT, R213, 0x21, P1 ;  /* 0x00000021d500780c */ /* 0x000fe40000f44270 */
[----:B------:R-:W-:Y:S02]  /*fda0*/  FMNMX.FTZ R211, R159, R152, !PT ;  /* 0x000000989fd37209 */ /* 0x000fe40007810000 */
[----:B------:R-:W-:-:S02]  /*fdb0*/  ISETP.LT.OR P2, PT, R214, 0x22, P2 ;  /* 0x00000022d600780c */ /* 0x000fc40001741670 */
[----:B------:R-:W-:Y:S02]  /*fdc0*/  FMNMX.FTZ R154, R162, R211, !PT ;  /* 0x000000d3a29a7209 */ /* 0x000fe40007810000 */
[----:B------:R-:W-:Y:S02]  /*fdd0*/  FSEL R152, R170, -INF , !P4 ;  /* 0xff800000aa987808 */ /* 0x000fe40006000000 */
[----:B------:R-:W-:Y:S02]  /*fde0*/  FMNMX.FTZ R211, R163, R154, !PT ;  /* 0x0000009aa3d37209 */ /* 0x000fe40007810000 */
[----:B------:R-:W-:Y:S02]  /*fdf0*/  FSEL R154, R171, -INF , !P2 ;  /* 0xff800000ab9a7808 */ /* 0x000fe40005000000 */
[----:B------:R-:W-:Y:S02]  /*fe00*/  FMNMX.FTZ R170, R166, R211, !PT ;  /* 0x000000d3a6aa7209 */ /* 0x000fe40007810000 */
[----:B------:R-:W-:-:S02]  /*fe10*/  ISETP.GT.AND P2, PT, R213, 0x29, P1 ;  /* 0x00000029d500780c */ /* 0x000fc40000f44270 */
[----:B------:R-:W-:Y:S02]  /*fe20*/  FMNMX.FTZ R171, R167, R170, !PT ;  /* 0x000000aaa7ab7209 */ /* 0x000fe40007810000 */
[----:B------:R-:W-:Y:S02]  /*fe30*/  FSETP.NEU.FTZ.AND P4, PT, R7, -INF , PT ;  /* 0xff8000000700780b */ /* 0x000fe40003f9d000 */
[----:B------:R-:W-:Y:S02]  /*fe40*/  FMNMX.FTZ R171, R152, R171, !PT ;  /* 0x000000ab98ab7209 */ /* 0x000fe40007810000 */
[----:B------:R-:W-:Y:S02]  /*fe50*/  FSEL R211, R174, -INF , !P3 ;  /* 0xff800000aed37808 */ /* 0x000fe40005800000 */
[----:B------:R-:W-:Y:S02]  /*fe60*/  ISETP.GT.AND P3, PT, R213, 0x30, P1 ;  /* 0x00000030d500780c */ /* 0x000fe40000f64270 */
[----:B------:R-:W-:-:S02]  /*fe70*/  ISETP.LT.OR P2, PT, R214, 0x2a, P2 ;  /* 0x0000002ad600780c */ /* 0x000fc40001741670 */
[----:B------:R-:W-:Y:S02]  /*fe80*/  FMNMX.FTZ R174, R154, R171, !PT ;  /* 0x000000ab9aae7209 */ /* 0x000fe40007810000 */
[----:B------:R-:W-:Y:S02]  /*fe90*/  FSEL R212, R212, RZ, P4 ;  /* 0x000000ffd4d47208 */ /* 0x000fe40002000000 */
[----:B------:R-:W-:Y:S02]  /*fea0*/  ISETP.LT.OR P3, PT, R214, 0x31, P3 ;  /* 0x00000031d600780c */ /* 0x000fe40001f61670 */
[----:B------:R-:W-:Y:S01]  /*feb0*/  FSEL R215, R175, -INF , !P2 ;  /* 0xff800000afd77808 */ /* 0x000fe20005000000 */
[--C-:B------:R-:W-:Y:S01]  /*fec0*/  FFMA.FTZ R204, R204, UR6, -R212.reuse ;  /* 0x00000006cccc7c23 */ /* 0x100fe200080108d4 */
[----:B------:R-:W-:Y:S01]  /*fed0*/  ISETP.GT.AND P2, PT, R213, 0x31, P1 ;  /* 0x00000031d500780c */ /* 0x000fe20000f44270 */
[--C-:B------:R-:W-:Y:S01]  /*fee0*/  FFMA.FTZ R216, R205, UR6, -R212.reuse ;  /* 0x00000006cdd87c23 */ /* 0x100fe200080108d4 */
[----:B------:R-:W-:Y:S01]  /*fef0*/  FMNMX.FTZ R174, R211, R174, !PT ;  /* 0x000000aed3ae7209 */ /* 0x000fe20007810000 */
[----:B------:R0:W-:Y:S01]  /*ff00*/  MUFU.EX2 R170, R204 ;  /* 0x000000cc00aa7308 */ /* 0x0001e20000000800 */
[----:B------:R-:W-:Y:S01]  /*ff10*/  FSEL R205, R178, -INF , !P3 ;  /* 0xff800000b2cd7808 */ /* 0x000fe20005800000 */
[--C-:B------:R-:W-:Y:S01]  /*ff20*/  FFMA.FTZ R169, R169, UR6, -R212.reuse ;  /* 0x00000006a9a97c23 */ /* 0x100fe200080108d4 */
[----:B------:R-:W-:Y:S01]  /*ff30*/  ISETP.GT.AND P3, PT, R213, 0x38, P1 ;  /* 0x00000038d500780c */ /* 0x000fe20000f64270 */
[--C-:B------:R-:W-:Y:S01]  /*ff40*/  FFMA.FTZ R172, R172, UR6, -R212.reuse ;  /* 0x00000006acac7c23 */ /* 0x100fe200080108d4 */
[----:B------:R-:W-:Y:S01]  /*ff50*/  ISETP.LT.OR P2, PT, R214, 0x32, P2 ;  /* 0x00000032d600780c */ /* 0x000fe20001741670 */
[--C-:B------:R-:W-:Y:S01]  /*ff60*/  FFMA.FTZ R173, R173, UR6, -R212.reuse ;  /* 0x00000006adad7c23 */ /* 0x100fe200080108d4 */
[----:B------:R-:W-:Y:S01]  /*ff70*/  FMNMX.FTZ R178, R215, R174, !PT ;  /* 0x000000aed7b27209 */ /* 0x000fe20007810000 */
[----:B------:R1:W-:Y:S01]  /*ff80*/  MUFU.EX2 R171, R216 ;  /* 0x000000d800ab7308 */ /* 0x0003e20000000800 */
[--C-:B0-----:R-:W-:Y:S01]  /*ff90*/  FFMA.FTZ R204, R156, UR6, -R212.reuse ;  /* 0x000000069ccc7c23 */ /* 0x101fe200080108d4 */
[----:B------:R-:W-:Y:S01]  /*ffa0*/  ISETP.GT.AND P1, PT, R213, 0x39, P1 ;  /* 0x00000039d500780c */ /* 0x000fe20000f24270 */
[--C-:B------:R-:W-:Y:S01]  /*ffb0*/  FFMA.FTZ R176, R176, UR6, -R212.reuse ;  /* 0x00000006b0b07c23 */ /* 0x100fe200080108d4 */
[----:B------:R-:W-:Y:S01]  /*ffc0*/  ISETP.LT.OR P3, PT, R214, 0x39, P3 ;  /* 0x00000039d600780c */ /* 0x000fe20001f61670 */
[--C-:B------:R-:W-:Y:S01]  /*ffd0*/  FFMA.FTZ R177, R177, UR6, -R212.reuse ;  /* 0x00000006b1b17c23 */ /* 0x100fe200080108d4 */
[----:B------:R-:W-:Y:S01]  /*ffe0*/  FSEL R156, R179, -INF , !P2 ;  /* 0xff800000b39c7808 */ /* 0x000fe20005000000 */
[--C-:B------:R-:W-:Y:S01]  /*fff0*/  FFMA.FTZ R179, R161, UR6, -R212.reuse ;  /* 0x00000006a1b37c23 */ /* 0x100fe200080108d4 */
[----:B------:R-:W-:Y:S01]  /*10000*/  FMNMX.FTZ R175, R205, R178, !PT ;  /* 0x000000b2cdaf7209 */ /* 0x000fe20007810000 */
[--C-:B-1----:R-:W-:Y:S01]  /*10010*/  FFMA.FTZ R216, R160, UR6, -R212.reuse ;  /* 0x00000006a0d87c23 */ /* 0x102fe200080108d4 */
[----:B------:R-:W-:Y:S01]  /*10020*/  ISETP.LT.OR P1, PT, R214, 0x3a, P1 ;  /* 0x0000003ad600780c */ /* 0x000fe20000f21670 */
[--C-:B------:R-:W-:Y:S01]  /*10030*/  FFMA.FTZ R214, R157, UR6, -R212.reuse ;  /* 0x000000069dd67c23 */ /* 0x100fe200080108d4 */
[----:B------:R-:W-:Y:S01]  /*10040*/  FSEL R213, R182, -INF , !P3 ;  /* 0xff800000b6d57808 */ /* 0x000fe20005800000 */
[----:B------:R0:W-:Y:S01]  /*10050*/  MUFU.EX2 R174, R204 ;  /* 0x000000cc00ae7308 */ /* 0x0001e20000000800 */
[----:B------:R-:W-:Y:S01]  /*10060*/  FMNMX.FTZ R178, R156, R175, !PT ;  /* 0x000000af9cb27209 */ /* 0x000fe20007810000 */
[--C-:B------:R-:W-:Y:S01]  /*10070*/  FFMA.FTZ R182, R164, UR6, -R212.reuse ;  /* 0x00000006a4b67c23 */ /* 0x100fe200080108d4 */
[----:B------:R-:W-:Y:S01]  /*10080*/  FSEL R157, R183, -INF , !P1 ;  /* 0xff800000b79d7808 */ /* 0x000fe20004800000 */
[--C-:B------:R-:W-:Y:S01]  /*10090*/  FFMA.FTZ R183, R165, UR6, -R212.reuse ;  /* 0x00000006a5b77c23 */ /* 0x100fe200080108d4 */
[----:B------:R-:W-:Y:S01]  /*100a0*/  FMNMX.FTZ R178, R213, R178, !PT ;  /* 0x000000b2d5b27209 */ /* 0x000fe20007810000 */
[--C-:B------:R-:W-:Y:S01]  /*100b0*/  FFMA.FTZ R180, R180, UR6, -R212.reuse ;  /* 0x00000006b4b47c23 */ /* 0x100fe200080108d4 */
[--C-:B------:R-:W-:Y:S01]  /*100c0*/  FFMA.FTZ R181, R181, UR6, -R212.reuse ;  /* 0x00000006b5b57c23 */ /* 0x100fe200080108d4 */
[----:B------:R-:W-:Y:S01]  /*100d0*/  MUFU.EX2 R175, R214 ;  /* 0x000000d600af7308 */ /* 0x000fe20000000800 */
[----:B------:R-:W-:Y:S01]  /*100e0*/  FMNMX.FTZ R160, R157, R178, !PT ;  /* 0x000000b29da07209 */ /* 0x000fe20007810000 */
[----:B0-----:R-:W-:-:S04]  /*100f0*/  FFMA.FTZ R204, R168, UR6, -R212 ;  /* 0x00000006a8cc7c23 */ /* 0x001fc800080108d4 */
[----:B------:R-:W0:Y:S02]  /*10100*/  SHFL.BFLY PT, R161, R160, 0x2, 0x1f ;  /* 0x0c401f00a0a17f89 */ /* 0x000e2400000e0000 */
[----:B------:R1:W-:Y:S08]  /*10110*/  MUFU.EX2 R178, R216 ;  /* 0x000000d800b27308 */ /* 0x0003f00000000800 */
[----:B------:R-:W-:Y:S01]  /*10120*/  MUFU.EX2 R179, R179 ;  /* 0x000000b300b37308 */ /* 0x000fe20000000800 */
[----:B-1----:R-:W-:-:S04]  /*10130*/  IMAD R216, R3, 0x1000, R198 ;  /* 0x0000100003d87824 */ /* 0x002fc800078e02c6 */
[C---:B------:R-:W-:Y:S01]  /*10140*/  VIADD R225, R216.reuse, 0x80 ;  /* 0x00000080d8e17836 */ /* 0x040fe20000000000 */
[----:B------:R-:W-:Y:S02]  /*10150*/  R2UR UR10, R216 ;  /* 0x00000000d80a72ca */ /* 0x000fe400000e0000 */
[----:B------:R-:W-:Y:S01]  /*10160*/  MUFU.EX2 R182, R182 ;  /* 0x000000b600b67308 */ /* 0x000fe20000000800 */
[----:B0-----:R-:W-:Y:S02]  /*10170*/  FMNMX.FTZ R161, R160, R161, !PT ;  /* 0x000000a1a0a17209 */ /* 0x001fe40007810000 */
[----:B------:R-:W-:-:S05]  /*10180*/  FSEL R160, R7, RZ, P4 ;  /* 0x000000ff07a07208 */ /* 0x000fca0002000000 */
[----:B------:R-:W-:Y:S01]  /*10190*/  MUFU.EX2 R183, R183 ;  /* 0x000000b700b77308 */ /* 0x000fe20000000800 */
[----:B------:R-:W0:Y:S01]  /*101a0*/  SHFL.BFLY PT, R168, R161, 0x1, 0x1f ;  /* 0x0c201f00a1a87f89 */ /* 0x000e2200000e0000 */
[----:B------:R-:W-:-:S04]  /*101b0*/  FADD.FTZ R160, -R160, R209 ;  /* 0x000000d1a0a07221 */ /* 0x000fc80000010100 */
[----:B------:R-:W-:Y:S02]  /*101c0*/  FMUL.FTZ R209, R160, UR6 ;  /* 0x00000006a0d17c20 */ /* 0x000fe40008410000 */
[----:B------:R-:W-:Y:S08]  /*101d0*/  MUFU.EX2 R204, R204 ;  /* 0x000000cc00cc7308 */ /* 0x000ff00000000800 */
[----:B------:R-:W1:Y:S08]  /*101e0*/  MUFU.EX2 R209, R209 ;  /* 0x000000d100d17308 */ /* 0x000e700000000800 */
[----:B------:R-:W2:Y:S01]  /*101f0*/  MUFU.EX2 R169, R169 ;  /* 0x000000a900a97308 */ /* 0x000ea20000000800 */
[----:B0-----:R-:W-:-:S04]  /*10200*/  FMNMX.FTZ R168, R161, R168, !PT ;  /* 0x000000a8a1a87209 */ /* 0x001fc80007810000 */
[C---:B------:R-:W-:Y:S01]  /*10210*/  FSETP.NEU.FTZ.AND P1, PT, R168.reuse, -INF , PT ;  /* 0xff800000a800780b */ /* 0x040fe20003f3d000 */
[----:B------:R-:W-:Y:S02]  /*10220*/  FMUL.FTZ R161, R168, UR6 ;  /* 0x00000006a8a17c20 */ /* 0x000fe40008410000 */
[----:B------:R-:W-:Y:S01]  /*10230*/  MUFU.EX2 R172, R172 ;  /* 0x000000ac00ac7308 */ /* 0x000fe20000000800 */
[-C--:B-1----:R-:W-:Y:S01]  /*10240*/  FMUL.FTZ R24, R24, R209.reuse ;  /* 0x000000d118187220 */ /* 0x082fe20000410000 */
[-C--:B------:R-:W-:Y:S01]  /*10250*/  FMUL.FTZ R25, R25, R209.reuse ;  /* 0x000000d119197220 */ /* 0x080fe20000410000 */
[----:B------:R-:W-:Y:S01]  /*10260*/  FSEL R160, R161, RZ, P1 ;  /* 0x000000ffa1a07208 */ /* 0x000fe20000800000 */
[-C--:B------:R-:W-:Y:S01]  /*10270*/  FMUL.FTZ R28, R28, R209.reuse ;  /* 0x000000d11c1c7220 */ /* 0x080fe20000410000 */
        /* <DEDUP_REMOVED lines=8> */
[----:B------:R-:W-:Y:S01]  /*10300*/  FFMA.FTZ R219, R159, UR6, -R160 ;  /* 0x000000069fdb7c23 */ /* 0x000fe200080108a0 */
        /* <DEDUP_REMOVED lines=10> */
[----:B------:R-:W0:Y:S01]  /*103b0*/  MUFU.EX2 R210, R210 ;  /* 0x000000d200d27308 */ /* 0x000e220000000800 */
[----:B------:R-:W-:-:S02]  /*103c0*/  @!P1 IMAD R153, R208, 0x40, R197 ;  /* 0x00000040d0999824 */ /* 0x000fc400078e02c5 */
[--C-:B------:R-:W-:Y:S01]  /*103d0*/  FFMA.FTZ R208, R162, UR6, -R160.reuse ;  /* 0x00000006a2d07c23 */ /* 0x100fe200080108a0 */
[--C-:B------:R-:W-:Y:S01]  /*103e0*/  FFMA.FTZ R159, R213, UR6, -R160.reuse ;  /* 0x00000006d59f7c23 */ /* 0x100fe200080108a0 */
[----:B------:R-:W-:Y:S01]  /*103f0*/  FFMA.FTZ R157, R157, UR6, -R160 ;  /* 0x000000069d9d7c23 */ /* 0x000fe200080108a0 */
        /* <DEDUP_REMOVED lines=10> */
[----:B--2---:R-:W-:Y:S01]  /*104a0*/  F2FP.F16.F32.PACK_AB R160, R169, R204 ;  /* 0x000000cca9a0723e */ /* 0x004fe200000000ff */
[----:B------:R-:W1:Y:S01]  /*104b0*/  MUFU.EX2 R212, R212 ;  /* 0x000000d400d47308 */ /* 0x000e620000000800 */
[----:B0-----:R0:W-:Y:S01]  /*104c0*/  @!P1 STS [R161+0x38420], R210 ;  /* 0x038420d2a1009388 */ /* 0x0011e20000000800 */
        /* <DEDUP_REMOVED lines=62> */
[----:B------:R1:W-:Y:S01]  /*108b0*/  MUFU.EX2 R213, R153 ;  /* 0x0000009900d57308 */ /* 0x0003e20000000800 */
[----:B------:R-:W-:Y:S01]  /*108c0*/  FMUL.FTZ R149, R149, R209 ;  /* 0x000000d195957220 */ /* 0x000fe20000410000 */
        /* <DEDUP_REMOVED lines=8> */
[----:B------:R-:W-:Y:S01]  /*10950*/  FMUL.FTZ R38, R38, R210 ;  /* 0x000000d226267220 */ /* 0x000fe20000410000 */
[----:B--2---:R-:W-:Y:S01]  /*10960*/  F2FP.F16.F32.PACK_AB R162, R173, R172 ;  /* 0x000000acada2723e */ /* 0x004fe200000000ff */
        /* <DEDUP_REMOVED lines=14> */
[----:B------:R-:W-:Y:S01]  /*10a50*/  BAR.SYNC.DEFER_BLOCKING 0xf, 0x100 ;  /* 0x03c4000000007b1d */ /* 0x000fe20000010000 */
[----:B0-----:R-:W-:Y:S01]  /*10a60*/  F2FP.F16.F32.PACK_AB R161, R220, R213 ;  /* 0x000000d5dca1723e */ /* 0x001fe200000000ff */
        /* <DEDUP_REMOVED lines=52> */
[----:B------:R1:W-:Y:S01]  /*10db0*/  MUFU.EX2 R223, R159 ;  /* 0x0000009f00df7308 */ /* 0x0003e20000000800 */
[-C--:B------:R-:W-:Y:S01]  /*10dc0*/  FMUL.FTZ R147, R147, R210.reuse ;  /* 0x000000d293937220 */ /* 0x080fe20000410000 */
[-C--:B------:R-:W-:Y:S01]  /*10dd0*/  FMUL.FTZ R150, R150, R210.reuse ;  /* 0x000000d296967220 */ /* 0x080fe20000410000 */
[----:B------:R-:W-:Y:S01]  /*10de0*/  FMUL.FTZ R151, R151, R210 ;  /* 0x000000d297977220 */ /* 0x000fe20000410000 */
[----:B------:R2:W-:Y:S01]  /*10df0*/  STSM.16.M88.4 [R193+0x36400], R152 ;  /* 0x03640098c1007844 */ /* 0x0005e20000000200 */
[----:B------:R-:W-:Y:S01]  /*10e00*/  FFMA.FTZ R170, R209, R5, R170 ;  /* 0x00000005d1aa7223 */ /* 0x000fe200000100aa */
[----:B------:R-:W-:-:S02]  /*10e10*/  FFMA.FTZ R217, R210, R2, R217 ;  /* 0x00000002d2d97223 */ /* 0x000fc400000100d9 */
[----:B------:R3:W4:Y:S01]  /*10e20*/  MUFU.EX2 R226, R157 ;  /* 0x0000009d00e27308 */ /* 0x0007220000000800 */
[----:B-1----:R-:W-:Y:S01]  /*10e30*/  F2FP.F16.F32.PACK_AB R159, R218, R205 ;  /* 0x000000cdda9f723e */ /* 0x002fe200000000ff */
[----:B------:R-:W-:Y:S01]  /*10e40*/  FADD.FTZ R171, R171, R170 ;  /* 0x000000aaabab7221 */ /* 0x000fe20000010000 */
[----:B0-----:R-:W-:Y:S01]  /*10e50*/  F2FP.F16.F32.PACK_AB R165, R224, R221 ;  /* 0x000000dde0a5723e */ /* 0x001fe200000000ff */
[----:B------:R-:W-:Y:S02]  /*10e60*/  FADD.FTZ R217, R212, R217 ;  /* 0x000000d9d4d97221 */ /* 0x000fe40000010000 */
[----:B------:R-:W-:Y:S02]  /*10e70*/  FADD.FTZ R174, R174, R171 ;  /* 0x000000abaeae7221 */ /* 0x000fe40000010000 */
[----:B------:R-:W-:Y:S01]  /*10e80*/  FADD.FTZ R214, R214, R217 ;  /* 0x000000d9d6d67221 */ /* 0x000fe20000010000 */
[----:B---3--:R-:W-:Y:S01]  /*10e90*/  F2FP.F16.F32.PACK_AB R157, R211, R208 ;  /* 0x000000d0d39d723e */ /* 0x008fe200000000ff */
[----:B------:R-:W-:-:S02]  /*10ea0*/  FADD.FTZ R175, R175, R174 ;  /* 0x000000aeafaf7221 */ /* 0x000fc40000010000 */
[----:B------:R-:W-:Y:S02]  /*10eb0*/  FADD.FTZ R219, R219, R214 ;  /* 0x000000d6dbdb7221 */ /* 0x000fe40000010000 */
[----:B------:R2:W-:Y:S01]  /*10ec0*/  STSM.16.M88.4 [R192], R156 ;  /* 0x0000009cc0007844 */ /* 0x0005e20000000200 */
[----:B------:R-:W-:Y:S01]  /*10ed0*/  FADD.FTZ R178, R178, R175 ;  /* 0x000000afb2b27221 */ /* 0x000fe20000010000 */
[----:B------:R-:W-:Y:S01]  /*10ee0*/  FADD.FTZ R208, R208, R219 ;  /* 0x000000dbd0d07221 */ /* 0x000fe20000010000 */
[----:B----4-:R-:W-:Y:S01]  /*10ef0*/  F2FP.F16.F32.PACK_AB R167, R226, R223 ;  /* 0x000000dfe2a7723e */ /* 0x010fe200000000ff */
        /* <DEDUP_REMOVED lines=56> */
.L_x_2003:
        /* <DEDUP_REMOVED lines=9> */
.L_x_1985:
[----:B------:R-:W3:Y:S01]  /*11310*/  SHFL.BFLY PT, R0, R5, 0x2, 0x1f ;  /* 0x0c401f0005007f89 */ /* 0x000ee200000e0000 */
[----:B------:R-:W-:Y:S01]  /*11320*/  IMAD.MOV.U32 R6, RZ, RZ, RZ ;  /* 0x000000ffff067224 */ /* 0x000fe200078e00ff */
[----:B------:R-:W-:Y:S08]  /*11330*/  BAR.ARV 0x8, 0x100 ;  /* 0x0204000000007b1d */ /* 0x000ff00000002000 */
[----:B------:R-:W-:Y:S01]  /*11340*/  BAR.SYNC.DEFER_BLOCKING 0xf, 0x100 ;  /* 0x03c4000000007b1d */ /* 0x000fe20000010000 */
[----:B------:R-:W-:-:S05]  /*11350*/  ISETP.NE.AND P0, PT, R199, RZ, PT ;  /* 0x000000ffc700720c */ /* 0x000fca0003f05270 */
[----:B------:R-:W4:Y:S01]  /*11360*/  SHFL.BFLY PT, R11, R2, 0x2, 0x1f ;  /* 0x0c401f00020b7f89 */ /* 0x000f2200000e0000 */
[----:B---3--:R-:W-:Y:S01]  /*11370*/  FADD.FTZ R4, R0, R5 ;  /* 0x0000000500047221 */ /* 0x008fe20000010000 */
[----:B------:R-:W-:-:S04]  /*11380*/  IMAD R5, R3, 0x40, R197 ;  /* 0x0000004003057824 */ /* 0x000fc800078e02c5 */
[----:B------:R-:W3:Y:S02]  /*11390*/  SHFL.BFLY PT, R9, R4, 0x1, 0x1f ;  /* 0x0c201f0004097f89 */ /* 0x000ee400000e0000 */
[----:B------:R-:W-:Y:S02]  /*113a0*/  @!P0 IMAD R5, R5, 0x4, R202 ;  /* 0x0000000405058824 */ /* 0x000fe400078e02ca */
[----:B----4-:R-:W-:Y:S01]  /*113b0*/  FADD.FTZ R11, R11, R2 ;  /* 0x000000020b0b7221 */ /* 0x010fe20000010000 */
[----:B------:R-:W-:-:S04]  /*113c0*/  IMAD.U32 R2, RZ, RZ, UR6 ;  /* 0x00000006ff027e24 */ /* 0x000fc8000f8e00ff */
[----:B------:R-:W4:Y:S01]  /*113d0*/  SHFL.BFLY PT, R0, R11, 0x1, 0x1f ;  /* 0x0c201f000b007f89 */ /* 0x000f2200000e0000 */
[----:B---3--:R-:W-:Y:S01]  /*113e0*/  FADD.FTZ R9, R4, R9 ;  /* 0x0000000904097221 */ /* 0x008fe20000010000 */
[----:B------:R-:W-:-:S04]  /*113f0*/  IMAD.MOV.U32 R4, RZ, RZ, -0x800000 ;  /* 0xff800000ff047424 */ /* 0x000fc800078e00ff */
[----:B------:R-:W-:-:S13]  /*11400*/  FSETP.NE.FTZ.AND P1, PT, R9, RZ, PT ;  /* 0x000000ff0900720b */ /* 0x000fda0003f35000 */
[----:B------:R-:W3:Y:S01]  /*11410*/  @P1 MUFU.RCP R6, R9 ;  /* 0x0000000900061308 */ /* 0x000ee20000001000 */
[----:B------:R-:W-:Y:S01]  /*11420*/  @P1 FMUL.FTZ R2, R2, 0.69314718246459960938 ;  /* 0x3f31721802021820 */ /* 0x000fe20000410000 */
[----:B----4-:R-:W-:Y:S01]  /*11430*/  FADD.FTZ R10, R11, R0 ;  /* 0x000000000b0a7221 */ /* 0x010fe20000010000 */
[----:B------:R-:W-:-:S04]  /*11440*/  IMAD.MOV.U32 R0, RZ, RZ, RZ ;  /* 0x000000ffff007224 */ /* 0x000fc800078e00ff */
[----:B------:R-:W-:Y:S01]  /*11450*/  FSETP.NE.FTZ.AND P2, PT, R10, RZ, PT ;  /* 0x000000ff0a00720b */ /* 0x000fe20003f55000 */
[----:B------:R-:W-:Y:S01]  /*11460*/  @P1 MUFU.LG2 R3, R9 ;  /* 0x0000000900031308 */ /* 0x000fe20000000c00 */
[----:B---3--:R3:W-:Y:S01]  /*11470*/  @!P0 STS [R5+0x38400], R6 ;  /* 0x0384000605008388 */ /* 0x0087e20000000800 */
[-C--:B------:R-:W-:Y:S01]  /*11480*/  FMUL.FTZ R24, R24, R6.reuse ;  /* 0x0000000618187220 */ /* 0x080fe20000410000 */
[----:B------:R-:W-:-:S09]  /*11490*/  FMUL.FTZ R25, R25, R6 ;  /* 0x0000000619197220 */ /* 0x000fd20000410000 */
[----:B------:R-:W4:Y:S01]  /*114a0*/  @P2 MUFU.RCP R0, R10 ;  /* 0x0000000a00002308 */ /* 0x000f220000001000 */
[-C--:B------:R-:W-:Y:S01]  /*114b0*/  FMUL.FTZ R28, R28, R6.reuse ;  /* 0x000000061c1c7220 */ /* 0x080fe20000410000 */
[-C--:B------:R-:W-:Y:S01]  /*114c0*/  FMUL.FTZ R29, R29, R6.reuse ;  /* 0x000000061d1d7220 */ /* 0x080fe20000410000 */
[-C--:B------:R-:W-:Y:S01]  /*114d0*/  FMUL.FTZ R32, R32, R6.reuse ;  /* 0x0000000620207220 */ /* 0x080fe20000410000 */
[-C--:B------:R-:W-:Y:S01]  /*114e0*/  FMUL.FTZ R33, R33, R6.reuse ;  /* 0x0000000621217220 */ /* 0x080fe20000410000 */
[-C--:B------:R-:W-:Y:S01]  /*114f0*/  FMUL.FTZ R36, R36, R6.reuse ;  /* 0x0000000624247220 */ /* 0x080fe20000410000 */
[-C--:B------:R-:W-:Y:S01]  /*11500*/  FMUL.FTZ R37, R37, R6.reuse ;  /* 0x0000000625257220 */ /* 0x080fe20000410000 */
[-C--:B------:R-:W-:Y:S01]  /*11510*/  FMUL.FTZ R40, R40, R6.reuse ;  /* 0x0000000628287220 */ /* 0x080fe20000410000 */
[----:B------:R-:W5:Y:S01]  /*11520*/  @P2 MUFU.LG2 R8, R10 ;  /* 0x0000000a00082308 */ /* 0x000f620000000c00 */
        /* <DEDUP_REMOVED lines=8> */
[----:B----4-:R4:W-:Y:S01]  /*115b0*/  @!P0 STS [R5+0x38420], R0 ;  /* 0x0384200005008388 */ /* 0x0109e20000000800 */
        /* <DEDUP_REMOVED lines=47> */
[----:B---3--:R-:W-:-:S02]  /*118b0*/  IMAD.U32 R6, RZ, RZ, UR6 ;  /* 0x00000006ff067e24 */ /* 0x008fc4000f8e00ff */
[----:B------:R-:W-:Y:S01]  /*118c0*/  @P1 FMUL.FTZ R3, R3, 0.69314718246459960938 ;  /* 0x3f31721803031820 */ /* 0x000fe20000410000 */
[----:B-----5:R-:W-:Y:S01]  /*118d0*/  @P2 FMUL.FTZ R9, R8, 0.69314718246459960938 ;  /* 0x3f31721808092820 */ /* 0x020fe20000410000 */
[----:B----4-:R-:W-:Y:S02]  /*118e0*/  IMAD.MOV.U32 R5, RZ, RZ, -0x800000 ;  /* 0xff800000ff057424 */ /* 0x010fe400078e00ff */
[----:B------:R-:W-:Y:S01]  /*118f0*/  @P2 FMUL.FTZ R6, R6, 0.69314718246459960938 ;  /* 0x3f31721806062820 */ /* 0x000fe20000410000 */
        /* <DEDUP_REMOVED lines=68> */
.L_x_1914:
[----:B------:R-:W-:Y:S05]  /*11d40*/  @P0 BRA `(.L_x_2005) ;  /* 0x0000002000e00947 */ /* 0x000fea0003800000 */
[----:B------:R-:W2:Y:S01]  /*11d50*/  S2R R0, SR_TID.X ;  /* 0x0000000000007919 */ /* 0x000ea20000002100 */
[----:B------:R-:W3:Y:S01]  /*11d60*/  S2UR UR5, SR_CgaCtaId ;  /* 0x00000000000579c3 */ /* 0x000ee20000008800 */
[----:B------:R-:W-:Y:S01]  /*11d70*/  UMOV UR4, 0x400 ;  /* 0x0000040000047882 */ /* 0x000fe20000000000 */
[----:B------:R-:W-:-:S06]  /*11d80*/  IMAD.MOV R2, RZ, RZ, -R203 ;  /* 0x000000ffff027224 */ /* 0x000fcc00078e0acb */
[----:B------:R-:W-:Y:S08]  /*11d90*/  BAR.SYNC.DEFER_BLOCKING 0x1, 0x100 ;  /* 0x0044000000007b1d */ /* 0x000ff00000010000 */
[----:B------:R-:W4:Y:S08]  /*11da0*/  S2UR UR6, SR_CTAID.Y ;  /* 0x00000000000679c3 */ /* 0x000f300000002600 */
[----:B------:R-:W4:Y:S01]  /*11db0*/  LDC R3, c[0x0][0xd50] ;  /* 0x00035400ff037b82 */ /* 0x000f220000000800 */
[----:B---3--:R-:W-:-:S07]  /*11dc0*/  ULEA UR4, UR5, UR4, 0x18 ;  /* 0x0000000405047291 */ /* 0x008fce000f8ec03f */
[----:B------:R-:W3:Y:S01]  /*11dd0*/  LDC R6, c[0x0][0xce8] ;  /* 0x00033a00ff067b82 */ /* 0x000ee20000000800 */
[----:B------:R-:W-:Y:S01]  /*11de0*/  UIADD3 UR4, UR4, 0x38820, URZ ;  /* 0x0003882004047890 */ /* 0x000fe2000fffe03f */
[----:B--2---:R-:W-:-:S03]  /*11df0*/  VIADD R20, R0, 0xffffff80 ;  /* 0xffffff8000147836 */ /* 0x004fc60000000000 */
[----:B------:R-:W-:Y:S02]  /*11e00*/  UPRMT UR4, URZ, 0x654, UR4 ;  /* 0x000006543f047896 */ /* 0x000fe40008000004 */
[----:B------:R-:W-:-:S04]  /*11e10*/  SHF.R.S32.HI R153, RZ, 0x1f, R20 ;  /* 0x0000001fff997819 */ /* 0x000fc80000011414 */
[----:B------:R-:W-:Y:S01]  /*11e20*/  LEA.HI R10, R153, R20, RZ, 0x7 ;  /* 0x00000014990a7211 */ /* 0x000fe200078f38ff */
[----:B----4-:R-:W-:Y:S02]  /*11e30*/  IMAD R2, R3, R2, UR6 ;  /* 0x0000000603027e24 */ /* 0x010fe4000f8e0202 */
[----:B------:R-:W-:Y:S01]  /*11e40*/  SYNCS.ARRIVE.TRANS64.RED.A1T0 RZ, [UR4], RZ ;  /* 0x000000ffffff79a7 */ /* 0x000fe20008100404 */
[----:B------:R-:W-:Y:S02]  /*11e50*/  SHF.R.S32.HI R0, RZ, 0x7, R10 ;  /* 0x00000007ff007819 */ /* 0x000fe4000001140a */
[----:B------:R-:W-:Y:S02]  /*11e60*/  LOP3.LUT R7, R10, 0xffffff80, RZ, 0xc0, !PT ;  /* 0xffffff800a077812 */ /* 0x000fe400078ec0ff */
[----:B------:R-:W-:Y:S01]  /*11e70*/  SHF.R.S32.HI R3, RZ, 0x1f, R2 ;  /* 0x0000001fff037819 */ /* 0x000fe20000011402 */
[----:B------:R-:W2:Y:S02]  /*11e80*/  SHFL.IDX PT, R9, R0, RZ, 0x1f ;  /* 0x00001fff00097589 */ /* 0x000ea400000e0000 */
[----:B------:R-:W-:-:S05]  /*11e90*/  IMAD.IADD R8, R20, 0x1, -R7 ;  /* 0x0000000114087824 */ /* 0x000fca00078e0a07 */
[----:B------:R-:W-:-:S04]  /*11ea0*/  SHF.R.S32.HI R157, RZ, 0x1f, R8 ;  /* 0x0000001fff9d7819 */ /* 0x000fc80000011408 */
[----:B------:R-:W-:Y:S02]  /*11eb0*/  LEA.HI R7, R157, R8, RZ, 0x2 ;  /* 0x000000089d077211 */ /* 0x000fe400078f10ff */
[----:B--2---:R-:W-:Y:S02]  /*11ec0*/  ISETP.NE.AND P0, PT, R9, RZ, PT ;  /* 0x000000ff0900720c */ /* 0x004fe40003f05270 */
[----:B------:R-:W-:-:S11]  /*11ed0*/  SHF.R.S32.HI R9, RZ, 0x1f, R203 ;  /* 0x0000001fff097819 */ /* 0x000fd600000114cb */
[----:B---3--:R-:W-:Y:S05]  /*11ee0*/  @P0 BRA `(.L_x_2006) ;  /* 0x0000000400380947 */ /* 0x008fea0003800000 */
[----:B------:R-:W2:Y:S01]  /*11ef0*/  LDC R19, c[0x0][0xce8] ;  /* 0x00033a00ff137b82 */ /* 0x000ea20000000800 */
[----:B------:R-:W-:Y:S01]  /*11f00*/  LOP3.LUT R11, R10, 0xffffff80, RZ, 0xc0, !PT ;  /* 0xffffff800a0b7812 */ /* 0x000fe200078ec0ff */
[----:B------:R-:W3:Y:S01]  /*11f10*/  S2R R155, SR_CTAID.X ;  /* 0x00000000009b7919 */ /* 0x000ee20000002500 */
[----:B------:R-:W-:Y:S01]  /*11f20*/  LEA.HI R12, R153, R20, RZ, 0x2 ;  /* 0x00000014990c7211 */ /* 0x000fe200078f10ff */
[----:B------:R-:W-:Y:S02]  /*11f30*/  ULDC.64 UR4, c[0x0][0xcd0] ;  /* 0x0003340000047ab9 */ /* 0x000fe40000000a00 */
[----:B------:R-:W-:Y:S01]  /*11f40*/  IMAD.IADD R16, R20, 0x1, -R11 ;  /* 0x0000000114107824 */ /* 0x000fe200078e0a0b */
[----:B------:R-:W-:Y:S01]  /*11f50*/  LOP3.LUT R15, R12, 0xfffffffc, RZ, 0xc0, !PT ;  /* 0xfffffffc0c0f7812 */ /* 0x000fe200078ec0ff */
[----:B------:R-:W4:Y:S03]  /*11f60*/  S2UR UR6, SR_CTAID.Z ;  /* 0x00000000000679c3 */ /* 0x000f260000002700 */
[----:B------:R-:W-:Y:S01]  /*11f70*/  SHF.R.S32.HI R11, RZ, 0x1f, R16 ;  /* 0x0000001fff0b7819 */ /* 0x000fe20000011410 */
[----:B------:R-:W-:-:S03]  /*11f80*/  IMAD.IADD R15, R20, 0x1, -R15 ;  /* 0x00000001140f7824 */ /* 0x000fc600078e0a0f */
[CC--:B------:R-:W-:Y:S01]  /*11f90*/  LEA.HI R18, R11.reuse, R16.reuse, RZ, 0x2 ;  /* 0x000000100b127211 */ /* 0x0c0fe200078f10ff */
[----:B------:R-:W5:Y:S01]  /*11fa0*/  LDC.64 R22, c[0x0][0xcd8] ;  /* 0x00033600ff167b82 */ /* 0x000f620000000a00 */
[----:B------:R-:W-:Y:S02]  /*11fb0*/  LEA.HI R11, R11, R16, RZ, 0x5 ;  /* 0x000000100b0b7211 */ /* 0x000fe400078f28ff */
[--C-:B------:R-:W-:Y:S02]  /*11fc0*/  SHF.R.S32.HI R10, RZ, 0x2, R18.reuse ;  /* 0x00000002ff0a7819 */ /* 0x100fe40000011412 */
[----:B------:R-:W-:Y:S02]  /*11fd0*/  SHF.R.S32.HI R13, RZ, 0x1f, R18 ;  /* 0x0000001fff0d7819 */ /* 0x000fe40000011412 */
[----:B------:R-:W-:Y:S02]  /*11fe0*/  LEA.HI R12, R15, R15, RZ, 0x1 ;  /* 0x0000000f0f0c7211 */ /* 0x000fe400078f08ff */
[----:B--2---:R-:W-:-:S02]  /*11ff0*/  ISETP.NE.AND P0, PT, R19, 0x1, PT ;  /* 0x000000011300780c */ /* 0x004fc40003f05270 */
[----:B------:R-:W-:Y:S02]  /*12000*/  LEA.HI R13, R13, R10, RZ, 0x3 ;  /* 0x0000000a0d0d7211 */ /* 0x000fe400078f18ff */
[----:B------:R-:W-:Y:S02]  /*12010*/  SHF.R.S32.HI R11, RZ, 0x5, R11 ;  /* 0x00000005ff0b7819 */ /* 0x000fe4000001140b */
[----:B------:R-:W-:Y:S02]  /*12020*/  LOP3.LUT R13, R13, 0xfffffff8, RZ, 0xc0, !PT ;  /* 0xfffffff80d0d7812 */ /* 0x000fe400078ec0ff */
[----:B------:R-:W-:Y:S01]  /*12030*/  LOP3.LUT R14, R12, 0x1ffffffe, RZ, 0xc0, !PT ;  /* 0x1ffffffe0c0e7812 */ /* 0x000fe200078ec0ff */
[----:B------:R-:W-:Y:S02]  /*12040*/  IMAD R12, R9, UR4, RZ ;  /* 0x00000004090c7c24 */ /* 0x000fe4000f8e02ff */
[----:B------:R-:W-:Y:S02]  /*12050*/  IMAD.IADD R10, R10, 0x1, -R13 ;  /* 0x000000010a0a7824 */ /* 0x000fe400078e0a0d */
[----:B------:R-:W2:Y:S01]  /*12060*/  @P0 LDC R17, c[0x0][0xcec] ;  /* 0x00033b00ff110b82 */ /* 0x000ea20000000800 */
[----:B------:R-:W-:-:S02]  /*12070*/  IMAD.IADD R15, R15, 0x1, -R14 ;  /* 0x000000010f0f7824 */ /* 0x000fc400078e0a0e */
[----:B------:R-:W-:Y:S02]  /*12080*/  IMAD R152, R11, 0x10, R10 ;  /* 0x000000100b987824 */ /* 0x000fe400078e020a */
[C---:B------:R-:W-:Y:S01]  /*12090*/  IMAD.WIDE.U32 R10, R203.reuse, UR4, RZ ;  /* 0x00000004cb0a7c25 */ /* 0x040fe2000f8e00ff */
[----:B----4-:R-:W-:Y:S02]  /*120a0*/  USHF.R.S32.HI UR4, URZ, 0x1f, UR6 ;  /* 0x0000001f3f047899 */ /* 0x010fe40008011406 */
[----:B------:R-:W4:Y:S01]  /*120b0*/  @P0 LDC R21, c[0x0][0xcf0] ;  /* 0x00033c00ff150b82 */ /* 0x000f220000000800 */
[----:B------:R-:W-:Y:S02]  /*120c0*/  IMAD R13, R203, UR5, R12 ;  /* 0x00000005cb0d7c24 */ /* 0x000fe4000f8e020c */
[----:B------:R-:W-:Y:S02]  /*120d0*/  IMAD R12, R15, 0x8, R152 ;  /* 0x000000080f0c7824 */ /* 0x000fe400078e0298 */
[----:B-----5:R-:W-:Y:S01]  /*120e0*/  IMAD R14, R22, UR4, RZ ;  /* 0x00000004160e7c24 */ /* 0x020fe2000f8e02ff */
[----:B------:R-:W-:Y:S01]  /*120f0*/  ULDC.64 UR4, c[0x0][0xce0] ;  /* 0x0003380000047ab9 */ /* 0x000fe20000000a00 */
[----:B---3--:R-:W-:-:S02]  /*12100*/  IMAD R12, R155, 0x40, R12 ;  /* 0x000000409b0c7824 */ /* 0x008fc400078e020c */
[----:B------:R-:W-:Y:S02]  /*12110*/  IMAD R15, R23, UR6, R14 ;  /* 0x00000006170f7c24 */ /* 0x000fe4000f8e020e */
[----:B------:R-:W-:Y:S02]  /*12120*/  IMAD.IADD R11, R11, 0x1, R13 ;  /* 0x000000010b0b7824 */ /* 0x000fe400078e020d */
[----:B------:R-:W-:Y:S02]  /*12130*/  IMAD.MOV.U32 R13, RZ, RZ, R12 ;  /* 0x000000ffff0d7224 */ /* 0x000fe400078e000c */
[----:B------:R-:W-:-:S04]  /*12140*/  IMAD.WIDE.U32 R10, R22, UR6, R10 ;  /* 0x00000006160a7c25 */ /* 0x000fc8000f8e000a */
[----:B--2---:R-:W-:-:S04]  /*12150*/  @P0 IMAD.HI.U32 R14, R12, R17, RZ ;  /* 0x000000110c0e0227 */ /* 0x004fc800078e00ff */
[----:B------:R-:W-:Y:S01]  /*12160*/  IMAD.IADD R11, R11, 0x1, R15 ;  /* 0x000000010b0b7824 */ /* 0x000fe200078e020f */
[----:B----4-:R-:W-:Y:S01]  /*12170*/  @P0 SHF.R.U32.HI R13, RZ, R21, R14 ;  /* 0x00000015ff0d0219 */ /* 0x010fe2000001160e */
[----:B------:R-:W-:Y:S02]  /*12180*/  IMAD R17, R3, UR4, RZ ;  /* 0x0000000403117c24 */ /* 0x000fe4000f8e02ff */
[----:B------:R-:W-:-:S04]  /*12190*/  IMAD.WIDE.U32 R10, R2, UR4, R10 ;  /* 0x00000004020a7c25 */ /* 0x000fc8000f8e000a */
[----:B------:R-:W-:Y:S01]  /*121a0*/  IMAD.MOV R15, RZ, RZ, -R13 ;  /* 0x000000ffff0f7224 */ /* 0x000fe200078e0a0d */
[----:B------:R-:W-:Y:S01]  /*121b0*/  IADD3 R10, P0, R13, R10, RZ ;  /* 0x0000000a0d0a7210 */ /* 0x000fe20007f1e0ff */
[----:B------:R-:W-:Y:S01]  /*121c0*/  IMAD R14, R2, UR5, R17 ;  /* 0x00000005020e7c24 */ /* 0x000fe2000f8e0211 */
[----:B------:R-:W-:Y:S01]  /*121d0*/  SHF.R.S32.HI R17, RZ, 0x1f, R13 ;  /* 0x0000001fff117819 */ /* 0x000fe2000001140d */
[----:B------:R-:W-:Y:S01]  /*121e0*/  IMAD R15, R19, R15, R12 ;  /* 0x0000000f130f7224 */ /* 0x000fe200078e020c */
[----:B------:R-:W-:Y:S01]  /*121f0*/  ULDC.64 UR4, c[0x0][0xcc8] ;  /* 0x0003320000047ab9 */ /* 0x000fe20000000a00 */
[----:B------:R-:W-:Y:S02]  /*12200*/  LOP3.LUT R13, R18, 0x7ffffffc, RZ, 0xc0, !PT ;  /* 0x7ffffffc120d7812 */ /* 0x000fe400078ec0ff */
[----:B------:R-:W-:Y:S01]  /*12210*/  IADD3.X R11, R17, R11, R14, P0, !PT ;  /* 0x0000000b110b7210 */ /* 0x000fe200007fe40e */
[----:B------:R-:W-:Y:S01]  /*12220*/  IMAD R14, R155, 0x40, R152 ;  /* 0x000000409b0e7824 */ /* 0x000fe200078e0298 */
[----:B------:R-:W-:Y:S01]  /*12230*/  SHF.R.S32.HI R12, RZ, 0x1f, R15 ;  /* 0x0000001fff0c7819 */ /* 0x000fe2000001140f */
[----:B------:R-:W-:-:S04]  /*12240*/  IMAD.WIDE.U32 R10, R15, UR4, R10 ;  /* 0x000000040f0a7c25 */ /* 0x000fc8000f8e000a */
[----:B------:R-:W-:-:S04]  /*12250*/  IMAD R12, R12, UR4, RZ ;  /* 0x000000040c0c7c24 */ /* 0x000fc8000f8e02ff */
        /* <DEDUP_REMOVED lines=8> */
[----:B------:R-:W-:Y:S02]  /*122e0*/  SHFL.IDX PT, R12, R17, 0x1, 0x1c1f ;  /* 0x003c1f00110c7f89 */ /* 0x000fe400000e0000 */
[----:B------:R-:W-:-:S02]  /*122f0*/  IMAD.IADD R21, R0, 0x1, -R15 ;  /* 0x0000000100157824 */ /* 0x000fc400078e0a0f */
[----:B------:R-:W-:Y:S01]  /*12300*/  IMAD.IADD R15, R16, 0x1, -R13 ;  /* 0x00000001100f7824 */ /* 0x000fe200078e0a0d */
[----:B------:R-:W-:Y:S01]  /*12310*/  SHFL.IDX PT, R10, R17, RZ, 0x1c1f ;  /* 0x001c1fff110a7589 */ /* 0x000fe200000e0000 */
[----:B------:R-:W-:Y:S02]  /*12320*/  IMAD.U32 R16, R21, -0x100, RZ ;  /* 0xffffff0015107824 */ /* 0x000fe400078e00ff */
[----:B------:R-:W-:Y:S01]  /*12330*/  IMAD.SHL.U32 R21, R15, 0x2, RZ ;  /* 0x000000020f157824 */ /* 0x000fe200078e00ff */
[----:B------:R-:W2:Y:S01]  /*12340*/  SHFL.IDX PT, R11, R18, RZ, 0x1c1f ;  /* 0x001c1fff120b7589 */ /* 0x000ea200000e0000 */
[----:B------:R-:W-:-:S03]  /*12350*/  IMAD R15, R19, UR4, RZ ;  /* 0x00000004130f7c24 */ /* 0x000fc6000f8e02ff */
[----:B------:R-:W3:Y:S01]  /*12360*/  SHFL.IDX PT, R13, R18, 0x1, 0x1c1f ;  /* 0x003c1f00120d7f89 */ /* 0x000ee200000e0000 */
[----:B------:R-:W-:Y:S01]  /*12370*/  ISETP.NE.AND P0, PT, R21, R16, PT ;  /* 0x000000101500720c */ /* 0x000fe20003f05270 */
[----:B------:R-:W-:-:S03]  /*12380*/  VIADD R16, R14, 0x8 ;  /* 0x000000080e107836 */ /* 0x000fc60000000000 */
[-C--:B------:R-:W-:Y:S02]  /*12390*/  ISETP.GE.OR P1, PT, R14, R15.reuse, P0 ;  /* 0x0000000f0e00720c */ /* 0x080fe40000726670 */
[----:B------:R-:W-:-:S11]  /*123a0*/  ISETP.GE.OR P0, PT, R16, R15, P0 ;  /* 0x0000000f1000720c */ /* 0x000fd60000706670 */
[----:B--2---:R2:W-:Y:S04]  /*123b0*/  @!P1 ST.E desc[UR36][R10.64], R5 ;  /* 0x000000050a009985 */ /* 0x0045e8000c101924 */
[----:B---3--:R2:W-:Y:S02]  /*123c0*/  @!P0 ST.E desc[UR36][R12.64], R4 ;  /* 0x000000040c008985 */ /* 0x0085e4000c101924 */
.L_x_2006:
[----:B------:R-:W-:Y:S01]  /*123d0*/  ISETP.NE.AND P0, PT, R6, 0x1, PT ;  /* 0x000000010600780c */ /* 0x000fe20003f05270 */
[----:B------:R-:W3:Y:S01]  /*123e0*/  S2R R14, SR_CTAID.X ;  /* 0x00000000000e7919 */ /* 0x000ee20000002500 */
[--C-:B--2---:R-:W-:Y:S01]  /*123f0*/  SHF.R.S32.HI R4, RZ, 0x2, R7.reuse ;  /* 0x00000002ff047819 */ /* 0x104fe20000011407 */
[----:B------:R-:W2:Y:S01]  /*12400*/  S2UR UR6, SR_CTAID.Z ;  /* 0x00000000000679c3 */ /* 0x000ea20000002700 */
[----:B------:R-:W-:Y:S01]  /*12410*/  SHF.R.S32.HI R5, RZ, 0x1f, R7 ;  /* 0x0000001fff057819 */ /* 0x000fe20000011407 */
[----:B------:R-:W-:Y:S01]  /*12420*/  ULDC.64 UR4, c[0x0][0xc38] ;  /* 0x00030e0000047ab9 */ /* 0x000fe20000000a00 */
[----:B------:R-:W-:Y:S01]  /*12430*/  LEA.HI R153, R153, R20, RZ, 0x2 ;  /* 0x0000001499997211 */ /* 0x000fe200078f10ff */
[----:B------:R-:W-:Y:S01]  /*12440*/  BSSY B0, `(.L_x_2007) ;  /* 0x0000101000007945 */ /* 0x000fe20003800000 */
[----:B------:R-:W-:Y:S02]  /*12450*/  LEA.HI R5, R5, R4, RZ, 0x3 ;  /* 0x0000000405057211 */ /* 0x000fe400078f18ff */
[----:B------:R-:W-:Y:S01]  /*12460*/  LOP3.LUT R153, R153, 0xfffffffc, RZ, 0xc0, !PT ;  /* 0xfffffffc99997812 */ /* 0x000fe200078ec0ff */
[----:B------:R-:W4:Y:S01]  /*12470*/  LDC.64 R12, c[0x0][0xc40] ;  /* 0x00031000ff0c7b82 */ /* 0x000f220000000a00 */
[----:B------:R-:W-:-:S02]  /*12480*/  LOP3.LUT R5, R5, 0xfffffff8, RZ, 0xc0, !PT ;  /* 0xfffffff805057812 */ /* 0x000fc400078ec0ff */
[----:B------:R-:W-:Y:S01]  /*12490*/  LEA.HI R157, R157, R8, RZ, 0x5 ;  /* 0x000000089d9d7211 */ /* 0x000fe200078f28ff */
[----:B------:R-:W-:Y:S02]  /*124a0*/  IMAD.IADD R153, R20, 0x1, -R153 ;  /* 0x0000000114997824 */ /* 0x000fe400078e0a99 */
[----:B------:R-:W-:Y:S01]  /*124b0*/  IMAD.IADD R16, R4, 0x1, -R5 ;  /* 0x0000000104107824 */ /* 0x000fe200078e0a05 */
[----:B------:R-:W-:Y:S01]  /*124c0*/  SHF.R.S32.HI R157, RZ, 0x5, R157 ;  /* 0x00000005ff9d7819 */ /* 0x000fe2000001149d */
[----:B------:R-:W5:Y:S01]  /*124d0*/  @P0 LDC R18, c[0x0][0xcec] ;  /* 0x00033b00ff120b82 */ /* 0x000f620000000800 */
[----:B------:R-:W-:-:S03]  /*124e0*/  LEA.HI R4, R153, R153, RZ, 0x1 ;  /* 0x0000009999047211 */ /* 0x000fc600078f08ff */
[----:B------:R-:W-:Y:S01]  /*124f0*/  IMAD R157, R157, 0x10, R16 ;  /* 0x000000109d9d7824 */ /* 0x000fe200078e0210 */
[----:B------:R-:W-:Y:S01]  /*12500*/  LOP3.LUT R10, R4, 0x1ffffffe, RZ, 0xc0, !PT ;  /* 0x1ffffffe040a7812 */ /* 0x000fe200078ec0ff */
[----:B------:R-:W-:Y:S02]  /*12510*/  IMAD R4, R9, UR4, RZ ;  /* 0x0000000409047c24 */ /* 0x000fe4000f8e02ff */
[----:B------:R-:W0:Y:S02]  /*12520*/  @P0 LDC R17, c[0x0][0xcf0] ;  /* 0x00033c00ff110b82 */ /* 0x000e240000000800 */
[----:B------:R-:W-:Y:S02]  /*12530*/  IMAD.IADD R10, R153, 0x1, -R10 ;  /* 0x00000001990a7824 */ /* 0x000fe400078e0a0a */
[----:B------:R-:W-:Y:S02]  /*12540*/  IMAD R9, R203, UR5, R4 ;  /* 0x00000005cb097c24 */ /* 0x000fe4000f8e0204 */
[----:B------:R-:W-:-:S02]  /*12550*/  IMAD R11, R10, 0x8, R157 ;  /* 0x000000080a0b7824 */ /* 0x000fc400078e029d */
[----:B------:R-:W-:Y:S01]  /*12560*/  IMAD.WIDE.U32 R4, R203, UR4, RZ ;  /* 0x00000004cb047c25 */ /* 0x000fe2000f8e00ff */
[----:B--2---:R-:W-:-:S03]  /*12570*/  USHF.R.S32.HI UR4, URZ, 0x1f, UR6 ;  /* 0x0000001f3f047899 */ /* 0x004fc60008011406 */
[----:B---3--:R-:W-:Y:S02]  /*12580*/  IMAD R15, R14, 0x40, R11 ;  /* 0x000000400e0f7824 */ /* 0x008fe400078e020b */
[----:B------:R-:W-:Y:S02]  /*12590*/  IMAD.IADD R5, R5, 0x1, R9 ;  /* 0x0000000105057824 */ /* 0x000fe400078e0209 */
[----:B----4-:R-:W-:Y:S01]  /*125a0*/  IMAD R10, R12, UR4, RZ ;  /* 0x000000040c0a7c24 */ /* 0x010fe2000f8e02ff */
[----:B------:R-:W-:Y:S01]  /*125b0*/  ULDC.64 UR4, c[0x0][0xc48] ;  /* 0x0003120000047ab9 */ /* 0x000fe20000000a00 */
[----:B-----5:R-:W-:-:S04]  /*125c0*/  @P0 IMAD.HI.U32 R18, R15, R18, RZ ;  /* 0x000000120f120227 */ /* 0x020fc800078e00ff */
[----:B------:R-:W-:Y:S02]  /*125d0*/  IMAD R11, R13, UR6, R10 ;  /* 0x000000060d0b7c24 */ /* 0x000fe4000f8e020a */
[----:B------:R-:W-:-:S04]  /*125e0*/  IMAD.WIDE.U32 R4, R12, UR6, R4 ;  /* 0x000000060c047c25 */ /* 0x000fc8000f8e0004 */
[----:B------:R-:W-:Y:S01]  /*125f0*/  IMAD.MOV.U32 R9, RZ, RZ, R15 ;  /* 0x000000ffff097224 */ /* 0x000fe200078e000f */
[----:B0-----:R-:W-:Y:S01]  /*12600*/  @P0 SHF.R.U32.HI R9, RZ, R17, R18 ;  /* 0x00000011ff090219 */ /* 0x001fe20000011612 */
[----:B------:R-:W-:Y:S02]  /*12610*/  IMAD R3, R3, UR4, RZ ;  /* 0x0000000403037c24 */ /* 0x000fe4000f8e02ff */
[----:B------:R-:W-:Y:S01]  /*12620*/  IMAD.IADD R5, R5, 0x1, R11 ;  /* 0x0000000105057824 */ /* 0x000fe200078e020b */
[--C-:B------:R-:W-:Y:S01]  /*12630*/  SHF.R.S32.HI R10, RZ, 0x1f, R9.reuse ;  /* 0x0000001fff0a7819 */ /* 0x100fe20000011409 */
[----:B------:R-:W-:Y:S02]  /*12640*/  IMAD.MOV R13, RZ, RZ, -R9 ;  /* 0x000000ffff0d7224 */ /* 0x000fe400078e0a09 */
[C---:B------:R-:W-:Y:S02]  /*12650*/  IMAD R11, R2.reuse, UR5, R3 ;  /* 0x00000005020b7c24 */ /* 0x040fe4000f8e0203 */
[----:B------:R-:W-:Y:S01]  /*12660*/  IMAD.WIDE.U32 R2, R2, UR4, R4 ;  /* 0x0000000402027c25 */ /* 0x000fe2000f8e0004 */
[----:B------:R-:W-:-:S03]  /*12670*/  ULDC.64 UR4, c[0x0][0xc30] ;  /* 0x00030c0000047ab9 */ /* 0x000fc60000000a00 */
[----:B------:R-:W-:Y:S02]  /*12680*/  IMAD R5, R6, R13, R15 ;  /* 0x0000000d06057224 */ /* 0x000fe400078e020f */
[----:B------:R-:W-:Y:S02]  /*12690*/  IMAD R10, R10, UR4, RZ ;  /* 0x000000040a0a7c24 */ /* 0x000fe4000f8e02ff */
[----:B------:R-:W-:Y:S01]  /*126a0*/  IMAD.IADD R3, R3, 0x1, R11 ;  /* 0x0000000103037824 */ /* 0x000fe200078e020b */
[----:B------:R-:W-:Y:S01]  /*126b0*/  SHF.R.S32.HI R4, RZ, 0x1f, R5 ;  /* 0x0000001fff047819 */ /* 0x000fe20000011405 */
[C---:B------:R-:W-:Y:S02]  /*126c0*/  IMAD R11, R9.reuse, UR5, R10 ;  /* 0x00000005090b7c24 */ /* 0x040fe4000f8e020a */
        /* <DEDUP_REMOVED lines=17> */
[----:B------:R0:W2:Y:S01]  /*127e0*/  SHFL.IDX PT, R2, R4, RZ, 0x1c1f ;  /* 0x001c1fff04027589 */ /* 0x0000a200000e0000 */
[----:B------:R-:W-:Y:S01]  /*127f0*/  IMAD.IADD R0, R8, 0x1, -R9 ;  /* 0x0000000108007824 */ /* 0x000fe200078e0a09 */
[----:B------:R-:W-:-:S02]  /*12800*/  ISETP.GE.AND P0, PT, R7, R6, PT ;  /* 0x000000060700720c */ /* 0x000fc40003f06270 */
[----:B------:R0:W3:Y:S01]  /*12810*/  SHFL.IDX PT, R3, R5, RZ, 0x1c1f ;  /* 0x001c1fff05037589 */ /* 0x0000e200000e0000 */
        /* <DEDUP_REMOVED lines=17> */
[----:B------:R-:W-:-:S02]  /*12930*/  VIADD R20, R0, 0x40 ;  /* 0x0000004000147836 */ /* 0x000fc40000000000 */
[C---:B------:R-:W-:Y:S01]  /*12940*/  @!P2 LEA.HI R8, R0.reuse, R0, RZ, 0x1 ;  /* 0x000000000008a211 */ /* 0x040fe200078f08ff */
[C---:B------:R-:W-:Y:S01]  /*12950*/  VIADD R21, R0.reuse, 0x48 ;  /* 0x0000004800157836 */ /* 0x040fe20000000000 */
[----:B------:R-:W-:Y:S01]  /*12960*/  @!P3 LEA.HI R10, R9, R9, RZ, 0x1 ;  /* 0x00000009090ab211 */ /* 0x000fe200078f08ff */
[C---:B------:R-:W-:Y:S01]  /*12970*/  VIADD R22, R0.reuse, 0x50 ;  /* 0x0000005000167836 */ /* 0x040fe20000000000 */
[----:B------:R-:W-:Y:S01]  /*12980*/  @!P4 LEA.HI R12, R11, R11, RZ, 0x1 ;  /* 0x0000000b0b0cc211 */ /* 0x000fe200078f08ff */
[----:B------:R-:W-:Y:S01]  /*12990*/  VIADD R23, R0, 0x58 ;  /* 0x0000005800177836 */ /* 0x000fe20000000000 */
[----:B------:R-:W-:Y:S02]  /*129a0*/  @!P5 LEA.HI R14, R13, R13, RZ, 0x1 ;  /* 0x0000000d0d0ed211 */ /* 0x000fe400078f08ff */
[----:B------:R-:W-:Y:S02]  /*129b0*/  @!P2 LOP3.LUT R9, R8, 0xfffffffe, RZ, 0xc0, !PT ;  /* 0xfffffffe0809a812 */ /* 0x000fe400078ec0ff */
[----:B------:R-:W-:-:S02]  /*129c0*/  @!P3 LOP3.LUT R11, R10, 0xfffffffe, RZ, 0xc0, !PT ;  /* 0xfffffffe0a0bb812 */ /* 0x000fc400078ec0ff */
[----:B------:R-:W-:Y:S01]  /*129d0*/  @!P4 LOP3.LUT R13, R12, 0xfffffffe, RZ, 0xc0, !PT ;  /* 0xfffffffe0c0dc812 */ /* 0x000fe200078ec0ff */
[--C-:B--23--:R-:W-:Y:S01]  /*129e0*/  @!P2 IMAD.WIDE R8, R9, 0x4, R2.reuse ;  /* 0x000000040908a825 */ /* 0x10cfe200078e0202 */
[----:B------:R-:W-:Y:S02]  /*129f0*/  @!P5 LOP3.LUT R15, R14, 0xfffffffe, RZ, 0xc0, !PT ;  /* 0xfffffffe0e0fd812 */ /* 0x000fe400078ec0ff */
[----:B------:R-:W-:Y:S01]  /*12a00*/  ISETP.GE.AND P6, PT, R22, UR4, PT ;  /* 0x0000000416007c0c */ /* 0x000fe2000bfc6270 */
        /* <DEDUP_REMOVED lines=11> */
[----:B------:R-:W-:Y:S01]  /*12ac0*/  ISETP.GE.AND P5, PT, R21, UR4, PT ;  /* 0x0000000415007c0c */ /* 0x000fe2000bfa6270 */
[----:B0-----:R-:W-:Y:S01]  /*12ad0*/  VIADD R24, R0, 0x60 ;  /* 0x0000006000187836 */ /* 0x001fe20000000000 */
[----:B------:R-:W-:Y:S02]  /*12ae0*/  @!P1 LEA.HI R17, R17, R17, RZ, 0x1 ;  /* 0x0000001111119211 */ /* 0x000fe400078f08ff */
[----:B------:R-:W-:-:S02]  /*12af0*/  @!P0 LOP3.LUT R9, R16, 0xfffffffe, RZ, 0xc0, !PT ;  /* 0xfffffffe10098812 */ /* 0x000fc400078ec0ff */
[----:B--2---:R-:W-:Y:S02]  /*12b00*/  @!P1 LOP3.LUT R11, R17, 0xfffffffe, RZ, 0xc0, !PT ;  /* 0xfffffffe110b9812 */ /* 0x004fe400078ec0ff */
        /* <DEDUP_REMOVED lines=8> */
[----:B---3--:R-:W-:Y:S01]  /*12b90*/  @!P2 LOP3.LUT R13, R18, 0xfffffffe, RZ, 0xc0, !PT ;  /* 0xfffffffe120da812 */ /* 0x008fe200078ec0ff */
[----:B------:R2:W-:Y:S01]  /*12ba0*/  @!P1 ST.E.64 desc[UR36][R10.64], R44 ;  /* 0x0000002c0a009985 */ /* 0x0005e2000c101b24 */
[----:B------:R-:W-:Y:S01]  /*12bb0*/  @!P3 LOP3.LUT R19, R19, 0xfffffffe, RZ, 0xc0, !PT ;  /* 0xfffffffe1313b812 */ /* 0x000fe200078ec0ff */
[----:B------:R-:W-:Y:S01]  /*12bc0*/  VIADD R18, R0, 0x68 ;  /* 0x0000006800127836 */ /* 0x000fe20000000000 */
[----:B----4-:R-:W-:Y:S01]  /*12bd0*/  @!P4 LOP3.LUT R15, R20, 0xfffffffe, RZ, 0xc0, !PT ;  /* 0xfffffffe140fc812 */ /* 0x010fe200078ec0ff */
[----:B------:R-:W-:Y:S01]  /*12be0*/  VIADD R20, R0, 0x78 ;  /* 0x0000007800147836 */ /* 0x000fe20000000000 */
[----:B------:R-:W-:Y:S02]  /*12bf0*/  @!P5 LOP3.LUT R21, R21, 0xfffffffe, RZ, 0xc0, !PT ;  /* 0xfffffffe1515d812 */ /* 0x000fe400078ec0ff */
[----:B------:R-:W-:Y:S01]  /*12c00*/  @!P6 LOP3.LUT R17, R22, 0xfffffffe, RZ, 0xc0, !PT ;  /* 0xfffffffe1611e812 */ /* 0x000fe200078ec0ff */
[----:B------:R-:W-:Y:S01]  /*12c10*/  VIADD R22, R0, 0x88 ;  /* 0x0000008800167836 */ /* 0x000fe20000000000 */
[----:B------:R-:W-:Y:S01]  /*12c20*/  ISETP.GE.AND P1, PT, R23, UR4, PT ;  /* 0x0000000417007c0c */ /* 0x000fe2000bf26270 */
[----:B0-----:R-:W-:Y:S01]  /*12c30*/  @!P2 IMAD.WIDE R8, R13, 0x4, R2 ;  /* 0x000000040d08a825 */ /* 0x001fe200078e0202 */
[----:B------:R-:W-:-:S03]  /*12c40*/  ISETP.GE.AND P0, PT, R24, UR4, PT ;  /* 0x0000000418007c0c */ /* 0x000fc6000bf06270 */
[--C-:B--2---:R-:W-:Y:S01]  /*12c50*/  @!P3 IMAD.WIDE R10, R19, 0x4, R2.reuse ;  /* 0x00000004130ab825 */ /* 0x104fe200078e0202 */
        /* <DEDUP_REMOVED lines=19> */
[----:B--2---:R-:W-:Y:S01]  /*12d90*/  @!P0 LOP3.LUT R11, R24, 0xfffffffe, RZ, 0xc0, !PT ;  /* 0xfffffffe180b8812 */ /* 0x004fe200078ec0ff */
        /* <DEDUP_REMOVED lines=16> */
[----:B-----5:R-:W-:Y:S01]  /*12ea0*/  @!P3 LOP3.LUT R17, R22, 0xfffffffe, RZ, 0xc0, !PT ;  /* 0xfffffffe1611b812 */ /* 0x020fe200078ec0ff */
        /* <DEDUP_REMOVED lines=24> */
[----:B--2---:R-:W-:Y:S01]  /*13030*/  @!P1 LOP3.LUT R11, R24, 0xfffffffe, RZ, 0xc0, !PT ;  /* 0xfffffffe180b9812 */ /* 0x004fe200078ec0ff */
[--C-:B------:R-:W-:Y:S01]  /*13040*/  @!P0 IMAD.WIDE R8, R9, 0x4, R2.reuse ;  /* 0x0000000409088825 */ /* 0x100fe200078e0202 */
[----:B------:R-:W-:Y:S02]  /*13050*/  @!P4 LEA.HI R20, R20, R20, RZ, 0x1 ;  /* 0x000000141414c211 */ /* 0x000fe400078f08ff */
[----:B---3--:R-:W-:Y:S01]  /*13060*/  @!P2 LOP3.LUT R13, R18, 0xfffffffe, RZ, 0xc0, !PT ;  /* 0xfffffffe120da812 */ /* 0x008fe200078ec0ff */
        /* <DEDUP_REMOVED lines=9> */
[----:B----4-:R-:W-:Y:S01]  /*13100*/  @!P4 LOP3.LUT R15, R20, 0xfffffffe, RZ, 0xc0, !PT ;  /* 0xfffffffe140fc812 */ /* 0x010fe200078ec0ff */
[----:B------:R-:W-:Y:S01]  /*13110*/  @!P2 ST.E.64 desc[UR36][R12.64], R104 ;  /* 0x000000680c00a985 */ /* 0x000fe2000c101b24 */
[----:B------:R-:W-:Y:S01]  /*13120*/  @!P5 LOP3.LUT R21, R21, 0xfffffffe, RZ, 0xc0, !PT ;  /* 0xfffffffe1515d812 */ /* 0x000fe200078ec0ff */
[----:B------:R-:W-:Y:S01]  /*13130*/  VIADD R20, R0, 0xd8 ;  /* 0x000000d800147836 */ /* 0x000fe20000000000 */
[----:B-----5:R-:W-:-:S02]  /*13140*/  @!P6 LOP3.LUT R17, R22, 0xfffffffe, RZ, 0xc0, !PT ;  /* 0xfffffffe1611e812 */ /* 0x020fc400078ec0ff */
[----:B------:R-:W-:Y:S01]  /*13150*/  ISETP.GE.AND P0, PT, R18, UR4, PT ;  /* 0x0000000412007c0c */ /* 0x000fe2000bf06270 */
[----:B0-----:R-:W-:Y:S01]  /*13160*/  @!P3 IMAD.WIDE R8, R19, 0x4, R2 ;  /* 0x000000041308b825 */ /* 0x001fe200078e0202 */
[----:B------:R-:W-:-:S03]  /*13170*/  ISETP.GE.AND P2, PT, R20, UR4, PT ;  /* 0x0000000414007c0c */ /* 0x000fc6000bf46270 */
[--C-:B--2---:R-:W-:Y:S01]  /*13180*/  @!P4 IMAD.WIDE R10, R15, 0x4, R2.reuse ;  /* 0x000000040f0ac825 */ /* 0x104fe200078e0202 */
        /* <DEDUP_REMOVED lines=19> */
[----:B--2---:R-:W-:Y:S02]  /*132c0*/  @!P1 LOP3.LUT R11, R19, 0xfffffffe, RZ, 0xc0, !PT ;  /* 0xfffffffe130b9812 */ /* 0x004fe400078ec0ff */
[----:B------:R-:W-:Y:S02]  /*132d0*/  @!P3 LEA.HI R21, R21, R21, RZ, 0x1 ;  /* 0x000000151515b211 */ /* 0x000fe400078f08ff */
[----:B------:R-:W-:Y:S02]  /*132e0*/  @!P6 LEA.HI R10, R9, R9, RZ, 0x1 ;  /* 0x00000009090ae211 */ /* 0x000fe400078f08ff */
[----:B------:R-:W-:Y:S02]  /*132f0*/  @!P4 LEA.HI R12, R12, R12, RZ, 0x1 ;  /* 0x0000000c0c0cc211 */ /* 0x000fe400078f08ff */
[----:B------:R-:W-:Y:S02]  /*13300*/  @!P5 LEA.HI R8, R13, R13, RZ, 0x1 ;  /* 0x0000000d0d08d211 */ /* 0x000fe400078f08ff */
[----:B------:R-:W-:-:S02]  /*13310*/  @!P0 LOP3.LUT R9, R18, 0xfffffffe, RZ, 0xc0, !PT ;  /* 0xfffffffe12098812 */ /* 0x000fc400078ec0ff */
[----:B------:R-:W-:Y:S02]  /*13320*/  @!P2 LOP3.LUT R13, R20, 0xfffffffe, RZ, 0xc0, !PT ;  /* 0xfffffffe140da812 */ /* 0x000fe400078ec0ff */
        /* <DEDUP_REMOVED lines=18> */
.L_x_2008:
[----:B------:R-:W-:Y:S05]  /*13450*/  BSYNC B0 ;  /* 0x0000000000007941 */ /* 0x000fea0003800000 */
.L_x_2007:
[----:B------:R-:W-:Y:S01]  /*13460*/  VIADD R7, R7, 0x8 ;  /* 0x0000000807077836 */ /* 0x000fe20000000000 */
[----:B0--3--:R4:W0:Y:S04]  /*13470*/  SHFL.IDX PT, R3, R5, 0x1, 0x1c1f ;  /* 0x003c1f0005037f89 */ /* 0x00982800000e0000 */
[----:B------:R-:W-:Y:S01]  /*13480*/  ISETP.GE.AND P0, PT, R7, R6, PT ;  /* 0x000000060700720c */ /* 0x000fe20003f06270 */
[----:B--2---:R4:W2:-:S12]  /*13490*/  SHFL.IDX PT, R2, R4, 0x1, 0x1c1f ;  /* 0x003c1f0004027f89 */ /* 0x00489800000e0000 */
[----:B----4-:R-:W-:Y:S05]  /*134a0*/  @P0 BRA `(.L_x_1905) ;  /* 0x0000005800880947 */ /* 0x010fea0003800000 */
        /* <DEDUP_REMOVED lines=13> */
[C---:B------:R-:W-:Y:S02]  /*13580*/  VIADD R15, R0.reuse, 0x40 ;  /* 0x00000040000f7836 */ /* 0x040fe40000000000 */
[C---:B------:R-:W-:Y:S01]  /*13590*/  @!P0 LEA.HI R4, R0.reuse, R0, RZ, 0x1 ;  /* 0x0000000000048211 */ /* 0x040fe200078f08ff */
[C---:B------:R-:W-:Y:S01]  /*135a0*/  VIADD R16, R0.reuse, 0x48 ;  /* 0x0000004800107836 */ /* 0x040fe20000000000 */
[----:B------:R-:W-:Y:S01]  /*135b0*/  @!P1 LEA.HI R6, R5, R5, RZ, 0x1 ;  /* 0x0000000505069211 */ /* 0x000fe200078f08ff */
[C---:B------:R-:W-:Y:S01]  /*135c0*/  VIADD R18, R0.reuse, 0x50 ;  /* 0x0000005000127836 */ /* 0x040fe20000000000 */
[----:B------:R-:W-:Y:S01]  /*135d0*/  @!P2 LEA.HI R8, R7, R7, RZ, 0x1 ;  /* 0x000000070708a211 */ /* 0x000fe200078f08ff */
[----:B------:R-:W-:Y:S01]  /*135e0*/  VIADD R19, R0, 0x58 ;  /* 0x0000005800137836 */ /* 0x000fe20000000000 */
[----:B------:R-:W-:Y:S01]  /*135f0*/  @!P0 LOP3.LUT R5, R4, 0xfffffffe, RZ, 0xc0, !PT ;  /* 0xfffffffe04058812 */ /* 0x000fe200078ec0ff */
[----:B------:R-:W-:Y:S01]  /*13600*/  VIADD R20, R0, 0x80 ;  /* 0x0000008000147836 */ /* 0x000fe20000000000 */
[----:B------:R-:W-:-:S02]  /*13610*/  @!P1 LOP3.LUT R7, R6, 0xfffffffe, RZ, 0xc0, !PT ;  /* 0xfffffffe06079812 */ /* 0x000fc400078ec0ff */
[----:B------:R-:W-:Y:S01]  /*13620*/  @!P2 LOP3.LUT R9, R8, 0xfffffffe, RZ, 0xc0, !PT ;  /* 0xfffffffe0809a812 */ /* 0x000fe200078ec0ff */
[--C-:B0-2---:R-:W-:Y:S01]  /*13630*/  @!P0 IMAD.WIDE R4, R5, 0x4, R2.reuse ;  /* 0x0000000405048825 */ /* 0x105fe200078e0202 */
[----:B------:R-:W-:Y:S02]  /*13640*/  ISETP.GE.AND P3, PT, R15, UR4, PT ;  /* 0x000000040f007c0c */ /* 0x000fe4000bf66270 */
[----:B------:R-:W-:Y:S01]  /*13650*/  ISETP.GE.AND P4, PT, R16, UR4, PT ;  /* 0x0000000410007c0c */ /* 0x000fe2000bf86270 */
        /* <DEDUP_REMOVED lines=10> */
[----:B------:R-:W-:Y:S02]  /*13700*/  @!P3 LEA.HI R15, R15, R15, RZ, 0x1 ;  /* 0x0000000f0f0fb211 */ /* 0x000fe400078f08ff */
[----:B0-----:R-:W-:Y:S02]  /*13710*/  @!P5 LOP3.LUT R5, R10, 0xfffffffe, RZ, 0xc0, !PT ;  /* 0xfffffffe0a05d812 */ /* 0x001fe400078ec0ff */
[----:B------:R-:W-:-:S02]  /*13720*/  @!P0 LEA.HI R12, R12, R12, RZ, 0x1 ;  /* 0x0000000c0c0c8211 */ /* 0x000fc400078f08ff */
[----:B--2---:R-:W-:Y:S01]  /*13730*/  @!P6 LOP3.LUT R7, R11, 0xfffffffe, RZ, 0xc0, !PT ;  /* 0xfffffffe0b07e812 */ /* 0x004fe200078ec0ff */
[--C-:B------:R-:W-:Y:S01]  /*13740*/  @!P5 IMAD.WIDE R4, R5, 0x4, R2.reuse ;  /* 0x000000040504d825 */ /* 0x100fe200078e0202 */
[----:B------:R-:W-:Y:S02]  /*13750*/  @!P1 LEA.HI R13, R13, R13, RZ, 0x1 ;  /* 0x0000000d0d0d9211 */ /* 0x000fe400078f08ff */
[----:B------:R-:W-:Y:S01]  /*13760*/  @!P2 LEA.HI R14, R14, R14, RZ, 0x1 ;  /* 0x0000000e0e0ea211 */ /* 0x000fe200078f08ff */
[----:B------:R-:W-:Y:S01]  /*13770*/  @!P6 IMAD.WIDE R6, R7, 0x4, R2 ;  /* 0x000000040706e825 */ /* 0x000fe200078e0202 */
[----:B------:R-:W-:Y:S01]  /*13780*/  @!P4 LEA.HI R16, R16, R16, RZ, 0x1 ;  /* 0x000000101010c211 */ /* 0x000fe200078f08ff */
[----:B------:R0:W-:Y:S01]  /*13790*/  @!P5 ST.E.64 desc[UR36][R4.64], R38 ;  /* 0x000000260400d985 */ /* 0x0001e2000c101b24 */
[----:B---3--:R-:W-:Y:S02]  /*137a0*/  @!P0 LOP3.LUT R9, R12, 0xfffffffe, RZ, 0xc0, !PT ;  /* 0xfffffffe0c098812 */ /* 0x008fe400078ec0ff */
        /* <DEDUP_REMOVED lines=10> */
[--C-:B--2---:R-:W-:Y:S01]  /*13850*/  @!P1 IMAD.WIDE R6, R13, 0x4, R2.reuse ;  /* 0x000000040d069825 */ /* 0x104fe200078e0202 */
        /* <DEDUP_REMOVED lines=114> */
[----:B------:R-:W-:Y:S02]  /*13f80*/  @!P1 LOP3.LUT R15, R15, 0xfffffffe, RZ, 0xc0, !PT ;  /* 0xfffffffe0f0f9812 */ /* 0x000fe400078ec0ff */
[----:B----4-:R-:W-:Y:S02]  /*13f90*/  @!P2 LOP3.LUT R11, R16, 0xfffffffe, RZ, 0xc0, !PT ;  /* 0xfffffffe100ba812 */ /* 0x010fe400078ec0ff */
[----:B------:R-:W-:Y:S02]  /*13fa0*/  @!P3 LOP3.LUT R17, R17, 0xfffffffe, RZ, 0xc0, !PT ;  /* 0xfffffffe1111b812 */ /* 0x000fe400078ec0ff */
[----:B-----5:R-:W-:Y:S01]  /*13fb0*/  @!P4 LOP3.LUT R13, R20, 0xfffffffe, RZ, 0xc0, !PT ;  /* 0xfffffffe140dc812 */ /* 0x020fe200078ec0ff */
[----:B0-----:R-:W-:-:S04]  /*13fc0*/  @!P0 IMAD.WIDE R4, R9, 0x4, R2 ;  /* 0x0000000409048825 */ /* 0x001fc800078e0202 */
[--C-:B--2---:R-:W-:Y:S01]  /*13fd0*/  @!P1 IMAD.WIDE R6, R15, 0x4, R2.reuse ;  /* 0x000000040f069825 */ /* 0x104fe200078e0202 */
        /* <DEDUP_REMOVED lines=11> */
[----:B----4-:R-:W-:-:S05]  /*14090*/  LOP3.LUT R5, R0, 0xfffffffe, RZ, 0xc0, !PT ;  /* 0xfffffffe00057812 */ /* 0x010fca00078ec0ff */
[----:B------:R-:W-:-:S05]  /*140a0*/  IMAD.WIDE R2, R5, 0x4, R2 ;  /* 0x0000000405027825 */ /* 0x000fca00078e0202 */
[----:B------:R0:W-:Y:S01]  /*140b0*/  ST.E.64 desc[UR36][R2.64], R150 ;  /* 0x0000009602007985 */ /* 0x0001e2000c101b24 */
[----:B------:R-:W-:Y:S05]  /*140c0*/  BRA `(.L_x_1905) ;  /* 0x0000004c00807947 */ /* 0x000fea0003800000 */
.L_x_2005:
[----:B------:R-:W3:Y:S02]  /*140d0*/  S2R R0, SR_TID.X ;  /* 0x0000000000007919 */ /* 0x000ee40000002100 */
[----:B---3--:R-:W-:-:S05]  /*140e0*/  VIADD R2, R0, 0xffffff80 ;  /* 0xffffff8000027836 */ /* 0x008fca0000000000 */
[----:B------:R-:W-:-:S13]  /*140f0*/  ISETP.GT.AND P0, PT, R2, 0x3f, PT ;  /* 0x0000003f0200780c */ /* 0x000fda0003f04270 */
[----:B------:R-:W-:Y:S05]  /*14100*/  @P0 BRA `(.L_x_1905) ;  /* 0x0000004c00700947 */ /* 0x000fea0003800000 */
[----:B------:R-:W3:Y:S01]  /*14110*/  S2R R3, SR_CTAID.X ;  /* 0x0000000000037919 */ /* 0x000ee20000002500 */
[----:B------:R-:W4:Y:S01]  /*14120*/  LDC R6, c[0x0][0xce8] ;  /* 0x00033a00ff067b82 */ /* 0x000f220000000800 */
[----:B------:R-:W-:Y:S01]  /*14130*/  ULDC UR4, c[0x0][0xb88] ;  /* 0x0002e20000047ab9 */ /* 0x000fe20000000800 */
[----:B---3--:R-:W-:Y:S02]  /*14140*/  IMAD R0, R3, 0x40, R0 ;  /* 0x0000004003007824 */ /* 0x008fe400078e0200 */
[----:B----4-:R-:W-:Y:S02]  /*14150*/  IMAD R3, R6, UR4, RZ ;  /* 0x0000000406037c24 */ /* 0x010fe4000f8e02ff */
[----:B------:R-:W-:-:S05]  /*14160*/  VIADD R0, R0, 0xffffff80 ;  /* 0xffffff8000007836 */ /* 0x000fca0000000000 */
[----:B------:R-:W-:-:S13]  /*14170*/  ISETP.GE.AND P0, PT, R0, R3, PT ;  /* 0x000000030000720c */ /* 0x000fda0003f06270 */
[----:B------:R-:W-:Y:S05]  /*14180*/  @P0 BRA `(.L_x_1905) ;  /* 0x0000004c00500947 */ /* 0x000fea0003800000 */
[----:B------:R-:W-:Y:S01]  /*14190*/  ISETP.NE.AND P0, PT, R6, 0x1, PT ;  /* 0x000000010600780c */ /* 0x000fe20003f05270 */
[----:B------:R-:W3:Y:S01]  /*141a0*/  S2UR UR4, SR_CTAID.Z ;  /* 0x00000000000479c3 */ /* 0x000ee20000002700 */
[----:B------:R-:W-:Y:S01]  /*141b0*/  SHF.R.S32.HI R4, RZ, 0x1f, R203 ;  /* 0x0000001fff047819 */ /* 0x000fe200000114cb */
[----:B------:R-:W-:Y:S02]  /*141c0*/  ULDC.64 UR6, c[0x0][0xcd0] ;  /* 0x0003340000067ab9 */ /* 0x000fe40000000a00 */
[----:B------:R-:W-:-:S04]  /*141d0*/  IMAD.WIDE.U32 R2, R203, UR6, RZ ;  /* 0x00000006cb027c25 */ /* 0x000fc8000f8e00ff */
[----:B------:R-:W4:Y:S01]  /*141e0*/  LDC.64 R10, c[0x0][0xcd8] ;  /* 0x00033600ff0a7b82 */ /* 0x000f220000000a00 */
[----:B------:R-:W-:-:S04]  /*141f0*/  IMAD R4, R4, UR6, RZ ;  /* 0x0000000604047c24 */ /* 0x000fc8000f8e02ff */
[----:B------:R-:W-:Y:S02]  /*14200*/  IMAD R5, R203, UR7, R4 ;  /* 0x00000007cb057c24 */ /* 0x000fe4000f8e0204 */
[----:B------:R-:W-:Y:S01]  /*14210*/  IMAD.MOV R203, RZ, RZ, -R203 ;  /* 0x000000ffffcb7224 */ /* 0x000fe200078e0acb */
[----:B------:R-:W5:Y:S01]  /*14220*/  @P0 LDC R7, c[0x0][0xcec] ;  /* 0x00033b00ff070b82 */ /* 0x000f620000000800 */
[----:B------:R-:W-:Y:S02]  /*14230*/  IMAD.IADD R3, R3, 0x1, R5 ;  /* 0x0000000103037824 */ /* 0x000fe400078e0205 */
[----:B------:R-:W-:-:S05]  /*14240*/  IMAD.MOV.U32 R5, RZ, RZ, R0 ;  /* 0x000000ffff057224 */ /* 0x000fca00078e0000 */
[----:B------:R-:W0:Y:S01]  /*14250*/  S2UR UR8, SR_CTAID.Y ;  /* 0x00000000000879c3 */ /* 0x000e220000002600 */
[----:B---3--:R-:W-:-:S07]  /*14260*/  USHF.R.S32.HI UR5, URZ, 0x1f, UR4 ;  /* 0x0000001f3f057899 */ /* 0x008fce0008011404 */
[----:B------:R-:W0:Y:S01]  /*14270*/  LDC R8, c[0x0][0xd50] ;  /* 0x00035400ff087b82 */ /* 0x000e220000000800 */
[C---:B----4-:R-:W-:Y:S02]  /*14280*/  IMAD R12, R10.reuse, UR5, RZ ;  /* 0x000000050a0c7c24 */ /* 0x050fe4000f8e02ff */
[----:B------:R-:W-:-:S04]  /*14290*/  IMAD.WIDE.U32 R2, R10, UR4, R2 ;  /* 0x000000040a027c25 */ /* 0x000fc8000f8e0002 */
[----:B------:R-:W-:Y:S01]  /*142a0*/  IMAD R11, R11, UR4, R12 ;  /* 0x000000040b0b7c24 */ /* 0x000fe2000f8e020c */
[----:B------:R-:W3:Y:S01]  /*142b0*/  @P0 LDC R9, c[0x0][0xcf0] ;  /* 0x00033c00ff090b82 */ /* 0x000ee20000000800 */
[----:B-----5:R-:W-:Y:S01]  /*142c0*/  @P0 IMAD.HI.U32 R4, R0, R7, RZ ;  /* 0x0000000700040227 */ /* 0x020fe200078e00ff */
[----:B------:R-:W-:-:S03]  /*142d0*/  ULDC.64 UR4, c[0x0][0xce0] ;  /* 0x0003380000047ab9 */ /* 0x000fc60000000a00 */
[----:B------:R-:W-:Y:S02]  /*142e0*/  IMAD.IADD R3, R11, 0x1, R3 ;  /* 0x000000010b037824 */ /* 0x000fe400078e0203 */
[----:B0-----:R-:W-:-:S04]  /*142f0*/  IMAD R203, R8, R203, UR8 ;  /* 0x0000000808cb7e24 */ /* 0x001fc8000f8e02cb */
[----:B------:R-:W-:Y:S01]  /*14300*/  IMAD.WIDE.U32 R2, R203, UR4, R2 ;  /* 0x00000004cb027c25 */ /* 0x000fe2000f8e0002 */
[----:B---3--:R-:W-:Y:S02]  /*14310*/  @P0 SHF.R.U32.HI R5, RZ, R9, R4 ;  /* 0x00000009ff050219 */ /* 0x008fe40000011604 */
[----:B------:R-:W-:Y:S02]  /*14320*/  SHF.R.S32.HI R4, RZ, 0x1f, R203 ;  /* 0x0000001fff047819 */ /* 0x000fe400000114cb */
[--C-:B------:R-:W-:Y:S01]  /*14330*/  SHF.R.S32.HI R9, RZ, 0x1f, R5.reuse ;  /* 0x0000001fff097819 */ /* 0x100fe20000011405 */
[----:B------:R-:W-:Y:S01]  /*14340*/  IMAD.MOV R7, RZ, RZ, -R5 ;  /* 0x000000ffff077224 */ /* 0x000fe200078e0a05 */
[----:B------:R-:W-:Y:S01]  /*14350*/  IADD3 R2, P0, R5, R2, RZ ;  /* 0x0000000205027210 */ /* 0x000fe20007f1e0ff */
[----:B------:R-:W-:Y:S02]  /*14360*/  IMAD R4, R4, UR4, RZ ;  /* 0x0000000404047c24 */ /* 0x000fe4000f8e02ff */
[----:B------:R-:W-:-:S02]  /*14370*/  IMAD R7, R6, R7, R0 ;  /* 0x0000000706077224 */ /* 0x000fc400078e0200 */
[----:B------:R-:W-:Y:S01]  /*14380*/  IMAD R4, R203, UR5, R4 ;  /* 0x00000005cb047c24 */ /* 0x000fe2000f8e0204 */
[----:B------:R-:W-:Y:S02]  /*14390*/  ULDC.64 UR4, c[0x0][0xcc8] ;  /* 0x0003320000047ab9 */ /* 0x000fe40000000a00 */
[----:B------:R-:W-:Y:S02]  /*143a0*/  SHF.R.S32.HI R0, RZ, 0x1f, R7 ;  /* 0x0000001fff007819 */ /* 0x000fe40000011407 */
[----:B------:R-:W-:-:S03]  /*143b0*/  IADD3.X R3, R9, R3, R4, P0, !PT ;  /* 0x0000000309037210 */ /* 0x000fc600007fe404 */
[----:B------:R-:W-:Y:S02]  /*143c0*/  IMAD R0, R0, UR4, RZ ;  /* 0x0000000400007c24 */ /* 0x000fe4000f8e02ff */
[----:B------:R-:W-:-:S04]  /*143d0*/  IMAD.WIDE.U32 R2, R7, UR4, R2 ;  /* 0x0000000407027c25 */ /* 0x000fc8000f8e0002 */
[----:B------:R-:W-:Y:S01]  /*143e0*/  IMAD R5, R7, UR5, R0 ;  /* 0x0000000507057c24 */ /* 0x000fe2000f8e0200 */
[----:B------:R-:W-:Y:S02]  /*143f0*/  ULDC.64 UR4, c[0x0][0xca8] ;  /* 0x00032a0000047ab9 */ /* 0x000fe40000000a00 */
[----:B------:R-:W-:Y:S01]  /*14400*/  LEA R4, P0, R2, UR4, 0x2 ;  /* 0x0000000402047c11 */ /* 0x000fe2000f8010ff */
[----:B------:R-:W-:-:S05]  /*14410*/  IMAD.IADD R3, R3, 0x1, R5 ;  /* 0x0000000103037824 */ /* 0x000fca00078e0205 */
[----:B------:R-:W-:Y:S01]  /*14420*/  LEA.HI.X R5, R2, UR5, R3, 0x2, P0 ;  /* 0x0000000502057c11 */ /* 0x000fe200080f1403 */
[----:B------:R-:W-:-:S05]  /*14430*/  IMAD.MOV.U32 R3, RZ, RZ, -0x800000 ;  /* 0xff800000ff037424 */ /* 0x000fca00078e00ff */
[----:B------:R3:W-:Y:S01]  /*14440*/  STG.E desc[UR36][R4.64], R3 ;  /* 0x0000000304007986 */ /* 0x0007e2000c101924 */
[----:B------:R-:W-:Y:S05]  /*14450*/  BRA `(.L_x_1905) ;  /* 0x00000048009c7947 */ /* 0x000fea0003800000 */
.L_x_1903:
        /* <DEDUP_REMOVED lines=18> */
.L_x_2009:
[----:B------:R-:W-:Y:S01]  /*14580*/  ULDC UR7, c[0x0][0xd50] ;  /* 0x0003540000077ab9 */ /* 0x000fe20000000800 */
[----:B------:R-:W-:Y:S01]  /*14590*/  UMOV UR39, UR6 ;  /* 0x0000000600277c82 */ /* 0x000fe20008000000 */
[----:B------:R-:W-:-:S11]  /*145a0*/  UISETP.NE.AND UP0, UPT, UR7, 0x1, UPT ;  /* 0x000000010700788c */ /* 0x000fd6000bf05270 */
[----:B------:R-:W-:Y:S01]  /*145b0*/  @UP0 ULDC UR4, c[0x0][0xd54] ;  /* 0x0003550000040ab9 */ /* 0x000fe20000000800 */
[----:B------:R-:W-:Y:S01]  /*145c0*/  @UP0 ULDC UR8, c[0x0][0xd58] ;  /* 0x0003560000080ab9 */ /* 0x000fe20000000800 */
[----:B------:R-:W-:-:S04]  /*145d0*/  UIMAD.WIDE.U32 UR4, UR6, UR4, URZ ;  /* 0x00000004060472a5 */ /* 0x000fc8000f8e003f */
[----:B------:R-:W-:-:S12]  /*145e0*/  @UP0 USHF.R.U32.HI UR39, URZ, UR8, UR5 ;  /* 0x000000083f270299 */ /* 0x000fd80008011605 */
.L_x_2010:
[----:B------:R-:W-:Y:S01]  /*145f0*/  ISETP.LE.AND P0, PT, RZ, UR46, PT ;  /* 0x0000002eff007c0c */ /* 0x000fe2000bf03270 */
[----:B------:R-:W-:Y:S01]  /*14600*/  UIADD3 UR44, -UR39, URZ, URZ ;  /* 0x0000003f272c7290 */ /* 0x000fe2000fffe13f */
[----:B------:R-:W-:Y:S02]  /*14610*/  IMAD.MOV.U32 R21, RZ, RZ, 0x1 ;  /* 0x00000001ff157424 */ /* 0x000fe400078e00ff */
[----:B------:R-:W-:Y:S01]  /*14620*/  IMAD.MOV.U32 R8, RZ, RZ, RZ ;  /* 0x000000ffff087224 */ /* 0x000fe200078e00ff */
[----:B------:R-:W-:Y:S01]  /*14630*/  UIMAD UR44, UR7, UR44, UR6 ;  /* 0x0000002c072c72a4 */ /* 0x000fe2000f8e0206 */
[----:B------:R-:W-:-:S07]  /*14640*/  IMAD.MOV.U32 R4, RZ, RZ, 0x1 ;  /* 0x00000001ff047424 */ /* 0x000fce00078e00ff */
[----:B------:R-:W-:Y:S05]  /*14650*/  @!P0 BRA `(.L_x_2011) ;  /* 0x00000044004c8947 */ /* 0x000fea0003800000 */
[----:B------:R-:W-:Y:S01]  /*14660*/  ULDC.64 UR4, c[0x0][0xb20] ;  /* 0x0002c80000047ab9 */ /* 0x000fe20000000a00 */
[----:B------:R-:W-:Y:S01]  /*14670*/  IMAD.MOV.U32 R29, RZ, RZ, RZ ;  /* 0x000000ffff1d7224 */ /* 0x000fe200078e00ff */
[----:B------:R-:W-:Y:S01]  /*14680*/  UISETP.NE.U32.AND UP0, UPT, UR4, URZ, UPT ;  /* 0x0000003f0400728c */ /* 0x000fe2000bf05070 */
[----:B------:R-:W0:Y:S01]  /*14690*/  S2UR UR40, SR_CTAID.X ;  /* 0x00000000002879c3 */ /* 0x000e220000002500 */
[----:B------:R-:W-:Y:S01]  /*146a0*/  ULDC UR6, c[0x0][0x448] ;  /* 0x0001120000067ab9 */ /* 0x000fe20000000800 */
[----:B------:R-:W-:Y:S01]  /*146b0*/  ULDC UR10, c[0x0][0x2f0] ;  /* 0x0000bc00000a7ab9 */ /* 0x000fe20000000800 */
[----:B------:R-:W-:Y:S01]  /*146c0*/  UISETP.NE.AND.EX UP0, UPT, UR5, URZ, UPT, UP0 ;  /* 0x0000003f0500728c */ /* 0x000fe2000bf05300 */
[----:B------:R-:W-:-:S05]  /*146d0*/  ULDC UR11, c[0x0][0x288] ;  /* 0x0000a200000b7ab9 */ /* 0x000fca0000000800 */
[----:B------:R-:W-:-:S05]  /*146e0*/  PLOP3.LUT P0, PT, PT, PT, UP0, 0x80, 0x0 ;  /* 0x000000000000781c */ /* 0x000fca0003f0f008 */
[----:B------:R-:W-:Y:S02]  /*146f0*/  @UP0 ULDC.64 UR4, c[0x0][0xb20] ;  /* 0x0002c80000040ab9 */ /* 0x000fe40000000a00 */
[----:B------:R-:W-:-:S06]  /*14700*/  @UP0 UIMAD.WIDE UR4, UR46, 0x4, UR4 ;  /* 0x000000042e0408a5 */ /* 0x000fcc000f8e0204 */
[----:B------:R-:W-:Y:S02]  /*14710*/  IMAD.U32 R2, RZ, RZ, UR4 ;  /* 0x00000004ff027e24 */ /* 0x000fe4000f8e00ff */
[----:B------:R-:W-:Y:S01]  /*14720*/  IMAD.U32 R3, RZ, RZ, UR5 ;  /* 0x00000005ff037e24 */ /* 0x000fe2000f8e00ff */
[----:B------:R-:W-:-:S04]  /*14730*/  ULDC.64 UR4, c[0x0][0x418] ;  /* 0x0001060000047ab9 */ /* 0x000fc80000000a00 */
[----:B------:R1:W5:Y:S01]  /*14740*/  @P0 LDG.E R29, desc[UR36][R2.64] ;  /* 0x00000024021d0981 */ /* 0x000362000c1e1900 */
[----:B------:R-:W-:Y:S02]  /*14750*/  UISETP.NE.U32.AND UP0, UPT, UR4, URZ, UPT ;  /* 0x0000003f0400728c */ /* 0x000fe4000bf05070 */
[----:B------:R-:W-:Y:S02]  /*14760*/  UISETP.NE.AND UP1, UPT, UR6, 0x1, UPT ;  /* 0x000000010600788c */ /* 0x000fe4000bf25270 */
[----:B------:R-:W-:Y:S02]  /*14770*/  UISETP.NE.AND.EX UP0, UPT, UR5, URZ, UPT, UP0 ;  /* 0x0000003f0500728c */ /* 0x000fe4000bf05300 */
[----:B0-----:R-:W-:Y:S01]  /*14780*/  USHF.L.U32 UR40, UR40, 0x6, URZ ;  /* 0x0000000628287899 */ /* 0x001fe2000800063f */
[----:B------:R-:W-:Y:S01]  /*14790*/  ULDC UR6, c[0x0][0x424] ;  /* 0x0001090000067ab9 */ /* 0x000fe20000000800 */
[----:B------:R-:W-:Y:S01]  /*147a0*/  ULDC.64 UR4, c[0x0][0xad8] ;  /* 0x0002b60000047ab9 */ /* 0x000fe20000000a00 */
[----:B------:R-:W-:-:S02]  /*147b0*/  USEL UR9, UR6, 0x1, UP0 ;  /* 0x0000000106097887 */ /* 0x000fc40008000000 */
[----:B------:R-:W-:Y:S02]  /*147c0*/  UISETP.GE.AND UP0, UPT, UR5, 0x1, UPT ;  /* 0x000000010500788c */ /* 0x000fe4000bf06270 */
[----:B------:R-:W-:Y:S01]  /*147d0*/  UIADD3 UR8, UR40, 0x3f, URZ ;  /* 0x0000003f28087890 */ /* 0x000fe2000fffe03f */
[----:B------:R-:W-:Y:S01]  /*147e0*/  @UP1 ULDC UR7, c[0x0][0x44c] ;  /* 0x0001130000071ab9 */ /* 0x000fe20000000800 */
[----:B------:R-:W-:Y:S02]  /*147f0*/  UIMAD UR47, UR9, UR10, URZ ;  /* 0x0000000a092f72a4 */ /* 0x000fe4000f8e023f */
[----:B------:R-:W-:Y:S01]  /*14800*/  PLOP3.LUT P1, PT, PT, PT, UP0, 0x80, 0x0 ;  /* 0x000000000000781c */ /* 0x000fe20003f2f008 */
[----:B------:R-:W-:Y:S02]  /*14810*/  UIMAD.WIDE.U32 UR6, UR8, UR7, URZ ;  /* 0x00000007080672a5 */ /* 0x000fe4000f8e003f */
[----:B------:R-:W-:Y:S01]  /*14820*/  UIMAD UR9, UR9, UR10, 0x3f ;  /* 0x0000003f090974a4 */ /* 0x000fe2000f8e020a */
[----:B------:R-:W-:Y:S01]  /*14830*/  @UP1 ULDC UR12, c[0x0][0x450] ;  /* 0x00011400000c1ab9 */ /* 0x000fe20000000800 */
[----:B------:R-:W-:-:S02]  /*14840*/  UIADD3 UR6, UR47, 0x1, -UR11 ;  /* 0x000000012f067890 */ /* 0x000fc4000fffe80b */
[----:B------:R-:W-:Y:S02]  /*14850*/  @UP1 USHF.R.U32.HI UR8, URZ, UR12, UR7 ;  /* 0x0000000c3f081299 */ /* 0x000fe40008011607 */
[----:B------:R-:W-:Y:S02]  /*14860*/  USHF.R.S32.HI UR7, URZ, 0x1f, UR9 ;  /* 0x0000001f3f077899 */ /* 0x000fe40008011409 */
[----:B------:R-:W-:Y:S02]  /*14870*/  UIADD3 UR6, UR6, UR8, URZ ;  /* 0x0000000806067290 */ /* 0x000fe4000fffe03f */
[----:B------:R-:W-:Y:S02]  /*14880*/  ULEA.HI UR7, UR7, UR9, URZ, 0x6 ;  /* 0x0000000907077291 */ /* 0x000fe4000f8f303f */
[----:B------:R-:W-:Y:S02]  /*14890*/  UP2UR UR48, UPR, URZ, 0x2 ;  /* 0x000000023f307883 */ /* 0x000fe40008000000 */
[----:B------:R-:W-:-:S02]  /*148a0*/  UIADD3 UR4, UR6, UR4, URZ ;  /* 0x0000000406047290 */ /* 0x000fc4000fffe03f */
[----:B------:R-:W-:Y:S01]  /*148b0*/  USHF.R.S32.HI UR41, URZ, 0x6, UR7 ;  /* 0x000000063f297899 */ /* 0x000fe20008011407 */
[----:B-1----:R-:W-:Y:S11]  /*148c0*/  @!P1 BRA `(.L_x_2012) ;  /* 0x0000000000449947 */ /* 0x002ff60003800000 */
        /* <DEDUP_REMOVED lines=10> */
.L_x_2013:
[----:B------:R-:W-:-:S11]  /*14970*/  UISETP.NE.AND UP0, UPT, UR5, 0x1, UPT ;  /* 0x000000010500788c */ /* 0x000fd6000bf05270 */
[----:B------:R-:W-:Y:S02]  /*14980*/  @UP0 ULDC.64 UR12, c[0x0][0xae0] ;  /* 0x0002b800000c0ab9 */ /* 0x000fe40000000a00 */
[----:B------:R-:W-:-:S04]  /*14990*/  UIMAD.WIDE.U32 UR6, UR8, UR12, URZ ;  /* 0x0000000c080672a5 */ /* 0x000fc8000f8e003f */
[----:B------:R-:W-:-:S12]  /*149a0*/  @UP0 USHF.R.U32.HI UR8, URZ, UR13, UR7 ;  /* 0x0000000d3f080299 */ /* 0x000fd80008011607 */
.L_x_2014:
[----:B------:R-:W-:-:S04]  /*149b0*/  UIMAD UR8, UR8, UR5, UR5 ;  /* 0x00000005080872a4 */ /* 0x000fc8000f8e0205 */
[----:B------:R-:W-:-:S04]  /*149c0*/  UISETP.LT.AND UP0, UPT, UR4, UR8, UPT ;  /* 0x000000080400728c */ /* 0x000fc8000bf01270 */
[----:B------:R-:W-:-:S12]  /*149d0*/  USEL UR4, UR4, UR8, UP0 ;  /* 0x0000000804047287 */ /* 0x000fd80008000000 */
.L_x_2012:
        /* <DEDUP_REMOVED lines=26> */
.L_x_2016:
[----:B------:R-:W-:-:S11]  /*14b80*/  UISETP.NE.AND UP0, UPT, UR5, 0x1, UPT ;  /* 0x000000010500788c */ /* 0x000fd6000bf05270 */
[----:B------:R-:W-:Y:S02]  /*14b90*/  @UP0 ULDC.64 UR10, c[0x0][0xae0] ;  /* 0x0002b800000a0ab9 */ /* 0x000fe40000000a00 */
[----:B------:R-:W-:-:S04]  /*14ba0*/  UIMAD.WIDE.U32 UR6, UR4, UR10, URZ ;  /* 0x0000000a040672a5 */ /* 0x000fc8000f8e003f */
[----:B------:R-:W-:-:S12]  /*14bb0*/  @UP0 USHF.R.U32.HI UR4, URZ, UR11, UR7 ;  /* 0x0000000b3f040299 */ /* 0x000fd80008011607 */
.L_x_2017:
[----:B------:R-:W-:-:S04]  /*14bc0*/  UIMAD UR4, UR4, UR5, URZ ;  /* 0x00000005040472a4 */ /* 0x000fc8000f8e023f */
[----:B------:R-:W-:-:S04]  /*14bd0*/  UISETP.LT.AND UP0, UPT, UR8, UR4, UPT ;  /* 0x000000040800728c */ /* 0x000fc8000bf01270 */
[----:B------:R-:W-:-:S12]  /*14be0*/  USEL UR8, UR8, UR4, !UP0 ;  /* 0x0000000408087287 */ /* 0x000fd8000c000000 */
.L_x_2015:
        /* <DEDUP_REMOVED lines=44> */
.L_x_2018:
[----:B------:R-:W-:Y:S02]  /*14eb0*/  UIMAD UR49, UR44, UR38, UR43 ;  /* 0x000000262c3172a4 */ /* 0x000fe4000f8e022b */
[----:B------:R-:W-:Y:S02]  /*14ec0*/  IMAD.U32 R3, RZ, RZ, UR38 ;  /* 0x00000026ff037e24 */ /* 0x000fe4000f8e00ff */
[----:B------:R-:W-:Y:S02]  /*14ed0*/  IMAD.MOV.U32 R8, RZ, RZ, RZ ;  /* 0x000000ffff087224 */ /* 0x000fe400078e00ff */
[----:B------:R-:W-:Y:S02]  /*14ee0*/  IMAD.MOV.U32 R21, RZ, RZ, 0x1 ;  /* 0x00000001ff157424 */ /* 0x000fe400078e00ff */
[----:B------:R-:W-:Y:S02]  /*14ef0*/  IMAD.U32 R28, RZ, RZ, UR49 ;  /* 0x00000031ff1c7e24 */ /* 0x000fe4000f8e00ff */
[----:B------:R-:W-:-:S03]  /*14f00*/  IMAD.MOV.U32 R4, RZ, RZ, 0x1 ;  /* 0x00000001ff047424 */ /* 0x000fc600078e00ff */
        /* <DEDUP_REMOVED lines=26> */
.L_x_2019:
        /* <DEDUP_REMOVED lines=20> */
.L_x_2021:
[----:B------:R0:W1:Y:S01]  /*151f0*/  LDC.64 R2, c[0x4][R16] ;  /* 0x0100000010027b82 */ /* 0x0000620000000a00 */
[----:B------:R-:W-:Y:S01]  /*15200*/  ULDC.64 UR4, c[0x4][0x90] ;  /* 0x0100240000047ab9 */ /* 0x000fe20000000a00 */
[----:B------:R-:W-:Y:S01]  /*15210*/  ULDC.64 UR6, c[0x4][0x98] ;  /* 0x0100260000067ab9 */ /* 0x000fe20000000a00 */
[----:B------:R-:W-:Y:S02]  /*15220*/  IMAD.U32 R4, RZ, RZ, UR4 ;  /* 0x00000004ff047e24 */ /* 0x000fe4000f8e00ff */
        /* <DEDUP_REMOVED lines=11> */
.L_x_2020:
        /* <DEDUP_REMOVED lines=90> */
.L_x_2068:
[----:B------:R-:W2:Y:S01]  /*15880*/  LDL R3, [R1] ;  /* 0x0000000001037983 */ /* 0x000ea20000100800 */
[----:B------:R-:W-:Y:S01]  /*15890*/  LOP3.LUT R33, R2, R33, RZ, 0xfc, !PT ;  /* 0x0000002102217212 */ /* 0x000fe200078efcff */
[----:B------:R-:W-:Y:S01]  /*158a0*/  IMAD.U32 R23, RZ, RZ, UR39 ;  /* 0x00000027ff177e24 */ /* 0x000fe2000f8e00ff */
[----:B------:R-:W-:Y:S02]  /*158b0*/  ISETP.GT.U32.AND P1, PT, R31, 0x3f, PT ;  /* 0x0000003f1f00780c */ /* 0x000fe40003f24070 */
[----:B------:R-:W-:Y:S02]  /*158c0*/  LOP3.LUT R16, R16, 0xfffffbff, RZ, 0xc0, !PT ;  /* 0xfffffbff10107812 */ /* 0x000fe400078ec0ff */
[----:B------:R-:W-:Y:S02]  /*158d0*/  SHF.R.S32.HI R23, RZ, 0x1f, R23 ;  /* 0x0000001fff177819 */ /* 0x000fe40000011417 */
[----:B------:R-:W-:Y:S02]  /*158e0*/  LOP3.LUT R17, R33, R0, RZ, 0xfc, !PT ;  /* 0x0000000021117212 */ /* 0x000fe400078efcff */
        /* <DEDUP_REMOVED lines=9> */
.L_x_2023:
[----:B------:R-:W-:-:S05]  /*15980*/  IMAD.MOV.U32 R0, RZ, RZ, 0x1 ;  /* 0x00000001ff007424 */ /* 0x000fca00078e00ff */
[----:B------:R-:W-:-:S04]  /*15990*/  SHF.L.U32 R0, R0, 0x1f, RZ ;  /* 0x0000001f00007819 */ /* 0x000fc800000006ff */
[----:B------:R-:W0:Y:S02]  /*159a0*/  SYNCS.PHASECHK.TRANS64.TRYWAIT P0, [UR45+0x38840], R0 ;  /* 0x03884000ff0075a7 */ /* 0x000e24000800016d */
[----:B0-----:R-:W-:Y:S05]  /*159b0*/  @!P0 BRA `(.L_x_2024) ;  /* 0x0000003800348947 */ /* 0x001fea0003800000 */
.L_x_2069:
        /* <DEDUP_REMOVED lines=58> */
.L_x_2079:
[----:B------:R-:W-:-:S13]  /*15d60*/  ISETP.GE.AND P0, PT, R18, 0x31, PT ;  /* 0x000000311200780c */ /* 0x000fda0003f06270 */
[----:B0-2---:R-:W-:-:S05]  /*15d70*/  @P0 LEA R2, P1, R22, R14, 0x1 ;  /* 0x0000000e16020211 */ /* 0x005fca00078208ff */
[----:B-1----:R-:W-:Y:S01]  /*15d80*/  @P0 IMAD.X R3, RZ, RZ, R5, P1 ;  /* 0x000000ffff030224 */ /* 0x002fe200008e0605 */
[----:B------:R-:W-:-:S05]  /*15d90*/  @P0 LEA R5, R24, UR45, 0x1 ;  /* 0x0000002d18050c11 */ /* 0x000fca000f8e08ff */
        /* <DEDUP_REMOVED lines=11> */
.L_x_2026:
        /* <DEDUP_REMOVED lines=24> */
.L_x_2027:
[----:B------:R-:W-:Y:S01]  /*15fd0*/  UISETP.NE.AND UP0, UPT, UR48, URZ, UPT ;  /* 0x0000003f3000728c */ /* 0x000fe2000bf05270 */
[----:B------:R-:W-:Y:S01]  /*15fe0*/  VIADD R36, R31, UR40 ;  /* 0x000000281f247c36 */ /* 0x000fe20008000000 */
[----:B------:R-:W-:Y:S01]  /*15ff0*/  R2UR UR6, R23 ;  /* 0x00000000170672ca */ /* 0x000fe200000e0000 */
[----:B------:R-:W-:Y:S01]  /*16000*/  ULDC.64 UR8, c[0x0][0x2d8] ;  /* 0x0000b60000087ab9 */ /* 0x000fe20000000a00 */
[----:B------:R-:W0:Y:S01]  /*16010*/  LDC R7, c[0x0][0x448] ;  /* 0x00011200ff077b82 */ /* 0x000e220000000800 */
[----:B------:R-:W-:Y:S01]  /*16020*/  IMAD.MOV.U32 R11, RZ, RZ, R36 ;  /* 0x000000ffff0b7224 */ /* 0x000fe200078e0024 */
[----:B------:R-:W-:Y:S01]  /*16030*/  PLOP3.LUT P0, PT, PT, PT, UP0, 0x80, 0x0 ;  /* 0x000000000000781c */ /* 0x000fe20003f0f008 */
[----:B------:R-:W1:Y:S04]  /*16040*/  S2R R20, SR_TID.X ;  /* 0x0000000000147919 */ /* 0x000e680000002100 */
[----:B------:R-:W-:-:S04]  /*16050*/  @UP0 ULDC UR4, c[0x0][0x44c] ;  /* 0x0001130000040ab9 */ /* 0x000fc80000000800 */
[----:B------:R-:W-:-:S04]  /*16060*/  UIMAD UR6, UR6, UR8, URZ ;  /* 0x00000008060672a4 */ /* 0x000fc8000f8e023f */
[----:B------:R-:W-:Y:S01]  /*16070*/  @P0 IMAD.HI.U32 R0, R36, UR4, RZ ;  /* 0x0000000424000c27 */ /* 0x000fe2000f8e00ff */
[----:B------:R-:W-:Y:S01]  /*16080*/  PLOP3.LUT P0, PT, PT, PT, UP0, 0x80, 0x0 ;  /* 0x000000000000781c */ /* 0x000fe20003f0f008 */
[----:B------:R-:W-:Y:S01]  /*16090*/  @UP0 ULDC UR4, c[0x0][0x450] ;  /* 0x0001140000040ab9 */ /* 0x000fe20000000800 */
[----:B------:R-:W-:-:S11]  /*160a0*/  UIMAD UR6, UR39, UR9, UR6 ;  /* 0x00000009270672a4 */ /* 0x000fd6000f8e0206 */
[----:B------:R-:W-:Y:S01]  /*160b0*/  @P0 SHF.R.U32.HI R11, RZ, UR4, R0 ;  /* 0x00000004ff0b0c19 */ /* 0x000fe20008011600 */
[----:B------:R-:W-:-:S03]  /*160c0*/  UIMAD.WIDE.U32 UR4, UR39, UR8, URZ ;  /* 0x00000008270472a5 */ /* 0x000fc6000f8e003f */
[----:B------:R-:W-:Y:S01]  /*160d0*/  ULDC.64 UR8, c[0x0][0x2e0] ;  /* 0x0000b80000087ab9 */ /* 0x000fe20000000a00 */
[----:B------:R-:W-:Y:S01]  /*160e0*/  UIADD3 UR5, UR5, UR6, URZ ;  /* 0x0000000605057290 */ /* 0x000fe2000fffe03f */
[----:B------:R-:W-:Y:S01]  /*160f0*/  SHF.R.S32.HI R0, RZ, 0x1f, R11 ;  /* 0x0000001fff007819 */ /* 0x000fe2000001140b */
[----:B------:R-:W-:Y:S01]  /*16100*/  UIMAD UR6, UR50, UR8, URZ ;  /* 0x00000008320672a4 */ /* 0x000fe2000f8e023f */
[----:B-1----:R-:W-:Y:S01]  /*16110*/  LOP3.LUT R20, R20, 0x7f, RZ, 0xc0, !PT ;  /* 0x0000007f14147812 */ /* 0x002fe200078ec0ff */
[----:B------:R-:W-:Y:S02]  /*16120*/  UIMAD.WIDE.U32 UR4, UR46, UR8, UR4 ;  /* 0x000000082e0472a5 */ /* 0x000fe4000f8e0004 */
[----:B------:R-:W-:Y:S01]  /*16130*/  UIMAD UR6, UR46, UR9, UR6 ;  /* 0x000000092e0672a4 */ /* 0x000fe2000f8e0206 */
[----:B------:R-:W-:-:S03]  /*16140*/  SHF.R.U32.HI R20, RZ, 0x3, R20 ;  /* 0x00000003ff147819 */ /* 0x000fc60000011614 */
[----:B------:R-:W-:Y:S01]  /*16150*/  IMAD.U32 R5, RZ, RZ, UR5 ;  /* 0x00000005ff057e24 */ /* 0x000fe2000f8e00ff */
[----:B------:R-:W-:Y:S01]  /*16160*/  UIADD3 UR6, UR5, UR6, URZ ;  /* 0x0000000605067290 */ /* 0x000fe2000fffe03f */
[----:B------:R-:W-:Y:S02]  /*16170*/  IMAD.MOV R5, RZ, RZ, -R11 ;  /* 0x000000ffff057224 */ /* 0x000fe400078e0a0b */
[----:B------:R-:W-:Y:S01]  /*16180*/  IMAD.U32 R4, RZ, RZ, UR4 ;  /* 0x00000004ff047e24 */ /* 0x000fe2000f8e00ff */
[----:B------:R-:W-:Y:S01]  /*16190*/  ULDC.64 UR4, c[0x0][0x2d0] ;  /* 0x0000b40000047ab9 */ /* 0x000fe20000000a00 */
[----:B0-----:R-:W-:Y:S02]  /*161a0*/  IMAD R5, R7, R5, R36 ;  /* 0x0000000507057224 */ /* 0x001fe400078e0224 */
[----:B------:R-:W-:Y:S02]  /*161b0*/  IMAD R0, R0, UR4, RZ ;  /* 0x0000000400007c24 */ /* 0x000fe4000f8e02ff */
[----:B------:R-:W-:-:S02]  /*161c0*/  IMAD.U32 R3, RZ, RZ, UR6 ;  /* 0x00000006ff037e24 */ /* 0x000fc4000f8e00ff */
[----:B------:R-:W-:Y:S02]  /*161d0*/  IMAD.MOV.U32 R2, RZ, RZ, R4 ;  /* 0x000000ffff027224 */ /* 0x000fe400078e0004 */
[C---:B------:R-:W-:Y:S01]  /*161e0*/  IMAD R9, R11.reuse, UR5, R0 ;  /* 0x000000050b097c24 */ /* 0x040fe2000f8e0200 */
[----:B------:R-:W-:Y:S01]  /*161f0*/  SHF.R.S32.HI R0, RZ, 0x1f, R5 ;  /* 0x0000001fff007819 */ /* 0x000fe20000011405 */
[----:B------:R-:W-:Y:S01]  /*16200*/  IMAD.WIDE.U32 R2, R11, UR4, R2 ;  /* 0x000000040b027c25 */ /* 0x000fe2000f8e0002 */
[----:B------:R-:W-:-:S03]  /*16210*/  ULDC.64 UR4, c[0x0][0x2c8] ;  /* 0x0000b20000047ab9 */ /* 0x000fc60000000a00 */
        /* <DEDUP_REMOVED lines=13> */
[----:B------:R-:W-:Y:S01]  /*162f0*/  ULDC UR4, c[0x0][0x288] ;  /* 0x0000a20000047ab9 */ /* 0x000fe20000000800 */
[----:B------:R-:W-:Y:S01]  /*16300*/  VIADD R6, R20, UR40 ;  /* 0x0000002814067c36 */ /* 0x000fe20008000000 */
[----:B------:R-:W-:Y:S01]  /*16310*/  LOP3.LUT R16, R16, 0xfffffeff, RZ, 0xc0, !PT ;  /* 0xfffffeff10107812 */ /* 0x000fe200078ec0ff */
[----:B------:R-:W1:Y:S01]  /*16320*/  SHFL.IDX PT, R2, R4, RZ, 0x181f ;  /* 0x00181fff04027589 */ /* 0x000e6200000e0000 */
[----:B------:R-:W-:Y:S02]  /*16330*/  IMAD R5, R7, UR4, RZ ;  /* 0x0000000407057c24 */ /* 0x000fe4000f8e02ff */
[C---:B------:R-:W-:Y:S01]  /*16340*/  VIADD R8, R6.reuse, 0x10 ;  /* 0x0000001006087836 */ /* 0x040fe20000000000 */
[----:B------:R-:W2:Y:S02]  /*16350*/  SHFL.IDX PT, R7, R0, 0x1, 0x181f ;  /* 0x00381f0000077f89 */ /* 0x000ea400000e0000 */
[----:B------:R-:W-:-:S02]  /*16360*/  ISETP.GE.AND P2, PT, R6, R5, PT ;  /* 0x000000050600720c */ /* 0x000fc40003f46270 */
[----:B------:R-:W-:Y:S01]  /*16370*/  ISETP.GE.AND P3, PT, R8, R5, PT ;  /* 0x000000050800720c */ /* 0x000fe20003f66270 */
[----:B------:R-:W3:Y:S10]  /*16380*/  SHFL.IDX PT, R9, R4, 0x1, 0x181f ;  /* 0x00381f0004097f89 */ /* 0x000ef400000e0000 */
[----:B------:R-:W-:-:S02]  /*16390*/  @!P2 LEA R8, R24, UR45, 0x1 ;  /* 0x0000002d1808ac11 */ /* 0x000fc4000f8e08ff */
[----:B0-----:R-:W-:Y:S02]  /*163a0*/  @!P2 LEA R3, P1, R22, R14, 0x1 ;  /* 0x0000000e1603a211 */ /* 0x001fe400078208ff */
[----:B------:R-:W-:Y:S01]  /*163b0*/  @P2 LOP3.LUT R16, R16, 0x100, RZ, 0xfc, !PT ;  /* 0x0000010010102812 */ /* 0x000fe200078efcff */
[----:B------:R-:W-:Y:S01]  /*163c0*/  SHFL.IDX PT, R14, R0, 0x3, 0x181f ;  /* 0x00781f00000e7f89 */ /* 0x000fe200000e0000 */
[----:B------:R-:W-:Y:S01]  /*163d0*/  @!P3 LEA R10, R24, UR45, 0x1 ;  /* 0x0000002d180abc11 */ /* 0x000fe2000f8e08ff */
[----:B-1----:R-:W-:Y:S01]  /*163e0*/  @!P2 IMAD.X R2, RZ, RZ, R2, P1 ;  /* 0x000000ffff02a224 */ /* 0x002fe200008e0602 */
[----:B------:R-:W-:Y:S02]  /*163f0*/  LOP3.LUT R16, R16, 0xffffff7f, RZ, 0xc0, !PT ;  /* 0xffffff7f10107812 */ /* 0x000fe400078ec0ff */
[----:B--2---:R-:W-:Y:S02]  /*16400*/  @!P3 LEA R7, P1, R22, R7, 0x1 ;  /* 0x000000071607b211 */ /* 0x004fe400078208ff */
[----:B------:R-:W-:-:S02]  /*16410*/  @!P2 LOP3.LUT R3, R3, R2, RZ, 0x3c, !PT ;  /* 0x000000020303a212 */ /* 0x000fc400078e3cff */
[----:B------:R-:W-:Y:S01]  /*16420*/  @P3 LOP3.LUT R16, R16, 0x80, RZ, 0xfc, !PT ;  /* 0x0000008010103812 */ /* 0x000fe200078efcff */
[----:B---3--:R-:W-:Y:S01]  /*16430*/  @!P3 IMAD.X R9, RZ, RZ, R9, P1 ;  /* 0x000000ffff09b224 */ /* 0x008fe200008e0609 */
[C---:B------:R-:W-:Y:S02]  /*16440*/  @!P2 LOP3.LUT R2, R3.reuse, R2, RZ, 0x3c, !PT ;  /* 0x000000020302a212 */ /* 0x040fe400078e3cff */
[----:B------:R-:W-:Y:S02]  /*16450*/  LOP3.LUT R16, R16, 0xffffffbf, RZ, 0xc0, !PT ;  /* 0xffffffbf10107812 */ /* 0x000fe400078ec0ff */
[----:B------:R-:W-:-:S05]  /*16460*/  @!P2 LOP3.LUT R3, R3, R2, RZ, 0x3c, !PT ;  /* 0x000000020303a212 */ /* 0x000fca00078e3cff */
[----:B------:R0:W-:Y:S04]  /*16470*/  @!P2 LDGSTS.E.BYPASS.LTC128B.128 [R8+0x20400], desc[UR36][R2.64], !P0 ;  /* 0x204000000208afae */ /* 0x0001e8000c101d64 */
        /* <DEDUP_REMOVED lines=15> */
.L_x_2088:
        /* <DEDUP_REMOVED lines=36> */
.L_x_2029:
[----:B------:R-:W-:Y:S01]  /*167b0*/  UISETP.NE.AND UP0, UPT, UR48, URZ, UPT ;  /* 0x0000003f3000728c */ /* 0x000fe2000bf05270 */
[----:B------:R-:W-:Y:S01]  /*167c0*/  R2UR UR6, R23 ;  /* 0x00000000170672ca */ /* 0x000fe200000e0000 */
[----:B------:R-:W-:Y:S01]  /*167d0*/  ULDC.64 UR8, c[0x0][0x3d8] ;  /* 0x0000f60000087ab9 */ /* 0x000fe20000000a00 */
[----:B------:R-:W-:Y:S01]  /*167e0*/  IMAD.MOV.U32 R2, RZ, RZ, R36 ;  /* 0x000000ffff027224 */ /* 0x000fe200078e0024 */
[----:B------:R-:W-:Y:S01]  /*167f0*/  ULDC UR7, c[0x0][0x448] ;  /* 0x0001120000077ab9 */ /* 0x000fe20000000800 */
[C---:B------:R-:W-:Y:S02]  /*16800*/  LOP3.LUT R20, R22.reuse, 0x180, RZ, 0xfc, !PT ;  /* 0x0000018016147812 */ /* 0x040fe400078efcff */
[----:B------:R-:W-:Y:S02]  /*16810*/  PLOP3.LUT P0, PT, PT, PT, UP0, 0x80, 0x0 ;  /* 0x000000000000781c */ /* 0x000fe40003f0f008 */
[----:B------:R-:W-:Y:S02]  /*16820*/  LOP3.LUT R21, R22, 0x80, RZ, 0xfc, !PT ;  /* 0x0000008016157812 */ /* 0x000fe400078efcff */
[----:B------:R-:W-:Y:S01]  /*16830*/  @UP0 ULDC UR4, c[0x0][0x44c] ;  /* 0x0001130000040ab9 */ /* 0x000fe20000000800 */
[----:B------:R-:W-:-:S02]  /*16840*/  LOP3.LUT R16, R16, 0xfffff7ff, RZ, 0xc0, !PT ;  /* 0xfffff7ff10107812 */ /* 0x000fc400078ec0ff */
[----:B------:R-:W-:-:S04]  /*16850*/  UIMAD UR6, UR6, UR8, URZ ;  /* 0x00000008060672a4 */ /* 0x000fc8000f8e023f */
[----:B------:R-:W-:Y:S02]  /*16860*/  UIMAD UR6, UR39, UR9, UR6 ;  /* 0x00000009270672a4 */ /* 0x000fe4000f8e0206 */
[----:B------:R-:W-:Y:S01]  /*16870*/  @P0 IMAD.HI.U32 R0, R36, UR4, RZ ;  /* 0x0000000424000c27 */ /* 0x000fe2000f8e00ff */
[----:B------:R-:W-:Y:S01]  /*16880*/  PLOP3.LUT P0, PT, PT, PT, UP0, 0x80, 0x0 ;  /* 0x000000000000781c */ /* 0x000fe20003f0f008 */
[----:B------:R-:W-:-:S12]  /*16890*/  @UP0 ULDC UR4, c[0x0][0x450] ;  /* 0x0001140000040ab9 */ /* 0x000fd80000000800 */
[----:B------:R-:W-:Y:S01]  /*168a0*/  @P0 SHF.R.U32.HI R2, RZ, UR4, R0 ;  /* 0x00000004ff020c19 */ /* 0x000fe20008011600 */
[----:B------:R-:W-:-:S03]  /*168b0*/  UIMAD.WIDE.U32 UR4, UR39, UR8, URZ ;  /* 0x00000008270472a5 */ /* 0x000fc6000f8e003f */
[----:B------:R-:W-:Y:S01]  /*168c0*/  ULDC.64 UR8, c[0x0][0x3e0] ;  /* 0x0000f80000087ab9 */ /* 0x000fe20000000a00 */
[----:B------:R-:W-:Y:S01]  /*168d0*/  UIADD3 UR5, UR5, UR6, URZ ;  /* 0x0000000605057290 */ /* 0x000fe2000fffe03f */
[--C-:B------:R-:W-:Y:S01]  /*168e0*/  IMAD.MOV R5, RZ, RZ, -R2.reuse ;  /* 0x000000ffff057224 */ /* 0x100fe200078e0a02 */
[----:B------:R-:W-:Y:S01]  /*168f0*/  UIMAD UR6, UR50, UR8, URZ ;  /* 0x00000008320672a4 */ /* 0x000fe2000f8e023f */
[----:B------:R-:W-:Y:S01]  /*16900*/  SHF.R.S32.HI R0, RZ, 0x1f, R2 ;  /* 0x0000001fff007819 */ /* 0x000fe20000011402 */
[----:B------:R-:W-:Y:S01]  /*16910*/  UIMAD.WIDE.U32 UR4, UR46, UR8, UR4 ;  /* 0x000000082e0472a5 */ /* 0x000fe2000f8e0004 */
[----:B------:R-:W-:Y:S01]  /*16920*/  IMAD R5, R5, UR7, R36 ;  /* 0x0000000705057c24 */ /* 0x000fe2000f8e0224 */
[----:B------:R-:W-:-:S03]  /*16930*/  UIMAD UR6, UR46, UR9, UR6 ;  /* 0x000000092e0672a4 */ /* 0x000fc6000f8e0206 */
[----:B------:R-:W-:Y:S01]  /*16940*/  ULDC.64 UR8, c[0x0][0x3d0] ;  /* 0x0000f40000087ab9 */ /* 0x000fe20000000a00 */
[----:B------:R-:W-:Y:S01]  /*16950*/  UIADD3 UR5, UR5, UR6, URZ ;  /* 0x0000000605057290 */ /* 0x000fe2000fffe03f */
[----:B------:R-:W-:Y:S01]  /*16960*/  IMAD R3, R0, UR8, RZ ;  /* 0x0000000800037c24 */ /* 0x000fe2000f8e02ff */
[----:B------:R-:W-:Y:S01]  /*16970*/  SHF.R.S32.HI R0, RZ, 0x1f, R5 ;  /* 0x0000001fff007819 */ /* 0x000fe20000011405 */
[----:B------:R-:W-:Y:S02]  /*16980*/  IMAD.U32 R9, RZ, RZ, UR8 ;  /* 0x00000008ff097e24 */ /* 0x000fe4000f8e00ff */
[C---:B------:R-:W-:Y:S02]  /*16990*/  IMAD R7, R2.reuse, UR9, R3 ;  /* 0x0000000902077c24 */ /* 0x040fe4000f8e0203 */
[----:B------:R-:W-:Y:S01]  /*169a0*/  IMAD.WIDE.U32 R2, R2, R9, UR4 ;  /* 0x0000000402027e25 */ /* 0x000fe2000f8e0009 */
        /* <DEDUP_REMOVED lines=10> */
[----:B------:R-:W-:Y:S02]  /*16a50*/  LEA.HI.X R4, R2, UR5, R3, 0x1, P0 ;  /* 0x0000000502047c11 */ /* 0x000fe400080f0c03 */
[----:B------:R-:W-:-:S02]  /*16a60*/  ISETP.GE.AND P0, PT, R20, UR4, PT ;  /* 0x0000000414007c0c */ /* 0x000fc4000bf06270 */
[----:B------:R-:W-:Y:S02]  /*16a70*/  LOP3.LUT R20, R22, 0x40, RZ, 0xfc, !PT ;  /* 0x0000004016147812 */ /* 0x000fe400078efcff */
[----:B------:R-:W-:Y:S02]  /*16a80*/  ISETP.GE.AND P4, PT, R21, UR4, PT ;  /* 0x0000000415007c0c */ /* 0x000fe4000bf86270 */
[----:B------:R-:W-:Y:S02]  /*16a90*/  ISETP.GE.AND P5, PT, R20, UR4, PT ;  /* 0x0000000414007c0c */ /* 0x000fe4000bfa6270 */
[----:B------:R-:W-:Y:S02]  /*16aa0*/  LOP3.LUT R20, R22, 0xc0, RZ, 0xfc, !PT ;  /* 0x000000c016147812 */ /* 0x000fe400078efcff */
[----:B------:R-:W-:Y:S02]  /*16ab0*/  SEL R2, RZ, 0x1, P1 ;  /* 0x00000001ff027807 */ /* 0x000fe40000800000 */
[----:B------:R-:W-:-:S02]  /*16ac0*/  SEL R3, RZ, 0x4, P4 ;  /* 0x00000004ff037807 */ /* 0x000fc40002000000 */
[----:B------:R-:W-:Y:S02]  /*16ad0*/  SEL R7, RZ, 0x2, P5 ;  /* 0x00000002ff077807 */ /* 0x000fe40002800000 */
[----:B------:R-:W-:Y:S02]  /*16ae0*/  ISETP.GE.AND P2, PT, R35, UR4, PT ;  /* 0x0000000423007c0c */ /* 0x000fe4000bf46270 */
[----:B------:R-:W-:Y:S02]  /*16af0*/  ISETP.GE.AND P3, PT, R20, UR4, PT ;  /* 0x0000000414007c0c */ /* 0x000fe4000bf66270 */
[----:B------:R-:W-:Y:S02]  /*16b00*/  IADD3 R7, R3, R7, R2 ;  /* 0x0000000703077210 */ /* 0x000fe40007ffe002 */
[----:B------:R-:W-:Y:S02]  /*16b10*/  @P1 LOP3.LUT R16, R16, 0x800, RZ, 0xfc, !PT ;  /* 0x0000080010101812 */ /* 0x000fe400078efcff */
[----:B------:R-:W-:-:S02]  /*16b20*/  SEL R2, RZ, 0x10, P2 ;  /* 0x00000010ff027807 */ /* 0x000fc40001000000 */
[----:B------:R-:W-:Y:S02]  /*16b30*/  SEL R3, RZ, 0x8, P3 ;  /* 0x00000008ff037807 */ /* 0x000fe40001800000 */
[----:B------:R-:W-:Y:S02]  /*16b40*/  ISETP.GE.AND P1, PT, R34, UR4, PT ;  /* 0x0000000422007c0c */ /* 0x000fe4000bf26270 */
[----:B------:R-:W-:Y:S02]  /*16b50*/  SEL R5, RZ, 0x40, P0 ;  /* 0x00000040ff057807 */ /* 0x000fe40000000000 */
[----:B------:R-:W-:Y:S02]  /*16b60*/  IADD3 R3, R2, R7, R3 ;  /* 0x0000000702037210 */ /* 0x000fe40007ffe003 */
[----:B------:R-:W-:Y:S01]  /*16b70*/  ISETP.GE.AND P0, PT, R37, UR4, PT ;  /* 0x0000000425007c0c */ /* 0x000fe2000bf06270 */
[----:B------:R-:W-:Y:S01]  /*16b80*/  UMOV UR4, 0xffffffff ;  /* 0xffffffff00047882 */ /* 0x000fe20000000000 */
[----:B------:R-:W-:-:S02]  /*16b90*/  SEL R2, RZ, 0x20, P1 ;  /* 0x00000020ff027807 */ /* 0x000fc40000800000 */
[----:B------:R-:W-:Y:S02]  /*16ba0*/  SEL R6, RZ, 0x80, P0 ;  /* 0x00000080ff067807 */ /* 0x000fe40000000000 */
        /* <DEDUP_REMOVED lines=84> */
.L_x_2098:
        /* <DEDUP_REMOVED lines=24> */
.L_x_2032:
[----:B------:R-:W-:Y:S05]  /*17270*/  BSYNC B0 ;  /* 0x0000000000007941 */ /* 0x000fea0003800000 */
.L_x_2031:
[----:B------:R-:W-:Y:S01]  /*17280*/  NOP ;  /* 0x0000000000007918 */ /* 0x000fe20000000000 */
[----:B------:R-:W-:Y:S01]  /*17290*/  SYNCS.ARRIVE.TRANS64.RED.A0T1 RZ, [UR45+0x38810], RZ ;  /* 0x038810ffffff79a7 */ /* 0x000fe2000820042d */
[----:B0-----:R-:W-:Y:S01]  /*172a0*/  IMAD.MOV.U32 R0, RZ, RZ, 0x1 ;  /* 0x00000001ff007424 */ /* 0x001fe200078e00ff */
[----:B------:R-:W-:Y:S04]  /*172b0*/  ARRIVES.LDGSTSBAR.64.TRANSCNT [UR45+0x38810] ;  /* 0x03881000ff0079b0 */ /* 0x000fe80008000aad */
[----:B------:R-:W-:Y:S01]  /*172c0*/  SHF.L.U32 R0, R0, 0x1f, RZ ;  /* 0x0000001f00007819 */ /* 0x000fe200000006ff */
[----:B------:R-:W-:Y:S01]  /*172d0*/  NOP ;  /* 0x0000000000007918 */ /* 0x000fe20000000000 */
[----:B------:R-:W-:Y:S02]  /*172e0*/  SYNCS.ARRIVE.TRANS64.A1T0 RZ, [UR45+0x38810], RZ ;  /* 0x038810ffffff79a7 */ /* 0x000fe4000810002d */
[----:B------:R-:W0:Y:S02]  /*172f0*/  SYNCS.PHASECHK.TRANS64.TRYWAIT P0, [UR45+0x38820], R0 ;  /* 0x03882000ff0075a7 */ /* 0x000e24000800016d */
[----:B0-----:R-:W-:Y:S05]  /*17300*/  @!P0 BRA `(.L_x_2033) ;  /* 0x0000003000b88947 */ /* 0x001fea0003800000 */
.L_x_2099:
[----:B------:R-:W-:-:S13]  /*17310*/  LOP3.LUT P0, RZ, R16, 0x400, RZ, 0xc0, !PT ;  /* 0x0000040010ff7812 */ /* 0x000fda000780c0ff */
[----:B------:R-:W-:Y:S05]  /*17320*/  @!P0 BRA `(.L_x_2034) ;  /* 0x0000000000048947 */ /* 0x000fea0003800000 */
[----:B------:R-:W-:Y:S01]  /*17330*/  BPT.TRAP 0x1 ;  /* 0x000000040000795c */ /* 0x000fe20000300000 */
.L_x_2034:
[----:B------:R-:W2:Y:S02]  /*17340*/  SYNCS.PHASECHK.TRANS64.TRYWAIT P0, [UR45+0x38860], R0 ;  /* 0x03886000ff0075a7 */ /* 0x000ea4000800016d */
[----:B--2---:R-:W-:Y:S05]  /*17350*/  @!P0 BRA `(.L_x_2035) ;  /* 0x0000003000bc8947 */ /* 0x004fea0003800000 */
.L_x_2100:
        /* <DEDUP_REMOVED lines=105> */
.L_x_2110:
        /* <DEDUP_REMOVED lines=30> */
.L_x_2037:
        /* <DEDUP_REMOVED lines=13> */
[----:B------:R-:W-:Y:S01]  /*17ca0*/  LOP3.LUT R5, RZ, UR41, RZ, 0x33, !PT ;  /* 0x00000029ff057c12 */ /* 0x000fe2000f8e33ff */
[----:B------:R-:W-:Y:S01]  /*17cb0*/  IMAD.MOV.U32 R21, RZ, RZ, 0x1 ;  /* 0x00000001ff157424 */ /* 0x000fe200078e00ff */
[----:B------:R-:W-:Y:S02]  /*17cc0*/  LOP3.LUT R30, R33, 0x40, RZ, 0xc0, !PT ;  /* 0x00000040211e7812 */ /* 0x000fe400078ec0ff */
[----:B------:R-:W-:-:S02]  /*17cd0*/  LOP3.LUT R28, R17, 0x80, RZ, 0xc0, !PT ;  /* 0x00000080111c7812 */ /* 0x000fc400078ec0ff */
[----:B------:R-:W-:Y:S02]  /*17ce0*/  LOP3.LUT R2, RZ, UR4, RZ, 0x33, !PT ;  /* 0x00000004ff027c12 */ /* 0x000fe4000f8e33ff */
[----:B------:R-:W-:Y:S02]  /*17cf0*/  SHF.R.U32.HI R30, RZ, 0x2, R30 ;  /* 0x00000002ff1e7819 */ /* 0x000fe4000001161e */
[----:B------:R-:W-:Y:S02]  /*17d00*/  VIADDMNMX R2, R2, -UR43, R3, !PT ;  /* 0x8000002b02027c46 */ /* 0x000fe4000f800103 */
[----:B------:R-:W-:Y:S02]  /*17d10*/  SHF.R.U32.HI R28, RZ, 0x3, R28 ;  /* 0x00000003ff1c7819 */ /* 0x000fe4000001161c */
[----:B------:R-:W-:-:S04]  /*17d20*/  VIMNMX R2, R2, R5, !PT ;  /* 0x0000000502027248 */ /* 0x000fc80007fe0100 */
        /* <DEDUP_REMOVED lines=8> */
.L_x_2053:
        /* <DEDUP_REMOVED lines=22> */
.L_x_2040:
[----:B------:R-:W-:Y:S05]  /*17f10*/  BSYNC B1 ;  /* 0x0000000000017941 */ /* 0x000fea0003800000 */
.L_x_2039:
[----:B------:R-:W-:-:S13]  /*17f20*/  LOP3.LUT P0, RZ, R16, 0x400, RZ, 0xc0, !PT ;  /* 0x0000040010ff7812 */ /* 0x000fda000780c0ff */
[----:B------:R-:W-:Y:S05]  /*17f30*/  @!P0 BRA `(.L_x_2041) ;  /* 0x0000000000048947 */ /* 0x000fea0003800000 */
[----:B------:R-:W-:Y:S01]  /*17f40*/  BPT.TRAP 0x1 ;  /* 0x000000040000795c */ /* 0x000fe20000300000 */
.L_x_2041:
[----:B------:R-:W-:Y:S01]  /*17f50*/  LEA R10, R8, UR45, 0x3 ;  /* 0x0000002d080a7c11 */ /* 0x000fe2000f8e18ff */
[----:B------:R-:W-:Y:S01]  /*17f60*/  BSSY B1, `(.L_x_2042) ;  /* 0x0000004000017945 */ /* 0x000fe20003800000 */
[----:B------:R-:W-:-:S04]  /*17f70*/  SHF.L.U32 R20, R21, 0x1f, RZ ;  /* 0x0000001f15147819 */ /* 0x000fc800000006ff */
[----:B------:R-:W1:Y:S02]  /*17f80*/  SYNCS.PHASECHK.TRANS64.TRYWAIT P0, [R10+URZ+0x38840], R20 ;  /* 0x038840140a0075a7 */ /* 0x000e64000800017f */
[----:B-1----:R-:W-:Y:S05]  /*17f90*/  @!P0 BRA `(.L_x_2043) ;  /* 0x0000002c00d48947 */ /* 0x002fea0003800000 */
.L_x_2111:
[----:B------:R-:W-:Y:S05]  /*17fa0*/  BSYNC B1 ;  /* 0x0000000000017941 */ /* 0x000fea0003800000 */
.L_x_2042:
        /* <DEDUP_REMOVED lines=47> */
.L_x_2121:
        /* <DEDUP_REMOVED lines=8> */
.L_x_2045:
        /* <DEDUP_REMOVED lines=10> */
.L_x_2046:
[----:B------:R2:W-:Y:S01]  /*183c0*/  SYNCS.ARRIVE.TRANS64.A1T0 RZ, [R10+URZ+0x38830], RZ ;  /* 0x038830ff0aff79a7 */ /* 0x0005e2000810003f */
[----:B------:R-:W-:Y:S05]  /*183d0*/  @!P2 BRA `(.L_x_2047) ;  /* 0x000000000004a947 */ /* 0x000fea0003800000 */
[----:B------:R-:W-:Y:S01]  /*183e0*/  BPT.TRAP 0x1 ;  /* 0x000000040000795c */ /* 0x000fe20000300000 */
.L_x_2047:
[----:B------:R-:W3:Y:S01]  /*183f0*/  SYNCS.PHASECHK.TRANS64.TRYWAIT P0, [R10+URZ+0x38860], R20 ;  /* 0x038860140a0075a7 */ /* 0x000ee2000800017f */
[----:B------:R-:W-:Y:S04]  /*18400*/  BSSY B1, `(.L_x_2048) ;  /* 0x0000002000017945 */ /* 0x000fe80003800000 */
[----:B---3--:R-:W-:Y:S05]  /*18410*/  @!P0 BRA `(.L_x_2049) ;  /* 0x0000002c00d48947 */ /* 0x008fea0003800000 */
.L_x_2122:
[----:B------:R-:W-:Y:S05]  /*18420*/  BSYNC B1 ;  /* 0x0000000000017941 */ /* 0x000fea0003800000 */
.L_x_2048:
        /* <DEDUP_REMOVED lines=77> */
.L_x_2132:
        /* <DEDUP_REMOVED lines=20> */
.L_x_2051:
        /* <DEDUP_REMOVED lines=10> */
.L_x_2052:
        /* <DEDUP_REMOVED lines=10> */
.L_x_2038:
[----:B------:R-:W-:Y:S05]  /*18b80*/  BSYNC B0 ;  /* 0x0000000000007941 */ /* 0x000fea0003800000 */
.L_x_2011:
[----:B------:R-:W0:Y:S01]  /*18b90*/  S2R R3, SR_CgaCtaId ;  /* 0x0000000000037919 */ /* 0x000e220000008800 */
[----:B------:R-:W-:Y:S01]  /*18ba0*/  MOV R0, 0x400 ;  /* 0x0000040000007802 */ /* 0x000fe20000000f00 */
[----:B------:R-:W-:Y:S01]  /*18bb0*/  BSSY B0, `(.L_x_2054) ;  /* 0x0000005000007945 */ /* 0x000fe20003800000 */
[----:B------:R-:W-:Y:S02]  /*18bc0*/  SHF.L.U32 R4, R4, 0x1f, RZ ;  /* 0x0000001f04047819 */ /* 0x000fe400000006ff */
[----:B0-----:R-:W-:-:S04]  /*18bd0*/  LEA R5, R3, R0, 0x18 ;  /* 0x0000000003057211 */ /* 0x001fc800078ec0ff */
[----:B------:R-:W0:Y:S02]  /*18be0*/  SYNCS.PHASECHK.TRANS64.TRYWAIT P0, [R5+URZ+0x38820], R4 ;  /* 0x03882004050075a7 */ /* 0x000e24000800017f */
[----:B0-----:R-:W-:Y:S05]  /*18bf0*/  @!P0 BRA `(.L_x_2055) ;  /* 0x0000002c00b48947 */ /* 0x001fea0003800000 */
.L_x_2133:
[----:B------:R-:W-:Y:S05]  /*18c00*/  BSYNC B0 ;  /* 0x0000000000007941 */ /* 0x000fea0003800000 */
.L_x_2054:
[----:B------:R-:W-:-:S03]  /*18c10*/  UMOV UR4, 0xffffffff ;  /* 0xffffffff00047882 */ /* 0x000fc60000000000 */
[----:B------:R-:W-:Y:S05]  /*18c20*/  BRA.DIV UR4, `(.L_x_2056) ;  /* 0x0000002e04bc7947 */ /* 0x000fea000b800000 */
[----:B------:R-:W1:Y:S02]  /*18c30*/  S2R R0, SR_TID.X ;  /* 0x0000000000007919 */ /* 0x000e640000002100 */
[----:B-1----:R-:W-:-:S04]  /*18c40*/  SHF.R.U32.HI R0, RZ, 0x5, R0 ;  /* 0x00000005ff007819 */ /* 0x002fc80000011600 */
[----:B------:R-:W-:-:S05]  /*18c50*/  LOP3.LUT R0, R0, 0x3, RZ, 0xc0, !PT ;  /* 0x0000000300007812 */ /* 0x000fca00078ec0ff */
[----:B------:R1:W3:Y:S02]  /*18c60*/  SHFL.IDX PT, R14, R0, RZ, 0x1f ;  /* 0x00001fff000e7589 */ /* 0x0002e400000e0000 */
.L_x_2136:
[----:B---3--:R-:W-:-:S13]  /*18c70*/  ISETP.NE.AND P0, PT, R14, RZ, PT ;  /* 0x000000ff0e00720c */ /* 0x008fda0003f05270 */
[----:B------:R-:W-:Y:S05]  /*18c80*/  @P0 BRA `(.L_x_1905) ;  /* 0x0000000000900947 */ /* 0x000fea0003800000 */
[----:B------:R-:W-:-:S03]  /*18c90*/  UMOV UR4, 0xffffffff ;  /* 0xffffffff00047882 */ /* 0x000fc60000000000 */
[----:B------:R-:W-:Y:S05]  /*18ca0*/  BRA.DIV UR4, `(.L_x_2057) ;  /* 0x0000002e04d07947 */ /* 0x000fea000b800000 */
[----:B------:R-:W-:-:S13]  /*18cb0*/  ELECT P6, URZ, PT ;  /* 0x00000000003f782f */ /* 0x000fda00038c0000 */
.L_x_2139:
        /* <DEDUP_REMOVED lines=8> */
.L_x_2058:
[C---:B------:R-:W-:Y:S01]  /*18d40*/  IMAD R3, R8.reuse, 0x8, R5 ;  /* 0x0000000808037824 */ /* 0x040fe200078e0205 */
[----:B------:R-:W-:Y:S01]  /*18d50*/  SHF.L.U32 R2, R21, 0x1f, RZ ;  /* 0x0000001f15027819 */ /* 0x000fe200000006ff */
[----:B------:R-:W-:-:S03]  /*18d60*/  VIADD R8, R8, 0x1 ;  /* 0x0000000108087836 */ /* 0x000fc60000000000 */
[----:B------:R-:W1:Y:S02]  /*18d70*/  SYNCS.PHASECHK.TRANS64.TRYWAIT P1, [R3+URZ+0x38840], R2 ;  /* 0x03884002030075a7 */ /* 0x000e64000802017f */
[----:B------:R-:W-:-:S04]  /*18d80*/  ISETP.NE.AND P2, PT, R8, 0x2, PT ;  /* 0x000000020800780c */ /* 0x000fc80003f45270 */
[----:B------:R-:W-:Y:S01]  /*18d90*/  SEL R0, RZ, 0x1, P2 ;  /* 0x00000001ff007807 */ /* 0x000fe20001000000 */
[----:B-1----:R-:W-:Y:S08]  /*18da0*/  @!P1 BRA `(.L_x_2059) ;  /* 0x0000002c00b09947 */ /* 0x002ff00003800000 */
.L_x_2140:
[----:B------:R-:W-:Y:S02]  /*18db0*/  SEL R8, R8, RZ, P2 ;  /* 0x000000ff08087207 */ /* 0x000fe40001000000 */
[----:B------:R-:W-:Y:S01]  /*18dc0*/  LOP3.LUT R0, R21, R0, RZ, 0x3c, !PT ;  /* 0x0000000015007212 */ /* 0x000fe200078e3cff */
[----:B------:R-:W-:Y:S06]  /*18dd0*/  @!P0 BRA `(.L_x_2060) ;  /* 0x0000000000048947 */ /* 0x000fec0003800000 */
[----:B------:R-:W-:Y:S01]  /*18de0*/  BPT.TRAP 0x1 ;  /* 0x000000040000795c */ /* 0x000fe20000300000 */
.L_x_2060:
[----:B0-----:R-:W-:Y:S01]  /*18df0*/  IMAD R5, R8, 0x8, R5 ;  /* 0x0000000808057824 */ /* 0x001fe200078e0205 */
[----:B------:R-:W-:-:S04]  /*18e00*/  SHF.L.U32 R0, R0, 0x1f, RZ ;  /* 0x0000001f00007819 */ /* 0x000fc800000006ff */
[----:B------:R-:W0:Y:S02]  /*18e10*/  SYNCS.PHASECHK.TRANS64.TRYWAIT P1, [R5+URZ+0x38840], R0 ;  /* 0x03884000050075a7 */ /* 0x000e24000802017f */
[----:B0-----:R-:W-:Y:S05]  /*18e20*/  @!P1 BRA `(.L_x_2061) ;  /* 0x0000002c00a49947 */ /* 0x001fea0003800000 */
.L_x_2141:
[----:B------:R-:W-:Y:S05]  /*18e30*/  @!P0 BRA `(.L_x_2062) ;  /* 0x0000000000048947 */ /* 0x000fea0003800000 */
[----:B------:R-:W-:Y:S01]  /*18e40*/  BPT.TRAP 0x1 ;  /* 0x000000040000795c */ /* 0x000fe20000300000 */
.L_x_2062:
[----:B------:R-:W3:Y:S02]  /*18e50*/  SYNCS.PHASECHK.TRANS64.TRYWAIT P1, [R3+URZ+0x38860], R2 ;  /* 0x03886002030075a7 */ /* 0x000ee4000802017f */
[----:B---3--:R-:W-:Y:S05]  /*18e60*/  @!P1 BRA `(.L_x_2063) ;  /* 0x0000002c00a89947 */ /* 0x008fea0003800000 */
.L_x_2142:
[----:B------:R-:W-:Y:S05]  /*18e70*/  @!P0 BRA `(.L_x_2064) ;  /* 0x0000000000048947 */ /* 0x000fea0003800000 */
[----:B------:R-:W-:Y:S01]  /*18e80*/  BPT.TRAP 0x1 ;  /* 0x000000040000795c */ /* 0x000fe20000300000 */
.L_x_2064:
[----:B----4-:R4:W0:Y:S02]  /*18e90*/  SYNCS.PHASECHK.TRANS64.TRYWAIT P0, [R5+URZ+0x38860], R0 ;  /* 0x03886000050075a7 */ /* 0x010824000800017f */
[----:B0-----:R-:W-:Y:S05]  /*18ea0*/  @!P0 NANOSLEEP.SYNCS 0x989680 ;  /* 0x009896800000895d */ /* 0x001fea0003900000 */
[----:B------:R-:W0:Y:S02]  /*18eb0*/  @!P0 SYNCS.PHASECHK.TRANS64 P0, [R5+URZ+0x38860], R0 ;  /* 0x03886000050085a7 */ /* 0x000e24000800007f */
[----:B0-----:R-:W-:Y:S05]  /*18ec0*/  @!P0 BRA `(.L_x_2064) ;  /* 0xfffffffc00f08947 */ /* 0x001fea000383ffff */
.L_x_1905:
[----:B------:R-:W-:Y:S05]  /*18ed0*/  BSYNC B6 ;  /* 0x0000000000067941 */ /* 0x000fea0003800000 */
.L_x_1902:
[----:B------:R-:W-:Y:S05]  /*18ee0*/  EXIT ;  /* 0x000000000000794d */ /* 0x000fea0003800000 */
.L_x_1927:
[----:B0-----:R0:W1:Y:S02]  /*18ef0*/  SYNCS.PHASECHK.TRANS64.TRYWAIT P0, [R202+URZ+0x38800], R5 ;  /* 0x03880005ca0075a7 */ /* 0x001064000800017f */
[----:B-1----:R-:W-:Y:S05]  /*18f00*/  @!P0 NANOSLEEP.SYNCS 0x989680 ;  /* 0x009896800000895d */ /* 0x002fea0003900000 */
[----:B------:R-:W1:Y:S02]  /*18f10*/  @!P0 SYNCS.PHASECHK.TRANS64 P0, [R202+URZ+0x38800], R5 ;  /* 0x03880005ca0085a7 */ /* 0x000e64000800007f */
[----:B-1----:R-:W-:Y:S05]  /*18f20*/  @!P0 BRA `(.L_x_1927) ;  /* 0xfffffffc00f08947 */ /* 0x002fea000383ffff */
[----:B------:R-:W-:Y:S05]  /*18f30*/  BRA `(.L_x_2065) ;  /* 0xfffffeac00607947 */ /* 0x000fea000383ffff */
.L_x_1931:
[----:B--2---:R2:W3:Y:S02]  /*18f40*/  SYNCS.PHASECHK.TRANS64.TRYWAIT P1, [R202+URZ+0x38830], R5 ;  /* 0x03883005ca0075a7 */ /* 0x0044e4000802017f */
[----:B---3--:R-:W-:Y:S05]  /*18f50*/  @!P1 NANOSLEEP.SYNCS 0x989680 ;  /* 0x009896800000995d */ /* 0x008fea0003900000 */
[----:B------:R-:W3:Y:S02]  /*18f60*/  @!P1 SYNCS.PHASECHK.TRANS64 P1, [R202+URZ+0x38830], R5 ;  /* 0x03883005ca0095a7 */ /* 0x000ee4000802007f */
[----:B---3--:R-:W-:Y:S05]  /*18f70*/  @!P1 BRA `(.L_x_1931) ;  /* 0xfffffffc00f09947 */ /* 0x008fea000383ffff */
[----:B------:R-:W-:Y:S05]  /*18f80*/  BRA `(.L_x_1930) ;  /* 0xfffffeac00ac7947 */ /* 0x000fea000383ffff */
.L_x_1932:
[----:B---3--:R3:W4:Y:S02]  /*18f90*/  SYNCS.PHASECHK.TRANS64.TRYWAIT P1, [R202+URZ+0x38810], R5 ;  /* 0x03881005ca0075a7 */ /* 0x008724000802017f */
[----:B----4-:R-:W-:Y:S05]  /*18fa0*/  @!P1 NANOSLEEP.SYNCS 0x989680 ;  /* 0x009896800000995d */ /* 0x010fea0003900000 */
[----:B------:R-:W4:Y:S02]  /*18fb0*/  @!P1 SYNCS.PHASECHK.TRANS64 P1, [R202+URZ+0x38810], R5 ;  /* 0x03881005ca0095a7 */ /* 0x000f24000802007f */
[----:B----4-:R-:W-:Y:S05]  /*18fc0*/  @!P1 BRA `(.L_x_1932) ;  /* 0xfffffffc00f09947 */ /* 0x010fea000383ffff */
[----:B------:R-:W-:Y:S05]  /*18fd0*/  BRA `(.L_x_2066) ;  /* 0xfffffeb0009c7947 */ /* 0x000fea000383ffff */
.L_x_1936:
[----:B------:R0:W0:Y:S02]  /*18fe0*/  SYNCS.PHASECHK.TRANS64.TRYWAIT P1, [R202+URZ+0x38850], R5 ;  /* 0x03885005ca0075a7 */ /* 0x000024000802017f */
[----:B0-----:R-:W-:Y:S05]  /*18ff0*/  @!P1 NANOSLEEP.SYNCS 0x989680 ;  /* 0x009896800000995d */ /* 0x001fea0003900000 */
[----:B------:R-:W0:Y:S02]  /*19000*/  @!P1 SYNCS.PHASECHK.TRANS64 P1, [R202+URZ+0x38850], R5 ;  /* 0x03885005ca0095a7 */ /* 0x000e24000802007f */
[----:B0-----:R-:W-:Y:S05]  /*19010*/  @!P1 BRA `(.L_x_1936) ;  /* 0xfffffffc00f09947 */ /* 0x001fea000383ffff */
[----:B------:R-:W-:Y:S05]  /*19020*/  BRA `(.L_x_1935) ;  /* 0xfffffeb000c87947 */ /* 0x000fea000383ffff */
.L_x_1954:
[----:B-1----:R1:W2:Y:S02]  /*19030*/  SYNCS.PHASECHK.TRANS64.TRYWAIT P1, [R208+URZ+0x38830], R205 ;  /* 0x038830cdd00075a7 */ /* 0x0022a4000802017f */
[----:B--2---:R-:W-:Y:S05]  /*19040*/  @!P1 NANOSLEEP.SYNCS 0x989680 ;  /* 0x009896800000995d */ /* 0x004fea0003900000 */
[----:B------:R-:W2:Y:S02]  /*19050*/  @!P1 SYNCS.PHASECHK.TRANS64 P1, [R208+URZ+0x38830], R205 ;  /* 0x038830cdd00095a7 */ /* 0x000ea4000802007f */
[----:B--2---:R-:W-:Y:S05]  /*19060*/  @!P1 BRA `(.L_x_1954) ;  /* 0xfffffffc00f09947 */ /* 0x004fea000383ffff */
[----:B------:R-:W-:Y:S05]  /*19070*/  BRA `(.L_x_1953) ;  /* 0xfffffee400c47947 */ /* 0x000fea000383ffff */
.L_x_1958:
[----:B---3--:R3:W4:Y:S02]  /*19080*/  SYNCS.PHASECHK.TRANS64.TRYWAIT P1, [R208+URZ+0x38850], R205 ;  /* 0x038850cdd00075a7 */ /* 0x008724000802017f */
[----:B----4-:R-:W-:Y:S05]  /*19090*/  @!P1 NANOSLEEP.SYNCS 0x989680 ;  /* 0x009896800000995d */ /* 0x010fea0003900000 */
[----:B------:R-:W4:Y:S02]  /*190a0*/  @!P1 SYNCS.PHASECHK.TRANS64 P1, [R208+URZ+0x38850], R205 ;  /* 0x038850cdd00095a7 */ /* 0x000f24000802007f */
[----:B----4-:R-:W-:Y:S05]  /*190b0*/  @!P1 BRA `(.L_x_1958) ;  /* 0xfffffffc00f09947 */ /* 0x010fea000383ffff */
[----:B------:R-:W-:Y:S05]  /*190c0*/  BRA `(.L_x_1957) ;  /* 0xfffffee800907947 */ /* 0x000fea000383ffff */
.L_x_1977:
[----:B--2---:R2:W3:Y:S02]  /*190d0*/  SYNCS.PHASECHK.TRANS64.TRYWAIT P2, [R204+URZ+0x38830], R207 ;  /* 0x038830cfcc0075a7 */ /* 0x0044e4000804017f */
[----:B---3--:R-:W-:Y:S05]  /*190e0*/  @!P2 NANOSLEEP.SYNCS 0x989680 ;  /* 0x009896800000a95d */ /* 0x008fea0003900000 */
[----:B------:R-:W3:Y:S02]  /*190f0*/  @!P2 SYNCS.PHASECHK.TRANS64 P2, [R204+URZ+0x38830], R207 ;  /* 0x038830cfcc00a5a7 */ /* 0x000ee4000804007f */
[----:B---3--:R-:W-:Y:S05]  /*19100*/  @!P2 BRA `(.L_x_1977) ;  /* 0xfffffffc00f0a947 */ /* 0x008fea000383ffff */
[----:B------:R-:W-:Y:S05]  /*19110*/  BRA `(.L_x_1976) ;  /* 0xffffff20006c7947 */ /* 0x000fea000383ffff */
.L_x_1981:
[----:B---3--:R3:W4:Y:S02]  /*19120*/  SYNCS.PHASECHK.TRANS64.TRYWAIT P2, [R204+URZ+0x38850], R207 ;  /* 0x038850cfcc0075a7 */ /* 0x008724000804017f */
[----:B----4-:R-:W-:Y:S05]  /*19130*/  @!P2 NANOSLEEP.SYNCS 0x989680 ;  /* 0x009896800000a95d */ /* 0x010fea0003900000 */
[----:B------:R-:W4:Y:S02]  /*19140*/  @!P2 SYNCS.PHASECHK.TRANS64 P2, [R204+URZ+0x38850], R207 ;  /* 0x038850cfcc00a5a7 */ /* 0x000f24000804007f */
[----:B----4-:R-:W-:Y:S05]  /*19150*/  @!P2 BRA `(.L_x_1981) ;  /* 0xfffffffc00f0a947 */ /* 0x010fea000383ffff */
[----:B------:R-:W-:Y:S05]  /*19160*/  BRA `(.L_x_1980) ;  /* 0xffffff2000f87947 */ /* 0x000fea000383ffff */
.L_x_1989:
[----:B--2---:R2:W3:Y:S02]  /*19170*/  SYNCS.PHASECHK.TRANS64.TRYWAIT P1, [R20+URZ+0x38830], R205 ;  /* 0x038830cd140075a7 */ /* 0x0044e4000802017f */
[----:B---3--:R-:W-:Y:S05]  /*19180*/  @!P1 NANOSLEEP.SYNCS 0x989680 ;  /* 0x009896800000995d */ /* 0x008fea0003900000 */
[----:B------:R-:W3:Y:S02]  /*19190*/  @!P1 SYNCS.PHASECHK.TRANS64 P1, [R20+URZ+0x38830], R205 ;  /* 0x038830cd140095a7 */ /* 0x000ee4000802007f */
[----:B---3--:R-:W-:Y:S05]  /*191a0*/  @!P1 BRA `(.L_x_1989) ;  /* 0xfffffffc00f09947 */ /* 0x008fea000383ffff */
[----:B------:R-:W-:Y:S05]  /*191b0*/  BRA `(.L_x_1988) ;  /* 0xffffff4c00247947 */ /* 0x000fea000383ffff */
.L_x_1993:
[----:B---3--:R3:W4:Y:S02]  /*191c0*/  SYNCS.PHASECHK.TRANS64.TRYWAIT P1, [R20+URZ+0x38850], R205 ;  /* 0x038850cd140075a7 */ /* 0x008724000802017f */
[----:B----4-:R-:W-:Y:S05]  /*191d0*/  @!P1 NANOSLEEP.SYNCS 0x989680 ;  /* 0x009896800000995d */ /* 0x010fea0003900000 */
[----:B------:R-:W4:Y:S02]  /*191e0*/  @!P1 SYNCS.PHASECHK.TRANS64 P1, [R20+URZ+0x38850], R205 ;  /* 0x038850cd140095a7 */ /* 0x000f24000802007f */
[----:B----4-:R-:W-:Y:S05]  /*191f0*/  @!P1 BRA `(.L_x_1993) ;  /* 0xfffffffc00f09947 */ /* 0x010fea000383ffff */
[----:B------:R-:W-:Y:S05]  /*19200*/  BRA `(.L_x_1992) ;  /* 0xffffff4c00b07947 */ /* 0x000fea000383ffff */
.L_x_2022:
[----:B------:R-:W-:Y:S02]  /*19210*/  IMAD.MOV.U32 R13, RZ, RZ, R17 ;  /* 0x000000ffff0d7224 */ /* 0x000fe400078e0011 */
[----:B------:R-:W-:Y:S02]  /*19220*/  IMAD.MOV.U32 R12, RZ, RZ, RZ ;  /* 0x000000ffff0c7224 */ /* 0x000fe400078e00ff */
[----:B------:R-:W-:Y:S02]  /*19230*/  IMAD.MOV.U32 R11, RZ, RZ, 0x1f ;  /* 0x0000001fff0b7424 */ /* 0x000fe400078e00ff */
[----:B------:R-:W-:-:S07]  /*19240*/  IMAD.MOV.U32 R15, RZ, RZ, -0x1 ;  /* 0xffffffffff0f7424 */ /* 0x000fce00078e00ff */
[----:B------:R-:W-:Y:S05]  /*19250*/  WARPSYNC.COLLECTIVE R15, `(.L_x_2067) ;  /* 0x000000000f087348 */ /* 0x000fea0003c00000 */
[----:B------:R0:W1:Y:S02]  /*19260*/  SHFL.IDX P6, R14, R13, R12, R11 ;  /* 0x0000000c0d0e7389 */ /* 0x00006400000c000b */
[----:B01----:R-:W-:Y:S01]  /*19270*/  ENDCOLLECTIVE ;  /* 0x000000000000791b */ /* 0x003fe20003800000 */
.L_x_2067:
[----:B------:R-:W-:Y:S05]  /*19280*/  BRA `(.L_x_2068) ;  /* 0xffffffc4007c7947 */ /* 0x000fea000383ffff */
.L_x_2024:
[----:B0-----:R-:W-:-:S04]  /*19290*/  IMAD.U32 R3, RZ, RZ, UR45 ;  /* 0x0000002dff037e24 */ /* 0x001fc8000f8e00ff */
[----:B------:R0:W1:Y:S03]  /*192a0*/  SYNCS.PHASECHK.TRANS64.TRYWAIT P0, [R3+URZ+0x38840], R0 ;  /* 0x03884000030075a7 */ /* 0x000066000800017f */
[----:B-1----:R-:W-:Y:S05]  /*192b0*/  @!P0 NANOSLEEP.SYNCS 0x989680 ;  /* 0x009896800000895d */ /* 0x002fea0003900000 */
[----:B------:R-:W1:Y:S02]  /*192c0*/  @!P0 SYNCS.PHASECHK.TRANS64 P0, [R3+URZ+0x38840], R0 ;  /* 0x03884000030085a7 */ /* 0x000e64000800007f */
[----:B-1----:R-:W-:Y:S05]  /*192d0*/  @!P0 BRA `(.L_x_2024) ;  /* 0xfffffffc00ec8947 */ /* 0x002fea000383ffff */
[----:B------:R-:W-:Y:S05]  /*192e0*/  BRA `(.L_x_2069) ;  /* 0xffffffc400b47947 */ /* 0x000fea000383ffff */
.L_x_2025:
        /* <DEDUP_REMOVED lines=8> */
.L_x_2071:
[----:B------:R-:W-:Y:S05]  /*19370*/  BSYNC B0 ;  /* 0x0000000000007941 */ /* 0x000fea0003800000 */
.L_x_2070:
        /* <DEDUP_REMOVED lines=9> */
.L_x_2072:
        /* <DEDUP_REMOVED lines=8> */
.L_x_2073:
        /* <DEDUP_REMOVED lines=11> */
.L_x_2074:
[----:B------:R-:W-:Y:S02]  /*19540*/  IMAD.MOV.U32 R13, RZ, RZ, R4 ;  /* 0x000000ffff0d7224 */ /* 0x000fe400078e0004 */
[----:B------:R-:W-:Y:S01]  /*19550*/  IMAD.MOV.U32 R12, RZ, RZ, 0x2 ;  /* 0x00000002ff0c7424 */ /* 0x000fe200078e00ff */
[----:B------:R-:W-:-:S13]  /*19560*/  @P0 LEA R2, P1, R22, R14, 0x1 ;  /* 0x0000000e16020211 */ /* 0x000fda00078208ff */
[----:B------:R-:W-:Y:S05]  /*19570*/  WARPSYNC.COLLECTIVE R15, `(.L_x_2075) ;  /* 0x000000000f087348 */ /* 0x000fea0003c00000 */
[----:B------:R0:W1:Y:S02]  /*19580*/  SHFL.IDX P6, R14, R13, R12, R11 ;  /* 0x0000000c0d0e7389 */ /* 0x00006400000c000b */
[----:B01----:R-:W-:Y:S01]  /*19590*/  ENDCOLLECTIVE ;  /* 0x000000000000791b */ /* 0x003fe20003800000 */
.L_x_2075:
[----:B------:R-:W-:-:S05]  /*195a0*/  @P0 IMAD.X R3, RZ, RZ, R5, P1 ;  /* 0x000000ffff030224 */ /* 0x000fca00008e0605 */
        /* <DEDUP_REMOVED lines=11> */
.L_x_2076:
[----:B------:R-:W-:Y:S02]  /*19660*/  IMAD.MOV.U32 R13, RZ, RZ, R4 ;  /* 0x000000ffff0d7224 */ /* 0x000fe400078e0004 */
[----:B------:R-:W-:Y:S01]  /*19670*/  IMAD.MOV.U32 R12, RZ, RZ, 0x3 ;  /* 0x00000003ff0c7424 */ /* 0x000fe200078e00ff */
[----:B------:R-:W-:-:S13]  /*19680*/  @P0 LEA R2, P1, R22, R14, 0x1 ;  /* 0x0000000e16020211 */ /* 0x000fda00078208ff */
[----:B------:R-:W-:Y:S05]  /*19690*/  WARPSYNC.COLLECTIVE R15, `(.L_x_2077) ;  /* 0x000000000f087348 */ /* 0x000fea0003c00000 */
[----:B------:R0:W1:Y:S02]  /*196a0*/  SHFL.IDX P6, R14, R13, R12, R11 ;  /* 0x0000000c0d0e7389 */ /* 0x00006400000c000b */
[----:B01----:R-:W-:Y:S01]  /*196b0*/  ENDCOLLECTIVE ;  /* 0x000000000000791b */ /* 0x003fe20003800000 */
.L_x_2077:
        /* <DEDUP_REMOVED lines=10> */
.L_x_2078:
[----:B------:R-:W-:Y:S05]  /*19760*/  BRA `(.L_x_2079) ;  /* 0xffffffc4007c7947 */ /* 0x000fea000383ffff */
.L_x_2028:
[----:B------:R-:W-:Y:S01]  /*19770*/  IMAD.MOV.U32 R13, RZ, RZ, R4 ;  /* 0x000000ffff0d7224 */ /* 0x000fe200078e0004 */
[----:B------:R-:W-:Y:S01]  /*19780*/  LOP3.LUT R16, R16, 0xfffffeff, RZ, 0xc0, !PT ;  /* 0xfffffeff10107812 */ /* 0x000fe200078ec0ff */
[----:B------:R-:W-:Y:S02]  /*19790*/  IMAD.MOV.U32 R12, RZ, RZ, RZ ;  /* 0x000000ffff0c7224 */ /* 0x000fe400078e00ff */
[----:B------:R-:W-:Y:S02]  /*197a0*/  IMAD.MOV.U32 R11, RZ, RZ, 0x181f ;  /* 0x0000181fff0b7424 */ /* 0x000fe400078e00ff */
[----:B------:R-:W-:Y:S02]  /*197b0*/  IMAD.MOV.U32 R15, RZ, RZ, -0x1 ;  /* 0xffffffffff0f7424 */ /* 0x000fe400078e00ff */
[----:B------:R-:W-:-:S07]  /*197c0*/  VIADD R6, R20, UR40 ;  /* 0x0000002814067c36 */ /* 0x000fce0008000000 */
[----:B------:R-:W-:Y:S05]  /*197d0*/  WARPSYNC.COLLECTIVE R15, `(.L_x_2080) ;  /* 0x000000000f087348 */ /* 0x000fea0003c00000 */
[----:B------:R0:W1:Y:S02]  /*197e0*/  SHFL.IDX P6, R14, R13, R12, R11 ;  /* 0x0000000c0d0e7389 */ /* 0x00006400000c000b */
[----:B01----:R-:W-:Y:S01]  /*197f0*/  ENDCOLLECTIVE ;  /* 0x000000000000791b */ /* 0x003fe20003800000 */
.L_x_2080:
[----:B------:R-:W-:Y:S02]  /*19800*/  VIADD R10, R6, 0x10 ;  /* 0x00000010060a7836 */ /* 0x000fe40000000000 */
[----:B------:R-:W-:Y:S02]  /*19810*/  IMAD.MOV.U32 R13, RZ, RZ, R0 ;  /* 0x000000ffff0d7224 */ /* 0x000fe400078e0000 */
[----:B------:R-:W-:-:S07]  /*19820*/  IMAD.MOV.U32 R2, RZ, RZ, R14 ;  /* 0x000000ffff027224 */ /* 0x000fce00078e000e */
[----:B------:R-:W-:Y:S05]  /*19830*/  WARPSYNC.COLLECTIVE R15, `(.L_x_2081) ;  /* 0x000000000f087348 */ /* 0x000fea0003c00000 */
[----:B------:R0:W1:Y:S02]  /*19840*/  SHFL.IDX P6, R14, R13, R12, R11 ;  /* 0x0000000c0d0e7389 */ /* 0x00006400000c000b */
[----:B01----:R-:W-:Y:S01]  /*19850*/  ENDCOLLECTIVE ;  /* 0x000000000000791b */ /* 0x003fe20003800000 */
.L_x_2081:
        /* <DEDUP_REMOVED lines=11> */
.L_x_2082:
        /* <DEDUP_REMOVED lines=15> */
.L_x_2083:
        /* <DEDUP_REMOVED lines=10> */
.L_x_2084:
        /* <DEDUP_REMOVED lines=14> */
.L_x_2085:
[----:B------:R-:W-:Y:S02]  /*19b80*/  @!P2 LEA R7, R24, UR45, 0x1 ;  /* 0x0000002d1807ac11 */ /* 0x000fe4000f8e08ff */
[----:B------:R-:W-:Y:S01]  /*19b90*/  @P2 LOP3.LUT R16, R16, 0x40, RZ, 0xfc, !PT ;  /* 0x0000004010102812 */ /* 0x000fe200078efcff */
[----:B------:R-:W-:Y:S02]  /*19ba0*/  IMAD.MOV.U32 R13, RZ, RZ, R4 ;  /* 0x000000ffff0d7224 */ /* 0x000fe400078e0004 */
[----:B------:R-:W-:Y:S02]  /*19bb0*/  IMAD.MOV.U32 R12, RZ, RZ, 0x3 ;  /* 0x00000003ff0c7424 */ /* 0x000fe400078e00ff */
[----:B------:R-:W-:-:S05]  /*19bc0*/  IMAD.MOV.U32 R8, RZ, RZ, R14 ;  /* 0x000000ffff087224 */ /* 0x000fca00078e000e */
[----:B------:R-:W-:-:S05]  /*19bd0*/  @!P2 LEA R8, P1, R22, R8, 0x1 ;  /* 0x000000081608a211 */ /* 0x000fca00078208ff */
[----:B------:R-:W-:Y:S02]  /*19be0*/  @!P2 IMAD.X R11, RZ, RZ, R2, P1 ;  /* 0x000000ffff0ba224 */ /* 0x000fe400008e0602 */
[----:B------:R-:W-:Y:S02]  /*19bf0*/  @!P2 IMAD.MOV.U32 R2, RZ, RZ, R8 ;  /* 0x000000ffff02a224 */ /* 0x000fe400078e0008 */
[----:B------:R-:W-:Y:S02]  /*19c00*/  @!P2 IMAD.MOV.U32 R3, RZ, RZ, R11 ;  /* 0x000000ffff03a224 */ /* 0x000fe400078e000b */
[----:B------:R-:W-:-:S03]  /*19c10*/  IMAD.MOV.U32 R11, RZ, RZ, 0x181f ;  /* 0x0000181fff0b7424 */ /* 0x000fc600078e00ff */
[----:B------:R-:W-:Y:S01]  /*19c20*/  @!PT LDS RZ, [RZ] ;  /* 0x00000000fffff984 */ /* 0x000fe20000000800 */
[----:B------:R-:W-:Y:S01]  /*19c30*/  @!PT LDS RZ, [RZ] ;  /* 0x00000000fffff984 */ /* 0x000fe20000000800 */
[----:B------:R-:W-:Y:S01]  /*19c40*/  @!PT LDS RZ, [RZ] ;  /* 0x00000000fffff984 */ /* 0x000fe20000000800 */
[----:B------:R0:W-:Y:S04]  /*19c50*/  @!P2 LDGSTS.E.BYPASS.LTC128B.128 [R7+0x21400], desc[UR36][R2.64], !P0 ;  /* 0x214000000207afae */ /* 0x0001e8000c101d64 */
[----:B0-----:R-:W-:Y:S05]  /*19c60*/  WARPSYNC.COLLECTIVE R15, `(.L_x_2086) ;  /* 0x000000000f087348 */ /* 0x001fea0003c00000 */
[----:B------:R1:W2:Y:S02]  /*19c70*/  SHFL.IDX P6, R14, R13, R12, R11 ;  /* 0x0000000c0d0e7389 */ /* 0x0002a400000c000b */
[----:B012---:R-:W-:Y:S01]  /*19c80*/  ENDCOLLECTIVE ;  /* 0x000000000000791b */ /* 0x007fe20003800000 */
.L_x_2086:
[----:B------:R-:W-:Y:S02]  /*19c90*/  IMAD.MOV.U32 R13, RZ, RZ, R0 ;  /* 0x000000ffff0d7224 */ /* 0x000fe400078e0000 */
[----:B------:R-:W-:-:S07]  /*19ca0*/  IMAD.MOV.U32 R4, RZ, RZ, R14 ;  /* 0x000000ffff047224 */ /* 0x000fce00078e000e */
[----:B------:R-:W-:Y:S05]  /*19cb0*/  WARPSYNC.COLLECTIVE R15, `(.L_x_2087) ;  /* 0x000000000f087348 */ /* 0x000fea0003c00000 */
[----:B------:R0:W1:Y:S02]  /*19cc0*/  SHFL.IDX P6, R14, R13, R12, R11 ;  /* 0x0000000c0d0e7389 */ /* 0x00006400000c000b */
[----:B01----:R-:W-:Y:S01]  /*19cd0*/  ENDCOLLECTIVE ;  /* 0x000000000000791b */ /* 0x003fe20003800000 */
.L_x_2087:
[----:B------:R-:W-:Y:S05]  /*19ce0*/  BRA `(.L_x_2088) ;  /* 0xffffffc800207947 */ /* 0x000fea000383ffff */
.L_x_2030:
        /* <DEDUP_REMOVED lines=8> */
.L_x_2090:
[----:B------:R-:W-:Y:S05]  /*19d70*/  BSYNC B0 ;  /* 0x0000000000007941 */ /* 0x000fea0003800000 */
.L_x_2089:
        /* <DEDUP_REMOVED lines=13> */
.L_x_2091:
        /* <DEDUP_REMOVED lines=38> */
.L_x_2092:
[----:B------:R-:W-:-:S04]  /*1a0b0*/  @!P3 LOP3.LUT R7, R6, 0x80, RZ, 0xc0, !PT ;  /* 0x000000800607b812 */ /* 0x000fc800078ec0ff */
[----:B------:R-:W-:Y:S01]  /*1a0c0*/  @!P3 SHF.R.U32.HI R7, RZ, 0x3, R7 ;  /* 0x00000003ff07b819 */ /* 0x000fe20000011607 */
[----:B------:R-:W-:Y:S02]  /*1a0d0*/  IMAD.MOV.U32 R13, RZ, RZ, R0 ;  /* 0x000000ffff0d7224 */ /* 0x000fe400078e0000 */
[----:B------:R-:W-:-:S07]  /*1a0e0*/  IMAD.MOV.U32 R9, RZ, RZ, R14 ;  /* 0x000000ffff097224 */ /* 0x000fce00078e000e */
[----:B------:R-:W-:Y:S05]  /*1a0f0*/  WARPSYNC.COLLECTIVE R15, `(.L_x_2093) ;  /* 0x000000000f087348 */ /* 0x000fea0003c00000 */
[----:B------:R0:W1:Y:S02]  /*1a100*/  SHFL.IDX P6, R14, R13, R12, R11 ;  /* 0x0000000c0d0e7389 */ /* 0x00006400000c000b */
[----:B01----:R-:W-:Y:S01]  /*1a110*/  ENDCOLLECTIVE ;  /* 0x000000000000791b */ /* 0x003fe20003800000 */
.L_x_2093:
        /* <DEDUP_REMOVED lines=35> */
.L_x_2094:
[----:B------:R-:W-:-:S04]  /*1a350*/  @!P1 LOP3.LUT R9, R6, 0x80, RZ, 0xc0, !PT ;  /* 0x0000008006099812 */ /* 0x000fc800078ec0ff */
[----:B------:R-:W-:Y:S01]  /*1a360*/  @!P1 SHF.R.U32.HI R9, RZ, 0x3, R9 ;  /* 0x00000003ff099819 */ /* 0x000fe20000011609 */
[----:B------:R-:W-:Y:S02]  /*1a370*/  IMAD.MOV.U32 R13, RZ, RZ, R0 ;  /* 0x000000ffff0d7224 */ /* 0x000fe400078e0000 */
[----:B------:R-:W-:-:S07]  /*1a380*/  IMAD.MOV.U32 R7, RZ, RZ, R14 ;  /* 0x000000ffff077224 */ /* 0x000fce00078e000e */
[----:B------:R-:W-:Y:S05]  /*1a390*/  WARPSYNC.COLLECTIVE R15, `(.L_x_2095) ;  /* 0x000000000f087348 */ /* 0x000fea0003c00000 */
[----:B------:R0:W1:Y:S02]  /*1a3a0*/  SHFL.IDX P6, R14, R13, R12, R11 ;  /* 0x0000000c0d0e7389 */ /* 0x00006400000c000b */
[----:B01----:R-:W-:Y:S01]  /*1a3b0*/  ENDCOLLECTIVE ;  /* 0x000000000000791b */ /* 0x003fe20003800000 */
.L_x_2095:
        /* <DEDUP_REMOVED lines=29> */
.L_x_2096:
[----:B------:R-:W-:Y:S02]  /*1a590*/  IMAD.MOV.U32 R13, RZ, RZ, R0 ;  /* 0x000000ffff0d7224 */ /* 0x000fe400078e0000 */
[----:B------:R-:W-:-:S07]  /*1a5a0*/  IMAD.MOV.U32 R4, RZ, RZ, R14 ;  /* 0x000000ffff047224 */ /* 0x000fce00078e000e */
[----:B------:R-:W-:Y:S05]  /*1a5b0*/  WARPSYNC.COLLECTIVE R15, `(.L_x_2097) ;  /* 0x000000000f087348 */ /* 0x000fea0003c00000 */
[----:B------:R0:W1:Y:S02]  /*1a5c0*/  SHFL.IDX P6, R14, R13, R12, R11 ;  /* 0x0000000c0d0e7389 */ /* 0x00006400000c000b */
[----:B01----:R-:W-:Y:S01]  /*1a5d0*/  ENDCOLLECTIVE ;  /* 0x000000000000791b */ /* 0x003fe20003800000 */
.L_x_2097:
[----:B------:R-:W-:Y:S05]  /*1a5e0*/  BRA `(.L_x_2098) ;  /* 0xffffffc800c07947 */ /* 0x000fea000383ffff */
.L_x_2033:
[----:B01----:R-:W-:-:S04]  /*1a5f0*/  IMAD.U32 R3, RZ, RZ, UR45 ;  /* 0x0000002dff037e24 */ /* 0x003fc8000f8e00ff */
[----:B------:R0:W1:Y:S03]  /*1a600*/  SYNCS.PHASECHK.TRANS64.TRYWAIT P0, [R3+URZ+0x38820], R0 ;  /* 0x03882000030075a7 */ /* 0x000066000800017f */
[----:B-1----:R-:W-:Y:S05]  /*1a610*/  @!P0 NANOSLEEP.SYNCS 0x989680 ;  /* 0x009896800000895d */ /* 0x002fea0003900000 */
[----:B------:R-:W1:Y:S02]  /*1a620*/  @!P0 SYNCS.PHASECHK.TRANS64 P0, [R3+URZ+0x38820], R0 ;  /* 0x03882000030085a7 */ /* 0x000e64000800007f */
[----:B-1----:R-:W-:Y:S05]  /*1a630*/  @!P0 BRA `(.L_x_2033) ;  /* 0xfffffffc00ec8947 */ /* 0x002fea000383ffff */
[----:B------:R-:W-:Y:S05]  /*1a640*/  BRA `(.L_x_2099) ;  /* 0xffffffcc00307947 */ /* 0x000fea000383ffff */
.L_x_2035:
[----:B01----:R-:W-:-:S04]  /*1a650*/  IMAD.U32 R3, RZ, RZ, UR45 ;  /* 0x0000002dff037e24 */ /* 0x003fc8000f8e00ff */
[----:B------:R0:W1:Y:S03]  /*1a660*/  SYNCS.PHASECHK.TRANS64.TRYWAIT P0, [R3+URZ+0x38860], R0 ;  /* 0x03886000030075a7 */ /* 0x000066000800017f */
[----:B-1----:R-:W-:Y:S05]  /*1a670*/  @!P0 NANOSLEEP.SYNCS 0x989680 ;  /* 0x009896800000895d */ /* 0x002fea0003900000 */
[----:B------:R-:W1:Y:S02]  /*1a680*/  @!P0 SYNCS.PHASECHK.TRANS64 P0, [R3+URZ+0x38860], R0 ;  /* 0x03886000030085a7 */ /* 0x000e64000800007f */
[----:B-1----:R-:W-:Y:S05]  /*1a690*/  @!P0 BRA `(.L_x_2035) ;  /* 0xfffffffc00ec8947 */ /* 0x002fea000383ffff */
[----:B------:R-:W-:Y:S05]  /*1a6a0*/  BRA `(.L_x_2100) ;  /* 0xffffffcc002c7947 */ /* 0x000fea000383ffff */
.L_x_2036:
        /* <DEDUP_REMOVED lines=8> */
.L_x_2102:
[----:B------:R-:W-:Y:S05]  /*1a730*/  BSYNC B0 ;  /* 0x0000000000007941 */ /* 0x000fea0003800000 */
.L_x_2101:
        /* <DEDUP_REMOVED lines=14> */
.L_x_2103:
        /* <DEDUP_REMOVED lines=37> */
.L_x_2104:
[----:B------:R-:W-:Y:S02]  /*1aa70*/  IMAD.MOV.U32 R13, RZ, RZ, R6 ;  /* 0x000000ffff0d7224 */ /* 0x000fe400078e0006 */
[----:B------:R-:W-:-:S07]  /*1aa80*/  IMAD.MOV.U32 R5, RZ, RZ, R14 ;  /* 0x000000ffff057224 */ /* 0x000fce00078e000e */
[----:B------:R-:W-:Y:S05]  /*1aa90*/  WARPSYNC.COLLECTIVE R15, `(.L_x_2105) ;  /* 0x000000000f087348 */ /* 0x000fea0003c00000 */
[----:B------:R0:W1:Y:S02]  /*1aaa0*/  SHFL.IDX P6, R14, R13, R12, R11 ;  /* 0x0000000c0d0e7389 */ /* 0x00006400000c000b */
[----:B01----:R-:W-:Y:S01]  /*1aab0*/  ENDCOLLECTIVE ;  /* 0x000000000000791b */ /* 0x003fe20003800000 */
.L_x_2105:
        /* <DEDUP_REMOVED lines=28> */
.L_x_2106:
[----:B------:R-:W-:Y:S02]  /*1ac80*/  IMAD.MOV.U32 R13, RZ, RZ, R6 ;  /* 0x000000ffff0d7224 */ /* 0x000fe400078e0006 */
[----:B------:R-:W-:-:S07]  /*1ac90*/  IMAD.MOV.U32 R9, RZ, RZ, R14 ;  /* 0x000000ffff097224 */ /* 0x000fce00078e000e */
[----:B------:R-:W-:Y:S05]  /*1aca0*/  WARPSYNC.COLLECTIVE R15, `(.L_x_2107) ;  /* 0x000000000f087348 */ /* 0x000fea0003c00000 */
[----:B------:R0:W1:Y:S02]  /*1acb0*/  SHFL.IDX P6, R14, R13, R12, R11 ;  /* 0x0000000c0d0e7389 */ /* 0x00006400000c000b */
[----:B01----:R-:W-:Y:S01]  /*1acc0*/  ENDCOLLECTIVE ;  /* 0x000000000000791b */ /* 0x003fe20003800000 */
.L_x_2107:
        /* <DEDUP_REMOVED lines=28> */
.L_x_2108:
[----:B------:R-:W-:Y:S02]  /*1ae90*/  IMAD.MOV.U32 R13, RZ, RZ, R6 ;  /* 0x000000ffff0d7224 */ /* 0x000fe400078e0006 */
[----:B------:R-:W-:-:S07]  /*1aea0*/  IMAD.MOV.U32 R8, RZ, RZ, R14 ;  /* 0x000000ffff087224 */ /* 0x000fce00078e000e */
[----:B------:R-:W-:Y:S05]  /*1aeb0*/  WARPSYNC.COLLECTIVE R15, `(.L_x_2109) ;  /* 0x000000000f087348 */ /* 0x000fea0003c00000 */
[----:B------:R0:W1:Y:S02]  /*1aec0*/  SHFL.IDX P6, R14, R13, R12, R11 ;  /* 0x0000000c0d0e7389 */ /* 0x00006400000c000b */
[----:B01----:R-:W-:Y:S01]  /*1aed0*/  ENDCOLLECTIVE ;  /* 0x000000000000791b */ /* 0x003fe20003800000 */
.L_x_2109:
[----:B------:R-:W-:Y:S05]  /*1aee0*/  BRA `(.L_x_2110) ;  /* 0xffffffc800c07947 */ /* 0x000fea000383ffff */
.L_x_2043:
[----:B-1----:R1:W2:Y:S02]  /*1aef0*/  SYNCS.PHASECHK.TRANS64.TRYWAIT P0, [R10+URZ+0x38840], R20 ;  /* 0x038840140a0075a7 */ /* 0x0022a4000800017f */
[----:B--2---:R-:W-:Y:S05]  /*1af00*/  @!P0 NANOSLEEP.SYNCS 0x989680 ;  /* 0x009896800000895d */ /* 0x004fea0003900000 */
[----:B------:R-:W2:Y:S02]  /*1af10*/  @!P0 SYNCS.PHASECHK.TRANS64 P0, [R10+URZ+0x38840], R20 ;  /* 0x038840140a0085a7 */ /* 0x000ea4000800007f */
[----:B--2---:R-:W-:Y:S05]  /*1af20*/  @!P0 BRA `(.L_x_2043) ;  /* 0xfffffffc00f08947 */ /* 0x004fea000383ffff */
[----:B------:R-:W-:Y:S05]  /*1af30*/  BRA `(.L_x_2111) ;  /* 0xffffffd000187947 */ /* 0x000fea000383ffff */
.L_x_2044:
        /* <DEDUP_REMOVED lines=8> */
.L_x_2113:
[----:B------:R-:W-:Y:S05]  /*1afc0*/  BSYNC B1 ;  /* 0x0000000000017941 */ /* 0x000fea0003800000 */
.L_x_2112:
[----:B------:R-:W-:Y:S01]  /*1afd0*/  IMAD.MOV.U32 R13, RZ, RZ, R26 ;  /* 0x000000ffff0d7224 */ /* 0x000fe200078e001a */
[----:B------:R-:W-:Y:S01]  /*1afe0*/  LEA R27, R17, UR45, 0x1 ;  /* 0x0000002d111b7c11 */ /* 0x000fe2000f8e08ff */
[----:B------:R-:W-:Y:S02]  /*1aff0*/  IMAD.MOV.U32 R12, RZ, RZ, RZ ;  /* 0x000000ffff0c7224 */ /* 0x000fe400078e00ff */
[----:B------:R-:W-:Y:S02]  /*1b000*/  IMAD.MOV.U32 R11, RZ, RZ, 0x181f ;  /* 0x0000181fff0b7424 */ /* 0x000fe400078e00ff */
[----:B------:R-:W-:Y:S02]  /*1b010*/  IMAD.MOV.U32 R15, RZ, RZ, -0x1 ;  /* 0xffffffffff0f7424 */ /* 0x000fe400078e00ff */
[----:B------:R-:W-:-:S07]  /*1b020*/  IMAD.MOV.U32 R3, RZ, RZ, R14 ;  /* 0x000000ffff037224 */ /* 0x000fce00078e000e */
[----:B------:R-:W-:Y:S05]  /*1b030*/  WARPSYNC.COLLECTIVE R15, `(.L_x_2114) ;  /* 0x000000000f087348 */ /* 0x000fea0003c00000 */
[----:B------:R0:W1:Y:S02]  /*1b040*/  SHFL.IDX P6, R14, R13, R12, R11 ;  /* 0x0000000c0d0e7389 */ /* 0x00006400000c000b */
[----:B01----:R-:W-:Y:S01]  /*1b050*/  ENDCOLLECTIVE ;  /* 0x000000000000791b */ /* 0x003fe20003800000 */
.L_x_2114:
[----:B------:R-:W-:Y:S02]  /*1b060*/  IMAD.MOV.U32 R13, RZ, RZ, R29 ;  /* 0x000000ffff0d7224 */ /* 0x000fe400078e001d */
[----:B------:R-:W-:Y:S01]  /*1b070*/  IMAD.MOV.U32 R12, RZ, RZ, 0x1 ;  /* 0x00000001ff0c7424 */ /* 0x000fe200078e00ff */
[----:B------:R-:W-:-:S13]  /*1b080*/  IADD3 R2, P0, R14, R0, RZ ;  /* 0x000000000e027210 */ /* 0x000fda0007f1e0ff */
[----:B------:R-:W-:Y:S05]  /*1b090*/  WARPSYNC.COLLECTIVE R15, `(.L_x_2115) ;  /* 0x000000000f087348 */ /* 0x000fea0003c00000 */
[----:B------:R0:W1:Y:S02]  /*1b0a0*/  SHFL.IDX P6, R14, R13, R12, R11 ;  /* 0x0000000c0d0e7389 */ /* 0x00006400000c000b */
[----:B01----:R-:W-:Y:S01]  /*1b0b0*/  ENDCOLLECTIVE ;  /* 0x000000000000791b */ /* 0x003fe20003800000 */
.L_x_2115:
        /* <DEDUP_REMOVED lines=10> */
.L_x_2116:
[----:B------:R-:W-:Y:S02]  /*1b160*/  IMAD.MOV.U32 R13, RZ, RZ, R29 ;  /* 0x000000ffff0d7224 */ /* 0x000fe400078e001d */
[----:B------:R-:W-:Y:S01]  /*1b170*/  IMAD.MOV.U32 R12, RZ, RZ, 0x2 ;  /* 0x00000002ff0c7424 */ /* 0x000fe200078e00ff */
[----:B------:R-:W-:-:S13]  /*1b180*/  IADD3 R2, P0, R14, R0, RZ ;  /* 0x000000000e027210 */ /* 0x000fda0007f1e0ff */
[----:B------:R-:W-:Y:S05]  /*1b190*/  WARPSYNC.COLLECTIVE R15, `(.L_x_2117) ;  /* 0x000000000f087348 */ /* 0x000fea0003c00000 */
[----:B------:R0:W1:Y:S02]  /*1b1a0*/  SHFL.IDX P6, R14, R13, R12, R11 ;  /* 0x0000000c0d0e7389 */ /* 0x00006400000c000b */
[----:B01----:R-:W-:Y:S01]  /*1b1b0*/  ENDCOLLECTIVE ;  /* 0x000000000000791b */ /* 0x003fe20003800000 */
.L_x_2117:
        /* <DEDUP_REMOVED lines=10> */
.L_x_2118:
[----:B------:R-:W-:Y:S02]  /*1b260*/  IMAD.MOV.U32 R13, RZ, RZ, R29 ;  /* 0x000000ffff0d7224 */ /* 0x000fe400078e001d */
[----:B------:R-:W-:Y:S01]  /*1b270*/  IMAD.MOV.U32 R12, RZ, RZ, 0x3 ;  /* 0x00000003ff0c7424 */ /* 0x000fe200078e00ff */
[----:B------:R-:W-:-:S13]  /*1b280*/  IADD3 R2, P0, R14, R0, RZ ;  /* 0x000000000e027210 */ /* 0x000fda0007f1e0ff */
[----:B------:R-:W-:Y:S05]  /*1b290*/  WARPSYNC.COLLECTIVE R15, `(.L_x_2119) ;  /* 0x000000000f087348 */ /* 0x000fea0003c00000 */
[----:B------:R0:W1:Y:S02]  /*1b2a0*/  SHFL.IDX P6, R14, R13, R12, R11 ;  /* 0x0000000c0d0e7389 */ /* 0x00006400000c000b */
[----:B01----:R-:W-:Y:S01]  /*1b2b0*/  ENDCOLLECTIVE ;  /* 0x000000000000791b */ /* 0x003fe20003800000 */
.L_x_2119:
        /* <DEDUP_REMOVED lines=10> */
.L_x_2120:
[----:B------:R-:W-:Y:S05]  /*1b360*/  BRA `(.L_x_2121) ;  /* 0xffffffcc00cc7947 */ /* 0x000fea000383ffff */
.L_x_2049:
[----:B---3--:R3:W4:Y:S02]  /*1b370*/  SYNCS.PHASECHK.TRANS64.TRYWAIT P0, [R10+URZ+0x38860], R20 ;  /* 0x038860140a0075a7 */ /* 0x008724000800017f */
[----:B----4-:R-:W-:Y:S05]  /*1b380*/  @!P0 NANOSLEEP.SYNCS 0x989680 ;  /* 0x009896800000895d */ /* 0x010fea0003900000 */
[----:B------:R-:W4:Y:S02]  /*1b390*/  @!P0 SYNCS.PHASECHK.TRANS64 P0, [R10+URZ+0x38860], R20 ;  /* 0x038860140a0085a7 */ /* 0x000f24000800007f */
[----:B----4-:R-:W-:Y:S05]  /*1b3a0*/  @!P0 BRA `(.L_x_2049) ;  /* 0xfffffffc00f08947 */ /* 0x010fea000383ffff */
[----:B------:R-:W-:Y:S05]  /*1b3b0*/  BRA `(.L_x_2122) ;  /* 0xffffffd000187947 */ /* 0x000fea000383ffff */
.L_x_2050:
        /* <DEDUP_REMOVED lines=8> */
.L_x_2124:
[----:B------:R-:W-:Y:S05]  /*1b440*/  BSYNC B1 ;  /* 0x0000000000017941 */ /* 0x000fea0003800000 */
.L_x_2123:
        /* <DEDUP_REMOVED lines=12> */
.L_x_2125:
        /* <DEDUP_REMOVED lines=13> */
.L_x_2126:
        /* <DEDUP_REMOVED lines=16> */
.L_x_2127:
        /* <DEDUP_REMOVED lines=18> */
.L_x_2128:
        /* <DEDUP_REMOVED lines=14> */
.L_x_2129:
        /* <DEDUP_REMOVED lines=17> */
.L_x_2130:
        /* <DEDUP_REMOVED lines=13> */
.L_x_2131:
[----:B------:R-:W-:Y:S05]  /*1bac0*/  BRA `(.L_x_2132) ;  /* 0xffffffcc008c7947 */ /* 0x000fea000383ffff */
.L_x_2055:
[----:B0-----:R0:W1:Y:S02]  /*1bad0*/  SYNCS.PHASECHK.TRANS64.TRYWAIT P0, [R5+URZ+0x38820], R4 ;  /* 0x03882004050075a7 */ /* 0x001064000800017f */
[----:B-1----:R-:W-:Y:S05]  /*1bae0*/  @!P0 NANOSLEEP.SYNCS 0x989680 ;  /* 0x009896800000895d */ /* 0x002fea0003900000 */
[----:B------:R-:W1:Y:S02]  /*1baf0*/  @!P0 SYNCS.PHASECHK.TRANS64 P0, [R5+URZ+0x38820], R4 ;  /* 0x03882004050085a7 */ /* 0x000e64000800007f */
[----:B-1----:R-:W-:Y:S05]  /*1bb00*/  @!P0 BRA `(.L_x_2055) ;  /* 0xfffffffc00f08947 */ /* 0x002fea000383ffff */
[----:B------:R-:W-:Y:S05]  /*1bb10*/  BRA `(.L_x_2133) ;  /* 0xffffffd000387947 */ /* 0x000fea000383ffff */
.L_x_2056:
        /* <DEDUP_REMOVED lines=11> */
.L_x_2135:
[----:B------:R-:W-:Y:S05]  /*1bbd0*/  BSYNC B0 ;  /* 0x0000000000007941 */ /* 0x000fea0003800000 */
.L_x_2134:
[----:B------:R-:W-:Y:S05]  /*1bbe0*/  BRA `(.L_x_2136) ;  /* 0xffffffd000207947 */ /* 0x000fea000383ffff */
.L_x_2057:
[----:B------:R-:W-:Y:S01]  /*1bbf0*/  BSSY B0, `(.L_x_2137) ;  /* 0x0000006000007945 */ /* 0x000fe20003800000 */
[----:B------:R-:W-:-:S07]  /*1bc00*/  IMAD.MOV.U32 R15, RZ, RZ, -0x1 ;  /* 0xffffffffff0f7424 */ /* 0x000fce00078e00ff */
[----:B012--5:R-:W-:Y:S05]  /*1bc10*/  WARPSYNC.COLLECTIVE R15, `(.L_x_2138) ;  /* 0x000000000f0c7348 */ /* 0x027fea0003c00000 */
[----:B------:R-:W-:Y:S02]  /*1bc20*/  ELECT P6, UR62, PT ;  /* 0x00000000003e782f */ /* 0x000fe400038c0000 */
[----:B------:R-:W-:Y:S01]  /*1bc30*/  MOV R14, UR62 ;  /* 0x0000003e000e7c02 */ /* 0x000fe20008000f00 */
[----:B012--5:R-:W-:Y:S10]  /*1bc40*/  ENDCOLLECTIVE ;  /* 0x000000000000791b */ /* 0x027ff40003800000 */
.L_x_2138:
[----:B------:R-:W-:Y:S05]  /*1bc50*/  BSYNC B0 ;  /* 0x0000000000007941 */ /* 0x000fea0003800000 */
.L_x_2137:
[----:B------:R-:W-:Y:S05]  /*1bc60*/  BRA `(.L_x_2139) ;  /* 0xffffffd000147947 */ /* 0x000fea000383ffff */
.L_x_2059:
[----:B-1----:R1:W3:Y:S02]  /*1bc70*/  SYNCS.PHASECHK.TRANS64.TRYWAIT P1, [R3+URZ+0x38840], R2 ;  /* 0x03884002030075a7 */ /* 0x0022e4000802017f */
[----:B---3--:R-:W-:Y:S05]  /*1bc80*/  @!P1 NANOSLEEP.SYNCS 0x989680 ;  /* 0x009896800000995d */ /* 0x008fea0003900000 */
[----:B------:R-:W3:Y:S02]  /*1bc90*/  @!P1 SYNCS.PHASECHK.TRANS64 P1, [R3+URZ+0x38840], R2 ;  /* 0x03884002030095a7 */ /* 0x000ee4000802007f */
[----:B---3--:R-:W-:Y:S05]  /*1bca0*/  @!P1 BRA `(.L_x_2059) ;  /* 0xfffffffc00f09947 */ /* 0x008fea000383ffff */
[----:B------:R-:W-:Y:S05]  /*1bcb0*/  BRA `(.L_x_2140) ;  /* 0xffffffd0003c7947 */ /* 0x000fea000383ffff */
.L_x_2061:
[----:B0-----:R0:W3:Y:S02]  /*1bcc0*/  SYNCS.PHASECHK.TRANS64.TRYWAIT P1, [R5+URZ+0x38840], R0 ;  /* 0x03884000050075a7 */ /* 0x0010e4000802017f */
[----:B---3--:R-:W-:Y:S05]  /*1bcd0*/  @!P1 NANOSLEEP.SYNCS 0x989680 ;  /* 0x009896800000995d */ /* 0x008fea0003900000 */
[----:B------:R-:W3:Y:S02]  /*1bce0*/  @!P1 SYNCS.PHASECHK.TRANS64 P1, [R5+URZ+0x38840], R0 ;  /* 0x03884000050095a7 */ /* 0x000ee4000802007f */
[----:B---3--:R-:W-:Y:S05]  /*1bcf0*/  @!P1 BRA `(.L_x_2061) ;  /* 0xfffffffc00f09947 */ /* 0x008fea000383ffff */
[----:B------:R-:W-:Y:S05]  /*1bd00*/  BRA `(.L_x_2141) ;  /* 0xffffffd000487947 */ /* 0x000fea000383ffff */
.L_x_2063:
[----:B---3--:R3:W4:Y:S02]  /*1bd10*/  SYNCS.PHASECHK.TRANS64.TRYWAIT P1, [R3+URZ+0x38860], R2 ;  /* 0x03886002030075a7 */ /* 0x008724000802017f */
[----:B----4-:R-:W-:Y:S05]  /*1bd20*/  @!P1 NANOSLEEP.SYNCS 0x989680 ;  /* 0x009896800000995d */ /* 0x010fea0003900000 */
[----:B------:R-:W4:Y:S02]  /*1bd30*/  @!P1 SYNCS.PHASECHK.TRANS64 P1, [R3+URZ+0x38860], R2 ;  /* 0x03886002030095a7 */ /* 0x000f24000802007f */
[----:B----4-:R-:W-:Y:S05]  /*1bd40*/  @!P1 BRA `(.L_x_2063) ;  /* 0xfffffffc00f09947 */ /* 0x010fea000383ffff */
[----:B------:R-:W-:Y:S05]  /*1bd50*/  BRA `(.L_x_2142) ;  /* 0xffffffd000447947 */ /* 0x000fea000383ffff */
.L_x_2143:
        /* <DEDUP_REMOVED lines=10> */
.L_x_5653:


//--------------------- .text._ZN7cutlass13device_kernelIN5flash11enable_sm90INS1_16FlashAttnFwdSm90INS1_25CollectiveMainloopFwdSm90ILi2EN4cute5tupleIJNS5_1CILi1EEES8_S8_EEENS6_IJNS7_ILi64EEESA_SA_EEELi512ENS_6half_tEfNS_4arch4Sm90ELb0ELb1ELb0ELb1ELb1ELb0ELb0ELb0ELb0ELb1ELb1ELb0EEENS1_21CollectiveEpilogueFwdINS6_IJSA_NS7_ILi512EEESA_EEES9_SC_SE_Li256ELb1ELb1ELb1ELb0EEENS1_36VarlenDynamicPersistentTileSchedulerILi64ELi64ELi256ELi128ELb1ELb1ELb1ELb1ELb0ELb1EEEEEEEEEvNT_6ParamsE --------------------------
	.section	.text._ZN7cutlass13device_kernelIN5flash11enable_sm90INS1_16FlashAttnFwdSm90INS1_25CollectiveMainloopFwdSm90ILi2EN4cute5tupleIJNS5_1CILi1EEES8_S8_EEENS6_IJNS7_ILi64EEESA_SA_EEELi512ENS_6half_tEfNS_4arch4Sm90ELb0ELb1ELb0ELb1ELb1ELb0ELb0ELb0ELb0ELb1ELb1ELb0EEENS1_21CollectiveEpilogueFwdINS6_IJSA_NS7_ILi512EEESA_EEES9_SC_SE_Li256ELb1ELb1ELb1ELb0EEENS1_36VarlenDynamicPersistentTileSchedulerILi64ELi64ELi256ELi128ELb1ELb1ELb1ELb1ELb0ELb1EEEEEEEEEvNT_6ParamsE,"ax",@progbits
	.align	128
.text._ZN7cutlass13device_kernelIN5flash11enable_sm90INS1_16FlashAttnFwdSm90INS1_25CollectiveMainloopFwdSm90ILi2EN4cute5tupleIJNS5_1CILi1EEES8_S8_EEENS6_IJNS7_ILi64EEESA_SA_EEELi512ENS_6half_tEfNS_4arch4Sm90ELb0ELb1ELb0ELb1ELb1ELb0ELb0ELb0ELb0ELb1ELb1ELb0EEENS1_21CollectiveEpilogueFwdINS6_IJSA_NS7_ILi512EEESA_EEES9_SC_SE_Li256ELb1ELb1ELb1ELb0EEENS1_36VarlenDynamicPersistentTileSchedulerILi64ELi64ELi256ELi128ELb1ELb1ELb1ELb1ELb0ELb1EEEEEEEEEvNT_6ParamsE:
        .type           _ZN7cutlass13device_kernelIN5flash11enable_sm90INS1_16FlashAttnFwdSm90INS1_25CollectiveMainloopFwdSm90ILi2EN4cute5tupleIJNS5_1CILi1EEES8_S8_EEENS6_IJNS7_ILi64EEESA_SA_EEELi512ENS_6half_tEfNS_4arch4Sm90ELb0ELb1ELb0ELb1ELb1ELb0ELb0ELb0ELb0ELb1ELb1ELb0EEENS1_21CollectiveEpilogueFwdINS6_IJSA_NS7_ILi512EEESA_EEES9_SC_SE_Li256ELb1ELb1ELb1ELb0EEENS1_36VarlenDynamicPersistentTileSchedulerILi64ELi64ELi256ELi128ELb1ELb1ELb1ELb1ELb0ELb1EEEEEEEEEvNT_6ParamsE,@function
        .size           _ZN7cutlass13device_kernelIN5flash11enable_sm90INS1_16FlashAttnFwdSm90INS1_25CollectiveMainloopFwdSm90ILi2EN4cute5tupleIJNS5_1CILi1EEES8_S8_EEENS6_IJNS7_ILi64EEESA_SA_EEELi512ENS_6half_tEfNS_4arch4Sm90ELb0ELb1ELb0ELb1ELb1ELb0ELb0ELb0ELb0ELb1ELb1ELb0EEENS1_21CollectiveEpilogueFwdINS6_IJSA_NS7_ILi512EEESA_EEES9_SC_SE_Li256ELb1ELb1ELb1ELb0EEENS1_36VarlenDynamicPersistentTileSchedulerILi64ELi64ELi256ELi128ELb1ELb1ELb1ELb1ELb0ELb1EEEEEEEEEvNT_6ParamsE,(.L_x_5654 - _ZN7cutlass13device_kernelIN5flash11enable_sm90INS1_16FlashAttnFwdSm90INS1_25CollectiveMainloopFwdSm90ILi2EN4cute5tupleIJNS5_1CILi1EEES8_S8_EEENS6_IJNS7_ILi64EEESA_SA_EEELi512ENS_6half_tEfNS_4arch4Sm90ELb0ELb1ELb0ELb1ELb1ELb0ELb0ELb0ELb0ELb1ELb1ELb0EEENS1_21CollectiveEpilogueFwdINS6_IJSA_NS7_ILi512EEESA_EEES9_SC_SE_Li256ELb1ELb1ELb1ELb0EEENS1_36VarlenDynamicPersistentTileSchedulerILi64ELi64ELi256ELi128ELb1ELb1ELb1ELb1ELb0ELb1EEEEEEEEEvNT_6ParamsE)
        .other          _ZN7cutlass13device_kernelIN5flash11enable_sm90INS1_16FlashAttnFwdSm90INS1_25CollectiveMainloopFwdSm90ILi2EN4cute5tupleIJNS5_1CILi1EEES8_S8_EEENS6_IJNS7_ILi64EEESA_SA_EEELi512ENS_6half_tEfNS_4arch4Sm90ELb0ELb1ELb0ELb1ELb1ELb0ELb0ELb0ELb0ELb1ELb1ELb0EEENS1_21CollectiveEpilogueFwdINS6_IJSA_NS7_ILi512EEESA_EEES9_SC_SE_Li256ELb1ELb1ELb1ELb0EEENS1_36VarlenDynamicPersistentTileSchedulerILi64ELi64ELi256ELi128ELb1ELb1ELb1ELb1ELb0ELb1EEEEEEEEEvNT_6ParamsE,@"STO_CUDA_ENTRY STV_DEFAULT"
_ZN7cutlass13device_kernelIN5flash11enable_sm90INS1_16FlashAttnFwdSm90INS1_25CollectiveMainloopFwdSm90ILi2EN4cute5tupleIJNS5_1CILi1EEES8_S8_EEENS6_IJNS7_ILi64EEESA_SA_EEELi512ENS_6half_tEfNS_4arch4Sm90ELb0ELb1ELb0ELb1ELb1ELb0ELb0ELb0ELb0ELb1ELb1ELb0EEENS1_21CollectiveEpilogueFwdINS6_IJSA_NS7_ILi512EEESA_EEES9_SC_SE_Li256ELb1ELb1ELb1ELb0EEENS1_36VarlenDynamicPersistentTileSchedulerILi64ELi64ELi256ELi128ELb1ELb1ELb1ELb1ELb0ELb1EEEEEEEEEvNT_6ParamsE:
        /* <DEDUP_REMOVED lines=41> */
.L_x_2144:
        /* <DEDUP_REMOVED lines=22> */
.L_x_2145:
        /* <DEDUP_REMOVED lines=18> */
.L_x_2146:
        /* <DEDUP_REMOVED lines=22> */
.L_x_2147:
        /* <DEDUP_REMOVED lines=23> */
.L_x_2148:
        /* <DEDUP_REMOVED lines=8> */
.L_x_2150:
        /* <DEDUP_REMOVED lines=30> */
[CC--:B------:R-:W-:Y:S02]  /*0a40*/  LEA.HI R6, R3.reuse, R0.reuse, RZ, 0x2 ;  /* 0x0000000003067211 */ /* 0x0c0fe400078f10ff */
[----:B------:R-:W-:Y:S02]  /*0a50*/  LEA.HI R223, R3, R0, RZ, 0x3 ;  /* 0x0000000003df7211 */ /* 0x000fe400078f18ff */
[----:B------:R-:W-:Y:S02]  /*0a60*/  SHF.R.S32.HI R7, RZ, 0x4, R2 ;  /* 0x00000004ff077819 */ /* 0x000fe40000011402 */
[----:B------:R-:W-:Y:S02]  /*0a70*/  LOP3.LUT R3, R2, 0xfffffff0, RZ, 0xc0, !PT ;  /* 0xfffffff002037812 */ /* 0x000fe400078ec0ff */
[----:B------:R-:W-:-:S02]  /*0a80*/  SHF.R.S32.HI R5, RZ, 0x5, R4 ;  /* 0x00000005ff057819 */ /* 0x000fc40000011404 */
[----:B------:R-:W-:Y:S01]  /*0a90*/  SHF.R.S32.HI R4, RZ, 0x1f, R4 ;  /* 0x0000001fff047819 */ /* 0x000fe20000011404 */
[----:B------:R-:W-:Y:S01]  /*0aa0*/  IMAD.IADD R3, R0, 0x1, -R3 ;  /* 0x0000000100037824 */ /* 0x000fe200078e0a03 */
[----:B------:R-:W-:Y:S02]  /*0ab0*/  LOP3.LUT R13, R6, 0xfffffffc, RZ, 0xc0, !PT ;  /* 0xfffffffc060d7812 */ /* 0x000fe400078ec0ff */
[----:B------:R-:W-:Y:S02]  /*0ac0*/  LOP3.LUT R11, R9, 0xffffff80, RZ, 0xc0, !PT ;  /* 0xffffff80090b7812 */ /* 0x000fe400078ec0ff */
[----:B------:R-:W-:Y:S01]  /*0ad0*/  LOP3.LUT R191, R223, 0xfffffff8, RZ, 0xc0, !PT ;  /* 0xfffffff8dfbf7812 */ /* 0x000fe200078ec0ff */
[----:B------:R-:W-:Y:S01]  /*0ae0*/  IMAD.IADD R13, R0, 0x1, -R13 ;  /* 0x00000001000d7824 */ /* 0x000fe200078e0a0d */
[----:B------:R-:W-:Y:S01]  /*0af0*/  LEA.HI R2, R2, R7, RZ, 0x1 ;  /* 0x0000000702027211 */ /* 0x000fe200078f08ff */
[----:B------:R-:W-:Y:S01]  /*0b00*/  IMAD.IADD R11, R0, 0x1, -R11 ;  /* 0x00000001000b7824 */ /* 0x000fe200078e0a0b */
[----:B------:R-:W-:Y:S01]  /*0b10*/  LEA.HI R4, R4, R5, RZ, 0x2 ;  /* 0x0000000504047211 */ /* 0x000fe200078f10ff */
[----:B------:R-:W-:Y:S01]  /*0b20*/  IMAD.IADD R191, R0, 0x1, -R191 ;  /* 0x0000000100bf7824 */ /* 0x000fe200078e0abf */
[----:B------:R-:W-:-:S02]  /*0b30*/  LOP3.LUT R2, R2, 0x1ffffffe, RZ, 0xc0, !PT ;  /* 0x1ffffffe02027812 */ /* 0x000fc400078ec0ff */
[----:B------:R-:W-:Y:S01]  /*0b40*/  SHF.R.S32.HI R224, RZ, 0x7, R9 ;  /* 0x00000007ffe07819 */ /* 0x000fe20000011409 */
[----:B------:R-:W-:Y:S01]  /*0b50*/  IMAD.SHL.U32 R19, R191, 0x8, RZ ;  /* 0x00000008bf137824 */ /* 0x000fe200078e00ff */
[--C-:B------:R-:W-:Y:S01]  /*0b60*/  SHF.R.S32.HI R0, RZ, 0x1f, R3.reuse ;  /* 0x0000001fff007819 */ /* 0x100fe20000011403 */
[----:B------:R-:W-:Y:S01]  /*0b70*/  IMAD.IADD R2, R7, 0x1, -R2 ;  /* 0x0000000107027824 */ /* 0x000fe200078e0a02 */
[----:B------:R-:W-:Y:S01]  /*0b80*/  LOP3.LUT R4, R4, 0x3ffffc, RZ, 0xc0, !PT ;  /* 0x003ffffc04047812 */ /* 0x000fe200078ec0ff */
[----:B------:R-:W-:Y:S01]  /*0b90*/  IMAD R15, R224, 0x100, R3 ;  /* 0x00000100e00f7824 */ /* 0x000fe200078e0203 */
[----:B------:R-:W-:Y:S01]  /*0ba0*/  LEA.HI R7, R13, R13, RZ, 0x1 ;  /* 0x0000000d0d077211 */ /* 0x000fe200078f08ff */
[----:B------:R-:W-:Y:S01]  /*0bb0*/  IMAD.SHL.U32 R2, R2, 0x8, RZ ;  /* 0x0000000802027824 */ /* 0x000fe200078e00ff */
[----:B------:R-:W-:Y:S01]  /*0bc0*/  LEA.HI R6, R0, R3, RZ, 0x3 ;  /* 0x0000000300067211 */ /* 0x000fe200078f18ff */
[----:B------:R-:W-:Y:S01]  /*0bd0*/  IMAD.IADD R4, R5, 0x1, -R4 ;  /* 0x0000000105047824 */ /* 0x000fe200078e0a04 */
[----:B------:R-:W-:-:S02]  /*0be0*/  SHF.R.S32.HI R0, RZ, 0x1f, R11 ;  /* 0x0000001fff007819 */ /* 0x000fc4000001140b */
[----:B------:R-:W-:Y:S01]  /*0bf0*/  LOP3.LUT R10, R7, 0x1ffffffe, RZ, 0xc0, !PT ;  /* 0x1ffffffe070a7812 */ /* 0x000fe200078ec0ff */
[----:B------:R-:W-:Y:S01]  /*0c00*/  IMAD R15, R4, 0x10, R15 ;  /* 0x00000010040f7824 */ /* 0x000fe200078e020f */
[C---:B------:R-:W-:Y:S01]  /*0c10*/  LOP3.LUT R8, R6.reuse, 0xfffffff8, RZ, 0xc0, !PT ;  /* 0xfffffff806087812 */ /* 0x040fe200078ec0ff */
[----:B------:R-:W-:Y:S01]  /*0c20*/  IMAD.SHL.U32 R7, R6, 0x40, RZ ;  /* 0x0000004006077824 */ /* 0x000fe200078e00ff */
[----:B------:R-:W-:Y:S01]  /*0c30*/  LEA.HI R4, R0, R11, RZ, 0x2 ;  /* 0x0000000b00047211 */ /* 0x000fe200078f10ff */
[----:B------:R-:W-:Y:S01]  /*0c40*/  IMAD.IADD R190, R13, 0x1, -R10 ;  /* 0x000000010dbe7824 */ /* 0x000fe200078e0a0a */
[----:B------:R-:W-:Y:S01]  /*0c50*/  LEA.HI R9, R9, R224, RZ, 0x1 ;  /* 0x000000e009097211 */ /* 0x000fe200078f08ff */
[----:B------:R-:W-:Y:S01]  /*0c60*/  IMAD.IADD R8, R3, 0x1, -R8 ;  /* 0x0000000103087824 */ /* 0x000fe200078e0a08 */
[--C-:B------:R-:W-:Y:S02]  /*0c70*/  SHF.R.S32.HI R3, RZ, 0x2, R4.reuse ;  /* 0x00000002ff037819 */ /* 0x100fe40000011404 */
[----:B------:R-:W-:-:S02]  /*0c80*/  SHF.R.S32.HI R6, RZ, 0x1f, R4 ;  /* 0x0000001fff067819 */ /* 0x000fc40000011404 */
[----:B------:R-:W-:Y:S02]  /*0c90*/  LOP3.LUT R10, R4, 0x7ffffffc, RZ, 0xc0, !PT ;  /* 0x7ffffffc040a7812 */ /* 0x000fe400078ec0ff */
[----:B------:R-:W-:Y:S02]  /*0ca0*/  LOP3.LUT R4, R7, 0x7ffffe00, RZ, 0xc0, !PT ;  /* 0x7ffffe0007047812 */ /* 0x000fe400078ec0ff */
[----:B------:R-:W-:Y:S01]  /*0cb0*/  LEA.HI R6, R6, R3, RZ, 0x3 ;  /* 0x0000000306067211 */ /* 0x000fe200078f18ff */
[----:B------:R-:W-:Y:S01]  /*0cc0*/  IMAD.IADD R10, R11, 0x1, -R10 ;  /* 0x000000010b0a7824 */ /* 0x000fe200078e0a0a */
[----:B------:R-:W-:Y:S01]  /*0cd0*/  LOP3.LUT R9, R9, 0xfffffe, RZ, 0xc0, !PT ;  /* 0x00fffffe09097812 */ /* 0x000fe200078ec0ff */
[----:B------:R-:W-:Y:S01]  /*0ce0*/  IMAD R7, R5, 0x400, R4 ;  /* 0x0000040005077824 */ /* 0x000fe200078e0204 */
[----:B------:R-:W-:Y:S01]  /*0cf0*/  LOP3.LUT R6, R6, 0xfffffff8, RZ, 0xc0, !PT ;  /* 0xfffffff806067812 */ /* 0x000fe200078ec0ff */
[----:B------:R-:W-:Y:S01]  /*0d00*/  IMAD.SHL.U32 R4, R8, 0x40, RZ ;  /* 0x0000004008047824 */ /* 0x000fe200078e00ff */
[----:B------:R-:W-:Y:S01]  /*0d10*/  LEA.HI R0, R0, R11, RZ, 0x5 ;  /* 0x0000000b00007211 */ /* 0x000fe200078f28ff */
[----:B------:R-:W-:Y:S01]  /*0d20*/  IMAD.IADD R9, R224, 0x1, -R9 ;  /* 0x00000001e0097824 */ /* 0x000fe200078e0a09 */
[----:B------:R-:W-:Y:S01]  /*0d30*/  R2P PR, R8, 0x6 ;  /* 0x0000000608007804 */ /* 0x000fe20000000000 */
[----:B------:R-:W-:Y:S01]  /*0d40*/  IMAD.IADD R17, R3, 0x1, -R6 ;  /* 0x0000000103117824 */ /* 0x000fe200078e0a06 */
[----:B------:R-:W-:Y:S01]  /*0d50*/  LOP3.LUT R5, R4, 0x1c0, RZ, 0xc0, !PT ;  /* 0x000001c004057812 */ /* 0x000fe200078ec0ff */
[----:B------:R-:W-:Y:S01]  /*0d60*/  IMAD.U32 R3, R15, 0x40, R2 ;  /* 0x000000400f037824 */ /* 0x000fe200078e0002 */
[----:B------:R-:W-:-:S02]  /*0d70*/  SHF.R.S32.HI R0, RZ, 0x5, R0 ;  /* 0x00000005ff007819 */ /* 0x000fc40000011400 */
[----:B------:R-:W-:Y:S02]  /*0d80*/  LOP3.LUT R2, R5, 0x8, R2, 0xf8, !PT ;  /* 0x0000000805027812 */ /* 0x000fe400078ef802 */
[----:B------:R-:W-:Y:S01]  /*0d90*/  SHF.R.U32.HI R5, RZ, 0x3, R5 ;  /* 0x00000003ff057819 */ /* 0x000fe20000011605 */
[----:B------:R0:W-:Y:S01]  /*0da0*/  STL [R1+0x20], R3 ;  /* 0x0000200301007387 */ /* 0x0001e20000100800 */
[----:B------:R-:W-:Y:S01]  /*0db0*/  IMAD R17, R0, 0x10, R17 ;  /* 0x0000001000117824 */ /* 0x000fe200078e0211 */
[----:B------:R-:W-:Y:S02]  /*0dc0*/  SEL R188, R188, 0xffffffc0, !P2 ;  /* 0xffffffc0bcbc7807 */ /* 0x000fe40005000000 */
[----:B------:R-:W-:Y:S01]  /*0dd0*/  LOP3.LUT R4, R2, R5, RZ, 0x3c, !PT ;  /* 0x0000000502047212 */ /* 0x000fe200078e3cff */
[----:B------:R-:W-:Y:S01]  /*0de0*/  IMAD.SHL.U32 R2, R10, 0x2, RZ ;  /* 0x000000020a027824 */ /* 0x000fe200078e00ff */
[----:B------:R-:W-:Y:S01]  /*0df0*/  SHF.R.S32.HI R223, RZ, 0x3, R223 ;  /* 0x00000003ffdf7819 */ /* 0x000fe200000114df */
[----:B------:R-:W-:-:S02]  /*0e00*/  IMAD R190, R190, 0x8, R17 ;  /* 0x00000008bebe7824 */ /* 0x000fc400078e0211 */
[----:B------:R-:W-:Y:S02]  /*0e10*/  IMAD.IADD R4, R7, 0x1, R4 ;  /* 0x0000000107047824 */ /* 0x000fe400078e0204 */
[----:B0-----:R-:W-:-:S03]  /*0e20*/  IMAD.SHL.U32 R3, R9, 0x100, RZ ;  /* 0x0000010009037824 */ /* 0x001fc600078e00ff */
[----:B------:R-:W-:Y:S01]  /*0e30*/  LEA R22, R4, UR41, 0x1 ;  /* 0x0000002904167c11 */ /* 0x000fe2000f8e08ff */
[----:B------:R-:W-:Y:S01]  /*0e40*/  IMAD.IADD R18, R2, 0x1, R3 ;  /* 0x0000000102127824 */ /* 0x000fe200078e0203 */
[----:B------:R0:W-:Y:S03]  /*0e50*/  STL [R1+0x1c], R3 ;  /* 0x00001c0301007387 */ /* 0x0001e60000100800 */
[C---:B------:R-:W-:Y:S01]  /*0e60*/  VIADD R222, R18.reuse, 0x8 ;  /* 0x0000000812de7836 */ /* 0x040fe20000000000 */
[----:B------:R-:W-:Y:S01]  /*0e70*/  SHF.R.S32.HI R0, RZ, 0x1f, R18 ;  /* 0x0000001fff007819 */ /* 0x000fe20000011412 */
[C---:B------:R-:W-:Y:S02]  /*0e80*/  VIADD R221, R18.reuse, 0x10 ;  /* 0x0000001012dd7836 */ /* 0x040fe40000000000 */
        /* <DEDUP_REMOVED lines=64> */
[----:B------:R-:W-:-:S07]  /*1290*/  IMAD.IADD R188, R188, 0x1, R23 ;  /* 0x00000001bcbc7824 */ /* 0x000fce00078e0217 */
.L_x_2273:
[----:B------:R-:W-:Y:S02]  /*12a0*/  ULDC.64 UR8, c[0x0][0xa28] ;  /* 0x00028a0000087ab9 */ /* 0x000fe40000000a00 */
[----:B------:R-:W-:-:S04]  /*12b0*/  UISETP.NE.U32.AND UP0, UPT, UR8, URZ, UPT ;  /* 0x0000003f0800728c */ /* 0x000fc8000bf05070 */
[----:B------:R-:W-:-:S03]  /*12c0*/  UISETP.NE.AND.EX UP0, UPT, UR9, URZ, UPT, UP0 ;  /* 0x0000003f0900728c */ /* 0x000fc6000bf05300 */
[----:B------:R-:W-:Y:S02]  /*12d0*/  ULDC.64 UR8, c[0x0][0xa18] ;  /* 0x0002860000087ab9 */ /* 0x000fe40000000a00 */
[----:B------:R-:W-:Y:S01]  /*12e0*/  UISETP.NE.U32.AND UP1, UPT, UR8, URZ, UPT ;  /* 0x0000003f0800728c */ /* 0x000fe2000bf25070 */
[----:B------:R-:W-:-:S03]  /*12f0*/  PLOP3.LUT P0, PT, PT, PT, UP0, 0x80, 0x0 ;  /* 0x000000000000781c */ /* 0x000fc60003f0f008 */
[----:B------:R-:W-:-:S03]  /*1300*/  UISETP.NE.AND.EX UP1, UPT, UR9, URZ, UPT, UP1 ;  /* 0x0000003f0900728c */ /* 0x000fc6000bf25310 */
[----:B------:R-:W-:Y:S02]  /*1310*/  @UP0 ULDC.64 UR8, c[0x0][0xa28] ;  /* 0x00028a0000080ab9 */ /* 0x000fe40000000a00 */
[----:B------:R-:W-:Y:S01]  /*1320*/  @UP0 UIMAD.WIDE UR8, UR6, 0x4, UR8 ;  /* 0x00000004060808a5 */ /* 0x000fe2000f8e0208 */
[----:B------:R-:W-:-:S05]  /*1330*/  PLOP3.LUT P2, PT, PT, PT, UP1, 0x80, 0x0 ;  /* 0x000000000000781c */ /* 0x000fca0003f4f018 */
[----:B------:R-:W-:Y:S01]  /*1340*/  @UP1 ULDC.64 UR10, c[0x0][0xa18] ;  /* 0x00028600000a1ab9 */ /* 0x000fe20000000a00 */
[----:B0-2-4-:R-:W-:Y:S02]  /*1350*/  IMAD.U32 R4, RZ, RZ, UR8 ;  /* 0x00000008ff047e24 */ /* 0x015fe4000f8e00ff */
[----:B------:R-:W-:Y:S01]  /*1360*/  IMAD.U32 R5, RZ, RZ, UR9 ;  /* 0x00000009ff057e24 */ /* 0x000fe2000f8e00ff */
[----:B------:R-:W-:Y:S02]  /*1370*/  @UP1 UIMAD.WIDE UR8, UR6, 0x4, UR10 ;  /* 0x00000004060818a5 */ /* 0x000fe4000f8e020a */
[----:B------:R-:W-:Y:S02]  /*1380*/  ULOP3.LUT UR4, UR7, 0xff000000, URZ, 0xc0, !UPT ;  /* 0xff00000007047892 */ /* 0x000fe4000f8ec03f */
[----:B------:R-:W2:Y:S01]  /*1390*/  @P0 LDG.E R4, desc[UR54][R4.64] ;  /* 0x0000003604040981 */ /* 0x000ea2000c1e1900 */
[----:B------:R-:W-:Y:S01]  /*13a0*/  ULDC.64 UR10, c[0x0][0xa20] ;  /* 0x00028800000a7ab9 */ /* 0x000fe20000000a00 */
[----:B-1----:R-:W-:-:S02]  /*13b0*/  IMAD.U32 R6, RZ, RZ, UR8 ;  /* 0x00000008ff067e24 */ /* 0x002fc4000f8e00ff */
[----:B---3--:R-:W-:Y:S01]  /*13c0*/  IMAD.U32 R7, RZ, RZ, UR9 ;  /* 0x00000009ff077e24 */ /* 0x008fe2000f8e00ff */
[----:B------:R-:W-:-:S04]  /*13d0*/  ULDC.64 UR8, c[0x0][0x418] ;  /* 0x0001060000087ab9 */ /* 0x000fc80000000a00 */
[----:B------:R-:W3:Y:S01]  /*13e0*/  @P2 LDG.E R6, desc[UR54][R6.64] ;  /* 0x0000003606062981 */ /* 0x000ee2000c1e1900 */
[----:B------:R-:W-:Y:S01]  /*13f0*/  UISETP.NE.U32.AND UP0, UPT, UR8, URZ, UPT ;  /* 0x0000003f0800728c */ /* 0x000fe2000bf05070 */
[----:B------:R-:W-:Y:S01]  /*1400*/  ISETP.NE.U32.AND P1, PT, RZ, UR10, PT ;  /* 0x0000000aff007c0c */ /* 0x000fe2000bf25070 */
[----:B------:R-:W-:Y:S02]  /*1410*/  ULOP3.LUT UR42, UR7, 0xff0000, URZ, 0xc0, !UPT ;  /* 0x00ff0000072a7892 */ /* 0x000fe4000f8ec03f */
[----:B------:R-:W-:Y:S01]  /*1420*/  UISETP.NE.AND.EX UP0, UPT, UR9, URZ, UPT, UP0 ;  /* 0x0000003f0900728c */ /* 0x000fe2000bf05300 */
[----:B------:R-:W-:Y:S01]  /*1430*/  ISETP.NE.AND.EX P1, PT, RZ, UR11, PT, P1 ;  /* 0x0000000bff007c0c */ /* 0x000fe2000bf25310 */
[----:B------:R-:W-:Y:S01]  /*1440*/  ULDC UR8, c[0x0][0x424] ;  /* 0x0001090000087ab9 */ /* 0x000fe20000000800 */
[----:B------:R-:W-:Y:S02]  /*1450*/  USHF.R.U32.HI UR4, URZ, 0x8, UR4 ;  /* 0x000000083f047899 */ /* 0x000fe40008011604 */
[----:B------:R-:W-:Y:S01]  /*1460*/  USEL UR8, UR8, 0x1, UP0 ;  /* 0x0000000108087887 */ /* 0x000fe20008000000 */
[----:B------:R-:W-:Y:S01]  /*1470*/  ULDC UR9, c[0x0][0x2f0] ;  /* 0x0000bc0000097ab9 */ /* 0x000fe20000000800 */
[----:B------:R-:W-:Y:S01]  /*1480*/  UMOV UR48, URZ ;  /* 0x0000003f00307c82 */ /* 0x000fe20008000000 */
[----:B------:R-:W-:-:S02]  /*1490*/  ULEA.HI UR42, UR42, UR4, URZ, 0x10 ;  /* 0x000000042a2a7291 */ /* 0x000fc4000f8f803f */
[----:B------:R-:W-:Y:S02]  /*14a0*/  UIMAD UR4, UR8, UR9, URZ ;  /* 0x00000009080472a4 */ /* 0x000fe4000f8e023f */
[----:B------:R-:W-:Y:S01]  /*14b0*/  ULOP3.LUT UR43, UR7, 0xffff, URZ, 0xc0, !UPT ;  /* 0x0000ffff072b7892 */ /* 0x000fe2000f8ec03f */
[----:B--2---:R-:W-:Y:S02]  /*14c0*/  @P0 R2UR UR48, R4 ;  /* 0x00000000043002ca */ /* 0x004fe400000e0000 */
[----:B---3--:R-:W-:Y:S01]  /*14d0*/  @P2 R2UR UR50, R6 ;  /* 0x00000000063222ca */ /* 0x008fe200000e0000 */
[----:B-----5:R-:W-:-:S14]  /*14e0*/  @P2 BRA `(.L_x_2151) ;  /* 0x0000000000382947 */ /* 0x020fdc0003800000 */
[----:B------:R-:W-:Y:S01]  /*14f0*/  ULDC.64 UR8, c[0x0][0xa00] ;  /* 0x0002800000087ab9 */ /* 0x000fe20000000a00 */
[----:B------:R-:W-:Y:S01]  /*1500*/  ULDC UR50, c[0x0][0x288] ;  /* 0x0000a20000327ab9 */ /* 0x000fe20000000800 */
        /* <DEDUP_REMOVED lines=12> */
.L_x_2151:
[----:B------:R-:W-:Y:S01]  /*15d0*/  UMOV UR44, UR6 ;  /* 0x00000006002c7c82 */ /* 0x000fe20008000000 */
[----:B------:R-:W-:Y:S05]  /*15e0*/  @!P1 BRA `(.L_x_2152) ;  /* 0x00000000001c9947 */ /* 0x000fea0003800000 */
[----:B------:R-:W-:Y:S02]  /*15f0*/  ULDC.64 UR8, c[0x0][0xa20] ;  /* 0x0002880000087ab9 */ /* 0x000fe40000000a00 */
[----:B------:R-:W-:-:S06]  /*1600*/  UIMAD.WIDE UR6, UR6, 0x4, UR8 ;  /* 0x00000004060678a5 */ /* 0x000fcc000f8e0208 */
[----:B------:R-:W-:Y:S02]  /*1610*/  IMAD.U32 R4, RZ, RZ, UR6 ;  /* 0x00000006ff047e24 */ /* 0x000fe4000f8e00ff */
[----:B------:R-:W-:-:S05]  /*1620*/  IMAD.U32 R5, RZ, RZ, UR7 ;  /* 0x00000007ff057e24 */ /* 0x000fca000f8e00ff */
[----:B------:R-:W2:Y:S02]  /*1630*/  LDG.E R4, desc[UR54][R4.64] ;  /* 0x0000003604047981 */ /* 0x000ea4000c1e1900 */
[----:B--2---:R-:W-:Y:S01]  /*1640*/  R2UR UR4, R4 ;  /* 0x00000000040472ca */ /* 0x004fe200000e0000 */
[----:B------:R-:W-:-:S14]  /*1650*/  BRA `(.L_x_2153) ;  /* 0x0000000000347947 */ /* 0x000fdc0003800000 */
.L_x_2152:
        /* <DEDUP_REMOVED lines=13> */
.L_x_2153:
[----:B------:R-:W-:Y:S02]  /*1730*/  UISETP.NE.AND UP0, UPT, UR46, 0x1, UPT ;  /* 0x000000012e00788c */ /* 0x000fe4000bf05270 */
[----:B------:R-:W-:Y:S02]  /*1740*/  UIADD3 UR48, UR4, -UR48, URZ ;  /* 0x8000003004307290 */ /* 0x000fe4000fffe03f */
[----:B------:R-:W-:Y:S02]  /*1750*/  USHF.L.U32 UR45, UR5, 0x6, URZ ;  /* 0x00000006052d7899 */ /* 0x000fe4000800063f */
[----:B------:R-:W-:Y:S01]  /*1760*/  UIADD3 UR4, UR48, 0x3f, URZ ;  /* 0x0000003f30047890 */ /* 0x000fe2000fffe03f */
[----:B------:R-:W-:-:S03]  /*1770*/  PLOP3.LUT P0, PT, PT, PT, UP0, 0x80, 0x0 ;  /* 0x000000000000781c */ /* 0x000fc60003f0f008 */
[----:B------:R-:W-:-:S04]  /*1780*/  USHF.R.S32.HI UR6, URZ, 0x1f, UR4 ;  /* 0x0000001f3f067899 */ /* 0x000fc80008011404 */
[----:B------:R-:W-:-:S04]  /*1790*/  ULEA.HI UR6, UR6, UR4, URZ, 0x6 ;  /* 0x0000000406067291 */ /* 0x000fc8000f8f303f */
[----:B------:R-:W-:Y:S02]  /*17a0*/  USHF.R.S32.HI UR6, URZ, 0x6, UR6 ;  /* 0x000000063f067899 */ /* 0x000fe40008011406 */
[----:B------:R-:W-:Y:S10]  /*17b0*/  @!P0 BRA `(.L_x_2154) ;  /* 0x0000002400148947 */ /* 0x000ff40003800000 */
[----:B------:R-:W-:Y:S01]  /*17c0*/  ULDC UR4, c[0x0][0x448] ;  /* 0x0001120000047ab9 */ /* 0x000fe20000000800 */
[----:B------:R-:W-:Y:S02]  /*17d0*/  UIADD3 UR7, UR45, 0x3f, URZ ;  /* 0x0000003f2d077890 */ /* 0x000fe4000fffe03f */
[----:B------:R-:W-:Y:S02]  /*17e0*/  UISETP.NE.AND UP0, UPT, UR4, 0x1, UPT ;  /* 0x000000010400788c */ /* 0x000fe4000bf05270 */
[----:B------:R-:W-:Y:S01]  /*17f0*/  UIADD3 UR10, UR48, 0x1, -UR50 ;  /* 0x00000001300a7890 */ /* 0x000fe2000fffe832 */
[----:B------:R-:W-:Y:S02]  /*1800*/  ULDC.64 UR4, c[0x0][0x9e0] ;  /* 0x0002780000047ab9 */ /* 0x000fe40000000a00 */
[----:B------:R-:W-:-:S06]  /*1810*/  UISETP.GE.AND UP1, UPT, UR5, 0x1, UPT ;  /* 0x000000010500788c */ /* 0x000fcc000bf26270 */
[----:B------:R-:W-:Y:S01]  /*1820*/  @UP0 ULDC UR8, c[0x0][0x44c] ;  /* 0x0001130000080ab9 */ /* 0x000fe20000000800 */
[----:B------:R-:W-:Y:S01]  /*1830*/  PLOP3.LUT P1, PT, PT, PT, UP1, 0x80, 0x0 ;  /* 0x000000000000781c */ /* 0x000fe20003f2f018 */
[----:B------:R-:W-:Y:S01]  /*1840*/  UIMAD.WIDE.U32 UR8, UR7, UR8, URZ ;  /* 0x00000008070872a5 */ /* 0x000fe2000f8e003f */
[----:B------:R-:W-:-:S03]  /*1850*/  @UP0 ULDC UR11, c[0x0][0x450] ;  /* 0x00011400000b0ab9 */ /* 0x000fc60000000800 */
[----:B------:R-:W-:-:S04]  /*1860*/  @UP0 USHF.R.U32.HI UR7, URZ, UR11, UR9 ;  /* 0x0000000b3f070299 */ /* 0x000fc80008011609 */
[----:B------:R-:W-:-:S04]  /*1870*/  UIADD3 UR10, UR10, UR7, URZ ;  /* 0x000000070a0a7290 */ /* 0x000fc8000fffe03f */
[----:B------:R-:W-:Y:S01]  /*1880*/  UIADD3 UR4, UR10, UR4, URZ ;  /* 0x000000040a047290 */ /* 0x000fe2000fffe03f */
[----:B------:R-:W-:Y:S11]  /*1890*/  @!P1 BRA `(.L_x_2155) ;  /* 0x0000000000449947 */ /* 0x000ff60003800000 */
        /* <DEDUP_REMOVED lines=10> */
.L_x_2156:
[----:B------:R-:W-:-:S11]  /*1940*/  UISETP.NE.AND UP1, UPT, UR5, 0x1, UPT ;  /* 0x000000010500788c */ /* 0x000fd6000bf25270 */
[----:B------:R-:W-:Y:S02]  /*1950*/  @UP1 ULDC.64 UR10, c[0x0][0x9e8] ;  /* 0x00027a00000a1ab9 */ /* 0x000fe40000000a00 */
[----:B------:R-:W-:-:S04]  /*1960*/  UIMAD.WIDE.U32 UR8, UR7, UR10, URZ ;  /* 0x0000000a070872a5 */ /* 0x000fc8000f8e003f */
[----:B------:R-:W-:-:S12]  /*1970*/  @UP1 USHF.R.U32.HI UR7, URZ, UR11, UR9 ;  /* 0x0000000b3f071299 */ /* 0x000fd80008011609 */
.L_x_2157:
[----:B------:R-:W-:-:S04]  /*1980*/  UIMAD UR7, UR7, UR5, UR5 ;  /* 0x00000005070772a4 */ /* 0x000fc8000f8e0205 */
[----:B------:R-:W-:-:S04]  /*1990*/  UISETP.LT.AND UP1, UPT, UR4, UR7, UPT ;  /* 0x000000070400728c */ /* 0x000fc8000bf21270 */
[----:B------:R-:W-:-:S12]  /*19a0*/  USEL UR4, UR4, UR7, UP1 ;  /* 0x0000000704047287 */ /* 0x000fd80008800000 */
.L_x_2155:
[----:B------:R-:W-:Y:S01]  /*19b0*/  UIADD3 UR4, UR4, 0x3f, URZ ;  /* 0x0000003f04047890 */ /* 0x000fe2000fffe03f */
[----:B------:R-:W-:Y:S01]  /*19c0*/  @UP0 ULDC UR8, c[0x0][0x44c] ;  /* 0x0001130000080ab9 */ /* 0x000fe20000000800 */
[----:B------:R-:W-:Y:S02]  /*19d0*/  @UP0 ULDC UR10, c[0x0][0x450] ;  /* 0x00011400000a0ab9 */ /* 0x000fe40000000800 */
[----:B------:R-:W-:Y:S02]  /*19e0*/  USHF.R.S32.HI UR7, URZ, 0x1f, UR4 ;  /* 0x0000001f3f077899 */ /* 0x000fe40008011404 */
[----:B------:R-:W-:Y:S02]  /*19f0*/  UIMAD.WIDE.U32 UR8, UR45, UR8, URZ ;  /* 0x000000082d0872a5 */ /* 0x000fe4000f8e003f */
[----:B------:R-:W-:-:S03]  /*1a00*/  ULEA.HI UR7, UR7, UR4, URZ, 0x6 ;  /* 0x0000000407077291 */ /* 0x000fc6000f8f303f */
[----:B------:R-:W-:Y:S01]  /*1a10*/  UMOV UR4, UR45 ;  /* 0x0000002d00047c82 */ /* 0x000fe20008000000 */
[----:B------:R-:W-:Y:S02]  /*1a20*/  @UP0 USHF.R.U32.HI UR4, URZ, UR10, UR9 ;  /* 0x0000000a3f040299 */ /* 0x000fe40008011609 */
[----:B------:R-:W-:Y:S02]  /*1a30*/  USHF.R.S32.HI UR7, URZ, 0x6, UR7 ;  /* 0x000000063f077899 */ /* 0x000fe40008011407 */
[----:B------:R-:W-:Y:S02]  /*1a40*/  UIADD3 UR48, UR4, UR48, -UR50 ;  /* 0x0000003004307290 */ /* 0x000fe4000fffe832 */
[----:B------:R-:W-:Y:S01]  /*1a50*/  UISETP.LT.AND UP0, UPT, UR6, UR7, UPT ;  /* 0x000000070600728c */ /* 0x000fe2000bf01270 */
[----:B------:R-:W-:-:S03]  /*1a60*/  ULDC UR4, c[0x0][0x9dc] ;  /* 0x0002770000047ab9 */ /* 0x000fc60000000800 */
        /* <DEDUP_REMOVED lines=13> */
.L_x_2159:
[----:B------:R-:W-:-:S11]  /*1b40*/  UISETP.NE.AND UP0, UPT, UR5, 0x1, UPT ;  /* 0x000000010500788c */ /* 0x000fd6000bf05270 */
[----:B------:R-:W-:Y:S02]  /*1b50*/  @UP0 ULDC.64 UR10, c[0x0][0x9e8] ;  /* 0x00027a00000a0ab9 */ /* 0x000fe40000000a00 */
[----:B------:R-:W-:-:S04]  /*1b60*/  UIMAD.WIDE.U32 UR6, UR48, UR10, URZ ;  /* 0x0000000a300672a5 */ /* 0x000fc8000f8e003f */
[----:B------:R-:W-:-:S12]  /*1b70*/  @UP0 USHF.R.U32.HI UR48, URZ, UR11, UR7 ;  /* 0x0000000b3f300299 */ /* 0x000fd80008011607 */
.L_x_2160:
[----:B------:R-:W-:-:S04]  /*1b80*/  UIMAD UR5, UR48, UR5, URZ ;  /* 0x00000005300572a4 */ /* 0x000fc8000f8e023f */
[----:B------:R-:W-:-:S04]  /*1b90*/  UISETP.LT.AND UP0, UPT, UR4, UR5, UPT ;  /* 0x000000050400728c */ /* 0x000fc8000bf01270 */
[----:B------:R-:W-:-:S12]  /*1ba0*/  USEL UR4, UR4, UR5, !UP0 ;  /* 0x0000000504047287 */ /* 0x000fd8000c000000 */
.L_x_2158:
[----:B------:R-:W-:Y:S02]  /*1bb0*/  USHF.R.S32.HI UR5, URZ, 0x1f, UR4 ;  /* 0x0000001f3f057899 */ /* 0x000fe40008011404 */
[----:B------:R-:W-:Y:S02]  /*1bc0*/  ULOP3.LUT UR20, UR42, 0xff, URZ, 0xc0, !UPT ;  /* 0x000000ff2a147892 */ /* 0x000fe4000f8ec03f */
[----:B------:R-:W-:-:S03]  /*1bd0*/  ULEA.HI UR5, UR5, UR4, URZ, 0x6 ;  /* 0x0000000405057291 */ /* 0x000fc6000f8f303f */
[----:B------:R-:W-:Y:S01]  /*1be0*/  UMOV UR4, URZ ;  /* 0x0000003f00047c82 */ /* 0x000fe20008000000 */
[----:B------:R-:W-:-:S04]  /*1bf0*/  USHF.R.S32.HI UR5, URZ, 0x6, UR5 ;  /* 0x000000063f057899 */ /* 0x000fc80008011405 */
[----:B------:R-:W-:-:S04]  /*1c00*/  UISETP.LT.AND UP0, UPT, URZ, UR5, UPT ;  /* 0x000000053f00728c */ /* 0x000fc8000bf01270 */
[----:B------:R-:W-:-:S04]  /*1c10*/  USEL UR10, URZ, UR5, !UP0 ;  /* 0x000000053f0a7287 */ /* 0x000fc8000c000000 */
[----:B------:R-:W-:-:S06]  /*1c20*/  UISETP.GT.AND UP0, UPT, UR9, UR10, UPT ;  /* 0x0000000a0900728c */ /* 0x000fcc000bf04270 */
[----:B------:R-:W-:-:S13]  /*1c30*/  PLOP3.LUT P0, PT, PT, PT, UP0, 0x80, 0x0 ;  /* 0x000000000000781c */ /* 0x000fda0003f0f008 */
[----:B------:R-:W-:Y:S05]  /*1c40*/  @!P0 BRA `(.L_x_2161) ;  /* 0x0000000000948947 */ /* 0x000fea0003800000 */
[----:B------:R-:W-:-:S04]  /*1c50*/  USHF.R.U32.HI UR11, URZ, 0x10, UR42 ;  /* 0x000000103f0b7899 */ /* 0x000fc8000801162a */
[----:B------:R-:W-:-:S11]  /*1c60*/  UISETP.NE.AND UP0, UPT, UR11, URZ, UPT ;  /* 0x0000003f0b00728c */ /* 0x000fd6000bf05270 */
[----:B------:R-:W-:Y:S02]  /*1c70*/  @!UP0 ULDC UR11, c[0x0][0x9f0] ;  /* 0x00027c00000b8ab9 */ /* 0x000fe40000000800 */
[----:B------:R-:W-:Y:S01]  /*1c80*/  IMAD.U32 R4, RZ, RZ, UR11 ;  /* 0x0000000bff047e24 */ /* 0x000fe2000f8e00ff */
[----:B------:R-:W-:-:S04]  /*1c90*/  UIADD3 UR4, UR11, -0x1, UR9 ;  /* 0xffffffff0b047890 */ /* 0x000fc8000fffe009 */
[-C--:B------:R-:W-:Y:S01]  /*1ca0*/  IABS R0, R4.reuse ;  /* 0x0000000400007213 */ /* 0x080fe20000000000 */
[----:B------:R-:W-:Y:S01]  /*1cb0*/  UIADD3 UR6, -UR10, UR4, URZ ;  /* 0x000000040a067290 */ /* 0x000fe2000fffe13f */
[----:B------:R-:W-:Y:S02]  /*1cc0*/  IABS R6, R4 ;  /* 0x0000000400067213 */ /* 0x000fe40000000000 */
[----:B------:R-:W-:Y:S01]  /*1cd0*/  R2UR UR12, R0 ;  /* 0x00000000000c72ca */ /* 0x000fe200000e0000 */
[----:B------:R-:W-:Y:S02]  /*1ce0*/  UMOV UR4, URZ ;  /* 0x0000003f00047c82 */ /* 0x000fe40008000000 */
[----:B------:R-:W-:Y:S01]  /*1cf0*/  IMAD.U32 R5, RZ, RZ, UR6 ;  /* 0x00000006ff057e24 */ /* 0x000fe2000f8e00ff */
[----:B------:R-:W-:-:S04]  /*1d00*/  ULOP3.LUT UR6, UR6, UR11, URZ, 0x3c, !UPT ;  /* 0x0000000b06067292 */ /* 0x000fc8000f8e3c3f */
[----:B------:R-:W-:-:S05]  /*1d10*/  IABS R5, R5 ;  /* 0x0000000500057213 */ /* 0x000fca0000000000 */
[----:B------:R-:W0:Y:S01]  /*1d20*/  I2F.RP R0, UR12 ;  /* 0x0000000c00007d06 */ /* 0x000e220008209400 */
[----:B------:R-:W-:-:S05]  /*1d30*/  IMAD.MOV.U32 R4, RZ, RZ, R5 ;  /* 0x000000ffff047224 */ /* 0x000fca00078e0005 */
[----:B------:R-:W-:Y:S02]  /*1d40*/  R2UR UR8, R4 ;  /* 0x00000000040872ca */ /* 0x000fe400000e0000 */
        /* <DEDUP_REMOVED lines=21> */
.L_x_2161:
[----:B------:R-:W-:Y:S01]  /*1ea0*/  UIMAD UR20, UR20, UR4, UR10 ;  /* 0x00000004141472a4 */ /* 0x000fe2000f8e020a */
[----:B------:R-:W-:Y:S01]  /*1eb0*/  IMAD.U32 R0, RZ, RZ, UR9 ;  /* 0x00000009ff007e24 */ /* 0x000fe2000f8e00ff */
[----:B------:R-:W-:Y:S01]  /*1ec0*/  PLOP3.LUT P0, PT, PT, PT, PT, 0x80, 0x0 ;  /* 0x000000000000781c */ /* 0x000fe20003f0f070 */
[----:B------:R-:W-:Y:S01]  /*1ed0*/  IMAD.U32 R3, RZ, RZ, UR4 ;  /* 0x00000004ff037e24 */ /* 0x000fe2000f8e00ff */
[----:B------:R-:W-:Y:S01]  /*1ee0*/  CS2R R150, SRZ ;  /* 0x0000000000967805 */ /* 0x000fe2000001ff00 */
[----:B------:R-:W-:Y:S01]  /*1ef0*/  IMAD.MOV.U32 R12, RZ, RZ, RZ ;  /* 0x000000ffff0c7224 */ /* 0x000fe200078e00ff */
[----:B------:R-:W-:Y:S02]  /*1f00*/  CS2R R148, SRZ ;  /* 0x0000000000947805 */ /* 0x000fe4000001ff00 */
[----:B------:R-:W-:Y:S02]  /*1f10*/  CS2R R146, SRZ ;  /* 0x0000000000927805 */ /* 0x000fe4000001ff00 */
[----:B------:R-:W-:Y:S01]  /*1f20*/  VIADDMNMX R0, R3, UR20, R0, PT ;  /* 0x0000001403007c46 */ /* 0x000fe2000b800100 */
[----:B------:R-:W-:Y:S01]  /*1f30*/  IMAD.MOV.U32 R3, RZ, RZ, RZ ;  /* 0x000000ffff037224 */ /* 0x000fe200078e00ff */
        /* <DEDUP_REMOVED lines=15> */
[----:B------:R-:W-:Y:S01]  /*2030*/  UISETP.GT.AND UP0, UPT, UR22, UR20, UPT ;  /* 0x000000141600728c */ /* 0x000fe2000bf04270 */
[----:B------:R-:W-:Y:S02]  /*2040*/  CS2R R116, SRZ ;  /* 0x0000000000747805 */ /* 0x000fe4000001ff00 */
[----:B------:R-:W-:Y:S02]  /*2050*/  CS2R R114, SRZ ;  /* 0x0000000000727805 */ /* 0x000fe4000001ff00 */
[----:B------:R-:W-:Y:S02]  /*2060*/  CS2R R112, SRZ ;  /* 0x0000000000707805 */ /* 0x000fe4000001ff00 */
[----:B------:R-:W-:-:S02]  /*2070*/  CS2R R110, SRZ ;  /* 0x00000000006e7805 */ /* 0x000fc4000001ff00 */
[----:B------:R-:W-:Y:S02]  /*2080*/  CS2R R108, SRZ ;  /* 0x00000000006c7805 */ /* 0x000fe4000001ff00 */
[----:B------:R-:W-:Y:S02]  /*2090*/  PLOP3.LUT P1, PT, PT, PT, UP0, 0x80, 0x0 ;  /* 0x000000000000781c */ /* 0x000fe40003f2f008 */
        /* <DEDUP_REMOVED lines=60> */
.L_x_2163:
[----:B------:R-:W-:Y:S01]  /*2460*/  ULEA UR23, UR38, UR41, 0x3 ;  /* 0x0000002926177291 */ /* 0x000fe2000f8e183f */
[----:B------:R-:W-:-:S05]  /*2470*/  IMAD.U32 R0, RZ, RZ, UR37 ;  /* 0x00000025ff007e24 */ /* 0x000fca000f8e00ff */
[----:B------:R-:W-:-:S04]  /*2480*/  SHF.L.U32 R0, R0, 0x1f, RZ ;  /* 0x0000001f00007819 */ /* 0x000fc800000006ff */
[----:B------:R-:W0:Y:S02]  /*2490*/  SYNCS.PHASECHK.TRANS64.TRYWAIT P1, [UR23+0x28c50], R0 ;  /* 0x028c5000ff0075a7 */ /* 0x000e240008020157 */
[----:B0-----:R-:W-:Y:S05]  /*24a0*/  @!P1 BRA `(.L_x_2164) ;  /* 0x0000016800409947 */ /* 0x001fea0003800000 */
.L_x_2368:
[----:B------:R-:W-:Y:S01]  /*24b0*/  BAR.SYNC.DEFER_BLOCKING 0xe, 0x100 ;  /* 0x0384000000007b1d */ /* 0x000fe20000010000 */
[----:B------:R-:W-:Y:S02]  /*24c0*/  UIADD3 UR4, UR41, 0x26800, URZ ;  /* 0x0002680029047890 */ /* 0x000fe4000fffe03f */
[----:B------:R-:W-:Y:S02]  /*24d0*/  ULEA UR18, UR38, UR21, 0xc ;  /* 0x0000001526127291 */ /* 0x000fe4000f8e603f */
[----:B------:R-:W-:Y:S01]  /*24e0*/  USHF.R.U32.HI UR4, URZ, 0x4, UR4 ;  /* 0x000000043f047899 */ /* 0x000fe20008011604 */
[----:B------:R-:W-:Y:S01]  /*24f0*/  UMOV UR19, 0x40000040 ;  /* 0x4000004000137882 */ /* 0x000fe20000000000 */
[----:B------:R-:W-:Y:S02]  /*2500*/  UMOV UR17, 0x40000040 ;  /* 0x4000004000117882 */ /* 0x000fe40000000000 */
[----:B------:R-:W-:Y:S02]  /*2510*/  ULOP3.LUT UR4, UR4, 0x3fff, URZ, 0xc0, !UPT ;  /* 0x00003fff04047892 */ /* 0x000fe4000f8ec03f */
[----:B------:R-:W-:-:S02]  /*2520*/  UIADD3 UR6, UR18, 0x80, URZ ;  /* 0x0000008012067890 */ /* 0x000fc4000fffe03f */
[----:B------:R-:W-:Y:S01]  /*2530*/  ULOP3.LUT UR16, UR4, 0x10000, URZ, 0xfc, !UPT ;  /* 0x0001000004107892 */ /* 0x000fe2000f8efc3f */
[----:B------:R-:W-:Y:S01]  /*2540*/  UMOV UR7, 0x40000040 ;  /* 0x4000004000077882 */ /* 0x000fe20000000000 */
[----:B------:R-:W-:Y:S02]  /*2550*/  UMOV UR5, 0x40000040 ;  /* 0x4000004000057882 */ /* 0x000fe40000000000 */
[----:B------:R-:W-:Y:S02]  /*2560*/  UIADD3 UR4, UR16, 0x2, URZ ;  /* 0x0000000210047890 */ /* 0x000fe4000fffe03f */
[----:B------:R-:W-:Y:S02]  /*2570*/  UIADD3 UR10, UR18, 0x100, URZ ;  /* 0x00000100120a7890 */ /* 0x000fe4000fffe03f */
[----:B------:R-:W-:Y:S01]  /*2580*/  UIADD3 UR8, UR16, 0x4, URZ ;  /* 0x0000000410087890 */ /* 0x000fe2000fffe03f */
[----:B------:R-:W-:Y:S01]  /*2590*/  UMOV UR11, 0x40000040 ;  /* 0x40000040000b7882 */ /* 0x000fe20000000000 */
[----:B------:R-:W-:Y:S01]  /*25a0*/  WARPGROUP.ARRIVE ;  /* 0x00000000000079c5 */ /* 0x000fe20000000000 */
[----:B------:R-:W-:Y:S01]  /*25b0*/  UMOV UR9, 0x40000040 ;  /* 0x4000004000097882 */ /* 0x000fe20000000000 */
[----:B------:R-:W-:-:S02]  /*25c0*/  UIADD3 UR14, UR18, 0x180, URZ ;  /* 0x00000180120e7890 */ /* 0x000fc4000fffe03f */
[----:B------:R-:W-:Y:S02]  /*25d0*/  UIADD3 UR12, UR16, 0x6, URZ ;  /* 0x00000006100c7890 */ /* 0x000fe4000fffe03f */
[----:B------:R-:W-:Y:S01]  /*25e0*/  HGMMA.64x256x16.F32 R24, gdesc[UR16].tnspB, RZ, !UPT, gsb0 ;  /* 0x43e00000101879f0 */ /* 0x000fe2000c0008ff */
[----:B------:R-:W-:Y:S01]  /*25f0*/  UMOV UR15, 0x40000040 ;  /* 0x40000040000f7882 */ /* 0x000fe20000000000 */
[----:B------:R-:W-:Y:S01]  /*2600*/  UMOV UR13, 0x40000040 ;  /* 0x40000040000d7882 */ /* 0x000fe20000000000 */
        /* <DEDUP_REMOVED lines=16> */
.L_x_2165:
        /* <DEDUP_REMOVED lines=8> */
.L_x_2172:
[----:B------:R-:W-:Y:S01]  /*2790*/  BAR.SYNC.DEFER_BLOCKING 0xe, 0x100 ;  /* 0x0384000000007b1d */ /* 0x000fe20000010000 */
[----:B01----:R-:W-:Y:S01]  /*27a0*/  IMAD.U32 R0, RZ, RZ, UR38 ;  /* 0x00000026ff007e24 */ /* 0x003fe2000f8e00ff */
[----:B------:R-:W-:-:S03]  /*27b0*/  UIADD3 UR38, UR38, 0x1, URZ ;  /* 0x0000000126267890 */ /* 0x000fc6000fffe03f */
[----:B------:R-:W-:Y:S01]  /*27c0*/  IMAD R0, R0, 0x40, R17 ;  /* 0x0000004000007824 */ /* 0x000fe200078e0211 */
[----:B------:R-:W-:Y:S01]  /*27d0*/  UISETP.NE.AND UP0, UPT, UR38, 0x2, UPT ;  /* 0x000000022600788c */ /* 0x000fe2000bf05270 */
[----:B------:R-:W-:Y:S01]  /*27e0*/  UMOV UR6, UR22 ;  /* 0x0000001600067c82 */ /* 0x000fe20008000000 */
[----:B------:R-:W-:Y:S02]  /*27f0*/  UIADD3 UR22, UR22, -0x1, URZ ;  /* 0xffffffff16167890 */ /* 0x000fe4000fffe03f */
[----:B------:R-:W-:Y:S01]  /*2800*/  LEA R0, R0, UR41, 0x2 ;  /* 0x0000002900007c11 */ /* 0x000fe2000f8e10ff */
[----:B------:R-:W-:Y:S02]  /*2810*/  UISETP.GT.AND UP1, UPT, UR6, UR20, UPT ;  /* 0x000000140600728c */ /* 0x000fe4000bf24270 */
[----:B------:R-:W-:Y:S02]  /*2820*/  USEL UR6, URZ, 0x1, UP0 ;  /* 0x000000013f067887 */ /* 0x000fe40008000000 */
[----:B------:R-:W-:-:S02]  /*2830*/  USEL UR38, UR38, URZ, UP0 ;  /* 0x0000003f26267287 */ /* 0x000fc40008000000 */
        /* <DEDUP_REMOVED lines=133> */
.L_x_2167:
[----:B------:R-:W-:Y:S01]  /*3090*/  ULEA UR23, UR38, UR41, 0x3 ;  /* 0x0000002926177291 */ /* 0x000fe2000f8e183f */
[----:B------:R-:W-:-:S05]  /*30a0*/  IMAD.U32 R0, RZ, RZ, UR37 ;  /* 0x00000025ff007e24 */ /* 0x000fca000f8e00ff */
[----:B------:R-:W-:-:S04]  /*30b0*/  SHF.L.U32 R0, R0, 0x1f, RZ ;  /* 0x0000001f00007819 */ /* 0x000fc800000006ff */
[----:B------:R0:W1:Y:S01]  /*30c0*/  SYNCS.PHASECHK.TRANS64.TRYWAIT P1, [UR23+0x28c50], R0 ;  /* 0x028c5000ff0075a7 */ /* 0x0000620008020157 */
[----:B------:R-:W-:Y:S05]  /*30d0*/  @!P0 BRA `(.L_x_2168) ;  /* 0x0000000000048947 */ /* 0x000fea0003800000 */
[----:B------:R-:W-:Y:S01]  /*30e0*/  BPT.TRAP 0x1 ;  /* 0x000000040000795c */ /* 0x000fe20000300000 */
.L_x_2168:
[----:B-1----:R-:W-:Y:S05]  /*30f0*/  @P1 BRA `(.L_x_2169) ;  /* 0x0000000000081947 */ /* 0x002fea0003800000 */
[----:B------:R-:W1:Y:S02]  /*3100*/  SYNCS.PHASECHK.TRANS64.TRYWAIT P1, [UR23+0x28c50], R0 ;  /* 0x028c5000ff0075a7 */ /* 0x000e640008020157 */
[----:B-1----:R-:W-:Y:S05]  /*3110*/  @!P1 BRA `(.L_x_2170) ;  /* 0x0000015c003c9947 */ /* 0x002fea0003800000 */
.L_x_2169:
        /* <DEDUP_REMOVED lines=26> */
.L_x_2171:
[----:B------:R-:W-:Y:S01]  /*32c0*/  UIADD3 UR6, UR23, 0x28c60, URZ ;  /* 0x00028c6017067890 */ /* 0x000fe2000fffe03f */
[----:B------:R-:W-:-:S03]  /*32d0*/  PLOP3.LUT P1, PT, PT, PT, UP1, 0x80, 0x0 ;  /* 0x000000000000781c */ /* 0x000fc60003f2f018 */
[----:B------:R-:W-:-:S09]  /*32e0*/  UPRMT UR6, UR40, 0x654, UR6 ;  /* 0x0000065428067896 */ /* 0x000fd20008000006 */
[----:B------:R-:W-:Y:S01]  /*32f0*/  SYNCS.ARRIVE.TRANS64.RED.A1T0 RZ, [UR6], RZ ;  /* 0x000000ffffff79a7 */ /* 0x000fe20008100406 */
[----:B------:R-:W-:Y:S05]  /*3300*/  @P1 BRA `(.L_x_2172) ;  /* 0xfffffff400201947 */ /* 0x000fea000383ffff */
.L_x_2166:
[----:B------:R-:W-:Y:S01]  /*3310*/  BAR.SYNC.DEFER_BLOCKING 0xe, 0x100 ;  /* 0x0384000000007b1d */ /* 0x000fe20000010000 */
[----:B01----:R-:W-:Y:S01]  /*3320*/  IMAD.U32 R0, RZ, RZ, UR38 ;  /* 0x00000026ff007e24 */ /* 0x003fe2000f8e00ff */
[----:B------:R-:W-:Y:S01]  /*3330*/  UIADD3 UR38, UR38, 0x1, URZ ;  /* 0x0000000126267890 */ /* 0x000fe2000fffe03f */
[----:B------:R-:W-:Y:S01]  /*3340*/  PLOP3.LUT P0, PT, PT, PT, PT, 0x8, 0x0 ;  /* 0x000000000000781c */ /* 0x000fe20003f0e170 */
[----:B------:R-:W-:Y:S02]  /*3350*/  IMAD.MOV.U32 R12, RZ, RZ, RZ ;  /* 0x000000ffff0c7224 */ /* 0x000fe400078e00ff */
        /* <DEDUP_REMOVED lines=139> */
.L_x_2154:
[----:B------:R-:W-:Y:S01]  /*3c10*/  ULDC UR4, c[0x0][0x448] ;  /* 0x0001120000047ab9 */ /* 0x000fe20000000800 */
[----:B------:R-:W-:Y:S02]  /*3c20*/  UIADD3 UR7, UR45, 0x3f, URZ ;  /* 0x0000003f2d077890 */ /* 0x000fe4000fffe03f */
[----:B------:R-:W-:Y:S02]  /*3c30*/  UISETP.NE.AND UP0, UPT, UR4, 0x1, UPT ;  /* 0x000000010400788c */ /* 0x000fe4000bf05270 */
[----:B------:R-:W-:Y:S01]  /*3c40*/  UIADD3 UR10, UR48, 0x1, -UR50 ;  /* 0x00000001300a7890 */ /* 0x000fe2000fffe832 */
[----:B------:R-:W-:Y:S01]  /*3c50*/  ULDC.64 UR4, c[0x0][0x9e0] ;  /* 0x0002780000047ab9 */ /* 0x000fe20000000a00 */
[----:B------:R-:W-:-:S07]  /*3c60*/  UP2UR UR52, UPR, URZ, 0x1 ;  /* 0x000000013f347883 */ /* 0x000fce0008000000 */
[----:B------:R-:W-:Y:S01]  /*3c70*/  @UP0 ULDC UR8, c[0x0][0x44c] ;  /* 0x0001130000080ab9 */ /* 0x000fe20000000800 */
[----:B------:R-:W-:Y:S01]  /*3c80*/  @UP0 ULDC UR11, c[0x0][0x450] ;  /* 0x00011400000b0ab9 */ /* 0x000fe20000000800 */
[----:B------:R-:W-:-:S04]  /*3c90*/  UIMAD.WIDE.U32 UR8, UR7, UR8, URZ ;  /* 0x00000008070872a5 */ /* 0x000fc8000f8e003f */
[----:B------:R-:W-:Y:S02]  /*3ca0*/  @UP0 USHF.R.U32.HI UR7, URZ, UR11, UR9 ;  /* 0x0000000b3f070299 */ /* 0x000fe40008011609 */
[----:B------:R-:W-:Y:S02]  /*3cb0*/  UISETP.GE.AND UP0, UPT, UR5, 0x1, UPT ;  /* 0x000000010500788c */ /* 0x000fe4000bf06270 */
[----:B------:R-:W-:Y:S02]  /*3cc0*/  UIADD3 UR8, UR10, UR7, URZ ;  /* 0x000000070a087290 */ /* 0x000fe4000fffe03f */
[----:B------:R-:W-:Y:S02]  /*3cd0*/  UP2UR UR51, UPR, URZ, 0x1 ;  /* 0x000000013f337883 */ /* 0x000fe40008000000 */
[----:B------:R-:W-:Y:S01]  /*3ce0*/  PLOP3.LUT P0, PT, PT, PT, UP0, 0x40, 0x0 ;  /* 0x000000000000781c */ /* 0x000fe20003f0e808 */
[----:B------:R-:W-:-:S12]  /*3cf0*/  UIADD3 UR4, UR8, UR4, URZ ;  /* 0x0000000408047290 */ /* 0x000fd8000fffe03f */
[----:B------:R-:W-:Y:S05]  /*3d00*/  @P0 BRA `(.L_x_2173) ;  /* 0x0000000000440947 */ /* 0x000fea0003800000 */
        /* <DEDUP_REMOVED lines=10> */
.L_x_2174:
[----:B------:R-:W-:-:S11]  /*3db0*/  UISETP.NE.AND UP0, UPT, UR5, 0x1, UPT ;  /* 0x000000010500788c */ /* 0x000fd6000bf05270 */
[----:B------:R-:W-:Y:S02]  /*3dc0*/  @UP0 ULDC.64 UR10, c[0x0][0x9e8] ;  /* 0x00027a00000a0ab9 */ /* 0x000fe40000000a00 */
[----:B------:R-:W-:-:S04]  /*3dd0*/  UIMAD.WIDE.U32 UR8, UR7, UR10, URZ ;  /* 0x0000000a070872a5 */ /* 0x000fc8000f8e003f */
[----:B------:R-:W-:-:S12]  /*3de0*/  @UP0 USHF.R.U32.HI UR7, URZ, UR11, UR9 ;  /* 0x0000000b3f070299 */ /* 0x000fd80008011609 */
.L_x_2175:
[----:B------:R-:W-:-:S04]  /*3df0*/  UIMAD UR7, UR7, UR5, UR5 ;  /* 0x00000005070772a4 */ /* 0x000fc8000f8e0205 */
[----:B------:R-:W-:-:S04]  /*3e00*/  UISETP.LT.AND UP0, UPT, UR4, UR7, UPT ;  /* 0x000000070400728c */ /* 0x000fc8000bf01270 */
[----:B------:R-:W-:-:S12]  /*3e10*/  USEL UR4, UR4, UR7, UP0 ;  /* 0x0000000704047287 */ /* 0x000fd80008000000 */
.L_x_2173:
[----:B------:R-:W-:Y:S02]  /*3e20*/  UISETP.NE.AND UP0, UPT, UR52, URZ, UPT ;  /* 0x0000003f3400728c */ /* 0x000fe4000bf05270 */
[----:B------:R-:W-:Y:S02]  /*3e30*/  UIADD3 UR4, UR4, 0x3f, URZ ;  /* 0x0000003f04047890 */ /* 0x000fe4000fffe03f */
[----:B------:R-:W-:Y:S02]  /*3e40*/  UISETP.GE.AND UP1, UPT, UR5, 0x1, UPT ;  /* 0x000000010500788c */ /* 0x000fe4000bf26270 */
[----:B------:R-:W-:Y:S01]  /*3e50*/  USHF.R.S32.HI UR7, URZ, 0x1f, UR4 ;  /* 0x0000001f3f077899 */ /* 0x000fe20008011404 */
[----:B------:R-:W-:-:S03]  /*3e60*/  ULDC UR10, c[0x0][0x9dc] ;  /* 0x00027700000a7ab9 */ /* 0x000fc60000000800 */
[----:B------:R-:W-:Y:S01]  /*3e70*/  ULEA.HI UR7, UR7, UR4, URZ, 0x6 ;  /* 0x0000000407077291 */ /* 0x000fe2000f8f303f */
[----:B------:R-:W-:Y:S01]  /*3e80*/  PLOP3.LUT P0, PT, PT, PT, UP1, 0x40, 0x0 ;  /* 0x000000000000781c */ /* 0x000fe20003f0e818 */
[----:B------:R-:W-:Y:S01]  /*3e90*/  @UP0 ULDC UR8, c[0x0][0x44c] ;  /* 0x0001130000080ab9 */ /* 0x000fe20000000800 */
[----:B------:R-:W-:Y:S01]  /*3ea0*/  @UP0 ULDC UR11, c[0x0][0x450] ;  /* 0x00011400000b0ab9 */ /* 0x000fe20000000800 */
[----:B------:R-:W-:Y:S02]  /*3eb0*/  UIMAD.WIDE.U32 UR8, UR45, UR8, URZ ;  /* 0x000000082d0872a5 */ /* 0x000fe4000f8e003f */
[----:B------:R-:W-:Y:S01]  /*3ec0*/  UMOV UR4, UR45 ;  /* 0x0000002d00047c82 */ /* 0x000fe20008000000 */
[----:B------:R-:W-:Y:S02]  /*3ed0*/  USHF.R.S32.HI UR7, URZ, 0x6, UR7 ;  /* 0x000000063f077899 */ /* 0x000fe40008011407 */
[----:B------:R-:W-:Y:S02]  /*3ee0*/  @UP0 USHF.R.U32.HI UR4, URZ, UR11, UR9 ;  /* 0x0000000b3f040299 */ /* 0x000fe40008011609 */
[----:B------:R-:W-:-:S02]  /*3ef0*/  UISETP.LT.AND UP0, UPT, UR6, UR7, UPT ;  /* 0x000000070600728c */ /* 0x000fc4000bf01270 */
[----:B------:R-:W-:Y:S02]  /*3f00*/  UIADD3 UR4, UR4, UR48, -UR50 ;  /* 0x0000003004047290 */ /* 0x000fe4000fffe832 */
[----:B------:R-:W-:Y:S02]  /*3f10*/  USEL UR6, UR6, UR7, UP0 ;  /* 0x0000000706067287 */ /* 0x000fe40008000000 */
[----:B------:R-:W-:Y:S01]  /*3f20*/  UIADD3 UR7, UR4, -UR10, URZ ;  /* 0x8000000a04077290 */ /* 0x000fe2000fffe03f */
[----:B------:R-:W-:Y:S11]  /*3f30*/  @P0 BRA `(.L_x_2176) ;  /* 0x0000000000440947 */ /* 0x000ff60003800000 */
        /* <DEDUP_REMOVED lines=10> */
.L_x_2177:
[----:B------:R-:W-:-:S11]  /*3fe0*/  UISETP.NE.AND UP0, UPT, UR5, 0x1, UPT ;  /* 0x000000010500788c */ /* 0x000fd6000bf05270 */
[----:B------:R-:W-:Y:S02]  /*3ff0*/  @UP0 ULDC.64 UR10, c[0x0][0x9e8] ;  /* 0x00027a00000a0ab9 */ /* 0x000fe40000000a00 */
[----:B------:R-:W-:-:S04]  /*4000*/  UIMAD.WIDE.U32 UR8, UR4, UR10, URZ ;  /* 0x0000000a040872a5 */ /* 0x000fc8000f8e003f */
[----:B------:R-:W-:-:S12]  /*4010*/  @UP0 USHF.R.U32.HI UR4, URZ, UR11, UR9 ;  /* 0x0000000b3f040299 */ /* 0x000fd80008011609 */
.L_x_2178:
[----:B------:R-:W-:-:S04]  /*4020*/  UIMAD UR4, UR4, UR5, URZ ;  /* 0x00000005040472a4 */ /* 0x000fc8000f8e023f */
[----:B------:R-:W-:-:S04]  /*4030*/  UISETP.LT.AND UP0, UPT, UR7, UR4, UPT ;  /* 0x000000040700728c */ /* 0x000fc8000bf01270 */
[----:B------:R-:W-:-:S12]  /*4040*/  USEL UR7, UR7, UR4, !UP0 ;  /* 0x0000000407077287 */ /* 0x000fd8000c000000 */
.L_x_2176:
[----:B------:R-:W-:Y:S02]  /*4050*/  USHF.R.S32.HI UR4, URZ, 0x1f, UR7 ;  /* 0x0000001f3f047899 */ /* 0x000fe40008011407 */
[----:B------:R-:W-:Y:S02]  /*4060*/  ULOP3.LUT UR10, UR42, 0xff, URZ, 0xc0, !UPT ;  /* 0x000000ff2a0a7892 */ /* 0x000fe4000f8ec03f */
[----:B------:R-:W-:-:S04]  /*4070*/  ULEA.HI UR4, UR4, UR7, URZ, 0x6 ;  /* 0x0000000704047291 */ /* 0x000fc8000f8f303f */
[----:B------:R-:W-:-:S04]  /*4080*/  USHF.R.S32.HI UR4, URZ, 0x6, UR4 ;  /* 0x000000063f047899 */ /* 0x000fc80008011404 */
[----:B------:R-:W-:-:S04]  /*4090*/  UISETP.LT.AND UP0, UPT, URZ, UR4, UPT ;  /* 0x000000043f00728c */ /* 0x000fc8000bf01270 */
[----:B------:R-:W-:-:S03]  /*40a0*/  USEL UR47, URZ, UR4, !UP0 ;  /* 0x000000043f2f7287 */ /* 0x000fc6000c000000 */
[----:B------:R-:W-:Y:S01]  /*40b0*/  UMOV UR4, URZ ;  /* 0x0000003f00047c82 */ /* 0x000fe20008000000 */
        /* <DEDUP_REMOVED lines=40> */
.L_x_2179:
[----:B------:R-:W-:Y:S01]  /*4340*/  UIMAD UR47, UR10, UR4, UR47 ;  /* 0x000000040a2f72a4 */ /* 0x000fe2000f8e022f */
[----:B------:R-:W-:Y:S01]  /*4350*/  IMAD.U32 R168, RZ, RZ, UR6 ;  /* 0x00000006ffa87e24 */ /* 0x000fe2000f8e00ff */
[----:B------:R-:W-:Y:S01]  /*4360*/  PLOP3.LUT P0, PT, PT, PT, PT, 0x80, 0x0 ;  /* 0x000000000000781c */ /* 0x000fe20003f0f070 */
[----:B------:R-:W-:Y:S01]  /*4370*/  IMAD.U32 R5, RZ, RZ, UR4 ;  /* 0x00000004ff057e24 */ /* 0x000fe2000f8e00ff */
[----:B------:R-:W-:Y:S01]  /*4380*/  CS2R R150, SRZ ;  /* 0x0000000000967805 */ /* 0x000fe2000001ff00 */
[----:B------:R-:W-:Y:S01]  /*4390*/  IMAD.MOV.U32 R3, RZ, RZ, RZ ;  /* 0x000000ffff037224 */ /* 0x000fe200078e00ff */
[----:B------:R-:W-:Y:S01]  /*43a0*/  CS2R R148, SRZ ;  /* 0x0000000000947805 */ /* 0x000fe2000001ff00 */
[----:B------:R-:W-:Y:S01]  /*43b0*/  IMAD.MOV.U32 R12, RZ, RZ, RZ ;  /* 0x000000ffff0c7224 */ /* 0x000fe200078e00ff */
[----:B------:R-:W-:Y:S02]  /*43c0*/  VIADDMNMX R168, R5, UR47, R168, PT ;  /* 0x0000002f05a87c46 */ /* 0x000fe4000b8001a8 */
[----:B------:R-:W-:-:S02]  /*43d0*/  CS2R R146, SRZ ;  /* 0x0000000000927805 */ /* 0x000fc4000001ff00 */
[----:B------:R-:W-:Y:S02]  /*43e0*/  CS2R R144, SRZ ;  /* 0x0000000000907805 */ /* 0x000fe4000001ff00 */
[----:B------:R-:W-:Y:S02]  /*43f0*/  CS2R R142, SRZ ;  /* 0x00000000008e7805 */ /* 0x000fe4000001ff00 */
[----:B------:R-:W-:Y:S02]  /*4400*/  ISETP.GT.AND P1, PT, R168, UR47, PT ;  /* 0x0000002fa8007c0c */ /* 0x000fe4000bf24270 */
        /* <DEDUP_REMOVED lines=90> */
.L_x_2180:
        /* <DEDUP_REMOVED lines=12> */
.L_x_2369:
[----:B------:R-:W-:Y:S05]  /*4a70*/  @!P0 BRA `(.L_x_2182) ;  /* 0x0000000000048947 */ /* 0x000fea0003800000 */
[----:B------:R-:W-:Y:S01]  /*4a80*/  BPT.TRAP 0x1 ;  /* 0x000000040000795c */ /* 0x000fe20000300000 */
.L_x_2182:
[----:B------:R-:W-:Y:S02]  /*4a90*/  IMAD.U32 R7, RZ, RZ, UR38 ;  /* 0x00000026ff077e24 */ /* 0x000fe4000f8e00ff */
[----:B------:R-:W-:-:S03]  /*4aa0*/  IMAD.U32 R8, RZ, RZ, UR37 ;  /* 0x00000025ff087e24 */ /* 0x000fc6000f8e00ff */
[----:B------:R-:W-:Y:S02]  /*4ab0*/  LEA R7, R7, UR41, 0x3 ;  /* 0x0000002907077c11 */ /* 0x000fe4000f8e18ff */
[----:B------:R-:W-:-:S04]  /*4ac0*/  SHF.L.U32 R8, R8, 0x1f, RZ ;  /* 0x0000001f08087819 */ /* 0x000fc800000006ff */
[----:B------:R1:W2:Y:S01]  /*4ad0*/  SYNCS.PHASECHK.TRANS64.TRYWAIT P1, [R7+URZ+0x28c30], R8 ;  /* 0x028c3008070075a7 */ /* 0x0002a2000802017f */
[----:B------:R-:W-:Y:S05]  /*4ae0*/  @!P0 BRA `(.L_x_2183) ;  /* 0x0000000000048947 */ /* 0x000fea0003800000 */
[----:B------:R-:W-:Y:S01]  /*4af0*/  BPT.TRAP 0x1 ;  /* 0x000000040000795c */ /* 0x000fe20000300000 */
.L_x_2183:
[----:B--2---:R-:W-:Y:S05]  /*4b00*/  @P1 BRA `(.L_x_2184) ;  /* 0x0000000000081947 */ /* 0x004fea0003800000 */
[----:B------:R-:W2:Y:S02]  /*4b10*/  SYNCS.PHASECHK.TRANS64.TRYWAIT P1, [R7+URZ+0x28c30], R8 ;  /* 0x028c3008070075a7 */ /* 0x000ea4000802017f */
[----:B--2---:R-:W-:Y:S05]  /*4b20*/  @!P1 BRA `(.L_x_2185) ;  /* 0x0000014000e89947 */ /* 0x004fea0003800000 */
.L_x_2184:
        /* <DEDUP_REMOVED lines=40> */
.L_x_2186:
[----:B------:R-:W-:Y:S01]  /*4db0*/  UISETP.NE.AND UP1, UPT, UR52, URZ, UPT ;  /* 0x0000003f3400728c */ /* 0x000fe2000bf25270 */
[----:B------:R-:W-:Y:S01]  /*4dc0*/  VIADD R3, R190, UR45 ;  /* 0x0000002dbe037c36 */ /* 0x000fe20008000000 */
[----:B------:R-:W-:Y:S01]  /*4dd0*/  R2UR UR6, R7 ;  /* 0x00000000070672ca */ /* 0x000fe200000e0000 */
[----:B------:R-:W-:Y:S01]  /*4de0*/  IMAD.MOV.U32 R5, RZ, RZ, -0x40 ;  /* 0xffffffc0ff057424 */ /* 0x000fe200078e00ff */
[----:B------:R-:W-:Y:S01]  /*4df0*/  UISETP.NE.AND UP0, UPT, UR51, URZ, UPT ;  /* 0x0000003f3300728c */ /* 0x000fe2000bf05270 */
[C---:B------:R-:W-:Y:S01]  /*4e00*/  LEA R10, R168.reuse, 0xffffffc0, 0x6 ;  /* 0xffffffc0a80a7811 */ /* 0x040fe200078e30ff */
[----:B------:R-:W-:Y:S01]  /*4e10*/  ULDC UR20, c[0x0][0x9dc] ;  /* 0x0002770000147ab9 */ /* 0x000fe20000000800 */
[----:B------:R-:W-:Y:S01]  /*4e20*/  PLOP3.LUT P1, PT, PT, PT, UP1, 0x80, 0x0 ;  /* 0x000000000000781c */ /* 0x000fe20003f2f018 */
[----:B------:R-:W-:Y:S01]  /*4e30*/  IMAD R5, R168, R5, 0x41 ;  /* 0x00000041a8057424 */ /* 0x000fe200078e0205 */
[----:B------:R-:W-:Y:S01]  /*4e40*/  PLOP3.LUT P2, PT, PT, PT, UP1, 0x80, 0x0 ;  /* 0x000000000000781c */ /* 0x000fe20003f4f018 */
[----:B------:R-:W-:Y:S01]  /*4e50*/  ULDC UR11, c[0x0][0x9e0] ;  /* 0x00027800000b7ab9 */ /* 0x000fe20000000800 */
[----:B------:R-:W-:Y:S01]  /*4e60*/  @UP1 ULDC UR7, c[0x0][0x44c] ;  /* 0x0001130000071ab9 */ /* 0x000fe20000000800 */
[----:B------:R-:W-:Y:S01]  /*4e70*/  IADD3 R11, -R2, UR48, -R10 ;  /* 0x00000030020b7c10 */ /* 0x000fe2000fffe90a */
[----:B------:R-:W-:-:S02]  /*4e80*/  VIADD R14, R5, 0xffffffff ;  /* 0xffffffff050e7836 */ /* 0x000fc40000000000 */
[----:B------:R-:W-:-:S04]  /*4e90*/  UIADD3 UR6, UR6, 0x28c40, URZ ;  /* 0x00028c4006067890 */ /* 0x000fc8000fffe03f */
[----:B------:R-:W-:Y:S01]  /*4ea0*/  UPRMT UR6, UR40, 0x654, UR6 ;  /* 0x0000065428067896 */ /* 0x000fe20008000006 */
[----:B------:R-:W-:Y:S01]  /*4eb0*/  @P1 IMAD.HI.U32 R4, R3, UR7, RZ ;  /* 0x0000000703041c27 */ /* 0x000fe2000f8e00ff */
[----:B------:R-:W-:Y:S01]  /*4ec0*/  @UP1 ULDC UR7, c[0x0][0x450] ;  /* 0x0001140000071ab9 */ /* 0x000fe20000000800 */
[----:B------:R-:W-:-:S03]  /*4ed0*/  PLOP3.LUT P1, PT, PT, PT, UP0, 0x40, 0x0 ;  /* 0x000000000000781c */ /* 0x000fc60003f2e808 */
[----:B------:R-:W-:Y:S02]  /*4ee0*/  @P2 SHF.R.U32.HI R3, RZ, UR7, R4 ;  /* 0x00000007ff032c19 */ /* 0x000fe40008011604 */
[----:B------:R-:W-:Y:S01]  /*4ef0*/  IADD3 R4, -R2, UR48, R5 ;  /* 0x0000003002047c10 */ /* 0x000fe2000fffe105 */
[----:B------:R-:W-:Y:S01]  /*4f00*/  SYNCS.ARRIVE.TRANS64.RED.A1T0 RZ, [UR6], RZ ;  /* 0x000000ffffff79a7 */ /* 0x000fe20008100406 */
[----:B------:R-:W-:Y:S01]  /*4f10*/  ULOP3.LUT UR6, URZ, UR20, URZ, 0x33, !UPT ;  /* 0x000000143f067292 */ /* 0x000fe2000f8e333f */
[----:B------:R-:W0:Y:S02]  /*4f20*/  SHFL.IDX PT, R6, R3, RZ, 0x1c1f ;  /* 0x001c1fff03067589 */ /* 0x000e2400000e0000 */
[----:B------:R-:W-:-:S04]  /*4f30*/  VIADD R4, R4, -UR50 ;  /* 0x8000003204047c36 */ /* 0x000fc80008000000 */
[C---:B------:R-:W-:Y:S02]  /*4f40*/  VIADD R12, R4.reuse, UR11 ;  /* 0x0000000b040c7c36 */ /* 0x040fe40008000000 */
[----:B------:R-:W-:-:S03]  /*4f50*/  VIADD R13, R4, UR6 ;  /* 0x00000006040d7c36 */ /* 0x000fc60008000000 */
[----:B0-----:R-:W-:Y:S01]  /*4f60*/  VIADDMNMX R4, R6, R12, R11, PT ;  /* 0x0000000c06047246 */ /* 0x001fe2000380010b */
[----:B------:R-:W-:Y:S01]  /*4f70*/  IMAD.IADD R5, R13, 0x1, R6 ;  /* 0x000000010d057824 */ /* 0x000fe200078e0206 */
[----:B------:R-:W-:Y:S06]  /*4f80*/  @P1 BRA `(.L_x_2187) ;  /* 0x0000000000641947 */ /* 0x000fec0003800000 */
[----:B------:R-:W-:Y:S01]  /*4f90*/  IMAD.U32 R9, RZ, RZ, UR50 ;  /* 0x00000032ff097e24 */ /* 0x000fe2000f8e00ff */
[----:B------:R-:W-:Y:S04]  /*4fa0*/  BSSY B0, `(.L_x_2188) ;  /* 0x0000013000007945 */ /* 0x000fe80003800000 */
[----:B------:R-:W-:-:S04]  /*4fb0*/  IADD3 R9, -R9, UR48, R6 ;  /* 0x0000003009097c10 */ /* 0x000fc8000fffe106 */
        /* <DEDUP_REMOVED lines=11> */
.L_x_2189:
[----:B------:R-:W-:Y:S02]  /*5070*/  ULDC UR6, c[0x0][0x9e4] ;  /* 0x0002790000067ab9 */ /* 0x000fe40000000800 */
[----:B------:R-:W-:-:S05]  /*5080*/  IMAD.U32 R15, RZ, RZ, UR6 ;  /* 0x00000006ff0f7e24 */ /* 0x000fca000f8e00ff */
[----:B------:R-:W-:-:S13]  /*5090*/  ISETP.NE.AND P1, PT, R15, 0x1, PT ;  /* 0x000000010f00780c */ /* 0x000fda0003f25270 */
[----:B------:R-:W0:Y:S02]  /*50a0*/  @P1 LDC.64 R20, c[0x0][0x9e8] ;  /* 0x00027a00ff141b82 */ /* 0x000e240000000a00 */
[----:B0-----:R-:W-:-:S05]  /*50b0*/  @P1 IMAD.HI.U32 R6, R9, R20, RZ ;  /* 0x0000001409061227 */ /* 0x001fca00078e00ff */
[----:B------:R-:W-:-:S07]  /*50c0*/  @P1 SHF.R.U32.HI R9, RZ, R21, R6 ;  /* 0x00000015ff091219 */ /* 0x000fce0000011606 */
.L_x_2190:
[----:B------:R-:W-:Y:S05]  /*50d0*/  BSYNC B0 ;  /* 0x0000000000007941 */ /* 0x000fea0003800000 */
.L_x_2188:
[----:B------:R-:W-:-:S04]  /*50e0*/  IMAD R9, R9, R15, -R10 ;  /* 0x0000000f09097224 */ /* 0x000fc800078e0a0a */
[----:B------:R-:W-:-:S05]  /*50f0*/  IMAD.IADD R9, R9, 0x1, -R2 ;  /* 0x0000000109097824 */ /* 0x000fca00078e0a02 */
[----:B------:R-:W-:Y:S02]  /*5100*/  VIADDMNMX R4, R9, R15, R4, PT ;  /* 0x0000000f09047246 */ /* 0x000fe40003800104 */
[----:B------:R-:W-:-:S07]  /*5110*/  VIMNMX R5, R5, R9, !PT ;  /* 0x0000000905057248 */ /* 0x000fce0007fe0100 */
.L_x_2187:
[C---:B------:R-:W-:Y:S01]  /*5120*/  ISETP.GE.AND P2, PT, R14.reuse, 0x9, PT ;  /* 0x000000090e00780c */ /* 0x040fe20003f46270 */
[----:B------:R-:W-:Y:S01]  /*5130*/  UISETP.NE.AND UP0, UPT, UR51, URZ, UPT ;  /* 0x0000003f3300728c */ /* 0x000fe2000bf05270 */
[----:B------:R-:W-:Y:S02]  /*5140*/  ISETP.GE.AND P1, PT, R14, 0x2, PT ;  /* 0x000000020e00780c */ /* 0x000fe40003f26270 */
[C---:B------:R-:W-:Y:S02]  /*5150*/  ISETP.GT.AND P3, PT, R5.reuse, 0x8, !P2 ;  /* 0x000000080500780c */ /* 0x040fe40005764270 */
[----:B------:R-:W-:Y:S02]  /*5160*/  ISETP.GT.AND P4, PT, R5, 0x1, !P1 ;  /* 0x000000010500780c */ /* 0x000fe40004f84270 */
[----:B------:R-:W-:Y:S02]  /*5170*/  ISETP.LT.OR P3, PT, R4, 0x9, P3 ;  /* 0x000000090400780c */ /* 0x000fe40001f61670 */
[----:B------:R-:W-:-:S02]  /*5180*/  ISETP.GE.AND P5, PT, R14, 0x11, PT ;  /* 0x000000110e00780c */ /* 0x000fc40003fa6270 */
[----:B------:R-:W-:Y:S02]  /*5190*/  FSEL R21, R28, -INF , !P3 ;  /* 0xff8000001c157808 */ /* 0x000fe40005800000 */
[----:B------:R-:W-:Y:S02]  /*51a0*/  ISETP.LT.OR P4, PT, R4, 0x2, P4 ;  /* 0x000000020400780c */ /* 0x000fe40002781670 */
[----:B------:R-:W-:Y:S02]  /*51b0*/  ISETP.GT.AND P3, PT, R5, 0x10, !P5 ;  /* 0x000000100500780c */ /* 0x000fe40006f64270 */
[----:B------:R-:W-:Y:S02]  /*51c0*/  ISETP.GE.AND P6, PT, R14, 0xa, PT ;  /* 0x0000000a0e00780c */ /* 0x000fe40003fc6270 */
[----:B------:R-:W-:Y:S02]  /*51d0*/  FSEL R25, R25, -INF , !P4 ;  /* 0xff80000019197808 */ /* 0x000fe40006000000 */
[----:B------:R-:W-:-:S02]  /*51e0*/  P2R R58, PR, RZ, 0x20 ;  /* 0x00000020ff3a7803 */ /* 0x000fc40000000000 */
[----:B------:R-:W-:Y:S02]  /*51f0*/  ISETP.LT.OR P3, PT, R4, 0x11, P3 ;  /* 0x000000110400780c */ /* 0x000fe40001f61670 */
[C---:B------:R-:W-:Y:S02]  /*5200*/  ISETP.GT.AND P4, PT, R5.reuse, 0x9, !P6 ;  /* 0x000000090500780c */ /* 0x040fe40007784270 */
[----:B------:R-:W-:Y:S02]  /*5210*/  ISETP.GE.AND P5, PT, R14, 0x12, PT ;  /* 0x000000120e00780c */ /* 0x000fe40003fa6270 */
[----:B------:R-:W-:Y:S02]  /*5220*/  FSEL R57, R32, -INF , !P3 ;  /* 0xff80000020397808 */ /* 0x000fe40005800000 */
[----:B------:R-:W-:Y:S02]  /*5230*/  ISETP.LT.OR P4, PT, R4, 0xa, P4 ;  /* 0x0000000a0400780c */ /* 0x000fe40002781670 */
[----:B------:R-:W-:-:S02]  /*5240*/  ISETP.GT.AND P3, PT, R5, 0x11, !P5 ;  /* 0x000000110500780c */ /* 0x000fc40006f64270 */
[----:B------:R-:W-:Y:S02]  /*5250*/  FSEL R29, R29, -INF , !P4 ;  /* 0xff8000001d1d7808 */ /* 0x000fe40006000000 */
[----:B------:R-:W-:Y:S02]  /*5260*/  ISETP.LT.OR P3, PT, R4, 0x12, P3 ;  /* 0x000000120400780c */ /* 0x000fe40001f61670 */
[----:B------:R-:W-:Y:S02]  /*5270*/  ISETP.GE.AND P4, PT, R14, 0x19, PT ;  /* 0x000000190e00780c */ /* 0x000fe40003f86270 */
[----:B------:R-:W-:Y:S02]  /*5280*/  FSEL R33, R33, -INF , !P3 ;  /* 0xff80000021217808 */ /* 0x000fe40005800000 */
[----:B------:R-:W-:Y:S02]  /*5290*/  ISETP.GT.AND P3, PT, R5, 0x18, !P4 ;  /* 0x000000180500780c */ /* 0x000fe40006764270 */
[----:B------:R-:W-:-:S02]  /*52a0*/  P2R R32, PR, RZ, 0x10 ;  /* 0x00000010ff207803 */ /* 0x000fc40000000000 */
[----:B------:R-:W-:Y:S02]  /*52b0*/  ISETP.LT.OR P3, PT, R4, 0x19, P3 ;  /* 0x000000190400780c */ /* 0x000fe40001f61670 */
[----:B------:R-:W-:Y:S02]  /*52c0*/  ISETP.GE.AND P4, PT, R14, 0x1a, PT ;  /* 0x0000001a0e00780c */ /* 0x000fe40003f86270 */
[----:B------:R-:W-:Y:S02]  /*52d0*/  FSEL R59, R36, -INF , !P3 ;  /* 0xff800000243b7808 */ /* 0x000fe40005800000 */
[----:B------:R-:W-:Y:S02]  /*52e0*/  ISETP.GT.AND P3, PT, R5, 0x19, !P4 ;  /* 0x000000190500780c */ /* 0x000fe40006764270 */
[----:B------:R-:W-:Y:S02]  /*52f0*/  P2R R36, PR, RZ, 0x10 ;  /* 0x00000010ff247803 */ /* 0x000fe40000000000 */
[----:B------:R-:W-:-:S02]  /*5300*/  ISETP.LT.OR P3, PT, R4, 0x1a, P3 ;  /* 0x0000001a0400780c */ /* 0x000fc40001f61670 */
[----:B------:R-:W-:Y:S02]  /*5310*/  ISETP.GE.AND P4, PT, R14, 0x21, PT ;  /* 0x000000210e00780c */ /* 0x000fe40003f86270 */
[----:B------:R-:W-:Y:S02]  /*5320*/  FSEL R37, R37, -INF , !P3 ;  /* 0xff80000025257808 */ /* 0x000fe40005800000 */
[----:B------:R-:W-:Y:S02]  /*5330*/  ISETP.GT.AND P3, PT, R5, 0x20, !P4 ;  /* 0x000000200500780c */ /* 0x000fe40006764270 */
[----:B------:R-:W-:Y:S02]  /*5340*/  P2R R60, PR, RZ, 0x10 ;  /* 0x00000010ff3c7803 */ /* 0x000fe40000000000 */
[----:B------:R-:W-:Y:S02]  /*5350*/  ISETP.LT.OR P3, PT, R4, 0x21, P3 ;  /* 0x000000210400780c */ /* 0x000fe40001f61670 */
[----:B------:R-:W-:-:S02]  /*5360*/  ISETP.GE.AND P4, PT, R14, 0x22, PT ;  /* 0x000000220e00780c */ /* 0x000fc40003f86270 */
[----:B------:R-:W-:Y:S02]  /*5370*/  FSEL R61, R40, -INF , !P3 ;  /* 0xff800000283d7808 */ /* 0x000fe40005800000 */
[----:B------:R-:W-:Y:S02]  /*5380*/  ISETP.GT.AND P3, PT, R5, 0x21, !P4 ;  /* 0x000000210500780c */ /* 0x000fe40006764270 */
[----:B------:R-:W-:Y:S02]  /*5390*/  P2R R40, PR, RZ, 0x10 ;  /* 0x00000010ff287803 */ /* 0x000fe40000000000 */
[----:B------:R-:W-:Y:S02]  /*53a0*/  ISETP.LT.OR P3, PT, R4, 0x22, P3 ;  /* 0x000000220400780c */ /* 0x000fe40001f61670 */
[----:B------:R-:W-:Y:S02]  /*53b0*/  ISETP.GE.AND P4, PT, R14, 0x29, PT ;  /* 0x000000290e00780c */ /* 0x000fe40003f86270 */
[----:B------:R-:W-:-:S02]  /*53c0*/  FSEL R41, R41, -INF , !P3 ;  /* 0xff80000029297808 */ /* 0x000fc40005800000 */
[C---:B------:R-:W-:Y:S02]  /*53d0*/  ISETP.GT.AND P3, PT, R5.reuse, 0x28, !P4 ;  /* 0x000000280500780c */ /* 0x040fe40006764270 */
[----:B------:R-:W-:Y:S02]  /*53e0*/  P2R R62, PR, RZ, 0x10 ;  /* 0x00000010ff3e7803 */ /* 0x000fe40000000000 */
[----:B------:R-:W-:Y:S02]  /*53f0*/  ISETP.LT.OR P3, PT, R4, 0x29, P3 ;  /* 0x000000290400780c */ /* 0x000fe40001f61670 */
[----:B------:R-:W-:Y:S02]  /*5400*/  ISETP.GE.AND P4, PT, R14, 0x2a, PT ;  /* 0x0000002a0e00780c */ /* 0x000fe40003f86270 */
[----:B------:R-:W-:Y:S02]  /*5410*/  FSEL R63, R44, -INF , !P3 ;  /* 0xff8000002c3f7808 */ /* 0x000fe40005800000 */
[----:B------:R-:W-:-:S02]  /*5420*/  ISETP.GT.AND P3, PT, R5, 0x29, !P4 ;  /* 0x000000290500780c */ /* 0x000fc40006764270 */
[----:B------:R-:W-:Y:S02]  /*5430*/  P2R R44, PR, RZ, 0x10 ;  /* 0x00000010ff2c7803 */ /* 0x000fe40000000000 */
[----:B------:R-:W-:Y:S02]  /*5440*/  ISETP.LT.OR P3, PT, R4, 0x2a, P3 ;  /* 0x0000002a0400780c */ /* 0x000fe40001f61670 */
[----:B------:R-:W-:Y:S02]  /*5450*/  P2R R28, PR, RZ, 0x20 ;  /* 0x00000020ff1c7803 */ /* 0x000fe40000000000 */
[----:B------:R-:W-:Y:S02]  /*5460*/  FSEL R45, R45, -INF , !P3 ;  /* 0xff8000002d2d7808 */ /* 0x000fe40005800000 */
[----:B------:R-:W-:Y:S02]  /*5470*/  ISETP.GE.AND P3, PT, R14, 0x31, PT ;  /* 0x000000310e00780c */ /* 0x000fe40003f66270 */
[----:B------:R-:W-:-:S02]  /*5480*/  P2R R56, PR, RZ, 0x40 ;  /* 0x00000040ff387803 */ /* 0x000fc40000000000 */
[----:B------:R-:W-:-:S04]  /*5490*/  ISETP.GT.AND P4, PT, R5, 0x30, !P3 ;  /* 0x000000300500780c */ /* 0x000fc80005f84270 */
[----:B------:R-:W-:-:S04]  /*54a0*/  ISETP.LT.OR P4, PT, R4, 0x31, P4 ;  /* 0x000000310400780c */ /* 0x000fc80002781670 */
[----:B------:R-:W-:Y:S02]  /*54b0*/  FSEL R48, R48, -INF , !P4 ;  /* 0xff80000030307808 */ /* 0x000fe40006000000 */
[----:B------:R-:W-:-:S04]  /*54c0*/  ISETP.GE.AND P4, PT, R14, 0x32, PT ;  /* 0x000000320e00780c */ /* 0x000fc80003f86270 */
        /* <DEDUP_REMOVED lines=8> */
[----:B------:R-:W-:Y:S02]  /*5550*/  P2R R20, PR, RZ, 0x40 ;  /* 0x00000040ff147803 */ /* 0x000fe40000000000 */
[----:B------:R-:W-:-:S04]  /*5560*/  ISETP.GT.AND P6, PT, R5, RZ, !P6 ;  /* 0x000000ff0500720c */ /* 0x000fc800077c4270 */
[----:B------:R-:W-:-:S04]  /*5570*/  ISETP.LT.OR P6, PT, R4, 0x1, P6 ;  /* 0x000000010400780c */ /* 0x000fc800037c1670 */
[----:B------:R-:W-:Y:S02]  /*5580*/  FSEL R15, R24, -INF , !P6 ;  /* 0xff800000180f7808 */ /* 0x000fe40007000000 */
[----:B------:R-:W-:-:S04]  /*5590*/  ISETP.GE.AND P6, PT, R14, 0x3a, PT ;  /* 0x0000003a0e00780c */ /* 0x000fc80003fc6270 */
[----:B------:R-:W-:Y:S02]  /*55a0*/  P2R R14, PR, RZ, 0x40 ;  /* 0x00000040ff0e7803 */ /* 0x000fe40000000000 */
[----:B------:R-:W-:-:S04]  /*55b0*/  ISETP.GT.AND P6, PT, R5, 0x39, !P6 ;  /* 0x000000390500780c */ /* 0x000fc800077c4270 */
[----:B------:R-:W-:Y:S02]  /*55c0*/  ISETP.LT.OR P6, PT, R4, 0x3a, P6 ;  /* 0x0000003a0400780c */ /* 0x000fe400037c1670 */
[----:B------:R-:W0:Y:S02]  /*55d0*/  SHFL.IDX PT, R4, R3, 0x1, 0x1c1f ;  /* 0x003c1f0003047f89 */ /* 0x000e2400000e0000 */
[----:B------:R-:W-:Y:S02]  /*55e0*/  FSEL R53, R53, -INF , !P6 ;  /* 0xff80000035357808 */ /* 0x000fe40007000000 */
[----:B------:R-:W-:Y:S02]  /*55f0*/  PLOP3.LUT P6, PT, PT, PT, UP0, 0x40, 0x0 ;  /* 0x000000000000781c */ /* 0x000fe40003fce808 */
[----:B0-----:R-:W-:Y:S01]  /*5600*/  VIADDMNMX R6, R4, R12, R11, PT ;  /* 0x0000000c04067246 */ /* 0x001fe2000380010b */
[----:B------:R-:W-:-:S10]  /*5610*/  IMAD.IADD R9, R13, 0x1, R4 ;  /* 0x000000010d097824 */ /* 0x000fd400078e0204 */
[----:B------:R-:W-:Y:S05]  /*5620*/  @P6 BRA `(.L_x_2191) ;  /* 0x0000000000646947 */ /* 0x000fea0003800000 */
        /* <DEDUP_REMOVED lines=14> */
.L_x_2193:
[----:B------:R-:W-:Y:S02]  /*5710*/  ULDC UR6, c[0x0][0x9e4] ;  /* 0x0002790000067ab9 */ /* 0x000fe40000000800 */
[----:B------:R-:W-:-:S05]  /*5720*/  IMAD.U32 R11, RZ, RZ, UR6 ;  /* 0x00000006ff0b7e24 */ /* 0x000fca000f8e00ff */
[----:B------:R-:W-:-:S13]  /*5730*/  ISETP.NE.AND P6, PT, R11, 0x1, PT ;  /* 0x000000010b00780c */ /* 0x000fda0003fc5270 */
[----:B------:R-:W0:Y:S02]  /*5740*/  @P6 LDC.64 R4, c[0x0][0x9e8] ;  /* 0x00027a00ff046b82 */ /* 0x000e240000000a00 */
[----:B0-----:R-:W-:-:S05]  /*5750*/  @P6 IMAD.HI.U32 R4, R3, R4, RZ ;  /* 0x0000000403046227 */ /* 0x001fca00078e00ff */
[----:B------:R-:W-:-:S07]  /*5760*/  @P6 SHF.R.U32.HI R3, RZ, R5, R4 ;  /* 0x00000005ff036219 */ /* 0x000fce0000011604 */
.L_x_2194:
[----:B------:R-:W-:Y:S05]  /*5770*/  BSYNC B0 ;  /* 0x0000000000007941 */ /* 0x000fea0003800000 */
.L_x_2192:
[----:B------:R-:W-:-:S04]  /*5780*/  IMAD R3, R3, R11, -R10 ;  /* 0x0000000b03037224 */ /* 0x000fc800078e0a0a */
[----:B------:R-:W-:-:S05]  /*5790*/  IMAD.IADD R3, R3, 0x1, -R2 ;  /* 0x0000000103037824 */ /* 0x000fca00078e0a02 */
[----:B------:R-:W-:Y:S02]  /*57a0*/  VIADDMNMX R6, R3, R11, R6, PT ;  /* 0x0000000b03067246 */ /* 0x000fe40003800106 */
[----:B------:R-:W-:-:S07]  /*57b0*/  VIMNMX R9, R9, R3, !PT ;  /* 0x0000000309097248 */ /* 0x000fce0007fe0100 */
.L_x_2191:
[----:B------:R-:W-:Y:S01]  /*57c0*/  ISETP.GT.AND P1, PT, R9, 0x1, !P1 ;  /* 0x000000010900780c */ /* 0x000fe20004f24270 */
[----:B------:R-:W-:Y:S01]  /*57d0*/  ULDC UR10, c[0x0][0x988] ;  /* 0x00026200000a7ab9 */ /* 0x000fe20000000800 */
[----:B------:R-:W-:Y:S01]  /*57e0*/  FMNMX.FTZ R3, R15, R25, !PT ;  /* 0x000000190f037209 */ /* 0x000fe20007810000 */
[----:B------:R-:W-:Y:S01]  /*57f0*/  BAR.SYNC.DEFER_BLOCKING 0xf, 0x100 ;  /* 0x03c4000000007b1d */ /* 0x000fe20000010000 */
[----:B------:R-:W-:Y:S02]  /*5800*/  ISETP.LT.OR P1, PT, R6, 0x2, P1 ;  /* 0x000000020600780c */ /* 0x000fe40000f21670 */
[----:B------:R-:W-:Y:S02]  /*5810*/  FMNMX.FTZ R3, R21, R3, !PT ;  /* 0x0000000315037209 */ /* 0x000fe40007810000 */
[----:B------:R-:W-:Y:S02]  /*5820*/  FSEL R27, R27, -INF , !P1 ;  /* 0xff8000001b1b7808 */ /* 0x000fe40004800000 */
[----:B------:R-:W-:-:S02]  /*5830*/  ISETP.NE.AND P1, PT, R56, RZ, PT ;  /* 0x000000ff3800720c */ /* 0x000fc40003f25270 */
[----:B------:R-:W-:Y:S02]  /*5840*/  FMNMX.FTZ R3, R29, R3, !PT ;  /* 0x000000031d037209 */ /* 0x000fe40007810000 */
[----:B------:R-:W-:Y:S02]  /*5850*/  ISETP.GT.AND P1, PT, R9, 0x9, !P1 ;  /* 0x000000090900780c */ /* 0x000fe40004f24270 */
[----:B------:R-:W-:Y:S02]  /*5860*/  FMNMX.FTZ R3, R57, R3, !PT ;  /* 0x0000000339037209 */ /* 0x000fe40007810000 */
[----:B------:R-:W-:Y:S02]  /*5870*/  ISETP.LT.OR P1, PT, R6, 0xa, P1 ;  /* 0x0000000a0600780c */ /* 0x000fe40000f21670 */
[----:B------:R-:W-:Y:S02]  /*5880*/  FMNMX.FTZ R3, R33, R3, !PT ;  /* 0x0000000321037209 */ /* 0x000fe40007810000 */
[----:B------:R-:W-:-:S02]  /*5890*/  FSEL R31, R31, -INF , !P1 ;  /* 0xff8000001f1f7808 */ /* 0x000fc40004800000 */
[----:B------:R-:W-:Y:S02]  /*58a0*/  ISETP.NE.AND P1, PT, R58, RZ, PT ;  /* 0x000000ff3a00720c */ /* 0x000fe40003f25270 */
[----:B------:R-:W-:Y:S02]  /*58b0*/  FMNMX.FTZ R3, R59, R3, !PT ;  /* 0x000000033b037209 */ /* 0x000fe40007810000 */
[----:B------:R-:W-:Y:S02]  /*58c0*/  ISETP.GT.AND P1, PT, R9, 0x10, !P1 ;  /* 0x000000100900780c */ /* 0x000fe40004f24270 */
[----:B------:R-:W-:Y:S02]  /*58d0*/  FMNMX.FTZ R3, R37, R3, !PT ;  /* 0x0000000325037209 */ /* 0x000fe40007810000 */
[----:B------:R-:W-:Y:S02]  /*58e0*/  ISETP.LT.OR P1, PT, R6, 0x11, P1 ;  /* 0x000000110600780c */ /* 0x000fe40000f21670 */
[----:B------:R-:W-:-:S02]  /*58f0*/  FMNMX.FTZ R3, R61, R3, !PT ;  /* 0x000000033d037209 */ /* 0x000fc40007810000 */
[----:B------:R-:W-:Y:S02]  /*5900*/  FSEL R34, R34, -INF , !P1 ;  /* 0xff80000022227808 */ /* 0x000fe40004800000 */
[----:B------:R-:W-:Y:S02]  /*5910*/  ISETP.NE.AND P1, PT, R28, RZ, PT ;  /* 0x000000ff1c00720c */ /* 0x000fe40003f25270 */
[----:B------:R-:W-:Y:S02]  /*5920*/  FMNMX.FTZ R3, R41, R3, !PT ;  /* 0x0000000329037209 */ /* 0x000fe40007810000 */
[----:B------:R-:W-:Y:S02]  /*5930*/  ISETP.GT.AND P1, PT, R9, 0x11, !P1 ;  /* 0x000000110900780c */ /* 0x000fe40004f24270 */
[----:B------:R-:W-:Y:S02]  /*5940*/  FMNMX.FTZ R4, R63, R3, !PT ;  /* 0x000000033f047209 */ /* 0x000fe40007810000 */
[----:B------:R-:W-:-:S02]  /*5950*/  ISETP.LT.OR P1, PT, R6, 0x12, P1 ;  /* 0x000000120600780c */ /* 0x000fc40000f21670 */
[----:B------:R-:W-:Y:S02]  /*5960*/  FMNMX.FTZ R3, R45, R4, !PT ;  /* 0x000000042d037209 */ /* 0x000fe40007810000 */
[----:B------:R-:W-:Y:S02]  /*5970*/  FSEL R35, R35, -INF , !P1 ;  /* 0xff80000023237808 */ /* 0x000fe40004800000 */
[----:B------:R-:W-:Y:S02]  /*5980*/  ISETP.NE.AND P1, PT, R32, RZ, PT ;  /* 0x000000ff2000720c */ /* 0x000fe40003f25270 */
[----:B------:R-:W-:Y:S02]  /*5990*/  FMNMX.FTZ R4, R48, R3, !PT ;  /* 0x0000000330047209 */ /* 0x000fe40007810000 */
[----:B------:R-:W-:Y:S02]  /*59a0*/  ISETP.GT.AND P1, PT, R9, 0x18, !P1 ;  /* 0x000000180900780c */ /* 0x000fe40004f24270 */
[----:B------:R-:W-:-:S02]  /*59b0*/  FMNMX.FTZ R3, R49, R4, !PT ;  /* 0x0000000431037209 */ /* 0x000fc40007810000 */
[----:B------:R-:W-:Y:S02]  /*59c0*/  ISETP.LT.OR P1, PT, R6, 0x19, P1 ;  /* 0x000000190600780c */ /* 0x000fe40000f21670 */
[C---:B------:R-:W-:Y:S02]  /*59d0*/  ISETP.GT.AND P2, PT, R9.reuse, 0x8, !P2 ;  /* 0x000000080900780c */ /* 0x040fe40005744270 */
[----:B------:R-:W-:Y:S02]  /*59e0*/  FSEL R38, R38, -INF , !P1 ;  /* 0xff80000026267808 */ /* 0x000fe40004800000 */
[----:B------:R-:W-:Y:S02]  /*59f0*/  ISETP.NE.AND P1, PT, R36, RZ, PT ;  /* 0x000000ff2400720c */ /* 0x000fe40003f25270 */
[----:B------:R-:W-:Y:S02]  /*5a00*/  FMNMX.FTZ R4, R52, R3, !PT ;  /* 0x0000000334047209 */ /* 0x000fe40007810000 */
[----:B------:R-:W-:-:S02]  /*5a10*/  ISETP.GT.AND P1, PT, R9, 0x19, !P1 ;  /* 0x000000190900780c */ /* 0x000fc40004f24270 */
[C---:B------:R-:W-:Y:S02]  /*5a20*/  ISETP.LT.OR P2, PT, R6.reuse, 0x9, P2 ;  /* 0x000000090600780c */ /* 0x040fe40001741670 */
[----:B------:R-:W-:Y:S02]  /*5a30*/  ISETP.LT.OR P1, PT, R6, 0x1a, P1 ;  /* 0x0000001a0600780c */ /* 0x000fe40000f21670 */
[----:B------:R-:W-:Y:S02]  /*5a40*/  FMNMX.FTZ R10, R53, R4, !PT ;  /* 0x00000004350a7209 */ /* 0x000fe40007810000 */
[----:B------:R-:W-:Y:S02]  /*5a50*/  FSEL R39, R39, -INF , !P1 ;  /* 0xff80000027277808 */ /* 0x000fe40004800000 */
[----:B------:R-:W-:Y:S01]  /*5a60*/  ISETP.NE.AND P1, PT, R60, RZ, PT ;  /* 0x000000ff3c00720c */ /* 0x000fe20003f25270 */
[----:B------:R-:W0:Y:S01]  /*5a70*/  SHFL.BFLY PT, R3, R10, 0x2, 0x1f ;  /* 0x0c401f000a037f89 */ /* 0x000e2200000e0000 */
[----:B------:R-:W-:-:S02]  /*5a80*/  FSEL R30, R30, -INF , !P2 ;  /* 0xff8000001e1e7808 */ /* 0x000fc40005000000 */
[C---:B------:R-:W-:Y:S02]  /*5a90*/  ISETP.GT.AND P1, PT, R9.reuse, 0x20, !P1 ;  /* 0x000000200900780c */ /* 0x040fe40004f24270 */
[----:B------:R-:W-:Y:S02]  /*5aa0*/  ISETP.NE.AND P2, PT, R40, RZ, PT ;  /* 0x000000ff2800720c */ /* 0x000fe40003f45270 */
[----:B------:R-:W-:Y:S02]  /*5ab0*/  ISETP.LT.OR P1, PT, R6, 0x21, P1 ;  /* 0x000000210600780c */ /* 0x000fe40000f21670 */
[----:B------:R-:W-:Y:S02]  /*5ac0*/  ISETP.NE.AND P6, PT, R20, RZ, PT ;  /* 0x000000ff1400720c */ /* 0x000fe40003fc5270 */
[----:B------:R-:W-:Y:S02]  /*5ad0*/  FSEL R42, R42, -INF , !P1 ;  /* 0xff8000002a2a7808 */ /* 0x000fe40004800000 */
[----:B------:R-:W-:-:S02]  /*5ae0*/  ISETP.GT.AND P1, PT, R9, 0x21, !P2 ;  /* 0x000000210900780c */ /* 0x000fc40005724270 */
[----:B------:R-:W-:Y:S02]  /*5af0*/  ISETP.NE.AND P2, PT, R44, RZ, PT ;  /* 0x000000ff2c00720c */ /* 0x000fe40003f45270 */
[----:B------:R-:W-:Y:S02]  /*5b00*/  ISETP.LT.OR P1, PT, R6, 0x22, P1 ;  /* 0x000000220600780c */ /* 0x000fe40000f21670 */
[----:B------:R-:W-:Y:S02]  /*5b10*/  ISETP.GT.AND P2, PT, R9, 0x29, !P2 ;  /* 0x000000290900780c */ /* 0x000fe40005744270 */
[----:B------:R-:W-:Y:S02]  /*5b20*/  FSEL R43, R43, -INF , !P1 ;  /* 0xff8000002b2b7808 */ /* 0x000fe40004800000 */
[----:B------:R-:W-:Y:S02]  /*5b30*/  ISETP.GT.AND P1, PT, R9, RZ, !P6 ;  /* 0x000000ff0900720c */ /* 0x000fe40007724270 */
[----:B0-----:R-:W-:-:S02]  /*5b40*/  FMNMX.FTZ R11, R10, R3, !PT ;  /* 0x000000030a0b7209 */ /* 0x001fc40007810000 */
[----:B------:R-:W-:Y:S02]  /*5b50*/  ISETP.LT.OR P1, PT, R6, 0x1, P1 ;  /* 0x000000010600780c */ /* 0x000fe40000f21670 */
[C---:B------:R-:W-:Y:S01]  /*5b60*/  ISETP.GT.AND P3, PT, R9.reuse, 0x30, !P3 ;  /* 0x000000300900780c */ /* 0x040fe20005f64270 */
[----:B------:R-:W0:Y:S01]  /*5b70*/  SHFL.BFLY PT, R12, R11, 0x1, 0x1f ;  /* 0x0c201f000b0c7f89 */ /* 0x000e2200000e0000 */
[----:B------:R-:W-:Y:S02]  /*5b80*/  FSEL R26, R26, -INF , !P1 ;  /* 0xff8000001a1a7808 */ /* 0x000fe40004800000 */
[----:B------:R-:W-:Y:S02]  /*5b90*/  ISETP.NE.AND P1, PT, R62, RZ, PT ;  /* 0x000000ff3e00720c */ /* 0x000fe40003f25270 */
        /* <DEDUP_REMOVED lines=9> */
[----:B------:R-:W-:Y:S02]  /*5c30*/  ISETP.GT.AND P4, PT, R9, 0x31, !P4 ;  /* 0x000000310900780c */ /* 0x000fe40006784270 */
[----:B------:R-:W-:Y:S02]  /*5c40*/  FMNMX.FTZ R4, R38, R3, !PT ;  /* 0x0000000326047209 */ /* 0x000fe40007810000 */
[----:B0-----:R-:W-:Y:S02]  /*5c50*/  FMNMX.FTZ R5, R11, R12, !PT ;  /* 0x0000000c0b057209 */ /* 0x001fe40007810000 */
[----:B------:R-:W-:Y:S02]  /*5c60*/  FMNMX.FTZ R3, R39, R4, !PT ;  /* 0x0000000427037209 */ /* 0x000fe40007810000 */
[----:B------:R-:W-:Y:S01]  /*5c70*/  ISETP.LT.OR P3, PT, R6, 0x31, P3 ;  /* 0x000000310600780c */ /* 0x000fe20001f61670 */
[----:B------:R-:W-:Y:S01]  /*5c80*/  FMUL.FTZ R10, R5, UR10 ;  /* 0x0000000a050a7c20 */ /* 0x000fe20008410000 */
[----:B------:R-:W-:-:S02]  /*5c90*/  FMNMX.FTZ R4, R42, R3, !PT ;  /* 0x000000032a047209 */ /* 0x000fc40007810000 */
[----:B------:R-:W-:Y:S02]  /*5ca0*/  FSEL R47, R47, -INF , !P2 ;  /* 0xff8000002f2f7808 */ /* 0x000fe40005000000 */
[----:B------:R-:W-:Y:S02]  /*5cb0*/  FMNMX.FTZ R3, R43, R4, !PT ;  /* 0x000000042b037209 */ /* 0x000fe40007810000 */
[----:B------:R-:W-:Y:S02]  /*5cc0*/  FSETP.NEU.FTZ.AND P1, PT, R5, -INF , PT ;  /* 0xff8000000500780b */ /* 0x000fe40003f3d000 */
[----:B------:R-:W-:Y:S02]  /*5cd0*/  FMNMX.FTZ R4, R46, R3, !PT ;  /* 0x000000032e047209 */ /* 0x000fe40007810000 */
[----:B------:R-:W-:Y:S02]  /*5ce0*/  ISETP.NE.AND P6, PT, R14, RZ, PT ;  /* 0x000000ff0e00720c */ /* 0x000fe40003fc5270 */
[----:B------:R-:W-:-:S02]  /*5cf0*/  ISETP.GT.AND P5, PT, R9, 0x38, !P5 ;  /* 0x000000380900780c */ /* 0x000fc40006fa4270 */
[----:B------:R-:W-:Y:S02]  /*5d00*/  ISETP.LT.OR P4, PT, R6, 0x32, P4 ;  /* 0x000000320600780c */ /* 0x000fe40002781670 */
[----:B------:R-:W-:Y:S02]  /*5d10*/  FSEL R50, R50, -INF , !P3 ;  /* 0xff80000032327808 */ /* 0x000fe40005800000 */
[----:B------:R-:W-:Y:S02]  /*5d20*/  FMNMX.FTZ R3, R47, R4, !PT ;  /* 0x000000042f037209 */ /* 0x000fe40007810000 */
[----:B------:R-:W-:Y:S02]  /*5d30*/  FSEL R10, R10, RZ, P1 ;  /* 0x000000ff0a0a7208 */ /* 0x000fe40000800000 */
[----:B------:R-:W-:Y:S02]  /*5d40*/  ISETP.GT.AND P1, PT, R9, 0x39, !P6 ;  /* 0x000000390900780c */ /* 0x000fe40007724270 */
[----:B------:R-:W-:Y:S01]  /*5d50*/  ISETP.LT.OR P5, PT, R6, 0x39, P5 ;  /* 0x000000390600780c */ /* 0x000fe20002fa1670 */
[--C-:B------:R-:W-:Y:S01]  /*5d60*/  FFMA.FTZ R9, R15, UR10, -R10.reuse ;  /* 0x0000000a0f097c23 */ /* 0x100fe2000801080a */
[----:B------:R-:W-:Y:S01]  /*5d70*/  FSEL R51, R51, -INF , !P4 ;  /* 0xff80000033337808 */ /* 0x000fe20006000000 */
[--C-:B------:R-:W-:Y:S01]  /*5d80*/  FFMA.FTZ R11, R25, UR10, -R10.reuse ;  /* 0x0000000a190b7c23 */ /* 0x100fe2000801080a */
[----:B------:R-:W-:Y:S01]  /*5d90*/  FMNMX.FTZ R4, R50, R3, !PT ;  /* 0x0000000332047209 */ /* 0x000fe20007810000 */
[--C-:B------:R-:W-:Y:S01]  /*5da0*/  FFMA.FTZ R12, R29, UR10, -R10.reuse ;  /* 0x0000000a1d0c7c23 */ /* 0x100fe2000801080a */
[----:B------:R-:W-:Y:S01]  /*5db0*/  ISETP.LT.OR P1, PT, R6, 0x3a, P1 ;  /* 0x0000003a0600780c */ /* 0x000fe20000f21670 */
[--C-:B------:R-:W-:Y:S01]  /*5dc0*/  FFMA.FTZ R6, R21, UR10, -R10.reuse ;  /* 0x0000000a15067c23 */ /* 0x100fe2000801080a */
[----:B------:R-:W-:Y:S01]  /*5dd0*/  FSEL R54, R54, -INF , !P5 ;  /* 0xff80000036367808 */ /* 0x000fe20006800000 */
[----:B------:R-:W-:Y:S01]  /*5de0*/  MUFU.EX2 R9, R9 ;  /* 0x0000000900097308 */ /* 0x000fe20000000800 */
        /* <DEDUP_REMOVED lines=9> */
[--C-:B------:R-:W-:Y:S01]  /*5e80*/  FFMA.FTZ R45, R45, UR10, -R10.reuse ;  /* 0x0000000a2d2d7c23 */ /* 0x100fe2000801080a */
[--C-:B------:R-:W-:Y:S01]  /*5e90*/  FFMA.FTZ R48, R48, UR10, -R10.reuse ;  /* 0x0000000a30307c23 */ /* 0x100fe2000801080a */
[--C-:B------:R-:W-:Y:S01]  /*5ea0*/  FFMA.FTZ R49, R49, UR10, -R10.reuse ;  /* 0x0000000a31317c23 */ /* 0x100fe2000801080a */
[--C-:B------:R-:W-:Y:S01]  /*5eb0*/  FFMA.FTZ R52, R52, UR10, -R10.reuse ;  /* 0x0000000a34347c23 */ /* 0x100fe2000801080a */
[----:B------:R-:W0:Y:S02]  /*5ec0*/  SHFL.BFLY PT, R3, R4, 0x2, 0x1f ;  /* 0x0c401f0004037f89 */ /* 0x000e2400000e0000 */
[----:B------:R3:W4:Y:S08]  /*5ed0*/  MUFU.EX2 R152, R11 ;  /* 0x0000000b00987308 */ /* 0x0007300000000800 */
[----:B------:R5:W-:Y:S01]  /*5ee0*/  MUFU.EX2 R13, R12 ;  /* 0x0000000c000d7308 */ /* 0x000be20000000800 */
[----:B---3--:R-:W-:-:S07]  /*5ef0*/  FFMA.FTZ R11, R33, UR10, -R10 ;  /* 0x0000000a210b7c23 */ /* 0x008fce000801080a */
[----:B------:R-:W-:Y:S01]  /*5f00*/  MUFU.EX2 R14, R14 ;  /* 0x0000000e000e7308 */ /* 0x000fe20000000800 */
[----:B-----5:R-:W-:Y:S01]  /*5f10*/  FFMA.FTZ R12, R63, UR10, -R10 ;  /* 0x0000000a3f0c7c23 */ /* 0x020fe2000801080a */
[----:B----4-:R-:W-:Y:S01]  /*5f20*/  FADD.FTZ R25, R9, R152 ;  /* 0x0000009809197221 */ /* 0x010fe20000010000 */
[----:B------:R-:W-:Y:S02]  /*5f30*/  F2FP.F16.F32.PACK_AB R152, R152, R9 ;  /* 0x000000099898723e */ /* 0x000fe400000000ff */
[----:B0-----:R-:W-:Y:S01]  /*5f40*/  FMNMX.FTZ R3, R4, R3, !PT ;  /* 0x0000000304037209 */ /* 0x001fe20007810000 */
[--C-:B------:R-:W-:Y:S02]  /*5f50*/  FFMA.FTZ R4, R41, UR10, -R10.reuse ;  /* 0x0000000a29047c23 */ /* 0x100fe4000801080a */
[----:B------:R-:W0:Y:S01]  /*5f60*/  MUFU.EX2 R11, R11 ;  /* 0x0000000b000b7308 */ /* 0x000e220000000800 */
[----:B------:R-:W-:Y:S01]  /*5f70*/  FFMA.FTZ R10, R53, UR10, -R10 ;  /* 0x0000000a350a7c23 */ /* 0x000fe2000801080a */
[----:B------:R-:W3:Y:S06]  /*5f80*/  SHFL.BFLY PT, R6, R3, 0x1, 0x1f ;  /* 0x0c201f0003067f89 */ /* 0x000eec00000e0000 */
        /* <DEDUP_REMOVED lines=10> */
[----:B------:R3:W-:Y:S01]  /*6030*/  MUFU.EX2 R3, R10 ;  /* 0x0000000a00037308 */ /* 0x0007e20000000800 */
        /* <DEDUP_REMOVED lines=8> */
[----:B---3--:R-:W-:Y:S01]  /*60c0*/  FADD.FTZ R10, R154, R25 ;  /* 0x000000199a0a7221 */ /* 0x008fe20000010000 */
[--C-:B------:R-:W-:Y:S01]  /*60d0*/  FFMA.FTZ R39, R39, UR10, -R24.reuse ;  /* 0x0000000a27277c23 */ /* 0x100fe20008010818 */
[--C-:B------:R-:W-:Y:S01]  /*60e0*/  FFMA.FTZ R42, R42, UR10, -R24.reuse ;  /* 0x0000000a2a2a7c23 */ /* 0x100fe20008010818 */
[----:B------:R-:W-:Y:S01]  /*60f0*/  FFMA.FTZ R43, R43, UR10, -R24 ;  /* 0x0000000a2b2b7c23 */ /* 0x000fe20008010818 */
[----:B------:R-:W-:Y:S01]  /*6100*/  FADD.FTZ R29, R13, R10 ;  /* 0x0000000a0d1d7221 */ /* 0x000fe20000010000 */
[--C-:B------:R-:W-:Y:S01]  /*6110*/  FFMA.FTZ R46, R46, UR10, -R24.reuse ;  /* 0x0000000a2e2e7c23 */ /* 0x100fe20008010818 */
[--C-:B------:R-:W-:Y:S01]  /*6120*/  FFMA.FTZ R47, R47, UR10, -R24.reuse ;  /* 0x0000000a2f2f7c23 */ /* 0x100fe20008010818 */
[----:B------:R-:W3:Y:S01]  /*6130*/  MUFU.EX2 R27, R27 ;  /* 0x0000001b001b7308 */ /* 0x000ee20000000800 */
[----:B------:R-:W-:Y:S01]  /*6140*/  FADD.FTZ R28, R14, R29 ;  /* 0x0000001d0e1c7221 */ /* 0x000fe20000010000 */
[--C-:B------:R-:W-:Y:S01]  /*6150*/  FFMA.FTZ R50, R50, UR10, -R24.reuse ;  /* 0x0000000a32327c23 */ /* 0x100fe20008010818 */
[----:B------:R-:W-:Y:S01]  /*6160*/  FFMA.FTZ R51, R51, UR10, -R24 ;  /* 0x0000000a33337c23 */ /* 0x000fe20008010818 */
[----:B------:R-:W-:Y:S01]  /*6170*/  F2FP.F16.F32.PACK_AB R154, R13, R154 ;  /* 0x0000009a0d9a723e */ /* 0x000fe200000000ff */
[----:B------:R-:W-:Y:S01]  /*6180*/  FADD.FTZ R28, R11, R28 ;  /* 0x0000001c0b1c7221 */ /* 0x000fe20000010000 */
[--C-:B------:R-:W-:Y:S01]  /*6190*/  FFMA.FTZ R54, R54, UR10, -R24.reuse ;  /* 0x0000000a36367c23 */ /* 0x100fe20008010818 */
[----:B------:R-:W-:Y:S01]  /*61a0*/  FFMA.FTZ R24, R55, UR10, -R24 ;  /* 0x0000000a37187c23 */ /* 0x000fe20008010818 */
[----:B------:R-:W4:Y:S01]  /*61b0*/  MUFU.EX2 R30, R30 ;  /* 0x0000001e001e7308 */ /* 0x000f220000000800 */
[----:B0-----:R-:W-:-:S07]  /*61c0*/  F2FP.F16.F32.PACK_AB R160, R4, R21 ;  /* 0x0000001504a0723e */ /* 0x001fce00000000ff */
[----:B------:R-:W0:Y:S01]  /*61d0*/  MUFU.EX2 R31, R31 ;  /* 0x0000001f001f7308 */ /* 0x000e220000000800 */
[----:B---3--:R-:W-:Y:S01]  /*61e0*/  FADD.FTZ R25, R26, R27 ;  /* 0x0000001b1a197221 */ /* 0x008fe20000010000 */
[----:B------:R-:W-:-:S06]  /*61f0*/  F2FP.F16.F32.PACK_AB R153, R27, R26 ;  /* 0x0000001a1b99723e */ /* 0x000fcc00000000ff */
[----:B------:R-:W3:Y:S01]  /*6200*/  MUFU.EX2 R34, R34 ;  /* 0x0000002200227308 */ /* 0x000ee20000000800 */
[----:B----4-:R-:W-:-:S07]  /*6210*/  FADD.FTZ R10, R30, R25 ;  /* 0x000000191e0a7221 */ /* 0x010fce0000010000 */
[----:B------:R-:W4:Y:S01]  /*6220*/  MUFU.EX2 R35, R35 ;  /* 0x0000002300237308 */ /* 0x000f220000000800 */
[C---:B0-----:R-:W-:Y:S01]  /*6230*/  FADD.FTZ R25, R31.reuse, R10 ;  /* 0x0000000a1f197221 */ /* 0x041fe20000010000 */
[----:B------:R-:W-:-:S05]  /*6240*/  F2FP.F16.F32.PACK_AB R155, R31, R30 ;  /* 0x0000001e1f9b723e */ /* 0x000fca00000000ff */
[----:B------:R0:W-:Y:S01]  /*6250*/  STSM.16.M88.4 [R22+0x26800], R152 ;  /* 0x0268009816007844 */ /* 0x0001e20000000200 */
[----:B------:R-:W5:Y:S01]  /*6260*/  MUFU.EX2 R38, R38 ;  /* 0x0000002600267308 */ /* 0x000f620000000800 */
[----:B---3--:R-:W-:Y:S01]  /*6270*/  FADD.FTZ R10, R34, R25 ;  /* 0x00000019220a7221 */ /* 0x008fe20000010000 */
[----:B------:R-:W-:-:S04]  /*6280*/  FADD.FTZ R25, R15, R28 ;  /* 0x0000001c0f197221 */ /* 0x000fc80000010000 */
[----:B------:R-:W-:Y:S02]  /*6290*/  FADD.FTZ R28, R20, R25 ;  /* 0x00000019141c7221 */ /* 0x000fe40000010000 */
[----:B------:R-:W3:Y:S01]  /*62a0*/  MUFU.EX2 R39, R39 ;  /* 0x0000002700277308 */ /* 0x000ee20000000800 */
[----:B----4-:R-:W-:Y:S01]  /*62b0*/  FADD.FTZ R9, R35, R10 ;  /* 0x0000000a23097221 */ /* 0x010fe20000010000 */
[----:B------:R-:W-:Y:S01]  /*62c0*/  FADD.FTZ R13, R21, R28 ;  /* 0x0000001c150d7221 */ /* 0x000fe20000010000 */
[----:B------:R-:W-:-:S03]  /*62d0*/  F2FP.F16.F32.PACK_AB R157, R35, R34 ;  /* 0x00000022239d723e */ /* 0x000fc600000000ff */
[----:B------:R-:W-:Y:S02]  /*62e0*/  FADD.FTZ R13, R4, R13 ;  /* 0x0000000d040d7221 */ /* 0x000fe40000010000 */
[----:B------:R-:W4:Y:S01]  /*62f0*/  MUFU.EX2 R42, R42 ;  /* 0x0000002a002a7308 */ /* 0x000f220000000800 */
[----:B-----5:R-:W-:-:S07]  /*6300*/  FADD.FTZ R10, R38, R9 ;  /* 0x00000009260a7221 */ /* 0x020fce0000010000 */
[----:B------:R-:W5:Y:S01]  /*6310*/  MUFU.EX2 R43, R43 ;  /* 0x0000002b002b7308 */ /* 0x000f620000000800 */
[C---:B---3--:R-:W-:Y:S01]  /*6320*/  FADD.FTZ R11, R39.reuse, R10 ;  /* 0x0000000a270b7221 */ /* 0x048fe20000010000 */
[----:B------:R-:W-:-:S05]  /*6330*/  F2FP.F16.F32.PACK_AB R159, R39, R38 ;  /* 0x00000026279f723e */ /* 0x000fca00000000ff */
[----:B------:R0:W-:Y:S01]  /*6340*/  STSM.16.M88.4 [R23], R156 ;  /* 0x0000009c17007844 */ /* 0x0001e20000000200 */
[----:B------:R-:W3:Y:S01]  /*6350*/  MUFU.EX2 R12, R12 ;  /* 0x0000000c000c7308 */ /* 0x000ee20000000800 */
[----:B----4-:R-:W-:-:S07]  /*6360*/  FADD.FTZ R4, R42, R11 ;  /* 0x0000000b2a047221 */ /* 0x010fce0000010000 */
[----:B------:R-:W4:Y:S01]  /*6370*/  MUFU.EX2 R46, R46 ;  /* 0x0000002e002e7308 */ /* 0x000f220000000800 */
[C---:B-----5:R-:W-:Y:S01]  /*6380*/  FADD.FTZ R11, R43.reuse, R4 ;  /* 0x000000042b0b7221 */ /* 0x060fe20000010000 */
[----:B------:R-:W-:-:S06]  /*6390*/  F2FP.F16.F32.PACK_AB R161, R43, R42 ;  /* 0x0000002a2ba1723e */ /* 0x000fcc00000000ff */
[----:B------:R-:W5:Y:S01]  /*63a0*/  MUFU.EX2 R45, R45 ;  /* 0x0000002d002d7308 */ /* 0x000f620000000800 */
[----:B---3--:R-:W-:-:S07]  /*63b0*/  FADD.FTZ R4, R12, R13 ;  /* 0x0000000d0c047221 */ /* 0x008fce0000010000 */
[----:B------:R-:W3:Y:S01]  /*63c0*/  MUFU.EX2 R47, R47 ;  /* 0x0000002f002f7308 */ /* 0x000ee20000000800 */
[----:B----4-:R-:W-:-:S07]  /*63d0*/  FADD.FTZ R10, R46, R11 ;  /* 0x0000000b2e0a7221 */ /* 0x010fce0000010000 */
[----:B------:R-:W-:Y:S01]  /*63e0*/  MUFU.EX2 R48, R48 ;  /* 0x0000003000307308 */ /* 0x000fe20000000800 */
[C---:B-----5:R-:W-:Y:S01]  /*63f0*/  F2FP.F16.F32.PACK_AB R162, R45.reuse, R12 ;  /* 0x0000000c2da2723e */ /* 0x060fe200000000ff */
        /* <DEDUP_REMOVED lines=25> */
.L_x_2195:
[----:B------:R3:W4:Y:S01]  /*6590*/  SYNCS.PHASECHK.TRANS64.TRYWAIT P1, [R7+URZ+0x28c50], R8 ;  /* 0x028c5008070075a7 */ /* 0x000722000802017f */
[----:B------:R-:W-:Y:S05]  /*65a0*/  @!P0 BRA `(.L_x_2196) ;  /* 0x0000000000048947 */ /* 0x000fea0003800000 */
[----:B------:R-:W-:Y:S01]  /*65b0*/  BPT.TRAP 0x1 ;  /* 0x000000040000795c */ /* 0x000fe20000300000 */
.L_x_2196:
[----:B----4-:R-:W-:Y:S05]  /*65c0*/  @P1 BRA `(.L_x_2197) ;  /* 0x0000000000081947 */ /* 0x010fea0003800000 */
[----:B------:R-:W4:Y:S02]  /*65d0*/  SYNCS.PHASECHK.TRANS64.TRYWAIT P1, [R7+URZ+0x28c50], R8 ;  /* 0x028c5008070075a7 */ /* 0x000f24000802017f */
[----:B----4-:R-:W-:Y:S05]  /*65e0*/  @!P1 BRA `(.L_x_2198) ;  /* 0x00000128004c9947 */ /* 0x010fea0003800000 */
.L_x_2197:
        /* <DEDUP_REMOVED lines=34> */
.L_x_2199:
[----:B------:R-:W-:Y:S01]  /*6810*/  R2UR UR6, R7 ;  /* 0x00000000070672ca */ /* 0x000fe200000e0000 */
[----:B------:R-:W-:Y:S01]  /*6820*/  UISETP.NE.AND UP1, UPT, UR52, URZ, UPT ;  /* 0x0000003f3400728c */ /* 0x000fe2000bf25270 */
[----:B------:R-:W-:Y:S01]  /*6830*/  R2UR UR21, R168 ;  /* 0x00000000a81572ca */ /* 0x000fe200000e0000 */
[----:B------:R-:W-:-:S06]  /*6840*/  UISETP.NE.AND UP0, UPT, UR51, URZ, UPT ;  /* 0x0000003f3300728c */ /* 0x000fcc000bf05270 */
[----:B------:R-:W-:-:S03]  /*6850*/  PLOP3.LUT P1, PT, PT, PT, UP0, 0x40, 0x0 ;  /* 0x000000000000781c */ /* 0x000fc60003f2e808 */
[----:B------:R-:W-:Y:S01]  /*6860*/  @UP1 ULDC UR15, c[0x0][0x450] ;  /* 0x00011400000f1ab9 */ /* 0x000fe20000000800 */
[----:B------:R-:W-:Y:S02]  /*6870*/  UIADD3 UR6, UR6, 0x28c60, URZ ;  /* 0x00028c6006067890 */ /* 0x000fe4000fffe03f */
[----:B------:R-:W-:Y:S02]  /*6880*/  UIADD3 UR21, UR21, -0x2, URZ ;  /* 0xfffffffe15157890 */ /* 0x000fe4000fffe03f */
[----:B------:R-:W-:-:S03]  /*6890*/  UPRMT UR14, UR40, 0x654, UR6 ;  /* 0x00000654280e7896 */ /* 0x000fc60008000006 */
[----:B------:R-:W-:Y:S02]  /*68a0*/  @UP1 ULDC UR6, c[0x0][0x44c] ;  /* 0x0001130000061ab9 */ /* 0x000fe40000000800 */
[----:B------:R-:W-:-:S04]  /*68b0*/  UIMAD.WIDE.U32 UR6, UR45, UR6, URZ ;  /* 0x000000062d0672a5 */ /* 0x000fc8000f8e003f */
[----:B------:R-:W-:Y:S01]  /*68c0*/  SYNCS.ARRIVE.TRANS64.RED.A1T0 RZ, [UR14], RZ ;  /* 0x000000ffffff79a7 */ /* 0x000fe2000810040e */
[----:B------:R-:W-:Y:S01]  /*68d0*/  UMOV UR14, UR45 ;  /* 0x0000002d000e7c82 */ /* 0x000fe20008000000 */
[----:B------:R-:W-:-:S04]  /*68e0*/  @UP1 USHF.R.U32.HI UR14, URZ, UR15, UR7 ;  /* 0x0000000f3f0e1299 */ /* 0x000fc80008011607 */
[----:B------:R-:W-:-:S04]  /*68f0*/  UIADD3 UR6, UR14, UR48, -UR50 ;  /* 0x000000300e067290 */ /* 0x000fc8000fffe832 */
[----:B------:R-:W-:Y:S01]  /*6900*/  UIADD3 UR11, UR6, UR11, URZ ;  /* 0x0000000b060b7290 */ /* 0x000fe2000fffe03f */
[----:B------:R-:W-:Y:S11]  /*6910*/  @P1 BRA `(.L_x_2200) ;  /* 0x00000000004c1947 */ /* 0x000ff60003800000 */
        /* <DEDUP_REMOVED lines=11> */
.L_x_2201:
[----:B------:R-:W-:Y:S02]  /*69d0*/  ULDC UR19, c[0x0][0x9e4] ;  /* 0x0002790000137ab9 */ /* 0x000fe40000000800 */
[----:B------:R-:W-:-:S11]  /*69e0*/  UISETP.NE.AND UP0, UPT, UR19, 0x1, UPT ;  /* 0x000000011300788c */ /* 0x000fd6000bf05270 */
[----:B------:R-:W-:Y:S02]  /*69f0*/  @UP0 ULDC.64 UR6, c[0x0][0x9e8] ;  /* 0x00027a0000060ab9 */ /* 0x000fe40000000a00 */
[----:B------:R-:W-:-:S04]  /*6a00*/  UIMAD.WIDE.U32 UR14, UR18, UR6, URZ ;  /* 0x00000006120e72a5 */ /* 0x000fc8000f8e003f */
[----:B------:R-:W-:-:S12]  /*6a10*/  @UP0 USHF.R.U32.HI UR18, URZ, UR7, UR15 ;  /* 0x000000073f120299 */ /* 0x000fd8000801160f */
.L_x_2202:
[----:B------:R-:W-:-:S04]  /*6a20*/  UIMAD UR18, UR18, UR19, UR19 ;  /* 0x00000013121272a4 */ /* 0x000fc8000f8e0213 */
[----:B------:R-:W-:-:S04]  /*6a30*/  UISETP.LT.AND UP0, UPT, UR11, UR18, UPT ;  /* 0x000000120b00728c */ /* 0x000fc8000bf01270 */
[----:B------:R-:W-:-:S12]  /*6a40*/  USEL UR11, UR11, UR18, UP0 ;  /* 0x000000120b0b7287 */ /* 0x000fd80008000000 */
.L_x_2200:
[----:B------:R-:W-:-:S04]  /*6a50*/  USHF.R.S32.HI UR6, URZ, 0x1f, UR11 ;  /* 0x0000001f3f067899 */ /* 0x000fc8000801140b */
[----:B------:R-:W-:-:S04]  /*6a60*/  ULEA.HI UR6, UR6, UR11, URZ, 0x6 ;  /* 0x0000000b06067291 */ /* 0x000fc8000f8f303f */
[----:B------:R-:W-:-:S04]  /*6a70*/  USHF.R.S32.HI UR6, URZ, 0x6, UR6 ;  /* 0x000000063f067899 */ /* 0x000fc80008011406 */
[----:B------:R-:W-:-:S04]  /*6a80*/  UISETP.LT.AND UP0, UPT, UR47, UR6, UPT ;  /* 0x000000062f00728c */ /* 0x000fc8000bf01270 */
[----:B------:R-:W-:-:S04]  /*6a90*/  USEL UR22, UR47, UR6, !UP0 ;  /* 0x000000062f167287 */ /* 0x000fc8000c000000 */
[----:B------:R-:W-:-:S06]  /*6aa0*/  UISETP.GE.AND UP0, UPT, UR21, UR22, UPT ;  /* 0x000000161500728c */ /* 0x000fcc000bf06270 */
[----:B------:R-:W-:-:S13]  /*6ab0*/  PLOP3.LUT P1, PT, PT, PT, UP0, 0x80, 0x0 ;  /* 0x000000000000781c */ /* 0x000fda0003f2f008 */
[----:B------:R-:W-:Y:S05]  /*6ac0*/  @!P1 BRA `(.L_x_2203) ;  /* 0x0000002400a89947 */ /* 0x000fea0003800000 */
[----:B------:R-:W-:Y:S01]  /*6ad0*/  IMAD.MOV.U32 R10, RZ, RZ, R6 ;  /* 0x000000ffff0a7224 */ /* 0x000fe200078e0006 */
[----:B------:R-:W-:Y:S01]  /*6ae0*/  UMOV UR27, UR38 ;  /* 0x00000026001b7c82 */ /* 0x000fe20008000000 */
[----:B------:R-:W-:Y:S01]  /*6af0*/  IMAD.MOV.U32 R9, RZ, RZ, R5 ;  /* 0x000000ffff097224 */ /* 0x000fe200078e0005 */
[----:B------:R-:W-:Y:S01]  /*6b00*/  ULDC UR24, c[0x0][0x9e4] ;  /* 0x0002790000187ab9 */ /* 0x000fe20000000800 */
[----:B------:R-:W-:Y:S01]  /*6b10*/  ULDC UR20, c[0x0][0x9dc] ;  /* 0x0002770000147ab9 */ /* 0x000fe20000000800 */
[----:B------:R-:W-:Y:S01]  /*6b20*/  ULDC UR26, c[0x0][0x988] ;  /* 0x00026200001a7ab9 */ /* 0x000fe20000000800 */
[----:B------:R-:W-:-:S05]  /*6b30*/  ULDC UR25, c[0x0][0x9e0] ;  /* 0x0002780000197ab9 */ /* 0x000fca0000000800 */
.L_x_2222:
[----:B------:R-:W-:-:S04]  /*6b40*/  UIADD3 UR38, UR27, 0x1, URZ ;  /* 0x000000011b267890 */ /* 0x000fc8000fffe03f */
[----:B------:R-:W-:-:S04]  /*6b50*/  UISETP.NE.AND UP0, UPT, UR38, 0x2, UPT ;  /* 0x000000022600788c */ /* 0x000fc8000bf05270 */
[----:B------:R-:W-:Y:S02]  /*6b60*/  USEL UR6, URZ, 0x1, UP0 ;  /* 0x000000013f067887 */ /* 0x000fe40008000000 */
[----:B------:R-:W-:Y:S02]  /*6b70*/  USEL UR38, UR38, URZ, UP0 ;  /* 0x0000003f26267287 */ /* 0x000fe40008000000 */
[----:B------:R-:W-:Y:S01]  /*6b80*/  ULOP3.LUT UR37, UR37, UR6, URZ, 0x3c, !UPT ;  /* 0x0000000625257292 */ /* 0x000fe2000f8e3c3f */
[----:B0-----:R-:W-:Y:S11]  /*6b90*/  @!P0 BRA `(.L_x_2204) ;  /* 0x0000000000048947 */ /* 0x001ff60003800000 */
[----:B------:R-:W-:Y:S01]  /*6ba0*/  BPT.TRAP 0x1 ;  /* 0x000000040000795c */ /* 0x000fe20000300000 */
.L_x_2204:
[----:B------:R-:W-:Y:S01]  /*6bb0*/  ULEA UR23, UR38, UR41, 0x3 ;  /* 0x0000002926177291 */ /* 0x000fe2000f8e183f */
[----:B-1234-:R-:W-:-:S05]  /*6bc0*/  IMAD.U32 R8, RZ, RZ, UR37 ;  /* 0x00000025ff087e24 */ /* 0x01efca000f8e00ff */
[----:B------:R-:W-:-:S04]  /*6bd0*/  SHF.L.U32 R8, R8, 0x1f, RZ ;  /* 0x0000001f08087819 */ /* 0x000fc800000006ff */
[----:B------:R1:W2:Y:S01]  /*6be0*/  SYNCS.PHASECHK.TRANS64.TRYWAIT P1, [UR23+0x28c30], R8 ;  /* 0x028c3008ff0075a7 */ /* 0x0002a20008020157 */
[----:B------:R-:W-:Y:S05]  /*6bf0*/  @!P0 BRA `(.L_x_2205) ;  /* 0x0000000000048947 */ /* 0x000fea0003800000 */
[----:B------:R-:W-:Y:S01]  /*6c00*/  BPT.TRAP 0x1 ;  /* 0x000000040000795c */ /* 0x000fe20000300000 */
.L_x_2205:
[----:B--2---:R-:W-:Y:S05]  /*6c10*/  @P1 BRA `(.L_x_2206) ;  /* 0x0000000000081947 */ /* 0x004fea0003800000 */
[----:B------:R-:W2:Y:S02]  /*6c20*/  SYNCS.PHASECHK.TRANS64.TRYWAIT P1, [UR23+0x28c30], R8 ;  /* 0x028c3008ff0075a7 */ /* 0x000ea40008020157 */
[----:B--2---:R-:W-:Y:S05]  /*6c30*/  @!P1 BRA `(.L_x_2207) ;  /* 0x0000012000cc9947 */ /* 0x004fea0003800000 */
.L_x_2206:
[----:B------:R-:W-:Y:S01]  /*6c40*/  R2UR UR18, R0 ;  /* 0x00000000001272ca */ /* 0x000fe200000e0000 */
[----:B0-----:R-:W-:Y:S01]  /*6c50*/  WARPGROUP.ARRIVE ;  /* 0x00000000000079c5 */ /* 0x001fe20000000000 */
[----:B------:R-:W-:Y:S01]  /*6c60*/  UMOV UR19, 0x40000040 ;  /* 0x4000004000137882 */ /* 0x000fe20000000000 */
[----:B------:R-:W-:Y:S01]  /*6c70*/  UMOV UR7, 0x40000040 ;  /* 0x4000004000077882 */ /* 0x000fe20000000000 */
[----:B------:R-:W-:Y:S01]  /*6c80*/  UMOV UR11, 0x40000040 ;  /* 0x40000040000b7882 */ /* 0x000fe20000000000 */
[----:B------:R-:W-:-:S08]  /*6c90*/  UMOV UR15, 0x40000040 ;  /* 0x40000040000f7882 */ /* 0x000fd00000000000 */
[----:B------:R-:W-:-:S04]  /*6ca0*/  ULEA UR18, UR38, UR18, 0x9 ;  /* 0x0000001226127291 */ /* 0x000fc8000f8e483f */
[----:B------:R-:W-:Y:S02]  /*6cb0*/  UIADD3 UR6, UR18, 0x2, URZ ;  /* 0x0000000212067890 */ /* 0x000fe4000fffe03f */
[----:B------:R-:W-:Y:S02]  /*6cc0*/  UIADD3 UR10, UR18, 0x4, URZ ;  /* 0x00000004120a7890 */ /* 0x000fe4000fffe03f */
[----:B------:R-:W-:Y:S02]  /*6cd0*/  UIADD3 UR14, UR18, 0x6, URZ ;  /* 0x00000006120e7890 */ /* 0x000fe4000fffe03f */
        /* <DEDUP_REMOVED lines=13> */
.L_x_2208:
[----:B------:R-:W-:Y:S01]  /*6db0*/  UISETP.NE.AND UP1, UPT, UR52, URZ, UPT ;  /* 0x0000003f3400728c */ /* 0x000fe2000bf25270 */
[----:B------:R-:W-:Y:S01]  /*6dc0*/  VIADD R14, R190, UR45 ;  /* 0x0000002dbe0e7c36 */ /* 0x000fe20008000000 */
[----:B------:R-:W-:Y:S02]  /*6dd0*/  USHF.L.U32 UR7, UR21, 0x6, URZ ;  /* 0x0000000615077899 */ /* 0x000fe4000800063f */
[----:B------:R-:W-:Y:S02]  /*6de0*/  UISETP.NE.AND UP0, UPT, UR51, URZ, UPT ;  /* 0x0000003f3300728c */ /* 0x000fe4000bf05270 */
[----:B------:R-:W-:Y:S02]  /*6df0*/  PLOP3.LUT P1, PT, PT, PT, UP1, 0x80, 0x0 ;  /* 0x000000000000781c */ /* 0x000fe40003f2f018 */
[----:B------:R-:W-:Y:S01]  /*6e00*/  PLOP3.LUT P2, PT, PT, PT, UP1, 0x80, 0x0 ;  /* 0x000000000000781c */ /* 0x000fe20003f4f018 */
[----:B------:R-:W-:Y:S02]  /*6e10*/  IMAD.U32 R12, RZ, RZ, UR7 ;  /* 0x00000007ff0c7e24 */ /* 0x000fe4000f8e00ff */
[----:B------:R-:W-:-:S03]  /*6e20*/  @UP1 ULDC UR6, c[0x0][0x44c] ;  /* 0x0001130000061ab9 */ /* 0x000fc60000000800 */
[----:B------:R-:W-:-:S05]  /*6e30*/  IADD3 R12, -R2, 0x1, -R12 ;  /* 0x00000001020c7810 */ /* 0x000fca0007ffe90c */
[----:B--2---:R-:W-:Y:S01]  /*6e40*/  @P1 IMAD.HI.U32 R5, R14, UR6, RZ ;  /* 0x000000060e051c27 */ /* 0x004fe2000f8e00ff */
[----:B------:R-:W-:Y:S01]  /*6e50*/  @UP1 ULDC UR6, c[0x0][0x450] ;  /* 0x0001140000061ab9 */ /* 0x000fe20000000800 */
[----:B------:R-:W-:-:S03]  /*6e60*/  PLOP3.LUT P1, PT, PT, PT, UP0, 0x40, 0x0 ;  /* 0x000000000000781c */ /* 0x000fc60003f2e808 */
[----:B------:R-:W-:Y:S01]  /*6e70*/  @P2 SHF.R.U32.HI R14, RZ, UR6, R5 ;  /* 0x00000006ff0e2c19 */ /* 0x000fe20008011605 */
[----:B------:R-:W-:Y:S01]  /*6e80*/  UIADD3 UR6, UR23, 0x28c40, URZ ;  /* 0x00028c4017067890 */ /* 0x000fe2000fffe03f */
[----:B------:R-:W-:-:S03]  /*6e90*/  IMAD.U32 R5, RZ, RZ, UR50 ;  /* 0x00000032ff057e24 */ /* 0x000fc6000f8e00ff */
[----:B------:R-:W0:Y:S01]  /*6ea0*/  SHFL.IDX PT, R15, R14, RZ, 0x1c1f ;  /* 0x001c1fff0e0f7589 */ /* 0x000e2200000e0000 */
[----:B------:R-:W-:Y:S01]  /*6eb0*/  UPRMT UR6, UR40, 0x654, UR6 ;  /* 0x0000065428067896 */ /* 0x000fe20008000006 */
[----:B------:R-:W-:-:S05]  /*6ec0*/  IADD3 R12, -R5, UR48, R12 ;  /* 0x00000030050c7c10 */ /* 0x000fca000fffe10c */
[----:B------:R-:W-:-:S03]  /*6ed0*/  VIADD R13, R12, UR25 ;  /* 0x000000190c0d7c36 */ /* 0x000fc60008000000 */
[----:B------:R-:W-:Y:S01]  /*6ee0*/  SYNCS.ARRIVE.TRANS64.RED.A1T0 RZ, [UR6], RZ ;  /* 0x000000ffffff79a7 */ /* 0x000fe20008100406 */
[----:B------:R-:W-:-:S06]  /*6ef0*/  ULOP3.LUT UR6, URZ, UR20, URZ, 0x33, !UPT ;  /* 0x000000143f067292 */ /* 0x000fcc000f8e333f */
[----:B------:R-:W-:Y:S02]  /*6f00*/  VIADD R12, R12, UR6 ;  /* 0x000000060c0c7c36 */ /* 0x000fe40008000000 */
[----:B0-----:R-:W-:Y:S02]  /*6f10*/  IMAD.IADD R11, R13, 0x1, R15 ;  /* 0x000000010d0b7824 */ /* 0x001fe400078e020f */
[----:B------:R-:W-:Y:S01]  /*6f20*/  IMAD.IADD R5, R15, 0x1, R12 ;  /* 0x000000010f057824 */ /* 0x000fe200078e020c */
[----:B------:R-:W-:Y:S06]  /*6f30*/  @P1 BRA `(.L_x_2209) ;  /* 0x00000000005c1947 */ /* 0x000fec0003800000 */
[----:B------:R-:W-:Y:S01]  /*6f40*/  IMAD.U32 R6, RZ, RZ, UR50 ;  /* 0x00000032ff067e24 */ /* 0x000fe2000f8e00ff */
[----:B------:R-:W-:Y:S04]  /*6f50*/  BSSY B0, `(.L_x_2210) ;  /* 0x0000011000007945 */ /* 0x000fe80003800000 */
[----:B------:R-:W-:-:S04]  /*6f60*/  IADD3 R15, -R6, UR48, R15 ;  /* 0x00000030060f7c10 */ /* 0x000fc8000fffe10f */
        /* <DEDUP_REMOVED lines=10> */
.L_x_2211:
[----:B------:R-:W-:-:S05]  /*7010*/  IMAD.U32 R20, RZ, RZ, UR24 ;  /* 0x00000018ff147e24 */ /* 0x000fca000f8e00ff */
[----:B------:R-:W-:-:S13]  /*7020*/  ISETP.NE.AND P1, PT, R20, 0x1, PT ;  /* 0x000000011400780c */ /* 0x000fda0003f25270 */
[----:B------:R-:W0:Y:S02]  /*7030*/  @P1 LDC.64 R6, c[0x0][0x9e8] ;  /* 0x00027a00ff061b82 */ /* 0x000e240000000a00 */
[----:B0-----:R-:W-:-:S05]  /*7040*/  @P1 IMAD.HI.U32 R6, R15, R6, RZ ;  /* 0x000000060f061227 */ /* 0x001fca00078e00ff */
[----:B------:R-:W-:-:S07]  /*7050*/  @P1 SHF.R.U32.HI R15, RZ, R7, R6 ;  /* 0x00000007ff0f1219 */ /* 0x000fce0000011606 */
.L_x_2212:
[----:B------:R-:W-:Y:S05]  /*7060*/  BSYNC B0 ;  /* 0x0000000000007941 */ /* 0x000fea0003800000 */
.L_x_2210:
[----:B------:R-:W-:-:S04]  /*7070*/  IMAD R15, R15, R20, -UR7 ;  /* 0x800000070f0f7e24 */ /* 0x000fc8000f8e0214 */
[----:B------:R-:W-:-:S05]  /*7080*/  IMAD.IADD R15, R15, 0x1, -R2 ;  /* 0x000000010f0f7824 */ /* 0x000fca00078e0a02 */
[----:B------:R-:W-:Y:S02]  /*7090*/  VIMNMX R5, R5, R15, !PT ;  /* 0x0000000f05057248 */ /* 0x000fe40007fe0100 */
[----:B------:R-:W-:-:S07]  /*70a0*/  VIADDMNMX R11, R15, R20, R11, PT ;  /* 0x000000140f0b7246 */ /* 0x000fce000380010b */
.L_x_2209:
[----:B------:R-:W-:Y:S01]  /*70b0*/  UISETP.GT.AND UP0, UPT, UR21, -0x1, UPT ;  /* 0xffffffff1500788c */ /* 0x000fe2000bf04270 */
[----:B------:R-:W0:Y:S01]  /*70c0*/  SHFL.IDX PT, R6, R14, 0x1, 0x1c1f ;  /* 0x003c1f000e067f89 */ /* 0x000e2200000e0000 */
[----:B------:R-:W-:-:S04]  /*70d0*/  UISETP.NE.AND UP1, UPT, UR51, URZ, UPT ;  /* 0x0000003f3300728c */ /* 0x000fc8000bf25270 */
[----:B------:R-:W-:-:S04]  /*70e0*/  PLOP3.LUT P1, PT, PT, PT, UP0, 0x80, 0x0 ;  /* 0x000000000000781c */ /* 0x000fc80003f2f008 */
[C---:B------:R-:W-:Y:S02]  /*70f0*/  ISETP.GT.AND P4, PT, R5.reuse, 0x1, P1 ;  /* 0x000000010500780c */ /* 0x040fe40000f84270 */
[----:B------:R-:W-:Y:S02]  /*7100*/  ISETP.GT.AND P5, PT, R5, RZ, P1 ;  /* 0x000000ff0500720c */ /* 0x000fe40000fa4270 */
[C---:B------:R-:W-:Y:S02]  /*7110*/  ISETP.LT.OR P4, PT, R11.reuse, 0x2, P4 ;  /* 0x000000020b00780c */ /* 0x040fe40002781670 */
[----:B------:R-:W-:Y:S02]  /*7120*/  ISETP.LT.OR P5, PT, R11, 0x1, P5 ;  /* 0x000000010b00780c */ /* 0x000fe40002fa1670 */
[----:B------:R-:W-:Y:S02]  /*7130*/  FSEL R153, R153, -INF , !P4 ;  /* 0xff80000099997808 */ /* 0x000fe40006000000 */
[----:B------:R-:W-:-:S02]  /*7140*/  ISETP.GT.AND P4, PT, R5, 0x18, P1 ;  /* 0x000000180500780c */ /* 0x000fc40000f84270 */
[----:B------:R-:W-:Y:S02]  /*7150*/  FSEL R152, R152, -INF , !P5 ;  /* 0xff80000098987808 */ /* 0x000fe40006800000 */
[----:B------:R-:W-:Y:S01]  /*7160*/  ISETP.LT.OR P4, PT, R11, 0x19, P4 ;  /* 0x000000190b00780c */ /* 0x000fe20002781670 */
[--C-:B0-----:R-:W-:Y:S01]  /*7170*/  IMAD.IADD R13, R13, 0x1, R6.reuse ;  /* 0x000000010d0d7824 */ /* 0x101fe200078e0206 */
[C---:B------:R-:W-:Y:S01]  /*7180*/  ISETP.GT.AND P6, PT, R5.reuse, 0x8, P1 ;  /* 0x000000080500780c */ /* 0x040fe20000fc4270 */
[----:B------:R-:W-:Y:S01]  /*7190*/  IMAD.IADD R12, R12, 0x1, R6 ;  /* 0x000000010c0c7824 */ /* 0x000fe200078e0206 */
[C---:B------:R-:W-:Y:S02]  /*71a0*/  ISETP.GT.AND P2, PT, R5.reuse, 0x9, P1 ;  /* 0x000000090500780c */ /* 0x040fe40000f44270 */
[C---:B------:R-:W-:Y:S02]  /*71b0*/  ISETP.GT.AND P3, PT, R5.reuse, 0x10, P1 ;  /* 0x000000100500780c */ /* 0x040fe40000f64270 */
[----:B------:R-:W-:-:S02]  /*71c0*/  ISETP.GT.AND P5, PT, R5, 0x11, P1 ;  /* 0x000000110500780c */ /* 0x000fc40000fa4270 */
[----:B------:R-:W-:Y:S02]  /*71d0*/  FSEL R164, R164, -INF , !P4 ;  /* 0xff800000a4a47808 */ /* 0x000fe40006000000 */
[----:B------:R-:W-:Y:S02]  /*71e0*/  ISETP.GT.AND P4, PT, R5, 0x29, P1 ;  /* 0x000000290500780c */ /* 0x000fe40000f84270 */
[C---:B------:R-:W-:Y:S02]  /*71f0*/  ISETP.LT.OR P6, PT, R11.reuse, 0x9, P6 ;  /* 0x000000090b00780c */ /* 0x040fe400037c1670 */
[C---:B------:R-:W-:Y:S02]  /*7200*/  ISETP.LT.OR P2, PT, R11.reuse, 0xa, P2 ;  /* 0x0000000a0b00780c */ /* 0x040fe40001741670 */
[C---:B------:R-:W-:Y:S02]  /*7210*/  ISETP.LT.OR P3, PT, R11.reuse, 0x11, P3 ;  /* 0x000000110b00780c */ /* 0x040fe40001f61670 */
[----:B------:R-:W-:-:S02]  /*7220*/  ISETP.LT.OR P5, PT, R11, 0x12, P5 ;  /* 0x000000120b00780c */ /* 0x000fc40002fa1670 */
[----:B------:R-:W-:Y:S02]  /*7230*/  ISETP.LT.OR P4, PT, R11, 0x2a, P4 ;  /* 0x0000002a0b00780c */ /* 0x000fe40002781670 */
[----:B------:R-:W-:Y:S02]  /*7240*/  FSEL R156, R156, -INF , !P6 ;  /* 0xff8000009c9c7808 */ /* 0x000fe40007000000 */
[----:B------:R-:W-:Y:S02]  /*7250*/  FSEL R157, R157, -INF , !P2 ;  /* 0xff8000009d9d7808 */ /* 0x000fe40005000000 */
[----:B------:R-:W-:Y:S02]  /*7260*/  FSEL R160, R160, -INF , !P3 ;  /* 0xff800000a0a07808 */ /* 0x000fe40005800000 */
[----:B------:R-:W-:Y:S02]  /*7270*/  FSEL R161, R161, -INF , !P5 ;  /* 0xff800000a1a17808 */ /* 0x000fe40006800000 */
[----:B------:R-:W-:-:S02]  /*7280*/  ISETP.GT.AND P6, PT, R5, 0x19, P1 ;  /* 0x000000190500780c */ /* 0x000fc40000fc4270 */
[C---:B------:R-:W-:Y:S02]  /*7290*/  ISETP.GT.AND P2, PT, R5.reuse, 0x20, P1 ;  /* 0x000000200500780c */ /* 0x040fe40000f44270 */
[C---:B------:R-:W-:Y:S02]  /*72a0*/  ISETP.GT.AND P3, PT, R5.reuse, 0x21, P1 ;  /* 0x000000210500780c */ /* 0x040fe40000f64270 */
[----:B------:R-:W-:Y:S02]  /*72b0*/  ISETP.GT.AND P5, PT, R5, 0x28, P1 ;  /* 0x000000280500780c */ /* 0x000fe40000fa4270 */
[----:B------:R-:W-:Y:S02]  /*72c0*/  FSEL R173, R173, -INF , !P4 ;  /* 0xff800000adad7808 */ /* 0x000fe40006000000 */
[----:B------:R-:W-:Y:S02]  /*72d0*/  PLOP3.LUT P4, PT, PT, PT, UP1, 0x40, 0x0 ;  /* 0x000000000000781c */ /* 0x000fe40003f8e818 */
[----:B------:R-:W-:-:S02]  /*72e0*/  ISETP.LT.OR P6, PT, R11, 0x1a, P6 ;  /* 0x0000001a0b00780c */ /* 0x000fc400037c1670 */
[C---:B------:R-:W-:Y:S02]  /*72f0*/  ISETP.LT.OR P2, PT, R11.reuse, 0x21, P2 ;  /* 0x000000210b00780c */ /* 0x040fe40001741670 */
[C---:B------:R-:W-:Y:S02]  /*7300*/  ISETP.LT.OR P3, PT, R11.reuse, 0x22, P3 ;  /* 0x000000220b00780c */ /* 0x040fe40001f61670 */
[----:B------:R-:W-:Y:S02]  /*7310*/  ISETP.LT.OR P5, PT, R11, 0x29, P5 ;  /* 0x000000290b00780c */ /* 0x000fe40002fa1670 */
[----:B------:R-:W-:Y:S02]  /*7320*/  FSEL R165, R165, -INF , !P6 ;  /* 0xff800000a5a57808 */ /* 0x000fe40007000000 */
[----:B------:R-:W-:Y:S02]  /*7330*/  FSEL R168, R168, -INF , !P2 ;  /* 0xff800000a8a87808 */ /* 0x000fe40005000000 */
[----:B------:R-:W-:-:S02]  /*7340*/  FSEL R169, R169, -INF , !P3 ;  /* 0xff800000a9a97808 */ /* 0x000fc40005800000 */
[----:B------:R-:W-:Y:S02]  /*7350*/  FSEL R172, R172, -INF , !P5 ;  /* 0xff800000acac7808 */ /* 0x000fe40006800000 */
[C---:B------:R-:W-:Y:S02]  /*7360*/  ISETP.GT.AND P6, PT, R5.reuse, 0x30, P1 ;  /* 0x000000300500780c */ /* 0x040fe40000fc4270 */
[C---:B------:R-:W-:Y:S02]  /*7370*/  ISETP.GT.AND P2, PT, R5.reuse, 0x31, P1 ;  /* 0x000000310500780c */ /* 0x040fe40000f44270 */
[C---:B------:R-:W-:Y:S02]  /*7380*/  ISETP.GT.AND P3, PT, R5.reuse, 0x38, P1 ;  /* 0x000000380500780c */ /* 0x040fe40000f64270 */
[----:B------:R-:W-:Y:S02]  /*7390*/  ISETP.GT.AND P5, PT, R5, 0x39, P1 ;  /* 0x000000390500780c */ /* 0x000fe40000fa4270 */
[----:B------:R-:W-:-:S02]  /*73a0*/  ISETP.LT.OR P6, PT, R11, 0x31, P6 ;  /* 0x000000310b00780c */ /* 0x000fc400037c1670 */
[C---:B------:R-:W-:Y:S02]  /*73b0*/  ISETP.LT.OR P2, PT, R11.reuse, 0x32, P2 ;  /* 0x000000320b00780c */ /* 0x040fe40001741670 */
[C---:B------:R-:W-:Y:S02]  /*73c0*/  ISETP.LT.OR P3, PT, R11.reuse, 0x39, P3 ;  /* 0x000000390b00780c */ /* 0x040fe40001f61670 */
[----:B------:R-:W-:Y:S02]  /*73d0*/  ISETP.LT.OR P5, PT, R11, 0x3a, P5 ;  /* 0x0000003a0b00780c */ /* 0x000fe40002fa1670 */
[----:B------:R-:W-:Y:S02]  /*73e0*/  FSEL R176, R176, -INF , !P6 ;  /* 0xff800000b0b07808 */ /* 0x000fe40007000000 */
[----:B------:R-:W-:Y:S02]  /*73f0*/  FSEL R177, R177, -INF , !P2 ;  /* 0xff800000b1b17808 */ /* 0x000fe40005000000 */
[----:B------:R-:W-:-:S02]  /*7400*/  FSEL R180, R180, -INF , !P3 ;  /* 0xff800000b4b47808 */ /* 0x000fc40005800000 */
[----:B------:R-:W-:Y:S01]  /*7410*/  FSEL R181, R181, -INF , !P5 ;  /* 0xff800000b5b57808 */ /* 0x000fe20006800000 */
        /* <DEDUP_REMOVED lines=14> */
.L_x_2215:
[----:B------:R-:W-:-:S05]  /*7500*/  IMAD.U32 R11, RZ, RZ, UR24 ;  /* 0x00000018ff0b7e24 */ /* 0x000fca000f8e00ff */
[----:B------:R-:W-:-:S13]  /*7510*/  ISETP.NE.AND P2, PT, R11, 0x1, PT ;  /* 0x000000010b00780c */ /* 0x000fda0003f45270 */
[----:B------:R-:W0:Y:S02]  /*7520*/  @P2 LDC.64 R6, c[0x0][0x9e8] ;  /* 0x00027a00ff062b82 */ /* 0x000e240000000a00 */
[----:B0-----:R-:W-:-:S05]  /*7530*/  @P2 IMAD.HI.U32 R6, R5, R6, RZ ;  /* 0x0000000605062227 */ /* 0x001fca00078e00ff */
[----:B------:R-:W-:-:S07]  /*7540*/  @P2 SHF.R.U32.HI R5, RZ, R7, R6 ;  /* 0x00000007ff052219 */ /* 0x000fce0000011606 */
.L_x_2216:
[----:B------:R-:W-:Y:S05]  /*7550*/  BSYNC B0 ;  /* 0x0000000000007941 */ /* 0x000fea0003800000 */
.L_x_2214:
[----:B------:R-:W-:-:S04]  /*7560*/  IMAD R5, R5, R11, -UR7 ;  /* 0x8000000705057e24 */ /* 0x000fc8000f8e020b */
[----:B------:R-:W-:-:S05]  /*7570*/  IMAD.IADD R5, R5, 0x1, -R2 ;  /* 0x0000000105057824 */ /* 0x000fca00078e0a02 */
[----:B------:R-:W-:Y:S02]  /*7580*/  VIMNMX R12, R12, R5, !PT ;  /* 0x000000050c0c7248 */ /* 0x000fe40007fe0100 */
[----:B------:R-:W-:-:S07]  /*7590*/  VIADDMNMX R13, R5, R11, R13, PT ;  /* 0x0000000b050d7246 */ /* 0x000fce000380010d */
.L_x_2213:
[----:B------:R-:W-:Y:S01]  /*75a0*/  LOP3.LUT R16, R16, 0xffffbfff, RZ, 0xc0, !PT ;  /* 0xffffbfff10107812 */ /* 0x000fe200078ec0ff */
[----:B------:R-:W-:Y:S01]  /*75b0*/  UMOV UR10, UR26 ;  /* 0x0000001a000a7c82 */ /* 0x000fe20008000000 */
[----:B------:R-:W-:Y:S02]  /*75c0*/  FMNMX.FTZ R5, R152, R9, !PT ;  /* 0x0000000998057209 */ /* 0x000fe40007810000 */
[----:B------:R-:W-:Y:S02]  /*75d0*/  @P0 LOP3.LUT R16, R16, 0x4000, RZ, 0xfc, !PT ;  /* 0x0000400010100812 */ /* 0x000fe400078efcff */
[----:B------:R-:W-:Y:S02]  /*75e0*/  ISETP.GT.AND P0, PT, R12, 0x19, P1 ;  /* 0x000000190c00780c */ /* 0x000fe40000f04270 */
[----:B------:R-:W-:Y:S02]  /*75f0*/  FMNMX.FTZ R5, R153, R5, !PT ;  /* 0x0000000599057209 */ /* 0x000fe40007810000 */
[----:B------:R-:W-:-:S02]  /*7600*/  LOP3.LUT R16, R16, 0xfffbffff, RZ, 0xc0, !PT ;  /* 0xfffbffff10107812 */ /* 0x000fc400078ec0ff */
[----:B------:R-:W-:Y:S02]  /*7610*/  FMNMX.FTZ R5, R156, R5, !PT ;  /* 0x000000059c057209 */ /* 0x000fe40007810000 */
[----:B------:R-:W-:Y:S02]  /*7620*/  ISETP.GT.AND P5, PT, R12, 0x1, P1 ;  /* 0x000000010c00780c */ /* 0x000fe40000fa4270 */
[----:B------:R-:W-:Y:S02]  /*7630*/  FMNMX.FTZ R5, R157, R5, !PT ;  /* 0x000000059d057209 */ /* 0x000fe40007810000 */
[----:B------:R-:W-:Y:S02]  /*7640*/  ISETP.LT.OR P5, PT, R13, 0x2, P5 ;  /* 0x000000020d00780c */ /* 0x000fe40002fa1670 */
[----:B------:R-:W-:Y:S02]  /*7650*/  @P0 LOP3.LUT R16, R16, 0x40000, RZ, 0xfc, !PT ;  /* 0x0004000010100812 */ /* 0x000fe400078efcff */
[----:B------:R-:W-:-:S02]  /*7660*/  ISETP.GT.AND P0, PT, R12, 0x31, P1 ;  /* 0x000000310c00780c */ /* 0x000fc40000f04270 */
[----:B------:R-:W-:Y:S02]  /*7670*/  FMNMX.FTZ R5, R160, R5, !PT ;  /* 0x00000005a0057209 */ /* 0x000fe40007810000 */
[----:B------:R-:W-:Y:S02]  /*7680*/  LOP3.LUT R16, R16, 0xfffffffd, RZ, 0xc0, !PT ;  /* 0xfffffffd10107812 */ /* 0x000fe400078ec0ff */
[----:B------:R-:W-:Y:S02]  /*7690*/  FMNMX.FTZ R5, R161, R5, !PT ;  /* 0x00000005a1057209 */ /* 0x000fe40007810000 */
[----:B------:R-:W-:Y:S02]  /*76a0*/  FSEL R155, R155, -INF , !P5 ;  /* 0xff8000009b9b7808 */ /* 0x000fe40006800000 */
[----:B------:R-:W-:Y:S02]  /*76b0*/  FMNMX.FTZ R5, R164, R5, !PT ;  /* 0x00000005a4057209 */ /* 0x000fe40007810000 */
[----:B------:R-:W-:-:S02]  /*76c0*/  ISETP.GT.AND P6, PT, R12, 0x8, P1 ;  /* 0x000000080c00780c */ /* 0x000fc40000fc4270 */
[----:B------:R-:W-:Y:S02]  /*76d0*/  FMNMX.FTZ R5, R165, R5, !PT ;  /* 0x00000005a5057209 */ /* 0x000fe40007810000 */
[----:B------:R-:W-:Y:S02]  /*76e0*/  @P0 LOP3.LUT R16, R16, 0x2, RZ, 0xfc, !PT ;  /* 0x0000000210100812 */ /* 0x000fe400078efcff */
[----:B------:R-:W-:Y:S02]  /*76f0*/  ISETP.GT.AND P0, PT, R12, 0x38, P1 ;  /* 0x000000380c00780c */ /* 0x000fe40000f04270 */
[----:B------:R-:W-:Y:S02]  /*7700*/  FMNMX.FTZ R5, R168, R5, !PT ;  /* 0x00000005a8057209 */ /* 0x000fe40007810000 */
[----:B------:R-:W-:Y:S02]  /*7710*/  LOP3.LUT R16, R16, 0xfffffff7, RZ, 0xc0, !PT ;  /* 0xfffffff710107812 */ /* 0x000fe400078ec0ff */
[----:B------:R-:W-:-:S02]  /*7720*/  FMNMX.FTZ R5, R169, R5, !PT ;  /* 0x00000005a9057209 */ /* 0x000fc40007810000 */
[----:B------:R-:W-:Y:S02]  /*7730*/  ISETP.GT.AND P2, PT, R12, 0x9, P1 ;  /* 0x000000090c00780c */ /* 0x000fe40000f44270 */
[----:B------:R-:W-:Y:S02]  /*7740*/  FMNMX.FTZ R5, R172, R5, !PT ;  /* 0x00000005ac057209 */ /* 0x000fe40007810000 */
[----:B------:R-:W-:Y:S02]  /*7750*/  ISETP.GT.AND P3, PT, R12, 0x10, P1 ;  /* 0x000000100c00780c */ /* 0x000fe40000f64270 */
[----:B------:R-:W-:Y:S02]  /*7760*/  @P0 LOP3.LUT R16, R16, 0x8, RZ, 0xfc, !PT ;  /* 0x0000000810100812 */ /* 0x000fe400078efcff */
[----:B------:R-:W-:Y:S02]  /*7770*/  ISETP.GT.AND P0, PT, R12, RZ, P1 ;  /* 0x000000ff0c00720c */ /* 0x000fe40000f04270 */
[----:B------:R-:W-:-:S02]  /*7780*/  FMNMX.FTZ R5, R173, R5, !PT ;  /* 0x00000005ad057209 */ /* 0x000fc40007810000 */
[C---:B------:R-:W-:Y:S02]  /*7790*/  ISETP.GT.AND P4, PT, R12.reuse, 0x11, P1 ;  /* 0x000000110c00780c */ /* 0x040fe40000f84270 */
[----:B------:R-:W-:Y:S02]  /*77a0*/  ISETP.GT.AND P5, PT, R12, 0x18, P1 ;  /* 0x000000180c00780c */ /* 0x000fe40000fa4270 */
[----:B------:R-:W-:Y:S02]  /*77b0*/  FMNMX.FTZ R5, R176, R5, !PT ;  /* 0x00000005b0057209 */ /* 0x000fe40007810000 */
[C---:B------:R-:W-:Y:S02]  /*77c0*/  ISETP.LT.OR P6, PT, R13.reuse, 0x9, P6 ;  /* 0x000000090d00780c */ /* 0x040fe400037c1670 */
[C---:B------:R-:W-:Y:S02]  /*77d0*/  ISETP.LT.OR P2, PT, R13.reuse, 0xa, P2 ;  /* 0x0000000a0d00780c */ /* 0x040fe40001741670 */
[----:B------:R-:W-:-:S02]  /*77e0*/  ISETP.LT.OR P3, PT, R13, 0x11, P3 ;  /* 0x000000110d00780c */ /* 0x000fc40001f61670 */
[C---:B------:R-:W-:Y:S02]  /*77f0*/  ISETP.LT.OR P4, PT, R13.reuse, 0x12, P4 ;  /* 0x000000120d00780c */ /* 0x040fe40002781670 */
[----:B------:R-:W-:Y:S02]  /*7800*/  ISETP.LT.OR P5, PT, R13, 0x19, P5 ;  /* 0x000000190d00780c */ /* 0x000fe40002fa1670 */
[----:B------:R-:W-:Y:S02]  /*7810*/  FMNMX.FTZ R5, R177, R5, !PT ;  /* 0x00000005b1057209 */ /* 0x000fe40007810000 */
[----:B------:R-:W-:Y:S02]  /*7820*/  LOP3.LUT R16, R16, 0xffffff7f, RZ, 0xc0, !PT ;  /* 0xffffff7f10107812 */ /* 0x000fe400078ec0ff */
[----:B------:R-:W-:Y:S02]  /*7830*/  FSEL R158, R158, -INF , !P6 ;  /* 0xff8000009e9e7808 */ /* 0x000fe40007000000 */
[----:B------:R-:W-:-:S02]  /*7840*/  FSEL R159, R159, -INF , !P2 ;  /* 0xff8000009f9f7808 */ /* 0x000fc40005000000 */
[----:B------:R-:W-:Y:S02]  /*7850*/  FSEL R162, R162, -INF , !P3 ;  /* 0xff800000a2a27808 */ /* 0x000fe40005800000 */
[----:B------:R-:W-:Y:S02]  /*7860*/  FSEL R163, R163, -INF , !P4 ;  /* 0xff800000a3a37808 */ /* 0x000fe40006000000 */
[----:B------:R-:W-:Y:S02]  /*7870*/  FSEL R166, R166, -INF , !P5 ;  /* 0xff800000a6a67808 */ /* 0x000fe40006800000 */
[C---:B------:R-:W-:Y:S02]  /*7880*/  ISETP.GT.AND P2, PT, R12.reuse, 0x20, P1 ;  /* 0x000000200c00780c */ /* 0x040fe40000f44270 */
[C---:B------:R-:W-:Y:S02]  /*7890*/  ISETP.GT.AND P3, PT, R12.reuse, 0x21, P1 ;  /* 0x000000210c00780c */ /* 0x040fe40000f64270 */
[----:B------:R-:W-:-:S02]  /*78a0*/  ISETP.GT.AND P4, PT, R12, 0x28, P1 ;  /* 0x000000280c00780c */ /* 0x000fc40000f84270 */
[C---:B------:R-:W-:Y:S02]  /*78b0*/  ISETP.GT.AND P5, PT, R12.reuse, 0x29, P1 ;  /* 0x000000290c00780c */ /* 0x040fe40000fa4270 */
[C---:B------:R-:W-:Y:S02]  /*78c0*/  ISETP.GT.AND P6, PT, R12.reuse, 0x30, P1 ;  /* 0x000000300c00780c */ /* 0x040fe40000fc4270 */
[----:B------:R-:W-:Y:S02]  /*78d0*/  ISETP.GT.AND P1, PT, R12, 0x39, P1 ;  /* 0x000000390c00780c */ /* 0x000fe40000f24270 */
[----:B------:R-:W-:Y:S02]  /*78e0*/  FMNMX.FTZ R5, R180, R5, !PT ;  /* 0x00000005b4057209 */ /* 0x000fe40007810000 */
[----:B------:R-:W-:Y:S02]  /*78f0*/  @P0 LOP3.LUT R16, R16, 0x80, RZ, 0xfc, !PT ;  /* 0x0000008010100812 */ /* 0x000fe400078efcff */
[----:B------:R-:W-:-:S02]  /*7900*/  FMNMX.FTZ R5, R181, R5, !PT ;  /* 0x00000005b5057209 */ /* 0x000fc40007810000 */
[C---:B------:R-:W-:Y:S02]  /*7910*/  LOP3.LUT P0, RZ, R16.reuse, 0x40000, RZ, 0xc0, !PT ;  /* 0x0004000010ff7812 */ /* 0x040fe4000780c0ff */
[----:B------:R-:W-:Y:S01]  /*7920*/  LOP3.LUT R16, R16, 0xffffffdf, RZ, 0xc0, !PT ;  /* 0xffffffdf10107812 */ /* 0x000fe200078ec0ff */
[----:B------:R-:W0:Y:S01]  /*7930*/  SHFL.BFLY PT, R6, R5, 0x2, 0x1f ;  /* 0x0c401f0005067f89 */ /* 0x000e2200000e0000 */
[C---:B------:R-:W-:Y:S02]  /*7940*/  ISETP.LT.OR P0, PT, R13.reuse, 0x1a, P0 ;  /* 0x0000001a0d00780c */ /* 0x040fe40000701670 */
[----:B------:R-:W-:Y:S02]  /*7950*/  @P1 LOP3.LUT R16, R16, 0x20, RZ, 0xfc, !PT ;  /* 0x0000002010101812 */ /* 0x000fe400078efcff */
[----:B------:R-:W-:Y:S02]  /*7960*/  ISETP.LT.OR P6, PT, R13, 0x31, P6 ;  /* 0x000000310d00780c */ /* 0x000fe400037c1670 */
[----:B------:R-:W-:-:S02]  /*7970*/  LOP3.LUT P1, RZ, R16, 0x2, RZ, 0xc0, !PT ;  /* 0x0000000210ff7812 */ /* 0x000fc4000782c0ff */
[----:B------:R-:W-:Y:S02]  /*7980*/  LOP3.LUT R16, R16, 0xfffffeff, RZ, 0xc0, !PT ;  /* 0xfffffeff10107812 */ /* 0x000fe400078ec0ff */
[----:B------:R-:W-:-:S03]  /*7990*/  ISETP.LT.OR P1, PT, R13, 0x32, P1 ;  /* 0x000000320d00780c */ /* 0x000fc60000f21670 */
[----:B------:R-:W-:Y:S02]  /*79a0*/  @P0 LOP3.LUT R16, R16, 0x100, RZ, 0xfc, !PT ;  /* 0x0000010010100812 */ /* 0x000fe400078efcff */
[C---:B------:R-:W-:Y:S02]  /*79b0*/  ISETP.LT.OR P0, PT, R13.reuse, 0x21, P2 ;  /* 0x000000210d00780c */ /* 0x040fe40001701670 */
[C---:B------:R-:W-:Y:S02]  /*79c0*/  LOP3.LUT P2, RZ, R16.reuse, 0x8, RZ, 0xc0, !PT ;  /* 0x0000000810ff7812 */ /* 0x040fe4000784c0ff */
[----:B------:R-:W-:Y:S02]  /*79d0*/  LOP3.LUT R16, R16, 0xffffffbf, RZ, 0xc0, !PT ;  /* 0xffffffbf10107812 */ /* 0x000fe400078ec0ff */
[----:B------:R-:W-:Y:S02]  /*79e0*/  ISETP.LT.OR P2, PT, R13, 0x39, P2 ;  /* 0x000000390d00780c */ /* 0x000fe40001741670 */
[----:B0-----:R-:W-:-:S02]  /*79f0*/  FMNMX.FTZ R5, R5, R6, !PT ;  /* 0x0000000605057209 */ /* 0x001fc40007810000 */
[----:B------:R-:W-:-:S03]  /*7a00*/  FSEL R182, R182, -INF , !P2 ;  /* 0xff800000b6b67808 */ /* 0x000fc60005000000 */
[----:B------:R-:W-:Y:S01]  /*7a10*/  @P0 LOP3.LUT R16, R16, 0x40, RZ, 0xfc, !PT ;  /* 0x0000004010100812 */ /* 0x000fe200078efcff */
[----:B------:R-:W0:Y:S01]  /*7a20*/  SHFL.BFLY PT, R6, R5, 0x1, 0x1f ;  /* 0x0c201f0005067f89 */ /* 0x000e2200000e0000 */
[C---:B------:R-:W-:Y:S02]  /*7a30*/  ISETP.LT.OR P0, PT, R13.reuse, 0x22, P3 ;  /* 0x000000220d00780c */ /* 0x040fe40001f01670 */
[C---:B------:R-:W-:Y:S02]  /*7a40*/  LOP3.LUT P3, RZ, R16.reuse, 0x80, RZ, 0xc0, !PT ;  /* 0x0000008010ff7812 */ /* 0x040fe4000786c0ff */
[----:B------:R-:W-:Y:S02]  /*7a50*/  LOP3.LUT R16, R16, 0xffffffef, RZ, 0xc0, !PT ;  /* 0xffffffef10107812 */ /* 0x000fe400078ec0ff */
[----:B------:R-:W-:-:S04]  /*7a60*/  ISETP.LT.OR P3, PT, R13, 0x1, P3 ;  /* 0x000000010d00780c */ /* 0x000fc80001f61670 */
[----:B------:R-:W-:-:S03]  /*7a70*/  FSEL R154, R154, -INF , !P3 ;  /* 0xff8000009a9a7808 */ /* 0x000fc60005800000 */
        /* <DEDUP_REMOVED lines=8> */
[----:B------:R-:W-:Y:S01]  /*7b00*/  FMUL.FTZ R6, R5, UR10 ;  /* 0x0000000a05067c20 */ /* 0x000fe20008410000 */
[----:B------:R-:W-:Y:S02]  /*7b10*/  ISETP.LT.OR P0, PT, R13, 0x2a, P5 ;  /* 0x0000002a0d00780c */ /* 0x000fe40002f01670 */
[C---:B------:R-:W-:Y:S02]  /*7b20*/  FSETP.NEU.FTZ.AND P5, PT, R5.reuse, -INF , PT ;  /* 0xff8000000500780b */ /* 0x040fe40003fbd000 */
[----:B------:R-:W-:Y:S02]  /*7b30*/  LOP3.LUT R16, R16, 0xffff7fff, RZ, 0xc0, !PT ;  /* 0xffff7fff10107812 */ /* 0x000fe400078ec0ff */
[----:B------:R-:W-:Y:S02]  /*7b40*/  FSEL R6, R6, RZ, P5 ;  /* 0x000000ff06067208 */ /* 0x000fe40002800000 */
[----:B------:R-:W-:-:S03]  /*7b50*/  FSEL R7, R5, RZ, P5 ;  /* 0x000000ff05077208 */ /* 0x000fc60002800000 */
        /* <DEDUP_REMOVED lines=16> */
[----:B------:R-:W-:Y:S01]  /*7c60*/  @P0 LOP3.LUT R16, R16, 0x8000, RZ, 0xfc, !PT ;  /* 0x0000800010100812 */ /* 0x000fe200078efcff */
[----:B------:R-:W-:Y:S01]  /*7c70*/  FADD.FTZ R7, -R7, R9 ;  /* 0x0000000907077221 */ /* 0x000fe20000010100 */
[----:B------:R-:W-:Y:S01]  /*7c80*/  FMNMX.FTZ R6, R154, R10, !PT ;  /* 0x0000000a9a067209 */ /* 0x000fe20007810000 */
[----:B------:R-:W-:Y:S01]  /*7c90*/  MUFU.EX2 R152, R152 ;  /* 0x0000009800987308 */ /* 0x000fe20000000800 */
[----:B------:R-:W-:Y:S01]  /*7ca0*/  LOP3.LUT R16, R16, 0xfffeffff, RZ, 0xc0, !PT ;  /* 0xfffeffff10107812 */ /* 0x000fe200078ec0ff */
[----:B------:R-:W-:Y:S01]  /*7cb0*/  FMUL.FTZ R7, R7, UR10 ;  /* 0x0000000a07077c20 */ /* 0x000fe20008410000 */
[----:B------:R-:W-:-:S02]  /*7cc0*/  FMNMX.FTZ R6, R155, R6, !PT ;  /* 0x000000069b067209 */ /* 0x000fc40007810000 */
[----:B------:R-:W-:Y:S02]  /*7cd0*/  @P6 LOP3.LUT R16, R16, 0x10000, RZ, 0xfc, !PT ;  /* 0x0001000010106812 */ /* 0x000fe400078efcff */
[----:B------:R-:W-:Y:S01]  /*7ce0*/  FMNMX.FTZ R6, R158, R6, !PT ;  /* 0x000000069e067209 */ /* 0x000fe20007810000 */
[----:B------:R-:W-:Y:S01]  /*7cf0*/  MUFU.EX2 R153, R153 ;  /* 0x0000009900997308 */ /* 0x000fe20000000800 */
[----:B------:R-:W-:Y:S02]  /*7d00*/  LOP3.LUT R16, R16, 0xfffdffff, RZ, 0xc0, !PT ;  /* 0xfffdffff10107812 */ /* 0x000fe400078ec0ff */
[----:B------:R-:W-:Y:S02]  /*7d10*/  FMNMX.FTZ R6, R159, R6, !PT ;  /* 0x000000069f067209 */ /* 0x000fe40007810000 */
[----:B------:R-:W-:Y:S02]  /*7d20*/  @P1 LOP3.LUT R16, R16, 0x20000, RZ, 0xfc, !PT ;  /* 0x0002000010101812 */ /* 0x000fe400078efcff */
[----:B------:R-:W-:Y:S01]  /*7d30*/  FMNMX.FTZ R6, R162, R6, !PT ;  /* 0x00000006a2067209 */ /* 0x000fe20007810000 */
[----:B------:R-:W-:Y:S01]  /*7d40*/  MUFU.EX2 R156, R156 ;  /* 0x0000009c009c7308 */ /* 0x000fe20000000800 */
[----:B------:R-:W-:-:S02]  /*7d50*/  LOP3.LUT P1, RZ, R16, 0x100, RZ, 0xc0, !PT ;  /* 0x0000010010ff7812 */ /* 0x000fc4000782c0ff */
[----:B------:R-:W-:Y:S02]  /*7d60*/  FMNMX.FTZ R6, R163, R6, !PT ;  /* 0x00000006a3067209 */ /* 0x000fe40007810000 */
[----:B------:R-:W-:Y:S02]  /*7d70*/  LOP3.LUT P6, RZ, R16, 0x40, RZ, 0xc0, !PT ;  /* 0x0000004010ff7812 */ /* 0x000fe400078cc0ff */
[----:B------:R-:W-:Y:S01]  /*7d80*/  FSEL R167, R167, -INF , !P1 ;  /* 0xff800000a7a77808 */ /* 0x000fe20004800000 */
[----:B------:R-:W0:Y:S01]  /*7d90*/  MUFU.EX2 R157, R157 ;  /* 0x0000009d009d7308 */ /* 0x000e220000000800 */
[----:B------:R-:W-:Y:S02]  /*7da0*/  FMNMX.FTZ R6, R166, R6, !PT ;  /* 0x00000006a6067209 */ /* 0x000fe40007810000 */
[----:B------:R-:W-:Y:S02]  /*7db0*/  LOP3.LUT P0, RZ, R16, 0x10, RZ, 0xc0, !PT ;  /* 0x0000001010ff7812 */ /* 0x000fe4000780c0ff */
[----:B------:R-:W-:-:S02]  /*7dc0*/  FSEL R170, R170, -INF , !P6 ;  /* 0xff800000aaaa7808 */ /* 0x000fc40007000000 */
[----:B------:R-:W-:Y:S01]  /*7dd0*/  FMNMX.FTZ R6, R167, R6, !PT ;  /* 0x00000006a7067209 */ /* 0x000fe20007810000 */
[----:B------:R-:W-:Y:S01]  /*7de0*/  MUFU.EX2 R160, R160 ;  /* 0x000000a000a07308 */ /* 0x000fe20000000800 */
[----:B------:R-:W-:Y:S02]  /*7df0*/  LOP3.LUT P5, RZ, R16, 0x4, RZ, 0xc0, !PT ;  /* 0x0000000410ff7812 */ /* 0x000fe400078ac0ff */
[----:B------:R-:W-:Y:S02]  /*7e00*/  FSEL R171, R171, -INF , !P0 ;  /* 0xff800000abab7808 */ /* 0x000fe40004000000 */
[----:B------:R-:W-:Y:S02]  /*7e10*/  FMNMX.FTZ R6, R170, R6, !PT ;  /* 0x00000006aa067209 */ /* 0x000fe40007810000 */
[----:B------:R-:W-:Y:S01]  /*7e20*/  LOP3.LUT P0, RZ, R16, 0x8000, RZ, 0xc0, !PT ;  /* 0x0000800010ff7812 */ /* 0x000fe2000780c0ff */
[----:B------:R-:W-:Y:S01]  /*7e30*/  MUFU.EX2 R161, R161 ;  /* 0x000000a100a17308 */ /* 0x000fe20000000800 */
[----:B------:R-:W-:-:S02]  /*7e40*/  FSEL R174, R174, -INF , !P5 ;  /* 0xff800000aeae7808 */ /* 0x000fc40006800000 */
[----:B------:R-:W-:Y:S02]  /*7e50*/  FMNMX.FTZ R6, R171, R6, !PT ;  /* 0x00000006ab067209 */ /* 0x000fe40007810000 */
[----:B------:R-:W-:Y:S02]  /*7e60*/  LOP3.LUT P6, RZ, R16, 0x10000, RZ, 0xc0, !PT ;  /* 0x0001000010ff7812 */ /* 0x000fe400078cc0ff */
[----:B------:R-:W-:Y:S01]  /*7e70*/  FSEL R175, R175, -INF , !P0 ;  /* 0xff800000afaf7808 */ /* 0x000fe20004000000 */
[----:B------:R-:W-:Y:S01]  /*7e80*/  MUFU.EX2 R164, R164 ;  /* 0x000000a400a47308 */ /* 0x000fe20000000800 */
[----:B------:R-:W-:Y:S02]  /*7e90*/  FMNMX.FTZ R6, R174, R6, !PT ;  /* 0x00000006ae067209 */ /* 0x000fe40007810000 */
[----:B------:R-:W-:Y:S02]  /*7ea0*/  LOP3.LUT P1, RZ, R16, 0x20000, RZ, 0xc0, !PT ;  /* 0x0002000010ff7812 */ /* 0x000fe4000782c0ff */
[----:B------:R-:W-:-:S02]  /*7eb0*/  FSEL R178, R178, -INF , !P6 ;  /* 0xff800000b2b27808 */ /* 0x000fc40007000000 */
[----:B------:R-:W-:Y:S01]  /*7ec0*/  FMNMX.FTZ R6, R175, R6, !PT ;  /* 0x00000006af067209 */ /* 0x000fe20007810000 */
[----:B------:R-:W-:Y:S01]  /*7ed0*/  MUFU.EX2 R165, R165 ;  /* 0x000000a500a57308 */ /* 0x000fe20000000800 */
[----:B------:R-:W-:Y:S02]  /*7ee0*/  FSEL R179, R179, -INF , !P1 ;  /* 0xff800000b3b37808 */ /* 0x000fe40004800000 */
[----:B------:R-:W-:Y:S02]  /*7ef0*/  FMNMX.FTZ R6, R178, R6, !PT ;  /* 0x00000006b2067209 */ /* 0x000fe40007810000 */
[----:B------:R-:W-:Y:S02]  /*7f00*/  ISETP.NE.AND P1, PT, R18, RZ, PT ;  /* 0x000000ff1200720c */ /* 0x000fe40003f25270 */
[----:B------:R-:W-:Y:S01]  /*7f10*/  FMNMX.FTZ R6, R179, R6, !PT ;  /* 0x00000006b3067209 */ /* 0x000fe20007810000 */
[----:B------:R-:W-:Y:S01]  /*7f20*/  MUFU.EX2 R168, R168 ;  /* 0x000000a800a87308 */ /* 0x000fe20000000800 */
[----:B------:R-:W-:-:S02]  /*7f30*/  LOP3.LUT P0, RZ, R16, 0x4000, RZ, 0xc0, !PT ;  /* 0x0000400010ff7812 */ /* 0x000fc4000780c0ff */
[----:B------:R-:W-:-:S04]  /*7f40*/  FMNMX.FTZ R6, R182, R6, !PT ;  /* 0x00000006b6067209 */ /* 0x000fc80007810000 */
[----:B------:R-:W-:Y:S01]  /*7f50*/  FMNMX.FTZ R6, R183, R6, !PT ;  /* 0x00000006b7067209 */ /* 0x000fe20007810000 */
[----:B------:R-:W-:Y:S04]  /*7f60*/  MUFU.EX2 R169, R169 ;  /* 0x000000a900a97308 */ /* 0x000fe80000000800 */
[----:B------:R-:W2:Y:S04]  /*7f70*/  SHFL.BFLY PT, R9, R6, 0x2, 0x1f ;  /* 0x0c401f0006097f89 */ /* 0x000ea800000e0000 */
[----:B------:R-:W-:Y:S08]  /*7f80*/  MUFU.EX2 R173, R173 ;  /* 0x000000ad00ad7308 */ /* 0x000ff00000000800 */
[----:B------:R-:W-:Y:S08]  /*7f90*/  MUFU.EX2 R176, R176 ;  /* 0x000000b000b07308 */ /* 0x000ff00000000800 */
[----:B------:R-:W-:Y:S01]  /*7fa0*/  MUFU.EX2 R177, R177 ;  /* 0x000000b100b17308 */ /* 0x000fe20000000800 */
[----:B--2---:R-:W-:-:S07]  /*7fb0*/  FMNMX.FTZ R6, R6, R9, !PT ;  /* 0x0000000906067209 */ /* 0x004fce0007810000 */
[----:B------:R-:W-:Y:S01]  /*7fc0*/  MUFU.EX2 R181, R181 ;  /* 0x000000b500b57308 */ /* 0x000fe20000000800 */
[----:B------:R-:W2:Y:S02]  /*7fd0*/  SHFL.BFLY PT, R9, R6, 0x1, 0x1f ;  /* 0x0c201f0006097f89 */ /* 0x000ea400000e0000 */
[----:B--2---:R-:W-:-:S04]  /*7fe0*/  FMNMX.FTZ R6, R6, R9, !PT ;  /* 0x0000000906067209 */ /* 0x004fc80007810000 */
[C---:B------:R-:W-:Y:S01]  /*7ff0*/  FSETP.NEU.FTZ.AND P2, PT, R6.reuse, -INF , PT ;  /* 0xff8000000600780b */ /* 0x040fe20003f5d000 */
[----:B------:R-:W-:-:S03]  /*8000*/  FMUL.FTZ R14, R6, UR10 ;  /* 0x0000000a060e7c20 */ /* 0x000fc60008410000 */
[----:B------:R-:W-:Y:S02]  /*8010*/  FSEL R9, R6, RZ, P2 ;  /* 0x000000ff06097208 */ /* 0x000fe40001000000 */
[----:B------:R-:W-:-:S03]  /*8020*/  FSEL R14, R14, RZ, P2 ;  /* 0x000000ff0e0e7208 */ /* 0x000fc60001000000 */
[----:B------:R-:W-:Y:S02]  /*8030*/  FADD.FTZ R10, -R9, R10 ;  /* 0x0000000a090a7221 */ /* 0x000fe40000010100 */
[----:B------:R2:W3:Y:S01]  /*8040*/  MUFU.EX2 R9, R7 ;  /* 0x0000000700097308 */ /* 0x0004e20000000800 */
[--C-:B------:R-:W-:Y:S01]  /*8050*/  FFMA.FTZ R11, R154, UR10, -R14.reuse ;  /* 0x0000000a9a0b7c23 */ /* 0x100fe2000801080e */
[--C-:B------:R-:W-:Y:S01]  /*8060*/  FFMA.FTZ R155, R155, UR10, -R14.reuse ;  /* 0x0000000a9b9b7c23 */ /* 0x100fe2000801080e */
[--C-:B------:R-:W-:Y:S01]  /*8070*/  FFMA.FTZ R159, R159, UR10, -R14.reuse ;  /* 0x0000000a9f9f7c23 */ /* 0x100fe2000801080e */
[--C-:B------:R-:W-:Y:S01]  /*8080*/  FFMA.FTZ R12, R162, UR10, -R14.reuse ;  /* 0x0000000aa20c7c23 */ /* 0x100fe2000801080e */
[--C-:B------:R-:W-:Y:S01]  /*8090*/  FFMA.FTZ R163, R163, UR10, -R14.reuse ;  /* 0x0000000aa3a37c23 */ /* 0x100fe2000801080e */
[----:B------:R-:W-:Y:S01]  /*80a0*/  FFMA.FTZ R13, R166, UR10, -R14 ;  /* 0x0000000aa60d7c23 */ /* 0x000fe2000801080e */
[----:B0-----:R-:W-:Y:S01]  /*80b0*/  F2FP.F16.F32.PACK_AB R154, R157, R156 ;  /* 0x0000009c9d9a723e */ /* 0x001fe200000000ff */
[----:B------:R-:W-:Y:S01]  /*80c0*/  MUFU.EX2 R11, R11 ;  /* 0x0000000b000b7308 */ /* 0x000fe20000000800 */
[----:B--2---:R-:W-:Y:S01]  /*80d0*/  FMUL.FTZ R7, R10, UR10 ;  /* 0x0000000a0a077c20 */ /* 0x004fe20008410000 */
[----:B------:R-:W-:-:S02]  /*80e0*/  IMAD.U32 R10, RZ, RZ, UR27 ;  /* 0x0000001bff0a7e24 */ /* 0x000fc4000f8e00ff */
[--C-:B------:R-:W-:Y:S01]  /*80f0*/  FFMA.FTZ R167, R167, UR10, -R14.reuse ;  /* 0x0000000aa7a77c23 */ /* 0x100fe2000801080e */
[--C-:B------:R-:W-:Y:S01]  /*8100*/  FFMA.FTZ R170, R170, UR10, -R14.reuse ;  /* 0x0000000aaaaa7c23 */ /* 0x100fe2000801080e */
[--C-:B------:R-:W-:Y:S01]  /*8110*/  FFMA.FTZ R171, R171, UR10, -R14.reuse ;  /* 0x0000000aabab7c23 */ /* 0x100fe2000801080e */
[----:B------:R-:W-:Y:S02]  /*8120*/  @!P1 IMAD R10, R10, 0x40, R17 ;  /* 0x000000400a0a9824 */ /* 0x000fe400078e0211 */
[----:B------:R-:W-:Y:S01]  /*8130*/  FFMA.FTZ R174, R174, UR10, -R14 ;  /* 0x0000000aaeae7c23 */ /* 0x000fe2000801080e */
[----:B------:R-:W0:Y:S01]  /*8140*/  MUFU.EX2 R7, R7 ;  /* 0x0000000700077308 */ /* 0x000e220000000800 */
[----:B---3--:R-:W-:Y:S01]  /*8150*/  FFMA.FTZ R3, R9, R3, R152 ;  /* 0x0000000309037223 */ /* 0x008fe20000010098 */
[----:B------:R-:W-:Y:S01]  /*8160*/  F2FP.F16.F32.PACK_AB R152, R153, R152 ;  /* 0x000000989998723e */ /* 0x000fe200000000ff */
[--C-:B------:R-:W-:Y:S01]  /*8170*/  FFMA.FTZ R175, R175, UR10, -R14.reuse ;  /* 0x0000000aafaf7c23 */ /* 0x100fe2000801080e */
[----:B------:R-:W-:Y:S01]  /*8180*/  @!P1 LEA R10, R10, UR41, 0x2 ;  /* 0x000000290a0a9c11 */ /* 0x000fe2000f8e10ff */
[----:B------:R-:W-:Y:S01]  /*8190*/  FADD.FTZ R3, R153, R3 ;  /* 0x0000000399037221 */ /* 0x000fe20000010000 */
[--C-:B------:R-:W-:Y:S01]  /*81a0*/  FFMA.FTZ R178, R178, UR10, -R14.reuse ;  /* 0x0000000ab2b27c23 */ /* 0x100fe2000801080e */
[--C-:B------:R-:W-:Y:S01]  /*81b0*/  FFMA.FTZ R179, R179, UR10, -R14.reuse ;  /* 0x0000000ab3b37c23 */ /* 0x100fe2000801080e */
[----:B------:R-:W2:Y:S01]  /*81c0*/  MUFU.EX2 R153, R155 ;  /* 0x0000009b00997308 */ /* 0x000ea20000000800 */
[----:B------:R-:W-:Y:S01]  /*81d0*/  @!P1 STS [R10+0x28800], R9 ;  /* 0x028800090a009388 */ /* 0x000fe20000000800 */
[----:B------:R-:W-:Y:S01]  /*81e0*/  FADD.FTZ R3, R156, R3 ;  /* 0x000000039c037221 */ /* 0x000fe20000010000 */
[----:B------:R-:W-:Y:S01]  /*81f0*/  F2FP.F16.F32.PACK_AB R156, R161, R160 ;  /* 0x000000a0a19c723e */ /* 0x000fe200000000ff */
[----:B------:R-:W-:Y:S01]  /*8200*/  FFMA.FTZ R182, R182, UR10, -R14 ;  /* 0x0000000ab6b67c23 */ /* 0x000fe2000801080e */
[-C--:B------:R-:W-:Y:S01]  /*8210*/  FMUL.FTZ R24, R24, R9.reuse ;  /* 0x0000000918187220 */ /* 0x080fe20000410000 */
[----:B------:R-:W-:Y:S01]  /*8220*/  FADD.FTZ R3, R157, R3 ;  /* 0x000000039d037221 */ /* 0x000fe20000010000 */
[-C--:B------:R-:W-:Y:S01]  /*8230*/  FMUL.FTZ R25, R25, R9.reuse ;  /* 0x0000000919197220 */ /* 0x080fe20000410000 */
[----:B------:R-:W-:Y:S01]  /*8240*/  MUFU.EX2 R155, R159 ;  /* 0x0000009f009b7308 */ /* 0x000fe20000000800 */
[----:B0-----:R0:W-:Y:S01]  /*8250*/  @!P1 STS [R10+0x28820], R7 ;  /* 0x028820070a009388 */ /* 0x0011e20000000800 */
[----:B------:R-:W-:Y:S01]  /*8260*/  FFMA.FTZ R4, R7, R4, R11 ;  /* 0x0000000407047223 */ /* 0x000fe2000001000b */
[----:B------:R-:W-:Y:S01]  /*8270*/  FADD.FTZ R3, R160, R3 ;  /* 0x00000003a0037221 */ /* 0x000fe20000010000 */
[----:B------:R-:W-:Y:S01]  /*8280*/  F2FP.F16.F32.PACK_AB R160, R169, R168 ;  /* 0x000000a8a9a0723e */ /* 0x000fe200000000ff */
[-C--:B------:R-:W-:Y:S01]  /*8290*/  FMUL.FTZ R28, R28, R9.reuse ;  /* 0x000000091c1c7220 */ /* 0x080fe20000410000 */
[----:B------:R-:W-:Y:S01]  /*82a0*/  FMUL.FTZ R29, R29, R9 ;  /* 0x000000091d1d7220 */ /* 0x000fe20000410000 */
[----:B------:R-:W-:Y:S01]  /*82b0*/  FADD.FTZ R3, R161, R3 ;  /* 0x00000003a1037221 */ /* 0x000fe20000010000 */
[----:B------:R-:W-:Y:S01]  /*82c0*/  MUFU.EX2 R12, R12 ;  /* 0x0000000c000c7308 */ /* 0x000fe20000000800 */
[C---:B--2---:R-:W-:Y:S01]  /*82d0*/  FADD.FTZ R4, R153.reuse, R4 ;  /* 0x0000000499047221 */ /* 0x044fe20000010000 */
[----:B------:R-:W-:Y:S01]  /*82e0*/  F2FP.F16.F32.PACK_AB R153, R153, R11 ;  /* 0x0000000b9999723e */ /* 0x000fe200000000ff */
[--C-:B0-----:R-:W-:Y:S01]  /*82f0*/  FFMA.FTZ R10, R158, UR10, -R14.reuse ;  /* 0x0000000a9e0a7c23 */ /* 0x101fe2000801080e */
[----:B------:R-:W-:Y:S01]  /*8300*/  FADD.FTZ R3, R164, R3 ;  /* 0x00000003a4037221 */ /* 0x000fe20000010000 */
[----:B------:R-:W-:Y:S01]  /*8310*/  F2FP.F16.F32.PACK_AB R158, R165, R164 ;  /* 0x000000a4a59e723e */ /* 0x000fe200000000ff */
[----:B------:R-:W-:Y:S01]  /*8320*/  FFMA.FTZ R14, R183, UR10, -R14 ;  /* 0x0000000ab70e7c23 */ /* 0x000fe2000801080e */
[----:B------:R-:W-:Y:S01]  /*8330*/  F2FP.F16.F32.PACK_AB R164, R177, R176 ;  /* 0x000000b0b1a4723e */ /* 0x000fe200000000ff */
[----:B------:R-:W-:Y:S01]  /*8340*/  MUFU.EX2 R157, R163 ;  /* 0x000000a3009d7308 */ /* 0x000fe20000000800 */
[----:B------:R-:W-:Y:S01]  /*8350*/  FADD.FTZ R3, R165, R3 ;  /* 0x00000003a5037221 */ /* 0x000fe20000010000 */
[-C--:B------:R-:W-:Y:S01]  /*8360*/  FMUL.FTZ R32, R32, R9.reuse ;  /* 0x0000000920207220 */ /* 0x080fe20000410000 */
[-C--:B------:R-:W-:Y:S01]  /*8370*/  FMUL.FTZ R33, R33, R9.reuse ;  /* 0x0000000921217220 */ /* 0x080fe20000410000 */
[-C--:B------:R-:W-:Y:S01]  /*8380*/  FMUL.FTZ R36, R36, R9.reuse ;  /* 0x0000000924247220 */ /* 0x080fe20000410000 */
[----:B------:R-:W-:Y:S01]  /*8390*/  FADD.FTZ R3, R168, R3 ;  /* 0x00000003a8037221 */ /* 0x000fe20000010000 */
[-C--:B------:R-:W-:Y:S01]  /*83a0*/  FMUL.FTZ R37, R37, R9.reuse ;  /* 0x0000000925257220 */ /* 0x080fe20000410000 */
[-C--:B------:R-:W-:Y:S01]  /*83b0*/  FMUL.FTZ R40, R40, R9.reuse ;  /* 0x0000000928287220 */ /* 0x080fe20000410000 */
[----:B------:R-:W0:Y:S01]  /*83c0*/  MUFU.EX2 R10, R10 ;  /* 0x0000000a000a7308 */ /* 0x000e220000000800 */
[----:B------:R-:W-:Y:S01]  /*83d0*/  FADD.FTZ R3, R169, R3 ;  /* 0x00000003a9037221 */ /* 0x000fe20000010000 */
        /* <DEDUP_REMOVED lines=15> */
[----:B0-----:R-:W-:Y:S01]  /*84d0*/  FADD.FTZ R4, R10, R4 ;  /* 0x000000040a047221 */ /* 0x001fe20000010000 */
[-C--:B------:R-:W-:Y:S01]  /*84e0*/  FMUL.FTZ R68, R68, R9.reuse ;  /* 0x0000000944447220 */ /* 0x080fe20000410000 */
[-C--:B------:R-:W-:Y:S01]  /*84f0*/  FMUL.FTZ R69, R69, R9.reuse ;  /* 0x0000000945457220 */ /* 0x080fe20000410000 */
[-C--:B------:R-:W-:Y:S01]  /*8500*/  FMUL.FTZ R72, R72, R9.reuse ;  /* 0x0000000948487220 */ /* 0x080fe20000410000 */
[C---:B------:R-:W-:Y:S01]  /*8510*/  FADD.FTZ R4, R155.reuse, R4 ;  /* 0x000000049b047221 */ /* 0x040fe20000010000 */
[----:B------:R-:W-:Y:S01]  /*8520*/  F2FP.F16.F32.PACK_AB R155, R155, R10 ;  /* 0x0000000a9b9b723e */ /* 0x000fe200000000ff */
[----:B------:R-:W-:Y:S01]  /*8530*/  BAR.SYNC.DEFER_BLOCKING 0xf, 0x100 ;  /* 0x03c4000000007b1d */ /* 0x000fe20000010000 */
[-C--:B------:R-:W-:Y:S01]  /*8540*/  FMUL.FTZ R73, R73, R9.reuse ;  /* 0x0000000949497220 */ /* 0x080fe20000410000 */
[----:B------:R-:W-:Y:S01]  /*8550*/  FADD.FTZ R4, R12, R4 ;  /* 0x000000040c047221 */ /* 0x000fe20000010000 */
[-C--:B------:R-:W-:Y:S01]  /*8560*/  FMUL.FTZ R76, R76, R9.reuse ;  /* 0x000000094c4c7220 */ /* 0x080fe20000410000 */
[-C--:B------:R-:W-:Y:S01]  /*8570*/  FMUL.FTZ R77, R77, R9.reuse ;  /* 0x000000094d4d7220 */ /* 0x080fe20000410000 */
[-C--:B------:R-:W-:Y:S01]  /*8580*/  FMUL.FTZ R80, R80, R9.reuse ;  /* 0x0000000950507220 */ /* 0x080fe20000410000 */
[----:B------:R-:W0:Y:S01]  /*8590*/  MUFU.EX2 R161, R170 ;  /* 0x000000aa00a17308 */ /* 0x000e220000000800 */
[C---:B------:R-:W-:Y:S01]  /*85a0*/  FADD.FTZ R4, R157.reuse, R4 ;  /* 0x000000049d047221 */ /* 0x040fe20000010000 */
[----:B------:R-:W-:Y:S01]  /*85b0*/  F2FP.F16.F32.PACK_AB R157, R157, R12 ;  /* 0x0000000c9d9d723e */ /* 0x000fe200000000ff */
[-C--:B------:R-:W-:Y:S01]  /*85c0*/  FMUL.FTZ R81, R81, R9.reuse ;  /* 0x0000000951517220 */ /* 0x080fe20000410000 */
[-C--:B------:R-:W-:Y:S01]  /*85d0*/  FMUL.FTZ R84, R84, R9.reuse ;  /* 0x0000000954547220 */ /* 0x080fe20000410000 */
[----:B--2---:R-:W-:Y:S01]  /*85e0*/  FADD.FTZ R4, R13, R4 ;  /* 0x000000040d047221 */ /* 0x004fe20000010000 */
[-C--:B------:R-:W-:Y:S01]  /*85f0*/  FMUL.FTZ R85, R85, R9.reuse ;  /* 0x0000000955557220 */ /* 0x080fe20000410000 */
[----:B------:R-:W-:Y:S01]  /*8600*/  FMUL.FTZ R88, R88, R9 ;  /* 0x0000000958587220 */ /* 0x000fe20000410000 */
        /* <DEDUP_REMOVED lines=9> */
[----:B0-----:R-:W-:Y:S01]  /*86a0*/  FADD.FTZ R4, R161, R4 ;  /* 0x00000004a1047221 */ /* 0x001fe20000010000 */
[----:B------:R0:W-:Y:S01]  /*86b0*/  STSM.16.M88.4 [R22+0x26800], R152 ;  /* 0x0268009816007844 */ /* 0x0001e20000000200 */
[-C--:B------:R-:W-:Y:S01]  /*86c0*/  FMUL.FTZ R100, R100, R9.reuse ;  /* 0x0000000964647220 */ /* 0x080fe20000410000 */
[-C--:B------:R-:W-:Y:S01]  /*86d0*/  FMUL.FTZ R101, R101, R9.reuse ;  /* 0x0000000965657220 */ /* 0x080fe20000410000 */
[-C--:B------:R-:W-:Y:S01]  /*86e0*/  FMUL.FTZ R104, R104, R9.reuse ;  /* 0x0000000968687220 */ /* 0x080fe20000410000 */
[----:B------:R0:W-:Y:S01]  /*86f0*/  STSM.16.M88.4 [R23], R156 ;  /* 0x0000009c17007844 */ /* 0x0001e20000000200 */
        /* <DEDUP_REMOVED lines=11> */
[----:B------:R-:W-:Y:S01]  /*87b0*/  F2FP.F16.F32.PACK_AB R162, R173, R162 ;  /* 0x000000a2ada2723e */ /* 0x000fe200000000ff */
[-C--:B------:R-:W-:Y:S01]  /*87c0*/  FMUL.FTZ R117, R117, R9.reuse ;  /* 0x0000000975757220 */ /* 0x080fe20000410000 */
[-C--:B------:R-:W-:Y:S01]  /*87d0*/  FMUL.FTZ R120, R120, R9.reuse ;  /* 0x0000000978787220 */ /* 0x080fe20000410000 */
[----:B------:R-:W-:Y:S01]  /*87e0*/  FADD.FTZ R3, R173, R3 ;  /* 0x00000003ad037221 */ /* 0x000fe20000010000 */
[-C--:B------:R-:W-:Y:S01]  /*87f0*/  FMUL.FTZ R121, R121, R9.reuse ;  /* 0x0000000979797220 */ /* 0x080fe20000410000 */
[-C--:B------:R-:W-:Y:S01]  /*8800*/  FMUL.FTZ R124, R124, R9.reuse ;  /* 0x000000097c7c7220 */ /* 0x080fe20000410000 */
[----:B------:R-:W3:Y:S01]  /*8810*/  MUFU.EX2 R165, R178 ;  /* 0x000000b200a57308 */ /* 0x000ee20000000800 */
[----:B----4-:R-:W-:Y:S01]  /*8820*/  FADD.FTZ R4, R163, R4 ;  /* 0x00000004a3047221 */ /* 0x010fe20000010000 */
[----:B------:R-:W-:Y:S01]  /*8830*/  FADD.FTZ R3, R176, R3 ;  /* 0x00000003b0037221 */ /* 0x000fe20000010000 */
[-C--:B------:R-:W-:Y:S01]  /*8840*/  FMUL.FTZ R125, R125, R9.reuse ;  /* 0x000000097d7d7220 */ /* 0x080fe20000410000 */
[-C--:B------:R-:W-:Y:S01]  /*8850*/  FMUL.FTZ R128, R128, R9.reuse ;  /* 0x0000000980807220 */ /* 0x080fe20000410000 */
[-C--:B------:R-:W-:Y:S01]  /*8860*/  FMUL.FTZ R129, R129, R9.reuse ;  /* 0x0000000981817220 */ /* 0x080fe20000410000 */
[----:B------:R-:W-:Y:S01]  /*8870*/  FADD.FTZ R3, R177, R3 ;  /* 0x00000003b1037221 */ /* 0x000fe20000010000 */
        /* <DEDUP_REMOVED lines=8> */
[----:B------:R0:W-:Y:S01]  /*8900*/  STSM.16.M88.4 [R189], R160 ;  /* 0x000000a0bd007844 */ /* 0x0001e20000000200 */
[----:B------:R-:W2:Y:S01]  /*8910*/  MUFU.EX2 R166, R180 ;  /* 0x000000b400a67308 */ /* 0x000ea20000000800 */
[----:B---3--:R-:W-:Y:S01]  /*8920*/  FADD.FTZ R4, R165, R4 ;  /* 0x00000004a5047221 */ /* 0x008fe20000010000 */
[-C--:B------:R-:W-:Y:S01]  /*8930*/  FMUL.FTZ R141, R141, R9.reuse ;  /* 0x000000098d8d7220 */ /* 0x080fe20000410000 */
[-C--:B------:R-:W-:Y:S01]  /*8940*/  FMUL.FTZ R144, R144, R9.reuse ;  /* 0x0000000990907220 */ /* 0x080fe20000410000 */
[-C--:B------:R-:W-:Y:S01]  /*8950*/  FMUL.FTZ R145, R145, R9.reuse ;  /* 0x0000000991917220 */ /* 0x080fe20000410000 */
[-C--:B------:R-:W-:Y:S01]  /*8960*/  FMUL.FTZ R148, R148, R9.reuse ;  /* 0x0000000994947220 */ /* 0x080fe20000410000 */
[----:B------:R-:W-:Y:S01]  /*8970*/  FMUL.FTZ R149, R149, R9 ;  /* 0x0000000995957220 */ /* 0x000fe20000410000 */
[----:B------:R-:W-:Y:S01]  /*8980*/  FMUL.FTZ R26, R26, R7 ;  /* 0x000000071a1a7220 */ /* 0x000fe20000410000 */
[----:B------:R-:W3:Y:S01]  /*8990*/  MUFU.EX2 R167, R182 ;  /* 0x000000b600a77308 */ /* 0x000ee20000000800 */
[C---:B----4-:R-:W-:Y:S01]  /*89a0*/  FADD.FTZ R4, R179.reuse, R4 ;  /* 0x00000004b3047221 */ /* 0x050fe20000010000 */
        /* <DEDUP_REMOVED lines=8> */
[----:B------:R-:W-:Y:S01]  /*8a30*/  F2FP.F16.F32.PACK_AB R166, R181, R166 ;  /* 0x000000a6b5a6723e */ /* 0x000fe200000000ff */
[-C--:B------:R-:W-:Y:S01]  /*8a40*/  FMUL.FTZ R38, R38, R7.reuse ;  /* 0x0000000726267220 */ /* 0x080fe20000410000 */
[-C--:B------:R-:W-:Y:S01]  /*8a50*/  FMUL.FTZ R39, R39, R7.reuse ;  /* 0x0000000727277220 */ /* 0x080fe20000410000 */
[----:B------:R-:W-:Y:S01]  /*8a60*/  FADD.FTZ R3, R181, R3 ;  /* 0x00000003b5037221 */ /* 0x000fe20000010000 */
[-C--:B------:R-:W-:Y:S01]  /*8a70*/  FMUL.FTZ R42, R42, R7.reuse ;  /* 0x000000072a2a7220 */ /* 0x080fe20000410000 */
[-C--:B------:R-:W-:Y:S01]  /*8a80*/  FMUL.FTZ R43, R43, R7.reuse ;  /* 0x000000072b2b7220 */ /* 0x080fe20000410000 */
[-C--:B------:R-:W-:Y:S01]  /*8a90*/  FMUL.FTZ R46, R46, R7.reuse ;  /* 0x000000072e2e7220 */ /* 0x080fe20000410000 */
[----:B---3--:R-:W-:Y:S01]  /*8aa0*/  FADD.FTZ R4, R167, R4 ;  /* 0x00000004a7047221 */ /* 0x008fe20000010000 */
[-C--:B------:R-:W-:Y:S01]  /*8ab0*/  FMUL.FTZ R47, R47, R7.reuse ;  /* 0x000000072f2f7220 */ /* 0x080fe20000410000 */
[-C--:B------:R-:W-:Y:S01]  /*8ac0*/  FMUL.FTZ R50, R50, R7.reuse ;  /* 0x0000000732327220 */ /* 0x080fe20000410000 */
[-C--:B------:R-:W-:Y:S01]  /*8ad0*/  FMUL.FTZ R51, R51, R7.reuse ;  /* 0x0000000733337220 */ /* 0x080fe20000410000 */
[-C--:B------:R-:W-:Y:S01]  /*8ae0*/  FMUL.FTZ R54, R54, R7.reuse ;  /* 0x0000000736367220 */ /* 0x080fe20000410000 */
[-C--:B------:R-:W-:Y:S01]  /*8af0*/  FMUL.FTZ R55, R55, R7.reuse ;  /* 0x0000000737377220 */ /* 0x080fe20000410000 */
[-C--:B------:R-:W-:Y:S01]  /*8b00*/  FMUL.FTZ R58, R58, R7.reuse ;  /* 0x000000073a3a7220 */ /* 0x080fe20000410000 */
[----:B------:R-:W-:Y:S01]  /*8b10*/  FMUL.FTZ R59, R59, R7 ;  /* 0x000000073b3b7220 */ /* 0x000fe20000410000 */
[C---:B----4-:R-:W-:Y:S01]  /*8b20*/  F2FP.F16.F32.PACK_AB R167, R14.reuse, R167 ;  /* 0x000000a70ea7723e */ /* 0x050fe200000000ff */
        /* <DEDUP_REMOVED lines=48> */
[----:B0-----:R-:W-:Y:S06]  /*8e30*/  @!P0 BRA `(.L_x_2217) ;  /* 0x0000000000048947 */ /* 0x001fec0003800000 */
[----:B------:R-:W-:Y:S01]  /*8e40*/  BPT.TRAP 0x1 ;  /* 0x000000040000795c */ /* 0x000fe20000300000 */
.L_x_2217:
[----:B------:R0:W2:Y:S01]  /*8e50*/  SYNCS.PHASECHK.TRANS64.TRYWAIT P1, [UR23+0x28c50], R8 ;  /* 0x028c5008ff0075a7 */ /* 0x0000a20008020157 */
[----:B------:R-:W-:Y:S05]  /*8e60*/  @!P0 BRA `(.L_x_2218) ;  /* 0x0000000000048947 */ /* 0x000fea0003800000 */
[----:B------:R-:W-:Y:S01]  /*8e70*/  BPT.TRAP 0x1 ;  /* 0x000000040000795c */ /* 0x000fe20000300000 */
.L_x_2218:
[----:B--2---:R-:W-:Y:S05]  /*8e80*/  @P1 BRA `(.L_x_2219) ;  /* 0x0000000000081947 */ /* 0x004fea0003800000 */
[----:B------:R-:W2:Y:S02]  /*8e90*/  SYNCS.PHASECHK.TRANS64.TRYWAIT P1, [UR23+0x28c50], R8 ;  /* 0x028c5008ff0075a7 */ /* 0x000ea40008020157 */
[----:B--2---:R-:W-:Y:S05]  /*8ea0*/  @!P1 BRA `(.L_x_2220) ;  /* 0x0000010000489947 */ /* 0x004fea0003800000 */
.L_x_2219:
        /* <DEDUP_REMOVED lines=34> */
.L_x_2221:
[----:B------:R-:W-:Y:S01]  /*90d0*/  UISETP.GT.AND UP0, UPT, UR21, UR22, UPT ;  /* 0x000000161500728c */ /* 0x000fe2000bf04270 */
[----:B------:R-:W-:Y:S01]  /*90e0*/  IMAD.MOV.U32 R10, RZ, RZ, R6 ;  /* 0x000000ffff0a7224 */ /* 0x000fe200078e0006 */
[----:B------:R-:W-:Y:S01]  /*90f0*/  UIADD3 UR23, UR23, 0x28c60, URZ ;  /* 0x00028c6017177890 */ /* 0x000fe2000fffe03f */
[----:B------:R-:W-:Y:S01]  /*9100*/  IMAD.MOV.U32 R9, RZ, RZ, R5 ;  /* 0x000000ffff097224 */ /* 0x000fe200078e0005 */
[----:B------:R-:W-:Y:S02]  /*9110*/  UIADD3 UR21, UR21, -0x1, URZ ;  /* 0xffffffff15157890 */ /* 0x000fe4000fffe03f */
[----:B------:R-:W-:Y:S01]  /*9120*/  PLOP3.LUT P1, PT, PT, PT, UP0, 0x80, 0x0 ;  /* 0x000000000000781c */ /* 0x000fe20003f2f008 */
[----:B------:R-:W-:Y:S01]  /*9130*/  UPRMT UR23, UR40, 0x654, UR23 ;  /* 0x0000065428177896 */ /* 0x000fe20008000017 */
[----:B------:R-:W-:-:S08]  /*9140*/  UMOV UR27, UR38 ;  /* 0x00000026001b7c82 */ /* 0x000fd00008000000 */
[----:B------:R-:W-:Y:S03]  /*9150*/  SYNCS.ARRIVE.TRANS64.RED.A1T0 RZ, [UR23], RZ ;  /* 0x000000ffffff79a7 */ /* 0x000fe60008100417 */
[----:B------:R-:W-:Y:S05]  /*9160*/  @P1 BRA `(.L_x_2222) ;  /* 0xffffffd800741947 */ /* 0x000fea000383ffff */
.L_x_2203:
[----:B------:R-:W-:Y:S02]  /*9170*/  UISETP.NE.AND UP1, UPT, UR52, URZ, UPT ;  /* 0x0000003f3400728c */ /* 0x000fe4000bf25270 */
[----:B------:R-:W-:Y:S02]  /*9180*/  UISETP.NE.AND UP0, UPT, UR51, URZ, UPT ;  /* 0x0000003f3300728c */ /* 0x000fe4000bf05270 */
[----:B------:R-:W-:Y:S02]  /*9190*/  UIADD3 UR11, UR45, 0x3f, URZ ;  /* 0x0000003f2d0b7890 */ /* 0x000fe4000fffe03f */
[----:B------:R-:W-:Y:S02]  /*91a0*/  UIADD3 UR14, UR48, 0x1, -UR50 ;  /* 0x00000001300e7890 */ /* 0x000fe4000fffe832 */
[----:B------:R-:W-:-:S03]  /*91b0*/  PLOP3.LUT P1, PT, PT, PT, UP0, 0x40, 0x0 ;  /* 0x000000000000781c */ /* 0x000fc60003f2e808 */
[----:B------:R-:W-:Y:S01]  /*91c0*/  @UP1 ULDC UR6, c[0x0][0x44c] ;  /* 0x0001130000061ab9 */ /* 0x000fe20000000800 */
[----:B------:R-:W-:Y:S01]  /*91d0*/  @UP1 ULDC UR15, c[0x0][0x450] ;  /* 0x00011400000f1ab9 */ /* 0x000fe20000000800 */
[----:B------:R-:W-:-:S04]  /*91e0*/  UIMAD.WIDE.U32 UR6, UR11, UR6, URZ ;  /* 0x000000060b0672a5 */ /* 0x000fc8000f8e003f */
[----:B------:R-:W-:-:S04]  /*91f0*/  @UP1 USHF.R.U32.HI UR11, URZ, UR15, UR7 ;  /* 0x0000000f3f0b1299 */ /* 0x000fc80008011607 */
[----:B------:R-:W-:-:S04]  /*9200*/  UIADD3 UR11, UR14, UR11, URZ ;  /* 0x0000000b0e0b7290 */ /* 0x000fc8000fffe03f */
[----:B------:R-:W-:Y:S01]  /*9210*/  UIADD3 UR20, UR11, -UR20, URZ ;  /* 0x800000140b147290 */ /* 0x000fe2000fffe03f */
[----:B------:R-:W-:Y:S11]  /*9220*/  @P1 BRA `(.L_x_2223) ;  /* 0x00000000004c1947 */ /* 0x000ff60003800000 */
        /* <DEDUP_REMOVED lines=11> */
.L_x_2224:
[----:B------:R-:W-:Y:S02]  /*92e0*/  ULDC UR18, c[0x0][0x9e4] ;  /* 0x0002790000127ab9 */ /* 0x000fe40000000800 */
[----:B------:R-:W-:-:S11]  /*92f0*/  UISETP.NE.AND UP0, UPT, UR18, 0x1, UPT ;  /* 0x000000011200788c */ /* 0x000fd6000bf05270 */
[----:B------:R-:W-:Y:S02]  /*9300*/  @UP0 ULDC.64 UR6, c[0x0][0x9e8] ;  /* 0x00027a0000060ab9 */ /* 0x000fe40000000a00 */
[----:B------:R-:W-:-:S04]  /*9310*/  UIMAD.WIDE.U32 UR14, UR11, UR6, URZ ;  /* 0x000000060b0e72a5 */ /* 0x000fc8000f8e003f */
[----:B------:R-:W-:-:S12]  /*9320*/  @UP0 USHF.R.U32.HI UR11, URZ, UR7, UR15 ;  /* 0x000000073f0b0299 */ /* 0x000fd8000801160f */
.L_x_2225:
[----:B------:R-:W-:-:S04]  /*9330*/  UIMAD UR11, UR11, UR18, URZ ;  /* 0x000000120b0b72a4 */ /* 0x000fc8000f8e023f */
[----:B------:R-:W-:-:S04]  /*9340*/  UISETP.LT.AND UP0, UPT, UR20, UR11, UPT ;  /* 0x0000000b1400728c */ /* 0x000fc8000bf01270 */
[----:B------:R-:W-:-:S12]  /*9350*/  USEL UR20, UR20, UR11, !UP0 ;  /* 0x0000000b14147287 */ /* 0x000fd8000c000000 */
.L_x_2223:
[----:B------:R-:W-:-:S04]  /*9360*/  UIADD3 UR20, UR20, 0x3f, URZ ;  /* 0x0000003f14147890 */ /* 0x000fc8000fffe03f */
        /* <DEDUP_REMOVED lines=10> */
[----:B01234-:R-:W-:Y:S01]  /*9410*/  IMAD.MOV.U32 R8, RZ, RZ, R5 ;  /* 0x000000ffff087224 */ /* 0x01ffe200078e0005 */
[----:B------:R-:W-:-:S06]  /*9420*/  ULDC UR22, c[0x0][0x988] ;  /* 0x0002620000167ab9 */ /* 0x000fcc0000000800 */
.L_x_2237:
        /* <DEDUP_REMOVED lines=8> */
[----:B0-2---:R-:W-:Y:S10]  /*94b0*/  @!P0 BRA `(.L_x_2227) ;  /* 0x0000000000048947 */ /* 0x005ff40003800000 */
[----:B------:R-:W-:Y:S01]  /*94c0*/  BPT.TRAP 0x1 ;  /* 0x000000040000795c */ /* 0x000fe20000300000 */
.L_x_2227:
[----:B------:R-:W-:Y:S01]  /*94d0*/  ULEA UR23, UR38, UR41, 0x3 ;  /* 0x0000002926177291 */ /* 0x000fe2000f8e183f */
[----:B------:R-:W-:-:S05]  /*94e0*/  IMAD.U32 R7, RZ, RZ, UR37 ;  /* 0x00000025ff077e24 */ /* 0x000fca000f8e00ff */
[----:B------:R-:W-:-:S04]  /*94f0*/  SHF.L.U32 R7, R7, 0x1f, RZ ;  /* 0x0000001f07077819 */ /* 0x000fc800000006ff */
[----:B------:R0:W1:Y:S01]  /*9500*/  SYNCS.PHASECHK.TRANS64.TRYWAIT P1, [UR23+0x28c30], R7 ;  /* 0x028c3007ff0075a7 */ /* 0x0000620008020157 */
[----:B------:R-:W-:Y:S05]  /*9510*/  @!P0 BRA `(.L_x_2228) ;  /* 0x0000000000048947 */ /* 0x000fea0003800000 */
[----:B------:R-:W-:Y:S01]  /*9520*/  BPT.TRAP 0x1 ;  /* 0x000000040000795c */ /* 0x000fe20000300000 */
.L_x_2228:
[----:B-1----:R-:W-:Y:S05]  /*9530*/  @P1 BRA `(.L_x_2229) ;  /* 0x0000000000081947 */ /* 0x002fea0003800000 */
[----:B------:R-:W1:Y:S02]  /*9540*/  SYNCS.PHASECHK.TRANS64.TRYWAIT P1, [UR23+0x28c30], R7 ;  /* 0x028c3007ff0075a7 */ /* 0x000e640008020157 */
[----:B-1----:R-:W-:Y:S05]  /*9550*/  @!P1 BRA `(.L_x_2230) ;  /* 0x000000f800b49947 */ /* 0x002fea0003800000 */
.L_x_2229:
[----:B------:R-:W-:Y:S01]  /*9560*/  R2UR UR18, R0 ;  /* 0x00000000001272ca */ /* 0x000fe200000e0000 */
[----:B------:R-:W-:Y:S01]  /*9570*/  WARPGROUP.ARRIVE ;  /* 0x00000000000079c5 */ /* 0x000fe20000000000 */
        /* <DEDUP_REMOVED lines=21> */
.L_x_2231:
[----:B------:R-:W-:Y:S01]  /*96d0*/  FMNMX.FTZ R5, R152, R8, !PT ;  /* 0x0000000898057209 */ /* 0x000fe20007810000 */
        /* <DEDUP_REMOVED lines=23> */
[----:B-1----:R-:W1:Y:S02]  /*9850*/  SHFL.BFLY PT, R6, R5, 0x2, 0x1f ;  /* 0x0c401f0005067f89 */ /* 0x002e6400000e0000 */
[----:B-1----:R-:W-:-:S05]  /*9860*/  FMNMX.FTZ R5, R5, R6, !PT ;  /* 0x0000000605057209 */ /* 0x002fca0007810000 */
[----:B------:R-:W1:Y:S02]  /*9870*/  SHFL.BFLY PT, R6, R5, 0x1, 0x1f ;  /* 0x0c201f0005067f89 */ /* 0x000e6400000e0000 */
[----:B-1----:R-:W-:-:S05]  /*9880*/  FMNMX.FTZ R5, R5, R6, !PT ;  /* 0x0000000605057209 */ /* 0x002fca0007810000 */
        /* <DEDUP_REMOVED lines=23> */
[----:B------:R-:W1:Y:S02]  /*9a00*/  MUFU.EX2 R8, R8 ;  /* 0x0000000800087308 */ /* 0x000e640000000800 */
[----:B------:R-:W-:-:S04]  /*9a10*/  FMNMX.FTZ R6, R159, R6, !PT ;  /* 0x000000069f067209 */ /* 0x000fc80007810000 */
[----:B------:R-:W-:Y:S02]  /*9a20*/  FMNMX.FTZ R6, R162, R6, !PT ;  /* 0x00000006a2067209 */ /* 0x000fe40007810000 */
[----:B------:R-:W2:Y:S02]  /*9a30*/  MUFU.EX2 R153, R153 ;  /* 0x0000009900997308 */ /* 0x000ea40000000800 */
[----:B------:R-:W-:-:S04]  /*9a40*/  FMNMX.FTZ R6, R163, R6, !PT ;  /* 0x00000006a3067209 */ /* 0x000fc80007810000 */
[----:B------:R-:W-:Y:S02]  /*9a50*/  FMNMX.FTZ R6, R166, R6, !PT ;  /* 0x00000006a6067209 */ /* 0x000fe40007810000 */
[----:B------:R-:W3:Y:S01]  /*9a60*/  MUFU.EX2 R156, R156 ;  /* 0x0000009c009c7308 */ /* 0x000ee20000000800 */
[----:B-1----:R-:W-:Y:S01]  /*9a70*/  FFMA.FTZ R3, R8, R3, R152 ;  /* 0x0000000308037223 */ /* 0x002fe20000010098 */
[----:B------:R-:W-:Y:S01]  /*9a80*/  FMNMX.FTZ R6, R167, R6, !PT ;  /* 0x00000006a7067209 */ /* 0x000fe20007810000 */
[----:B------:R-:W-:Y:S01]  /*9a90*/  @!P1 STS [R12+0x28800], R8 ;  /* 0x028800080c009388 */ /* 0x000fe20000000800 */
[-C--:B------:R-:W-:Y:S01]  /*9aa0*/  FMUL.FTZ R24, R24, R8.reuse ;  /* 0x0000000818187220 */ /* 0x080fe20000410000 */
[----:B------:R-:W-:Y:S01]  /*9ab0*/  FMUL.FTZ R25, R25, R8 ;  /* 0x0000000819197220 */ /* 0x000fe20000410000 */
[----:B------:R-:W-:Y:S01]  /*9ac0*/  FMNMX.FTZ R6, R170, R6, !PT ;  /* 0x00000006aa067209 */ /* 0x000fe20007810000 */
[----:B------:R-:W-:Y:S01]  /*9ad0*/  FMUL.FTZ R28, R28, R8 ;  /* 0x000000081c1c7220 */ /* 0x000fe20000410000 */
[----:B------:R-:W1:Y:S01]  /*9ae0*/  MUFU.EX2 R157, R157 ;  /* 0x0000009d009d7308 */ /* 0x000e620000000800 */
[----:B--2---:R-:W-:Y:S01]  /*9af0*/  FADD.FTZ R3, R153, R3 ;  /* 0x0000000399037221 */ /* 0x004fe20000010000 */
[----:B------:R-:W-:Y:S01]  /*9b00*/  FMNMX.FTZ R6, R171, R6, !PT ;  /* 0x00000006ab067209 */ /* 0x000fe20007810000 */
[----:B------:R-:W-:Y:S01]  /*9b10*/  FMUL.FTZ R29, R29, R8 ;  /* 0x000000081d1d7220 */ /* 0x000fe20000410000 */
[----:B------:R-:W-:Y:S01]  /*9b20*/  F2FP.F16.F32.PACK_AB R184, R153, R152 ;  /* 0x0000009899b8723e */ /* 0x000fe200000000ff */
[----:B------:R-:W-:Y:S01]  /*9b30*/  FMUL.FTZ R32, R32, R8 ;  /* 0x0000000820207220 */ /* 0x000fe20000410000 */
[----:B------:R-:W-:Y:S01]  /*9b40*/  FMNMX.FTZ R6, R174, R6, !PT ;  /* 0x00000006ae067209 */ /* 0x000fe20007810000 */
[----:B------:R-:W-:Y:S01]  /*9b50*/  FMUL.FTZ R33, R33, R8 ;  /* 0x0000000821217220 */ /* 0x000fe20000410000 */
[----:B------:R-:W2:Y:S01]  /*9b60*/  MUFU.EX2 R152, R160 ;  /* 0x000000a000987308 */ /* 0x000ea20000000800 */
[----:B---3--:R-:W-:Y:S01]  /*9b70*/  FADD.FTZ R3, R156, R3 ;  /* 0x000000039c037221 */ /* 0x008fe20000010000 */
[----:B------:R-:W-:Y:S01]  /*9b80*/  FMNMX.FTZ R6, R175, R6, !PT ;  /* 0x00000006af067209 */ /* 0x000fe20007810000 */
[-C--:B------:R-:W-:Y:S01]  /*9b90*/  FMUL.FTZ R36, R36, R8.reuse ;  /* 0x0000000824247220 */ /* 0x080fe20000410000 */
[-C--:B------:R-:W-:Y:S01]  /*9ba0*/  FMUL.FTZ R37, R37, R8.reuse ;  /* 0x0000000825257220 */ /* 0x080fe20000410000 */
[----:B------:R-:W-:Y:S01]  /*9bb0*/  FMUL.FTZ R40, R40, R8 ;  /* 0x0000000828287220 */ /* 0x000fe20000410000 */
[----:B------:R-:W-:Y:S01]  /*9bc0*/  FMNMX.FTZ R6, R178, R6, !PT ;  /* 0x00000006b2067209 */ /* 0x000fe20007810000 */
[----:B------:R-:W-:Y:S01]  /*9bd0*/  FMUL.FTZ R41, R41, R8 ;  /* 0x0000000829297220 */ /* 0x000fe20000410000 */
[----:B------:R-:W3:Y:S01]  /*9be0*/  MUFU.EX2 R161, R161 ;  /* 0x000000a100a17308 */ /* 0x000ee20000000800 */
[----:B-1----:R-:W-:Y:S01]  /*9bf0*/  FADD.FTZ R3, R157, R3 ;  /* 0x000000039d037221 */ /* 0x002fe20000010000 */
[----:B------:R-:W-:Y:S01]  /*9c00*/  FMNMX.FTZ R6, R179, R6, !PT ;  /* 0x00000006b3067209 */ /* 0x000fe20007810000 */
[----:B------:R-:W-:Y:S01]  /*9c10*/  FMUL.FTZ R44, R44, R8 ;  /* 0x000000082c2c7220 */ /* 0x000fe20000410000 */
[----:B------:R-:W-:Y:S01]  /*9c20*/  F2FP.F16.F32.PACK_AB R186, R157, R156 ;  /* 0x0000009c9dba723e */ /* 0x000fe200000000ff */
[----:B------:R-:W-:Y:S01]  /*9c30*/  FMUL.FTZ R45, R45, R8 ;  /* 0x000000082d2d7220 */ /* 0x000fe20000410000 */
[----:B------:R-:W-:Y:S01]  /*9c40*/  FMNMX.FTZ R6, R182, R6, !PT ;  /* 0x00000006b6067209 */ /* 0x000fe20007810000 */
[----:B------:R-:W-:Y:S01]  /*9c50*/  FMUL.FTZ R48, R48, R8 ;  /* 0x0000000830307220 */ /* 0x000fe20000410000 */
[----:B------:R-:W1:Y:S01]  /*9c60*/  MUFU.EX2 R164, R164 ;  /* 0x000000a400a47308 */ /* 0x000e620000000800 */
[----:B--2---:R-:W-:Y:S01]  /*9c70*/  FADD.FTZ R3, R152, R3 ;  /* 0x0000000398037221 */ /* 0x004fe20000010000 */
[----:B------:R-:W-:Y:S01]  /*9c80*/  FMNMX.FTZ R6, R183, R6, !PT ;  /* 0x00000006b7067209 */ /* 0x000fe20007810000 */
[-C--:B------:R-:W-:Y:S01]  /*9c90*/  FMUL.FTZ R49, R49, R8.reuse ;  /* 0x0000000831317220 */ /* 0x080fe20000410000 */
[-C--:B------:R-:W-:Y:S01]  /*9ca0*/  FMUL.FTZ R52, R52, R8.reuse ;  /* 0x0000000834347220 */ /* 0x080fe20000410000 */
[-C--:B------:R-:W-:Y:S01]  /*9cb0*/  FMUL.FTZ R53, R53, R8.reuse ;  /* 0x0000000835357220 */ /* 0x080fe20000410000 */
[----:B------:R-:W-:Y:S01]  /*9cc0*/  FMUL.FTZ R56, R56, R8 ;  /* 0x0000000838387220 */ /* 0x000fe20000410000 */
[----:B------:R-:W2:Y:S01]  /*9cd0*/  SHFL.BFLY PT, R10, R6, 0x2, 0x1f ;  /* 0x0c401f00060a7f89 */ /* 0x000ea200000e0000 */
        /* <DEDUP_REMOVED lines=17> */
[----:B----4-:R-:W-:Y:S01]  /*9df0*/  FADD.FTZ R3, R165, R3 ;  /* 0x00000003a5037221 */ /* 0x010fe20000010000 */
[-C--:B------:R-:W-:Y:S01]  /*9e00*/  FMUL.FTZ R80, R80, R8.reuse ;  /* 0x0000000850507220 */ /* 0x080fe20000410000 */
[-C--:B------:R-:W-:Y:S01]  /*9e10*/  FMUL.FTZ R81, R81, R8.reuse ;  /* 0x0000000851517220 */ /* 0x080fe20000410000 */
[-C--:B------:R-:W-:Y:S01]  /*9e20*/  FMUL.FTZ R84, R84, R8.reuse ;  /* 0x0000000854547220 */ /* 0x080fe20000410000 */
[-C--:B------:R-:W-:Y:S01]  /*9e30*/  FMUL.FTZ R85, R85, R8.reuse ;  /* 0x0000000855557220 */ /* 0x080fe20000410000 */
[----:B------:R-:W-:Y:S01]  /*9e40*/  FMUL.FTZ R88, R88, R8 ;  /* 0x0000000858587220 */ /* 0x000fe20000410000 */
[----:B--2---:R-:W-:Y:S01]  /*9e50*/  FMNMX.FTZ R6, R6, R10, !PT ;  /* 0x0000000a06067209 */ /* 0x004fe20007810000 */
[----:B------:R-:W-:Y:S01]  /*9e60*/  MUFU.EX2 R173, R173 ;  /* 0x000000ad00ad7308 */ /* 0x000fe20000000800 */
[----:B---3--:R-:W-:Y:S01]  /*9e70*/  FADD.FTZ R3, R156, R3 ;  /* 0x000000039c037221 */ /* 0x008fe20000010000 */
[-C--:B------:R-:W-:Y:S01]  /*9e80*/  FMUL.FTZ R89, R89, R8.reuse ;  /* 0x0000000859597220 */ /* 0x080fe20000410000 */
[-C--:B------:R-:W-:Y:S01]  /*9e90*/  FMUL.FTZ R92, R92, R8.reuse ;  /* 0x000000085c5c7220 */ /* 0x080fe20000410000 */
[----:B------:R-:W2:Y:S01]  /*9ea0*/  SHFL.BFLY PT, R10, R6, 0x1, 0x1f ;  /* 0x0c201f00060a7f89 */ /* 0x000ea200000e0000 */
[-C--:B------:R-:W-:Y:S01]  /*9eb0*/  FMUL.FTZ R93, R93, R8.reuse ;  /* 0x000000085d5d7220 */ /* 0x080fe20000410000 */
[-C--:B------:R-:W-:Y:S01]  /*9ec0*/  FMUL.FTZ R96, R96, R8.reuse ;  /* 0x0000000860607220 */ /* 0x080fe20000410000 */
[----:B------:R-:W-:Y:S01]  /*9ed0*/  FMUL.FTZ R97, R97, R8 ;  /* 0x0000000861617220 */ /* 0x000fe20000410000 */
[----:B------:R-:W-:Y:S01]  /*9ee0*/  MUFU.EX2 R160, R176 ;  /* 0x000000b000a07308 */ /* 0x000fe20000000800 */
[C---:B-1----:R-:W-:Y:S01]  /*9ef0*/  FADD.FTZ R3, R169.reuse, R3 ;  /* 0x00000003a9037221 */ /* 0x042fe20000010000 */
        /* <DEDUP_REMOVED lines=18> */
[----:B--2---:R-:W-:Y:S01]  /*a020*/  FMNMX.FTZ R6, R6, R10, !PT ;  /* 0x0000000a06067209 */ /* 0x004fe20007810000 */
[-C--:B------:R-:W-:Y:S01]  /*a030*/  FMUL.FTZ R129, R129, R8.reuse ;  /* 0x0000000881817220 */ /* 0x080fe20000410000 */
[-C--:B------:R-:W-:Y:S01]  /*a040*/  FMUL.FTZ R132, R132, R8.reuse ;  /* 0x0000000884847220 */ /* 0x080fe20000410000 */
[-C--:B------:R-:W-:Y:S01]  /*a050*/  FMUL.FTZ R133, R133, R8.reuse ;  /* 0x0000000885857220 */ /* 0x080fe20000410000 */
[----:B------:R-:W-:Y:S01]  /*a060*/  MUFU.EX2 R181, R181 ;  /* 0x000000b500b57308 */ /* 0x000fe20000000800 */
[C---:B------:R-:W-:Y:S01]  /*a070*/  FMUL.FTZ R10, R6.reuse, UR10 ;  /* 0x0000000a060a7c20 */ /* 0x040fe20008410000 */
[----:B------:R-:W-:Y:S01]  /*a080*/  FADD.FTZ R9, -R6, R9 ;  /* 0x0000000906097221 */ /* 0x000fe20000010100 */
[-C--:B------:R-:W-:Y:S01]  /*a090*/  FMUL.FTZ R136, R136, R8.reuse ;  /* 0x0000000888887220 */ /* 0x080fe20000410000 */
        /* <DEDUP_REMOVED lines=26> */
[----:B------:R-:W-:-:S05]  /*a240*/  FMUL.FTZ R149, R149, R8 ;  /* 0x0000000895957220 */ /* 0x000fca0000410000 */
[----:B------:R-:W3:Y:S01]  /*a250*/  MUFU.EX2 R11, R11 ;  /* 0x0000000b000b7308 */ /* 0x000ee20000000800 */
[----:B-1----:R-:W-:Y:S01]  /*a260*/  FFMA.FTZ R4, R9, R4, R154 ;  /* 0x0000000409047223 */ /* 0x002fe2000001009a */
        /* <DEDUP_REMOVED lines=119> */
.L_x_2232:
[----:B------:R2:W3:Y:S01]  /*a9e0*/  SYNCS.PHASECHK.TRANS64.TRYWAIT P1, [UR23+0x28c50], R7 ;  /* 0x028c5007ff0075a7 */ /* 0x0004e20008020157 */
[----:B------:R-:W-:Y:S05]  /*a9f0*/  @!P0 BRA `(.L_x_2233) ;  /* 0x0000000000048947 */ /* 0x000fea0003800000 */
[----:B------:R-:W-:Y:S01]  /*aa00*/  BPT.TRAP 0x1 ;  /* 0x000000040000795c */ /* 0x000fe20000300000 */
.L_x_2233:
[----:B---3--:R-:W-:Y:S05]  /*aa10*/  @P1 BRA `(.L_x_2234) ;  /* 0x0000000000081947 */ /* 0x008fea0003800000 */
[----:B------:R-:W3:Y:S02]  /*aa20*/  SYNCS.PHASECHK.TRANS64.TRYWAIT P1, [UR23+0x28c50], R7 ;  /* 0x028c5007ff0075a7 */ /* 0x000ee40008020157 */
[----:B---3--:R-:W-:Y:S05]  /*aa30*/  @!P1 BRA `(.L_x_2235) ;  /* 0x000000e400949947 */ /* 0x008fea0003800000 */
.L_x_2234:
        /* <DEDUP_REMOVED lines=34> */
.L_x_2236:
[----:B------:R-:W-:Y:S01]  /*ac60*/  UIADD3 UR23, UR23, 0x28c60, URZ ;  /* 0x00028c6017177890 */ /* 0x000fe2000fffe03f */
[----:B------:R-:W-:Y:S01]  /*ac70*/  PLOP3.LUT P1, PT, PT, PT, UP0, 0x80, 0x0 ;  /* 0x000000000000781c */ /* 0x000fe20003f2f008 */
[----:B------:R-:W-:Y:S01]  /*ac80*/  UMOV UR24, UR38 ;  /* 0x0000002600187c82 */ /* 0x000fe20008000000 */
[----:B-1----:R-:W-:Y:S01]  /*ac90*/  IMAD.MOV.U32 R9, RZ, RZ, R6 ;  /* 0x000000ffff097224 */ /* 0x002fe200078e0006 */
[----:B------:R-:W-:Y:S01]  /*aca0*/  UPRMT UR23, UR40, 0x654, UR23 ;  /* 0x0000065428177896 */ /* 0x000fe20008000017 */
[----:B---3--:R-:W-:-:S08]  /*acb0*/  IMAD.MOV.U32 R8, RZ, RZ, R5 ;  /* 0x000000ffff087224 */ /* 0x008fd000078e0005 */
[----:B------:R-:W-:Y:S01]  /*acc0*/  SYNCS.ARRIVE.TRANS64.RED.A1T0 RZ, [UR23], RZ ;  /* 0x000000ffffff79a7 */ /* 0x000fe20008100417 */
[----:B------:R-:W-:Y:S05]  /*acd0*/  @P1 BRA `(.L_x_2237) ;  /* 0xffffffe400d41947 */ /* 0x000fea000383ffff */
.L_x_2226:
        /* <DEDUP_REMOVED lines=10> */
.L_x_2257:
[----:B------:R-:W-:-:S04]  /*ad80*/  UIADD3 UR38, UR26, 0x1, URZ ;  /* 0x000000011a267890 */ /* 0x000fc8000fffe03f */
[----:B------:R-:W-:-:S04]  /*ad90*/  UISETP.NE.AND UP0, UPT, UR38, 0x2, UPT ;  /* 0x000000022600788c */ /* 0x000fc8000bf05270 */
[----:B------:R-:W-:Y:S02]  /*ada0*/  USEL UR6, URZ, 0x1, UP0 ;  /* 0x000000013f067887 */ /* 0x000fe40008000000 */
[----:B------:R-:W-:Y:S02]  /*adb0*/  USEL UR38, UR38, URZ, UP0 ;  /* 0x0000003f26267287 */ /* 0x000fe40008000000 */
[----:B------:R-:W-:Y:S01]  /*adc0*/  ULOP3.LUT UR37, UR37, UR6, URZ, 0x3c, !UPT ;  /* 0x0000000625257292 */ /* 0x000fe2000f8e3c3f */
[----:B------:R-:W-:Y:S11]  /*add0*/  @!P0 BRA `(.L_x_2239) ;  /* 0x0000000000048947 */ /* 0x000ff60003800000 */
[----:B------:R-:W-:Y:S01]  /*ade0*/  BPT.TRAP 0x1 ;  /* 0x000000040000795c */ /* 0x000fe20000300000 */
.L_x_2239:
[----:B------:R-:W-:Y:S01]  /*adf0*/  ULEA UR20, UR38, UR41, 0x3 ;  /* 0x0000002926147291 */ /* 0x000fe2000f8e183f */
[----:B01234-:R-:W-:-:S05]  /*ae00*/  IMAD.U32 R8, RZ, RZ, UR37 ;  /* 0x00000025ff087e24 */ /* 0x01ffca000f8e00ff */
[----:B------:R-:W-:-:S04]  /*ae10*/  SHF.L.U32 R8, R8, 0x1f, RZ ;  /* 0x0000001f08087819 */ /* 0x000fc800000006ff */
[----:B------:R0:W1:Y:S01]  /*ae20*/  SYNCS.PHASECHK.TRANS64.TRYWAIT P1, [UR20+0x28c30], R8 ;  /* 0x028c3008ff0075a7 */ /* 0x0000620008020154 */
[----:B------:R-:W-:Y:S05]  /*ae30*/  @!P0 BRA `(.L_x_2240) ;  /* 0x0000000000048947 */ /* 0x000fea0003800000 */
[----:B------:R-:W-:Y:S01]  /*ae40*/  BPT.TRAP 0x1 ;  /* 0x000000040000795c */ /* 0x000fe20000300000 */
.L_x_2240:
[----:B-1----:R-:W-:Y:S05]  /*ae50*/  @P1 BRA `(.L_x_2241) ;  /* 0x0000000000081947 */ /* 0x002fea0003800000 */
[----:B------:R-:W1:Y:S02]  /*ae60*/  SYNCS.PHASECHK.TRANS64.TRYWAIT P1, [UR20+0x28c30], R8 ;  /* 0x028c3008ff0075a7 */ /* 0x000e640008020154 */
[----:B-1----:R-:W-:Y:S05]  /*ae70*/  @!P1 BRA `(.L_x_2242) ;  /* 0x000000e0009c9947 */ /* 0x002fea0003800000 */
.L_x_2241:
        /* <DEDUP_REMOVED lines=23> */
.L_x_2243:
        /* <DEDUP_REMOVED lines=9> */
[----:B-1----:R-:W-:Y:S01]  /*b080*/  @P1 IMAD.HI.U32 R5, R14, UR6, RZ ;  /* 0x000000060e051c27 */ /* 0x002fe2000f8e00ff */
[----:B------:R-:W-:Y:S01]  /*b090*/  @UP1 ULDC UR6, c[0x0][0x450] ;  /* 0x0001140000061ab9 */ /* 0x000fe20000000800 */
[----:B------:R-:W-:-:S03]  /*b0a0*/  PLOP3.LUT P1, PT, PT, PT, UP0, 0x40, 0x0 ;  /* 0x000000000000781c */ /* 0x000fc60003f2e808 */
[----:B------:R-:W-:Y:S01]  /*b0b0*/  @P2 SHF.R.U32.HI R14, RZ, UR6, R5 ;  /* 0x00000006ff0e2c19 */ /* 0x000fe20008011605 */
[----:B------:R-:W-:Y:S01]  /*b0c0*/  UIADD3 UR6, UR20, 0x28c40, URZ ;  /* 0x00028c4014067890 */ /* 0x000fe2000fffe03f */
[----:B------:R-:W-:-:S03]  /*b0d0*/  IMAD.U32 R5, RZ, RZ, UR50 ;  /* 0x00000032ff057e24 */ /* 0x000fc6000f8e00ff */
[----:B------:R-:W1:Y:S01]  /*b0e0*/  SHFL.IDX PT, R15, R14, RZ, 0x1c1f ;  /* 0x001c1fff0e0f7589 */ /* 0x000e6200000e0000 */
[----:B------:R-:W-:Y:S01]  /*b0f0*/  UPRMT UR6, UR40, 0x654, UR6 ;  /* 0x0000065428067896 */ /* 0x000fe20008000006 */
[----:B------:R-:W-:-:S05]  /*b100*/  IADD3 R12, -R5, UR48, R12 ;  /* 0x00000030050c7c10 */ /* 0x000fca000fffe10c */
[----:B------:R-:W-:-:S03]  /*b110*/  VIADD R13, R12, UR25 ;  /* 0x000000190c0d7c36 */ /* 0x000fc60008000000 */
[----:B------:R-:W-:Y:S01]  /*b120*/  SYNCS.ARRIVE.TRANS64.RED.A1T0 RZ, [UR6], RZ ;  /* 0x000000ffffff79a7 */ /* 0x000fe20008100406 */
[----:B------:R-:W-:-:S06]  /*b130*/  ULOP3.LUT UR6, URZ, UR24, URZ, 0x33, !UPT ;  /* 0x000000183f067292 */ /* 0x000fcc000f8e333f */
[----:B------:R-:W-:Y:S02]  /*b140*/  VIADD R12, R12, UR6 ;  /* 0x000000060c0c7c36 */ /* 0x000fe40008000000 */
[--C-:B-1----:R-:W-:Y:S02]  /*b150*/  IMAD.IADD R11, R13, 0x1, R15.reuse ;  /* 0x000000010d0b7824 */ /* 0x102fe400078e020f */
        /* <DEDUP_REMOVED lines=15> */
.L_x_2246:
[----:B------:R-:W-:-:S05]  /*b250*/  IMAD.U32 R20, RZ, RZ, UR23 ;  /* 0x00000017ff147e24 */ /* 0x000fca000f8e00ff */
[----:B------:R-:W-:-:S13]  /*b260*/  ISETP.NE.AND P1, PT, R20, 0x1, PT ;  /* 0x000000011400780c */ /* 0x000fda0003f25270 */
[----:B------:R-:W1:Y:S02]  /*b270*/  @P1 LDC.64 R6, c[0x0][0x9e8] ;  /* 0x00027a00ff061b82 */ /* 0x000e640000000a00 */
[----:B-1----:R-:W-:-:S05]  /*b280*/  @P1 IMAD.HI.U32 R6, R15, R6, RZ ;  /* 0x000000060f061227 */ /* 0x002fca00078e00ff */
[----:B------:R-:W-:-:S07]  /*b290*/  @P1 SHF.R.U32.HI R15, RZ, R7, R6 ;  /* 0x00000007ff0f1219 */ /* 0x000fce0000011606 */
.L_x_2247:
[----:B------:R-:W-:Y:S05]  /*b2a0*/  BSYNC B0 ;  /* 0x0000000000007941 */ /* 0x000fea0003800000 */
.L_x_2245:
[----:B------:R-:W-:-:S04]  /*b2b0*/  IMAD R15, R15, R20, -UR7 ;  /* 0x800000070f0f7e24 */ /* 0x000fc8000f8e0214 */
[----:B------:R-:W-:-:S05]  /*b2c0*/  IMAD.IADD R15, R15, 0x1, -R2 ;  /* 0x000000010f0f7824 */ /* 0x000fca00078e0a02 */
[----:B------:R-:W-:Y:S02]  /*b2d0*/  VIMNMX R5, R5, R15, !PT ;  /* 0x0000000f05057248 */ /* 0x000fe40007fe0100 */
[----:B------:R-:W-:-:S07]  /*b2e0*/  VIADDMNMX R11, R15, R20, R11, PT ;  /* 0x000000140f0b7246 */ /* 0x000fce000380010b */
.L_x_2244:
[----:B------:R-:W-:Y:S01]  /*b2f0*/  UISETP.GT.AND UP0, UPT, UR21, -0x1, UPT ;  /* 0xffffffff1500788c */ /* 0x000fe2000bf04270 */
[----:B------:R-:W1:Y:S01]  /*b300*/  SHFL.IDX PT, R6, R14, 0x1, 0x1c1f ;  /* 0x003c1f000e067f89 */ /* 0x000e6200000e0000 */
        /* <DEDUP_REMOVED lines=10> */
[--C-:B-1----:R-:W-:Y:S01]  /*b3b0*/  IMAD.IADD R13, R13, 0x1, R6.reuse ;  /* 0x000000010d0d7824 */ /* 0x102fe200078e0206 */
        /* <DEDUP_REMOVED lines=56> */
.L_x_2250:
[----:B------:R-:W-:-:S05]  /*b740*/  IMAD.U32 R11, RZ, RZ, UR23 ;  /* 0x00000017ff0b7e24 */ /* 0x000fca000f8e00ff */
[----:B------:R-:W-:-:S13]  /*b750*/  ISETP.NE.AND P2, PT, R11, 0x1, PT ;  /* 0x000000010b00780c */ /* 0x000fda0003f45270 */
[----:B------:R-:W1:Y:S02]  /*b760*/  @P2 LDC.64 R6, c[0x0][0x9e8] ;  /* 0x00027a00ff062b82 */ /* 0x000e640000000a00 */
[----:B-1----:R-:W-:-:S05]  /*b770*/  @P2 IMAD.HI.U32 R6, R5, R6, RZ ;  /* 0x0000000605062227 */ /* 0x002fca00078e00ff */
[----:B------:R-:W-:-:S07]  /*b780*/  @P2 SHF.R.U32.HI R5, RZ, R7, R6 ;  /* 0x00000007ff052219 */ /* 0x000fce0000011606 */
.L_x_2251:
[----:B------:R-:W-:Y:S05]  /*b790*/  BSYNC B0 ;  /* 0x0000000000007941 */ /* 0x000fea0003800000 */
.L_x_2249:
[----:B------:R-:W-:-:S04]  /*b7a0*/  IMAD R5, R5, R11, -UR7 ;  /* 0x8000000705057e24 */ /* 0x000fc8000f8e020b */
[----:B------:R-:W-:-:S05]  /*b7b0*/  IMAD.IADD R5, R5, 0x1, -R2 ;  /* 0x0000000105057824 */ /* 0x000fca00078e0a02 */
[----:B------:R-:W-:Y:S02]  /*b7c0*/  VIMNMX R12, R12, R5, !PT ;  /* 0x000000050c0c7248 */ /* 0x000fe40007fe0100 */
[----:B------:R-:W-:-:S07]  /*b7d0*/  VIADDMNMX R13, R5, R11, R13, PT ;  /* 0x0000000b050d7246 */ /* 0x000fce000380010d */
.L_x_2248:
        /* <DEDUP_REMOVED lines=57> */
[----:B------:R-:W1:Y:S01]  /*bb70*/  SHFL.BFLY PT, R6, R5, 0x2, 0x1f ;  /* 0x0c401f0005067f89 */ /* 0x000e6200000e0000 */
        /* <DEDUP_REMOVED lines=11> */
[----:B-1----:R-:W-:-:S02]  /*bc30*/  FMNMX.FTZ R5, R5, R6, !PT ;  /* 0x0000000605057209 */ /* 0x002fc40007810000 */
[----:B------:R-:W-:Y:S02]  /*bc40*/  FSEL R182, R182, -INF , !P2 ;  /* 0xff800000b6b67808 */ /* 0x000fe40005000000 */
[----:B------:R-:W-:Y:S01]  /*bc50*/  ISETP.NE.AND P2, PT, R18, RZ, PT ;  /* 0x000000ff1200720c */ /* 0x000fe20003f45270 */
[----:B------:R-:W1:Y:S01]  /*bc60*/  SHFL.BFLY PT, R6, R5, 0x1, 0x1f ;  /* 0x0c201f0005067f89 */ /* 0x000e6200000e0000 */
[----:B------:R-:W-:Y:S02]  /*bc70*/  @P0 LOP3.LUT R16, R16, 0x40, RZ, 0xfc, !PT ;  /* 0x0000004010100812 */ /* 0x000fe400078efcff */
[----:B------:R-:W-:Y:S02]  /*bc80*/  ISETP.LT.OR P0, PT, R13, 0x22, P3 ;  /* 0x000000220d00780c */ /* 0x000fe40001f01670 */
[C---:B------:R-:W-:Y:S02]  /*bc90*/  LOP3.LUT P3, RZ, R16.reuse, 0x80, RZ, 0xc0, !PT ;  /* 0x0000008010ff7812 */ /* 0x040fe4000786c0ff */
[----:B------:R-:W-:-:S02]  /*bca0*/  LOP3.LUT R16, R16, 0xffffffef, RZ, 0xc0, !PT ;  /* 0xffffffef10107812 */ /* 0x000fc400078ec0ff */
[----:B------:R-:W-:-:S04]  /*bcb0*/  ISETP.LT.OR P3, PT, R13, 0x1, P3 ;  /* 0x000000010d00780c */ /* 0x000fc80001f61670 */
[----:B------:R-:W-:-:S03]  /*bcc0*/  FSEL R154, R154, -INF , !P3 ;  /* 0xff8000009a9a7808 */ /* 0x000fc60005800000 */
[----:B------:R-:W-:Y:S02]  /*bcd0*/  @P0 LOP3.LUT R16, R16, 0x10, RZ, 0xfc, !PT ;  /* 0x0000001010100812 */ /* 0x000fe400078efcff */
[----:B------:R-:W-:Y:S02]  /*bce0*/  ISETP.LT.OR P0, PT, R13, 0x29, P4 ;  /* 0x000000290d00780c */ /* 0x000fe40002701670 */
[C---:B------:R-:W-:Y:S02]  /*bcf0*/  LOP3.LUT P4, RZ, R16.reuse, 0x20, RZ, 0xc0, !PT ;  /* 0x0000002010ff7812 */ /* 0x040fe4000788c0ff */
[----:B------:R-:W-:Y:S02]  /*bd00*/  LOP3.LUT R16, R16, 0xfffffffb, RZ, 0xc0, !PT ;  /* 0xfffffffb10107812 */ /* 0x000fe400078ec0ff */
[----:B-1----:R-:W-:Y:S02]  /*bd10*/  FMNMX.FTZ R5, R5, R6, !PT ;  /* 0x0000000605057209 */ /* 0x002fe40007810000 */
[----:B------:R-:W-:-:S03]  /*bd20*/  ISETP.LT.OR P4, PT, R13, 0x3a, P4 ;  /* 0x0000003a0d00780c */ /* 0x000fc60002781670 */
[----:B------:R-:W-:Y:S01]  /*bd30*/  FMUL.FTZ R6, R5, UR10 ;  /* 0x0000000a05067c20 */ /* 0x000fe20008410000 */
[----:B------:R-:W-:Y:S02]  /*bd40*/  FSEL R183, R183, -INF , !P4 ;  /* 0xff800000b7b77808 */ /* 0x000fe40006000000 */
[----:B------:R-:W-:Y:S02]  /*bd50*/  @P0 LOP3.LUT R16, R16, 0x4, RZ, 0xfc, !PT ;  /* 0x0000000410100812 */ /* 0x000fe400078efcff */
[----:B------:R-:W-:Y:S02]  /*bd60*/  ISETP.LT.OR P0, PT, R13, 0x2a, P5 ;  /* 0x0000002a0d00780c */ /* 0x000fe40002f01670 */
[----:B------:R-:W-:Y:S02]  /*bd70*/  FSETP.NEU.FTZ.AND P5, PT, R5, -INF , PT ;  /* 0xff8000000500780b */ /* 0x000fe40003fbd000 */
[----:B------:R-:W-:Y:S02]  /*bd80*/  LOP3.LUT R16, R16, 0xffff7fff, RZ, 0xc0, !PT ;  /* 0xffff7fff10107812 */ /* 0x000fe400078ec0ff */
[----:B------:R-:W-:-:S02]  /*bd90*/  FSEL R6, R6, RZ, P5 ;  /* 0x000000ff06067208 */ /* 0x000fc40002800000 */
        /* <DEDUP_REMOVED lines=36> */
[----:B------:R-:W1:Y:S01]  /*bfe0*/  MUFU.EX2 R157, R157 ;  /* 0x0000009d009d7308 */ /* 0x000e620000000800 */
        /* <DEDUP_REMOVED lines=22> */
[----:B------:R-:W-:Y:S02]  /*c150*/  LOP3.LUT P0, RZ, R16, 0x4000, RZ, 0xc0, !PT ;  /* 0x0000400010ff7812 */ /* 0x000fe4000780c0ff */
[----:B------:R-:W-:Y:S01]  /*c160*/  FMNMX.FTZ R6, R179, R6, !PT ;  /* 0x00000006b3067209 */ /* 0x000fe20007810000 */
[----:B------:R-:W-:Y:S03]  /*c170*/  MUFU.EX2 R168, R168 ;  /* 0x000000a800a87308 */ /* 0x000fe60000000800 */
        /* <DEDUP_REMOVED lines=23> */
[----:B-1----:R-:W-:Y:S01]  /*c2f0*/  F2FP.F16.F32.PACK_AB R154, R157, R156 ;  /* 0x0000009c9d9a723e */ /* 0x002fe200000000ff */
        /* <DEDUP_REMOVED lines=8> */
[----:B------:R-:W1:Y:S01]  /*c380*/  MUFU.EX2 R7, R7 ;  /* 0x0000000700077308 */ /* 0x000e620000000800 */
        /* <DEDUP_REMOVED lines=16> */
[----:B-1----:R1:W-:Y:S01]  /*c490*/  @!P2 STS [R10+0x28820], R7 ;  /* 0x028820070a00a388 */ /* 0x0023e20000000800 */
        /* <DEDUP_REMOVED lines=9> */
[--C-:B-1----:R-:W-:Y:S01]  /*c530*/  FFMA.FTZ R10, R158, UR10, -R14.reuse ;  /* 0x0000000a9e0a7c23 */ /* 0x102fe2000801080e */
        /* <DEDUP_REMOVED lines=12> */
[----:B------:R-:W1:Y:S01]  /*c600*/  MUFU.EX2 R10, R10 ;  /* 0x0000000a000a7308 */ /* 0x000e620000000800 */
        /* <DEDUP_REMOVED lines=28> */
[----:B------:R-:W1:Y:S01]  /*c7d0*/  MUFU.EX2 R161, R170 ;  /* 0x000000aa00a17308 */ /* 0x000e620000000800 */
        /* <DEDUP_REMOVED lines=137> */
[----:B-1----:R-:W-:Y:S06]  /*d070*/  @!P0 BRA `(.L_x_2252) ;  /* 0x0000000000048947 */ /* 0x002fec0003800000 */
[----:B------:R-:W-:Y:S01]  /*d080*/  BPT.TRAP 0x1 ;  /* 0x000000040000795c */ /* 0x000fe20000300000 */
.L_x_2252:
[----:B------:R1:W2:Y:S01]  /*d090*/  SYNCS.PHASECHK.TRANS64.TRYWAIT P1, [UR20+0x28c50], R8 ;  /* 0x028c5008ff0075a7 */ /* 0x0002a20008020154 */
[----:B------:R-:W-:Y:S05]  /*d0a0*/  @!P0 BRA `(.L_x_2253) ;  /* 0x0000000000048947 */ /* 0x000fea0003800000 */
[----:B------:R-:W-:Y:S01]  /*d0b0*/  BPT.TRAP 0x1 ;  /* 0x000000040000795c */ /* 0x000fe20000300000 */
.L_x_2253:
[----:B--2---:R-:W-:Y:S05]  /*d0c0*/  @P1 BRA `(.L_x_2254) ;  /* 0x0000000000081947 */ /* 0x004fea0003800000 */
[----:B------:R-:W2:Y:S02]  /*d0d0*/  SYNCS.PHASECHK.TRANS64.TRYWAIT P1, [UR20+0x28c50], R8 ;  /* 0x028c5008ff0075a7 */ /* 0x000ea40008020154 */
[----:B--2---:R-:W-:Y:S05]  /*d0e0*/  @!P1 BRA `(.L_x_2255) ;  /* 0x000000c000189947 */ /* 0x004fea0003800000 */
.L_x_2254:
        /* <DEDUP_REMOVED lines=34> */
.L_x_2256:
        /* <DEDUP_REMOVED lines=10> */
.L_x_2238:
[----:B------:R-:W5:Y:S01]  /*d3b0*/  SHFL.BFLY PT, R0, R3, 0x2, 0x1f ;  /* 0x0c401f0003007f89 */ /* 0x000f6200000e0000 */
[----:B------:R-:W-:Y:S01]  /*d3c0*/  IMAD.U32 R11, RZ, RZ, UR10 ;  /* 0x0000000aff0b7e24 */ /* 0x000fe2000f8e00ff */
[----:B------:R-:W-:Y:S06]  /*d3d0*/  BAR.ARV 0x8, 0x100 ;  /* 0x0204000000007b1d */ /* 0x000fec0000002000 */
[----:B------:R-:W-:Y:S02]  /*d3e0*/  IMAD.MOV.U32 R12, RZ, RZ, -0x800000 ;  /* 0xff800000ff0c7424 */ /* 0x000fe400078e00ff */
[----:B------:R-:W-:Y:S01]  /*d3f0*/  BAR.SYNC.DEFER_BLOCKING 0xf, 0x100 ;  /* 0x03c4000000007b1d */ /* 0x000fe20000010000 */
[----:B------:R-:W-:Y:S01]  /*d400*/  ISETP.NE.AND P2, PT, R18, RZ, PT ;  /* 0x000000ff1200720c */ /* 0x000fe20003f45270 */
[----:B------:R-:W-:-:S04]  /*d410*/  UIADD3 UR36, UR36, 0x1, URZ ;  /* 0x0000000124247890 */ /* 0x000fc8000fffe03f */
[----:B------:R-:W0:Y:S01]  /*d420*/  SHFL.BFLY PT, R9, R4, 0x2, 0x1f ;  /* 0x0c401f0004097f89 */ /* 0x000e2200000e0000 */
[----:B-----5:R-:W-:Y:S01]  /*d430*/  FADD.FTZ R0, R0, R3 ;  /* 0x0000000300007221 */ /* 0x020fe20000010000 */
[----:B------:R-:W-:-:S04]  /*d440*/  IMAD.MOV.U32 R3, RZ, RZ, RZ ;  /* 0x000000ffff037224 */ /* 0x000fc800078e00ff */
[----:B01234-:R-:W0:Y:S01]  /*d450*/  SHFL.BFLY PT, R7, R0, 0x1, 0x1f ;  /* 0x0c201f0000077f89 */ /* 0x01fe2200000e0000 */
[----:B------:R-:W-:Y:S01]  /*d460*/  FADD.FTZ R9, R9, R4 ;  /* 0x0000000409097221 */ /* 0x000fe20000010000 */
[----:B------:R-:W-:Y:S01]  /*d470*/  IMAD.U32 R4, RZ, RZ, UR38 ;  /* 0x00000026ff047e24 */ /* 0x000fe2000f8e00ff */
[----:B------:R-:W-:-:S03]  /*d480*/  UIADD3 UR38, UR38, 0x1, URZ ;  /* 0x0000000126267890 */ /* 0x000fc6000fffe03f */
[----:B------:R-:W1:Y:S01]  /*d490*/  SHFL.BFLY PT, R8, R9, 0x1, 0x1f ;  /* 0x0c201f0009087f89 */ /* 0x000e6200000e0000 */
[----:B------:R-:W-:Y:S01]  /*d4a0*/  @!P2 IMAD R4, R4, 0x40, R17 ;  /* 0x000000400404a824 */ /* 0x000fe200078e0211 */
[----:B------:R-:W-:Y:S01]  /*d4b0*/  UISETP.NE.AND UP0, UPT, UR38, 0x2, UPT ;  /* 0x000000022600788c */ /* 0x000fe2000bf05270 */
[----:B0-----:R-:W-:-:S03]  /*d4c0*/  FADD.FTZ R10, R0, R7 ;  /* 0x00000007000a7221 */ /* 0x001fc60000010000 */
[----:B------:R-:W-:Y:S01]  /*d4d0*/  @!P2 LEA R4, R4, UR41, 0x2 ;  /* 0x000000290404ac11 */ /* 0x000fe2000f8e10ff */
[----:B------:R-:W-:Y:S01]  /*d4e0*/  USEL UR4, URZ, 0x1, UP0 ;  /* 0x000000013f047887 */ /* 0x000fe20008000000 */
[----:B------:R-:W-:Y:S01]  /*d4f0*/  FSETP.NE.FTZ.AND P0, PT, R10, RZ, PT ;  /* 0x000000ff0a00720b */ /* 0x000fe20003f15000 */
[----:B------:R-:W-:Y:S02]  /*d500*/  USEL UR38, UR38, URZ, UP0 ;  /* 0x0000003f26267287 */ /* 0x000fe40008000000 */
[----:B------:R-:W-:-:S10]  /*d510*/  ULOP3.LUT UR37, UR37, UR4, URZ, 0x3c, !UPT ;  /* 0x0000000425257292 */ /* 0x000fd4000f8e3c3f */
[----:B------:R-:W0:Y:S01]  /*d520*/  @P0 MUFU.LG2 R7, R10 ;  /* 0x0000000a00070308 */ /* 0x000e220000000c00 */
[----:B------:R-:W-:Y:S01]  /*d530*/  @P0 FMUL.FTZ R0, R11, 0.69314718246459960938 ;  /* 0x3f3172180b000820 */ /* 0x000fe20000410000 */
[----:B-1----:R-:W-:-:S05]  /*d540*/  FADD.FTZ R8, R9, R8 ;  /* 0x0000000809087221 */ /* 0x002fca0000010000 */
[----:B------:R-:W-:Y:S01]  /*d550*/  FSETP.NE.FTZ.AND P1, PT, R8, RZ, PT ;  /* 0x000000ff0800720b */ /* 0x000fe20003f35000 */
[----:B------:R-:W1:Y:S01]  /*d560*/  @P0 MUFU.RCP R3, R10 ;  /* 0x0000000a00030308 */ /* 0x000e620000001000 */
[----:B0-----:R-:W-:-:S04]  /*d570*/  @P0 FMUL.FTZ R7, R7, 0.69314718246459960938 ;  /* 0x3f31721807070820 */ /* 0x001fc80000410000 */
[----:B------:R-:W-:Y:S01]  /*d580*/  @P0 FFMA.FTZ R12, R0, R5, R7 ;  /* 0x00000005000c0223 */ /* 0x000fe20000010007 */
[----:B------:R-:W-:-:S06]  /*d590*/  IMAD.MOV.U32 R0, RZ, RZ, RZ ;  /* 0x000000ffff007224 */ /* 0x000fcc00078e00ff */
[----:B------:R-:W0:Y:S01]  /*d5a0*/  @P1 MUFU.LG2 R5, R8 ;  /* 0x0000000800051308 */ /* 0x000e220000000c00 */
[----:B------:R-:W-:Y:S01]  /*d5b0*/  PLOP3.LUT P0, PT, PT, PT, PT, 0x8, 0x0 ;  /* 0x000000000000781c */ /* 0x000fe20003f0e170 */
[----:B-1----:R-:W-:Y:S01]  /*d5c0*/  @!P2 STS [R4+0x28800], R3 ;  /* 0x028800030400a388 */ /* 0x002fe20000000800 */
[-C--:B------:R-:W-:Y:S01]  /*d5d0*/  FMUL.FTZ R24, R24, R3.reuse ;  /* 0x0000000318187220 */ /* 0x080fe20000410000 */
[-C--:B------:R-:W-:Y:S01]  /*d5e0*/  FMUL.FTZ R25, R25, R3.reuse ;  /* 0x0000000319197220 */ /* 0x080fe20000410000 */
[-C--:B------:R-:W-:Y:S01]  /*d5f0*/  FMUL.FTZ R28, R28, R3.reuse ;  /* 0x000000031c1c7220 */ /* 0x080fe20000410000 */
[-C--:B------:R-:W-:Y:S01]  /*d600*/  FMUL.FTZ R29, R29, R3.reuse ;  /* 0x000000031d1d7220 */ /* 0x080fe20000410000 */
[-C--:B------:R-:W-:Y:S01]  /*d610*/  FMUL.FTZ R32, R32, R3.reuse ;  /* 0x0000000320207220 */ /* 0x080fe20000410000 */
[----:B------:R-:W1:Y:S01]  /*d620*/  @P1 MUFU.RCP R0, R8 ;  /* 0x0000000800001308 */ /* 0x000e620000001000 */
        /* <DEDUP_REMOVED lines=26> */
[----:B0-----:R-:W-:-:S02]  /*d7d0*/  IMAD.U32 R4, RZ, RZ, UR10 ;  /* 0x0000000aff047e24 */ /* 0x001fc4000f8e00ff */
        /* <DEDUP_REMOVED lines=103> */
.L_x_2162:
[----:B------:R-:W0:Y:S08]  /*de50*/  S2UR UR40, SR_CgaCtaId ;  /* 0x00000000002879c3 */ /* 0x000e300000008800 */
[----:B------:R-:W-:Y:S01]  /*de60*/  BAR.SYNC.DEFER_BLOCKING 0x5, 0x180 ;  /* 0x0146000000007b1d */ /* 0x000fe20000010000 */
[----:B------:R-:W-:-:S05]  /*de70*/  USHF.R.U32.HI UR9, URZ, 0x10, UR42 ;  /* 0x000000103f097899 */ /* 0x000fca000801162a */
[----:B------:R-:W-:Y:S01]  /*de80*/  UMOV UR41, 0x400 ;  /* 0x0000040000297882 */ /* 0x000fe20000000000 */
[----:B------:R-:W-:Y:S01]  /*de90*/  BSSY B0, `(.L_x_2258) ;  /* 0x000049c000007945 */ /* 0x000fe20003800000 */
[----:B0-----:R-:W-:-:S09]  /*dea0*/  ULEA UR41, UR40, UR41, 0x18 ;  /* 0x0000002928297291 */ /* 0x001fd2000f8ec03f */
[----:B------:R-:W0:Y:S02]  /*deb0*/  LDS.128 R4, [UR41+0x28cd0] ;  /* 0x028cd029ff047984 */ /* 0x000e240008000c00 */
[----:B0-----:R-:W-:Y:S02]  /*dec0*/  R2UR UR5, R5 ;  /* 0x00000000050572ca */ /* 0x001fe400000e0000 */
[----:B------:R-:W-:Y:S02]  /*ded0*/  R2UR UR7, R6 ;  /* 0x00000000060772ca */ /* 0x000fe400000e0000 */
[----:B------:R-:W-:Y:S01]  /*dee0*/  R2UR UR6, R7 ;  /* 0x00000000070672ca */ /* 0x000fe200000e0000 */
[----:B------:R-:W-:Y:S06]  /*def0*/  BAR.ARV 0x4, 0x180 ;  /* 0x0106000000007b1d */ /* 0x000fec0000002000 */
[----:B------:R-:W-:Y:S08]  /*df00*/  @P0 BRA `(.L_x_2259) ;  /* 0x0000003800540947 */ /* 0x000ff00003800000 */
[----:B------:R-:W2:Y:S01]  /*df10*/  LDL R0, [R1+0x20] ;  /* 0x0000200001007983 */ /* 0x000ea20000100800 */
[----:B------:R-:W0:Y:S01]  /*df20*/  S2UR UR4, SR_SWINHI ;  /* 0x00000000000479c3 */ /* 0x000e220000002f00 */
[----:B------:R-:W-:Y:S01]  /*df30*/  F2FP.F16.F32.PACK_AB R6, R29, R28 ;  /* 0x0000001c1d06723e */ /* 0x000fe200000000ff */
[----:B------:R-:W-:Y:S01]  /*df40*/  ULDC.64 UR14, c[0x0][0xc00] ;  /* 0x00030000000e7ab9 */ /* 0x000fe20000000a00 */
[----:B------:R-:W-:Y:S01]  /*df50*/  F2FP.F16.F32.PACK_AB R7, R31, R30 ;  /* 0x0000001e1f07723e */ /* 0x000fe200000000ff */
[----:B------:R-:W-:Y:S01]  /*df60*/  ULDC.64 UR12, c[0x0][0xc00] ;  /* 0x00030000000c7ab9 */ /* 0x000fe20000000a00 */
[----:B------:R-:W-:Y:S01]  /*df70*/  F2FP.F16.F32.PACK_AB R10, R37, R36 ;  /* 0x00000024250a723e */ /* 0x000fe200000000ff */
[----:B------:R-:W-:Y:S01]  /*df80*/  UIMAD.WIDE UR12, UR44, 0x4, UR12 ;  /* 0x000000042c0c78a5 */ /* 0x000fe2000f8e020c */
[----:B------:R-:W-:Y:S01]  /*df90*/  F2FP.F16.F32.PACK_AB R11, R39, R38 ;  /* 0x00000026270b723e */ /* 0x000fe200000000ff */
[----:B------:R-:W-:Y:S01]  /*dfa0*/  UMOV UR10, UR41 ;  /* 0x00000029000a7c82 */ /* 0x000fe20008000000 */
[----:B0-----:R-:W-:Y:S01]  /*dfb0*/  UMOV UR11, UR4 ;  /* 0x00000004000b7c82 */ /* 0x001fe20008000000 */
[----:B------:R-:W-:Y:S01]  /*dfc0*/  ULDC UR4, c[0x0][0xad4] ;  /* 0x0002b50000047ab9 */ /* 0x000fe20000000800 */
[----:B------:R-:W-:-:S02]  /*dfd0*/  IMAD.U32 R14, RZ, RZ, UR10 ;  /* 0x0000000aff0e7e24 */ /* 0x000fc4000f8e00ff */
[----:B------:R-:W-:Y:S01]  /*dfe0*/  IMAD.U32 R15, RZ, RZ, UR11 ;  /* 0x0000000bff0f7e24 */ /* 0x000fe2000f8e00ff */
[----:B------:R-:W-:Y:S02]  /*dff0*/  ULDC.64 UR10, c[0x0][0xc08] ;  /* 0x00030200000a7ab9 */ /* 0x000fe40000000a00 */
[----:B------:R-:W-:-:S04]  /*e000*/  UISETP.NE.U32.AND UP0, UPT, UR10, URZ, UPT ;  /* 0x0000003f0a00728c */ /* 0x000fc8000bf05070 */
[----:B------:R-:W-:Y:S01]  /*e010*/  UISETP.NE.AND.EX UP0, UPT, UR11, URZ, UPT, UP0 ;  /* 0x0000003f0b00728c */ /* 0x000fe2000bf05300 */
[----:B------:R-:W-:Y:S05]  /*e020*/  BAR.SYNC.DEFER_BLOCKING 0x1, 0x100 ;  /* 0x0044000000007b1d */ /* 0x000fea0000010000 */
[----:B------:R-:W-:-:S05]  /*e030*/  PLOP3.LUT P1, PT, PT, PT, UP0, 0x80, 0x0 ;  /* 0x000000000000781c */ /* 0x000fca0003f2f008 */
[----:B------:R-:W-:Y:S02]  /*e040*/  @UP0 ULDC.64 UR10, c[0x0][0xc08] ;  /* 0x00030200000a0ab9 */ /* 0x000fe40000000a00 */
[----:B------:R-:W-:Y:S01]  /*e050*/  @UP0 UIMAD.WIDE UR10, UR44, 0x4, UR10 ;  /* 0x000000042c0a08a5 */ /* 0x000fe2000f8e020a */
        /* <DEDUP_REMOVED lines=12> */
[----:B0-----:R-:W-:Y:S01]  /*e120*/  IMAD.X R5, RZ, RZ, R21, P0 ;  /* 0x000000ffff057224 */ /* 0x001fe200000e0615 */
[----:B------:R-:W-:Y:S02]  /*e130*/  LOP3.LUT R4, R8, R9, RZ, 0x3c, !PT ;  /* 0x0000000908047212 */ /* 0x000fe400078e3cff */
[----:B------:R-:W-:Y:S02]  /*e140*/  F2FP.F16.F32.PACK_AB R8, R33, R32 ;  /* 0x000000202108723e */ /* 0x000fe400000000ff */
[----:B------:R-:W-:Y:S02]  /*e150*/  MOV R13, R4 ;  /* 0x00000004000d7202 */ /* 0x000fe40000000f00 */
[----:B------:R-:W-:Y:S02]  /*e160*/  IADD3 R5, P0, R20, 0x40, RZ ;  /* 0x0000004014057810 */ /* 0x000fe40007f1e0ff */
[----:B------:R-:W-:-:S02]  /*e170*/  F2FP.F16.F32.PACK_AB R9, R35, R34 ;  /* 0x000000222309723e */ /* 0x000fc400000000ff */
[----:B------:R-:W-:Y:S02]  /*e180*/  LOP3.LUT R4, R5, 0x380, RZ, 0xc0, !PT ;  /* 0x0000038005047812 */ /* 0x000fe400078ec0ff */
[----:B------:R-:W-:Y:S01]  /*e190*/  F2FP.F16.F32.PACK_AB R6, R45, R44 ;  /* 0x0000002c2d06723e */ /* 0x000fe200000000ff */
[----:B------:R0:W-:Y:S01]  /*e1a0*/  STSM.16.M88.4 [R13], R8 ;  /* 0x000000080d007844 */ /* 0x0001e20000000200 */
[----:B------:R-:W-:Y:S02]  /*e1b0*/  SHF.R.U64 R4, R4, 0x3, RZ ;  /* 0x0000000304047819 */ /* 0x000fe400000012ff */
[----:B------:R-:W-:Y:S02]  /*e1c0*/  F2FP.F16.F32.PACK_AB R7, R47, R46 ;  /* 0x0000002e2f07723e */ /* 0x000fe400000000ff */
[----:B------:R-:W-:Y:S01]  /*e1d0*/  LOP3.LUT R4, R4, R5, RZ, 0x3c, !PT ;  /* 0x0000000504047212 */ /* 0x000fe200078e3cff */
[----:B------:R-:W-:-:S05]  /*e1e0*/  IMAD.X R5, RZ, RZ, R21, P0 ;  /* 0x000000ffff057224 */ /* 0x000fca00000e0615 */
[----:B------:R-:W-:Y:S02]  /*e1f0*/  MOV R0, R4 ;  /* 0x0000000400007202 */ /* 0x000fe40000000f00 */
[----:B------:R-:W-:Y:S02]  /*e200*/  F2FP.F16.F32.PACK_AB R4, R41, R40 ;  /* 0x000000282904723e */ /* 0x000fe400000000ff */
[----:B------:R-:W-:Y:S02]  /*e210*/  F2FP.F16.F32.PACK_AB R5, R43, R42 ;  /* 0x0000002a2b05723e */ /* 0x000fe400000000ff */
[----:B0-----:R-:W-:Y:S02]  /*e220*/  IADD3 R9, P0, R20, 0x60, RZ ;  /* 0x0000006014097810 */ /* 0x001fe40007f1e0ff */
[----:B------:R-:W-:Y:S01]  /*e230*/  F2FP.F16.F32.PACK_AB R10, R53, R52 ;  /* 0x00000034350a723e */ /* 0x000fe200000000ff */
[----:B------:R0:W-:Y:S01]  /*e240*/  STSM.16.M88.4 [R0], R4 ;  /* 0x0000000400007844 */ /* 0x0001e20000000200 */
[----:B------:R-:W-:-:S02]  /*e250*/  LOP3.LUT R8, R9, 0x380, RZ, 0xc0, !PT ;  /* 0x0000038009087812 */ /* 0x000fc400078ec0ff */
[----:B------:R-:W-:Y:S02]  /*e260*/  F2FP.F16.F32.PACK_AB R11, R55, R54 ;  /* 0x00000036370b723e */ /* 0x000fe400000000ff */
[----:B------:R-:W-:Y:S01]  /*e270*/  SHF.R.U64 R8, R8, 0x3, RZ ;  /* 0x0000000308087819 */ /* 0x000fe200000012ff */
[----:B0-----:R-:W-:-:S03]  /*e280*/  IMAD.X R5, RZ, RZ, R21, P0 ;  /* 0x000000ffff057224 */ /* 0x001fc600000e0615 */
[----:B------:R-:W-:Y:S02]  /*e290*/  LOP3.LUT R4, R8, R9, RZ, 0x3c, !PT ;  /* 0x0000000908047212 */ /* 0x000fe400078e3cff */
[----:B------:R-:W-:Y:S02]  /*e2a0*/  F2FP.F16.F32.PACK_AB R8, R49, R48 ;  /* 0x000000303108723e */ /* 0x000fe400000000ff */
[----:B------:R-:W-:Y:S02]  /*e2b0*/  MOV R13, R4 ;  /* 0x00000004000d7202 */ /* 0x000fe40000000f00 */
[----:B------:R-:W-:Y:S02]  /*e2c0*/  IADD3 R5, P0, R20, 0x2000, RZ ;  /* 0x0000200014057810 */ /* 0x000fe40007f1e0ff */
[----:B------:R-:W-:Y:S02]  /*e2d0*/  F2FP.F16.F32.PACK_AB R9, R51, R50 ;  /* 0x000000323309723e */ /* 0x000fe400000000ff */
[----:B------:R-:W-:-:S02]  /*e2e0*/  LOP3.LUT R4, R5, 0x380, RZ, 0xc0, !PT ;  /* 0x0000038005047812 */ /* 0x000fc400078ec0ff */
        /* <DEDUP_REMOVED lines=119> */
[----:B0-----:R-:W-:-:S03]  /*ea60*/  IADD3 R9, P0, R20, 0x6060, RZ ;  /* 0x0000606014097810 */ /* 0x001fc60007f1e0ff */
[----:B------:R0:W-:Y:S01]  /*ea70*/  STSM.16.M88.4 [R0], R4 ;  /* 0x0000000400007844 */ /* 0x0001e20000000200 */
[----:B------:R-:W-:Y:S01]  /*ea80*/  LOP3.LUT R8, R9, 0x380, RZ, 0xc0, !PT ;  /* 0x0000038009087812 */ /* 0x000fe200078ec0ff */
[----:B------:R-:W-:Y:S01]  /*ea90*/  IMAD.X R21, RZ, RZ, R21, P0 ;  /* 0x000000ffff157224 */ /* 0x000fe200000e0615 */
[----:B------:R-:W-:Y:S02]  /*eaa0*/  ISETP.NE.U32.AND P0, PT, RZ, UR14, PT ;  /* 0x0000000eff007c0c */ /* 0x000fe4000bf05070 */
[----:B------:R-:W-:Y:S02]  /*eab0*/  SHF.R.U64 R8, R8, 0x3, RZ ;  /* 0x0000000308087819 */ /* 0x000fe400000012ff */
[----:B------:R-:W-:Y:S02]  /*eac0*/  ISETP.NE.AND.EX P0, PT, RZ, UR15, PT, P0 ;  /* 0x0000000fff007c0c */ /* 0x000fe4000bf05300 */
[----:B------:R-:W-:-:S04]  /*ead0*/  LOP3.LUT R20, R8, R9, RZ, 0x3c, !PT ;  /* 0x0000000908147212 */ /* 0x000fc800078e3cff */
[----:B------:R-:W-:Y:S02]  /*eae0*/  MOV R20, R20 ;  /* 0x0000001400147202 */ /* 0x000fe40000000f00 */
[----:B0-----:R-:W-:Y:S02]  /*eaf0*/  F2FP.F16.F32.PACK_AB R4, R145, R144 ;  /* 0x000000909104723e */ /* 0x001fe400000000ff */
[----:B------:R-:W-:Y:S02]  /*eb00*/  F2FP.F16.F32.PACK_AB R5, R147, R146 ;  /* 0x000000929305723e */ /* 0x000fe400000000ff */
[----:B------:R-:W-:Y:S02]  /*eb10*/  F2FP.F16.F32.PACK_AB R6, R149, R148 ;  /* 0x000000949506723e */ /* 0x000fe400000000ff */
[----:B------:R-:W-:-:S05]  /*eb20*/  F2FP.F16.F32.PACK_AB R7, R151, R150 ;  /* 0x000000969707723e */ /* 0x000fca00000000ff */
[----:B------:R0:W-:Y:S02]  /*eb30*/  STSM.16.M88.4 [R20], R4 ;  /* 0x0000000414007844 */ /* 0x0001e40000000200 */
[----:B0-----:R-:W-:Y:S02]  /*eb40*/  IMAD.U32 R4, RZ, RZ, UR10 ;  /* 0x0000000aff047e24 */ /* 0x001fe4000f8e00ff */
[----:B------:R-:W-:Y:S01]  /*eb50*/  IMAD.U32 R5, RZ, RZ, UR11 ;  /* 0x0000000bff057e24 */ /* 0x000fe2000f8e00ff */
[----:B------:R-:W-:Y:S06]  /*eb60*/  BAR.SYNC.DEFER_BLOCKING 0x1, 0x100 ;  /* 0x0044000000007b1d */ /* 0x000fec0000010000 */
[----:B------:R0:W2:Y:S02]  /*eb70*/  @P1 LDG.E R6, desc[UR54][R4.64] ;  /* 0x0000003604061981 */ /* 0x0000a4000c1e1900 */
[----:B0-----:R-:W-:-:S02]  /*eb80*/  IMAD.U32 R4, RZ, RZ, UR12 ;  /* 0x0000000cff047e24 */ /* 0x001fc4000f8e00ff */
[----:B------:R-:W-:-:S05]  /*eb90*/  IMAD.U32 R5, RZ, RZ, UR13 ;  /* 0x0000000dff057e24 */ /* 0x000fca000f8e00ff */
[----:B------:R0:W5:Y:S01]  /*eba0*/  @P0 LDG.E R0, desc[UR54][R4.64] ;  /* 0x0000003604000981 */ /* 0x000162000c1e1900 */
[----:B------:R-:W-:Y:S01]  /*ebb0*/  UISETP.NE.AND UP0, UPT, UR9, URZ, UPT ;  /* 0x0000003f0900728c */ /* 0x000fe2000bf05270 */
[----:B------:R-:W-:Y:S01]  /*ebc0*/  ULDC UR8, c[0x0][0xa88] ;  /* 0x0002a20000087ab9 */ /* 0x000fe20000000800 */
[----:B------:R-:W-:Y:S02]  /*ebd0*/  ULOP3.LUT UR42, UR42, 0xff, URZ, 0xc0, !UPT ;  /* 0x000000ff2a2a7892 */ /* 0x000fe4000f8ec03f */
[----:B------:R-:W-:Y:S01]  /*ebe0*/  USEL UR10, UR9, UR4, UP0 ;  /* 0x00000004090a7287 */ /* 0x000fe20008000000 */
[----:B--2---:R-:W-:Y:S01]  /*ebf0*/  @P1 R2UR UR8, R6 ;  /* 0x00000000060812ca */ /* 0x004fe200000e0000 */
[----:B0-----:R-:W-:-:S14]  /*ec00*/  @P1 BRA `(.L_x_2260) ;  /* 0x0000000000201947 */ /* 0x001fdc0003800000 */
[----:B------:R-:W-:Y:S05]  /*ec10*/  @!P0 BRA `(.L_x_2260) ;  /* 0x00000000001c8947 */ /* 0x000fea0003800000 */
[----:B------:R-:W-:Y:S02]  /*ec20*/  IMAD.U32 R4, RZ, RZ, UR12 ;  /* 0x0000000cff047e24 */ /* 0x000fe4000f8e00ff */
[----:B------:R-:W-:-:S05]  /*ec30*/  IMAD.U32 R5, RZ, RZ, UR13 ;  /* 0x0000000dff057e24 */ /* 0x000fca000f8e00ff */
[----:B------:R-:W2:Y:S04]  /*ec40*/  LDG.E R6, desc[UR54][R4.64] ;  /* 0x0000003604067981 */ /* 0x000ea8000c1e1900 */
[----:B------:R-:W3:Y:S01]  /*ec50*/  LDG.E R7, desc[UR54][R4.64+0x4] ;  /* 0x0000043604077981 */ /* 0x000ee2000c1e1900 */
[----:B--2---:R-:W-:Y:S02]  /*ec60*/  R2UR UR4, R6 ;  /* 0x00000000060472ca */ /* 0x004fe400000e0000 */
[----:B---3--:R-:W-:-:S13]  /*ec70*/  R2UR UR8, R7 ;  /* 0x00000000070872ca */ /* 0x008fda00000e0000 */
[----:B------:R-:W-:-:S12]  /*ec80*/  UIADD3 UR8, -UR4, UR8, URZ ;  /* 0x0000000804087290 */ /* 0x000fd8000fffe13f */
.L_x_2260:
[----:B------:R-:W0:Y:S01]  /*ec90*/  SHFL.IDX PT, R4, R224, RZ, 0x1f ;  /* 0x00001fffe0047589 */ /* 0x000e2200000e0000 */
        /* <DEDUP_REMOVED lines=8> */
[----:B0-----:R-:W-:-:S13]  /*ed20*/  ISETP.NE.AND P0, PT, R4, RZ, PT ;  /* 0x000000ff0400720c */ /* 0x001fda0003f05270 */
[----:B------:R-:W-:Y:S05]  /*ed30*/  @P0 BRA `(.L_x_2261) ;  /* 0x0000000400000947 */ /* 0x000fea0003800000 */
[----:B------:R-:W2:Y:S01]  /*ed40*/  LDL R10, [R1+0x1c] ;  /* 0x00001c00010a7983 */ /* 0x000ea20000100800 */
[----:B------:R-:W0:Y:S01]  /*ed50*/  LDC R0, c[0x0][0xbe8] ;  /* 0x0002fa00ff007b82 */ /* 0x000e220000000800 */
[----:B------:R-:W-:Y:S01]  /*ed60*/  UISETP.GT.AND UP1, UPT, UR10, 0x1, UPT ;  /* 0x000000010a00788c */ /* 0x000fe2000bf24270 */
[----:B------:R-:W-:Y:S01]  /*ed70*/  VIADD R9, R190, UR45 ;  /* 0x0000002dbe097c36 */ /* 0x000fe20008000000 */
[----:B------:R-:W-:Y:S01]  /*ed80*/  UMOV UR21, 0x9b8 ;  /* 0x000009b800157882 */ /* 0x000fe20000000000 */
[----:B------:R-:W-:Y:S02]  /*ed90*/  UISETP.NE.U32.AND UP0, UPT, UR14, URZ, UPT ;  /* 0x0000003f0e00728c */ /* 0x000fe4000bf05070 */
[----:B------:R-:W-:Y:S01]  /*eda0*/  USEL UR21, UR21, 0x978, UP1 ;  /* 0x0000097815157887 */ /* 0x000fe20008800000 */
[----:B------:R-:W-:Y:S01]  /*edb0*/  IMAD.MOV.U32 R5, RZ, RZ, R9 ;  /* 0x000000ffff057224 */ /* 0x000fe200078e0009 */
[----:B------:R-:W-:Y:S02]  /*edc0*/  UISETP.NE.AND.EX UP0, UPT, UR15, URZ, UPT, UP0 ;  /* 0x0000003f0f00728c */ /* 0x000fe4000bf05300 */
[----:B------:R-:W-:-:S02]  /*edd0*/  USEL UR16, UR42, URZ, UP1 ;  /* 0x0000003f2a107287 */ /* 0x000fc40008800000 */
[----:B------:R-:W-:Y:S02]  /*ede0*/  USEL UR19, UR44, URZ, !UP0 ;  /* 0x0000003f2c137287 */ /* 0x000fe4000c000000 */
[----:B------:R-:W-:-:S04]  /*edf0*/  USHF.R.S32.HI UR17, URZ, 0x1f, UR44 ;  /* 0x0000001f3f117899 */ /* 0x000fc8000801142c */
[----:B------:R-:W-:Y:S01]  /*ee00*/  ULDC.64 UR14, c[0x0][UR21+0x228] ;  /* 0x00008a00150e7abb */ /* 0x000fe20008000a00 */
[----:B------:R-:W-:Y:S01]  /*ee10*/  ULDC.64 UR12, c[0x0][UR21+0x220] ;  /* 0x00008800150c7abb */ /* 0x000fe20008000a00 */
[----:B------:R-:W-:Y:S02]  /*ee20*/  UIMAD.WIDE.U32 UR22, UR14, UR16, URZ ;  /* 0x000000100e1672a5 */ /* 0x000fe4000f8e003f */
[----:B------:R-:W-:Y:S01]  /*ee30*/  UIMAD UR24, UR15, UR16, URZ ;  /* 0x000000100f1872a4 */ /* 0x000fe2000f8e023f */
[C---:B0-----:R-:W-:Y:S01]  /*ee40*/  ISETP.NE.AND P0, PT, R0.reuse, 0x1, PT ;  /* 0x000000010000780c */ /* 0x041fe20003f05270 */
[----:B------:R-:W-:Y:S01]  /*ee50*/  UIMAD.WIDE.U32 UR14, UR12, UR19, URZ ;  /* 0x000000130c0e72a5 */ /* 0x000fe2000f8e003f */
[----:B------:R-:W-:Y:S01]  /*ee60*/  IMAD R11, R0, UR8, RZ ;  /* 0x00000008000b7c24 */ /* 0x000fe2000f8e02ff */
[----:B------:R-:W-:Y:S01]  /*ee70*/  ULDC.64 UR10, c[0x0][UR21+0x218] ;  /* 0x00008600150a7abb */ /* 0x000fe20008000a00 */
[----:B------:R-:W-:Y:S02]  /*ee80*/  USEL UR20, UR17, URZ, !UP0 ;  /* 0x0000003f11147287 */ /* 0x000fe4000c000000 */
[----:B------:R-:W-:-:S02]  /*ee90*/  UIMAD UR19, UR13, UR19, URZ ;  /* 0x000000130d1372a4 */ /* 0x000fc4000f8e023f */
[----:B------:R-:W-:Y:S02]  /*eea0*/  UIMAD.WIDE.U32 UR16, UR10, UR43, URZ ;  /* 0x0000002b0a1072a5 */ /* 0x000fe4000f8e003f */
[----:B------:R-:W-:Y:S02]  /*eeb0*/  UIMAD UR10, UR11, UR43, URZ ;  /* 0x0000002b0b0a72a4 */ /* 0x000fe4000f8e023f */
[----:B------:R-:W-:Y:S01]  /*eec0*/  UIMAD UR19, UR12, UR20, UR19 ;  /* 0x000000140c1372a4 */ /* 0x000fe2000f8e0213 */
[----:B------:R-:W0:Y:S01]  /*eed0*/  @P0 LDC R4, c[0x0][0xbec] ;  /* 0x0002fb00ff040b82 */ /* 0x000e220000000800 */
[----:B------:R-:W-:Y:S02]  /*eee0*/  UIADD3 UR24, UR23, UR24, URZ ;  /* 0x0000001817187290 */ /* 0x000fe4000fffe03f */
[----:B------:R-:W-:Y:S02]  /*eef0*/  UIADD3 UR11, UR17, UR10, URZ ;  /* 0x0000000a110b7290 */ /* 0x000fe4000fffe03f */
[----:B------:R-:W-:-:S02]  /*ef00*/  UIADD3 UR16, UP0, UP2, UR14, UR16, UR4 ;  /* 0x000000100e107290 */ /* 0x000fc4000fa1e004 */
[----:B------:R-:W-:Y:S01]  /*ef10*/  UIADD3 UR10, UR15, UR19, URZ ;  /* 0x000000130f0a7290 */ /* 0x000fe2000fffe03f */
[----:B------:R-:W1:Y:S01]  /*ef20*/  @P0 LDC R7, c[0x0][0xbf0] ;  /* 0x0002fc00ff070b82 */ /* 0x000e620000000800 */
[----:B------:R-:W-:Y:S02]  /*ef30*/  IMAD.U32 R6, RZ, RZ, UR24 ;  /* 0x00000018ff067e24 */ /* 0x000fe4000f8e00ff */
[----:B------:R-:W-:Y:S01]  /*ef40*/  UIADD3.X UR10, UR10, UR11, UR18, UP0, UP2 ;  /* 0x0000000b0a0a7290 */ /* 0x000fe200087e4412 */
[----:B0-----:R-:W-:-:S05]  /*ef50*/  @P0 IMAD.HI.U32 R4, R9, R4, RZ ;  /* 0x0000000409040227 */ /* 0x001fca00078e00ff */
[----:B-1----:R-:W-:Y:S01]  /*ef60*/  @P0 SHF.R.U32.HI R5, RZ, R7, R4 ;  /* 0x00000007ff050219 */ /* 0x002fe20000011604 */
[----:B------:R-:W-:-:S04]  /*ef70*/  IMAD.U32 R4, RZ, RZ, UR22 ;  /* 0x00000016ff047e24 */ /* 0x000fc8000f8e00ff */
[--C-:B------:R-:W-:Y:S01]  /*ef80*/  IMAD.MOV R7, RZ, RZ, -R5.reuse ;  /* 0x000000ffff077224 */ /* 0x100fe200078e0a05 */
[----:B------:R-:W-:Y:S02]  /*ef90*/  IADD3 R4, P0, P2, R5, UR16, R4 ;  /* 0x0000001005047c10 */ /* 0x000fe4000fa1e004 */
[----:B------:R-:W-:Y:S01]  /*efa0*/  SHF.R.S32.HI R5, RZ, 0x1f, R5 ;  /* 0x0000001fff057819 */ /* 0x000fe20000011405 */
[----:B------:R-:W-:Y:S02]  /*efb0*/  IMAD R7, R0, R7, R9 ;  /* 0x0000000700077224 */ /* 0x000fe400078e0209 */
[----:B------:R-:W-:Y:S01]  /*efc0*/  VIADD R0, R17, UR45 ;  /* 0x0000002d11007c36 */ /* 0x000fe20008000000 */
[----:B------:R-:W-:Y:S01]  /*efd0*/  IADD3.X R5, R5, UR10, R6, P0, P2 ;  /* 0x0000000a05057c10 */ /* 0x000fe200087e4406 */
[----:B------:R-:W-:Y:S01]  /*efe0*/  ULDC.64 UR10, c[0x0][UR21+0x210] ;  /* 0x00008400150a7abb */ /* 0x000fe20008000a00 */
[----:B------:R-:W-:Y:S01]  /*eff0*/  SHF.R.S32.HI R6, RZ, 0x1f, R7 ;  /* 0x0000001fff067819 */ /* 0x000fe20000011407 */
[----:B------:R-:W-:-:S02]  /*f000*/  IMAD R9, R7, UR11, RZ ;  /* 0x0000000b07097c24 */ /* 0x000fc4000f8e02ff */
        /* <DEDUP_REMOVED lines=8> */
[----:B------:R-:W-:Y:S04]  /*f090*/  SHFL.IDX PT, R6, R8, 0x1, 0x1c1f ;  /* 0x003c1f0008067f89 */ /* 0x000fe800000e0000 */
[----:B------:R-:W-:Y:S04]  /*f0a0*/  SHFL.IDX PT, R4, R8, RZ, 0x1c1f ;  /* 0x001c1fff08047589 */ /* 0x000fe800000e0000 */
[----:B------:R-:W-:Y:S01]  /*f0b0*/  SHFL.IDX PT, R7, R9, 0x1, 0x1c1f ;  /* 0x003c1f0009077f89 */ /* 0x000fe200000e0000 */
[----:B--2---:R-:W-:-:S05]  /*f0c0*/  IMAD.MOV R5, RZ, RZ, -R10 ;  /* 0x000000ffff057224 */ /* 0x004fca00078e0a0a */
[----:B------:R-:W-:Y:S02]  /*f0d0*/  ISETP.NE.AND P0, PT, R2, R5, PT ;  /* 0x000000050200720c */ /* 0x000fe40003f05270 */
[----:B------:R-:W0:Y:S02]  /*f0e0*/  SHFL.IDX PT, R5, R9, RZ, 0x1c1f ;  /* 0x001c1fff09057589 */ /* 0x000e2400000e0000 */
[C---:B------:R-:W-:Y:S01]  /*f0f0*/  ISETP.GE.OR P2, PT, R0.reuse, R11, P0 ;  /* 0x0000000b0000720c */ /* 0x040fe20000746670 */
[----:B------:R-:W-:-:S05]  /*f100*/  VIADD R0, R0, 0x8 ;  /* 0x0000000800007836 */ /* 0x000fca0000000000 */
[----:B------:R-:W-:-:S07]  /*f110*/  ISETP.GE.OR P0, PT, R0, R11, P0 ;  /* 0x0000000b0000720c */ /* 0x000fce0000706670 */
[----:B0-----:R0:W-:Y:S06]  /*f120*/  @!P2 ST.E desc[UR54][R4.64], R12 ;  /* 0x0000000c0400a985 */ /* 0x0011ec000c101936 */
[----:B------:R0:W-:Y:S02]  /*f130*/  @!P0 ST.E desc[UR54][R6.64], R3 ;  /* 0x0000000306008985 */ /* 0x0001e4000c101936 */
.L_x_2261:
[----:B------:R-:W-:Y:S05]  /*f140*/  @P1 BRA `(.L_x_2262) ;  /* 0x0000001000501947 */ /* 0x000fea0003800000 */
[----:B0-----:R-:W-:Y:S01]  /*f150*/  IMAD R3, R223, 0x40, R19 ;  /* 0x00000040df037824 */ /* 0x001fe200078e0213 */
[----:B------:R-:W0:Y:S01]  /*f160*/  LDC R82, c[0x0][0xbe8] ;  /* 0x0002fa00ff527b82 */ /* 0x000e220000000800 */
[----:B------:R-:W-:Y:S01]  /*f170*/  ULDC UR14, c[0x0][0xac8] ;  /* 0x0002b200000e7ab9 */ /* 0x000fe20000000800 */
[----:B------:R-:W-:Y:S01]  /*f180*/  ULDC.64 UR12, c[0x0][0xaa0] ;  /* 0x0002a800000c7ab9 */ /* 0x000fe20000000a00 */
        /* <DEDUP_REMOVED lines=9> */
[--C-:B------:R-:W-:Y:S01]  /*f220*/  IMAD.X R9, RZ, RZ, R15.reuse, P3 ;  /* 0x000000ffff097224 */ /* 0x100fe200018e060f */
[----:B------:R-:W-:Y:S02]  /*f230*/  LOP3.LUT R32, R33, 0x380, RZ, 0xc0, !PT ;  /* 0x0000038021207812 */ /* 0x000fe400078ec0ff */
[----:B------:R-:W-:Y:S02]  /*f240*/  IADD3 R45, P3, R14, 0x8000, RZ ;  /* 0x000080000e2d7810 */ /* 0x000fe40007f7e0ff */
[----:B------:R-:W-:Y:S01]  /*f250*/  LOP3.LUT R40, R40, R41, RZ, 0x3c, !PT ;  /* 0x0000002928287212 */ /* 0x000fe200078e3cff */
[--C-:B------:R-:W-:Y:S01]  /*f260*/  IMAD.X R41, RZ, RZ, R15.reuse, P2 ;  /* 0x000000ffff297224 */ /* 0x100fe200010e060f */
[C---:B------:R-:W-:Y:S01]  /*f270*/  IADD3 R37, P1, R14.reuse, 0x6000, RZ ;  /* 0x000060000e257810 */ /* 0x040fe20007f3e0ff */
[----:B------:R-:W-:Y:S01]  /*f280*/  VIADD R91, R19, 0x40 ;  /* 0x00000040135b7836 */ /* 0x000fe20000000000 */
[----:B------:R-:W-:Y:S01]  /*f290*/  IADD3 R69, P2, R14, 0xe000, RZ ;  /* 0x0000e0000e457810 */ /* 0x000fe20007f5e0ff */
[----:B------:R-:W-:Y:S01]  /*f2a0*/  UIMAD UR18, UR18, UR12, URZ ;  /* 0x0000000c121272a4 */ /* 0x000fe2000f8e023f */
[----:B------:R-:W-:Y:S01]  /*f2b0*/  SHF.R.U64 R32, R32, 0x3, RZ ;  /* 0x0000000320207819 */ /* 0x000fe200000012ff */
[----:B------:R-:W-:Y:S01]  /*f2c0*/  UIMAD.WIDE.U32 UR10, UR4, UR12, URZ ;  /* 0x0000000c040a72a5 */ /* 0x000fe2000f8e003f */
[----:B------:R-:W-:Y:S01]  /*f2d0*/  LOP3.LUT R44, R45, 0x380, RZ, 0xc0, !PT ;  /* 0x000003802d2c7812 */ /* 0x000fe200078ec0ff */
[----:B------:R-:W-:Y:S01]  /*f2e0*/  VIADD R87, R19, 0x80 ;  /* 0x0000008013577836 */ /* 0x000fe20000000000 */
[----:B------:R-:W-:Y:S01]  /*f2f0*/  LOP3.LUT R36, R37, 0x380, RZ, 0xc0, !PT ;  /* 0x0000038025247812 */ /* 0x000fe200078ec0ff */
[----:B------:R-:W-:Y:S01]  /*f300*/  VIADD R89, R19, 0x100 ;  /* 0x0000010013597836 */ /* 0x000fe20000000000 */
[----:B------:R-:W-:Y:S01]  /*f310*/  LOP3.LUT R68, R69, 0x380, RZ, 0xc0, !PT ;  /* 0x0000038045447812 */ /* 0x000fe200078ec0ff */
[----:B------:R-:W-:Y:S01]  /*f320*/  VIADD R95, R19, 0x140 ;  /* 0x00000140135f7836 */ /* 0x000fe20000000000 */
[----:B------:R-:W-:Y:S01]  /*f330*/  LOP3.LUT R32, R32, R33, RZ, 0x3c, !PT ;  /* 0x0000002120207212 */ /* 0x000fe200078e3cff */
[----:B------:R-:W-:Y:S01]  /*f340*/  IMAD.X R33, RZ, RZ, R15, P0 ;  /* 0x000000ffff217224 */ /* 0x000fe200000e060f */
[----:B------:R-:W-:Y:S01]  /*f350*/  SHF.R.U64 R44, R44, 0x3, RZ ;  /* 0x000000032c2c7819 */ /* 0x000fe200000012ff */
[----:B------:R-:W5:Y:S01]  /*f360*/  LD.E.128 R8, desc[UR54][R8.64] ;  /* 0x0000003608087980 */ /* 0x000f62000c101d00 */
[----:B------:R-:W-:-:S02]  /*f370*/  SHF.R.U64 R36, R36, 0x3, RZ ;  /* 0x0000000324247819 */ /* 0x000fc400000012ff */
[----:B------:R-:W-:Y:S01]  /*f380*/  IADD3 R61, P0, R14, 0xc000, RZ ;  /* 0x0000c0000e3d7810 */ /* 0x000fe20007f1e0ff */
[----:B------:R-:W-:Y:S01]  /*f390*/  UIMAD UR18, UR4, UR13, UR18 ;  /* 0x0000000d041272a4 */ /* 0x000fe2000f8e0212 */
[----:B------:R-:W-:Y:S01]  /*f3a0*/  SHF.R.U64 R68, R68, 0x3, RZ ;  /* 0x0000000344447819 */ /* 0x000fe200000012ff */
[----:B------:R-:W5:Y:S01]  /*f3b0*/  LD.E.128 R32, desc[UR54][R32.64] ;  /* 0x0000003620207980 */ /* 0x000f62000c101d00 */
[----:B------:R-:W-:Y:S01]  /*f3c0*/  LOP3.LUT R44, R44, R45, RZ, 0x3c, !PT ;  /* 0x0000002d2c2c7212 */ /* 0x000fe200078e3cff */
[--C-:B------:R-:W-:Y:S01]  /*f3d0*/  IMAD.X R45, RZ, RZ, R15.reuse, P3 ;  /* 0x000000ffff2d7224 */ /* 0x100fe200018e060f */
[----:B------:R-:W-:Y:S01]  /*f3e0*/  LOP3.LUT R36, R36, R37, RZ, 0x3c, !PT ;  /* 0x0000002524247212 */ /* 0x000fe200078e3cff */
[--C-:B------:R-:W-:Y:S01]  /*f3f0*/  IMAD.X R37, RZ, RZ, R15.reuse, P1 ;  /* 0x000000ffff257224 */ /* 0x100fe200008e060f */
[----:B------:R-:W-:Y:S01]  /*f400*/  LOP3.LUT R60, R61, 0x380, RZ, 0xc0, !PT ;  /* 0x000003803d3c7812 */ /* 0x000fe200078ec0ff */
[----:B------:R-:W-:Y:S01]  /*f410*/  ULDC.64 UR12, c[0x0][0xae8] ;  /* 0x0002ba00000c7ab9 */ /* 0x000fe20000000a00 */
[----:B------:R-:W-:Y:S01]  /*f420*/  LOP3.LUT R68, R68, R69, RZ, 0x3c, !PT ;  /* 0x0000004544447212 */ /* 0x000fe200078e3cff */
[----:B------:R-:W-:Y:S01]  /*f430*/  IMAD.X R69, RZ, RZ, R15, P2 ;  /* 0x000000ffff457224 */ /* 0x000fe200010e060f */
[----:B------:R-:W-:-:S02]  /*f440*/  IADD3 R3, P3, R14, 0xf000, RZ ;  /* 0x0000f0000e037810 */ /* 0x000fc40007f7e0ff */
[C---:B------:R-:W-:Y:S02]  /*f450*/  IADD3 R13, P4, R14.reuse, 0x2000, RZ ;  /* 0x000020000e0d7810 */ /* 0x040fe40007f9e0ff */
[C---:B------:R-:W-:Y:S02]  /*f460*/  IADD3 R25, P5, R14.reuse, 0x3000, RZ ;  /* 0x000030000e197810 */ /* 0x040fe40007fbe0ff */
[C---:B------:R-:W-:Y:S01]  /*f470*/  IADD3 R29, P6, R14.reuse, 0x4000, RZ ;  /* 0x000040000e1d7810 */ /* 0x040fe20007fde0ff */
[----:B------:R-:W-:Y:S01]  /*f480*/  UIADD3 UR11, UR11, UR18, URZ ;  /* 0x000000120b0b7290 */ /* 0x000fe2000fffe03f */
[----:B------:R-:W-:Y:S01]  /*f490*/  IADD3 R65, P1, R14, 0xd000, RZ ;  /* 0x0000d0000e417810 */ /* 0x000fe20007f3e0ff */
[----:B------:R-:W-:Y:S01]  /*f4a0*/  USHF.R.S32.HI UR4, URZ, 0x1f, UR9 ;  /* 0x0000001f3f047899 */ /* 0x000fe20008011409 */
[----:B0-----:R-:W-:Y:S01]  /*f4b0*/  ISETP.NE.AND P2, PT, R82, 0x1, PT ;  /* 0x000000015200780c */ /* 0x001fe20003f45270 */
[----:B------:R-:W-:Y:S01]  /*f4c0*/  IMAD.X R73, RZ, RZ, R15, P3 ;  /* 0x000000ffff497224 */ /* 0x000fe200018e060f */
[----:B------:R-:W-:Y:S01]  /*f4d0*/  SHF.R.U64 R60, R60, 0x3, RZ ;  /* 0x000000033c3c7819 */ /* 0x000fe200000012ff */
[----:B------:R-:W5:Y:S01]  /*f4e0*/  LD.E.128 R36, desc[UR54][R36.64] ;  /* 0x0000003624247980 */ /* 0x000f62000c101d00 */
[----:B------:R-:W-:-:S02]  /*f4f0*/  LOP3.LUT R0, R3, 0x380, RZ, 0xc0, !PT ;  /* 0x0000038003007812 */ /* 0x000fc400078ec0ff */
[----:B------:R-:W-:Y:S01]  /*f500*/  LOP3.LUT R64, R65, 0x380, RZ, 0xc0, !PT ;  /* 0x0000038041407812 */ /* 0x000fe200078ec0ff */
[----:B------:R-:W5:Y:S01]  /*f510*/  LD.E.128 R40, desc[UR54][R40.64] ;  /* 0x0000003628287980 */ /* 0x000f62000c101d00 */
[----:B------:R-:W-:Y:S01]  /*f520*/  LOP3.LUT R60, R60, R61, RZ, 0x3c, !PT ;  /* 0x0000003d3c3c7212 */ /* 0x000fe200078e3cff */
[----:B------:R-:W-:Y:S01]  /*f530*/  IMAD.X R61, RZ, RZ, R15, P0 ;  /* 0x000000ffff3d7224 */ /* 0x000fe200000e060f */
[----:B------:R-:W-:Y:S01]  /*f540*/  SHF.R.U64 R0, R0, 0x3, RZ ;  /* 0x0000000300007819 */ /* 0x000fe200000012ff */
[----:B------:R-:W5:Y:S01]  /*f550*/  LD.E.128 R44, desc[UR54][R44.64] ;  /* 0x000000362c2c7980 */ /* 0x000f62000c101d00 */
[----:B------:R-:W-:Y:S01]  /*f560*/  SHF.R.U64 R64, R64, 0x3, RZ ;  /* 0x0000000340407819 */ /* 0x000fe200000012ff */
[----:B------:R-:W0:Y:S01]  /*f570*/  @P2 LDC R79, c[0x0][0xbec] ;  /* 0x0002fb00ff4f2b82 */ /* 0x000e220000000800 */
[----:B------:R-:W-:Y:S01]  /*f580*/  ISETP.GE.AND P0, PT, R91, UR14, PT ;  /* 0x0000000e5b007c0c */ /* 0x000fe2000bf06270 */
[----:B------:R-:W5:Y:S01]  /*f590*/  LD.E.128 R68, desc[UR54][R68.64] ;  /* 0x0000003644447980 */ /* 0x000f62000c101d00 */
[----:B------:R-:W-:-:S02]  /*f5a0*/  LOP3.LUT R72, R0, R3, RZ, 0x3c, !PT ;  /* 0x0000000300487212 */ /* 0x000fc400078e3cff */
[----:B------:R-:W-:Y:S01]  /*f5b0*/  LOP3.LUT R64, R64, R65, RZ, 0x3c, !PT ;  /* 0x0000004140407212 */ /* 0x000fe200078e3cff */
[----:B------:R-:W-:Y:S01]  /*f5c0*/  IMAD.X R65, RZ, RZ, R15, P1 ;  /* 0x000000ffff417224 */ /* 0x000fe200008e060f */
[----:B------:R-:W-:Y:S01]  /*f5d0*/  SEL R3, RZ, 0xffffffff, P0 ;  /* 0xffffffffff037807 */ /* 0x000fe20000000000 */
[----:B------:R-:W1:Y:S01]  /*f5e0*/  @P2 LDC R81, c[0x0][0xbf0] ;  /* 0x0002fc00ff512b82 */ /* 0x000e620000000800 */
[----:B------:R-:W-:Y:S02]  /*f5f0*/  ISETP.GE.AND P1, PT, R19, UR14, PT ;  /* 0x0000000e13007c0c */ /* 0x000fe4000bf26270 */
[----:B------:R-:W-:Y:S01]  /*f600*/  LOP3.LUT R12, R13, 0x380, RZ, 0xc0, !PT ;  /* 0x000003800d0c7812 */ /* 0x000fe200078ec0ff */
[----:B------:R-:W-:Y:S01]  /*f610*/  IMAD.SHL.U32 R3, R3, 0x2, RZ ;  /* 0x0000000203037824 */ /* 0x000fe200078e00ff */
[----:B------:R-:W-:Y:S02]  /*f620*/  SEL R0, RZ, 0x1, P1 ;  /* 0x00000001ff007807 */ /* 0x000fe40000800000 */
[----:B------:R-:W-:-:S02]  /*f630*/  LOP3.LUT R24, R25, 0x380, RZ, 0xc0, !PT ;  /* 0x0000038019187812 */ /* 0x000fc400078ec0ff */
[----:B------:R-:W-:Y:S01]  /*f640*/  LOP3.LUT R28, R29, 0x380, RZ, 0xc0, !PT ;  /* 0x000003801d1c7812 */ /* 0x000fe200078ec0ff */
[----:B------:R-:W-:Y:S01]  /*f650*/  UIMAD.WIDE.U32 UR10, UR43, UR12, UR10 ;  /* 0x0000000c2b0a72a5 */ /* 0x000fe2000f8e000a */
[----:B------:R-:W-:Y:S01]  /*f660*/  LOP3.LUT R20, R3, 0x2, R0, 0xe2, !PT ;  /* 0x0000000203147812 */ /* 0x000fe200078ee200 */
[----:B------:R-:W-:Y:S01]  /*f670*/  VIADD R3, R19, 0xc0 ;  /* 0x000000c013037836 */ /* 0x000fe20000000000 */
[----:B------:R-:W-:Y:S01]  /*f680*/  SHF.R.U64 R12, R12, 0x3, RZ ;  /* 0x000000030c0c7819 */ /* 0x000fe200000012ff */
[----:B------:R-:W-:Y:S01]  /*f690*/  IMAD R0, R191, 0x20, R223 ;  /* 0x00000020bf007824 */ /* 0x000fe200078e02df */
[----:B------:R-:W-:Y:S01]  /*f6a0*/  SHF.R.U64 R24, R24, 0x3, RZ ;  /* 0x0000000318187819 */ /* 0x000fe200000012ff */
[----:B------:R-:W5:Y:S01]  /*f6b0*/  LD.E.128 R60, desc[UR54][R60.64] ;  /* 0x000000363c3c7980 */ /* 0x000f62000c101d00 */
[----:B------:R-:W-:Y:S01]  /*f6c0*/  ISETP.GE.AND P0, PT, R3, UR14, PT ;  /* 0x0000000e03007c0c */ /* 0x000fe2000bf06270 */
[----:B------:R-:W-:Y:S01]  /*f6d0*/  VIADD R80, R0, UR45 ;  /* 0x0000002d00507c36 */ /* 0x000fe20008000000 */
[----:B------:R-:W-:Y:S01]  /*f6e0*/  SHF.R.U64 R28, R28, 0x3, RZ ;  /* 0x000000031c1c7819 */ /* 0x000fe200000012ff */
[----:B------:R-:W5:Y:S01]  /*f6f0*/  LD.E.128 R64, desc[UR54][R64.64] ;  /* 0x0000003640407980 */ /* 0x000f62000c101d00 */
[----:B------:R-:W-:Y:S01]  /*f700*/  SEL R0, RZ, 0xffffffff, P0 ;  /* 0xffffffffff007807 */ /* 0x000fe20000000000 */
[----:B------:R-:W-:Y:S01]  /*f710*/  UIMAD UR11, UR43, UR13, UR11 ;  /* 0x0000000d2b0b72a4 */ /* 0x000fe2000f8e020b */
[----:B------:R-:W-:Y:S01]  /*f720*/  LOP3.LUT R12, R12, R13, RZ, 0x3c, !PT ;  /* 0x0000000d0c0c7212 */ /* 0x000fe200078e3cff */
[--C-:B------:R-:W-:Y:S01]  /*f730*/  IMAD.X R13, RZ, RZ, R15.reuse, P4 ;  /* 0x000000ffff0d7224 */ /* 0x100fe200020e060f */
[----:B------:R-:W-:Y:S01]  /*f740*/  LOP3.LUT R24, R24, R25, RZ, 0x3c, !PT ;  /* 0x0000001918187212 */ /* 0x000fe200078e3cff */
[--C-:B------:R-:W-:Y:S01]  /*f750*/  IMAD.X R25, RZ, RZ, R15.reuse, P5 ;  /* 0x000000ffff197224 */ /* 0x100fe200028e060f */
[----:B------:R-:W-:Y:S01]  /*f760*/  LOP3.LUT R28, R28, R29, RZ, 0x3c, !PT ;  /* 0x0000001d1c1c7212 */ /* 0x000fe200078e3cff */
[----:B------:R-:W-:Y:S01]  /*f770*/  IMAD.X R29, RZ, RZ, R15, P6 ;  /* 0x000000ffff1d7224 */ /* 0x000fe200030e060f */
[----:B------:R-:W-:Y:S01]  /*f780*/  ISETP.GE.AND P1, PT, R87, UR14, PT ;  /* 0x0000000e57007c0c */ /* 0x000fe2000bf26270 */
[----:B------:R-:W-:Y:S01]  /*f790*/  ULDC.64 UR12, c[0x0][0xaf0] ;  /* 0x0002bc00000c7ab9 */ /* 0x000fe20000000a00 */
[----:B------:R-:W-:Y:S01]  /*f7a0*/  IADD3 R49, P4, R14, 0x9000, RZ ;  /* 0x000090000e317810 */ /* 0x000fe20007f9e0ff */
[----:B------:R-:W-:Y:S01]  /*f7b0*/  IMAD.SHL.U32 R83, R0, 0x8, RZ ;  /* 0x0000000800537824 */ /* 0x000fe200078e00ff */
[----:B------:R-:W-:-:S02]  /*f7c0*/  IADD3 R53, P5, R14, 0xa000, RZ ;  /* 0x0000a0000e357810 */ /* 0x000fc40007fbe0ff */
[C---:B------:R-:W-:Y:S01]  /*f7d0*/  LOP3.LUT R5, R14.reuse, 0x380, RZ, 0xc0, !PT ;  /* 0x000003800e057812 */ /* 0x040fe200078ec0ff */
[----:B------:R-:W-:Y:S01]  /*f7e0*/  IMAD.MOV.U32 R77, RZ, RZ, R80 ;  /* 0x000000ffff4d7224 */ /* 0x000fe200078e0050 */
[----:B------:R-:W-:Y:S01]  /*f7f0*/  IADD3 R57, P6, R14, 0xb000, RZ ;  /* 0x0000b0000e397810 */ /* 0x000fe20007fde0ff */
[----:B------:R-:W-:Y:S01]  /*f800*/  UIMAD UR4, UR4, UR12, URZ ;  /* 0x0000000c040472a4 */ /* 0x000fe2000f8e023f */
[----:B------:R-:W-:Y:S01]  /*f810*/  SEL R21, RZ, 0xffffffff, P1 ;  /* 0xffffffffff157807 */ /* 0x000fe20000800000 */
[----:B0-----:R-:W-:Y:S01]  /*f820*/  @P2 IMAD.HI.U32 R0, R80, R79, RZ ;  /* 0x0000004f50002227 */ /* 0x001fe200078e00ff */
[----:B------:R-:W-:Y:S01]  /*f830*/  LOP3.LUT R48, R49, 0x380, RZ, 0xc0, !PT ;  /* 0x0000038031307812 */ /* 0x000fe200078ec0ff */
[----:B------:R-:W5:Y:S01]  /*f840*/  LD.E.128 R24, desc[UR54][R24.64] ;  /* 0x0000003618187980 */ /* 0x000f62000c101d00 */
[----:B------:R-:W-:Y:S02]  /*f850*/  LOP3.LUT R52, R53, 0x380, RZ, 0xc0, !PT ;  /* 0x0000038035347812 */ /* 0x000fe400078ec0ff */
[----:B------:R-:W-:Y:S01]  /*f860*/  LOP3.LUT R56, R57, 0x380, RZ, 0xc0, !PT ;  /* 0x0000038039387812 */ /* 0x000fe200078ec0ff */
[----:B------:R-:W-:Y:S01]  /*f870*/  UIMAD UR4, UR9, UR13, UR4 ;  /* 0x0000000d090472a4 */ /* 0x000fe2000f8e0204 */
[----:B------:R-:W-:Y:S01]  /*f880*/  IMAD.SHL.U32 R21, R21, 0x4, RZ ;  /* 0x0000000415157824 */ /* 0x000fe200078e00ff */
[----:B------:R-:W-:Y:S01]  /*f890*/  UIMAD.WIDE.U32 UR10, UR9, UR12, UR10 ;  /* 0x0000000c090a72a5 */ /* 0x000fe2000f8e000a */
[----:B-1----:R-:W-:Y:S01]  /*f8a0*/  @P2 SHF.R.U32.HI R77, RZ, R81, R0 ;  /* 0x00000051ff4d2219 */ /* 0x002fe20000011600 */
[----:B------:R-:W5:Y:S01]  /*f8b0*/  LD.E.128 R28, desc[UR54][R28.64] ;  /* 0x000000361c1c7980 */ /* 0x000f62000c101d00 */
[----:B------:R-:W-:-:S02]  /*f8c0*/  SHF.R.U64 R48, R48, 0x3, RZ ;  /* 0x0000000330307819 */ /* 0x000fc400000012ff */
[----:B------:R-:W-:Y:S01]  /*f8d0*/  SHF.R.U64 R52, R52, 0x3, RZ ;  /* 0x0000000334347819 */ /* 0x000fe200000012ff */
[----:B------:R-:W5:Y:S01]  /*f8e0*/  LD.E.128 R72, desc[UR54][R72.64] ;  /* 0x0000003648487980 */ /* 0x000f62000c101d00 */
[----:B------:R-:W-:Y:S02]  /*f8f0*/  SHF.R.U64 R56, R56, 0x3, RZ ;  /* 0x0000000338387819 */ /* 0x000fe400000012ff */
[----:B------:R-:W-:Y:S01]  /*f900*/  SHF.R.U64 R5, R5, 0x3, RZ ;  /* 0x0000000305057819 */ /* 0x000fe200000012ff */
[----:B------:R-:W-:Y:S01]  /*f910*/  UIADD3 UR4, UR11, UR4, URZ ;  /* 0x000000040b047290 */ /* 0x000fe2000fffe03f */
[----:B------:R-:W-:Y:S01]  /*f920*/  ISETP.GE.AND P0, PT, R89, UR14, PT ;  /* 0x0000000e59007c0c */ /* 0x000fe2000bf06270 */
[--C-:B------:R-:W-:Y:S01]  /*f930*/  IMAD.MOV R79, RZ, RZ, -R77.reuse ;  /* 0x000000ffff4f7224 */ /* 0x100fe200078e0a4d */
[----:B------:R-:W-:Y:S02]  /*f940*/  SHF.R.S32.HI R78, RZ, 0x1f, R77 ;  /* 0x0000001fff4e7819 */ /* 0x000fe4000001144d */
        /* <DEDUP_REMOVED lines=8> */
[----:B------:R-:W-:Y:S01]  /*f9d0*/  LOP3.LUT R76, R21, 0x4, R20, 0xe2, !PT ;  /* 0x00000004154c7812 */ /* 0x000fe200078ee214 */
[----:B------:R-:W-:Y:S01]  /*f9e0*/  IMAD.U32 R20, RZ, RZ, UR10 ;  /* 0x0000000aff147e24 */ /* 0x000fe2000f8e00ff */
[----:B------:R-:W-:Y:S01]  /*f9f0*/  SEL R0, RZ, 0xffffffff, P0 ;  /* 0xffffffffff007807 */ /* 0x000fe20000000000 */
[----:B------:R-:W-:Y:S01]  /*fa00*/  IMAD.U32 R21, RZ, RZ, UR11 ;  /* 0x0000000bff157e24 */ /* 0x000fe2000f8e00ff */
[----:B------:R-:W-:Y:S01]  /*fa10*/  ULDC.64 UR10, c[0x0][0xae0] ;  /* 0x0002b800000a7ab9 */ /* 0x000fe20000000a00 */
[----:B------:R-:W-:Y:S01]  /*fa20*/  IMAD.U32 R21, RZ, RZ, UR4 ;  /* 0x00000004ff157e24 */ /* 0x000fe2000f8e00ff */
[----:B------:R-:W-:Y:S01]  /*fa30*/  ISETP.GE.AND P0, PT, R95, UR14, PT ;  /* 0x0000000e5f007c0c */ /* 0x000fe2000bf06270 */
[----:B------:R-:W-:-:S02]  /*fa40*/  IMAD R78, R78, UR10, RZ ;  /* 0x0000000a4e4e7c24 */ /* 0x000fc4000f8e02ff */
[----:B------:R-:W-:Y:S01]  /*fa50*/  IMAD R79, R82, R79, R80 ;  /* 0x0000004f524f7224 */ /* 0x000fe200078e0250 */
[----:B------:R-:W-:Y:S01]  /*fa60*/  LOP3.LUT R76, R83, 0x8, R76, 0xe2, !PT ;  /* 0x00000008534c7812 */ /* 0x000fe200078ee24c */
[----:B------:R-:W5:Y:S01]  /*fa70*/  LD.E.128 R4, desc[UR54][R4.64] ;  /* 0x0000003604047980 */ /* 0x000f62000c101d00 */
[----:B------:R-:W-:Y:S01]  /*fa80*/  IMAD.SHL.U32 R83, R0, 0x10, RZ ;  /* 0x0000001000537824 */ /* 0x000fe200078e00ff */
[----:B------:R-:W-:Y:S01]  /*fa90*/  SEL R0, RZ, 0xffffffff, P0 ;  /* 0xffffffffff007807 */ /* 0x000fe20000000000 */
[C---:B------:R-:W-:Y:S01]  /*faa0*/  IMAD R81, R77.reuse, UR11, R78 ;  /* 0x0000000b4d517c24 */ /* 0x040fe2000f8e024e */
[----:B------:R-:W5:Y:S01]  /*fab0*/  LD.E.128 R12, desc[UR54][R12.64] ;  /* 0x000000360c0c7980 */ /* 0x000f62000c101d00 */
[----:B------:R-:W-:Y:S01]  /*fac0*/  IMAD.WIDE.U32 R20, R77, UR10, R20 ;  /* 0x0000000a4d147c25 */ /* 0x000fe2000f8e0014 */
[----:B------:R-:W-:Y:S01]  /*fad0*/  SHF.R.S32.HI R77, RZ, 0x1f, R79 ;  /* 0x0000001fff4d7819 */ /* 0x000fe2000001144f */
[----:B------:R-:W-:Y:S01]  /*fae0*/  ULDC.64 UR10, c[0x0][0xad8] ;  /* 0x0002b600000a7ab9 */ /* 0x000fe20000000a00 */
[----:B------:R-:W5:Y:S01]  /*faf0*/  LD.E.128 R48, desc[UR54][R48.64] ;  /* 0x0000003630307980 */ /* 0x000f62000c101d00 */
[----:B------:R-:W-:-:S03]  /*fb00*/  VIADD R97, R19, 0x180 ;  /* 0x0000018013617836 */ /* 0x000fc60000000000 */
[----:B------:R-:W5:Y:S04]  /*fb10*/  LD.E.128 R52, desc[UR54][R52.64] ;  /* 0x0000003634347980 */ /* 0x000f68000c101d00 */
[----:B------:R-:W5:Y:S01]  /*fb20*/  LD.E.128 R56, desc[UR54][R56.64] ;  /* 0x0000003638387980 */ /* 0x000f62000c101d00 */
[----:B------:R-:W-:Y:S01]  /*fb30*/  @!PT LDS RZ, [RZ] ;  /* 0x00000000fffff984 */ /* 0x000fe20000000800 */
[----:B------:R-:W-:Y:S01]  /*fb40*/  @!PT LDS RZ, [RZ] ;  /* 0x00000000fffff984 */ /* 0x000fe20000000800 */
[----:B------:R-:W-:Y:S01]  /*fb50*/  @!PT LDS RZ, [RZ] ;  /* 0x00000000fffff984 */ /* 0x000fe20000000800 */
[----:B------:R-:W-:Y:S01]  /*fb60*/  @!PT LDS RZ, [RZ] ;  /* 0x00000000fffff984 */ /* 0x000fe20000000800 */
[----:B------:R0:W-:Y:S06]  /*fb70*/  MEMBAR.ALL.CTA ;  /* 0x0000000000007992 */ /* 0x0001ec0000008000 */
[----:B0-----:R-:W0:Y:S01]  /*fb80*/  FENCE.VIEW.ASYNC.S ;  /* 0x00000000000073c6 */ /* 0x001e220000000000 */
[----:B------:R-:W-:Y:S01]  /*fb90*/  LOP3.LUT R76, R83, 0x10, R76, 0xe2, !PT ;  /* 0x00000010534c7812 */ /* 0x000fe200078ee24c */
[----:B------:R-:W-:Y:S01]  /*fba0*/  IMAD.SHL.U32 R83, R0, 0x20, RZ ;  /* 0x0000002000537824 */ /* 0x000fe200078e00ff */
[----:B------:R-:W-:Y:S01]  /*fbb0*/  ISETP.GE.AND P0, PT, R97, UR14, PT ;  /* 0x0000000e61007c0c */ /* 0x000fe2000bf06270 */
[----:B------:R-:W-:-:S02]  /*fbc0*/  IMAD.IADD R21, R21, 0x1, R81 ;  /* 0x0000000115157824 */ /* 0x000fc400078e0251 */
[----:B------:R-:W-:Y:S02]  /*fbd0*/  IMAD R0, R77, UR10, RZ ;  /* 0x0000000a4d007c24 */ /* 0x000fe4000f8e02ff */
[----:B------:R-:W-:Y:S02]  /*fbe0*/  VIADD R92, R223, UR45 ;  /* 0x0000002ddf5c7c36 */ /* 0x000fe40008000000 */
[----:B------:R-:W-:Y:S02]  /*fbf0*/  IMAD R93, R82, UR8, RZ ;  /* 0x00000008525d7c24 */ /* 0x000fe4000f8e02ff */
[----:B------:R-:W-:Y:S01]  /*fc00*/  VIADD R99, R19, 0x1c0 ;  /* 0x000001c013637836 */ /* 0x000fe20000000000 */
[----:B------:R-:W-:Y:S01]  /*fc10*/  UIADD3 UR4, UR41, 0x28c20, URZ ;  /* 0x00028c2029047890 */ /* 0x000fe2000fffe03f */
[C---:B------:R-:W-:Y:S01]  /*fc20*/  IMAD R81, R79.reuse, UR11, R0 ;  /* 0x0000000b4f517c24 */ /* 0x040fe2000f8e0200 */
[----:B------:R-:W-:Y:S01]  /*fc30*/  SEL R77, RZ, 0x40, P0 ;  /* 0x00000040ff4d7807 */ /* 0x000fe20000000000 */
[----:B------:R-:W-:Y:S01]  /*fc40*/  IMAD.WIDE.U32 R20, R79, UR10, R20 ;  /* 0x0000000a4f147c25 */ /* 0x000fe2000f8e0014 */
[----:B------:R-:W-:Y:S01]  /*fc50*/  ISETP.GE.AND P0, PT, R92, R93, PT ;  /* 0x0000005d5c00720c */ /* 0x000fe20003f06270 */
[----:B------:R-:W-:Y:S01]  /*fc60*/  ULDC.64 UR10, c[0x0][0xa80] ;  /* 0x0002a000000a7ab9 */ /* 0x000fe20000000a00 */
[----:B------:R-:W-:Y:S01]  /*fc70*/  ISETP.GE.AND P1, PT, R99, UR14, PT ;  /* 0x0000000e63007c0c */ /* 0x000fe2000bf26270 */
[----:B------:R-:W-:Y:S01]  /*fc80*/  IMAD.IADD R79, R21, 0x1, R81 ;  /* 0x00000001154f7824 */ /* 0x000fe200078e0251 */
[----:B------:R-:W-:Y:S01]  /*fc90*/  LOP3.LUT R76, R83, 0x20, R76, 0xe2, !PT ;  /* 0x00000020534c7812 */ /* 0x000fe200078ee24c */
[----:B------:R-:W-:Y:S01]  /*fca0*/  UPRMT UR4, URZ, 0x654, UR4 ;  /* 0x000006543f047896 */ /* 0x000fe20008000004 */
[----:B------:R-:W-:-:S02]  /*fcb0*/  LEA R88, P2, R20, UR10, 0x1 ;  /* 0x0000000a14587c11 */ /* 0x000fc4000f8408ff */
[----:B------:R-:W-:Y:S02]  /*fcc0*/  SEL R21, RZ, 0x80, P1 ;  /* 0x00000080ff157807 */ /* 0x000fe40000800000 */
[----:B------:R-:W-:Y:S02]  /*fcd0*/  LOP3.LUT R0, R76, R77, RZ, 0xfc, !PT ;  /* 0x0000004d4c007212 */ /* 0x000fe400078efcff */
[----:B------:R-:W-:Y:S01]  /*fce0*/  LEA.HI.X R90, R20, UR11, R79, 0x1, P2 ;  /* 0x0000000b145a7c11 */ /* 0x000fe200090f0c4f */
[----:B------:R-:W-:Y:S01]  /*fcf0*/  BSSY B1, `(.L_x_2263) ;  /* 0x000002c000017945 */ /* 0x000fe20003800000 */
[----:B------:R-:W-:Y:S01]  /*fd00*/  LOP3.LUT R86, R0, R21, RZ, 0xfc, !PT ;  /* 0x0000001500567212 */ /* 0x000fe200078efcff */
[----:B0-----:R-:W-:Y:S01]  /*fd10*/  SYNCS.ARRIVE.TRANS64.RED.A1T0 RZ, [UR4], RZ ;  /* 0x000000ffffff79a7 */ /* 0x001fe20008100404 */
[----:B------:R0:W1:Y:S04]  /*fd20*/  SHFL.IDX PT, R20, R88, RZ, 0x181f ;  /* 0x00181fff58147589 */ /* 0x00006800000e0000 */
[----:B------:R0:W2:Y:S01]  /*fd30*/  SHFL.IDX PT, R21, R90, RZ, 0x181f ;  /* 0x00181fff5a157589 */ /* 0x0000a200000e0000 */
[----:B------:R-:W-:Y:S05]  /*fd40*/  @P0 BRA `(.L_x_2264) ;  /* 0x0000000000980947 */ /* 0x000fea0003800000 */
[----:B------:R-:W-:Y:S02]  /*fd50*/  ISETP.GE.AND P1, PT, R91, UR14, PT ;  /* 0x0000000e5b007c0c */ /* 0x000fe4000bf26270 */
[----:B------:R-:W-:Y:S02]  /*fd60*/  ISETP.GE.AND P0, PT, R19, UR14, PT ;  /* 0x0000000e13007c0c */ /* 0x000fe4000bf06270 */
[----:B------:R-:W-:Y:S02]  /*fd70*/  ISETP.GE.AND P4, PT, R87, UR14, PT ;  /* 0x0000000e57007c0c */ /* 0x000fe4000bf86270 */
[----:B------:R-:W-:Y:S02]  /*fd80*/  SHF.R.S32.HI R77, RZ, 0x1f, R91 ;  /* 0x0000001fff4d7819 */ /* 0x000fe4000001145b */
[----:B------:R-:W-:Y:S02]  /*fd90*/  ISETP.GE.AND P3, PT, R3, UR14, PT ;  /* 0x0000000e03007c0c */ /* 0x000fe4000bf66270 */
[----:B------:R-:W-:-:S02]  /*fda0*/  SHF.R.S32.HI R81, RZ, 0x1f, R87 ;  /* 0x0000001fff517819 */ /* 0x000fc40000011457 */
[----:B------:R-:W-:Y:S02]  /*fdb0*/  SHF.R.S32.HI R83, RZ, 0x1f, R3 ;  /* 0x0000001fff537819 */ /* 0x000fe40000011403 */
[-C--:B-1----:R-:W-:Y:S01]  /*fdc0*/  @!P1 LEA R76, P2, R91, R20.reuse, 0x1 ;  /* 0x000000145b4c9211 */ /* 0x082fe200078408ff */
[----:B--2---:R-:W-:Y:S01]  /*fdd0*/  @!P0 IMAD.WIDE R78, R19, 0x2, R20 ;  /* 0x00000002134e8825 */ /* 0x004fe200078e0214 */
[----:B------:R-:W-:Y:S02]  /*fde0*/  SHF.R.S32.HI R85, RZ, 0x1f, R89 ;  /* 0x0000001fff557819 */ /* 0x000fe40000011459 */
[----:B------:R-:W-:Y:S02]  /*fdf0*/  @!P1 LEA.HI.X R77, R91, R21, R77, 0x1, P2 ;  /* 0x000000155b4d9211 */ /* 0x000fe400010f0c4d */
[----:B------:R-:W-:Y:S01]  /*fe00*/  ISETP.GE.AND P2, PT, R89, UR14, PT ;  /* 0x0000000e59007c0c */ /* 0x000fe2000bf46270 */
[----:B-----5:R1:W-:Y:S01]  /*fe10*/  @!P0 ST.E.128 desc[UR54][R78.64], R4 ;  /* 0x000000044e008985 */ /* 0x0203e2000c101d36 */
[----:B------:R-:W-:-:S02]  /*fe20*/  @!P4 LEA R80, P5, R87, R20, 0x1 ;  /* 0x000000145750c211 */ /* 0x000fc400078a08ff */
[----:B------:R-:W-:Y:S01]  /*fe30*/  LOP3.LUT P0, RZ, R0, 0x40, RZ, 0xc0, !PT ;  /* 0x0000004000ff7812 */ /* 0x000fe2000780c0ff */
[----:B------:R2:W-:Y:S01]  /*fe40*/  @!P1 ST.E.128 desc[UR54][R76.64], R12 ;  /* 0x0000000c4c009985 */ /* 0x0005e2000c101d36 */
[----:B------:R-:W-:Y:S02]  /*fe50*/  ISETP.GE.AND P1, PT, R95, UR14, PT ;  /* 0x0000000e5f007c0c */ /* 0x000fe4000bf26270 */
[-C--:B------:R-:W-:Y:S02]  /*fe60*/  @!P3 LEA R82, P6, R3, R20.reuse, 0x1 ;  /* 0x000000140352b211 */ /* 0x080fe400078c08ff */
[-C--:B------:R-:W-:Y:S02]  /*fe70*/  @!P4 LEA.HI.X R81, R87, R21.reuse, R81, 0x1, P5 ;  /* 0x000000155751c211 */ /* 0x080fe400028f0c51 */
[----:B------:R-:W-:Y:S02]  /*fe80*/  @!P3 LEA.HI.X R83, R3, R21, R83, 0x1, P6 ;  /* 0x000000150353b211 */ /* 0x000fe400030f0c53 */
[----:B------:R-:W-:Y:S01]  /*fe90*/  @!P2 LEA R84, P5, R89, R20, 0x1 ;  /* 0x000000145954a211 */ /* 0x000fe200078a08ff */
[----:B------:R3:W-:Y:S01]  /*fea0*/  @!P4 ST.E.128 desc[UR54][R80.64], R28 ;  /* 0x0000001c5000c985 */ /* 0x0007e2000c101d36 */
[----:B------:R-:W-:-:S02]  /*feb0*/  LOP3.LUT P6, RZ, R86, 0x80, RZ, 0xc0, !PT ;  /* 0x0000008056ff7812 */ /* 0x000fc400078cc0ff */
[-C--:B------:R-:W-:Y:S01]  /*fec0*/  @!P2 LEA.HI.X R85, R89, R21.reuse, R85, 0x1, P5 ;  /* 0x000000155955a211 */ /* 0x080fe200028f0c55 */
[----:B------:R3:W-:Y:S01]  /*fed0*/  @!P3 ST.E.128 desc[UR54][R82.64], R36 ;  /* 0x000000245200b985 */ /* 0x0007e2000c101d36 */
[----:B-1----:R-:W-:Y:S02]  /*fee0*/  SHF.R.S32.HI R5, RZ, 0x1f, R95 ;  /* 0x0000001fff057819 */ /* 0x002fe4000001145f */
[CC--:B------:R-:W-:Y:S01]  /*fef0*/  @!P1 LEA R4, P5, R95.reuse, R20.reuse, 0x1 ;  /* 0x000000145f049211 */ /* 0x0c0fe200078a08ff */
[----:B------:R3:W-:Y:S01]  /*ff00*/  @!P2 ST.E.128 desc[UR54][R84.64], R44 ;  /* 0x0000002c5400a985 */ /* 0x0007e2000c101d36 */
[----:B------:R-:W-:Y:S02]  /*ff10*/  SHF.R.S32.HI R7, RZ, 0x1f, R97 ;  /* 0x0000001fff077819 */ /* 0x000fe40000011461 */
[----:B------:R-:W-:Y:S02]  /*ff20*/  @!P1 LEA.HI.X R5, R95, R21, R5, 0x1, P5 ;  /* 0x000000155f059211 */ /* 0x000fe400028f0c05 */
[----:B------:R-:W-:-:S02]  /*ff30*/  @P0 LEA R6, P5, R97, R20, 0x1 ;  /* 0x0000001461060211 */ /* 0x000fc400078a08ff */
[----:B--2---:R-:W-:Y:S01]  /*ff40*/  SHF.R.S32.HI R13, RZ, 0x1f, R99 ;  /* 0x0000001fff0d7819 */ /* 0x004fe20000011463 */
[----:B------:R3:W-:Y:S01]  /*ff50*/  @!P1 ST.E.128 desc[UR54][R4.64], R52 ;  /* 0x0000003404009985 */ /* 0x0007e2000c101d36 */
[----:B------:R-:W-:Y:S02]  /*ff60*/  @P0 LEA.HI.X R7, R97, R21, R7, 0x1, P5 ;  /* 0x0000001561070211 */ /* 0x000fe400028f0c07 */
[----:B------:R-:W-:-:S03]  /*ff70*/  @P6 LEA R12, P5, R99, R20, 0x1 ;  /* 0x00000014630c6211 */ /* 0x000fc600078a08ff */
[----:B------:R3:W-:Y:S01]  /*ff80*/  @P0 ST.E.128 desc[UR54][R6.64], R60 ;  /* 0x0000003c06000985 */ /* 0x0007e2000c101d36 */
[----:B------:R-:W-:-:S05]  /*ff90*/  @P6 LEA.HI.X R13, R99, R21, R13, 0x1, P5 ;  /* 0x00000015630d6211 */ /* 0x000fca00028f0c0d */
[----:B------:R3:W-:Y:S04]  /*ffa0*/  @P6 ST.E.128 desc[UR54][R12.64], R68 ;  /* 0x000000440c006985 */ /* 0x0007e8000c101d36 */
.L_x_2264:
[----:B------:R-:W-:Y:S05]  /*ffb0*/  BSYNC B1 ;  /* 0x0000000000017941 */ /* 0x000fea0003800000 */
.L_x_2263:
[----:B---3-5:R-:W-:Y:S01]  /*ffc0*/  VIADD R6, R92, 0x20 ;  /* 0x000000205c067836 */ /* 0x028fe20000000000 */
[----:B------:R3:W4:Y:S04]  /*ffd0*/  SHFL.IDX PT, R5, R90, 0x1, 0x181f ;  /* 0x00381f005a057f89 */ /* 0x00072800000e0000 */
[----:B------:R-:W-:Y:S01]  /*ffe0*/  ISETP.GE.AND P0, PT, R6, R93, PT ;  /* 0x0000005d0600720c */ /* 0x000fe20003f06270 */
[----:B------:R3:W0:-:S12]  /*fff0*/  SHFL.IDX PT, R4, R88, 0x1, 0x181f ;  /* 0x00381f0058047f89 */ /* 0x00061800000e0000 */
[----:B---3--:R-:W-:Y:S05]  /*10000*/  @P0 BRA `(.L_x_2265) ;  /* 0x0000002800100947 */ /* 0x008fea0003800000 */
[----:B------:R-:W-:Y:S02]  /*10010*/  ISETP.GE.AND P0, PT, R91, UR14, PT ;  /* 0x0000000e5b007c0c */ /* 0x000fe4000bf06270 */
[----:B------:R-:W-:Y:S02]  /*10020*/  ISETP.GE.AND P5, PT, R19, UR14, PT ;  /* 0x0000000e13007c0c */ /* 0x000fe4000bfa6270 */
[----:B------:R-:W-:Y:S02]  /*10030*/  ISETP.GE.AND P1, PT, R87, UR14, PT ;  /* 0x0000000e57007c0c */ /* 0x000fe4000bf26270 */
[----:B------:R-:W-:Y:S02]  /*10040*/  ISETP.GE.AND P2, PT, R3, UR14, PT ;  /* 0x0000000e03007c0c */ /* 0x000fe4000bf46270 */
[----:B------:R-:W-:Y:S02]  /*10050*/  SHF.R.S32.HI R7, RZ, 0x1f, R91 ;  /* 0x0000001fff077819 */ /* 0x000fe4000001145b */
[----:B------:R-:W-:-:S02]  /*10060*/  ISETP.GE.AND P3, PT, R89, UR14, PT ;  /* 0x0000000e59007c0c */ /* 0x000fc4000bf66270 */
[----:B------:R-:W-:Y:S02]  /*10070*/  SHF.R.S32.HI R15, RZ, 0x1f, R87 ;  /* 0x0000001fff0f7819 */ /* 0x000fe40000011457 */
[-C--:B0-----:R-:W-:Y:S01]  /*10080*/  @!P0 LEA R6, P4, R91, R4.reuse, 0x1 ;  /* 0x000000045b068211 */ /* 0x081fe200078808ff */
[----:B----4-:R-:W-:Y:S01]  /*10090*/  @!P5 IMAD.WIDE R12, R19, 0x2, R4 ;  /* 0x00000002130cd825 */ /* 0x010fe200078e0204 */
[----:B--2---:R-:W-:Y:S02]  /*100a0*/  SHF.R.S32.HI R21, RZ, 0x1f, R3 ;  /* 0x0000001fff157819 */ /* 0x004fe40000011403 */
[----:B------:R-:W-:Y:S02]  /*100b0*/  @!P0 LEA.HI.X R7, R91, R5, R7, 0x1, P4 ;  /* 0x000000055b078211 */ /* 0x000fe400020f0c07 */
[----:B------:R-:W-:Y:S01]  /*100c0*/  ISETP.GE.AND P4, PT, R95, UR14, PT ;  /* 0x0000000e5f007c0c */ /* 0x000fe2000bf86270 */
[----:B------:R0:W-:Y:S01]  /*100d0*/  @!P5 ST.E.128 desc[UR54][R12.64], R8 ;  /* 0x000000080c00d985 */ /* 0x0001e2000c101d36 */
[----:B------:R-:W-:-:S02]  /*100e0*/  @!P1 LEA R14, P6, R87, R4, 0x1 ;  /* 0x00000004570e9211 */ /* 0x000fc400078c08ff */
[-C--:B-1----:R-:W-:Y:S01]  /*100f0*/  @!P2 LEA R20, P5, R3, R4.reuse, 0x1 ;  /* 0x000000040314a211 */ /* 0x082fe200078a08ff */
[----:B------:R1:W-:Y:S01]  /*10100*/  @!P0 ST.E.128 desc[UR54][R6.64], R24 ;  /* 0x0000001806008985 */ /* 0x0003e2000c101d36 */
[-C--:B------:R-:W-:Y:S02]  /*10110*/  @!P1 LEA.HI.X R15, R87, R5.reuse, R15, 0x1, P6 ;  /* 0x00000005570f9211 */ /* 0x080fe400030f0c0f */
[----:B------:R-:W-:Y:S02]  /*10120*/  LOP3.LUT P6, RZ, R0, 0x40, RZ, 0xc0, !PT ;  /* 0x0000004000ff7812 */ /* 0x000fe400078cc0ff */
[----:B------:R-:W-:Y:S01]  /*10130*/  @!P2 LEA.HI.X R21, R3, R5, R21, 0x1, P5 ;  /* 0x000000050315a211 */ /* 0x000fe200028f0c15 */
[----:B------:R1:W-:Y:S01]  /*10140*/  @!P1 ST.E.128 desc[UR54][R14.64], R32 ;  /* 0x000000200e009985 */ /* 0x0003e2000c101d36 */
[----:B------:R-:W-:Y:S02]  /*10150*/  SHF.R.S32.HI R0, RZ, 0x1f, R89 ;  /* 0x0000001fff007819 */ /* 0x000fe40000011459 */
[----:B------:R-:W-:Y:S01]  /*10160*/  @!P3 LEA R28, P5, R89, R4, 0x1 ;  /* 0x00000004591cb211 */ /* 0x000fe200078a08ff */
[----:B------:R1:W-:Y:S01]  /*10170*/  @!P2 ST.E.128 desc[UR54][R20.64], R40 ;  /* 0x000000281400a985 */ /* 0x0003e2000c101d36 */
[----:B------:R-:W-:-:S02]  /*10180*/  LOP3.LUT P0, RZ, R86, 0x80, RZ, 0xc0, !PT ;  /* 0x0000008056ff7812 */ /* 0x000fc4000780c0ff */
[-C--:B------:R-:W-:Y:S02]  /*10190*/  @!P3 LEA.HI.X R29, R89, R5.reuse, R0, 0x1, P5 ;  /* 0x00000005591db211 */ /* 0x080fe400028f0c00 */
[----:B------:R-:W-:Y:S02]  /*101a0*/  SHF.R.S32.HI R0, RZ, 0x1f, R95 ;  /* 0x0000001fff007819 */ /* 0x000fe4000001145f */
[C---:B0-----:R-:W-:Y:S01]  /*101b0*/  @!P4 LEA R8, P5, R95.reuse, R4, 0x1 ;  /* 0x000000045f08c211 */ /* 0x041fe200078a08ff */
[----:B------:R1:W-:Y:S03]  /*101c0*/  @!P3 ST.E.128 desc[UR54][R28.64], R48 ;  /* 0x000000301c00b985 */ /* 0x0003e6000c101d36 */
[----:B------:R-:W-:Y:S02]  /*101d0*/  @!P4 LEA.HI.X R9, R95, R5, R0, 0x1, P5 ;  /* 0x000000055f09c211 */ /* 0x000fe400028f0c00 */
[----:B------:R-:W-:-:S02]  /*101e0*/  SHF.R.S32.HI R0, RZ, 0x1f, R97 ;  /* 0x0000001fff007819 */ /* 0x000fc40000011461 */
[C---:B------:R-:W-:Y:S01]  /*101f0*/  @P6 LEA R10, P5, R97.reuse, R4, 0x1 ;  /* 0x00000004610a6211 */ /* 0x040fe200078a08ff */
[----:B------:R1:W-:Y:S03]  /*10200*/  @!P4 ST.E.128 desc[UR54][R8.64], R56 ;  /* 0x000000380800c985 */ /* 0x0003e6000c101d36 */
[----:B------:R-:W-:-:S05]  /*10210*/  @P6 LEA.HI.X R11, R97, R5, R0, 0x1, P5 ;  /* 0x00000005610b6211 */ /* 0x000fca00028f0c00 */
[----:B------:R1:W-:Y:S01]  /*10220*/  @P6 ST.E.128 desc[UR54][R10.64], R64 ;  /* 0x000000400a006985 */ /* 0x0003e2000c101d36 */
[----:B------:R-:W-:Y:S05]  /*10230*/  @!P0 BRA `(.L_x_2265) ;  /* 0x0000002400848947 */ /* 0x000fea0003800000 */
[----:B------:R-:W-:Y:S02]  /*10240*/  LEA R4, P0, R99, R4, 0x1 ;  /* 0x0000000463047211 */ /* 0x000fe400078008ff */
[----:B------:R-:W-:-:S04]  /*10250*/  SHF.R.S32.HI R0, RZ, 0x1f, R99 ;  /* 0x0000001fff007819 */ /* 0x000fc80000011463 */
[----:B------:R-:W-:-:S05]  /*10260*/  LEA.HI.X R5, R99, R5, R0, 0x1, P0 ;  /* 0x0000000563057211 */ /* 0x000fca00000f0c00 */
[----:B------:R0:W-:Y:S01]  /*10270*/  ST.E.128 desc[UR54][R4.64], R72 ;  /* 0x0000004804007985 */ /* 0x0001e2000c101d36 */
[----:B------:R-:W-:Y:S05]  /*10280*/  BRA `(.L_x_2265) ;  /* 0x0000002400707947 */ /* 0x000fea0003800000 */
.L_x_2262:
[----:B------:R-:W-:Y:S01]  /*10290*/  ULDC.64 UR12, c[0x0][0xb08] ;  /* 0x0002c200000c7ab9 */ /* 0x000fe20000000a00 */
[----:B------:R-:W-:Y:S01]  /*102a0*/  ULDC UR14, c[0x0][0xbe8] ;  /* 0x0002fa00000e7ab9 */ /* 0x000fe20000000800 */
[----:B------:R-:W-:Y:S01]  /*102b0*/  UIMAD UR18, UR18, UR12, URZ ;  /* 0x0000000c121272a4 */ /* 0x000fe2000f8e023f */
[----:B0-----:R-:W-:Y:S01]  /*102c0*/  VIADD R6, R190, UR45 ;  /* 0x0000002dbe067c36 */ /* 0x001fe20008000000 */
[----:B------:R-:W-:Y:S01]  /*102d0*/  UIMAD.WIDE.U32 UR10, UR4, UR12, URZ ;  /* 0x0000000c040a72a5 */ /* 0x000fe2000f8e003f */
[----:B------:R-:W-:Y:S01]  /*102e0*/  BSSY B1, `(.L_x_2266) ;  /* 0x00000cf000017945 */ /* 0x000fe20003800000 */
[----:B------:R-:W-:Y:S01]  /*102f0*/  UIMAD UR18, UR4, UR13, UR18 ;  /* 0x0000000d041272a4 */ /* 0x000fe2000f8e0212 */
[----:B------:R-:W-:Y:S01]  /*10300*/  IMAD.MOV.U32 R3, RZ, RZ, R6 ;  /* 0x000000ffff037224 */ /* 0x000fe200078e0006 */
[----:B------:R-:W-:Y:S01]  /*10310*/  UISETP.NE.AND UP0, UPT, UR14, 0x1, UPT ;  /* 0x000000010e00788c */ /* 0x000fe2000bf05270 */
[----:B------:R-:W-:Y:S01]  /*10320*/  SHF.R.S32.HI R20, RZ, 0x1f, R197 ;  /* 0x0000001fff147819 */ /* 0x000fe200000114c5 */
        /* <DEDUP_REMOVED lines=21> */
[----:B------:R-:W-:Y:S01]  /*10480*/  @P0 IMAD.HI.U32 R0, R6, UR9, RZ ;  /* 0x0000000906000c27 */ /* 0x000fe2000f8e00ff */
[----:B------:R-:W-:Y:S01]  /*10490*/  ULDC.64 UR12, c[0x0][0xb48] ;  /* 0x0002d200000c7ab9 */ /* 0x000fe20000000a00 */
[----:B------:R-:W-:Y:S01]  /*104a0*/  @UP0 ULDC UR4, c[0x0][0xbf0] ;  /* 0x0002fc0000040ab9 */ /* 0x000fe20000000800 */
[----:B------:R-:W-:Y:S01]  /*104b0*/  UIMAD.WIDE.U32 UR10, UR42, UR12, UR10 ;  /* 0x0000000c2a0a72a5 */ /* 0x000fe2000f8e000a */
[----:B------:R-:W-:-:S02]  /*104c0*/  SHF.R.S32.HI R160, RZ, 0x1f, R206 ;  /* 0x0000001fffa07819 */ /* 0x000fc400000114ce */
[----:B------:R-:W-:Y:S01]  /*104d0*/  @P0 SHF.R.U32.HI R3, RZ, UR4, R0 ;  /* 0x00000004ff030c19 */ /* 0x000fe20008011600 */
[----:B------:R-:W-:Y:S01]  /*104e0*/  UIMAD UR42, UR42, UR13, UR11 ;  /* 0x0000000d2a2a72a4 */ /* 0x000fe2000f8e020b */
[----:B------:R-:W-:Y:S01]  /*104f0*/  SHF.R.S32.HI R161, RZ, 0x1f, R207 ;  /* 0x0000001fffa17819 */ /* 0x000fe200000114cf */
[----:B------:R-:W-:Y:S01]  /*10500*/  IMAD.U32 R5, RZ, RZ, UR11 ;  /* 0x0000000bff057e24 */ /* 0x000fe2000f8e00ff */
[--C-:B------:R-:W-:Y:S01]  /*10510*/  SHF.R.S32.HI R0, RZ, 0x1f, R3.reuse ;  /* 0x0000001fff007819 */ /* 0x100fe20000011403 */
[----:B------:R-:W-:Y:S01]  /*10520*/  IMAD.MOV R7, RZ, RZ, -R3 ;  /* 0x000000ffff077224 */ /* 0x000fe200078e0a03 */
[----:B------:R-:W-:Y:S01]  /*10530*/  ULDC.64 UR12, c[0x0][0xb30] ;  /* 0x0002cc00000c7ab9 */ /* 0x000fe20000000a00 */
[----:B------:R-:W-:Y:S01]  /*10540*/  IMAD.U32 R4, RZ, RZ, UR10 ;  /* 0x0000000aff047e24 */ /* 0x000fe2000f8e00ff */
[----:B------:R-:W-:Y:S01]  /*10550*/  ULDC.64 UR10, c[0x0][0xb28] ;  /* 0x0002ca00000a7ab9 */ /* 0x000fe20000000a00 */
[----:B------:R-:W-:Y:S01]  /*10560*/  IMAD R0, R0, UR12, RZ ;  /* 0x0000000c00007c24 */ /* 0x000fe2000f8e02ff */
[----:B------:R-:W-:Y:S01]  /*10570*/  UIADD3 UR4, UR41, 0x28c20, URZ ;  /* 0x00028c2029047890 */ /* 0x000fe2000fffe03f */
[----:B------:R-:W-:Y:S01]  /*10580*/  IMAD R7, R7, UR14, R6 ;  /* 0x0000000e07077c24 */ /* 0x000fe2000f8e0206 */
[----:B------:R-:W-:Y:S01]  /*10590*/  SHF.R.S32.HI R162, RZ, 0x1f, R208 ;  /* 0x0000001fffa27819 */ /* 0x000fe200000114d0 */
[----:B------:R-:W-:Y:S01]  /*105a0*/  IMAD R9, R3, UR13, R0 ;  /* 0x0000000d03097c24 */ /* 0x000fe2000f8e0200 */
[----:B------:R-:W-:Y:S01]  /*105b0*/  UPRMT UR4, URZ, 0x654, UR4 ;  /* 0x000006543f047896 */ /* 0x000fe20008000004 */
[----:B------:R-:W-:Y:S01]  /*105c0*/  IMAD.U32 R5, RZ, RZ, UR42 ;  /* 0x0000002aff057e24 */ /* 0x000fe2000f8e00ff */
[----:B------:R-:W-:-:S02]  /*105d0*/  SHF.R.S32.HI R0, RZ, 0x1f, R7 ;  /* 0x0000001fff007819 */ /* 0x000fc40000011407 */
[----:B------:R-:W-:Y:S01]  /*105e0*/  SHF.R.S32.HI R163, RZ, 0x1f, R209 ;  /* 0x0000001fffa37819 */ /* 0x000fe200000114d1 */
[----:B------:R-:W-:Y:S01]  /*105f0*/  IMAD.WIDE.U32 R4, R3, UR12, R4 ;  /* 0x0000000c03047c25 */ /* 0x000fe2000f8e0004 */
[----:B------:R-:W-:Y:S02]  /*10600*/  SHF.R.S32.HI R164, RZ, 0x1f, R210 ;  /* 0x0000001fffa47819 */ /* 0x000fe400000114d2 */
[----:B------:R-:W-:Y:S01]  /*10610*/  SHF.R.S32.HI R165, RZ, 0x1f, R211 ;  /* 0x0000001fffa57819 */ /* 0x000fe200000114d3 */
[----:B------:R-:W-:Y:S01]  /*10620*/  IMAD R0, R0, UR10, RZ ;  /* 0x0000000a00007c24 */ /* 0x000fe2000f8e02ff */
[----:B------:R-:W-:Y:S01]  /*10630*/  SYNCS.ARRIVE.TRANS64.RED.A1T0 RZ, [UR4], RZ ;  /* 0x000000ffffff79a7 */ /* 0x000fe20008100404 */
[----:B------:R-:W-:Y:S01]  /*10640*/  IMAD.IADD R5, R5, 0x1, R9 ;  /* 0x0000000105057824 */ /* 0x000fe200078e0209 */
[----:B------:R-:W-:Y:S01]  /*10650*/  SHF.R.S32.HI R166, RZ, 0x1f, R212 ;  /* 0x0000001fffa67819 */ /* 0x000fe200000114d4 */
[----:B------:R-:W-:Y:S01]  /*10660*/  IMAD R3, R7, UR11, R0 ;  /* 0x0000000b07037c24 */ /* 0x000fe2000f8e0200 */
[----:B------:R-:W-:Y:S01]  /*10670*/  SHF.R.S32.HI R167, RZ, 0x1f, R213 ;  /* 0x0000001fffa77819 */ /* 0x000fe200000114d5 */
[----:B------:R-:W-:Y:S01]  /*10680*/  VIADD R0, R17, UR45 ;  /* 0x0000002d11007c36 */ /* 0x000fe20008000000 */
[----:B------:R-:W-:Y:S01]  /*10690*/  SHF.R.S32.HI R168, RZ, 0x1f, R214 ;  /* 0x0000001fffa87819 */ /* 0x000fe200000114d6 */
[----:B------:R-:W-:Y:S01]  /*106a0*/  IMAD.WIDE.U32 R4, R7, UR10, R4 ;  /* 0x0000000a07047c25 */ /* 0x000fe2000f8e0004 */
[----:B------:R-:W-:Y:S01]  /*106b0*/  ULDC.64 UR10, c[0x0][0xb00] ;  /* 0x0002c000000a7ab9 */ /* 0x000fe20000000a00 */
[----:B------:R-:W-:-:S02]  /*106c0*/  SHF.R.S32.HI R169, RZ, 0x1f, R215 ;  /* 0x0000001fffa97819 */ /* 0x000fc400000114d7 */
[----:B------:R-:W-:Y:S01]  /*106d0*/  ISETP.GE.AND P0, PT, R0, UR8, PT ;  /* 0x0000000800007c0c */ /* 0x000fe2000bf06270 */
[----:B------:R-:W-:Y:S01]  /*106e0*/  IMAD.IADD R5, R5, 0x1, R3 ;  /* 0x0000000105057824 */ /* 0x000fe200078e0203 */
[C---:B------:R-:W-:Y:S02]  /*106f0*/  LEA R3, P1, R4.reuse, UR10, 0x2 ;  /* 0x0000000a04037c11 */ /* 0x040fe4000f8210ff */
[----:B------:R-:W-:Y:S02]  /*10700*/  SHF.R.S32.HI R170, RZ, 0x1f, R216 ;  /* 0x0000001fffaa7819 */ /* 0x000fe400000114d8 */
[----:B------:R-:W-:Y:S01]  /*10710*/  LEA.HI.X R10, R4, UR11, R5, 0x2, P1 ;  /* 0x0000000b040a7c11 */ /* 0x000fe200088f1405 */
[----:B------:R0:W1:Y:S01]  /*10720*/  SHFL.IDX PT, R12, R3, RZ, 0x1c1f ;  /* 0x001c1fff030c7589 */ /* 0x00006200000e0000 */
[----:B------:R-:W-:Y:S02]  /*10730*/  SHF.R.S32.HI R171, RZ, 0x1f, R217 ;  /* 0x0000001fffab7819 */ /* 0x000fe400000114d9 */
[----:B------:R-:W-:Y:S01]  /*10740*/  SHF.R.S32.HI R172, RZ, 0x1f, R218 ;  /* 0x0000001fffac7819 */ /* 0x000fe200000114da */
[----:B------:R0:W2:Y:S01]  /*10750*/  SHFL.IDX PT, R11, R10, RZ, 0x1c1f ;  /* 0x001c1fff0a0b7589 */ /* 0x0000a200000e0000 */
[----:B------:R-:W-:-:S02]  /*10760*/  SHF.R.S32.HI R173, RZ, 0x1f, R219 ;  /* 0x0000001fffad7819 */ /* 0x000fc400000114db */
[----:B------:R-:W-:Y:S02]  /*10770*/  SHF.R.S32.HI R14, RZ, 0x1f, R220 ;  /* 0x0000001fff0e7819 */ /* 0x000fe400000114dc */
[----:B------:R-:W-:Y:S02]  /*10780*/  SHF.R.S32.HI R15, RZ, 0x1f, R221 ;  /* 0x0000001fff0f7819 */ /* 0x000fe400000114dd */
[----:B------:R-:W-:Y:S02]  /*10790*/  SHF.R.S32.HI R174, RZ, 0x1f, R222 ;  /* 0x0000001fffae7819 */ /* 0x000fe400000114de */
[----:B------:R-:W-:Y:S01]  /*107a0*/  SHF.R.S32.HI R175, RZ, 0x1f, R18 ;  /* 0x0000001fffaf7819 */ /* 0x000fe20000011412 */
[----:B0-----:R-:W-:Y:S06]  /*107b0*/  @P0 BRA `(.L_x_2267) ;  /* 0x0000000800040947 */ /* 0x001fec0003800000 */
[----:B------:R-:W-:Y:S02]  /*107c0*/  ULDC UR4, c[0x0][0xac8] ;  /* 0x0002b20000047ab9 */ /* 0x000fe40000000800 */
[----:B------:R-:W-:Y:S02]  /*107d0*/  ISETP.GE.AND P0, PT, R18, UR4, PT ;  /* 0x0000000412007c0c */ /* 0x000fe4000bf06270 */
[----:B------:R-:W-:Y:S02]  /*107e0*/  ISETP.GE.AND P3, PT, R222, UR4, PT ;  /* 0x00000004de007c0c */ /* 0x000fe4000bf66270 */
[----:B------:R-:W-:-:S09]  /*107f0*/  ISETP.GE.AND P2, PT, R221, UR4, PT ;  /* 0x00000004dd007c0c */ /* 0x000fd2000bf46270 */
[----:B-1----:R-:W-:-:S04]  /*10800*/  @!P0 LEA R4, P1, R18, R12, 0x2 ;  /* 0x0000000c12048211 */ /* 0x002fc800078210ff */
[----:B--2---:R-:W-:Y:S02]  /*10810*/  @!P0 LEA.HI.X R5, R18, R11, R175, 0x2, P1 ;  /* 0x0000000b12058211 */ /* 0x004fe400008f14af */
[----:B------:R-:W-:-:S03]  /*10820*/  ISETP.GE.AND P1, PT, R220, UR4, PT ;  /* 0x00000004dc007c0c */ /* 0x000fc6000bf26270 */
[----:B------:R0:W-:Y:S01]  /*10830*/  @!P0 ST.E.64 desc[UR54][R4.64], R24 ;  /* 0x0000001804008985 */ /* 0x0001e2000c101b36 */
[----:B------:R-:W-:-:S09]  /*10840*/  ISETP.GE.AND P0, PT, R219, UR4, PT ;  /* 0x00000004db007c0c */ /* 0x000fd2000bf06270 */
[-C--:B------:R-:W-:Y:S02]  /*10850*/  @!P1 LEA R6, P5, R220, R12.reuse, 0x2 ;  /* 0x0000000cdc069211 */ /* 0x080fe400078a10ff */
[----:B0-----:R-:W-:Y:S02]  /*10860*/  @!P3 LEA R4, P4, R222, R12, 0x2 ;  /* 0x0000000cde04b211 */ /* 0x001fe400078810ff */
[-C--:B------:R-:W-:Y:S02]  /*10870*/  @!P1 LEA.HI.X R7, R220, R11.reuse, R14, 0x2, P5 ;  /* 0x0000000bdc079211 */ /* 0x080fe400028f140e */
[----:B------:R-:W-:Y:S02]  /*10880*/  @!P3 LEA.HI.X R5, R222, R11, R174, 0x2, P4 ;  /* 0x0000000bde05b211 */ /* 0x000fe400020f14ae */
[----:B------:R-:W-:Y:S02]  /*10890*/  ISETP.GE.AND P4, PT, R217, UR4, PT ;  /* 0x00000004d9007c0c */ /* 0x000fe4000bf86270 */
[----:B------:R-:W-:Y:S01]  /*108a0*/  ISETP.GE.AND P5, PT, R216, UR4, PT ;  /* 0x00000004d8007c0c */ /* 0x000fe2000bfa6270 */
[----:B------:R0:W-:Y:S01]  /*108b0*/  @!P3 ST.E.64 desc[UR54][R4.64], R28 ;  /* 0x0000001c0400b985 */ /* 0x0001e2000c101b36 */
        /* <DEDUP_REMOVED lines=10> */
[----:B-1----:R-:W-:Y:S02]  /*10960*/  @!P4 LEA R6, P2, R217, R12, 0x2 ;  /* 0x0000000cd906c211 */ /* 0x002fe400078410ff */
[----:B------:R-:W-:-:S02]  /*10970*/  @!P3 LEA.HI.X R5, R218, R11, R172, 0x2, P1 ;  /* 0x0000000bda05b211 */ /* 0x000fc400008f14ac */
[----:B------:R-:W-:Y:S02]  /*10980*/  ISETP.GE.AND P1, PT, R214, UR4, PT ;  /* 0x00000004d6007c0c */ /* 0x000fe4000bf26270 */
[-C--:B------:R-:W-:Y:S01]  /*10990*/  @!P4 LEA.HI.X R7, R217, R11.reuse, R171, 0x2, P2 ;  /* 0x0000000bd907c211 */ /* 0x080fe200010f14ab */
[----:B------:R0:W-:Y:S01]  /*109a0*/  @!P3 ST.E.64 desc[UR54][R4.64], R44 ;  /* 0x0000002c0400b985 */ /* 0x0001e2000c101b36 */
[----:B------:R-:W-:Y:S02]  /*109b0*/  ISETP.GE.AND P2, PT, R213, UR4, PT ;  /* 0x00000004d5007c0c */ /* 0x000fe4000bf46270 */
[----:B--2---:R-:W-:Y:S01]  /*109c0*/  @!P5 LEA R8, P6, R216, R12, 0x2 ;  /* 0x0000000cd808d211 */ /* 0x004fe200078c10ff */
[----:B------:R1:W-:Y:S01]  /*109d0*/  @!P4 ST.E.64 desc[UR54][R6.64], R48 ;  /* 0x000000300600c985 */ /* 0x0003e2000c101b36 */
[----:B------:R-:W-:Y:S02]  /*109e0*/  ISETP.GE.AND P3, PT, R212, UR4, PT ;  /* 0x00000004d4007c0c */ /* 0x000fe4000bf66270 */
[----:B------:R-:W-:-:S02]  /*109f0*/  @!P5 LEA.HI.X R9, R216, R11, R170, 0x2, P6 ;  /* 0x0000000bd809d211 */ /* 0x000fc400030f14aa */
[----:B------:R-:W-:-:S03]  /*10a00*/  ISETP.GE.AND P4, PT, R211, UR4, PT ;  /* 0x00000004d3007c0c */ /* 0x000fc6000bf86270 */
[----:B------:R2:W-:Y:S01]  /*10a10*/  @!P5 ST.E.64 desc[UR54][R8.64], R52 ;  /* 0x000000340800d985 */ /* 0x0005e2000c101b36 */
[CC--:B0-----:R-:W-:Y:S02]  /*10a20*/  @!P0 LEA R4, P6, R215.reuse, R12.reuse, 0x2 ;  /* 0x0000000cd7048211 */ /* 0x0c1fe400078c10ff */
[CC--:B-1----:R-:W-:Y:S02]  /*10a30*/  @!P1 LEA R6, P5, R214.reuse, R12.reuse, 0x2 ;  /* 0x0000000cd6069211 */ /* 0x0c2fe400078a10ff */
[-C--:B------:R-:W-:Y:S02]  /*10a40*/  @!P0 LEA.HI.X R5, R215, R11.reuse, R169, 0x2, P6 ;  /* 0x0000000bd7058211 */ /* 0x080fe400030f14a9 */
[----:B------:R-:W-:Y:S02]  /*10a50*/  @!P1 LEA.HI.X R7, R214, R11, R168, 0x2, P5 ;  /* 0x0000000bd6079211 */ /* 0x000fe400028f14a8 */
[----:B------:R-:W-:Y:S01]  /*10a60*/  ISETP.GE.AND P5, PT, R210, UR4, PT ;  /* 0x00000004d2007c0c */ /* 0x000fe2000bfa6270 */
[----:B------:R0:W-:Y:S01]  /*10a70*/  @!P0 ST.E.64 desc[UR54][R4.64], R56 ;  /* 0x0000003804008985 */ /* 0x0001e2000c101b36 */
[----:B--2---:R-:W-:-:S02]  /*10a80*/  @!P2 LEA R8, P6, R213, R12, 0x2 ;  /* 0x0000000cd508a211 */ /* 0x004fc400078c10ff */
[----:B------:R-:W-:Y:S01]  /*10a90*/  ISETP.GE.AND P0, PT, R209, UR4, PT ;  /* 0x00000004d1007c0c */ /* 0x000fe2000bf06270 */
[----:B------:R1:W-:Y:S01]  /*10aa0*/  @!P1 ST.E.64 desc[UR54][R6.64], R60 ;  /* 0x0000003c06009985 */ /* 0x0003e2000c101b36 */
[----:B------:R-:W-:Y:S02]  /*10ab0*/  @!P2 LEA.HI.X R9, R213, R11, R167, 0x2, P6 ;  /* 0x0000000bd509a211 */ /* 0x000fe400030f14a7 */
        /* <DEDUP_REMOVED lines=8> */
[----:B--2---:R-:W-:-:S03]  /*10b40*/  @!P5 LEA R8, P6, R210, R12, 0x2 ;  /* 0x0000000cd208d211 */ /* 0x004fc600078c10ff */
[----:B------:R1:W-:Y:S01]  /*10b50*/  @!P4 ST.E.64 desc[UR54][R6.64], R72 ;  /* 0x000000480600c985 */ /* 0x0003e2000c101b36 */
[----:B------:R-:W-:-:S05]  /*10b60*/  @!P5 LEA.HI.X R9, R210, R11, R164, 0x2, P6 ;  /* 0x0000000bd209d211 */ /* 0x000fca00030f14a4 */
[----:B------:R2:W-:Y:S01]  /*10b70*/  @!P5 ST.E.64 desc[UR54][R8.64], R76 ;  /* 0x0000004c0800d985 */ /* 0x0005e2000c101b36 */
[----:B------:R-:W-:Y:S02]  /*10b80*/  ISETP.GE.AND P5, PT, R206, UR4, PT ;  /* 0x00000004ce007c0c */ /* 0x000fe4000bfa6270 */
        /* <DEDUP_REMOVED lines=17> */
[----:B------:R-:W-:Y:S02]  /*10ca0*/  ISETP.GE.AND P5, PT, R200, UR4, PT ;  /* 0x00000004c8007c0c */ /* 0x000fe4000bfa6270 */
[-C--:B------:R-:W-:Y:S02]  /*10cb0*/  @!P4 LEA.HI.X R7, R205, R11.reuse, R159, 0x2, P0 ;  /* 0x0000000bcd07c211 */ /* 0x080fe400000f149f */
[----:B------:R-:W-:Y:S02]  /*10cc0*/  ISETP.GE.AND P0, PT, R201, UR4, PT ;  /* 0x00000004c9007c0c */ /* 0x000fe4000bf06270 */
[C---:B--2---:R-:W-:Y:S01]  /*10cd0*/  @!P3 LEA R8, P6, R204.reuse, R12, 0x2 ;  /* 0x0000000ccc08b211 */ /* 0x044fe200078c10ff */
        /* <DEDUP_REMOVED lines=18> */
[C---:B0-----:R-:W-:Y:S01]  /*10e00*/  @!P4 LEA R6, P2, R199.reuse, R12, 0x2 ;  /* 0x0000000cc706c211 */ /* 0x041fe200078410ff */
[----:B------:R0:W-:Y:S03]  /*10e10*/  @!P5 ST.E.64 desc[UR54][R4.64], R116 ;  /* 0x000000740400d985 */ /* 0x0001e6000c101b36 */
[----:B------:R-:W-:-:S02]  /*10e20*/  @!P4 LEA.HI.X R7, R199, R11, R153, 0x2, P2 ;  /* 0x0000000bc707c211 */ /* 0x000fc400010f1499 */
[----:B------:R-:W-:Y:S02]  /*10e30*/  ISETP.GE.AND P2, PT, R193, UR4, PT ;  /* 0x00000004c1007c0c */ /* 0x000fe4000bf46270 */
[CC--:B-1----:R-:W-:Y:S01]  /*10e40*/  @!P3 LEA R8, P6, R198.reuse, R12.reuse, 0x2 ;  /* 0x0000000cc608b211 */ /* 0x0c2fe200078c10ff */
        /* <DEDUP_REMOVED lines=10> */
[----:B------:R-:W-:-:S03]  /*10ef0*/  @!P1 LEA.HI.X R7, R196, R11, R229, 0x2, P6 ;  /* 0x0000000bc4079211 */ /* 0x000fc600030f14e5 */
[CC--:B0-----:R-:W-:Y:S02]  /*10f00*/  @!P3 LEA R8, P6, R194.reuse, R12.reuse, 0x2 ;  /* 0x0000000cc208b211 */ /* 0x0c1fe400078c10ff */
[----:B------:R0:W-:Y:S02]  /*10f10*/  @!P1 ST.E.64 desc[UR54][R6.64], R132 ;  /* 0x0000008406009985 */ /* 0x0001e4000c101b36 */
[----:B------:R-:W-:Y:S02]  /*10f20*/  @!P3 LEA.HI.X R9, R194, R11, R227, 0x2, P6 ;  /* 0x0000000bc209b211 */ /* 0x000fe400030f14e3 */
[----:B-1----:R-:W-:-:S04]  /*10f30*/  @!P4 LEA R4, P0, R195, R12, 0x2 ;  /* 0x0000000cc304c211 */ /* 0x002fc800078010ff */
[----:B------:R-:W-:Y:S02]  /*10f40*/  @!P4 LEA.HI.X R5, R195, R11, R228, 0x2, P0 ;  /* 0x0000000bc305c211 */ /* 0x000fe400000f14e4 */
[----:B0-----:R-:W-:-:S03]  /*10f50*/  @!P2 LEA R6, P1, R193, R12, 0x2 ;  /* 0x0000000cc106a211 */ /* 0x001fc600078210ff */
[----:B------:R0:W-:Y:S01]  /*10f60*/  @!P4 ST.E.64 desc[UR54][R4.64], R136 ;  /* 0x000000880400c985 */ /* 0x0001e2000c101b36 */
[C---:B------:R-:W-:Y:S02]  /*10f70*/  @!P5 LEA R12, P0, R192.reuse, R12, 0x2 ;  /* 0x0000000cc00cd211 */ /* 0x040fe400078010ff */
[-C--:B------:R-:W-:Y:S01]  /*10f80*/  @!P2 LEA.HI.X R7, R193, R11.reuse, R226, 0x2, P1 ;  /* 0x0000000bc107a211 */ /* 0x080fe200008f14e2 */
[----:B------:R0:W-:Y:S01]  /*10f90*/  @!P3 ST.E.64 desc[UR54][R8.64], R140 ;  /* 0x0000008c0800b985 */ /* 0x0001e2000c101b36 */
[----:B------:R-:W-:-:S03]  /*10fa0*/  @!P5 LEA.HI.X R13, R192, R11, R225, 0x2, P0 ;  /* 0x0000000bc00dd211 */ /* 0x000fc600000f14e1 */
[----:B------:R0:W-:Y:S04]  /*10fb0*/  @!P2 ST.E.64 desc[UR54][R6.64], R144 ;  /* 0x000000900600a985 */ /* 0x0001e8000c101b36 */
[----:B------:R0:W-:Y:S02]  /*10fc0*/  @!P5 ST.E.64 desc[UR54][R12.64], R148 ;  /* 0x000000940c00d985 */ /* 0x0001e4000c101b36 */
.L_x_2267:
[----:B------:R-:W-:Y:S05]  /*10fd0*/  BSYNC B1 ;  /* 0x0000000000017941 */ /* 0x000fea0003800000 */
.L_x_2266:
[----:B------:R-:W-:Y:S01]  /*10fe0*/  VIADD R0, R0, 0x8 ;  /* 0x0000000800007836 */ /* 0x000fe20000000000 */
[----:B------:R4:W3:Y:S04]  /*10ff0*/  SHFL.IDX PT, R21, R10, 0x1, 0x1c1f ;  /* 0x003c1f000a157f89 */ /* 0x0008e800000e0000 */
[----:B------:R-:W-:Y:S01]  /*11000*/  ISETP.GE.AND P0, PT, R0, UR8, PT ;  /* 0x0000000800007c0c */ /* 0x000fe2000bf06270 */
[----:B------:R-:W0:-:S12]  /*11010*/  SHFL.IDX PT, R3, R3, 0x1, 0x1c1f ;  /* 0x003c1f0003037f89 */ /* 0x000e1800000e0000 */
[----:B----4-:R-:W-:Y:S05]  /*11020*/  @P0 BRA `(.L_x_2265) ;  /* 0x0000001800080947 */ /* 0x010fea0003800000 */
[----:B------:R-:W-:Y:S02]  /*11030*/  ULDC UR4, c[0x0][0xac8] ;  /* 0x0002b20000047ab9 */ /* 0x000fe40000000800 */
[----:B------:R-:W-:Y:S02]  /*11040*/  ISETP.GE.AND P4, PT, R18, UR4, PT ;  /* 0x0000000412007c0c */ /* 0x000fe4000bf86270 */
[----:B------:R-:W-:Y:S02]  /*11050*/  ISETP.GE.AND P2, PT, R222, UR4, PT ;  /* 0x00000004de007c0c */ /* 0x000fe4000bf46270 */
[----:B------:R-:W-:Y:S02]  /*11060*/  ISETP.GE.AND P1, PT, R221, UR4, PT ;  /* 0x00000004dd007c0c */ /* 0x000fe4000bf26270 */
[----:B------:R-:W-:-:S07]  /*11070*/  ISETP.GE.AND P0, PT, R220, UR4, PT ;  /* 0x00000004dc007c0c */ /* 0x000fce000bf06270 */
[-C--:B0-----:R-:W-:Y:S02]  /*11080*/  @!P4 LEA R4, P3, R18, R3.reuse, 0x2 ;  /* 0x000000031204c211 */ /* 0x081fe400078610ff */
[----:B------:R-:W-:Y:S02]  /*11090*/  @!P2 LEA R6, P6, R222, R3, 0x2 ;  /* 0x00000003de06a211 */ /* 0x000fe400078c10ff */
[----:B---3--:R-:W-:Y:S02]  /*110a0*/  @!P4 LEA.HI.X R5, R18, R21, R175, 0x2, P3 ;  /* 0x000000151205c211 */ /* 0x008fe400018f14af */
[----:B------:R-:W-:Y:S02]  /*110b0*/  ISETP.GE.AND P3, PT, R219, UR4, PT ;  /* 0x00000004db007c0c */ /* 0x000fe4000bf66270 */
[----:B------:R-:W-:Y:S01]  /*110c0*/  @!P1 LEA R8, P5, R221, R3, 0x2 ;  /* 0x00000003dd089211 */ /* 0x000fe200078a10ff */
[----:B------:R0:W-:Y:S01]  /*110d0*/  @!P4 ST.E.64 desc[UR54][R4.64], R26 ;  /* 0x0000001a0400c985 */ /* 0x0001e2000c101b36 */
[----:B------:R-:W-:-:S02]  /*110e0*/  ISETP.GE.AND P4, PT, R218, UR4, PT ;  /* 0x00000004da007c0c */ /* 0x000fc4000bf86270 */
[----:B------:R-:W-:Y:S02]  /*110f0*/  @!P2 LEA.HI.X R7, R222, R21, R174, 0x2, P6 ;  /* 0x00000015de07a211 */ /* 0x000fe400030f14ae */
[C---:B------:R-:W-:Y:S02]  /*11100*/  @!P0 LEA R10, P6, R220.reuse, R3, 0x2 ;  /* 0x00000003dc0a8211 */ /* 0x040fe400078c10ff */
        /* <DEDUP_REMOVED lines=8> */
[C---:B-1----:R-:W-:Y:S02]  /*11190*/  @!P4 LEA R12, P2, R218.reuse, R3, 0x2 ;  /* 0x00000003da0cc211 */ /* 0x042fe400078410ff */
[-C--:B------:R-:W-:Y:S02]  /*111a0*/  @!P3 LEA.HI.X R5, R219, R21.reuse, R173, 0x2, P1 ;  /* 0x00000015db05b211 */ /* 0x080fe400008f14ad */
[----:B------:R-:W-:Y:S02]  /*111b0*/  ISETP.GE.AND P1, PT, R215, UR4, PT ;  /* 0x00000004d7007c0c */ /* 0x000fe4000bf26270 */
[----:B------:R-:W-:Y:S01]  /*111c0*/  @!P4 LEA.HI.X R13, R218, R21, R172, 0x2, P2 ;  /* 0x00000015da0dc211 */ /* 0x000fe200010f14ac */
[----:B------:R1:W-:Y:S01]  /*111d0*/  @!P3 ST.E.64 desc[UR54][R4.64], R42 ;  /* 0x0000002a0400b985 */ /* 0x0003e2000c101b36 */
[----:B------:R-:W-:-:S02]  /*111e0*/  ISETP.GE.AND P2, PT, R214, UR4, PT ;  /* 0x00000004d6007c0c */ /* 0x000fc4000bf46270 */
[----:B------:R-:W-:Y:S01]  /*111f0*/  @!P5 LEA R14, P6, R217, R3, 0x2 ;  /* 0x00000003d90ed211 */ /* 0x000fe200078c10ff */
[----:B------:R4:W-:Y:S01]  /*11200*/  @!P4 ST.E.64 desc[UR54][R12.64], R46 ;  /* 0x0000002e0c00c985 */ /* 0x0009e2000c101b36 */
[----:B------:R-:W-:Y:S02]  /*11210*/  ISETP.GE.AND P3, PT, R213, UR4, PT ;  /* 0x00000004d5007c0c */ /* 0x000fe4000bf66270 */
[----:B------:R-:W-:Y:S02]  /*11220*/  @!P5 LEA.HI.X R15, R217, R21, R171, 0x2, P6 ;  /* 0x00000015d90fd211 */ /* 0x000fe400030f14ab */
[-C--:B---3--:R-:W-:Y:S02]  /*11230*/  @!P0 LEA R6, P6, R216, R3.reuse, 0x2 ;  /* 0x00000003d8068211 */ /* 0x088fe400078c10ff */
[----:B------:R-:W-:Y:S01]  /*11240*/  ISETP.GE.AND P4, PT, R212, UR4, PT ;  /* 0x00000004d4007c0c */ /* 0x000fe2000bf86270 */
[----:B------:R3:W-:Y:S01]  /*11250*/  @!P5 ST.E.64 desc[UR54][R14.64], R50 ;  /* 0x000000320e00d985 */ /* 0x0007e2000c101b36 */
[----:B--2---:R-:W-:-:S02]  /*11260*/  @!P1 LEA R8, P5, R215, R3, 0x2 ;  /* 0x00000003d7089211 */ /* 0x004fc400078a10ff */
[----:B------:R-:W-:Y:S02]  /*11270*/  @!P0 LEA.HI.X R7, R216, R21, R170, 0x2, P6 ;  /* 0x00000015d8078211 */ /* 0x000fe400030f14aa */
[C---:B0-----:R-:W-:Y:S02]  /*11280*/  @!P2 LEA R10, P6, R214.reuse, R3, 0x2 ;  /* 0x00000003d60aa211 */ /* 0x041fe400078c10ff */
[-C--:B------:R-:W-:Y:S01]  /*11290*/  @!P1 LEA.HI.X R9, R215, R21.reuse, R169, 0x2, P5 ;  /* 0x00000015d7099211 */ /* 0x080fe200028f14a9 */
[----:B------:R0:W-:Y:S01]  /*112a0*/  @!P0 ST.E.64 desc[UR54][R6.64], R54 ;  /* 0x0000003606008985 */ /* 0x0001e2000c101b36 */
[----:B------:R-:W-:Y:S02]  /*112b0*/  ISETP.GE.AND P5, PT, R211, UR4, PT ;  /* 0x00000004d3007c0c */ /* 0x000fe4000bfa6270 */
[----:B------:R-:W-:Y:S01]  /*112c0*/  @!P2 LEA.HI.X R11, R214, R21, R168, 0x2, P6 ;  /* 0x00000015d60ba211 */ /* 0x000fe200030f14a8 */
[----:B------:R2:W-:Y:S01]  /*112d0*/  @!P1 ST.E.64 desc[UR54][R8.64], R58 ;  /* 0x0000003a08009985 */ /* 0x0005e2000c101b36 */
[----:B------:R-:W-:-:S02]  /*112e0*/  ISETP.GE.AND P0, PT, R210, UR4, PT ;  /* 0x00000004d2007c0c */ /* 0x000fc4000bf06270 */
[-C--:B-1----:R-:W-:Y:S01]  /*112f0*/  @!P3 LEA R4, P6, R213, R3.reuse, 0x2 ;  /* 0x00000003d504b211 */ /* 0x082fe200078c10ff */
[----:B------:R1:W-:Y:S01]  /*11300*/  @!P2 ST.E.64 desc[UR54][R10.64], R62 ;  /* 0x0000003e0a00a985 */ /* 0x0003e2000c101b36 */
[C---:B----4-:R-:W-:Y:S02]  /*11310*/  @!P4 LEA R12, P2, R212.reuse, R3, 0x2 ;  /* 0x00000003d40cc211 */ /* 0x050fe400078410ff */
[----:B------:R-:W-:Y:S02]  /*11320*/  ISETP.GE.AND P1, PT, R209, UR4, PT ;  /* 0x00000004d1007c0c */ /* 0x000fe4000bf26270 */
[-C--:B------:R-:W-:Y:S02]  /*11330*/  @!P3 LEA.HI.X R5, R213, R21.reuse, R167, 0x2, P6 ;  /* 0x00000015d505b211 */ /* 0x080fe400030f14a7 */
[----:B------:R-:W-:Y:S02]  /*11340*/  @!P4 LEA.HI.X R13, R212, R21, R166, 0x2, P2 ;  /* 0x00000015d40dc211 */ /* 0x000fe400010f14a6 */
[----:B------:R-:W-:Y:S01]  /*11350*/  ISETP.GE.AND P2, PT, R208, UR4, PT ;  /* 0x00000004d0007c0c */ /* 0x000fe2000bf46270 */
[----:B------:R-:W-:Y:S01]  /*11360*/  @!P3 ST.E.64 desc[UR54][R4.64], R66 ;  /* 0x000000420400b985 */ /* 0x000fe2000c101b36 */
[----:B---3--:R-:W-:-:S03]  /*11370*/  @!P5 LEA R14, P6, R211, R3, 0x2 ;  /* 0x00000003d30ed211 */ /* 0x008fc600078c10ff */
[----:B------:R3:W-:Y:S01]  /*11380*/  @!P4 ST.E.64 desc[UR54][R12.64], R70 ;  /* 0x000000460c00c985 */ /* 0x0007e2000c101b36 */
[----:B------:R-:W-:Y:S02]  /*11390*/  @!P5 LEA.HI.X R15, R211, R21, R165, 0x2, P6 ;  /* 0x00000015d30fd211 */ /* 0x000fe400030f14a5 */
[CC--:B0-----:R-:W-:Y:S02]  /*113a0*/  @!P0 LEA R6, P4, R210.reuse, R3.reuse, 0x2 ;  /* 0x00000003d2068211 */ /* 0x0c1fe400078810ff */
[----:B--2---:R-:W-:Y:S01]  /*113b0*/  @!P1 LEA R8, P3, R209, R3, 0x2 ;  /* 0x00000003d1089211 */ /* 0x004fe200078610ff */
[----:B------:R0:W-:Y:S01]  /*113c0*/  @!P5 ST.E.64 desc[UR54][R14.64], R74 ;  /* 0x0000004a0e00d985 */ /* 0x0001e2000c101b36 */
[----:B------:R-:W-:Y:S02]  /*113d0*/  @!P0 LEA.HI.X R7, R210, R21, R164, 0x2, P4 ;  /* 0x00000015d2078211 */ /* 0x000fe400020f14a4 */
[----:B------:R-:W-:Y:S02]  /*113e0*/  ISETP.GE.AND P4, PT, R206, UR4, PT ;  /* 0x00000004ce007c0c */ /* 0x000fe4000bf86270 */
[----:B------:R-:W-:Y:S01]  /*113f0*/  ISETP.GE.AND P5, PT, R207, UR4, PT ;  /* 0x00000004cf007c0c */ /* 0x000fe2000bfa6270 */
[----:B------:R2:W-:Y:S01]  /*11400*/  @!P0 ST.E.64 desc[UR54][R6.64], R78 ;  /* 0x0000004e06008985 */ /* 0x0005e2000c101b36 */
[----:B-1----:R-:W-:-:S02]  /*11410*/  @!P2 LEA R10, P6, R208, R3, 0x2 ;  /* 0x00000003d00aa211 */ /* 0x002fc400078c10ff */
[-C--:B------:R-:W-:Y:S02]  /*11420*/  @!P1 LEA.HI.X R9, R209, R21.reuse, R163, 0x2, P3 ;  /* 0x00000015d1099211 */ /* 0x080fe400018f14a3 */
[----:B------:R-:W-:Y:S02]  /*11430*/  ISETP.GE.AND P3, PT, R205, UR4, PT ;  /* 0x00000004cd007c0c */ /* 0x000fe4000bf66270 */
[----:B------:R-:W-:Y:S01]  /*11440*/  @!P2 LEA.HI.X R11, R208, R21, R162, 0x2, P6 ;  /* 0x00000015d00ba211 */ /* 0x000fe200030f14a2 */
[----:B------:R1:W-:Y:S01]  /*11450*/  @!P1 ST.E.64 desc[UR54][R8.64], R82 ;  /* 0x0000005208009985 */ /* 0x0003e2000c101b36 */
[----:B------:R-:W-:Y:S02]  /*11460*/  ISETP.GE.AND P1, PT, R203, UR4, PT ;  /* 0x00000004cb007c0c */ /* 0x000fe4000bf26270 */
[----:B---3--:R-:W-:Y:S01]  /*11470*/  @!P4 LEA R12, P0, R206, R3, 0x2 ;  /* 0x00000003ce0cc211 */ /* 0x008fe200078010ff */
[----:B------:R3:W-:Y:S01]  /*11480*/  @!P2 ST.E.64 desc[UR54][R10.64], R86 ;  /* 0x000000560a00a985 */ /* 0x0007e2000c101b36 */
[----:B------:R-:W-:-:S02]  /*11490*/  ISETP.GE.AND P2, PT, R204, UR4, PT ;  /* 0x00000004cc007c0c */ /* 0x000fc4000bf46270 */
[C---:B------:R-:W-:Y:S02]  /*114a0*/  @!P5 LEA R4, P6, R207.reuse, R3, 0x2 ;  /* 0x00000003cf04d211 */ /* 0x040fe400078c10ff */
[-C--:B------:R-:W-:Y:S02]  /*114b0*/  @!P4 LEA.HI.X R13, R206, R21.reuse, R160, 0x2, P0 ;  /* 0x00000015ce0dc211 */ /* 0x080fe400000f14a0 */
[----:B------:R-:W-:Y:S02]  /*114c0*/  @!P5 LEA.HI.X R5, R207, R21, R161, 0x2, P6 ;  /* 0x00000015cf05d211 */ /* 0x000fe400030f14a1 */
[----:B------:R-:W-:Y:S02]  /*114d0*/  ISETP.GE.AND P0, PT, R202, UR4, PT ;  /* 0x00000004ca007c0c */ /* 0x000fe4000bf06270 */
[----:B0-----:R-:W-:Y:S01]  /*114e0*/  @!P3 LEA R14, P6, R205, R3, 0x2 ;  /* 0x00000003cd0eb211 */ /* 0x001fe200078c10ff */
[----:B------:R0:W-:Y:S01]  /*114f0*/  @!P5 ST.E.64 desc[UR54][R4.64], R90 ;  /* 0x0000005a0400d985 */ /* 0x0001e2000c101b36 */
[----:B------:R-:W-:-:S02]  /*11500*/  ISETP.GE.AND P5, PT, R201, UR4, PT ;  /* 0x00000004c9007c0c */ /* 0x000fc4000bfa6270 */
[----:B------:R-:W-:Y:S01]  /*11510*/  @!P3 LEA.HI.X R15, R205, R21, R159, 0x2, P6 ;  /* 0x00000015cd0fb211 */ /* 0x000fe200030f149f */
[----:B------:R4:W-:Y:S01]  /*11520*/  @!P4 ST.E.64 desc[UR54][R12.64], R94 ;  /* 0x0000005e0c00c985 */ /* 0x0009e2000c101b36 */
[-C--:B--2---:R-:W-:Y:S02]  /*11530*/  @!P2 LEA R6, P6, R204, R3.reuse, 0x2 ;  /* 0x00000003cc06a211 */ /* 0x084fe400078c10ff */
[----:B------:R-:W-:Y:S01]  /*11540*/  ISETP.GE.AND P4, PT, R200, UR4, PT ;  /* 0x00000004c8007c0c */ /* 0x000fe2000bf86270 */
[----:B------:R2:W-:Y:S01]  /*11550*/  @!P3 ST.E.64 desc[UR54][R14.64], R98 ;  /* 0x000000620e00b985 */ /* 0x0005e2000c101b36 */
[----:B-1----:R-:W-:Y:S02]  /*11560*/  @!P1 LEA R8, P3, R203, R3, 0x2 ;  /* 0x00000003cb089211 */ /* 0x002fe400078610ff */
[----:B------:R-:W-:Y:S02]  /*11570*/  @!P2 LEA.HI.X R7, R204, R21, R158, 0x2, P6 ;  /* 0x00000015cc07a211 */ /* 0x000fe400030f149e */
[----:B---3--:R-:W-:-:S02]  /*11580*/  @!P0 LEA R10, P6, R202, R3, 0x2 ;  /* 0x00000003ca0a8211 */ /* 0x008fc400078c10ff */
        /* <DEDUP_REMOVED lines=9> */
[----:B------:R-:W-:Y:S02]  /*11620*/  @!P5 LEA.HI.X R5, R201, R21, R155, 0x2, P1 ;  /* 0x00000015c905d211 */ /* 0x000fe400008f149b */
        /* <DEDUP_REMOVED lines=8> */
[C---:B-1----:R-:W-:Y:S01]  /*116b0*/  @!P0 LEA R6, P5, R198.reuse, R3, 0x2 ;  /* 0x00000003c6068211 */ /* 0x042fe200078a10ff */
[----:B------:R1:W-:Y:S01]  /*116c0*/  @!P3 ST.E.64 desc[UR54][R14.64], R122 ;  /* 0x0000007a0e00b985 */ /* 0x0003e2000c101b36 */
[----:B------:R-:W-:Y:S02]  /*116d0*/  ISETP.GE.AND P3, PT, R195, UR4, PT ;  /* 0x00000004c3007c0c */ /* 0x000fe4000bf66270 */
[----:B------:R-:W-:Y:S02]  /*116e0*/  @!P0 LEA.HI.X R7, R198, R21, R152, 0x2, P5 ;  /* 0x00000015c6078211 */ /* 0x000fe400028f1498 */
[----:B------:R-:W-:Y:S02]  /*116f0*/  ISETP.GE.AND P5, PT, R193, UR4, PT ;  /* 0x00000004c1007c0c */ /* 0x000fe4000bfa6270 */
[-C--:B---3--:R-:W-:Y:S01]  /*11700*/  @!P1 LEA R8, P6, R197, R3.reuse, 0x2 ;  /* 0x00000003c5089211 */ /* 0x088fe200078c10ff */
[----:B------:R4:W-:Y:S02]  /*11710*/  @!P0 ST.E.64 desc[UR54][R6.64], R126 ;  /* 0x0000007e06008985 */ /* 0x0009e4000c101b36 */
[----:B0-----:R-:W-:-:S02]  /*11720*/  @!P4 LEA R4, P0, R196, R3, 0x2 ;  /* 0x00000003c404c211 */ /* 0x001fc400078010ff */
[----:B------:R-:W-:Y:S02]  /*11730*/  @!P1 LEA.HI.X R9, R197, R21, R20, 0x2, P6 ;  /* 0x00000015c5099211 */ /* 0x000fe400030f1414 */
[----:B------:R-:W-:Y:S02]  /*11740*/  @!P3 LEA R10, P6, R195, R3, 0x2 ;  /* 0x00000003c30ab211 */ /* 0x000fe400078c10ff */
[----:B------:R-:W-:Y:S01]  /*11750*/  @!P4 LEA.HI.X R5, R196, R21, R229, 0x2, P0 ;  /* 0x00000015c405c211 */ /* 0x000fe200000f14e5 */
        /* <DEDUP_REMOVED lines=12> */
[----:B----4-:R-:W-:-:S04]  /*11820*/  LEA R4, P0, R192, R3, 0x2 ;  /* 0x00000003c0047211 */ /* 0x010fc800078010ff */
[----:B------:R-:W-:-:S05]  /*11830*/  LEA.HI.X R5, R192, R21, R225, 0x2, P0 ;  /* 0x00000015c0057211 */ /* 0x000fca00000f14e1 */
[----:B------:R0:W-:Y:S01]  /*11840*/  ST.E.64 desc[UR54][R4.64], R150 ;  /* 0x0000009604007985 */ /* 0x0001e2000c101b36 */
[----:B------:R-:W-:Y:S05]  /*11850*/  BRA `(.L_x_2265) ;  /* 0x0000000c00fc7947 */ /* 0x000fea0003800000 */
.L_x_2259:
        /* <DEDUP_REMOVED lines=9> */
[----:B------:R-:W-:Y:S01]  /*118f0*/  UISETP.NE.U32.AND UP1, UPT, UR10, URZ, UPT ;  /* 0x0000003f0a00728c */ /* 0x000fe2000bf25070 */
[----:B------:R-:W-:Y:S02]  /*11900*/  ULDC UR4, c[0x0][0xa88] ;  /* 0x0002a20000047ab9 */ /* 0x000fe40000000800 */
[----:B------:R-:W2:Y:S01]  /*11910*/  @P1 LDG.E R9, desc[UR54][R4.64] ;  /* 0x0000003604091981 */ /* 0x000ea2000c1e1900 */
[----:B------:R-:W-:Y:S01]  /*11920*/  UISETP.NE.AND.EX UP1, UPT, UR11, URZ, UPT, UP1 ;  /* 0x0000003f0b00728c */ /* 0x000fe2000bf25310 */
[----:B------:R-:W-:-:S05]  /*11930*/  IMAD.U32 R0, RZ, RZ, UR4 ;  /* 0x00000004ff007e24 */ /* 0x000fca000f8e00ff */
[----:B------:R-:W-:-:S05]  /*11940*/  PLOP3.LUT P2, PT, PT, PT, UP1, 0x80, 0x0 ;  /* 0x000000000000781c */ /* 0x000fca0003f4f018 */
[----:B------:R-:W-:Y:S02]  /*11950*/  @UP1 ULDC.64 UR10, c[0x0][0xc08] ;  /* 0x00030200000a1ab9 */ /* 0x000fe40000000a00 */
[----:B------:R-:W-:-:S06]  /*11960*/  @UP1 UIMAD.WIDE UR10, UR44, 0x4, UR10 ;  /* 0x000000042c0a18a5 */ /* 0x000fcc000f8e020a */
[----:B------:R-:W-:Y:S02]  /*11970*/  IMAD.U32 R6, RZ, RZ, UR10 ;  /* 0x0000000aff067e24 */ /* 0x000fe4000f8e00ff */
[----:B------:R-:W-:-:S05]  /*11980*/  IMAD.U32 R7, RZ, RZ, UR11 ;  /* 0x0000000bff077e24 */ /* 0x000fca000f8e00ff */
[----:B------:R0:W5:Y:S01]  /*11990*/  @P2 LDG.E R0, desc[UR54][R6.64] ;  /* 0x0000003606002981 */ /* 0x000162000c1e1900 */
[----:B------:R-:W-:Y:S01]  /*119a0*/  UISETP.NE.AND UP1, UPT, UR9, URZ, UPT ;  /* 0x0000003f0900728c */ /* 0x000fe2000bf25270 */
[----:B------:R-:W-:Y:S01]  /*119b0*/  UMOV UR4, URZ ;  /* 0x0000003f00047c82 */ /* 0x000fe20008000000 */
[----:B------:R-:W1:Y:S09]  /*119c0*/  S2R R8, SR_TID.X ;  /* 0x0000000000087919 */ /* 0x000e720000002100 */
[----:B------:R-:W-:Y:S01]  /*119d0*/  @!UP1 ULDC UR9, c[0x0][0xad4] ;  /* 0x0002b50000099ab9 */ /* 0x000fe20000000800 */
[----:B-1----:R-:W-:-:S05]  /*119e0*/  VIADD R3, R8, 0xffffff80 ;  /* 0xffffff8008037836 */ /* 0x002fca0000000000 */
[----:B------:R-:W-:Y:S02]  /*119f0*/  ISETP.GT.AND P0, PT, R3, 0x3f, PT ;  /* 0x0000003f0300780c */ /* 0x000fe40003f04270 */
[----:B--2---:R-:W-:Y:S01]  /*11a00*/  @P1 R2UR UR4, R9 ;  /* 0x00000000090412ca */ /* 0x004fe200000e0000 */
[----:B0-----:R-:W-:-:S14]  /*11a10*/  @P2 BRA `(.L_x_2268) ;  /* 0x0000000000102947 */ /* 0x001fdc0003800000 */
[----:B------:R-:W-:Y:S05]  /*11a20*/  @!P1 BRA `(.L_x_2268) ;  /* 0x00000000000c9947 */ /* 0x000fea0003800000 */
[----:B------:R-:W2:Y:S04]  /*11a30*/  LDG.E R3, desc[UR54][R4.64] ;  /* 0x0000003604037981 */ /* 0x000ea8000c1e1900 */
[----:B-----5:R-:W2:Y:S02]  /*11a40*/  LDG.E R0, desc[UR54][R4.64+0x4] ;  /* 0x0000043604007981 */ /* 0x020ea4000c1e1900 */
[----:B--2---:R-:W-:-:S07]  /*11a50*/  IMAD.IADD R0, R0, 0x1, -R3 ;  /* 0x0000000100007824 */ /* 0x004fce00078e0a03 */
.L_x_2268:
[----:B------:R-:W-:Y:S01]  /*11a60*/  USHF.R.S32.HI UR16, URZ, 0x1f, UR44 ;  /* 0x0000001f3f107899 */ /* 0x000fe2000801142c */
[----:B------:R-:W-:Y:S01]  /*11a70*/  BSSY B1, `(.L_x_2269) ;  /* 0x000003a000017945 */ /* 0x000fe20003800000 */
[----:B------:R-:W-:Y:S02]  /*11a80*/  USHF.R.S32.HI UR24, URZ, 0x1f, UR4 ;  /* 0x0000001f3f187899 */ /* 0x000fe40008011404 */
[----:B------:R-:W-:Y:S02]  /*11a90*/  USEL UR8, UR44, URZ, !UP0 ;  /* 0x0000003f2c087287 */ /* 0x000fe4000c000000 */
[----:B------:R-:W-:Y:S01]  /*11aa0*/  USEL UR16, UR16, URZ, !UP0 ;  /* 0x0000003f10107287 */ /* 0x000fe2000c000000 */
[----:B------:R-:W-:Y:S11]  /*11ab0*/  @P0 BRA `(.L_x_2270) ;  /* 0x0000000000d40947 */ /* 0x000ff60003800000 */
[----:B------:R-:W0:Y:S01]  /*11ac0*/  LDC R9, c[0x0][0xbe8] ;  /* 0x0002fa00ff097b82 */ /* 0x000e220000000800 */
[----:B------:R-:W-:-:S05]  /*11ad0*/  IMAD.U32 R5, RZ, RZ, UR45 ;  /* 0x0000002dff057e24 */ /* 0x000fca000f8e00ff */
[----:B------:R-:W-:Y:S01]  /*11ae0*/  IADD3 R6, R5, -0x80, R8 ;  /* 0xffffff8005067810 */ /* 0x000fe20007ffe008 */
[----:B0----5:R-:W-:-:S05]  /*11af0*/  IMAD R3, R0, R9, RZ ;  /* 0x0000000900037224 */ /* 0x021fca00078e02ff */
[----:B------:R-:W-:-:S13]  /*11b00*/  ISETP.GE.AND P0, PT, R6, R3, PT ;  /* 0x000000030600720c */ /* 0x000fda0003f06270 */
[----:B------:R-:W-:Y:S05]  /*11b10*/  @P0 BRA `(.L_x_2270) ;  /* 0x0000000000bc0947 */ /* 0x000fea0003800000 */
[----:B------:R-:W-:Y:S01]  /*11b20*/  ISETP.NE.AND P0, PT, R9, 0x1, PT ;  /* 0x000000010900780c */ /* 0x000fe20003f05270 */
[----:B------:R-:W-:Y:S01]  /*11b30*/  UISETP.GT.AND UP0, UPT, UR9, 0x1, UPT ;  /* 0x000000010900788c */ /* 0x000fe2000bf04270 */
[----:B------:R-:W-:Y:S01]  /*11b40*/  UMOV UR20, 0x9b8 ;  /* 0x000009b800147882 */ /* 0x000fe20000000000 */
[----:B------:R-:W-:Y:S02]  /*11b50*/  ULOP3.LUT UR17, UR42, 0xff, URZ, 0xc0, !UPT ;  /* 0x000000ff2a117892 */ /* 0x000fe4000f8ec03f */
[----:B------:R-:W-:Y:S02]  /*11b60*/  USEL UR20, UR20, 0x978, UP0 ;  /* 0x0000097814147887 */ /* 0x000fe40008000000 */
[----:B------:R-:W-:-:S06]  /*11b70*/  USEL UR17, UR17, URZ, UP0 ;  /* 0x0000003f11117287 */ /* 0x000fcc0008000000 */
[----:B------:R-:W0:Y:S04]  /*11b80*/  @P0 LDC R3, c[0x0][0xbec] ;  /* 0x0002fb00ff030b82 */ /* 0x000e280000000800 */
[----:B------:R-:W-:Y:S01]  /*11b90*/  ULDC.64 UR10, c[0x0][UR20+0x218] ;  /* 0x00008600140a7abb */ /* 0x000fe20008000a00 */
[----:B------:R-:W-:Y:S01]  /*11ba0*/  ULDC.64 UR14, c[0x0][UR20+0x220] ;  /* 0x00008800140e7abb */ /* 0x000fe20008000a00 */
[----:B------:R-:W-:Y:S02]  /*11bb0*/  ULDC.64 UR18, c[0x0][UR20+0x228] ;  /* 0x00008a0014127abb */ /* 0x000fe40008000a00 */
[----:B------:R-:W1:Y:S01]  /*11bc0*/  @P0 LDC R5, c[0x0][0xbf0] ;  /* 0x0002fc00ff050b82 */ /* 0x000e620000000800 */
[----:B------:R-:W-:Y:S02]  /*11bd0*/  UIMAD.WIDE.U32 UR12, UR10, UR43, URZ ;  /* 0x0000002b0a0c72a5 */ /* 0x000fe4000f8e003f */
[----:B------:R-:W-:-:S02]  /*11be0*/  UIMAD UR21, UR11, UR43, URZ ;  /* 0x0000002b0b1572a4 */ /* 0x000fc4000f8e023f */
[----:B------:R-:W-:Y:S02]  /*11bf0*/  UIMAD UR15, UR15, UR8, URZ ;  /* 0x000000080f0f72a4 */ /* 0x000fe4000f8e023f */
[----:B------:R-:W-:Y:S02]  /*11c00*/  UIMAD.WIDE.U32 UR22, UR18, UR17, URZ ;  /* 0x00000011121672a5 */ /* 0x000fe4000f8e003f */
[----:B------:R-:W-:Y:S02]  /*11c10*/  UIMAD.WIDE.U32 UR10, UR14, UR8, URZ ;  /* 0x000000080e0a72a5 */ /* 0x000fe4000f8e003f */
[----:B------:R-:W-:Y:S02]  /*11c20*/  UIMAD UR17, UR19, UR17, URZ ;  /* 0x00000011131172a4 */ /* 0x000fe4000f8e023f */
[----:B------:R-:W-:Y:S02]  /*11c30*/  UIMAD UR15, UR14, UR16, UR15 ;  /* 0x000000100e0f72a4 */ /* 0x000fe4000f8e020f */
[----:B------:R-:W-:Y:S01]  /*11c40*/  UIADD3 UR12, UP1, UP2, UR10, UR12, UR4 ;  /* 0x0000000c0a0c7290 */ /* 0x000fe2000fa3e004 */
[----:B0-----:R-:W-:Y:S01]  /*11c50*/  @P0 IMAD.HI.U32 R4, R6, R3, RZ ;  /* 0x0000000306040227 */ /* 0x001fe200078e00ff */
[----:B------:R-:W-:-:S02]  /*11c60*/  UIADD3 UR17, UR23, UR17, URZ ;  /* 0x0000001117117290 */ /* 0x000fc4000fffe03f */
[----:B------:R-:W-:Y:S01]  /*11c70*/  UIADD3 UR21, UR13, UR21, URZ ;  /* 0x000000150d157290 */ /* 0x000fe2000fffe03f */
[----:B------:R-:W-:Y:S01]  /*11c80*/  IMAD.MOV.U32 R3, RZ, RZ, R6 ;  /* 0x000000ffff037224 */ /* 0x000fe200078e0006 */
[----:B------:R-:W-:Y:S02]  /*11c90*/  UIADD3 UR15, UR11, UR15, URZ ;  /* 0x0000000f0b0f7290 */ /* 0x000fe4000fffe03f */
[----:B------:R-:W-:Y:S01]  /*11ca0*/  IMAD.U32 R8, RZ, RZ, UR17 ;  /* 0x00000011ff087e24 */ /* 0x000fe2000f8e00ff */
[----:B-1----:R-:W-:Y:S01]  /*11cb0*/  @P0 SHF.R.U32.HI R3, RZ, R5, R4 ;  /* 0x00000005ff030219 */ /* 0x002fe20000011604 */
[----:B------:R-:W-:Y:S01]  /*11cc0*/  IMAD.U32 R4, RZ, RZ, UR22 ;  /* 0x00000016ff047e24 */ /* 0x000fe2000f8e00ff */
[----:B------:R-:W-:Y:S01]  /*11cd0*/  ULDC.64 UR10, c[0x0][UR20+0x210] ;  /* 0x00008400140a7abb */ /* 0x000fe20008000a00 */
        /* <DEDUP_REMOVED lines=19> */
.L_x_2270:
[----:B------:R-:W-:Y:S05]  /*11e10*/  BSYNC B1 ;  /* 0x0000000000017941 */ /* 0x000fea0003800000 */
.L_x_2269:
[----:B------:R-:W-:-:S06]  /*11e20*/  UISETP.GT.AND UP0, UPT, UR9, 0x1, UPT ;  /* 0x000000010900788c */ /* 0x000fcc000bf04270 */
[----:B------:R-:W-:-:S13]  /*11e30*/  PLOP3.LUT P0, PT, PT, PT, UP0, 0x80, 0x0 ;  /* 0x000000000000781c */ /* 0x000fda0003f0f008 */
[----:B------:R-:W-:Y:S05]  /*11e40*/  @P0 BRA `(.L_x_2265) ;  /* 0x0000000800800947 */ /* 0x000fea0003800000 */
[----:B------:R-:W1:Y:S01]  /*11e50*/  LDC R11, c[0x0][0xbe8] ;  /* 0x0002fa00ff0b7b82 */ /* 0x000e620000000800 */
[C---:B------:R-:W-:Y:S01]  /*11e60*/  VIADD R37, R19.reuse, 0x40 ;  /* 0x0000004013257836 */ /* 0x040fe20000000000 */
[----:B------:R-:W-:Y:S01]  /*11e70*/  ULDC UR14, c[0x0][0xac8] ;  /* 0x0002b200000e7ab9 */ /* 0x000fe20000000800 */
[----:B------:R-:W-:Y:S01]  /*11e80*/  ULDC.64 UR12, c[0x0][0xaa0] ;  /* 0x0002a800000c7ab9 */ /* 0x000fe20000000a00 */
[----:B------:R-:W-:Y:S01]  /*11e90*/  ISETP.GE.AND P2, PT, R19, UR14, PT ;  /* 0x0000000e13007c0c */ /* 0x000fe2000bf46270 */
[----:B------:R-:W-:Y:S01]  /*11ea0*/  UIMAD UR9, UR24, UR12, URZ ;  /* 0x0000000c180972a4 */ /* 0x000fe2000f8e023f */
[----:B------:R-:W-:Y:S01]  /*11eb0*/  ISETP.GE.AND P1, PT, R37, UR14, PT ;  /* 0x0000000e25007c0c */ /* 0x000fe2000bf26270 */
[----:B------:R-:W-:Y:S01]  /*11ec0*/  UIMAD.WIDE.U32 UR10, UR4, UR12, URZ ;  /* 0x0000000c040a72a5 */ /* 0x000fe2000f8e003f */
[----:B0-----:R-:W-:Y:S01]  /*11ed0*/  SEL R3, RZ, 0x1, P2 ;  /* 0x00000001ff037807 */ /* 0x001fe20001000000 */
[----:B------:R-:W-:Y:S01]  /*11ee0*/  UIMAD UR9, UR4, UR13, UR9 ;  /* 0x0000000d040972a4 */ /* 0x000fe2000f8e0209 */
[----:B------:R-:W-:Y:S01]  /*11ef0*/  SEL R4, RZ, 0xffffffff, P1 ;  /* 0xffffffffff047807 */ /* 0x000fe20000800000 */
[C---:B------:R-:W-:Y:S01]  /*11f00*/  VIADD R39, R19.reuse, 0x80 ;  /* 0x0000008013277836 */ /* 0x040fe20000000000 */
[----:B------:R-:W-:Y:S01]  /*11f10*/  ULDC.64 UR12, c[0x0][0xae8] ;  /* 0x0002ba00000c7ab9 */ /* 0x000fe20000000a00 */
[----:B------:R-:W-:Y:S01]  /*11f20*/  UIADD3 UR11, UR11, UR9, URZ ;  /* 0x000000090b0b7290 */ /* 0x000fe2000fffe03f */
[----:B------:R-:W-:Y:S01]  /*11f30*/  VIADD R27, R19, 0xc0 ;  /* 0x000000c0131b7836 */ /* 0x000fe20000000000 */
[----:B------:R-:W-:Y:S01]  /*11f40*/  BSSY B1, `(.L_x_2271) ;  /* 0x000006c000017945 */ /* 0x000fe20003800000 */
[----:B------:R-:W-:Y:S01]  /*11f50*/  IMAD.SHL.U32 R4, R4, 0x2, RZ ;  /* 0x0000000204047824 */ /* 0x000fe200078e00ff */
[----:B------:R-:W-:Y:S01]  /*11f60*/  ISETP.GE.AND P1, PT, R39, UR14, PT ;  /* 0x0000000e27007c0c */ /* 0x000fe2000bf26270 */
[----:B------:R-:W-:Y:S01]  /*11f70*/  UIMAD.WIDE.U32 UR10, UR43, UR12, UR10 ;  /* 0x0000000c2b0a72a5 */ /* 0x000fe2000f8e000a */
[C---:B------:R-:W-:Y:S01]  /*11f80*/  VIADD R31, R19.reuse, 0x100 ;  /* 0x00000100131f7836 */ /* 0x040fe20000000000 */
[----:B------:R-:W-:Y:S01]  /*11f90*/  SHF.R.S32.HI R34, RZ, 0x1f, R37 ;  /* 0x0000001fff227819 */ /* 0x000fe20000011425 */
[----:B------:R-:W-:Y:S01]  /*11fa0*/  VIADD R35, R19, 0x140 ;  /* 0x0000014013237836 */ /* 0x000fe20000000000 */
[----:B------:R-:W-:Y:S01]  /*11fb0*/  LOP3.LUT R6, R4, 0x2, R3, 0xe2, !PT ;  /* 0x0000000204067812 */ /* 0x000fe200078ee203 */
[----:B------:R-:W-:Y:S01]  /*11fc0*/  IMAD R3, R191, 0x20, R223 ;  /* 0x00000020bf037824 */ /* 0x000fe200078e02df */
[----:B-1----:R-:W-:Y:S01]  /*11fd0*/  ISETP.NE.AND P0, PT, R11, 0x1, PT ;  /* 0x000000010b00780c */ /* 0x002fe20003f05270 */
[----:B------:R-:W-:Y:S01]  /*11fe0*/  UIMAD UR11, UR43, UR13, UR11 ;  /* 0x0000000d2b0b72a4 */ /* 0x000fe2000f8e020b */
[----:B------:R-:W-:Y:S01]  /*11ff0*/  VIADD R33, R19, 0x180 ;  /* 0x0000018013217836 */ /* 0x000fe20000000000 */
[----:B------:R-:W-:Y:S01]  /*12000*/  SHF.R.S32.HI R30, RZ, 0x1f, R31 ;  /* 0x0000001fff1e7819 */ /* 0x000fe2000001141f */
[----:B------:R-:W-:Y:S01]  /*12010*/  VIADD R8, R3, UR45 ;  /* 0x0000002d03087c36 */ /* 0x000fe20008000000 */
[----:B------:R-:W-:Y:S01]  /*12020*/  SEL R3, RZ, 0xffffffff, P1 ;  /* 0xffffffffff037807 */ /* 0x000fe20000800000 */
[----:B------:R-:W-:Y:S01]  /*12030*/  ULDC.64 UR12, c[0x0][0xaf0] ;  /* 0x0002bc00000c7ab9 */ /* 0x000fe20000000a00 */
[----:B------:R-:W-:Y:S01]  /*12040*/  ISETP.GE.AND P1, PT, R27, UR14, PT ;  /* 0x0000000e1b007c0c */ /* 0x000fe2000bf26270 */
[----:B------:R-:W-:Y:S01]  /*12050*/  UIMAD UR16, UR16, UR12, URZ ;  /* 0x0000000c101072a4 */ /* 0x000fe2000f8e023f */
[----:B-----5:R-:W-:Y:S01]  /*12060*/  IMAD R25, R0, R11, RZ ;  /* 0x0000000b00197224 */ /* 0x020fe200078e02ff */
[----:B------:R-:W-:Y:S01]  /*12070*/  SHF.R.S32.HI R32, RZ, 0x1f, R33 ;  /* 0x0000001fff207819 */ /* 0x000fe20000011421 */
[----:B------:R-:W-:Y:S01]  /*12080*/  IMAD.SHL.U32 R9, R3, 0x4, RZ ;  /* 0x0000000403097824 */ /* 0x000fe200078e00ff */
[----:B------:R-:W-:Y:S01]  /*12090*/  UIMAD UR4, UR8, UR13, UR16 ;  /* 0x0000000d080472a4 */ /* 0x000fe2000f8e0210 */
[----:B------:R-:W0:Y:S01]  /*120a0*/  @P0 LDC R5, c[0x0][0xbec] ;  /* 0x0002fb00ff050b82 */ /* 0x000e220000000800 */
[----:B------:R-:W-:Y:S01]  /*120b0*/  IMAD.MOV.U32 R3, RZ, RZ, R8 ;  /* 0x000000ffff037224 */ /* 0x000fe200078e0008 */
[----:B------:R-:W-:Y:S01]  /*120c0*/  UIMAD.WIDE.U32 UR8, UR8, UR12, UR10 ;  /* 0x0000000c080872a5 */ /* 0x000fe2000f8e000a */
[----:B------:R-:W-:Y:S01]  /*120d0*/  LOP3.LUT R6, R9, 0x4, R6, 0xe2, !PT ;  /* 0x0000000409067812 */ /* 0x000fe200078ee206 */
[----:B------:R-:W-:Y:S01]  /*120e0*/  VIADD R26, R223, UR45 ;  /* 0x0000002ddf1a7c36 */ /* 0x000fe20008000000 */
[----:B------:R-:W-:Y:S01]  /*120f0*/  SHF.R.S32.HI R36, RZ, 0x1f, R39 ;  /* 0x0000001fff247819 */ /* 0x000fe20000011427 */
[----:B------:R-:W-:Y:S01]  /*12100*/  UIADD3 UR4, UR9, UR4, URZ ;  /* 0x0000000409047290 */ /* 0x000fe2000fffe03f */
[----:B------:R-:W-:Y:S01]  /*12110*/  VIADD R29, R19, 0x1c0 ;  /* 0x000001c0131d7836 */ /* 0x000fe20000000000 */
[----:B------:R-:W1:Y:S01]  /*12120*/  @P0 LDC R7, c[0x0][0xbf0] ;  /* 0x0002fc00ff070b82 */ /* 0x000e620000000800 */
[----:B------:R-:W-:-:S02]  /*12130*/  SHF.R.S32.HI R38, RZ, 0x1f, R35 ;  /* 0x0000001fff267819 */ /* 0x000fc40000011423 */
[----:B------:R-:W-:Y:S02]  /*12140*/  SHF.R.S32.HI R40, RZ, 0x1f, R27 ;  /* 0x0000001fff287819 */ /* 0x000fe4000001141b */
[----:B------:R-:W-:Y:S01]  /*12150*/  SHF.R.S32.HI R28, RZ, 0x1f, R29 ;  /* 0x0000001fff1c7819 */ /* 0x000fe2000001141d */
[----:B0-----:R-:W-:Y:S01]  /*12160*/  @P0 IMAD.HI.U32 R4, R8, R5, RZ ;  /* 0x0000000508040227 */ /* 0x001fe200078e00ff */
[----:B------:R-:W-:Y:S02]  /*12170*/  SEL R5, RZ, 0xffffffff, P1 ;  /* 0xffffffffff057807 */ /* 0x000fe40000800000 */
[----:B------:R-:W-:-:S04]  /*12180*/  ISETP.GE.AND P1, PT, R29, UR14, PT ;  /* 0x0000000e1d007c0c */ /* 0x000fc8000bf26270 */
[----:B------:R-:W-:Y:S02]  /*12190*/  SEL R0, RZ, 0x80, P1 ;  /* 0x00000080ff007807 */ /* 0x000fe40000800000 */
[----:B-1----:R-:W-:Y:S01]  /*121a0*/  @P0 SHF.R.U32.HI R3, RZ, R7, R4 ;  /* 0x00000007ff030219 */ /* 0x002fe20000011604 */
[----:B------:R-:W-:Y:S01]  /*121b0*/  IMAD.SHL.U32 R7, R5, 0x8, RZ ;  /* 0x0000000805077824 */ /* 0x000fe200078e00ff */
[----:B------:R-:W-:Y:S01]  /*121c0*/  ISETP.GE.AND P0, PT, R31, UR14, PT ;  /* 0x0000000e1f007c0c */ /* 0x000fe2000bf06270 */
[----:B------:R-:W-:Y:S02]  /*121d0*/  IMAD.U32 R4, RZ, RZ, UR8 ;  /* 0x00000008ff047e24 */ /* 0x000fe4000f8e00ff */
[----:B------:R-:W-:Y:S01]  /*121e0*/  IMAD.U32 R5, RZ, RZ, UR9 ;  /* 0x00000009ff057e24 */ /* 0x000fe2000f8e00ff */
[----:B------:R-:W-:Y:S01]  /*121f0*/  LOP3.LUT R10, R7, 0x8, R6, 0xe2, !PT ;  /* 0x00000008070a7812 */ /* 0x000fe200078ee206 */
[--C-:B------:R-:W-:Y:S01]  /*12200*/  IMAD.MOV R7, RZ, RZ, -R3.reuse ;  /* 0x000000ffff077224 */ /* 0x100fe200078e0a03 */
[----:B------:R-:W-:Y:S01]  /*12210*/  SHF.R.S32.HI R6, RZ, 0x1f, R3 ;  /* 0x0000001fff067819 */ /* 0x000fe20000011403 */
[----:B------:R-:W-:Y:S01]  /*12220*/  ULDC.64 UR8, c[0x0][0xae0] ;  /* 0x0002b80000087ab9 */ /* 0x000fe20000000a00 */
[----:B------:R-:W-:Y:S01]  /*12230*/  SEL R9, RZ, 0xffffffff, P0 ;  /* 0xffffffffff097807 */ /* 0x000fe20000000000 */
[----:B------:R-:W-:Y:S01]  /*12240*/  IMAD.U32 R5, RZ, RZ, UR4 ;  /* 0x00000004ff057e24 */ /* 0x000fe2000f8e00ff */
[----:B------:R-:W-:Y:S01]  /*12250*/  ISETP.GE.AND P0, PT, R35, UR14, PT ;  /* 0x0000000e23007c0c */ /* 0x000fe2000bf06270 */
[----:B------:R-:W-:-:S02]  /*12260*/  IMAD R6, R6, UR8, RZ ;  /* 0x0000000806067c24 */ /* 0x000fc4000f8e02ff */
[----:B------:R-:W-:Y:S01]  /*12270*/  IMAD R7, R11, R7, R8 ;  /* 0x000000070b077224 */ /* 0x000fe200078e0208 */
[----:B------:R-:W-:Y:S01]  /*12280*/  SEL R8, RZ, 0xffffffff, P0 ;  /* 0xffffffffff087807 */ /* 0x000fe20000000000 */
[----:B------:R-:W-:Y:S01]  /*12290*/  IMAD.SHL.U32 R13, R9, 0x10, RZ ;  /* 0x00000010090d7824 */ /* 0x000fe200078e00ff */
[----:B------:R-:W-:Y:S01]  /*122a0*/  ISETP.GE.AND P0, PT, R33, UR14, PT ;  /* 0x0000000e21007c0c */ /* 0x000fe2000bf06270 */
[C---:B------:R-:W-:Y:S02]  /*122b0*/  IMAD R9, R3.reuse, UR9, R6 ;  /* 0x0000000903097c24 */ /* 0x040fe4000f8e0206 */
[----:B------:R-:W-:Y:S01]  /*122c0*/  IMAD.WIDE.U32 R4, R3, UR8, R4 ;  /* 0x0000000803047c25 */ /* 0x000fe2000f8e0004 */
[----:B------:R-:W-:Y:S01]  /*122d0*/  SHF.R.S32.HI R3, RZ, 0x1f, R7 ;  /* 0x0000001fff037819 */ /* 0x000fe20000011407 */
[----:B------:R-:W-:Y:S01]  /*122e0*/  ULDC.64 UR8, c[0x0][0xad8] ;  /* 0x0002b60000087ab9 */ /* 0x000fe20000000a00 */
[----:B------:R-:W-:Y:S01]  /*122f0*/  LOP3.LUT R10, R13, 0x10, R10, 0xe2, !PT ;  /* 0x000000100d0a7812 */ /* 0x000fe200078ee20a */
[----:B------:R-:W-:-:S02]  /*12300*/  IMAD.IADD R5, R5, 0x1, R9 ;  /* 0x0000000105057824 */ /* 0x000fc400078e0209 */
[----:B------:R-:W-:Y:S02]  /*12310*/  IMAD R6, R3, UR8, RZ ;  /* 0x0000000803067c24 */ /* 0x000fe4000f8e02ff */
[----:B------:R-:W-:-:S04]  /*12320*/  IMAD.WIDE.U32 R4, R7, UR8, R4 ;  /* 0x0000000807047c25 */ /* 0x000fc8000f8e0004 */
[----:B------:R-:W-:Y:S01]  /*12330*/  IMAD R3, R7, UR9, R6 ;  /* 0x0000000907037c24 */ /* 0x000fe2000f8e0206 */
[----:B------:R-:W-:Y:S01]  /*12340*/  ULDC.64 UR8, c[0x0][0xa80] ;  /* 0x0002a00000087ab9 */ /* 0x000fe20000000a00 */
[----:B------:R-:W-:Y:S01]  /*12350*/  SEL R7, RZ, 0x40, P0 ;  /* 0x00000040ff077807 */ /* 0x000fe20000000000 */
[----:B------:R-:W-:Y:S01]  /*12360*/  IMAD.SHL.U32 R9, R8, 0x20, RZ ;  /* 0x0000002008097824 */ /* 0x000fe200078e00ff */
[----:B------:R-:W-:Y:S01]  /*12370*/  LEA R20, P0, R4, UR8, 0x1 ;  /* 0x0000000804147c11 */ /* 0x000fe2000f8008ff */
[----:B------:R-:W-:-:S03]  /*12380*/  IMAD.IADD R3, R5, 0x1, R3 ;  /* 0x0000000105037824 */ /* 0x000fc600078e0203 */
[----:B------:R-:W-:Y:S01]  /*12390*/  LOP3.LUT R10, R9, 0x20, R10, 0xe2, !PT ;  /* 0x00000020090a7812 */ /* 0x000fe200078ee20a */
[----:B------:R0:W1:Y:S01]  /*123a0*/  SHFL.IDX PT, R6, R20, RZ, 0x181f ;  /* 0x00181fff14067589 */ /* 0x00006200000e0000 */
[----:B------:R-:W-:Y:S02]  /*123b0*/  LEA.HI.X R3, R4, UR9, R3, 0x1, P0 ;  /* 0x0000000904037c11 */ /* 0x000fe400080f0c03 */
[----:B------:R-:W-:Y:S02]  /*123c0*/  ISETP.GE.AND P0, PT, R26, R25, PT ;  /* 0x000000191a00720c */ /* 0x000fe40003f06270 */
[----:B------:R-:W-:Y:S02]  /*123d0*/  LOP3.LUT R21, R10, R7, RZ, 0xfc, !PT ;  /* 0x000000070a157212 */ /* 0x000fe400078efcff */
[----:B------:R0:W2:Y:S02]  /*123e0*/  SHFL.IDX PT, R7, R3, RZ, 0x181f ;  /* 0x00181fff03077589 */ /* 0x0000a400000e0000 */
        /* <DEDUP_REMOVED lines=33> */
.L_x_2272:
[----:B------:R-:W-:Y:S05]  /*12600*/  BSYNC B1 ;  /* 0x0000000000017941 */ /* 0x000fea0003800000 */
.L_x_2271:
        /* <DEDUP_REMOVED lines=9> */
[----:B------:R-:W-:-:S05]  /*126a0*/  ISETP.GE.AND P2, PT, R31, UR14, PT ;  /* 0x0000000e1f007c0c */ /* 0x000fca000bf46270 */
[----:B-1-3--:R-:W-:Y:S02]  /*126b0*/  @!P1 IMAD.WIDE R4, R19, 0x2, R6 ;  /* 0x0000000213049825 */ /* 0x00afe400078e0206 */
[-C--:B------:R-:W-:Y:S02]  /*126c0*/  @!P5 LEA R8, P0, R37, R6.reuse, 0x1 ;  /* 0x000000062508d211 */ /* 0x080fe400078008ff */
        /* <DEDUP_REMOVED lines=24> */
.L_x_2265:
[----:B------:R-:W-:Y:S05]  /*12850*/  BSYNC B0 ;  /* 0x0000000000007941 */ /* 0x000fea0003800000 */
.L_x_2258:
[----:B------:R-:W-:Y:S02]  /*12860*/  ULDC UR4, c[0x0][0xc3c] ;  /* 0x00030f0000047ab9 */ /* 0x000fe40000000800 */
[----:B------:R-:W-:-:S06]  /*12870*/  UISETP.GE.AND UP0, UPT, UR6, UR4, UPT ;  /* 0x000000040600728c */ /* 0x000fcc000bf06270 */
[----:B------:R-:W-:-:S13]  /*12880*/  PLOP3.LUT P0, PT, PT, PT, UP0, 0x80, 0x0 ;  /* 0x000000000000781c */ /* 0x000fda0003f0f008 */
[----:B------:R-:W-:Y:S05]  /*12890*/  @!P0 BRA `(.L_x_2273) ;  /* 0xfffffee800808947 */ /* 0x000fea000383ffff */
[----:B------:R-:W-:Y:S05]  /*128a0*/  EXIT ;  /* 0x000000000000794d */ /* 0x000fea0003800000 */
.L_x_2149:
        /* <DEDUP_REMOVED lines=16> */
.L_x_2274:
        /* <DEDUP_REMOVED lines=43> */
.L_x_2278:
        /* <DEDUP_REMOVED lines=35> */
.L_x_2276:
        /* <DEDUP_REMOVED lines=9> */
[----:B0-----:R-:W-:-:S07]  /*12f20*/  ISETP.NE.AND P1, PT, R9, 0x1, PT ;  /* 0x000000010900780c */ /* 0x001fce0003f25270 */
[----:B-1----:R-:W-:Y:S06]  /*12f30*/  @!P0 BRA `(.L_x_2279) ;  /* 0x0000000000088947 */ /* 0x002fec0003800000 */
[----:B------:R-:W-:-:S06]  /*12f40*/  VIADD R24, R27, 0xffffffff ;  /* 0xffffffff1b187836 */ /* 0x000fcc0000000000 */
[----:B------:R0:W1:Y:S02]  /*12f50*/  SHFL.IDX PT, R24, R5, R24, 0x1f ;  /* 0x00001f1805187589 */ /* 0x00006400000e0000 */
.L_x_2279:
[----:B-1----:R-:W-:Y:S02]  /*12f60*/  IMAD R24, R24, UR5, R3 ;  /* 0x0000000518187c24 */ /* 0x002fe4000f8e0203 */
[----:B------:R-:W-:-:S03]  /*12f70*/  VIADD R27, R27, UR4 ;  /* 0x000000041b1b7c36 */ /* 0x000fc60008000000 */
[----:B0-----:R-:W-:Y:S01]  /*12f80*/  IADD3 R5, -R24, UR6, RZ ;  /* 0x0000000618057c10 */ /* 0x001fe2000fffe1ff */
[----:B------:R-:W-:Y:S06]  /*12f90*/  @!P1 BRA `(.L_x_2280) ;  /* 0x0000000000e89947 */ /* 0x000fec0003800000 */
[-C--:B--2---:R-:W-:Y:S02]  /*12fa0*/  IABS R12, R6.reuse ;  /* 0x00000006000c7213 */ /* 0x084fe40000000000 */
[----:B------:R-:W-:Y:S02]  /*12fb0*/  IABS R4, R9 ;  /* 0x0000000900047213 */ /* 0x000fe40000000000 */
[----:B------:R-:W0:Y:S01]  /*12fc0*/  I2F.RP R8, R12 ;  /* 0x0000000c00087306 */ /* 0x000e220000209400 */
[----:B------:R-:W-:-:S07]  /*12fd0*/  IABS R13, R6 ;  /* 0x00000006000d7213 */ /* 0x000fce0000000000 */
[----:B------:R-:W1:Y:S08]  /*12fe0*/  I2F.RP R10, R4 ;  /* 0x00000004000a7306 */ /* 0x000e700000209400 */
[----:B0-----:R-:W0:Y:S08]  /*12ff0*/  MUFU.RCP R8, R8 ;  /* 0x0000000800087308 */ /* 0x001e300000001000 */
[----:B-1----:R-:W-:Y:S01]  /*13000*/  MUFU.RCP R10, R10 ;  /* 0x0000000a000a7308 */ /* 0x002fe20000001000 */
[----:B0-----:R-:W-:Y:S01]  /*13010*/  VIADD R2, R8, 0xffffffe ;  /* 0x0ffffffe08027836 */ /* 0x001fe20000000000 */
[----:B------:R-:W-:-:S06]  /*13020*/  IABS R8, R5 ;  /* 0x0000000500087213 */ /* 0x000fcc0000000000 */
[----:B------:R0:W1:Y:S02]  /*13030*/  F2I.FTZ.U32.TRUNC.NTZ R3, R2 ;  /* 0x0000000200037305 */ /* 0x000064000021f000 */
[----:B0-----:R-:W-:Y:S02]  /*13040*/  IMAD.MOV.U32 R2, RZ, RZ, RZ ;  /* 0x000000ffff027224 */ /* 0x001fe400078e00ff */
[----:B-1----:R-:W-:-:S04]  /*13050*/  IMAD.MOV R11, RZ, RZ, -R3 ;  /* 0x000000ffff0b7224 */ /* 0x002fc800078e0a03 */
[----:B------:R-:W-:-:S04]  /*13060*/  IMAD R11, R11, R12, RZ ;  /* 0x0000000c0b0b7224 */ /* 0x000fc800078e02ff */
[----:B------:R-:W-:-:S04]  /*13070*/  IMAD.HI.U32 R3, R3, R11, R2 ;  /* 0x0000000b03037227 */ /* 0x000fc800078e0002 */
[----:B------:R-:W-:Y:S02]  /*13080*/  IMAD.MOV R11, RZ, RZ, -R13 ;  /* 0x000000ffff0b7224 */ /* 0x000fe400078e0a0d */
[----:B------:R-:W-:-:S04]  /*13090*/  IMAD.HI.U32 R2, R3, R8, RZ ;  /* 0x0000000803027227 */ /* 0x000fc800078e00ff */
[----:B------:R-:W-:Y:S01]  /*130a0*/  IMAD R3, R2, R11, R8 ;  /* 0x0000000b02037224 */ /* 0x000fe200078e0208 */
[----:B------:R-:W-:Y:S01]  /*130b0*/  LOP3.LUT R8, R5, R6, RZ, 0x3c, !PT ;  /* 0x0000000605087212 */ /* 0x000fe200078e3cff */
[----:B------:R-:W-:-:S03]  /*130c0*/  VIADD R11, R10, 0xffffffe ;  /* 0x0ffffffe0a0b7836 */ /* 0x000fc60000000000 */
[----:B------:R-:W-:Y:S02]  /*130d0*/  ISETP.GT.U32.AND P1, PT, R12, R3, PT ;  /* 0x000000030c00720c */ /* 0x000fe40003f24070 */
[----:B------:R-:W-:-:S11]  /*130e0*/  ISETP.GE.AND P2, PT, R8, RZ, PT ;  /* 0x000000ff0800720c */ /* 0x000fd60003f46270 */
[----:B------:R-:W-:Y:S02]  /*130f0*/  @!P1 IMAD.IADD R3, R3, 0x1, -R12 ;  /* 0x0000000103039824 */ /* 0x000fe400078e0a0c */
[----:B------:R-:W-:Y:S01]  /*13100*/  @!P1 VIADD R2, R2, 0x1 ;  /* 0x0000000102029836 */ /* 0x000fe20000000000 */
[----:B------:R-:W-:Y:S02]  /*13110*/  ISETP.NE.AND P1, PT, R6, RZ, PT ;  /* 0x000000ff0600720c */ /* 0x000fe40003f25270 */
[----:B------:R-:W-:Y:S02]  /*13120*/  ISETP.GE.U32.AND P0, PT, R3, R12, PT ;  /* 0x0000000c0300720c */ /* 0x000fe40003f06070 */
[----:B------:R-:W0:Y:S11]  /*13130*/  F2I.FTZ.U32.TRUNC.NTZ R3, R11 ;  /* 0x0000000b00037305 */ /* 0x000e36000021f000 */
        /* <DEDUP_REMOVED lines=9> */
[----:B------:R-:W-:-:S04]  /*131d0*/  IMAD.MOV.U32 R2, RZ, RZ, RZ ;  /* 0x000000ffff027224 */ /* 0x000fc800078e00ff */
[----:B------:R-:W-:-:S04]  /*131e0*/  IMAD.HI.U32 R2, R3, R11, R2 ;  /* 0x0000000b03027227 */ /* 0x000fc800078e0002 */
[----:B------:R-:W-:Y:S02]  /*131f0*/  IMAD.MOV.U32 R3, RZ, RZ, R8 ;  /* 0x000000ffff037224 */ /* 0x000fe400078e0008 */
[----:B------:R-:W-:Y:S02]  /*13200*/  IMAD.MOV.U32 R8, RZ, RZ, R12 ;  /* 0x000000ffff087224 */ /* 0x000fe400078e000c */
[----:B------:R-:W-:-:S04]  /*13210*/  IMAD.HI.U32 R2, R2, R3, RZ ;  /* 0x0000000302027227 */ /* 0x000fc800078e00ff */
[----:B------:R-:W-:-:S05]  /*13220*/  IMAD R3, R2, R8, R3 ;  /* 0x0000000802037224 */ /* 0x000fca00078e0203 */
[----:B------:R-:W-:-:S13]  /*13230*/  ISETP.GT.U32.AND P1, PT, R4, R3, PT ;  /* 0x000000030400720c */ /* 0x000fda0003f24070 */
[----:B------:R-:W-:Y:S02]  /*13240*/  @!P1 IMAD.IADD R3, R3, 0x1, -R4 ;  /* 0x0000000103039824 */ /* 0x000fe400078e0a04 */
[----:B------:R-:W-:Y:S01]  /*13250*/  @!P1 VIADD R2, R2, 0x1 ;  /* 0x0000000102029836 */ /* 0x000fe20000000000 */
[----:B------:R-:W-:Y:S02]  /*13260*/  ISETP.NE.AND P1, PT, R9, RZ, PT ;  /* 0x000000ff0900720c */ /* 0x000fe40003f25270 */
[----:B------:R-:W-:Y:S02]  /*13270*/  ISETP.GE.U32.AND P0, PT, R3, R4, PT ;  /* 0x000000040300720c */ /* 0x000fe40003f06070 */
[----:B------:R-:W-:-:S04]  /*13280*/  LOP3.LUT R3, R10, R9, RZ, 0x3c, !PT ;  /* 0x000000090a037212 */ /* 0x000fc800078e3cff */
[----:B------:R-:W-:Y:S01]  /*13290*/  ISETP.GE.AND P2, PT, R3, RZ, PT ;  /* 0x000000ff0300720c */ /* 0x000fe20003f46270 */
[----:B------:R-:W-:-:S06]  /*132a0*/  IMAD.MOV R3, RZ, RZ, -R10 ;  /* 0x000000ffff037224 */ /* 0x000fcc00078e0a0a */
[----:B------:R-:W-:-:S06]  /*132b0*/  @P0 VIADD R2, R2, 0x1 ;  /* 0x0000000102020836 */ /* 0x000fcc0000000000 */
[----:B------:R-:W-:Y:S01]  /*132c0*/  @!P2 IMAD.MOV R2, RZ, RZ, -R2 ;  /* 0x000000ffff02a224 */ /* 0x000fe200078e0a02 */
[----:B------:R-:W-:-:S05]  /*132d0*/  @!P1 LOP3.LUT R2, RZ, R9, RZ, 0x33, !PT ;  /* 0x00000009ff029212 */ /* 0x000fca00078e33ff */
[----:B------:R-:W-:-:S04]  /*132e0*/  IMAD.MOV R26, RZ, RZ, -R2 ;  /* 0x000000ffff1a7224 */ /* 0x000fc800078e0a02 */
[C---:B------:R-:W-:Y:S02]  /*132f0*/  IMAD R26, R9.reuse, R26, R10 ;  /* 0x0000001a091a7224 */ /* 0x040fe400078e020a */
[----:B------:R-:W-:Y:S02]  /*13300*/  IMAD R9, R9, 0x1000000, R2 ;  /* 0x0100000009097824 */ /* 0x000fe400078e0202 */
[----:B------:R-:W-:Y:S02]  /*13310*/  IMAD R2, R6, R3, R5 ;  /* 0x0000000306027224 */ /* 0x000fe400078e0205 */
[----:B------:R-:W-:Y:S01]  /*13320*/  IMAD R26, R26, 0x10000, R9 ;  /* 0x000100001a1a7824 */ /* 0x000fe200078e0209 */
[----:B------:R-:W-:Y:S06]  /*13330*/  BRA `(.L_x_2281) ;  /* 0x0000000000f47947 */ /* 0x000fec0003800000 */
.L_x_2280:
[----:B------:R-:W0:Y:S02]  /*13340*/  LDC.64 R2, c[0x0][0xc90] ;  /* 0x00032400ff027b82 */ /* 0x000e240000000a00 */
[----:B0-----:R-:W-:-:S05]  /*13350*/  IMAD.WIDE R2, R27, 0x4, R2 ;  /* 0x000000041b027825 */ /* 0x001fca00078e0202 */
[----:B------:R0:W2:Y:S01]  /*13360*/  LDG.E R13, desc[UR54][R2.64] ;  /* 0x00000036020d7981 */ /* 0x0000a2000c1e1900 */
[----:B------:R-:W-:Y:S01]  /*13370*/  IABS R15, R5 ;  /* 0x00000005000f7213 */ /* 0x000fe20000000000 */
[----:B0-----:R-:W-:Y:S02]  /*13380*/  IMAD.MOV.U32 R2, RZ, RZ, RZ ;  /* 0x000000ffff027224 */ /* 0x001fe400078e00ff */
[----:B--2---:R-:W-:-:S05]  /*13390*/  IMAD R4, R6, R13, RZ ;  /* 0x0000000d06047224 */ /* 0x004fca00078e02ff */
[-C--:B------:R-:W-:Y:S02]  /*133a0*/  IABS R10, R4.reuse ;  /* 0x00000004000a7213 */ /* 0x080fe40000000000 */
[----:B------:R-:W-:Y:S02]  /*133b0*/  IABS R12, R4 ;  /* 0x00000004000c7213 */ /* 0x000fe40000000000 */
[----:B------:R-:W0:Y:S08]  /*133c0*/  I2F.RP R8, R10 ;  /* 0x0000000a00087306 */ /* 0x000e300000209400 */
[----:B0-----:R-:W0:Y:S02]  /*133d0*/  MUFU.RCP R8, R8 ;  /* 0x0000000800087308 */ /* 0x001e240000001000 */
[----:B0-----:R-:W-:-:S06]  /*133e0*/  VIADD R9, R8, 0xffffffe ;  /* 0x0ffffffe08097836 */ /* 0x001fcc0000000000 */
[----:B------:R-:W0:Y:S02]  /*133f0*/  F2I.FTZ.U32.TRUNC.NTZ R3, R9 ;  /* 0x0000000900037305 */ /* 0x000e24000021f000 */
[----:B0-----:R-:W-:-:S04]  /*13400*/  IMAD.MOV R11, RZ, RZ, -R3 ;  /* 0x000000ffff0b7224 */ /* 0x001fc800078e0a03 */
[----:B------:R-:W-:-:S04]  /*13410*/  IMAD R11, R11, R10, RZ ;  /* 0x0000000a0b0b7224 */ /* 0x000fc800078e02ff */
[----:B------:R-:W-:-:S04]  /*13420*/  IMAD.HI.U32 R2, R3, R11, R2 ;  /* 0x0000000b03027227 */ /* 0x000fc800078e0002 */
[----:B------:R-:W-:Y:S02]  /*13430*/  IMAD.MOV R3, RZ, RZ, -R12 ;  /* 0x000000ffff037224 */ /* 0x000fe400078e0a0c */
        /* <DEDUP_REMOVED lines=12> */
[----:B------:R-:W-:Y:S02]  /*13500*/  IMAD R11, R13, R2, RZ ;  /* 0x000000020d0b7224 */ /* 0x000fe400078e02ff */
[----:B------:R-:W-:Y:S02]  /*13510*/  IMAD.MOV R2, RZ, RZ, -R2 ;  /* 0x000000ffff027224 */ /* 0x000fe400078e0a02 */
[----:B------:R-:W-:Y:S02]  /*13520*/  IMAD.MOV R3, RZ, RZ, -R11 ;  /* 0x000000ffff037224 */ /* 0x000fe400078e0a0b */
[----:B------:R-:W-:Y:S02]  /*13530*/  IMAD R4, R4, R2, R5 ;  /* 0x0000000204047224 */ /* 0x000fe400078e0205 */
[----:B------:R-:W-:Y:S01]  /*13540*/  IMAD.MOV.U32 R2, RZ, RZ, RZ ;  /* 0x000000ffff027224 */ /* 0x000fe200078e00ff */
[----:B------:R-:W-:-:S04]  /*13550*/  VIADDMNMX R13, R3, UR5, R13, PT ;  /* 0x00000005030d7c46 */ /* 0x000fc8000b80010d */
[-C--:B------:R-:W-:Y:S01]  /*13560*/  IABS R10, R13.reuse ;  /* 0x0000000d000a7213 */ /* 0x080fe20000000000 */
[----:B------:R-:W-:Y:S01]  /*13570*/  IMAD.MOV R26, RZ, RZ, -R13 ;  /* 0x000000ffff1a7224 */ /* 0x000fe200078e0a0d */
[----:B------:R-:W-:Y:S02]  /*13580*/  IABS R12, R13 ;  /* 0x0000000d000c7213 */ /* 0x000fe40000000000 */
[----:B------:R-:W0:Y:S08]  /*13590*/  I2F.RP R8, R10 ;  /* 0x0000000a00087306 */ /* 0x000e300000209400 */
[----:B0-----:R-:W0:Y:S02]  /*135a0*/  MUFU.RCP R8, R8 ;  /* 0x0000000800087308 */ /* 0x001e240000001000 */
[----:B0-----:R-:W-:-:S06]  /*135b0*/  VIADD R3, R8, 0xffffffe ;  /* 0x0ffffffe08037836 */ /* 0x001fcc0000000000 */
[----:B------:R-:W0:Y:S02]  /*135c0*/  F2I.FTZ.U32.TRUNC.NTZ R3, R3 ;  /* 0x0000000300037305 */ /* 0x000e24000021f000 */
[----:B0-----:R-:W-:-:S04]  /*135d0*/  IMAD.MOV R9, RZ, RZ, -R3 ;  /* 0x000000ffff097224 */ /* 0x001fc800078e0a03 */
[----:B------:R-:W-:Y:S01]  /*135e0*/  IMAD.MOV.U32 R5, RZ, RZ, R9 ;  /* 0x000000ffff057224 */ /* 0x000fe200078e0009 */
[----:B------:R-:W-:-:S03]  /*135f0*/  IABS R9, R4 ;  /* 0x0000000400097213 */ /* 0x000fc60000000000 */
        /* <DEDUP_REMOVED lines=11> */
[----:B------:R-:W-:Y:S02]  /*136b0*/  ISETP.GE.AND P2, PT, R3, RZ, PT ;  /* 0x000000ff0300720c */ /* 0x000fe40003f46270 */
[----:B------:R-:W-:-:S05]  /*136c0*/  IADD3 R3, R11, 0x1000000, R4 ;  /* 0x010000000b037810 */ /* 0x000fca0007ffe004 */
[----:B------:R-:W-:-:S06]  /*136d0*/  @P0 VIADD R2, R2, 0x1 ;  /* 0x0000000102020836 */ /* 0x000fcc0000000000 */
[----:B------:R-:W-:Y:S01]  /*136e0*/  @!P2 IMAD.MOV R2, RZ, RZ, -R2 ;  /* 0x000000ffff02a224 */ /* 0x000fe200078e0a02 */
[----:B------:R-:W-:-:S05]  /*136f0*/  @!P1 LOP3.LUT R2, RZ, R13, RZ, 0x33, !PT ;  /* 0x0000000dff029212 */ /* 0x000fca00078e33ff */
[----:B------:R-:W-:-:S07]  /*13700*/  IMAD R26, R2, R26, R3 ;  /* 0x0000001a021a7224 */ /* 0x000fce00078e0203 */
.L_x_2281:
[----:B------:R-:W-:-:S05]  /*13710*/  LOP3.LUT R25, RZ, R2, RZ, 0x33, !PT ;  /* 0x00000002ff197212 */ /* 0x000fca00078e33ff */
[----:B------:R-:W-:Y:S01]  /*13720*/  IMAD.IADD R25, R6, 0x1, R25 ;  /* 0x0000000106197824 */ /* 0x000fe200078e0219 */
[----:B------:R-:W-:Y:S06]  /*13730*/  BRA `(.L_x_2282) ;  /* 0x0000000000147947 */ /* 0x000fec0003800000 */
.L_x_2277:
[----:B------:R-:W-:Y:S01]  /*13740*/  ULDC UR4, c[0x0][0xc3c] ;  /* 0x00030f0000047ab9 */ /* 0x000fe20000000800 */
[----:B------:R-:W-:Y:S02]  /*13750*/  IMAD.MOV.U32 R25, RZ, RZ, RZ ;  /* 0x000000ffff197224 */ /* 0x000fe400078e00ff */
[----:B------:R-:W-:Y:S02]  /*13760*/  IMAD.U32 R24, RZ, RZ, UR6 ;  /* 0x00000006ff187e24 */ /* 0x000fe4000f8e00ff */
[----:B------:R-:W-:Y:S02]  /*13770*/  IMAD.MOV.U32 R26, RZ, RZ, RZ ;  /* 0x000000ffff1a7224 */ /* 0x000fe400078e00ff */
[----:B------:R-:W-:-:S07]  /*13780*/  IMAD.U32 R27, RZ, RZ, UR4 ;  /* 0x00000004ff1b7e24 */ /* 0x000fce000f8e00ff */
.L_x_2282:
[----:B------:R-:W-:-:S13]  /*13790*/  ISETP.NE.AND P0, PT, R7, RZ, PT ;  /* 0x000000ff0700720c */ /* 0x000fda0003f05270 */
[----:B------:R-:W0:Y:S01]  /*137a0*/  @!P0 S2R R3, SR_CgaCtaId ;  /* 0x0000000000038919 */ /* 0x000e220000008800 */
[----:B------:R-:W-:-:S04]  /*137b0*/  @!P0 MOV R2, 0x400 ;  /* 0x0000040000028802 */ /* 0x000fc80000000f00 */
[----:B0-----:R-:W-:-:S05]  /*137c0*/  @!P0 LEA R2, R3, R2, 0x18 ;  /* 0x0000000203028211 */ /* 0x001fca00078ec0ff */
[----:B------:R1:W-:Y:S01]  /*137d0*/  @!P0 STS.128 [R2+0x28cd0], R24 ;  /* 0x028cd01802008388 */ /* 0x0003e20000000c00 */
[----:B------:R-:W-:Y:S06]  /*137e0*/  BAR.ARV 0x5, 0x180 ;  /* 0x0146000000007b1d */ /* 0x000fec0000002000 */
.L_x_2275:
        /* <DEDUP_REMOVED lines=9> */
[----:B------:R-:W-:Y:S01]  /*13880*/  LOP3.LUT R4, R0, 0x7f, RZ, 0xc0, !PT ;  /* 0x0000007f00047812 */ /* 0x000fe200078ec0ff */
[----:B------:R1:W-:Y:S01]  /*13890*/  STL [R1+0x10], RZ ;  /* 0x000010ff01007387 */ /* 0x0003e20000100800 */
[----:B------:R-:W-:Y:S01]  /*138a0*/  BSSY B8, `(.L_x_2283) ;  /* 0x0000516000087945 */ /* 0x000fe20003800000 */
[----:B------:R-:W-:Y:S01]  /*138b0*/  LOP3.LUT R3, R2, 0x1f8, RZ, 0xc0, !PT ;  /* 0x000001f802037812 */ /* 0x000fe200078ec0ff */
[----:B------:R-:W-:Y:S01]  /*138c0*/  IMAD.MOV.U32 R22, RZ, RZ, 0x1 ;  /* 0x00000001ff167424 */ /* 0x000fe200078e00ff */
[----:B------:R-:W-:Y:S01]  /*138d0*/  SHF.R.U32.HI R37, RZ, 0x3, R4 ;  /* 0x00000003ff257819 */ /* 0x000fe20000011604 */
[----:B------:R-:W-:Y:S01]  /*138e0*/  IMAD.MOV.U32 R18, RZ, RZ, RZ ;  /* 0x000000ffff127224 */ /* 0x000fe200078e00ff */
[----:B------:R-:W-:Y:S01]  /*138f0*/  LOP3.LUT R3, R3, 0x38, R0, 0x78, !PT ;  /* 0x0000003803037812 */ /* 0x000fe200078e7800 */
[----:B------:R-:W-:Y:S01]  /*13900*/  IMAD.SHL.U32 R0, R0, 0x10, RZ ;  /* 0x0000001000007824 */ /* 0x000fe200078e00ff */
        /* <DEDUP_REMOVED lines=16> */
.L_x_2354:
[----:B------:R-:W-:Y:S05]  /*13a10*/  YIELD ;  /* 0x0000000000007946 */ /* 0x000fea0003800000 */
[----:B------:R-:W-:Y:S01]  /*13a20*/  ULDC.64 UR4, c[0x0][0xa28] ;  /* 0x00028a0000047ab9 */ /* 0x000fe20000000a00 */
[----:B------:R-:W-:Y:S01]  /*13a30*/  IMAD.MOV.U32 R31, RZ, RZ, RZ ;  /* 0x000000ffff1f7224 */ /* 0x000fe200078e00ff */
[----:B------:R-:W-:-:S04]  /*13a40*/  ISETP.NE.U32.AND P0, PT, RZ, UR4, PT ;  /* 0x00000004ff007c0c */ /* 0x000fc8000bf05070 */
[----:B------:R-:W-:Y:S01]  /*13a50*/  ISETP.NE.AND.EX P0, PT, RZ, UR5, PT, P0 ;  /* 0x00000005ff007c0c */ /* 0x000fe2000bf05300 */
[----:B------:R-:W-:-:S12]  /*13a60*/  ULDC.64 UR4, c[0x0][0xa18] ;  /* 0x0002860000047ab9 */ /* 0x000fd80000000a00 */
[----:B0-----:R-:W0:Y:S02]  /*13a70*/  @P0 LDC.64 R2, c[0x0][0xa28] ;  /* 0x00028a00ff020b82 */ /* 0x001e240000000a00 */
[----:B0-----:R-:W-:-:S05]  /*13a80*/  @P0 IMAD.WIDE R2, R27, 0x4, R2 ;  /* 0x000000041b020825 */ /* 0x001fca00078e0202 */
[----:B------:R0:W5:Y:S01]  /*13a90*/  @P0 LDG.E R31, desc[UR54][R2.64] ;  /* 0x00000036021f0981 */ /* 0x000162000c1e1900 */
[----:B------:R-:W-:Y:S01]  /*13aa0*/  ISETP.NE.U32.AND P0, PT, RZ, UR4, PT ;  /* 0x00000004ff007c0c */ /* 0x000fe2000bf05070 */
[----:B-1----:R-:W-:Y:S01]  /*13ab0*/  IMAD.MOV.U32 R0, RZ, RZ, RZ ;  /* 0x000000ffff007224 */ /* 0x002fe200078e00ff */
[----:B------:R-:W-:Y:S02]  /*13ac0*/  LOP3.LUT R16, R16, 0xfffffdff, RZ, 0xc0, !PT ;  /* 0xfffffdff10107812 */ /* 0x000fe400078ec0ff */
[----:B------:R-:W-:Y:S01]  /*13ad0*/  ISETP.NE.AND.EX P1, PT, RZ, UR5, PT, P0 ;  /* 0x00000005ff007c0c */ /* 0x000fe2000bf25300 */
[----:B------:R-:W-:Y:S02]  /*13ae0*/  ULDC.64 UR4, c[0x0][0xa00] ;  /* 0x0002800000047ab9 */ /* 0x000fe40000000a00 */
[----:B------:R-:W-:Y:S01]  /*13af0*/  ISETP.NE.U32.AND P0, PT, RZ, UR4, PT ;  /* 0x00000004ff007c0c */ /* 0x000fe2000bf05070 */
[----:B0-----:R-:W0:Y:S03]  /*13b00*/  LDC.64 R2, c[0x0][0xa00] ;  /* 0x00028000ff027b82 */ /* 0x001e260000000a00 */
[----:B------:R-:W-:Y:S01]  /*13b10*/  ISETP.NE.AND.EX P2, PT, RZ, UR5, PT, P0 ;  /* 0x00000005ff007c0c */ /* 0x000fe2000bf45300 */
[----:B------:R-:W-:-:S05]  /*13b20*/  ULDC.64 UR4, c[0x0][0x418] ;  /* 0x0001060000047ab9 */ /* 0x000fca0000000a00 */
[----:B------:R-:W1:Y:S07]  /*13b30*/  @P1 LDC.64 R4, c[0x0][0xa18] ;  /* 0x00028600ff041b82 */ /* 0x000e6e0000000a00 */
[----:B------:R-:W-:Y:S01]  /*13b40*/  @P2 LOP3.LUT R16, R16, 0x200, RZ, 0xfc, !PT ;  /* 0x0000020010102812 */ /* 0x000fe200078efcff */
[----:B0-----:R-:W-:-:S05]  /*13b50*/  IMAD.WIDE R2, R27, 0x4, R2 ;  /* 0x000000041b027825 */ /* 0x001fca00078e0202 */
[----:B--2---:R-:W2:Y:S01]  /*13b60*/  @P2 LDG.E R0, desc[UR54][R2.64] ;  /* 0x0000003602002981 */ /* 0x004ea2000c1e1900 */
[----:B-1----:R-:W-:-:S05]  /*13b70*/  @P1 IMAD.WIDE R4, R27, 0x4, R4 ;  /* 0x000000041b041825 */ /* 0x002fca00078e0204 */
[----:B------:R0:W5:Y:S01]  /*13b80*/  @P1 LDG.E R36, desc[UR54][R4.64] ;  /* 0x0000003604241981 */ /* 0x000162000c1e1900 */
[----:B------:R-:W-:-:S03]  /*13b90*/  UISETP.NE.U32.AND UP0, UPT, UR4, URZ, UPT ;  /* 0x0000003f0400728c */ /* 0x000fc6000bf05070 */
[----:B------:R-:W-:Y:S01]  /*13ba0*/  ULDC UR4, c[0x0][0x424] ;  /* 0x0001090000047ab9 */ /* 0x000fe20000000800 */
[----:B------:R-:W-:-:S03]  /*13bb0*/  UISETP.NE.AND.EX UP0, UPT, UR5, URZ, UPT, UP0 ;  /* 0x0000003f0500728c */ /* 0x000fc6000bf05300 */
[----:B------:R-:W-:Y:S01]  /*13bc0*/  ULDC UR5, c[0x0][0x2f0] ;  /* 0x0000bc0000057ab9 */ /* 0x000fe20000000800 */
[----:B------:R-:W-:-:S04]  /*13bd0*/  USEL UR4, UR4, 0x1, UP0 ;  /* 0x0000000104047887 */ /* 0x000fc80008000000 */
[----:B------:R-:W-:-:S06]  /*13be0*/  UIMAD UR4, UR4, UR5, URZ ;  /* 0x00000005040472a4 */ /* 0x000fcc000f8e023f */
[----:B------:R-:W-:Y:S01]  /*13bf0*/  IMAD.U32 R28, RZ, RZ, UR4 ;  /* 0x00000004ff1c7e24 */ /* 0x000fe2000f8e00ff */
[----:B--2---:R0:W-:Y:S01]  /*13c00*/  STL [R1], R0 ;  /* 0x0000000001007387 */ /* 0x0041e20000100800 */
[----:B---3--:R-:W-:Y:S05]  /*13c10*/  @P1 BRA `(.L_x_2284) ;  /* 0x0000000000181947 */ /* 0x008fea0003800000 */
[----:B------:R-:W-:Y:S02]  /*13c20*/  ULDC UR4, c[0x0][0x288] ;  /* 0x0000a20000047ab9 */ /* 0x000fe40000000800 */
[----:B-----5:R-:W-:Y:S01]  /*13c30*/  IMAD.U32 R36, RZ, RZ, UR4 ;  /* 0x00000004ff247e24 */ /* 0x020fe2000f8e00ff */
[----:B------:R-:W-:Y:S06]  /*13c40*/  @!P2 BRA `(.L_x_2284) ;  /* 0x00000000000ca947 */ /* 0x000fec0003800000 */
[----:B0-----:R-:W2:Y:S04]  /*13c50*/  LDG.E R5, desc[UR54][R2.64] ;  /* 0x0000003602057981 */ /* 0x001ea8000c1e1900 */
[----:B------:R-:W2:Y:S02]  /*13c60*/  LDG.E R36, desc[UR54][R2.64+0x4] ;  /* 0x0000043602247981 */ /* 0x000ea4000c1e1900 */
[----:B--2---:R-:W-:-:S07]  /*13c70*/  IMAD.IADD R36, R36, 0x1, -R5 ;  /* 0x0000000124247824 */ /* 0x004fce00078e0a05 */
.L_x_2284:
[----:B------:R-:W-:Y:S02]  /*13c80*/  ULDC.64 UR4, c[0x0][0xa20] ;  /* 0x0002880000047ab9 */ /* 0x000fe40000000a00 */
[----:B------:R-:W-:-:S04]  /*13c90*/  ISETP.NE.U32.AND P0, PT, RZ, UR4, PT ;  /* 0x00000004ff007c0c */ /* 0x000fc8000bf05070 */
[----:B------:R-:W-:-:S13]  /*13ca0*/  ISETP.NE.AND.EX P0, PT, RZ, UR5, PT, P0 ;  /* 0x00000005ff007c0c */ /* 0x000fda000bf05300 */
[----:B------:R-:W-:Y:S05]  /*13cb0*/  @!P0 BRA `(.L_x_2285) ;  /* 0x0000000000108947 */ /* 0x000fea0003800000 */
[----:B------:R-:W1:Y:S02]  /*13cc0*/  LDC.64 R2, c[0x0][0xa20] ;  /* 0x00028800ff027b82 */ /* 0x000e640000000a00 */
[----:B-1----:R-:W-:-:S05]  /*13cd0*/  IMAD.WIDE R2, R27, 0x4, R2 ;  /* 0x000000041b027825 */ /* 0x002fca00078e0202 */
[----:B------:R1:W5:Y:S01]  /*13ce0*/  LDG.E R28, desc[UR54][R2.64] ;  /* 0x00000036021c7981 */ /* 0x000362000c1e1900 */
[----:B------:R-:W-:Y:S05]  /*13cf0*/  BRA `(.L_x_2286) ;  /* 0x0000000000247947 */ /* 0x000fea0003800000 */
.L_x_2285:
[----:B------:R-:W-:Y:S02]  /*13d00*/  ULDC.64 UR4, c[0x0][0xa08] ;  /* 0x0002820000047ab9 */ /* 0x000fe40000000a00 */
[----:B------:R-:W-:-:S04]  /*13d10*/  ISETP.NE.U32.AND P0, PT, RZ, UR4, PT ;  /* 0x00000004ff007c0c */ /* 0x000fc8000bf05070 */
[----:B------:R-:W-:-:S13]  /*13d20*/  ISETP.NE.AND.EX P0, PT, RZ, UR5, PT, P0 ;  /* 0x00000005ff007c0c */ /* 0x000fda000bf05300 */
[----:B------:R-:W-:Y:S05]  /*13d30*/  @!P0 BRA `(.L_x_2286) ;  /* 0x0000000000148947 */ /* 0x000fea0003800000 */
[----:B------:R-:W1:Y:S02]  /*13d40*/  LDC.64 R2, c[0x0][0xa08] ;  /* 0x00028200ff027b82 */ /* 0x000e640000000a00 */
[----:B-1----:R-:W-:-:S05]  /*13d50*/  IMAD.WIDE R2, R27, 0x4, R2 ;  /* 0x000000041b027825 */ /* 0x002fca00078e0202 */
[----:B------:R-:W2:Y:S04]  /*13d60*/  LDG.E R28, desc[UR54][R2.64] ;  /* 0x00000036021c7981 */ /* 0x000ea8000c1e1900 */
[----:B0-----:R-:W2:Y:S02]  /*13d70*/  LDG.E R5, desc[UR54][R2.64+0x4] ;  /* 0x0000043602057981 */ /* 0x001ea4000c1e1900 */
[----:B--2---:R-:W-:-:S07]  /*13d80*/  IMAD.IADD R28, R5, 0x1, -R28 ;  /* 0x00000001051c7824 */ /* 0x004fce00078e0a1c */
.L_x_2286:
[----:B0-----:R-:W0:Y:S01]  /*13d90*/  LDC R0, c[0x0][0x448] ;  /* 0x00011200ff007b82 */ /* 0x001e220000000800 */
[----:B------:R-:W-:Y:S01]  /*13da0*/  IMAD.SHL.U32 R34, R25, 0x40, RZ ;  /* 0x0000004019227824 */ /* 0x000fe200078e00ff */
[----:B------:R-:W-:Y:S01]  /*13db0*/  LOP3.LUT R16, R16, 0xfffffeff, RZ, 0xc0, !PT ;  /* 0xfffffeff10107812 */ /* 0x000fe200078ec0ff */
[----:B-----5:R-:W-:-:S05]  /*13dc0*/  IMAD.IADD R28, R28, 0x1, -R31 ;  /* 0x000000011c1c7824 */ /* 0x020fca00078e0a1f */
[----:B-1----:R-:W1:Y:S01]  /*13dd0*/  LDC.64 R2, c[0x0][0x9e0] ;  /* 0x00027800ff027b82 */ /* 0x002e620000000a00 */
[----:B0-----:R-:W-:Y:S01]  /*13de0*/  ISETP.NE.AND P2, PT, R0, 0x1, PT ;  /* 0x000000010000780c */ /* 0x001fe20003f45270 */
[----:B------:R-:W-:Y:S01]  /*13df0*/  VIADD R0, R34, 0x3f ;  /* 0x0000003f22007836 */ /* 0x000fe20000000000 */
[----:B-1----:R-:W-:-:S11]  /*13e00*/  ISETP.GE.AND P1, PT, R3, 0x1, PT ;  /* 0x000000010300780c */ /* 0x002fd60003f26270 */
[----:B------:R-:W0:Y:S01]  /*13e10*/  @P2 LDC R5, c[0x0][0x44c] ;  /* 0x00011300ff052b82 */ /* 0x000e220000000800 */
[----:B------:R-:W-:-:S07]  /*13e20*/  @P2 LOP3.LUT R16, R16, 0x100, RZ, 0xfc, !PT ;  /* 0x0000010010102812 */ /* 0x000fce00078efcff */
[----:B------:R-:W1:Y:S01]  /*13e30*/  @P2 LDC R7, c[0x0][0x450] ;  /* 0x00011400ff072b82 */ /* 0x000e620000000800 */
[----:B0-----:R-:W-:Y:S01]  /*13e40*/  @P2 IMAD.HI.U32 R4, R0, R5, RZ ;  /* 0x0000000500042227 */ /* 0x001fe200078e00ff */
[----:B------:R-:W-:-:S04]  /*13e50*/  IADD3 R5, R28, 0x1, -R36 ;  /* 0x000000011c057810 */ /* 0x000fc80007ffe824 */
[----:B-1----:R-:W-:-:S05]  /*13e60*/  @P2 SHF.R.U32.HI R0, RZ, R7, R4 ;  /* 0x00000007ff002219 */ /* 0x002fca0000011604 */
[----:B------:R-:W-:-:S04]  /*13e70*/  IMAD.IADD R7, R5, 0x1, R0 ;  /* 0x0000000105077824 */ /* 0x000fc800078e0200 */
[----:B------:R-:W-:Y:S01]  /*13e80*/  IMAD.IADD R2, R7, 0x1, R2 ;  /* 0x0000000107027824 */ /* 0x000fe200078e0202 */
[----:B------:R-:W-:Y:S06]  /*13e90*/  @!P1 BRA `(.L_x_2287) ;  /* 0x0000000000489947 */ /* 0x000fec0003800000 */
[C---:B------:R-:W-:Y:S01]  /*13ea0*/  ISETP.GT.AND P0, PT, R7.reuse, RZ, PT ;  /* 0x000000ff0700720c */ /* 0x040fe20003f04270 */
[----:B------:R-:W-:Y:S01]  /*13eb0*/  BSSY B0, `(.L_x_2288) ;  /* 0x000000e000007945 */ /* 0x000fe20003800000 */
[----:B------:R-:W-:-:S11]  /*13ec0*/  VIADD R0, R7, 0xffffffff ;  /* 0xffffffff07007836 */ /* 0x000fd60000000000 */
        /* <DEDUP_REMOVED lines=8> */
.L_x_2289:
[----:B------:R-:W-:-:S13]  /*13f50*/  ISETP.NE.AND P0, PT, R3, 0x1, PT ;  /* 0x000000010300780c */ /* 0x000fda0003f05270 */
[----:B------:R-:W0:Y:S02]  /*13f60*/  @P0 LDC.64 R4, c[0x0][0x9e8] ;  /* 0x00027a00ff040b82 */ /* 0x000e240000000a00 */
[----:B0-----:R-:W-:-:S05]  /*13f70*/  @P0 IMAD.HI.U32 R4, R0, R4, RZ ;  /* 0x0000000400040227 */ /* 0x001fca00078e00ff */
[----:B------:R-:W-:-:S07]  /*13f80*/  @P0 SHF.R.U32.HI R0, RZ, R5, R4 ;  /* 0x00000005ff000219 */ /* 0x000fce0000011604 */
.L_x_2290:
[----:B------:R-:W-:Y:S05]  /*13f90*/  BSYNC B0 ;  /* 0x0000000000007941 */ /* 0x000fea0003800000 */
.L_x_2288:
[----:B------:R-:W-:-:S05]  /*13fa0*/  IMAD R5, R0, R3, R3 ;  /* 0x0000000300057224 */ /* 0x000fca00078e0203 */
[----:B------:R-:W-:-:S07]  /*13fb0*/  VIMNMX R2, R2, R5, PT ;  /* 0x0000000502027248 */ /* 0x000fce0003fe0100 */
.L_x_2287:
[----:B------:R-:W0:Y:S01]  /*13fc0*/  @P2 LDC R5, c[0x0][0x44c] ;  /* 0x00011300ff052b82 */ /* 0x000e220000000800 */
[----:B------:R-:W-:Y:S01]  /*13fd0*/  VIADD R2, R2, 0x3f ;  /* 0x0000003f02027836 */ /* 0x000fe20000000000 */
[----:B------:R-:W-:-:S06]  /*13fe0*/  ULDC UR4, c[0x0][0x9dc] ;  /* 0x0002770000047ab9 */ /* 0x000fcc0000000800 */
[----:B------:R-:W1:Y:S01]  /*13ff0*/  @P2 LDC R7, c[0x0][0x450] ;  /* 0x00011400ff072b82 */ /* 0x000e620000000800 */
[----:B0-----:R-:W-:-:S04]  /*14000*/  @P2 IMAD.HI.U32 R0, R34, R5, RZ ;  /* 0x0000000522002227 */ /* 0x001fc800078e00ff */
[----:B------:R-:W-:Y:S01]  /*14010*/  IMAD.MOV.U32 R5, RZ, RZ, R34 ;  /* 0x000000ffff057224 */ /* 0x000fe200078e0022 */
[----:B-1----:R-:W-:Y:S01]  /*14020*/  @P2 SHF.R.U32.HI R5, RZ, R7, R0 ;  /* 0x00000007ff052219 */ /* 0x002fe20000011600 */
[----:B------:R-:W-:Y:S01]  /*14030*/  VIADD R0, R28, 0x3f ;  /* 0x0000003f1c007836 */ /* 0x000fe20000000000 */
[----:B------:R-:W-:Y:S02]  /*14040*/  SHF.R.S32.HI R7, RZ, 0x1f, R2 ;  /* 0x0000001fff077819 */ /* 0x000fe40000011402 */
[----:B------:R-:W-:Y:S02]  /*14050*/  IADD3 R6, R5, R28, -R36 ;  /* 0x0000001c05067210 */ /* 0x000fe40007ffe824 */
[----:B------:R-:W-:Y:S02]  /*14060*/  LEA.HI R2, R7, R2, RZ, 0x6 ;  /* 0x0000000207027211 */ /* 0x000fe400078f30ff */
[----:B------:R-:W-:Y:S02]  /*14070*/  SHF.R.S32.HI R7, RZ, 0x1f, R0 ;  /* 0x0000001fff077819 */ /* 0x000fe40000011400 */
[----:B------:R-:W-:Y:S01]  /*14080*/  SHF.R.S32.HI R9, RZ, 0x6, R2 ;  /* 0x00000006ff097819 */ /* 0x000fe20000011402 */
[----:B------:R-:W-:Y:S01]  /*14090*/  VIADD R2, R6, -UR4 ;  /* 0x8000000406027c36 */ /* 0x000fe20008000000 */
[----:B------:R-:W-:-:S04]  /*140a0*/  LEA.HI R7, R7, R0, RZ, 0x6 ;  /* 0x0000000007077211 */ /* 0x000fc800078f30ff */
[----:B------:R-:W-:-:S04]  /*140b0*/  SHF.R.S32.HI R0, RZ, 0x6, R7 ;  /* 0x00000006ff007819 */ /* 0x000fc80000011407 */
[----:B------:R-:W-:Y:S01]  /*140c0*/  VIMNMX R0, R0, R9, PT ;  /* 0x0000000900007248 */ /* 0x000fe20003fe0100 */
[----:B------:R-:W-:Y:S06]  /*140d0*/  @!P1 BRA `(.L_x_2291) ;  /* 0x0000000000449947 */ /* 0x000fec0003800000 */
[----:B------:R-:W-:Y:S01]  /*140e0*/  ISETP.GT.AND P0, PT, R6, -0x1, PT ;  /* 0xffffffff0600780c */ /* 0x000fe20003f04270 */
[----:B------:R-:W-:-:S12]  /*140f0*/  BSSY B0, `(.L_x_2292) ;  /* 0x000000d000007945 */ /* 0x000fd80003800000 */
        /* <DEDUP_REMOVED lines=8> */
.L_x_2293:
[----:B------:R-:W-:-:S13]  /*14180*/  ISETP.NE.AND P0, PT, R3, 0x1, PT ;  /* 0x000000010300780c */ /* 0x000fda0003f05270 */
[----:B------:R-:W0:Y:S02]  /*14190*/  @P0 LDC.64 R4, c[0x0][0x9e8] ;  /* 0x00027a00ff040b82 */ /* 0x000e240000000a00 */
[----:B0-----:R-:W-:-:S05]  /*141a0*/  @P0 IMAD.HI.U32 R4, R6, R4, RZ ;  /* 0x0000000406040227 */ /* 0x001fca00078e00ff */
[----:B------:R-:W-:-:S07]  /*141b0*/  @P0 SHF.R.U32.HI R6, RZ, R5, R4 ;  /* 0x00000005ff060219 */ /* 0x000fce0000011604 */
.L_x_2294:
[----:B------:R-:W-:Y:S05]  /*141c0*/  BSYNC B0 ;  /* 0x0000000000007941 */ /* 0x000fea0003800000 */
.L_x_2292:
[----:B------:R-:W-:-:S05]  /*141d0*/  IMAD R3, R6, R3, RZ ;  /* 0x0000000306037224 */ /* 0x000fca00078e02ff */
[----:B------:R-:W-:-:S07]  /*141e0*/  VIMNMX R2, R2, R3, !PT ;  /* 0x0000000302027248 */ /* 0x000fce0007fe0100 */
.L_x_2291:
[----:B------:R-:W-:Y:S01]  /*141f0*/  SHF.R.S32.HI R3, RZ, 0x1f, R2 ;  /* 0x0000001fff037819 */ /* 0x000fe20000011402 */
[----:B------:R-:W-:Y:S03]  /*14200*/  BSSY B0, `(.L_x_2295) ;  /* 0x000002a000007945 */ /* 0x000fe60003800000 */
[----:B------:R-:W-:Y:S02]  /*14210*/  LEA.HI R3, R3, R2, RZ, 0x6 ;  /* 0x0000000203037211 */ /* 0x000fe400078f30ff */
[----:B------:R-:W-:Y:S02]  /*14220*/  LOP3.LUT R2, R26, 0xff000000, RZ, 0xc0, !PT ;  /* 0xff0000001a027812 */ /* 0x000fe400078ec0ff */
[----:B------:R-:W-:-:S04]  /*14230*/  SHF.R.S32.HI R3, RZ, 0x6, R3 ;  /* 0x00000006ff037819 */ /* 0x000fc80000011403 */
[----:B------:R-:W-:Y:S02]  /*14240*/  VIMNMX R30, RZ, R3, !PT ;  /* 0x00000003ff1e7248 */ /* 0x000fe40007fe0100 */
[----:B------:R-:W-:Y:S02]  /*14250*/  SHF.R.U32.HI R3, RZ, 0x8, R2 ;  /* 0x00000008ff037819 */ /* 0x000fe40000011602 */
[----:B------:R-:W-:Y:S02]  /*14260*/  ISETP.GT.AND P0, PT, R0, R30, PT ;  /* 0x0000001e0000720c */ /* 0x000fe40003f04270 */
[----:B------:R-:W-:-:S04]  /*14270*/  LOP3.LUT R2, R26, 0xff0000, RZ, 0xc0, !PT ;  /* 0x00ff00001a027812 */ /* 0x000fc800078ec0ff */
[----:B------:R-:W-:Y:S01]  /*14280*/  LEA.HI R2, R2, R3, RZ, 0x10 ;  /* 0x0000000302027211 */ /* 0x000fe200078f80ff */
[----:B------:R-:W-:-:S03]  /*14290*/  IMAD.MOV.U32 R3, RZ, RZ, RZ ;  /* 0x000000ffff037224 */ /* 0x000fc600078e00ff */
[----:B------:R-:W-:-:S03]  /*142a0*/  LOP3.LUT R4, R2, 0xff, RZ, 0xc0, !PT ;  /* 0x000000ff02047812 */ /* 0x000fc600078ec0ff */
[----:B------:R-:W-:Y:S05]  /*142b0*/  @!P0 BRA `(.L_x_2296) ;  /* 0x0000000000788947 */ /* 0x000fea0003800000 */
[----:B------:R-:W-:-:S04]  /*142c0*/  SHF.R.U32.HI R5, RZ, 0x10, R2 ;  /* 0x00000010ff057819 */ /* 0x000fc80000011602 */
[----:B------:R-:W-:-:S13]  /*142d0*/  ISETP.NE.AND P0, PT, R5, RZ, PT ;  /* 0x000000ff0500720c */ /* 0x000fda0003f05270 */
[----:B------:R-:W0:Y:S02]  /*142e0*/  @!P0 LDC R5, c[0x0][0x9f0] ;  /* 0x00027c00ff058b82 */ /* 0x000e240000000800 */
[----:B0-----:R-:W-:Y:S02]  /*142f0*/  IABS R7, R5 ;  /* 0x0000000500077213 */ /* 0x001fe40000000000 */
[----:B------:R-:W-:Y:S02]  /*14300*/  IADD3 R9, R5, -0x1, R0 ;  /* 0xffffffff05097810 */ /* 0x000fe40007ffe000 */
[----:B------:R-:W0:Y:S03]  /*14310*/  I2F.RP R10, R7 ;  /* 0x00000007000a7306 */ /* 0x000e260000209400 */
[----:B------:R-:W-:-:S05]  /*14320*/  IMAD.IADD R6, R9, 0x1, -R30 ;  /* 0x0000000109067824 */ /* 0x000fca00078e0a1e */
[----:B------:R-:W-:-:S04]  /*14330*/  LOP3.LUT R2, R6, R5, RZ, 0x3c, !PT ;  /* 0x0000000506027212 */ /* 0x000fc800078e3cff */
[----:B------:R-:W-:Y:S01]  /*14340*/  ISETP.GE.AND P2, PT, R2, RZ, PT ;  /* 0x000000ff0200720c */ /* 0x000fe20003f46270 */
[----:B0-----:R-:W0:Y:S02]  /*14350*/  MUFU.RCP R10, R10 ;  /* 0x0000000a000a7308 */ /* 0x001e240000001000 */
[----:B0-----:R-:W-:-:S06]  /*14360*/  VIADD R11, R10, 0xffffffe ;  /* 0x0ffffffe0a0b7836 */ /* 0x001fcc0000000000 */
[----:B------:R-:W0:Y:S02]  /*14370*/  F2I.FTZ.U32.TRUNC.NTZ R3, R11 ;  /* 0x0000000b00037305 */ /* 0x000e24000021f000 */
[----:B0-----:R-:W-:-:S04]  /*14380*/  IMAD.MOV R2, RZ, RZ, -R3 ;  /* 0x000000ffff027224 */ /* 0x001fc800078e0a03 */
        /* <DEDUP_REMOVED lines=17> */
.L_x_2296:
[----:B------:R-:W-:Y:S05]  /*144a0*/  BSYNC B0 ;  /* 0x0000000000007941 */ /* 0x000fea0003800000 */
.L_x_2295:
[-C--:B------:R-:W-:Y:S01]  /*144b0*/  IMAD R30, R4, R3.reuse, R30 ;  /* 0x00000003041e7224 */ /* 0x080fe200078e021e */
[----:B------:R-:W-:Y:S04]  /*144c0*/  BSSY B7, `(.L_x_2297) ;  /* 0x0000350000077945 */ /* 0x000fe80003800000 */
        /* <DEDUP_REMOVED lines=21> */
.L_x_2298:
        /* <DEDUP_REMOVED lines=20> */
.L_x_2301:
[----:B------:R-:W-:Y:S05]  /*14760*/  BSYNC B6 ;  /* 0x0000000000067941 */ /* 0x000fea0003800000 */
.L_x_2300:
        /* <DEDUP_REMOVED lines=20> */
.L_x_2304:
        /* <DEDUP_REMOVED lines=15> */
.L_x_2303:
[----:B------:R-:W-:Y:S05]  /*149a0*/  BSYNC B6 ;  /* 0x0000000000067941 */ /* 0x000fea0003800000 */
.L_x_2302:
[----:B------:R-:W0:Y:S01]  /*149b0*/  S2R R19, SR_TID.X ;  /* 0x0000000000137919 */ /* 0x000e220000002100 */
[----:B------:R-:W-:Y:S01]  /*149c0*/  ULDC.64 UR4, c[0x0][0x9f8] ;  /* 0x00027e0000047ab9 */ /* 0x000fe20000000a00 */
[----:B------:R-:W-:Y:S01]  /*149d0*/  IMAD.MOV.U32 R23, RZ, RZ, R27 ;  /* 0x000000ffff177224 */ /* 0x000fe200078e001b */
[----:B------:R-:W-:Y:S01]  /*149e0*/  ISETP.NE.U32.AND P0, PT, RZ, UR4, PT ;  /* 0x00000004ff007c0c */ /* 0x000fe2000bf05070 */
[----:B------:R-:W1:Y:S01]  /*149f0*/  S2R R20, SR_TID.X ;  /* 0x0000000000147919 */ /* 0x000e620000002100 */
[----:B------:R-:W-:Y:S01]  /*14a00*/  ULDC UR4, c[0x0][0x320] ;  /* 0x0000c80000047ab9 */ /* 0x000fe20000000800 */
[----:B------:R-:W2:Y:S01]  /*14a10*/  LDC R10, c[0x0][0x430] ;  /* 0x00010c00ff0a7b82 */ /* 0x000ea20000000800 */
[----:B------:R-:W-:-:S13]  /*14a20*/  ISETP.NE.AND.EX P0, PT, RZ, UR5, PT, P0 ;  /* 0x00000005ff007c0c */ /* 0x000fda000bf05300 */
[----:B------:R-:W3:Y:S01]  /*14a30*/  @P0 LDC.64 R2, c[0x0][0x9f8] ;  /* 0x00027e00ff020b82 */ /* 0x000ee20000000a00 */
[----:B0-----:R-:W-:-:S05]  /*14a40*/  IMAD.SHL.U32 R19, R19, 0x8, RZ ;  /* 0x0000000813137824 */ /* 0x001fca00078e00ff */
[----:B------:R-:W-:-:S04]  /*14a50*/  LOP3.LUT R19, R19, 0x38, RZ, 0xc0, !PT ;  /* 0x0000003813137812 */ /* 0x000fc800078ec0ff */
[C---:B------:R-:W-:Y:S02]  /*14a60*/  LOP3.LUT R21, R19.reuse, 0x40, RZ, 0xfc, !PT ;  /* 0x0000004013157812 */ /* 0x040fe400078efcff */
[----:B------:R-:W-:Y:S01]  /*14a70*/  LOP3.LUT R29, R19, 0x180, RZ, 0xfc, !PT ;  /* 0x00000180131d7812 */ /* 0x000fe200078efcff */
[----:B---3--:R-:W-:Y:S01]  /*14a80*/  @P0 IMAD.WIDE R2, R27, 0x4, R2 ;  /* 0x000000041b020825 */ /* 0x008fe200078e0202 */
[----:B------:R-:W-:Y:S02]  /*14a90*/  ISETP.GE.AND P3, PT, R21, UR4, PT ;  /* 0x0000000415007c0c */ /* 0x000fe4000bf66270 */
[----:B------:R-:W0:Y:S01]  /*14aa0*/  S2R R21, SR_TID.X ;  /* 0x0000000000157919 */ /* 0x000e220000002100 */
[----:B------:R-:W-:Y:S01]  /*14ab0*/  LOP3.LUT R19, R19, 0x1c0, RZ, 0xfc, !PT ;  /* 0x000001c013137812 */ /* 0x000fe200078efcff */
[----:B------:R3:W5:Y:S03]  /*14ac0*/  @P0 LDG.E R23, desc[UR54][R2.64] ;  /* 0x0000003602170981 */ /* 0x000766000c1e1900 */
[----:B------:R-:W-:Y:S01]  /*14ad0*/  ISETP.GE.AND P0, PT, R19, UR4, PT ;  /* 0x0000000413007c0c */ /* 0x000fe2000bf06270 */
[----:B-1----:R-:W-:Y:S01]  /*14ae0*/  IMAD.SHL.U32 R20, R20, 0x8, RZ ;  /* 0x0000000814147824 */ /* 0x002fe200078e00ff */
[----:B------:R-:W-:Y:S01]  /*14af0*/  LOP3.LUT R16, R16, 0xffffffbf, RZ, 0xc0, !PT ;  /* 0xffffffbf10107812 */ /* 0x000fe200078ec0ff */
[----:B------:R-:W1:Y:S01]  /*14b00*/  S2R R19, SR_TID.X ;  /* 0x0000000000137919 */ /* 0x000e620000002100 */
[----:B------:R-:W-:Y:S01]  /*14b10*/  UMOV UR5, 0xffffffff ;  /* 0xffffffff00057882 */ /* 0x000fe20000000000 */
[----:B------:R-:W-:-:S02]  /*14b20*/  ISETP.GE.AND P1, PT, R29, UR4, PT ;  /* 0x000000041d007c0c */ /* 0x000fc4000bf26270 */
[----:B------:R-:W-:Y:S02]  /*14b30*/  LOP3.LUT R20, R20, 0x38, RZ, 0xc0, !PT ;  /* 0x0000003814147812 */ /* 0x000fe400078ec0ff */
[----:B------:R-:W-:Y:S02]  /*14b40*/  @P3 LOP3.LUT R16, R16, 0x40, RZ, 0xfc, !PT ;  /* 0x0000004010103812 */ /* 0x000fe400078efcff */
[----:B------:R-:W-:Y:S02]  /*14b50*/  ISETP.GE.AND P2, PT, R20, UR4, PT ;  /* 0x0000000414007c0c */ /* 0x000fe4000bf46270 */
[----:B------:R-:W-:Y:S02]  /*14b60*/  LOP3.LUT R16, R16, 0xffffff7f, RZ, 0xc0, !PT ;  /* 0xffffff7f10107812 */ /* 0x000fe400078ec0ff */
[----:B------:R-:W-:Y:S02]  /*14b70*/  SEL R6, RZ, 0x40, P1 ;  /* 0x00000040ff067807 */ /* 0x000fe40000800000 */
[----:B------:R-:W-:-:S07]  /*14b80*/  LEA R0, R25, 0xffffffc0, 0x6 ;  /* 0xffffffc019007811 */ /* 0x000fce00078e30ff */
[----:B------:R-:W-:Y:S01]  /*14b90*/  @P2 LOP3.LUT R16, R16, 0x80, RZ, 0xfc, !PT ;  /* 0x0000008010102812 */ /* 0x000fe200078efcff */
[----:B0-----:R-:W-:-:S03]  /*14ba0*/  IMAD.SHL.U32 R21, R21, 0x8, RZ ;  /* 0x0000000815157824 */ /* 0x001fc600078e00ff */
[----:B------:R-:W-:Y:S02]  /*14bb0*/  LOP3.LUT R16, R16, 0xffffffdf, RZ, 0xc0, !PT ;  /* 0xffffffdf10107812 */ /* 0x000fe400078ec0ff */
[----:B------:R-:W-:Y:S01]  /*14bc0*/  LOP3.LUT R21, R21, 0x38, RZ, 0xc0, !PT ;  /* 0x0000003815157812 */ /* 0x000fe200078ec0ff */
[----:B-1----:R-:W-:-:S03]  /*14bd0*/  IMAD.SHL.U32 R19, R19, 0x8, RZ ;  /* 0x0000000813137824 */ /* 0x002fc600078e00ff */
[----:B------:R-:W-:Y:S02]  /*14be0*/  LOP3.LUT R21, R21, 0x80, RZ, 0xfc, !PT ;  /* 0x0000008015157812 */ /* 0x000fe400078efcff */
[----:B------:R-:W-:Y:S02]  /*14bf0*/  LOP3.LUT R19, R19, 0x38, RZ, 0xc0, !PT ;  /* 0x0000003813137812 */ /* 0x000fe400078ec0ff */
[----:B------:R-:W-:Y:S02]  /*14c00*/  ISETP.GE.AND P5, PT, R21, UR4, PT ;  /* 0x0000000415007c0c */ /* 0x000fe4000bfa6270 */
[----:B------:R-:W-:Y:S02]  /*14c10*/  LOP3.LUT R21, R19, 0xc0, RZ, 0xfc, !PT ;  /* 0x000000c013157812 */ /* 0x000fe400078efcff */
[----:B------:R-:W-:Y:S02]  /*14c20*/  SEL R19, RZ, 0x80, P0 ;  /* 0x00000080ff137807 */ /* 0x000fe40000000000 */
[----:B------:R-:W-:-:S02]  /*14c30*/  ISETP.GE.AND P4, PT, R21, UR4, PT ;  /* 0x0000000415007c0c */ /* 0x000fc4000bf86270 */
[C---:B------:R-:W-:Y:S02]  /*14c40*/  LOP3.LUT R21, R20.reuse, 0x100, RZ, 0xfc, !PT ;  /* 0x0000010014157812 */ /* 0x040fe400078efcff */
[----:B------:R-:W-:Y:S02]  /*14c50*/  LOP3.LUT R20, R20, 0x140, RZ, 0xfc, !PT ;  /* 0x0000014014147812 */ /* 0x000fe400078efcff */
[----:B------:R-:W-:Y:S02]  /*14c60*/  ISETP.GE.AND P3, PT, R21, UR4, PT ;  /* 0x0000000415007c0c */ /* 0x000fe4000bf66270 */
[----:B------:R-:W-:Y:S02]  /*14c70*/  @P5 LOP3.LUT R16, R16, 0x20, RZ, 0xfc, !PT ;  /* 0x0000002010105812 */ /* 0x000fe400078efcff */
[----:B------:R-:W-:Y:S02]  /*14c80*/  ISETP.GE.AND P2, PT, R20, UR4, PT ;  /* 0x0000000414007c0c */ /* 0x000fe4000bf46270 */
[----:B------:R-:W-:-:S04]  /*14c90*/  LOP3.LUT R16, R16, 0xffffffef, RZ, 0xc0, !PT ;  /* 0xffffffef10107812 */ /* 0x000fc800078ec0ff */
[----:B------:R-:W-:-:S04]  /*14ca0*/  @P4 LOP3.LUT R16, R16, 0x10, RZ, 0xfc, !PT ;  /* 0x0000001010104812 */ /* 0x000fc800078efcff */
[----:B------:R-:W-:-:S04]  /*14cb0*/  LOP3.LUT R16, R16, 0xfffffffb, RZ, 0xc0, !PT ;  /* 0xfffffffb10107812 */ /* 0x000fc800078ec0ff */
[----:B------:R-:W-:-:S04]  /*14cc0*/  @P2 LOP3.LUT R16, R16, 0x4, RZ, 0xfc, !PT ;  /* 0x0000000410102812 */ /* 0x000fc800078efcff */
[----:B------:R-:W-:-:S04]  /*14cd0*/  LOP3.LUT R16, R16, 0xfffffff7, RZ, 0xc0, !PT ;  /* 0xfffffff710107812 */ /* 0x000fc800078ec0ff */
[----:B------:R-:W-:Y:S01]  /*14ce0*/  @P3 LOP3.LUT R16, R16, 0x8, RZ, 0xfc, !PT ;  /* 0x0000000810103812 */ /* 0x000fe200078efcff */
[----:B--23--:R-:W-:Y:S06]  /*14cf0*/  BRA.DIV UR5, `(.L_x_2305) ;  /* 0x00000046052c7947 */ /* 0x00cfec000b800000 */
.L_x_2372:
        /* <DEDUP_REMOVED lines=28> */
[C---:B------:R-:W-:Y:S02]  /*14ec0*/  LOP3.LUT P1, RZ, R16.reuse, 0x40, RZ, 0xc0, !PT ;  /* 0x0000004010ff7812 */ /* 0x040fe4000782c0ff */
        /* <DEDUP_REMOVED lines=19> */
[----:B------:R0:W-:Y:S01]  /*15000*/  STL [R1+0x14], R6 ;  /* 0x0000140601007387 */ /* 0x0001e20000100800 */
[----:B------:R-:W-:-:S09]  /*15010*/  IMAD R35, R10, R2, R35 ;  /* 0x000000020a237224 */ /* 0x000fd200078e0223 */
[----:B------:R-:W-:-:S04]  /*15020*/  @P0 LOP3.LUT R16, R16, 0x400, RZ, 0xfc, !PT ;  /* 0x0000040010100812 */ /* 0x000fc800078efcff */
[----:B------:R-:W-:-:S04]  /*15030*/  LOP3.LUT R16, R16, 0xfffffffe, RZ, 0xc0, !PT ;  /* 0xfffffffe10107812 */ /* 0x000fc800078ec0ff */
[----:B------:R-:W-:Y:S01]  /*15040*/  @P1 LOP3.LUT R16, R16, 0x1, RZ, 0xfc, !PT ;  /* 0x0000000110101812 */ /* 0x000fe200078efcff */
[----:B0-----:R-:W-:Y:S06]  /*15050*/  @!P0 BRA `(.L_x_2306) ;  /* 0x0000000000048947 */ /* 0x001fec0003800000 */
[----:B------:R-:W-:Y:S01]  /*15060*/  BPT.TRAP 0x1 ;  /* 0x000000040000795c */ /* 0x000fe20000300000 */
.L_x_2306:
[----:B------:R-:W-:Y:S01]  /*15070*/  IADD3 R28, -R37, R28, -R0 ;  /* 0x0000001c251c7210 */ /* 0x000fe20007ffe900 */
[----:B------:R-:W-:Y:S01]  /*15080*/  IMAD R25, R18, 0x8, R17 ;  /* 0x0000000812197824 */ /* 0x000fe200078e0211 */
[----:B------:R-:W-:Y:S01]  /*15090*/  SHF.L.U32 R0, R22, 0x1f, RZ ;  /* 0x0000001f16007819 */ /* 0x000fe200000006ff */
[----:B------:R-:W-:Y:S03]  /*150a0*/  BSSY B0, `(.L_x_2307) ;  /* 0x0000003000007945 */ /* 0x000fe60003800000 */
[----:B------:R-:W0:Y:S02]  /*150b0*/  SYNCS.PHASECHK.TRANS64.TRYWAIT P0, [R25+URZ+0x28c40], R0 ;  /* 0x028c4000190075a7 */ /* 0x000e24000800017f */
[----:B0-----:R-:W-:Y:S05]  /*150c0*/  @!P0 BRA `(.L_x_2308) ;  /* 0x00000040006c8947 */ /* 0x001fea0003800000 */
.L_x_2373:
[----:B------:R-:W-:Y:S05]  /*150d0*/  BSYNC B0 ;  /* 0x0000000000007941 */ /* 0x000fea0003800000 */
.L_x_2307:
        /* <DEDUP_REMOVED lines=63> */
.L_x_2383:
        /* <DEDUP_REMOVED lines=10> */
.L_x_2310:
        /* <DEDUP_REMOVED lines=11> */
.L_x_2311:
[----:B------:R-:W-:Y:S01]  /*15620*/  VIADD R0, R17, 0x20400 ;  /* 0x0002040011007836 */ /* 0x000fe20000000000 */
[----:B------:R1:W-:Y:S06]  /*15630*/  SYNCS.ARRIVE.TRANS64.A1T0 RZ, [R25+URZ+0x28c30], RZ ;  /* 0x028c30ff19ff79a7 */ /* 0x0003ec000810003f */
[----:B------:R-:W-:Y:S05]  /*15640*/  WARPSYNC.ALL ;  /* 0x0000000000007948 */ /* 0x000fea0003800000 */
[----:B------:R-:W-:Y:S01]  /*15650*/  BAR.SYNC.DEFER_BLOCKING 0x8, 0x100 ;  /* 0x0204000000007b1d */ /* 0x000fe20000010000 */
[----:B------:R-:W-:-:S05]  /*15660*/  LOP3.LUT P0, RZ, R0, 0x3ff, RZ, 0xc0, !PT ;  /* 0x000003ff00ff7812 */ /* 0x000fca000780c0ff */
[----:B------:R-:W-:Y:S08]  /*15670*/  BSSY B6, `(.L_x_2312) ;  /* 0x0000012000067945 */ /* 0x000ff00003800000 */
        /* <DEDUP_REMOVED lines=17> */
.L_x_2313:
[----:B------:R-:W-:Y:S05]  /*15790*/  BSYNC B6 ;  /* 0x0000000000067941 */ /* 0x000fea0003800000 */
.L_x_2312:
[----:B0-----:R-:W2:Y:S01]  /*157a0*/  LDL.LU R2, [R1] ;  /* 0x0000000001027983 */ /* 0x001ea20000300800 */
[----:B------:R-:W0:Y:S01]  /*157b0*/  LDC R20, c[0x0][0x448] ;  /* 0x00011200ff147b82 */ /* 0x000e220000000800 */
[----:B------:R-:W-:Y:S01]  /*157c0*/  ULDC.64 UR4, c[0x0][0x298] ;  /* 0x0000a60000047ab9 */ /* 0x000fe20000000a00 */
[----:B------:R-:W-:Y:S01]  /*157d0*/  LOP3.LUT P6, RZ, R16, 0x200, RZ, 0xc0, !PT ;  /* 0x0000020010ff7812 */ /* 0x000fe200078cc0ff */
[----:B------:R3:W5:Y:S01]  /*157e0*/  LDL R7, [R1+0x18] ;  /* 0x0000180001077983 */ /* 0x0007620000100800 */
[----:B------:R-:W-:-:S04]  /*157f0*/  SHF.R.S32.HI R4, RZ, 0x1f, R27 ;  /* 0x0000001fff047819 */ /* 0x000fc8000001141b */
[----:B------:R-:W-:Y:S01]  /*15800*/  SEL R4, R4, RZ, !P6 ;  /* 0x000000ff04047207 */ /* 0x000fe20007000000 */
[----:B------:R-:W4:Y:S02]  /*15810*/  S2R R8, SR_TID.X ;  /* 0x0000000000087919 */ /* 0x000f240000002100 */
[----:B----4-:R-:W-:-:S05]  /*15820*/  IMAD.SHL.U32 R8, R8, 0x8, RZ ;  /* 0x0000000808087824 */ /* 0x010fca00078e00ff */
[----:B------:R-:W-:Y:S02]  /*15830*/  LOP3.LUT R8, R8, 0x38, RZ, 0xc0, !PT ;  /* 0x0000003808087812 */ /* 0x000fe400078ec0ff */
[----:B--2---:R-:W-:-:S05]  /*15840*/  SHF.R.S32.HI R0, RZ, 0x1f, R2 ;  /* 0x0000001fff007819 */ /* 0x004fca0000011402 */
[----:B------:R-:W-:-:S04]  /*15850*/  IMAD R0, R0, UR4, RZ ;  /* 0x0000000400007c24 */ /* 0x000fc8000f8e02ff */
[C---:B------:R-:W-:Y:S02]  /*15860*/  IMAD R0, R2.reuse, UR5, R0 ;  /* 0x0000000502007c24 */ /* 0x040fe4000f8e0200 */
[----:B------:R-:W-:Y:S01]  /*15870*/  IMAD.WIDE.U32 R2, R2, UR4, RZ ;  /* 0x0000000402027c25 */ /* 0x000fe2000f8e00ff */
[----:B------:R-:W-:-:S03]  /*15880*/  ULDC.64 UR4, c[0x0][0x2d8] ;  /* 0x0000b60000047ab9 */ /* 0x000fc60000000a00 */
[----:B------:R-:W-:Y:S01]  /*15890*/  IMAD.IADD R3, R3, 0x1, R0 ;  /* 0x0000000103037824 */ /* 0x000fe200078e0200 */
[----:B------:R-:W-:Y:S02]  /*158a0*/  SEL R0, R27, RZ, !P6 ;  /* 0x000000ff1b007207 */ /* 0x000fe40007000000 */
[----:B0-----:R-:W-:Y:S01]  /*158b0*/  ISETP.NE.AND P6, PT, R20, 0x1, PT ;  /* 0x000000011400780c */ /* 0x001fe20003fc5270 */
[C---:B------:R-:W-:Y:S01]  /*158c0*/  IMAD.WIDE.U32 R2, R26.reuse, UR4, R2 ;  /* 0x000000041a027c25 */ /* 0x040fe2000f8e0002 */
[----:B------:R-:W0:Y:S03]  /*158d0*/  S2R R20, SR_TID.X ;  /* 0x0000000000147919 */ /* 0x000e260000002100 */
[----:B------:R-:W-:Y:S01]  /*158e0*/  IMAD R3, R26, UR5, R3 ;  /* 0x000000051a037c24 */ /* 0x000fe2000f8e0203 */
[----:B------:R-:W-:Y:S02]  /*158f0*/  ULDC.64 UR4, c[0x0][0x2e0] ;  /* 0x0000b80000047ab9 */ /* 0x000fe40000000a00 */
[----:B------:R-:W-:-:S02]  /*15900*/  IMAD R4, R4, UR4, RZ ;  /* 0x0000000404047c24 */ /* 0x000fc4000f8e02ff */
[----:B------:R-:W-:-:S03]  /*15910*/  IMAD.WIDE.U32 R2, R0, UR4, R2 ;  /* 0x0000000400027c25 */ /* 0x000fc6000f8e0002 */
[----:B------:R-:W2:Y:S01]  /*15920*/  @P6 LDC R6, c[0x0][0x44c] ;  /* 0x00011300ff066b82 */ /* 0x000ea20000000800 */
[----:B------:R-:W-:Y:S01]  /*15930*/  IMAD R4, R0, UR5, R4 ;  /* 0x0000000500047c24 */ /* 0x000fe2000f8e0204 */
[----:B------:R-:W-:-:S03]  /*15940*/  ULDC.64 UR4, c[0x0][0x2d0] ;  /* 0x0000b40000047ab9 */ /* 0x000fc60000000a00 */
[----:B------:R-:W-:-:S03]  /*15950*/  IMAD.IADD R3, R3, 0x1, R4 ;  /* 0x0000000103037824 */ /* 0x000fc600078e0204 */
[----:B------:R-:W4:Y:S01]  /*15960*/  @P6 LDC R0, c[0x0][0x450] ;  /* 0x00011400ff006b82 */ /* 0x000f220000000800 */
[----:B0-----:R-:W-:-:S05]  /*15970*/  IMAD.SHL.U32 R20, R20, 0x10, RZ ;  /* 0x0000001014147824 */ /* 0x001fca00078e00ff */
[----:B------:R-:W-:-:S05]  /*15980*/  LOP3.LUT R20, R37, 0x70, R20, 0xf8, !PT ;  /* 0x0000007025147812 */ /* 0x000fca00078ef814 */
[----:B------:R-:W-:-:S04]  /*15990*/  IMAD.IADD R5, R20, 0x1, R34 ;  /* 0x0000000114057824 */ /* 0x000fc800078e0222 */
[----:B--2---:R-:W-:-:S04]  /*159a0*/  @P6 IMAD.HI.U32 R6, R5, R6, RZ ;  /* 0x0000000605066227 */ /* 0x004fc800078e00ff */
[----:B------:R-:W-:Y:S01]  /*159b0*/  IMAD.MOV.U32 R4, RZ, RZ, R5 ;  /* 0x000000ffff047224 */ /* 0x000fe200078e0005 */
[----:B----4-:R-:W-:Y:S02]  /*159c0*/  @P6 SHF.R.U32.HI R4, RZ, R0, R6 ;  /* 0x00000000ff046219 */ /* 0x010fe40000011606 */
[----:B------:R-:W0:Y:S03]  /*159d0*/  LDC R6, c[0x0][0x448] ;  /* 0x00011200ff067b82 */ /* 0x000e260000000800 */
[----:B------:R-:W-:Y:S02]  /*159e0*/  IMAD.MOV R0, RZ, RZ, -R4 ;  /* 0x000000ffff007224 */ /* 0x000fe400078e0a04 */
[----:B------:R-:W-:-:S04]  /*159f0*/  IMAD.WIDE.U32 R2, R4, UR4, R2 ;  /* 0x0000000404027c25 */ /* 0x000fc8000f8e0002 */
[----:B0-----:R-:W-:Y:S01]  /*15a00*/  IMAD R0, R6, R0, R5 ;  /* 0x0000000006007224 */ /* 0x001fe200078e0205 */
[----:B------:R-:W-:-:S05]  /*15a10*/  SHF.R.S32.HI R5, RZ, 0x1f, R4 ;  /* 0x0000001fff057819 */ /* 0x000fca0000011404 */
        /* <DEDUP_REMOVED lines=15> */
[----:B---3--:R-:W-:Y:S11]  /*15b10*/  BRA.DIV UR5, `(.L_x_2314) ;  /* 0x0000003e053c7947 */ /* 0x008ff6000b800000 */
[----:B------:R-:W0:Y:S01]  /*15b20*/  SHFL.IDX PT, R3, R0, RZ, 0x181f ;  /* 0x00181fff00037589 */ /* 0x000e2200000e0000 */
[----:B------:R-:W-:Y:S02]  /*15b30*/  IMAD R36, R36, R6, RZ ;  /* 0x0000000624247224 */ /* 0x000fe400078e02ff */
[----:B------:R-:W-:Y:S01]  /*15b40*/  IMAD.IADD R34, R37, 0x1, R34 ;  /* 0x0000000125227824 */ /* 0x000fe200078e0222 */
[----:B------:R-:W2:Y:S04]  /*15b50*/  SHFL.IDX PT, R2, R4, RZ, 0x181f ;  /* 0x00181fff04027589 */ /* 0x000ea800000e0000 */
[----:B------:R-:W-:-:S13]  /*15b60*/  ISETP.GE.AND P0, PT, R34, R36, PT ;  /* 0x000000242200720c */ /* 0x000fda0003f06270 */
[----:B0-----:R-:W-:-:S05]  /*15b70*/  @!P0 LEA R3, P2, R8, R3, 0x1 ;  /* 0x0000000308038211 */ /* 0x001fca00078408ff */
[----:B--2---:R-:W-:-:S05]  /*15b80*/  @!P0 IMAD.X R2, RZ, RZ, R2, P2 ;  /* 0x000000ffff028224 */ /* 0x004fca00010e0602 */
[----:B------:R-:W-:-:S04]  /*15b90*/  @!P0 LOP3.LUT R3, R3, R2, RZ, 0x3c, !PT ;  /* 0x0000000203038212 */ /* 0x000fc800078e3cff */
[----:B------:R-:W-:-:S04]  /*15ba0*/  @!P0 LOP3.LUT R2, R3, R2, RZ, 0x3c, !PT ;  /* 0x0000000203028212 */ /* 0x000fc800078e3cff */
[----:B------:R-:W-:-:S05]  /*15bb0*/  @!P0 LOP3.LUT R3, R3, R2, RZ, 0x3c, !PT ;  /* 0x0000000203038212 */ /* 0x000fca00078e3cff */
[----:B------:R-:W-:Y:S01]  /*15bc0*/  @!PT LDS RZ, [RZ] ;  /* 0x00000000fffff984 */ /* 0x000fe20000000800 */
[----:B-----5:R0:W-:Y:S02]  /*15bd0*/  @!P0 LDGSTS.E.BYPASS.LTC128B.128 [R7+0x20400], desc[UR54][R2.64], !P1 ;  /* 0x2040000002078fae */ /* 0x0201e4000c901d76 */
[----:B0-----:R-:W-:Y:S02]  /*15be0*/  VIADD R2, R34, 0x10 ;  /* 0x0000001022027836 */ /* 0x001fe40000000000 */
[----:B------:R-:W0:Y:S03]  /*15bf0*/  SHFL.IDX PT, R3, R0, 0x1, 0x181f ;  /* 0x00381f0000037f89 */ /* 0x000e2600000e0000 */
[----:B------:R-:W-:Y:S02]  /*15c00*/  ISETP.GE.AND P0, PT, R2, R36, PT ;  /* 0x000000240200720c */ /* 0x000fe40003f06270 */
[----:B------:R-:W2:Y:S11]  /*15c10*/  SHFL.IDX PT, R2, R4, 0x1, 0x181f ;  /* 0x00381f0004027f89 */ /* 0x000eb600000e0000 */
[----:B0-----:R-:W-:-:S05]  /*15c20*/  @!P0 LEA R3, P2, R8, R3, 0x1 ;  /* 0x0000000308038211 */ /* 0x001fca00078408ff */
[----:B--2---:R-:W-:-:S05]  /*15c30*/  @!P0 IMAD.X R2, RZ, RZ, R2, P2 ;  /* 0x000000ffff028224 */ /* 0x004fca00010e0602 */
        /* <DEDUP_REMOVED lines=8> */
[----:B------:R-:W2:Y:S04]  /*15cc0*/  SHFL.IDX PT, R2, R4, 0x2, 0x181f ;  /* 0x00581f0004027f89 */ /* 0x000ea800000e0000 */
[----:B------:R-:W3:Y:S04]  /*15cd0*/  SHFL.IDX PT, R4, R4, 0x3, 0x181f ;  /* 0x00781f0004047f89 */ /* 0x000ee800000e0000 */
[----:B0-----:R-:W-:-:S05]  /*15ce0*/  @!P0 LEA R3, P2, R8, R3, 0x1 ;  /* 0x0000000308038211 */ /* 0x001fca00078408ff */
[----:B--2---:R-:W-:-:S05]  /*15cf0*/  @!P0 IMAD.X R2, RZ, RZ, R2, P2 ;  /* 0x000000ffff028224 */ /* 0x004fca00010e0602 */
[----:B------:R-:W-:-:S04]  /*15d00*/  @!P0 LOP3.LUT R3, R3, R2, RZ, 0x3c, !PT ;  /* 0x0000000203038212 */ /* 0x000fc800078e3cff */
[----:B------:R-:W-:-:S04]  /*15d10*/  @!P0 LOP3.LUT R2, R3, R2, RZ, 0x3c, !PT ;  /* 0x0000000203028212 */ /* 0x000fc800078e3cff */
[----:B------:R-:W-:-:S05]  /*15d20*/  @!P0 LOP3.LUT R3, R3, R2, RZ, 0x3c, !PT ;  /* 0x0000000203038212 */ /* 0x000fca00078e3cff */
[----:B---3--:R0:W-:Y:S02]  /*15d30*/  @!P0 LDGSTS.E.BYPASS.LTC128B.128 [R7+0x21400], desc[UR54][R2.64], !P1 ;  /* 0x2140000002078fae */ /* 0x0081e4000c901d76 */
.L_x_2392:
[----:B------:R-:W-:-:S05]  /*15d40*/  VIADD R34, R34, 0x30 ;  /* 0x0000003022227836 */ /* 0x000fca0000000000 */
[----:B------:R-:W-:-:S13]  /*15d50*/  ISETP.GE.AND P0, PT, R34, R36, PT ;  /* 0x000000242200720c */ /* 0x000fda0003f06270 */
[----:B0-2---:R-:W-:-:S05]  /*15d60*/  @!P0 LEA R2, P2, R8, R0, 0x1 ;  /* 0x0000000008028211 */ /* 0x005fca00078408ff */
[----:B------:R-:W-:-:S05]  /*15d70*/  @!P0 IMAD.X R3, RZ, RZ, R4, P2 ;  /* 0x000000ffff038224 */ /* 0x000fca00010e0604 */
[----:B------:R-:W-:Y:S01]  /*15d80*/  @!PT LDS RZ, [RZ] ;  /* 0x00000000fffff984 */ /* 0x000fe20000000800 */
[----:B------:R-:W-:Y:S01]  /*15d90*/  @!PT LDS RZ, [RZ] ;  /* 0x00000000fffff984 */ /* 0x000fe20000000800 */
[----:B------:R-:W-:Y:S01]  /*15da0*/  @!PT LDS RZ, [RZ] ;  /* 0x00000000fffff984 */ /* 0x000fe20000000800 */
[----:B------:R0:W-:Y:S01]  /*15db0*/  @!P0 LDGSTS.E.BYPASS.LTC128B.128 [R7+0x21c00], desc[UR54][R2.64], !P1 ;  /* 0x21c0000002078fae */ /* 0x0001e2000c901d76 */
[----:B------:R-:W-:Y:S01]  /*15dc0*/  PLOP3.LUT P0, PT, PT, PT, PT, 0x80, 0x0 ;  /* 0x000000000000781c */ /* 0x000fe20003f0f070 */
[----:B------:R-:W-:-:S12]  /*15dd0*/  NOP ;  /* 0x0000000000007918 */ /* 0x000fd80000000000 */
.L_x_2315:
        /* <DEDUP_REMOVED lines=16> */
[----:B------:R-:W2:Y:S03]  /*15ee0*/  SYNCS.PHASECHK.TRANS64.TRYWAIT P0, [R17+URZ+0x28c20], R0 ;  /* 0x028c2000110075a7 */ /* 0x000ea6000800017f */
[----:B0-2---:R-:W-:Y:S05]  /*15ef0*/  @!P0 BRA `(.L_x_2317) ;  /* 0x0000003c00888947 */ /* 0x005fea0003800000 */
.L_x_2393:
[----:B------:R-:W-:Y:S05]  /*15f00*/  BSYNC B0 ;  /* 0x0000000000007941 */ /* 0x000fea0003800000 */
.L_x_2316:
[----:B------:R-:W-:-:S05]  /*15f10*/  IMAD.U32 R2, RZ, RZ, UR36 ;  /* 0x00000024ff027e24 */ /* 0x000fca000f8e00ff */
[----:B------:R-:W-:-:S13]  /*15f20*/  ISETP.NE.AND P0, PT, R2, 0x3, PT ;  /* 0x000000030200780c */ /* 0x000fda0003f05270 */
[----:B------:R-:W-:Y:S05]  /*15f30*/  @!P0 BRA `(.L_x_2318) ;  /* 0x0000000000048947 */ /* 0x000fea0003800000 */
[----:B------:R-:W-:Y:S01]  /*15f40*/  BPT.TRAP 0x1 ;  /* 0x000000040000795c */ /* 0x000fe20000300000 */
.L_x_2318:
[----:B0-----:R-:W-:Y:S01]  /*15f50*/  SHF.L.U32 R0, R22, 0x1f, RZ ;  /* 0x0000001f16007819 */ /* 0x001fe200000006ff */
[----:B------:R-:W-:Y:S03]  /*15f60*/  BSSY B0, `(.L_x_2319) ;  /* 0x0000003000007945 */ /* 0x000fe60003800000 */
[----:B------:R-:W0:Y:S02]  /*15f70*/  SYNCS.PHASECHK.TRANS64.TRYWAIT P0, [R25+URZ+0x28c60], R0 ;  /* 0x028c6000190075a7 */ /* 0x000e24000800017f */
[----:B0-----:R-:W-:Y:S05]  /*15f80*/  @!P0 BRA `(.L_x_2320) ;  /* 0x0000003c00788947 */ /* 0x001fea0003800000 */
.L_x_2394:
[----:B------:R-:W-:Y:S05]  /*15f90*/  BSYNC B0 ;  /* 0x0000000000007941 */ /* 0x000fea0003800000 */
.L_x_2319:
        /* <DEDUP_REMOVED lines=24> */
[----:B------:R-:W2:Y:S01]  /*16120*/  SHFL.IDX PT, R2, R4, RZ, 0x181f ;  /* 0x00181fff04027589 */ /* 0x000ea200000e0000 */
[C---:B------:R-:W-:Y:S02]  /*16130*/  LOP3.LUT P4, RZ, R19.reuse, 0x4, RZ, 0xc0, !PT ;  /* 0x0000000413ff7812 */ /* 0x040fe4000788c0ff */
[C---:B------:R-:W-:Y:S01]  /*16140*/  LOP3.LUT P3, RZ, R19.reuse, 0x8, RZ, 0xc0, !PT ;  /* 0x0000000813ff7812 */ /* 0x040fe2000786c0ff */
[----:B------:R-:W3:Y:S01]  /*16150*/  SHFL.IDX PT, R3, R6, RZ, 0x181f ;  /* 0x00181fff06037589 */ /* 0x000ee200000e0000 */
[----:B------:R-:W-:Y:S02]  /*16160*/  LOP3.LUT P2, RZ, R19, 0x10, RZ, 0xc0, !PT ;  /* 0x0000001013ff7812 */ /* 0x000fe4000784c0ff */
[----:B------:R-:W-:Y:S01]  /*16170*/  LOP3.LUT R16, R16, 0xfffffeff, RZ, 0xc0, !PT ;  /* 0xfffffeff10107812 */ /* 0x000fe200078ec0ff */
[----:B0-----:R-:W-:-:S05]  /*16180*/  IMAD.SHL.U32 R7, R7, 0x8, RZ ;  /* 0x0000000807077824 */ /* 0x001fca00078e00ff */
[----:B------:R-:W-:-:S05]  /*16190*/  LOP3.LUT R7, R7, 0x38, RZ, 0xc0, !PT ;  /* 0x0000003807077812 */ /* 0x000fca00078ec0ff */
[----:B------:R-:W-:Y:S01]  /*161a0*/  IMAD.SHL.U32 R0, R7, 0x2, RZ ;  /* 0x0000000207007824 */ /* 0x000fe200078e00ff */
[----:B------:R-:W-:-:S04]  /*161b0*/  LOP3.LUT R7, R19, 0x1, RZ, 0xc0, !PT ;  /* 0x0000000113077812 */ /* 0x000fc800078ec0ff */
[----:B--2---:R-:W-:Y:S02]  /*161c0*/  IADD3 R2, P0, R2, R0, RZ ;  /* 0x0000000002027210 */ /* 0x004fe40007f1e0ff */
[----:B------:R-:W-:Y:S02]  /*161d0*/  ISETP.NE.U32.AND P1, PT, R7, 0x1, PT ;  /* 0x000000010700780c */ /* 0x000fe40003f25070 */
[----:B------:R-:W-:Y:S01]  /*161e0*/  PRMT R7, R19, 0x8880, RZ ;  /* 0x0000888013077816 */ /* 0x000fe200000000ff */
[----:B---3--:R-:W-:Y:S01]  /*161f0*/  IMAD.X R3, RZ, RZ, R3, P0 ;  /* 0x000000ffff037224 */ /* 0x008fe200000e0603 */
        /* <DEDUP_REMOVED lines=25> */
[----:B------:R-:W2:Y:S04]  /*16390*/  SHFL.IDX PT, R3, R6, 0x1, 0x181f ;  /* 0x00381f0006037f89 */ /* 0x000ea800000e0000 */
[----:B------:R-:W-:Y:S01]  /*163a0*/  SHFL.IDX PT, R6, R6, 0x3, 0x181f ;  /* 0x00781f0006067f89 */ /* 0x000fe200000e0000 */
[----:B0-----:R-:W-:-:S05]  /*163b0*/  IADD3 R2, P6, R2, R0, RZ ;  /* 0x0000000002027210 */ /* 0x001fca0007fde0ff */
[----:B--2---:R-:W-:Y:S01]  /*163c0*/  IMAD.X R3, RZ, RZ, R3, P6 ;  /* 0x000000ffff037224 */ /* 0x004fe200030e0603 */
        /* <DEDUP_REMOVED lines=39> */
[----:B0-----:R0:W2:Y:S02]  /*16640*/  SHFL.IDX PT, R2, R4, 0x3, 0x181f ;  /* 0x00781f0004027f89 */ /* 0x0010a400000e0000 */
.L_x_2404:
        /* <DEDUP_REMOVED lines=11> */
[----:B--2---:R-:W-:Y:S02]  /*16700*/  IADD3 R2, P0, R2, R0, RZ ;  /* 0x0000000002027210 */ /* 0x004fe40007f1e0ff */
        /* <DEDUP_REMOVED lines=22> */
.L_x_2322:
        /* <DEDUP_REMOVED lines=11> */
.L_x_2323:
[----:B------:R-:W2:Y:S01]  /*16920*/  LDL.LU R2, [R1+0x4] ;  /* 0x0000040001027983 */ /* 0x000ea20000300800 */
[----:B------:R3:W-:Y:S01]  /*16930*/  SYNCS.ARRIVE.TRANS64.A1T0 RZ, [R25+URZ+0x28c50], RZ ;  /* 0x028c50ff19ff79a7 */ /* 0x0007e2000810003f */
[----:B------:R-:W-:Y:S01]  /*16940*/  BSSY B0, `(.L_x_2324) ;  /* 0x00000f0000007945 */ /* 0x000fe20003800000 */
[----:B--2---:R-:W-:-:S05]  /*16950*/  VIADD R7, R2, 0xfffffffe ;  /* 0xfffffffe02077836 */ /* 0x004fca0000000000 */
[----:B------:R-:W-:-:S13]  /*16960*/  ISETP.GE.AND P0, PT, R7, R30, PT ;  /* 0x0000001e0700720c */ /* 0x000fda0003f06270 */
[----:B---3--:R-:W-:Y:S05]  /*16970*/  @!P0 BRA `(.L_x_2325) ;  /* 0x0000000c00b08947 */ /* 0x008fea0003800000 */
[----:B------:R-:W2:Y:S01]  /*16980*/  LDL.LU R2, [R1+0x14] ;  /* 0x0000140001027983 */ /* 0x000ea20000300800 */
[----:B------:R-:W-:-:S04]  /*16990*/  LOP3.LUT R28, R19, 0x80, RZ, 0xc0, !PT ;  /* 0x00000080131c7812 */ /* 0x000fc800078ec0ff */
[----:B------:R-:W-:Y:S02]  /*169a0*/  SHF.R.U32.HI R28, RZ, 0x3, R28 ;  /* 0x00000003ff1c7819 */ /* 0x000fe4000001161c */
[----:B--2---:R-:W-:-:S04]  /*169b0*/  LOP3.LUT R29, R2, 0x40, RZ, 0xc0, !PT ;  /* 0x00000040021d7812 */ /* 0x004fc800078ec0ff */
[----:B------:R-:W-:-:S07]  /*169c0*/  SHF.R.U32.HI R29, RZ, 0x2, R29 ;  /* 0x00000002ff1d7819 */ /* 0x000fce000001161d */
.L_x_2338:
[----:B0-----:R-:W0:Y:S01]  /*169d0*/  S2R R4, SR_TID.X ;  /* 0x0000000000047919 */ /* 0x001e220000002100 */
[----:B--2---:R-:W2:Y:S01]  /*169e0*/  LDC R2, c[0x0][0x430] ;  /* 0x00010c00ff027b82 */ /* 0x004ea20000000800 */
[----:B---3--:R-:W-:Y:S01]  /*169f0*/  IMAD R6, R7, 0x40, R31 ;  /* 0x0000004007067824 */ /* 0x008fe200078e021f */
[----:B------:R-:W-:Y:S05]  /*16a00*/  YIELD ;  /* 0x0000000000007946 */ /* 0x000fea0003800000 */
[----:B------:R-:W-:Y:S01]  /*16a10*/  IMAD.U32 R11, RZ, RZ, UR36 ;  /* 0x00000024ff0b7e24 */ /* 0x000fe2000f8e00ff */
[----:B------:R-:W-:Y:S01]  /*16a20*/  ULDC UR4, c[0x0][0x430] ;  /* 0x00010c0000047ab9 */ /* 0x000fe20000000800 */
[----:B------:R-:W-:Y:S01]  /*16a30*/  VIADD R18, R18, 0x1 ;  /* 0x0000000112127836 */ /* 0x000fe20000000000 */
[----:B--2---:R-:W-:Y:S01]  /*16a40*/  ISETP.NE.AND P0, PT, R2, 0x1, PT ;  /* 0x000000010200780c */ /* 0x004fe20003f05270 */
[----:B0-----:R-:W-:-:S05]  /*16a50*/  IMAD.SHL.U32 R4, R4, 0x10, RZ ;  /* 0x0000001004047824 */ /* 0x001fca00078e00ff */
[----:B------:R-:W-:-:S07]  /*16a60*/  LOP3.LUT R4, R37, 0x70, R4, 0xf8, !PT ;  /* 0x0000007025047812 */ /* 0x000fce00078ef804 */
[----:B------:R-:W0:Y:S01]  /*16a70*/  @P0 LDC R3, c[0x0][0x434] ;  /* 0x00010d00ff030b82 */ /* 0x000e220000000800 */
[C---:B------:R-:W-:Y:S01]  /*16a80*/  ISETP.GT.U32.AND P1, PT, R4.reuse, 0x3f, PT ;  /* 0x0000003f0400780c */ /* 0x040fe20003f24070 */
[----:B------:R-:W-:-:S06]  /*16a90*/  IMAD.IADD R6, R4, 0x1, R6 ;  /* 0x0000000104067824 */ /* 0x000fcc00078e0206 */
[----:B------:R-:W2:Y:S01]  /*16aa0*/  @P0 LDC R2, c[0x0][0x438] ;  /* 0x00010e00ff020b82 */ /* 0x000ea20000000800 */
[----:B------:R-:W-:-:S07]  /*16ab0*/  IMAD.MOV.U32 R10, RZ, RZ, R6 ;  /* 0x000000ffff0a7224 */ /* 0x000fce00078e0006 */
[----:B------:R-:W3:Y:S01]  /*16ac0*/  @!P1 LDC.64 R4, c[0x0][0x428] ;  /* 0x00010a00ff049b82 */ /* 0x000ee20000000a00 */
[----:B0-----:R-:W-:-:S07]  /*16ad0*/  @P0 IMAD.HI.U32 R3, R6, R3, RZ ;  /* 0x0000000306030227 */ /* 0x001fce00078e00ff */
[----:B------:R-:W0:Y:S01]  /*16ae0*/  @!P1 LDC.64 R8, c[0x0][0x418] ;  /* 0x00010600ff089b82 */ /* 0x000e220000000a00 */
[----:B--2---:R-:W-:-:S04]  /*16af0*/  @P0 SHF.R.U32.HI R10, RZ, R2, R3 ;  /* 0x00000002ff0a0219 */ /* 0x004fc80000011603 */
[--C-:B------:R-:W-:Y:S01]  /*16b00*/  @!P1 SHF.R.S32.HI R3, RZ, 0x1f, R10.reuse ;  /* 0x0000001fff039819 */ /* 0x100fe2000001140a */
[----:B------:R-:W-:-:S04]  /*16b10*/  @!P1 IMAD.MOV.U32 R2, RZ, RZ, R10 ;  /* 0x000000ffff029224 */ /* 0x000fc800078e000a */
[----:B---3--:R-:W-:-:S04]  /*16b20*/  @!P1 IMAD.WIDE.U32 R2, R23, R4, R2 ;  /* 0x0000000417029225 */ /* 0x008fc800078e0002 */
        /* <DEDUP_REMOVED lines=17> */
[----:B01----:R-:W-:Y:S08]  /*16c40*/  @!P1 BRA `(.L_x_2326) ;  /* 0x0000000000049947 */ /* 0x003ff00003800000 */
[----:B------:R-:W-:Y:S01]  /*16c50*/  BPT.TRAP 0x1 ;  /* 0x000000040000795c */ /* 0x000fe20000300000 */
.L_x_2326:
[----:B------:R-:W-:Y:S01]  /*16c60*/  IMAD R6, R18, 0x8, R17 ;  /* 0x0000000812067824 */ /* 0x000fe200078e0211 */
[----:B------:R-:W-:Y:S01]  /*16c70*/  SHF.L.U32 R19, R22, 0x1f, RZ ;  /* 0x0000001f16137819 */ /* 0x000fe200000006ff */
[----:B------:R-:W-:Y:S01]  /*16c80*/  BSSY B1, `(.L_x_2327) ;  /* 0x0000004000017945 */ /* 0x000fe20003800000 */
[----:B------:R-:W-:Y:S02]  /*16c90*/  SHF.R.S32.HI R9, RZ, 0x1f, R5 ;  /* 0x0000001fff097819 */ /* 0x000fe40000011405 */
[----:B------:R-:W0:Y:S02]  /*16ca0*/  SYNCS.PHASECHK.TRANS64.TRYWAIT P0, [R6+URZ+0x28c40], R19 ;  /* 0x028c4013060075a7 */ /* 0x000e24000800017f */
[----:B0-----:R-:W-:Y:S05]  /*16cb0*/  @!P0 BRA `(.L_x_2328) ;  /* 0x0000003800688947 */ /* 0x001fea0003800000 */
.L_x_2405:
[----:B------:R-:W-:Y:S05]  /*16cc0*/  BSYNC B1 ;  /* 0x0000000000017941 */ /* 0x000fea0003800000 */
.L_x_2327:
        /* <DEDUP_REMOVED lines=17> */
[----:B-1----:R-:W-:Y:S01]  /*16de0*/  IMAD R25, R26, UR5, R3 ;  /* 0x000000051a197c24 */ /* 0x002fe2000f8e0203 */
        /* <DEDUP_REMOVED lines=22> */
.L_x_2415:
        /* <DEDUP_REMOVED lines=8> */
.L_x_2330:
        /* <DEDUP_REMOVED lines=11> */
.L_x_2331:
[----:B------:R2:W-:Y:S01]  /*17080*/  SYNCS.ARRIVE.TRANS64.A1T0 RZ, [R6+URZ+0x28c30], RZ ;  /* 0x028c30ff06ff79a7 */ /* 0x0005e2000810003f */
[----:B------:R-:W-:Y:S05]  /*17090*/  @!P2 BRA `(.L_x_2332) ;  /* 0x000000000004a947 */ /* 0x000fea0003800000 */
[----:B------:R-:W-:Y:S01]  /*170a0*/  BPT.TRAP 0x1 ;  /* 0x000000040000795c */ /* 0x000fe20000300000 */
.L_x_2332:
[----:B------:R-:W3:Y:S01]  /*170b0*/  SYNCS.PHASECHK.TRANS64.TRYWAIT P0, [R6+URZ+0x28c60], R19 ;  /* 0x028c6013060075a7 */ /* 0x000ee2000800017f */
[----:B------:R-:W-:Y:S04]  /*170c0*/  BSSY B1, `(.L_x_2333) ;  /* 0x0000002000017945 */ /* 0x000fe80003800000 */
[----:B---3--:R-:W-:Y:S05]  /*170d0*/  @!P0 BRA `(.L_x_2334) ;  /* 0x0000003800908947 */ /* 0x008fea0003800000 */
.L_x_2416:
[----:B------:R-:W-:Y:S05]  /*170e0*/  BSYNC B1 ;  /* 0x0000000000017941 */ /* 0x000fea0003800000 */
.L_x_2333:
        /* <DEDUP_REMOVED lines=79> */
.L_x_2426:
        /* <DEDUP_REMOVED lines=25> */
.L_x_2336:
        /* <DEDUP_REMOVED lines=11> */
.L_x_2337:
[----:B------:R3:W-:Y:S01]  /*17820*/  SYNCS.ARRIVE.TRANS64.A1T0 RZ, [R6+URZ+0x28c50], RZ ;  /* 0x028c50ff06ff79a7 */ /* 0x0007e2000810003f */
[----:B------:R-:W-:Y:S05]  /*17830*/  @P3 BRA `(.L_x_2338) ;  /* 0xfffffff000643947 */ /* 0x000fea000383ffff */
.L_x_2325:
[----:B------:R-:W-:Y:S05]  /*17840*/  BSYNC B0 ;  /* 0x0000000000007941 */ /* 0x000fea0003800000 */
.L_x_2324:
        /* <DEDUP_REMOVED lines=21> */
.L_x_2340:
[----:B------:R-:W-:Y:S05]  /*179a0*/  BSYNC B0 ;  /* 0x0000000000007941 */ /* 0x000fea0003800000 */
.L_x_2339:
[----:B------:R-:W-:-:S07]  /*179b0*/  SEL R18, R18, RZ, P0 ;  /* 0x000000ff12127207 */ /* 0x000fce0000000000 */
.L_x_2299:
[----:B------:R-:W-:Y:S05]  /*179c0*/  BSYNC B7 ;  /* 0x0000000000077941 */ /* 0x000fea0003800000 */
.L_x_2297:
        /* <DEDUP_REMOVED lines=8> */
[----:B-1----:R1:W4:Y:S01]  /*17a50*/  LDS.128 R24, [R17+0x28cd0] ;  /* 0x028cd00011187984 */ /* 0x0023220000000c00 */
[----:B------:R-:W-:Y:S06]  /*17a60*/  BAR.ARV 0x4, 0x180 ;  /* 0x0106000000007b1d */ /* 0x000fec0000002000 */
[----:B------:R-:W-:Y:S05]  /*17a70*/  BRA `(.L_x_2342) ;  /* 0x0000000c00d47947 */ /* 0x000fea0003800000 */
.L_x_2341:
        /* <DEDUP_REMOVED lines=14> */
[----:B-1----:R-:W-:Y:S01]  /*17b60*/  IMAD.MOV.U32 R25, RZ, RZ, RZ ;  /* 0x000000ffff197224 */ /* 0x002fe200078e00ff */
        /* <DEDUP_REMOVED lines=28> */
.L_x_2436:
[----:B------:R-:W-:Y:S02]  /*17d30*/  ULDC UR4, c[0x0][0xc38] ;  /* 0x00030e0000047ab9 */ /* 0x000fe40000000800 */
[----:B------:R-:W-:-:S04]  /*17d40*/  IMAD.U32 R4, RZ, RZ, UR4 ;  /* 0x00000004ff047e24 */ /* 0x000fc8000f8e00ff */
[----:B-1----:R-:W-:-:S04]  /*17d50*/  IMAD R5, R14, R4, RZ ;  /* 0x000000040e057224 */ /* 0x002fc800078e02ff */
[----:B------:R-:W-:-:S05]  /*17d60*/  IMAD.IADD R6, R6, 0x1, R5 ;  /* 0x0000000106067824 */ /* 0x000fca00078e0205 */
[----:B------:R-:W-:-:S13]  /*17d70*/  ISETP.GT.AND P6, PT, R6, R0, PT ;  /* 0x000000000600720c */ /* 0x000fda0003fc4270 */
[----:B------:R-:W-:Y:S05]  /*17d80*/  @P6 BRA `(.L_x_2344) ;  /* 0x0000000000a46947 */ /* 0x000fea0003800000 */
.L_x_2347:
        /* <DEDUP_REMOVED lines=11> */
[----:B------:R-:W-:Y:S02]  /*17e40*/  IMAD.MOV.U32 R8, RZ, RZ, RZ ;  /* 0x000000ffff087224 */ /* 0x000fe400078e00ff */
[----:B0-----:R-:W-:-:S05]  /*17e50*/  @!P6 IMAD.WIDE R2, R7, 0x4, R2 ;  /* 0x000000040702e825 */ /* 0x001fca00078e0202 */
[----:B------:R1:W2:Y:S02]  /*17e60*/  @!P6 LDG.E R25, desc[UR54][R2.64] ;  /* 0x000000360219e981 */ /* 0x0002a4000c1e1900 */
[----:B-1----:R-:W-:-:S05]  /*17e70*/  @!P6 IMAD.WIDE R2, R7, 0x4, R4 ;  /* 0x000000040702e825 */ /* 0x002fca00078e0204 */
        /* <DEDUP_REMOVED lines=20> */
.L_x_2444:
[----:B------:R-:W-:Y:S02]  /*17fc0*/  ULDC UR4, c[0x0][0xc38] ;  /* 0x00030e0000047ab9 */ /* 0x000fe40000000800 */
[----:B------:R-:W-:-:S04]  /*17fd0*/  IMAD.U32 R4, RZ, RZ, UR4 ;  /* 0x00000004ff047e24 */ /* 0x000fc8000f8e00ff */
[----:B-1----:R-:W-:-:S04]  /*17fe0*/  IMAD R5, R14, R4, RZ ;  /* 0x000000040e057224 */ /* 0x002fc800078e02ff */
[----:B------:R-:W-:-:S05]  /*17ff0*/  IMAD.IADD R6, R5, 0x1, R6 ;  /* 0x0000000105067824 */ /* 0x000fca00078e0206 */
[----:B------:R-:W-:-:S13]  /*18000*/  ISETP.GT.AND P6, PT, R6, R0, PT ;  /* 0x000000000600720c */ /* 0x000fda0003fc4270 */
[----:B------:R-:W-:Y:S05]  /*18010*/  @!P6 BRA `(.L_x_2347) ;  /* 0xfffffffc005ce947 */ /* 0x000fea000383ffff */
.L_x_2344:
[----:B------:R-:W-:Y:S01]  /*18020*/  IMAD.IADD R5, R6, 0x1, -R5 ;  /* 0x0000000106057824 */ /* 0x000fe200078e0a05 */
[----:B------:R-:W-:-:S03]  /*18030*/  UMOV UR4, 0xffffffff ;  /* 0xffffffff00047882 */ /* 0x000fc60000000000 */
[----:B------:R-:W-:-:S05]  /*18040*/  IMAD R7, R3, R4, R5 ;  /* 0x0000000403077224 */ /* 0x000fca00078e0205 */
[----:B------:R-:W-:Y:S01]  /*18050*/  ISETP.GT.AND P6, PT, R7, R0, PT ;  /* 0x000000000700720c */ /* 0x000fe20003fc4270 */
[----:B------:R-:W-:-:S12]  /*18060*/  BRA.DIV UR4, `(.L_x_2348) ;  /* 0x0000003a048c7947 */ /* 0x000fd8000b800000 */
[----:B------:R-:W-:-:S04]  /*18070*/  VOTE.ANY R2, PT, !P6 ;  /* 0x0000000000027806 */ /* 0x000fc800070e0100 */
[----:B------:R-:W1:Y:S02]  /*18080*/  POPC R12, R2 ;  /* 0x00000002000c7309 */ /* 0x000e640000000000 */
[----:B-1----:R1:W2:Y:S01]  /*18090*/  SHFL.IDX PT, R25, R25, R12, 0x1f ;  /* 0x00001f0c19197589 */ /* 0x0022a200000e0000 */
[----:B------:R-:W-:-:S03]  /*180a0*/  IMAD.IADD R27, R12, 0x1, R27 ;  /* 0x000000010c1b7824 */ /* 0x000fc600078e021b */
[----:B------:R1:W3:Y:S04]  /*180b0*/  SHFL.IDX PT, R8, R8, R12, 0x1f ;  /* 0x00001f0c08087589 */ /* 0x0002e800000e0000 */
.L_x_2449:
[----:B------:R-:W-:-:S13]  /*180c0*/  ISETP.NE.AND P0, PT, R2, RZ, PT ;  /* 0x000000ff0200720c */ /* 0x000fda0003f05270 */
[----:B------:R-:W-:Y:S05]  /*180d0*/  @!P0 BRA `(.L_x_2349) ;  /* 0x0000000000108947 */ /* 0x000fea0003800000 */
[----:B------:R-:W-:Y:S01]  /*180e0*/  UMOV UR4, 0xffffffff ;  /* 0xffffffff00047882 */ /* 0x000fe20000000000 */
[----:B-1----:R-:W-:Y:S02]  /*180f0*/  VIADD R12, R12, 0xffffffff ;  /* 0xffffffff0c0c7836 */ /* 0x002fe40000000000 */
[----:B------:R-:W-:Y:S05]  /*18100*/  BRA.DIV UR4, `(.L_x_2350) ;  /* 0x0000003a04c07947 */ /* 0x000fea000b800000 */
[----:B------:R4:W1:Y:S02]  /*18110*/  SHFL.IDX PT, R24, R3, R12, 0x1f ;  /* 0x00001f0c03187589 */ /* 0x00086400000e0000 */
.L_x_2349:
[----:B---3--:R-:W-:Y:S01]  /*18120*/  ISETP.NE.AND P0, PT, R8, 0x1, PT ;  /* 0x000000010800780c */ /* 0x008fe20003f05270 */
[----:B-1----:R-:W-:-:S04]  /*18130*/  IMAD R24, R24, R4, R5 ;  /* 0x0000000418187224 */ /* 0x002fc800078e0205 */
[----:B------:R-:W-:-:S08]  /*18140*/  IMAD.IADD R0, R0, 0x1, -R24 ;  /* 0x0000000100007824 */ /* 0x000fd000078e0a18 */
[----:B------:R-:W-:Y:S05]  /*18150*/  @!P0 BRA `(.L_x_2351) ;  /* 0x0000000000dc8947 */ /* 0x000fea0003800000 */
[----:B--2---:R-:W-:Y:S02]  /*18160*/  IABS R4, R25 ;  /* 0x0000001900047213 */ /* 0x004fe40000000000 */
[----:B------:R-:W-:Y:S02]  /*18170*/  IABS R5, R8 ;  /* 0x0000000800057213 */ /* 0x000fe40000000000 */
[----:B------:R-:W1:Y:S08]  /*18180*/  I2F.RP R6, R4 ;  /* 0x0000000400067306 */ /* 0x000e700000209400 */
[----:B------:R-:W2:Y:S08]  /*18190*/  I2F.RP R9, R5 ;  /* 0x0000000500097306 */ /* 0x000eb00000209400 */
[----:B-1----:R-:W1:Y:S08]  /*181a0*/  MUFU.RCP R6, R6 ;  /* 0x0000000600067308 */ /* 0x002e700000001000 */
[----:B--2---:R-:W-:Y:S01]  /*181b0*/  MUFU.RCP R9, R9 ;  /* 0x0000000900097308 */ /* 0x004fe20000001000 */
[----:B-1----:R-:W-:-:S07]  /*181c0*/  VIADD R2, R6, 0xffffffe ;  /* 0x0ffffffe06027836 */ /* 0x002fce0000000000 */
[----:B0---4-:R0:W1:Y:S02]  /*181d0*/  F2I.FTZ.U32.TRUNC.NTZ R3, R2 ;  /* 0x0000000200037305 */ /* 0x011064000021f000 */
[----:B0-----:R-:W-:Y:S02]  /*181e0*/  IMAD.MOV.U32 R2, RZ, RZ, RZ ;  /* 0x000000ffff027224 */ /* 0x001fe400078e00ff */
[----:B-1----:R-:W-:-:S04]  /*181f0*/  IMAD.MOV R7, RZ, RZ, -R3 ;  /* 0x000000ffff077224 */ /* 0x002fc800078e0a03 */
[----:B------:R-:W-:-:S04]  /*18200*/  IMAD R7, R7, R4, RZ ;  /* 0x0000000407077224 */ /* 0x000fc800078e02ff */
[----:B------:R-:W-:Y:S01]  /*18210*/  IMAD.HI.U32 R3, R3, R7, R2 ;  /* 0x0000000703037227 */ /* 0x000fe200078e0002 */
[----:B------:R-:W-:Y:S02]  /*18220*/  IABS R7, R0 ;  /* 0x0000000000077213 */ /* 0x000fe40000000000 */
[----:B------:R-:W-:-:S03]  /*18230*/  IABS R2, R25 ;  /* 0x0000001900027213 */ /* 0x000fc60000000000 */
[----:B------:R-:W-:-:S04]  /*18240*/  IMAD.HI.U32 R6, R3, R7, RZ ;  /* 0x0000000703067227 */ /* 0x000fc800078e00ff */
[----:B------:R-:W-:Y:S02]  /*18250*/  IMAD.MOV R2, RZ, RZ, -R2 ;  /* 0x000000ffff027224 */ /* 0x000fe400078e0a02 */
        /* <DEDUP_REMOVED lines=19> */
[----:B------:R-:W-:-:S05]  /*18390*/  IABS R3, R6 ;  /* 0x0000000600037213 */ /* 0x000fca0000000000 */
        /* <DEDUP_REMOVED lines=14> */
[--C-:B------:R-:W-:Y:S02]  /*18480*/  IMAD R8, R8, R3, R6.reuse ;  /* 0x0000000308087224 */ /* 0x100fe400078e0206 */
[----:B------:R-:W-:Y:S02]  /*18490*/  IMAD.MOV R3, RZ, RZ, -R6 ;  /* 0x000000ffff037224 */ /* 0x000fe400078e0a06 */
[----:B------:R-:W-:Y:S02]  /*184a0*/  IMAD R26, R8, 0x10000, R5 ;  /* 0x00010000081a7824 */ /* 0x000fe400078e0205 */
[----:B------:R-:W-:Y:S01]  /*184b0*/  IMAD R3, R25, R3, R0 ;  /* 0x0000000319037224 */ /* 0x000fe200078e0200 */
[----:B------:R-:W-:Y:S06]  /*184c0*/  BRA `(.L_x_2352) ;  /* 0x0000000000f07947 */ /* 0x000fec0003800000 */
.L_x_2351:
[----:B0---4-:R-:W0:Y:S02]  /*184d0*/  LDC.64 R2, c[0x0][0xc90] ;  /* 0x00032400ff027b82 */ /* 0x011e240000000a00 */
[----:B0-----:R-:W-:-:S05]  /*184e0*/  IMAD.WIDE R2, R27, 0x4, R2 ;  /* 0x000000041b027825 */ /* 0x001fca00078e0202 */
[----:B------:R0:W2:Y:S02]  /*184f0*/  LDG.E R6, desc[UR54][R2.64] ;  /* 0x0000003602067981 */ /* 0x0000a4000c1e1900 */
[----:B0-----:R-:W-:Y:S02]  /*18500*/  IMAD.MOV.U32 R2, RZ, RZ, RZ ;  /* 0x000000ffff027224 */ /* 0x001fe400078e00ff */
[----:B--2---:R-:W-:-:S05]  /*18510*/  IMAD R5, R25, R6, RZ ;  /* 0x0000000619057224 */ /* 0x004fca00078e02ff */
[----:B------:R-:W-:-:S04]  /*18520*/  IABS R7, R5 ;  /* 0x0000000500077213 */ /* 0x000fc80000000000 */
[----:B------:R-:W0:Y:S08]  /*18530*/  I2F.RP R8, R7 ;  /* 0x0000000700087306 */ /* 0x000e300000209400 */
[----:B0-----:R-:W0:Y:S02]  /*18540*/  MUFU.RCP R8, R8 ;  /* 0x0000000800087308 */ /* 0x001e240000001000 */
[----:B0-----:R-:W-:-:S06]  /*18550*/  VIADD R9, R8, 0xffffffe ;  /* 0x0ffffffe08097836 */ /* 0x001fcc0000000000 */
[----:B------:R-:W0:Y:S02]  /*18560*/  F2I.FTZ.U32.TRUNC.NTZ R3, R9 ;  /* 0x0000000900037305 */ /* 0x000e24000021f000 */
[----:B0-----:R-:W-:-:S04]  /*18570*/  IMAD.MOV R10, RZ, RZ, -R3 ;  /* 0x000000ffff0a7224 */ /* 0x001fc800078e0a03 */
[----:B------:R-:W-:Y:S01]  /*18580*/  IMAD R11, R10, R7, RZ ;  /* 0x000000070a0b7224 */ /* 0x000fe200078e02ff */
[----:B------:R-:W-:-:S03]  /*18590*/  IABS R10, R5 ;  /* 0x00000005000a7213 */ /* 0x000fc60000000000 */
[----:B------:R-:W-:Y:S01]  /*185a0*/  IMAD.HI.U32 R2, R3, R11, R2 ;  /* 0x0000000b03027227 */ /* 0x000fe200078e0002 */
[----:B------:R-:W-:-:S03]  /*185b0*/  IABS R3, R0 ;  /* 0x0000000000037213 */ /* 0x000fc60000000000 */
        /* <DEDUP_REMOVED lines=16> */
[----:B------:R-:W-:-:S03]  /*186c0*/  IMAD R0, R5, R9, R0 ;  /* 0x0000000905007224 */ /* 0x000fc600078e0200 */
[----:B------:R-:W-:-:S04]  /*186d0*/  VIADDMNMX R4, R3, R4, R6, PT ;  /* 0x0000000403047246 */ /* 0x000fc80003800106 */
[----:B------:R-:W-:-:S04]  /*186e0*/  IABS R6, R4 ;  /* 0x0000000400067213 */ /* 0x000fc80000000000 */
[----:B------:R-:W0:Y:S08]  /*186f0*/  I2F.RP R8, R6 ;  /* 0x0000000600087306 */ /* 0x000e300000209400 */
[----:B0-----:R-:W0:Y:S02]  /*18700*/  MUFU.RCP R8, R8 ;  /* 0x0000000800087308 */ /* 0x001e240000001000 */
[----:B0-----:R-:W-:Y:S01]  /*18710*/  VIADD R2, R8, 0xffffffe ;  /* 0x0ffffffe08027836 */ /* 0x001fe20000000000 */
[----:B------:R-:W-:-:S05]  /*18720*/  IABS R8, R0 ;  /* 0x0000000000087213 */ /* 0x000fca0000000000 */
[----:B------:R0:W1:Y:S02]  /*18730*/  F2I.FTZ.U32.TRUNC.NTZ R3, R2 ;  /* 0x0000000200037305 */ /* 0x000064000021f000 */
[----:B0-----:R-:W-:Y:S02]  /*18740*/  IMAD.MOV.U32 R2, RZ, RZ, RZ ;  /* 0x000000ffff027224 */ /* 0x001fe400078e00ff */
[----:B-1----:R-:W-:-:S04]  /*18750*/  IMAD.MOV R5, RZ, RZ, -R3 ;  /* 0x000000ffff057224 */ /* 0x002fc800078e0a03 */
[----:B------:R-:W-:-:S04]  /*18760*/  IMAD R5, R5, R6, RZ ;  /* 0x0000000605057224 */ /* 0x000fc800078e02ff */
[----:B------:R-:W-:Y:S01]  /*18770*/  IMAD.HI.U32 R3, R3, R5, R2 ;  /* 0x0000000503037227 */ /* 0x000fe200078e0002 */
[-C--:B------:R-:W-:Y:S02]  /*18780*/  IABS R5, R4.reuse ;  /* 0x0000000400057213 */ /* 0x080fe40000000000 */
[----:B------:R-:W-:Y:S02]  /*18790*/  LOP3.LUT R2, R0, R4, RZ, 0x3c, !PT ;  /* 0x0000000400027212 */ /* 0x000fe400078e3cff */
[----:B------:R-:W-:Y:S01]  /*187a0*/  IADD3 R0, R7, 0x1000000, R0 ;  /* 0x0100000007007810 */ /* 0x000fe20007ffe000 */
[----:B------:R-:W-:Y:S01]  /*187b0*/  IMAD.MOV R5, RZ, RZ, -R5 ;  /* 0x000000ffff057224 */ /* 0x000fe200078e0a05 */
[----:B------:R-:W-:Y:S01]  /*187c0*/  ISETP.GE.AND P2, PT, R2, RZ, PT ;  /* 0x000000ff0200720c */ /* 0x000fe20003f46270 */
        /* <DEDUP_REMOVED lines=9> */
[----:B------:R-:W-:Y:S01]  /*18860*/  @!P1 LOP3.LUT R3, RZ, R4, RZ, 0x33, !PT ;  /* 0x00000004ff039212 */ /* 0x000fe200078e33ff */
[----:B------:R-:W-:-:S04]  /*18870*/  IMAD.MOV R4, RZ, RZ, -R4 ;  /* 0x000000ffff047224 */ /* 0x000fc800078e0a04 */
[----:B------:R-:W-:-:S07]  /*18880*/  IMAD R26, R3, R4, R0 ;  /* 0x00000004031a7224 */ /* 0x000fce00078e0200 */
.L_x_2352:
[----:B------:R-:W-:-:S05]  /*18890*/  LOP3.LUT R0, RZ, R3, RZ, 0x33, !PT ;  /* 0x00000003ff007212 */ /* 0x000fca00078e33ff */
[----:B------:R-:W-:Y:S01]  /*188a0*/  IMAD.IADD R25, R25, 0x1, R0 ;  /* 0x0000000119197824 */ /* 0x000fe200078e0200 */
[----:B------:R-:W-:Y:S06]  /*188b0*/  BRA `(.L_x_2353) ;  /* 0x00000000001c7947 */ /* 0x000fec0003800000 */
.L_x_2345:
[----:B------:R-:W-:Y:S01]  /*188c0*/  UMOV UR4, URZ ;  /* 0x0000003f00047c82 */ /* 0x000fe20008000000 */
[----:B------:R-:W-:Y:S01]  /*188d0*/  UMOV UR5, URZ ;  /* 0x0000003f00057c82 */ /* 0x000fe20008000000 */
[----:B------:R-:W-:Y:S01]  /*188e0*/  ULDC UR6, c[0x0][0xc3c] ;  /* 0x00030f0000067ab9 */ /* 0x000fe20000000800 */
[----:B------:R-:W-:Y:S02]  /*188f0*/  IMAD.MOV.U32 R24, RZ, RZ, R0 ;  /* 0x000000ffff187224 */ /* 0x000fe400078e0000 */
[----:B------:R-:W-:Y:S02]  /*18900*/  IMAD.U32 R25, RZ, RZ, UR4 ;  /* 0x00000004ff197e24 */ /* 0x000fe4000f8e00ff */
[----:B------:R-:W-:Y:S02]  /*18910*/  IMAD.U32 R26, RZ, RZ, UR5 ;  /* 0x00000005ff1a7e24 */ /* 0x000fe4000f8e00ff */
[----:B------:R-:W-:-:S07]  /*18920*/  IMAD.U32 R27, RZ, RZ, UR6 ;  /* 0x00000006ff1b7e24 */ /* 0x000fce000f8e00ff */
.L_x_2353:
[----:B------:R-:W1:Y:S01]  /*18930*/  S2R R0, SR_TID.X ;  /* 0x0000000000007919 */ /* 0x000e620000002100 */
[----:B------:R-:W-:Y:S05]  /*18940*/  WARPSYNC.ALL ;  /* 0x0000000000007948 */ /* 0x000fea0003800000 */
[----:B------:R-:W-:Y:S01]  /*18950*/  BAR.SYNC.DEFER_BLOCKING 0x4, 0x180 ;  /* 0x0106000000007b1d */ /* 0x000fe20000010000 */
[----:B-1----:R-:W-:-:S04]  /*18960*/  LOP3.LUT R0, R0, 0x1f, RZ, 0xc0, !PT ;  /* 0x0000001f00007812 */ /* 0x002fc800078ec0ff */
[----:B------:R-:W-:-:S13]  /*18970*/  ISETP.NE.AND P0, PT, R0, RZ, PT ;  /* 0x000000ff0000720c */ /* 0x000fda0003f05270 */
[----:B0-----:R-:W0:Y:S01]  /*18980*/  @!P0 S2R R3, SR_CgaCtaId ;  /* 0x0000000000038919 */ /* 0x001e220000008800 */
[----:B------:R-:W-:-:S04]  /*18990*/  @!P0 MOV R0, 0x400 ;  /* 0x0000040000008802 */ /* 0x000fc80000000f00 */
[----:B0-----:R-:W-:-:S05]  /*189a0*/  @!P0 LEA R17, R3, R0, 0x18 ;  /* 0x0000000003118211 */ /* 0x001fca00078ec0ff */
[----:B------:R0:W-:Y:S01]  /*189b0*/  @!P0 STS.128 [R17+0x28cd0], R24 ;  /* 0x028cd01811008388 */ /* 0x0001e20000000c00 */
[----:B------:R-:W-:Y:S06]  /*189c0*/  BAR.ARV 0x5, 0x180 ;  /* 0x0146000000007b1d */ /* 0x000fec0000002000 */
.L_x_2342:
[----:B------:R-:W-:Y:S02]  /*189d0*/  ULDC UR4, c[0x0][0xc3c] ;  /* 0x00030f0000047ab9 */ /* 0x000fe40000000800 */
[----:B----4-:R-:W-:-:S13]  /*189e0*/  ISETP.GE.AND P0, PT, R27, UR4, PT ;  /* 0x000000041b007c0c */ /* 0x010fda000bf06270 */
[----:B------:R-:W-:Y:S05]  /*189f0*/  @!P0 BRA `(.L_x_2354) ;  /* 0xffffffb000048947 */ /* 0x000fea000383ffff */
[----:B------:R-:W-:Y:S05]  /*18a00*/  BSYNC B8 ;  /* 0x0000000000087941 */ /* 0x000fea0003800000 */
.L_x_2283:
[----:B------:R-:W4:Y:S01]  /*18a10*/  LDL.LU R0, [R1+0x10] ;  /* 0x0000100001007983 */ /* 0x000f220000300800 */
[----:B------:R-:W-:Y:S01]  /*18a20*/  BSSY B0, `(.L_x_2355) ;  /* 0x000000b000007945 */ /* 0x000fe20003800000 */
[----:B------:R-:W5:Y:S01]  /*18a30*/  S2R R5, SR_CgaCtaId ;  /* 0x0000000000057919 */ /* 0x000f620000008800 */
[----:B----4-:R-:W-:-:S05]  /*18a40*/  VIADD R0, R0, 0x1 ;  /* 0x0000000100007836 */ /* 0x010fca0000000000 */
[----:B-1----:R-:W-:-:S04]  /*18a50*/  LEA.HI R2, R0, R0, RZ, 0x1 ;  /* 0x0000000000027211 */ /* 0x002fc800078f08ff */
[----:B------:R-:W-:Y:S02]  /*18a60*/  LOP3.LUT R3, R2, 0xfffffffe, RZ, 0xc0, !PT ;  /* 0xfffffffe02037812 */ /* 0x000fe400078ec0ff */
[----:B------:R-:W-:-:S03]  /*18a70*/  MOV R2, 0x400 ;  /* 0x0000040000027802 */ /* 0x000fc60000000f00 */
[----:B------:R-:W-:Y:S01]  /*18a80*/  IMAD.IADD R0, R0, 0x1, -R3 ;  /* 0x0000000100007824 */ /* 0x000fe200078e0a03 */
[----:B-----5:R-:W-:-:S04]  /*18a90*/  LEA R7, R5, R2, 0x18 ;  /* 0x0000000205077211 */ /* 0x020fc800078ec0ff */
[----:B------:R-:W-:-:S04]  /*18aa0*/  SHF.L.U32 R0, R0, 0x1f, RZ ;  /* 0x0000001f00007819 */ /* 0x000fc800000006ff */
[----:B------:R-:W1:Y:S02]  /*18ab0*/  SYNCS.PHASECHK.TRANS64.TRYWAIT P0, [R7+URZ+0x28c20], R0 ;  /* 0x028c2000070075a7 */ /* 0x000e64000800017f */
[----:B-1----:R-:W-:Y:S05]  /*18ac0*/  @!P0 BRA `(.L_x_2356) ;  /* 0x0000003000788947 */ /* 0x002fea0003800000 */
.L_x_2452:
[----:B------:R-:W-:Y:S05]  /*18ad0*/  BSYNC B0 ;  /* 0x0000000000007941 */ /* 0x000fea0003800000 */
.L_x_2355:
[----:B------:R-:W-:-:S03]  /*18ae0*/  UMOV UR4, 0xffffffff ;  /* 0xffffffff00047882 */ /* 0x000fc60000000000 */
[----:B------:R-:W-:Y:S05]  /*18af0*/  BRA.DIV UR4, `(.L_x_2357) ;  /* 0x0000003204807947 */ /* 0x000fea000b800000 */
[----:B-1----:R-:W1:Y:S02]  /*18b00*/  S2R R0, SR_TID.X ;  /* 0x0000000000007919 */ /* 0x002e640000002100 */
[----:B-1----:R-:W-:-:S04]  /*18b10*/  SHF.R.U32.HI R0, RZ, 0x5, R0 ;  /* 0x00000005ff007819 */ /* 0x002fc80000011600 */
[----:B------:R-:W-:-:S05]  /*18b20*/  LOP3.LUT R0, R0, 0x3, RZ, 0xc0, !PT ;  /* 0x0000000300007812 */ /* 0x000fca00078ec0ff */
[----:B------:R1:W4:Y:S02]  /*18b30*/  SHFL.IDX PT, R14, R0, RZ, 0x1f ;  /* 0x00001fff000e7589 */ /* 0x00032400000e0000 */
.L_x_2455:
[----:B----4-:R-:W-:Y:S01]  /*18b40*/  ISETP.NE.AND P0, PT, R14, RZ, PT ;  /* 0x000000ff0e00720c */ /* 0x010fe20003f05270 */
[----:B------:R-:W-:-:S12]  /*18b50*/  BSSY B0, `(.L_x_2358) ;  /* 0x0000024000007945 */ /* 0x000fd80003800000 */
[----:B------:R-:W-:Y:S05]  /*18b60*/  @P0 BRA `(.L_x_2359) ;  /* 0x0000000000880947 */ /* 0x000fea0003800000 */
[----:B------:R-:W-:-:S03]  /*18b70*/  UMOV UR4, 0xffffffff ;  /* 0xffffffff00047882 */ /* 0x000fc60000000000 */
[----:B------:R-:W-:Y:S05]  /*18b80*/  BRA.DIV UR4, `(.L_x_2360) ;  /* 0x0000003204907947 */ /* 0x000fea000b800000 */
[----:B------:R-:W-:-:S13]  /*18b90*/  ELECT P6, URZ, PT ;  /* 0x00000000003f782f */ /* 0x000fda00038c0000 */
.L_x_2458:
[----:B------:R-:W-:Y:S05]  /*18ba0*/  @!P6 BRA `(.L_x_2359) ;  /* 0x000000000078e947 */ /* 0x000fea0003800000 */
[----:B------:R-:W-:-:S06]  /*18bb0*/  ULOP3.LUT UR4, UR39, 0x2, URZ, 0xfc, !UPT ;  /* 0x0000000227047892 */ /* 0x000fcc000f8efc3f */
[----:B-1----:R-:W-:-:S05]  /*18bc0*/  IMAD.U32 R0, RZ, RZ, UR4 ;  /* 0x00000004ff007e24 */ /* 0x002fca000f8e00ff */
[----:B------:R-:W-:-:S13]  /*18bd0*/  ISETP.NE.AND P0, PT, R0, 0x3, PT ;  /* 0x000000030000780c */ /* 0x000fda0003f05270 */
[----:B------:R-:W-:Y:S05]  /*18be0*/  @!P0 BRA `(.L_x_2361) ;  /* 0x0000000000048947 */ /* 0x000fea0003800000 */
[----:B------:R-:W-:Y:S01]  /*18bf0*/  BPT.TRAP 0x1 ;  /* 0x000000040000795c */ /* 0x000fe20000300000 */
.L_x_2361:
[----:B------:R-:W-:Y:S01]  /*18c00*/  IMAD R5, R18, 0x8, R7 ;  /* 0x0000000812057824 */ /* 0x000fe200078e0207 */
[----:B------:R-:W-:Y:S01]  /*18c10*/  SHF.L.U32 R0, R22, 0x1f, RZ ;  /* 0x0000001f16007819 */ /* 0x000fe200000006ff */
[----:B------:R-:W-:-:S03]  /*18c20*/  VIADD R18, R18, 0x1 ;  /* 0x0000000112127836 */ /* 0x000fc60000000000 */
[----:B------:R-:W1:Y:S02]  /*18c30*/  SYNCS.PHASECHK.TRANS64.TRYWAIT P1, [R5+URZ+0x28c40], R0 ;  /* 0x028c4000050075a7 */ /* 0x000e64000802017f */
[----:B------:R-:W-:-:S04]  /*18c40*/  ISETP.NE.AND P2, PT, R18, 0x2, PT ;  /* 0x000000021200780c */ /* 0x000fc80003f45270 */
[----:B------:R-:W-:Y:S01]  /*18c50*/  SEL R3, RZ, 0x1, P2 ;  /* 0x00000001ff037807 */ /* 0x000fe20001000000 */
[----:B-1----:R-:W-:Y:S08]  /*18c60*/  @!P1 BRA `(.L_x_2362) ;  /* 0x0000003000789947 */ /* 0x002ff00003800000 */
.L_x_2459:
[----:B------:R-:W-:Y:S02]  /*18c70*/  SEL R18, R18, RZ, P2 ;  /* 0x000000ff12127207 */ /* 0x000fe40001000000 */
[----:B------:R-:W-:Y:S01]  /*18c80*/  LOP3.LUT R2, R22, R3, RZ, 0x3c, !PT ;  /* 0x0000000316027212 */ /* 0x000fe200078e3cff */
[----:B------:R-:W-:Y:S06]  /*18c90*/  @!P0 BRA `(.L_x_2363) ;  /* 0x0000000000048947 */ /* 0x000fec0003800000 */
[----:B------:R-:W-:Y:S01]  /*18ca0*/  BPT.TRAP 0x1 ;  /* 0x000000040000795c */ /* 0x000fe20000300000 */
.L_x_2363:
[----:B------:R-:W-:Y:S01]  /*18cb0*/  IMAD R3, R18, 0x8, R7 ;  /* 0x0000000812037824 */ /* 0x000fe200078e0207 */
[----:B------:R-:W-:-:S04]  /*18cc0*/  SHF.L.U32 R2, R2, 0x1f, RZ ;  /* 0x0000001f02027819 */ /* 0x000fc800000006ff */
[----:B------:R-:W4:Y:S02]  /*18cd0*/  SYNCS.PHASECHK.TRANS64.TRYWAIT P1, [R3+URZ+0x28c40], R2 ;  /* 0x028c4002030075a7 */ /* 0x000f24000802017f */
[----:B----4-:R-:W-:Y:S05]  /*18ce0*/  @!P1 BRA `(.L_x_2364) ;  /* 0x00000030006c9947 */ /* 0x010fea0003800000 */
.L_x_2460:
[----:B------:R-:W-:Y:S05]  /*18cf0*/  @!P0 BRA `(.L_x_2365) ;  /* 0x0000000000048947 */ /* 0x000fea0003800000 */
[----:B------:R-:W-:Y:S01]  /*18d00*/  BPT.TRAP 0x1 ;  /* 0x000000040000795c */ /* 0x000fe20000300000 */
.L_x_2365:
[----:B------:R-:W5:Y:S02]  /*18d10*/  SYNCS.PHASECHK.TRANS64.TRYWAIT P1, [R5+URZ+0x28c60], R0 ;  /* 0x028c6000050075a7 */ /* 0x000f64000802017f */
[----:B-----5:R-:W-:Y:S05]  /*18d20*/  @!P1 BRA `(.L_x_2366) ;  /* 0x0000003000709947 */ /* 0x020fea0003800000 */
.L_x_2461:
[----:B------:R-:W-:Y:S05]  /*18d30*/  @!P0 BRA `(.L_x_2367) ;  /* 0x0000000000048947 */ /* 0x000fea0003800000 */
[----:B------:R-:W-:Y:S01]  /*18d40*/  BPT.TRAP 0x1 ;  /* 0x000000040000795c */ /* 0x000fe20000300000 */
.L_x_2367:
[----:B------:R0:W0:Y:S02]  /*18d50*/  SYNCS.PHASECHK.TRANS64.TRYWAIT P0, [R3+URZ+0x28c60], R2 ;  /* 0x028c6002030075a7 */ /* 0x000024000800017f */
[----:B0-----:R-:W-:Y:S05]  /*18d60*/  @!P0 NANOSLEEP.SYNCS 0x989680 ;  /* 0x009896800000895d */ /* 0x001fea0003900000 */
[----:B------:R-:W0:Y:S02]  /*18d70*/  @!P0 SYNCS.PHASECHK.TRANS64 P0, [R3+URZ+0x28c60], R2 ;  /* 0x028c6002030085a7 */ /* 0x000e24000800007f */
[----:B0-----:R-:W-:Y:S05]  /*18d80*/  @!P0 BRA `(.L_x_2367) ;  /* 0xfffffffc00f08947 */ /* 0x001fea000383ffff */
.L_x_2359:
[----:B------:R-:W-:Y:S05]  /*18d90*/  BSYNC B0 ;  /* 0x0000000000007941 */ /* 0x000fea0003800000 */
.L_x_2358:
[----:B------:R-:W-:Y:S05]  /*18da0*/  EXIT ;  /* 0x000000000000794d */ /* 0x000fea0003800000 */
.L_x_2164:
[----:B0-----:R-:W-:-:S04]  /*18db0*/  IMAD.U32 R3, RZ, RZ, UR23 ;  /* 0x00000017ff037e24 */ /* 0x001fc8000f8e00ff */
[----:B------:R0:W1:Y:S03]  /*18dc0*/  SYNCS.PHASECHK.TRANS64.TRYWAIT P1, [R3+URZ+0x28c50], R0 ;  /* 0x028c5000030075a7 */ /* 0x000066000802017f */
[----:B-1----:R-:W-:Y:S05]  /*18dd0*/  @!P1 NANOSLEEP.SYNCS 0x989680 ;  /* 0x009896800000995d */ /* 0x002fea0003900000 */
[----:B------:R-:W1:Y:S02]  /*18de0*/  @!P1 SYNCS.PHASECHK.TRANS64 P1, [R3+URZ+0x28c50], R0 ;  /* 0x028c5000030095a7 */ /* 0x000e64000802007f */
[----:B-1----:R-:W-:Y:S05]  /*18df0*/  @!P1 BRA `(.L_x_2164) ;  /* 0xfffffffc00ec9947 */ /* 0x002fea000383ffff */
[----:B------:R-:W-:Y:S05]  /*18e00*/  BRA `(.L_x_2368) ;  /* 0xfffffe9400a87947 */ /* 0x000fea000383ffff */
.L_x_2170:
[----:B-1----:R-:W-:-:S04]  /*18e10*/  IMAD.U32 R3, RZ, RZ, UR23 ;  /* 0x00000017ff037e24 */ /* 0x002fc8000f8e00ff */
[----:B------:R1:W2:Y:S03]  /*18e20*/  SYNCS.PHASECHK.TRANS64.TRYWAIT P1, [R3+URZ+0x28c50], R0 ;  /* 0x028c5000030075a7 */ /* 0x0002a6000802017f */
[----:B--2---:R-:W-:Y:S05]  /*18e30*/  @!P1 NANOSLEEP.SYNCS 0x989680 ;  /* 0x009896800000995d */ /* 0x004fea0003900000 */
[----:B------:R-:W2:Y:S02]  /*18e40*/  @!P1 SYNCS.PHASECHK.TRANS64 P1, [R3+URZ+0x28c50], R0 ;  /* 0x028c5000030095a7 */ /* 0x000ea4000802007f */
[----:B--2---:R-:W-:Y:S05]  /*18e50*/  @!P1 BRA `(.L_x_2170) ;  /* 0xfffffffc00ec9947 */ /* 0x004fea000383ffff */
[----:B------:R-:W-:Y:S05]  /*18e60*/  BRA `(.L_x_2169) ;  /* 0xfffffea000ac7947 */ /* 0x000fea000383ffff */
.L_x_2181:
[----:B0-----:R-:W-:-:S04]  /*18e70*/  IMAD.U32 R3, RZ, RZ, UR41 ;  /* 0x00000029ff037e24 */ /* 0x001fc8000f8e00ff */
[----:B------:R0:W1:Y:S03]  /*18e80*/  SYNCS.PHASECHK.TRANS64.TRYWAIT P1, [R3+URZ+0x28c00], R0 ;  /* 0x028c0000030075a7 */ /* 0x000066000802017f */
[----:B-1----:R-:W-:Y:S05]  /*18e90*/  @!P1 NANOSLEEP.SYNCS 0x989680 ;  /* 0x009896800000995d */ /* 0x002fea0003900000 */
[----:B------:R-:W1:Y:S02]  /*18ea0*/  @!P1 SYNCS.PHASECHK.TRANS64 P1, [R3+URZ+0x28c00], R0 ;  /* 0x028c0000030095a7 */ /* 0x000e64000802007f */
[----:B-1----:R-:W-:Y:S05]  /*18eb0*/  @!P1 BRA `(.L_x_2181) ;  /* 0xfffffffc00ec9947 */ /* 0x002fea000383ffff */
[----:B------:R-:W-:Y:S05]  /*18ec0*/  BRA `(.L_x_2369) ;  /* 0xfffffeb800e87947 */ /* 0x000fea000383ffff */
.L_x_2185:
[----:B--2---:R2:W3:Y:S02]  /*18ed0*/  SYNCS.PHASECHK.TRANS64.TRYWAIT P1, [R7+URZ+0x28c30], R8 ;  /* 0x028c3008070075a7 */ /* 0x0044e4000802017f */
[----:B---3--:R-:W-:Y:S05]  /*18ee0*/  @!P1 NANOSLEEP.SYNCS 0x989680 ;  /* 0x009896800000995d */ /* 0x008fea0003900000 */
[----:B------:R-:W3:Y:S02]  /*18ef0*/  @!P1 SYNCS.PHASECHK.TRANS64 P1, [R7+URZ+0x28c30], R8 ;  /* 0x028c3008070095a7 */ /* 0x000ee4000802007f */
[----:B---3--:R-:W-:Y:S05]  /*18f00*/  @!P1 BRA `(.L_x_2185) ;  /* 0xfffffffc00f09947 */ /* 0x008fea000383ffff */
[----:B------:R-:W-:Y:S05]  /*18f10*/  BRA `(.L_x_2184) ;  /* 0xfffffebc00047947 */ /* 0x000fea000383ffff */
.L_x_2198:
[----:B----4-:R4:W0:Y:S02]  /*18f20*/  SYNCS.PHASECHK.TRANS64.TRYWAIT P1, [R7+URZ+0x28c50], R8 ;  /* 0x028c5008070075a7 */ /* 0x010824000802017f */
[----:B0-----:R-:W-:Y:S05]  /*18f30*/  @!P1 NANOSLEEP.SYNCS 0x989680 ;  /* 0x009896800000995d */ /* 0x001fea0003900000 */
[----:B------:R-:W0:Y:S02]  /*18f40*/  @!P1 SYNCS.PHASECHK.TRANS64 P1, [R7+URZ+0x28c50], R8 ;  /* 0x028c5008070095a7 */ /* 0x000e24000802007f */
[----:B0-----:R-:W-:Y:S05]  /*18f50*/  @!P1 BRA `(.L_x_2198) ;  /* 0xfffffffc00f09947 */ /* 0x001fea000383ffff */
[----:B------:R-:W-:Y:S05]  /*18f60*/  BRA `(.L_x_2197) ;  /* 0xfffffed400a07947 */ /* 0x000fea000383ffff */
.L_x_2207:
[----:B--2---:R-:W-:-:S04]  /*18f70*/  IMAD.U32 R5, RZ, RZ, UR23 ;  /* 0x00000017ff057e24 */ /* 0x004fc8000f8e00ff */
[----:B------:R2:W3:Y:S03]  /*18f80*/  SYNCS.PHASECHK.TRANS64.TRYWAIT P1, [R5+URZ+0x28c30], R8 ;  /* 0x028c3008050075a7 */ /* 0x0004e6000802017f */
[----:B---3--:R-:W-:Y:S05]  /*18f90*/  @!P1 NANOSLEEP.SYNCS 0x989680 ;  /* 0x009896800000995d */ /* 0x008fea0003900000 */
[----:B------:R-:W3:Y:S02]  /*18fa0*/  @!P1 SYNCS.PHASECHK.TRANS64 P1, [R5+URZ+0x28c30], R8 ;  /* 0x028c3008050095a7 */ /* 0x000ee4000802007f */
[----:B---3--:R-:W-:Y:S05]  /*18fb0*/  @!P1 BRA `(.L_x_2207) ;  /* 0xfffffffc00ec9947 */ /* 0x008fea000383ffff */
[----:B------:R-:W-:Y:S05]  /*18fc0*/  BRA `(.L_x_2206) ;  /* 0xfffffedc001c7947 */ /* 0x000fea000383ffff */
.L_x_2220:
[----:B--2---:R-:W-:-:S04]  /*18fd0*/  IMAD.U32 R7, RZ, RZ, UR23 ;  /* 0x00000017ff077e24 */ /* 0x004fc8000f8e00ff */
[----:B------:R2:W3:Y:S03]  /*18fe0*/  SYNCS.PHASECHK.TRANS64.TRYWAIT P1, [R7+URZ+0x28c50], R8 ;  /* 0x028c5008070075a7 */ /* 0x0004e6000802017f */
[----:B---3--:R-:W-:Y:S05]  /*18ff0*/  @!P1 NANOSLEEP.SYNCS 0x989680 ;  /* 0x009896800000995d */ /* 0x008fea0003900000 */
[----:B------:R-:W3:Y:S02]  /*19000*/  @!P1 SYNCS.PHASECHK.TRANS64 P1, [R7+URZ+0x28c50], R8 ;  /* 0x028c5008070095a7 */ /* 0x000ee4000802007f */
[----:B---3--:R-:W-:Y:S05]  /*19010*/  @!P1 BRA `(.L_x_2220) ;  /* 0xfffffffc00ec9947 */ /* 0x008fea000383ffff */
[----:B------:R-:W-:Y:S05]  /*19020*/  BRA `(.L_x_2219) ;  /* 0xfffffefc00a07947 */ /* 0x000fea000383ffff */
.L_x_2230:
[----:B-1----:R-:W-:-:S04]  /*19030*/  IMAD.U32 R6, RZ, RZ, UR23 ;  /* 0x00000017ff067e24 */ /* 0x002fc8000f8e00ff */
[----:B------:R1:W2:Y:S03]  /*19040*/  SYNCS.PHASECHK.TRANS64.TRYWAIT P1, [R6+URZ+0x28c30], R7 ;  /* 0x028c3007060075a7 */ /* 0x0002a6000802017f */
[----:B--2---:R-:W-:Y:S05]  /*19050*/  @!P1 NANOSLEEP.SYNCS 0x989680 ;  /* 0x009896800000995d */ /* 0x004fea0003900000 */
[----:B------:R-:W2:Y:S02]  /*19060*/  @!P1 SYNCS.PHASECHK.TRANS64 P1, [R6+URZ+0x28c30], R7 ;  /* 0x028c3007060095a7 */ /* 0x000ea4000802007f */
[----:B--2---:R-:W-:Y:S05]  /*19070*/  @!P1 BRA `(.L_x_2230) ;  /* 0xfffffffc00ec9947 */ /* 0x004fea000383ffff */
[----:B------:R-:W-:Y:S05]  /*19080*/  BRA `(.L_x_2229) ;  /* 0xffffff0400347947 */ /* 0x000fea000383ffff */
.L_x_2235:
[----:B---3--:R-:W-:-:S04]  /*19090*/  IMAD.U32 R8, RZ, RZ, UR23 ;  /* 0x00000017ff087e24 */ /* 0x008fc8000f8e00ff */
[----:B------:R3:W4:Y:S03]  /*190a0*/  SYNCS.PHASECHK.TRANS64.TRYWAIT P1, [R8+URZ+0x28c50], R7 ;  /* 0x028c5007080075a7 */ /* 0x000726000802017f */
[----:B----4-:R-:W-:Y:S05]  /*190b0*/  @!P1 NANOSLEEP.SYNCS 0x989680 ;  /* 0x009896800000995d */ /* 0x010fea0003900000 */
[----:B------:R-:W4:Y:S02]  /*190c0*/  @!P1 SYNCS.PHASECHK.TRANS64 P1, [R8+URZ+0x28c50], R7 ;  /* 0x028c5007080095a7 */ /* 0x000f24000802007f */
[----:B----4-:R-:W-:Y:S05]  /*190d0*/  @!P1 BRA `(.L_x_2235) ;  /* 0xfffffffc00ec9947 */ /* 0x010fea000383ffff */
[----:B------:R-:W-:Y:S05]  /*190e0*/  BRA `(.L_x_2234) ;  /* 0xffffff1800547947 */ /* 0x000fea000383ffff */
.L_x_2242:
[----:B-1----:R-:W-:-:S04]  /*190f0*/  IMAD.U32 R5, RZ, RZ, UR20 ;  /* 0x00000014ff057e24 */ /* 0x002fc8000f8e00ff */
[----:B------:R1:W2:Y:S03]  /*19100*/  SYNCS.PHASECHK.TRANS64.TRYWAIT P1, [R5+URZ+0x28c30], R8 ;  /* 0x028c3008050075a7 */ /* 0x0002a6000802017f */
[----:B--2---:R-:W-:Y:S05]  /*19110*/  @!P1 NANOSLEEP.SYNCS 0x989680 ;  /* 0x009896800000995d */ /* 0x004fea0003900000 */
[----:B------:R-:W2:Y:S02]  /*19120*/  @!P1 SYNCS.PHASECHK.TRANS64 P1, [R5+URZ+0x28c30], R8 ;  /* 0x028c3008050095a7 */ /* 0x000ea4000802007f */
[----:B--2---:R-:W-:Y:S05]  /*19130*/  @!P1 BRA `(.L_x_2242) ;  /* 0xfffffffc00ec9947 */ /* 0x004fea000383ffff */
[----:B------:R-:W-:Y:S05]  /*19140*/  BRA `(.L_x_2241) ;  /* 0xffffff1c004c7947 */ /* 0x000fea000383ffff */
.L_x_2255:
[----:B--2---:R-:W-:-:S04]  /*19150*/  IMAD.U32 R7, RZ, RZ, UR20 ;  /* 0x00000014ff077e24 */ /* 0x004fc8000f8e00ff */
[----:B------:R2:W3:Y:S03]  /*19160*/  SYNCS.PHASECHK.TRANS64.TRYWAIT P1, [R7+URZ+0x28c50], R8 ;  /* 0x028c5008070075a7 */ /* 0x0004e6000802017f */
[----:B---3--:R-:W-:Y:S05]  /*19170*/  @!P1 NANOSLEEP.SYNCS 0x989680 ;  /* 0x009896800000995d */ /* 0x008fea0003900000 */
[----:B------:R-:W3:Y:S02]  /*19180*/  @!P1 SYNCS.PHASECHK.TRANS64 P1, [R7+URZ+0x28c50], R8 ;  /* 0x028c5008070095a7 */ /* 0x000ee4000802007f */
[----:B---3--:R-:W-:Y:S05]  /*19190*/  @!P1 BRA `(.L_x_2255) ;  /* 0xfffffffc00ec9947 */ /* 0x008fea000383ffff */
[----:B------:R-:W-:Y:S05]  /*191a0*/  BRA `(.L_x_2254) ;  /* 0xffffff3c00d07947 */ /* 0x000fea000383ffff */
.L_x_2305:
        /* <DEDUP_REMOVED lines=11> */
.L_x_2371:
[----:B------:R-:W-:Y:S05]  /*19260*/  BSYNC B0 ;  /* 0x0000000000007941 */ /* 0x000fea0003800000 */
.L_x_2370:
[----:B------:R-:W-:Y:S05]  /*19270*/  BRA `(.L_x_2372) ;  /* 0xffffffb800a07947 */ /* 0x000fea000383ffff */
.L_x_2308:
[----:B0-----:R0:W1:Y:S02]  /*19280*/  SYNCS.PHASECHK.TRANS64.TRYWAIT P0, [R25+URZ+0x28c40], R0 ;  /* 0x028c4000190075a7 */ /* 0x001064000800017f */
[----:B-1----:R-:W-:Y:S05]  /*19290*/  @!P0 NANOSLEEP.SYNCS 0x989680 ;  /* 0x009896800000895d */ /* 0x002fea0003900000 */
[----:B------:R-:W1:Y:S02]  /*192a0*/  @!P0 SYNCS.PHASECHK.TRANS64 P0, [R25+URZ+0x28c40], R0 ;  /* 0x028c4000190085a7 */ /* 0x000e64000800007f */
[----:B-1----:R-:W-:Y:S05]  /*192b0*/  @!P0 BRA `(.L_x_2308) ;  /* 0xfffffffc00f08947 */ /* 0x002fea000383ffff */
[----:B------:R-:W-:Y:S05]  /*192c0*/  BRA `(.L_x_2373) ;  /* 0xffffffbc00807947 */ /* 0x000fea000383ffff */
.L_x_2309:
        /* <DEDUP_REMOVED lines=8> */
.L_x_2375:
[----:B------:R-:W-:Y:S05]  /*19350*/  BSYNC B0 ;  /* 0x0000000000007941 */ /* 0x000fea0003800000 */
.L_x_2374:
        /* <DEDUP_REMOVED lines=9> */
.L_x_2376:
[----:B------:R-:W-:Y:S02]  /*193f0*/  IMAD.MOV.U32 R13, RZ, RZ, R5 ;  /* 0x000000ffff0d7224 */ /* 0x000fe400078e0005 */
[----:B------:R-:W-:Y:S02]  /*19400*/  IMAD.MOV.U32 R12, RZ, RZ, 0x1 ;  /* 0x00000001ff0c7424 */ /* 0x000fe400078e00ff */
[----:B------:R-:W-:-:S07]  /*19410*/  IMAD.MOV.U32 R3, RZ, RZ, R14 ;  /* 0x000000ffff037224 */ /* 0x000fce00078e000e */
[----:B------:R-:W-:Y:S05]  /*19420*/  WARPSYNC.COLLECTIVE R15, `(.L_x_2377) ;  /* 0x000000000f087348 */ /* 0x000fea0003c00000 */
[----:B------:R0:W1:Y:S02]  /*19430*/  SHFL.IDX P6, R14, R13, R12, R11 ;  /* 0x0000000c0d0e7389 */ /* 0x00006400000c000b */
[----:B01----:R-:W-:Y:S01]  /*19440*/  ENDCOLLECTIVE ;  /* 0x000000000000791b */ /* 0x003fe20003800000 */
.L_x_2377:
        /* <DEDUP_REMOVED lines=15> */
.L_x_2378:
[----:B------:R-:W-:Y:S02]  /*19540*/  @P0 IMAD R6, R4, 0x2, R17 ;  /* 0x0000000204060824 */ /* 0x000fe400078e0211 */
[----:B------:R-:W-:Y:S02]  /*19550*/  IMAD.MOV.U32 R13, RZ, RZ, R5 ;  /* 0x000000ffff0d7224 */ /* 0x000fe400078e0005 */
[----:B------:R-:W-:Y:S02]  /*19560*/  IMAD.MOV.U32 R12, RZ, RZ, 0x2 ;  /* 0x00000002ff0c7424 */ /* 0x000fe400078e00ff */
[----:B------:R-:W-:-:S07]  /*19570*/  IMAD.MOV.U32 R3, RZ, RZ, R14 ;  /* 0x000000ffff037224 */ /* 0x000fce00078e000e */
[----:B------:R-:W-:Y:S05]  /*19580*/  WARPSYNC.COLLECTIVE R15, `(.L_x_2379) ;  /* 0x000000000f087348 */ /* 0x000fea0003c00000 */
[----:B------:R0:W1:Y:S02]  /*19590*/  SHFL.IDX P6, R14, R13, R12, R11 ;  /* 0x0000000c0d0e7389 */ /* 0x00006400000c000b */
[----:B01----:R-:W-:Y:S01]  /*195a0*/  ENDCOLLECTIVE ;  /* 0x000000000000791b */ /* 0x003fe20003800000 */
.L_x_2379:
        /* <DEDUP_REMOVED lines=15> */
.L_x_2380:
[----:B------:R-:W-:Y:S02]  /*196a0*/  @P0 IMAD R6, R4, 0x2, R17 ;  /* 0x0000000204060824 */ /* 0x000fe400078e0211 */
[----:B------:R-:W-:Y:S02]  /*196b0*/  IMAD.MOV.U32 R13, RZ, RZ, R5 ;  /* 0x000000ffff0d7224 */ /* 0x000fe400078e0005 */
[----:B------:R-:W-:Y:S02]  /*196c0*/  IMAD.MOV.U32 R12, RZ, RZ, 0x3 ;  /* 0x00000003ff0c7424 */ /* 0x000fe400078e00ff */
[----:B------:R-:W-:-:S07]  /*196d0*/  IMAD.MOV.U32 R3, RZ, RZ, R14 ;  /* 0x000000ffff037224 */ /* 0x000fce00078e000e */
[----:B------:R-:W-:Y:S05]  /*196e0*/  WARPSYNC.COLLECTIVE R15, `(.L_x_2381) ;  /* 0x000000000f087348 */ /* 0x000fea0003c00000 */
[----:B------:R0:W1:Y:S02]  /*196f0*/  SHFL.IDX P6, R14, R13, R12, R11 ;  /* 0x0000000c0d0e7389 */ /* 0x00006400000c000b */
[----:B01----:R-:W-:Y:S01]  /*19700*/  ENDCOLLECTIVE ;  /* 0x000000000000791b */ /* 0x003fe20003800000 */
.L_x_2381:
        /* <DEDUP_REMOVED lines=10> */
.L_x_2382:
[----:B------:R-:W-:Y:S01]  /*197b0*/  @!PT LDS RZ, [RZ] ;  /* 0x00000000fffff984 */ /* 0x000fe20000000800 */
[----:B------:R-:W-:Y:S01]  /*197c0*/  @!PT LDS RZ, [RZ] ;  /* 0x00000000fffff984 */ /* 0x000fe20000000800 */
[----:B------:R-:W-:Y:S01]  /*197d0*/  @!PT LDS RZ, [RZ] ;  /* 0x00000000fffff984 */ /* 0x000fe20000000800 */
[----:B------:R0:W-:Y:S01]  /*197e0*/  @P0 LDGSTS.E.BYPASS.LTC128B.128 [R6+0x23400], desc[UR54][R2.64], !P2 ;  /* 0x2340000002060fae */ /* 0x0001e2000d101d76 */
[----:B------:R-:W-:Y:S01]  /*197f0*/  IMAD.MOV.U32 R0, RZ, RZ, R14 ;  /* 0x000000ffff007224 */ /* 0x000fe200078e000e */
[----:B------:R-:W-:Y:S06]  /*19800*/  BRA `(.L_x_2383) ;  /* 0xffffffbc00307947 */ /* 0x000fec000383ffff */
.L_x_2314:
[----:B------:R-:W-:Y:S02]  /*19810*/  IMAD.MOV.U32 R13, RZ, RZ, R4 ;  /* 0x000000ffff0d7224 */ /* 0x000fe400078e0004 */
[----:B------:R-:W-:Y:S02]  /*19820*/  IMAD.MOV.U32 R12, RZ, RZ, RZ ;  /* 0x000000ffff0c7224 */ /* 0x000fe400078e00ff */
[----:B------:R-:W-:Y:S02]  /*19830*/  IMAD.MOV.U32 R11, RZ, RZ, 0x181f ;  /* 0x0000181fff0b7424 */ /* 0x000fe400078e00ff */
[----:B------:R-:W-:Y:S02]  /*19840*/  IMAD.MOV.U32 R15, RZ, RZ, -0x1 ;  /* 0xffffffffff0f7424 */ /* 0x000fe400078e00ff */
[----:B------:R-:W-:Y:S02]  /*19850*/  IMAD R36, R36, R6, RZ ;  /* 0x0000000624247224 */ /* 0x000fe400078e02ff */
[----:B------:R-:W-:-:S07]  /*19860*/  IMAD.IADD R34, R37, 0x1, R34 ;  /* 0x0000000125227824 */ /* 0x000fce00078e0222 */
[----:B-1---5:R-:W-:Y:S05]  /*19870*/  WARPSYNC.COLLECTIVE R15, `(.L_x_2384) ;  /* 0x000000000f087348 */ /* 0x022fea0003c00000 */
[----:B------:R0:W2:Y:S02]  /*19880*/  SHFL.IDX P6, R14, R13, R12, R11 ;  /* 0x0000000c0d0e7389 */ /* 0x0000a400000c000b */
[----:B012--5:R-:W-:Y:S01]  /*19890*/  ENDCOLLECTIVE ;  /* 0x000000000000791b */ /* 0x027fe20003800000 */
.L_x_2384:
[C---:B------:R-:W-:Y:S01]  /*198a0*/  VIADD R5, R34.reuse, 0x10 ;  /* 0x0000001022057836 */ /* 0x040fe20000000000 */
[----:B------:R-:W-:Y:S01]  /*198b0*/  ISETP.GE.AND P0, PT, R34, R36, PT ;  /* 0x000000242200720c */ /* 0x000fe20003f06270 */
[----:B------:R-:W-:Y:S02]  /*198c0*/  IMAD.MOV.U32 R13, RZ, RZ, R0 ;  /* 0x000000ffff0d7224 */ /* 0x000fe400078e0000 */
[----:B------:R-:W-:-:S10]  /*198d0*/  IMAD.MOV.U32 R2, RZ, RZ, R14 ;  /* 0x000000ffff027224 */ /* 0x000fd400078e000e */
[----:B------:R-:W-:Y:S05]  /*198e0*/  WARPSYNC.COLLECTIVE R15, `(.L_x_2385) ;  /* 0x000000000f087348 */ /* 0x000fea0003c00000 */
[----:B------:R0:W1:Y:S02]  /*198f0*/  SHFL.IDX P6, R14, R13, R12, R11 ;  /* 0x0000000c0d0e7389 */ /* 0x00006400000c000b */
[----:B01----:R-:W-:Y:S01]  /*19900*/  ENDCOLLECTIVE ;  /* 0x000000000000791b */ /* 0x003fe20003800000 */
.L_x_2385:
[----:B------:R-:W-:Y:S02]  /*19910*/  IMAD.MOV.U32 R13, RZ, RZ, R4 ;  /* 0x000000ffff0d7224 */ /* 0x000fe400078e0004 */
[----:B------:R-:W-:Y:S02]  /*19920*/  IMAD.MOV.U32 R12, RZ, RZ, 0x1 ;  /* 0x00000001ff0c7424 */ /* 0x000fe400078e00ff */
[----:B------:R-:W-:-:S07]  /*19930*/  IMAD.MOV.U32 R3, RZ, RZ, R14 ;  /* 0x000000ffff037224 */ /* 0x000fce00078e000e */
[----:B------:R-:W-:Y:S05]  /*19940*/  WARPSYNC.COLLECTIVE R15, `(.L_x_2386) ;  /* 0x000000000f087348 */ /* 0x000fea0003c00000 */
[----:B------:R0:W1:Y:S02]  /*19950*/  SHFL.IDX P6, R14, R13, R12, R11 ;  /* 0x0000000c0d0e7389 */ /* 0x00006400000c000b */
[----:B01----:R-:W-:Y:S01]  /*19960*/  ENDCOLLECTIVE ;  /* 0x000000000000791b */ /* 0x003fe20003800000 */
.L_x_2386:
        /* <DEDUP_REMOVED lines=15> */
.L_x_2387:
[----:B------:R-:W-:Y:S02]  /*19a60*/  IMAD.MOV.U32 R13, RZ, RZ, R4 ;  /* 0x000000ffff0d7224 */ /* 0x000fe400078e0004 */
[----:B------:R-:W-:Y:S02]  /*19a70*/  IMAD.MOV.U32 R12, RZ, RZ, 0x2 ;  /* 0x00000002ff0c7424 */ /* 0x000fe400078e00ff */
[----:B------:R-:W-:-:S07]  /*19a80*/  IMAD.MOV.U32 R3, RZ, RZ, R14 ;  /* 0x000000ffff037224 */ /* 0x000fce00078e000e */
[----:B------:R-:W-:Y:S05]  /*19a90*/  WARPSYNC.COLLECTIVE R15, `(.L_x_2388) ;  /* 0x000000000f087348 */ /* 0x000fea0003c00000 */
[----:B------:R0:W1:Y:S02]  /*19aa0*/  SHFL.IDX P6, R14, R13, R12, R11 ;  /* 0x0000000c0d0e7389 */ /* 0x00006400000c000b */
[----:B01----:R-:W-:Y:S01]  /*19ab0*/  ENDCOLLECTIVE ;  /* 0x000000000000791b */ /* 0x003fe20003800000 */
.L_x_2388:
        /* <DEDUP_REMOVED lines=16> */
.L_x_2389:
[----:B------:R-:W-:Y:S02]  /*19bc0*/  IMAD.MOV.U32 R13, RZ, RZ, R4 ;  /* 0x000000ffff0d7224 */ /* 0x000fe400078e0004 */
[----:B------:R-:W-:Y:S02]  /*19bd0*/  IMAD.MOV.U32 R12, RZ, RZ, 0x3 ;  /* 0x00000003ff0c7424 */ /* 0x000fe400078e00ff */
[----:B------:R-:W-:-:S07]  /*19be0*/  IMAD.MOV.U32 R3, RZ, RZ, R14 ;  /* 0x000000ffff037224 */ /* 0x000fce00078e000e */
[----:B------:R-:W-:Y:S05]  /*19bf0*/  WARPSYNC.COLLECTIVE R15, `(.L_x_2390) ;  /* 0x000000000f087348 */ /* 0x000fea0003c00000 */
[----:B------:R0:W1:Y:S02]  /*19c00*/  SHFL.IDX P6, R14, R13, R12, R11 ;  /* 0x0000000c0d0e7389 */ /* 0x00006400000c000b */
[----:B01----:R-:W-:Y:S01]  /*19c10*/  ENDCOLLECTIVE ;  /* 0x000000000000791b */ /* 0x003fe20003800000 */
.L_x_2390:
        /* <DEDUP_REMOVED lines=10> */
.L_x_2391:
[----:B------:R-:W-:Y:S01]  /*19cc0*/  @!PT LDS RZ, [RZ] ;  /* 0x00000000fffff984 */ /* 0x000fe20000000800 */
[----:B------:R-:W-:Y:S01]  /*19cd0*/  @!PT LDS RZ, [RZ] ;  /* 0x00000000fffff984 */ /* 0x000fe20000000800 */
[----:B------:R-:W-:Y:S01]  /*19ce0*/  @!PT LDS RZ, [RZ] ;  /* 0x00000000fffff984 */ /* 0x000fe20000000800 */
[----:B------:R2:W-:Y:S01]  /*19cf0*/  @!P0 LDGSTS.E.BYPASS.LTC128B.128 [R7+0x21400], desc[UR54][R2.64], !P1 ;  /* 0x2140000002078fae */ /* 0x0005e2000c901d76 */
[----:B------:R-:W-:Y:S01]  /*19d00*/  IMAD.MOV.U32 R0, RZ, RZ, R14 ;  /* 0x000000ffff007224 */ /* 0x000fe200078e000e */
[----:B------:R-:W-:Y:S06]  /*19d10*/  BRA `(.L_x_2392) ;  /* 0xffffffc000087947 */ /* 0x000fec000383ffff */
.L_x_2317:
[----:B0-----:R0:W2:Y:S02]  /*19d20*/  SYNCS.PHASECHK.TRANS64.TRYWAIT P0, [R17+URZ+0x28c20], R0 ;  /* 0x028c2000110075a7 */ /* 0x0010a4000800017f */
[----:B--2---:R-:W-:Y:S05]  /*19d30*/  @!P0 NANOSLEEP.SYNCS 0x989680 ;  /* 0x009896800000895d */ /* 0x004fea0003900000 */
[----:B------:R-:W2:Y:S02]  /*19d40*/  @!P0 SYNCS.PHASECHK.TRANS64 P0, [R17+URZ+0x28c20], R0 ;  /* 0x028c2000110085a7 */ /* 0x000ea4000800007f */
[----:B--2---:R-:W-:Y:S05]  /*19d50*/  @!P0 BRA `(.L_x_2317) ;  /* 0xfffffffc00f08947 */ /* 0x004fea000383ffff */
[----:B------:R-:W-:Y:S05]  /*19d60*/  BRA `(.L_x_2393) ;  /* 0xffffffc000647947 */ /* 0x000fea000383ffff */
.L_x_2320:
[----:B0-----:R0:W2:Y:S02]  /*19d70*/  SYNCS.PHASECHK.TRANS64.TRYWAIT P0, [R25+URZ+0x28c60], R0 ;  /* 0x028c6000190075a7 */ /* 0x0010a4000800017f */
[----:B--2---:R-:W-:Y:S05]  /*19d80*/  @!P0 NANOSLEEP.SYNCS 0x989680 ;  /* 0x009896800000895d */ /* 0x004fea0003900000 */
[----:B------:R-:W2:Y:S02]  /*19d90*/  @!P0 SYNCS.PHASECHK.TRANS64 P0, [R25+URZ+0x28c60], R0 ;  /* 0x028c6000190085a7 */ /* 0x000ea4000800007f */
[----:B--2---:R-:W-:Y:S05]  /*19da0*/  @!P0 BRA `(.L_x_2320) ;  /* 0xfffffffc00f08947 */ /* 0x004fea000383ffff */
[----:B------:R-:W-:Y:S05]  /*19db0*/  BRA `(.L_x_2394) ;  /* 0xffffffc000747947 */ /* 0x000fea000383ffff */
.L_x_2321:
        /* <DEDUP_REMOVED lines=8> */
.L_x_2396:
[----:B------:R-:W-:Y:S05]  /*19e40*/  BSYNC B0 ;  /* 0x0000000000007941 */ /* 0x000fea0003800000 */
.L_x_2395:
        /* <DEDUP_REMOVED lines=15> */
.L_x_2397:
        /* <DEDUP_REMOVED lines=39> */
.L_x_2398:
[----:B------:R-:W-:Y:S02]  /*1a1b0*/  IMAD.MOV.U32 R13, RZ, RZ, R4 ;  /* 0x000000ffff0d7224 */ /* 0x000fe400078e0004 */
[----:B------:R-:W-:-:S07]  /*1a1c0*/  IMAD.MOV.U32 R3, RZ, RZ, R14 ;  /* 0x000000ffff037224 */ /* 0x000fce00078e000e */
[----:B------:R-:W-:Y:S05]  /*1a1d0*/  WARPSYNC.COLLECTIVE R15, `(.L_x_2399) ;  /* 0x000000000f087348 */ /* 0x000fea0003c00000 */
[----:B------:R0:W1:Y:S02]  /*1a1e0*/  SHFL.IDX P6, R14, R13, R12, R11 ;  /* 0x0000000c0d0e7389 */ /* 0x00006400000c000b */
[----:B01----:R-:W-:Y:S01]  /*1a1f0*/  ENDCOLLECTIVE ;  /* 0x000000000000791b */ /* 0x003fe20003800000 */
.L_x_2399:
        /* <DEDUP_REMOVED lines=29> */
.L_x_2400:
[----:B------:R-:W-:Y:S02]  /*1a3d0*/  IMAD.MOV.U32 R13, RZ, RZ, R4 ;  /* 0x000000ffff0d7224 */ /* 0x000fe400078e0004 */
[----:B------:R-:W-:-:S07]  /*1a3e0*/  IMAD.MOV.U32 R7, RZ, RZ, R14 ;  /* 0x000000ffff077224 */ /* 0x000fce00078e000e */
[----:B------:R-:W-:Y:S05]  /*1a3f0*/  WARPSYNC.COLLECTIVE R15, `(.L_x_2401) ;  /* 0x000000000f087348 */ /* 0x000fea0003c00000 */
[----:B------:R0:W1:Y:S02]  /*1a400*/  SHFL.IDX P6, R14, R13, R12, R11 ;  /* 0x0000000c0d0e7389 */ /* 0x00006400000c000b */
[----:B01----:R-:W-:Y:S01]  /*1a410*/  ENDCOLLECTIVE ;  /* 0x000000000000791b */ /* 0x003fe20003800000 */
.L_x_2401:
        /* <DEDUP_REMOVED lines=29> */
.L_x_2402:
[----:B------:R-:W-:Y:S02]  /*1a5f0*/  IMAD.MOV.U32 R13, RZ, RZ, R4 ;  /* 0x000000ffff0d7224 */ /* 0x000fe400078e0004 */
[----:B------:R-:W-:-:S07]  /*1a600*/  IMAD.MOV.U32 R6, RZ, RZ, R14 ;  /* 0x000000ffff067224 */ /* 0x000fce00078e000e */
[----:B------:R-:W-:Y:S05]  /*1a610*/  WARPSYNC.COLLECTIVE R15, `(.L_x_2403) ;  /* 0x000000000f087348 */ /* 0x000fea0003c00000 */
[----:B------:R0:W1:Y:S02]  /*1a620*/  SHFL.IDX P6, R14, R13, R12, R11 ;  /* 0x0000000c0d0e7389 */ /* 0x00006400000c000b */
[----:B01----:R-:W-:Y:S01]  /*1a630*/  ENDCOLLECTIVE ;  /* 0x000000000000791b */ /* 0x003fe20003800000 */
.L_x_2403:
[----:B------:R-:W-:Y:S01]  /*1a640*/  IMAD.MOV.U32 R2, RZ, RZ, R14 ;  /* 0x000000ffff027224 */ /* 0x000fe200078e000e */
[----:B------:R-:W-:Y:S06]  /*1a650*/  BRA `(.L_x_2404) ;  /* 0xffffffbc00fc7947 */ /* 0x000fec000383ffff */
.L_x_2328:
[----:B0-----:R0:W2:Y:S02]  /*1a660*/  SYNCS.PHASECHK.TRANS64.TRYWAIT P0, [R6+URZ+0x28c40], R19 ;  /* 0x028c4013060075a7 */ /* 0x0010a4000800017f */
[----:B--2---:R-:W-:Y:S05]  /*1a670*/  @!P0 NANOSLEEP.SYNCS 0x989680 ;  /* 0x009896800000895d */ /* 0x004fea0003900000 */
[----:B------:R-:W2:Y:S02]  /*1a680*/  @!P0 SYNCS.PHASECHK.TRANS64 P0, [R6+URZ+0x28c40], R19 ;  /* 0x028c4013060085a7 */ /* 0x000ea4000800007f */
[----:B--2---:R-:W-:Y:S05]  /*1a690*/  @!P0 BRA `(.L_x_2328) ;  /* 0xfffffffc00f08947 */ /* 0x004fea000383ffff */
[----:B------:R-:W-:Y:S05]  /*1a6a0*/  BRA `(.L_x_2405) ;  /* 0xffffffc400847947 */ /* 0x000fea000383ffff */
.L_x_2329:
        /* <DEDUP_REMOVED lines=8> */
.L_x_2407:
[----:B------:R-:W-:Y:S05]  /*1a730*/  BSYNC B1 ;  /* 0x0000000000017941 */ /* 0x000fea0003800000 */
.L_x_2406:
        /* <DEDUP_REMOVED lines=9> */
.L_x_2408:
[----:B------:R-:W-:Y:S02]  /*1a7d0*/  IMAD.MOV.U32 R13, RZ, RZ, R25 ;  /* 0x000000ffff0d7224 */ /* 0x000fe400078e0019 */
[----:B------:R-:W-:Y:S02]  /*1a7e0*/  IMAD.MOV.U32 R12, RZ, RZ, 0x1 ;  /* 0x00000001ff0c7424 */ /* 0x000fe400078e00ff */
[----:B------:R-:W-:-:S07]  /*1a7f0*/  IMAD.MOV.U32 R2, RZ, RZ, R14 ;  /* 0x000000ffff027224 */ /* 0x000fce00078e000e */
[----:B------:R-:W-:Y:S05]  /*1a800*/  WARPSYNC.COLLECTIVE R15, `(.L_x_2409) ;  /* 0x000000000f087348 */ /* 0x000fea0003c00000 */
[----:B------:R0:W1:Y:S02]  /*1a810*/  SHFL.IDX P6, R14, R13, R12, R11 ;  /* 0x0000000c0d0e7389 */ /* 0x00006400000c000b */
[----:B01----:R-:W-:Y:S01]  /*1a820*/  ENDCOLLECTIVE ;  /* 0x000000000000791b */ /* 0x003fe20003800000 */
.L_x_2409:
        /* <DEDUP_REMOVED lines=11> */
.L_x_2410:
[----:B------:R-:W-:Y:S02]  /*1a8e0*/  IMAD.MOV.U32 R13, RZ, RZ, R25 ;  /* 0x000000ffff0d7224 */ /* 0x000fe400078e0019 */
[----:B------:R-:W-:Y:S02]  /*1a8f0*/  IMAD.MOV.U32 R12, RZ, RZ, 0x2 ;  /* 0x00000002ff0c7424 */ /* 0x000fe400078e00ff */
[----:B------:R-:W-:-:S07]  /*1a900*/  IMAD.MOV.U32 R2, RZ, RZ, R14 ;  /* 0x000000ffff027224 */ /* 0x000fce00078e000e */
[----:B------:R-:W-:Y:S05]  /*1a910*/  WARPSYNC.COLLECTIVE R15, `(.L_x_2411) ;  /* 0x000000000f087348 */ /* 0x000fea0003c00000 */
[----:B------:R0:W1:Y:S02]  /*1a920*/  SHFL.IDX P6, R14, R13, R12, R11 ;  /* 0x0000000c0d0e7389 */ /* 0x00006400000c000b */
[----:B01----:R-:W-:Y:S01]  /*1a930*/  ENDCOLLECTIVE ;  /* 0x000000000000791b */ /* 0x003fe20003800000 */
.L_x_2411:
        /* <DEDUP_REMOVED lines=11> */
.L_x_2412:
[----:B------:R-:W-:Y:S02]  /*1a9f0*/  IMAD.MOV.U32 R13, RZ, RZ, R25 ;  /* 0x000000ffff0d7224 */ /* 0x000fe400078e0019 */
[----:B------:R-:W-:Y:S02]  /*1aa00*/  IMAD.MOV.U32 R12, RZ, RZ, 0x3 ;  /* 0x00000003ff0c7424 */ /* 0x000fe400078e00ff */
[----:B------:R-:W-:-:S07]  /*1aa10*/  IMAD.MOV.U32 R2, RZ, RZ, R14 ;  /* 0x000000ffff027224 */ /* 0x000fce00078e000e */
[----:B------:R-:W-:Y:S05]  /*1aa20*/  WARPSYNC.COLLECTIVE R15, `(.L_x_2413) ;  /* 0x000000000f087348 */ /* 0x000fea0003c00000 */
[----:B------:R0:W1:Y:S02]  /*1aa30*/  SHFL.IDX P6, R14, R13, R12, R11 ;  /* 0x0000000c0d0e7389 */ /* 0x00006400000c000b */
[----:B01----:R-:W-:Y:S01]  /*1aa40*/  ENDCOLLECTIVE ;  /* 0x000000000000791b */ /* 0x003fe20003800000 */
.L_x_2413:
        /* <DEDUP_REMOVED lines=11> */
.L_x_2414:
[----:B------:R-:W-:Y:S01]  /*1ab00*/  IMAD.MOV.U32 R2, RZ, RZ, R14 ;  /* 0x000000ffff027224 */ /* 0x000fe200078e000e */
[----:B------:R-:W-:Y:S06]  /*1ab10*/  BRA `(.L_x_2415) ;  /* 0xffffffc4000c7947 */ /* 0x000fec000383ffff */
.L_x_2334:
[----:B---3--:R3:W4:Y:S02]  /*1ab20*/  SYNCS.PHASECHK.TRANS64.TRYWAIT P0, [R6+URZ+0x28c60], R19 ;  /* 0x028c6013060075a7 */ /* 0x008724000800017f */
[----:B----4-:R-:W-:Y:S05]  /*1ab30*/  @!P0 NANOSLEEP.SYNCS 0x989680 ;  /* 0x009896800000895d */ /* 0x010fea0003900000 */
[----:B------:R-:W4:Y:S02]  /*1ab40*/  @!P0 SYNCS.PHASECHK.TRANS64 P0, [R6+URZ+0x28c60], R19 ;  /* 0x028c6013060085a7 */ /* 0x000f24000800007f */
[----:B----4-:R-:W-:Y:S05]  /*1ab50*/  @!P0 BRA `(.L_x_2334) ;  /* 0xfffffffc00f08947 */ /* 0x010fea000383ffff */
[----:B------:R-:W-:Y:S05]  /*1ab60*/  BRA `(.L_x_2416) ;  /* 0xffffffc4005c7947 */ /* 0x000fea000383ffff */
.L_x_2335:
        /* <DEDUP_REMOVED lines=8> */
.L_x_2418:
[----:B------:R-:W-:Y:S05]  /*1abf0*/  BSYNC B1 ;  /* 0x0000000000017941 */ /* 0x000fea0003800000 */
.L_x_2417:
        /* <DEDUP_REMOVED lines=13> */
.L_x_2419:
        /* <DEDUP_REMOVED lines=17> */
.L_x_2420:
        /* <DEDUP_REMOVED lines=16> */
.L_x_2421:
        /* <DEDUP_REMOVED lines=19> */
.L_x_2422:
        /* <DEDUP_REMOVED lines=14> */
.L_x_2423:
        /* <DEDUP_REMOVED lines=16> */
.L_x_2424:
        /* <DEDUP_REMOVED lines=14> */
.L_x_2425:
[----:B------:R-:W-:Y:S05]  /*1b2d0*/  BRA `(.L_x_2426) ;  /* 0xffffffc000c07947 */ /* 0x000fea000383ffff */
.L_x_2343:
        /* <DEDUP_REMOVED lines=8> */
.L_x_2428:
[----:B------:R-:W-:Y:S05]  /*1b360*/  BSYNC B0 ;  /* 0x0000000000007941 */ /* 0x000fea0003800000 */
.L_x_2427:
        /* <DEDUP_REMOVED lines=9> */
.L_x_2429:
[----:B------:R-:W-:Y:S02]  /*1b400*/  ULDC UR4, c[0x0][0xc3c] ;  /* 0x00030f0000047ab9 */ /* 0x000fe40000000800 */
[----:B------:R-:W-:-:S13]  /*1b410*/  ISETP.GE.OR P1, PT, R9, UR4, !P0 ;  /* 0x0000000409007c0c */ /* 0x000fda000c726670 */
[----:B------:R-:W0:Y:S08]  /*1b420*/  @!P1 LDC.64 R2, c[0x0][0xc80] ;  /* 0x00032000ff029b82 */ /* 0x000e300000000a00 */
[----:B------:R-:W1:Y:S01]  /*1b430*/  @!P1 LDC.64 R4, c[0x0][0xc78] ;  /* 0x00031e00ff049b82 */ /* 0x000e620000000a00 */
[----:B------:R-:W-:Y:S01]  /*1b440*/  CS2R R24, SRZ ;  /* 0x0000000000187805 */ /* 0x000fe2000001ff00 */
[----:B------:R-:W-:-:S02]  /*1b450*/  IMAD.MOV.U32 R8, RZ, RZ, RZ ;  /* 0x000000ffff087224 */ /* 0x000fc400078e00ff */
[----:B------:R-:W-:Y:S02]  /*1b460*/  IMAD.MOV.U32 R11, RZ, RZ, RZ ;  /* 0x000000ffff0b7224 */ /* 0x000fe400078e00ff */
[----:B------:R-:W-:Y:S02]  /*1b470*/  IMAD.MOV.U32 R6, RZ, RZ, R14 ;  /* 0x000000ffff067224 */ /* 0x000fe400078e000e */
[----:B0-----:R-:W-:-:S05]  /*1b480*/  @!P1 IMAD.WIDE R2, R9, 0x4, R2 ;  /* 0x0000000409029825 */ /* 0x001fca00078e0202 */
[----:B------:R1:W2:Y:S02]  /*1b490*/  @!P1 LDG.E R7, desc[UR54][R2.64] ;  /* 0x0000003602079981 */ /* 0x0002a4000c1e1900 */
[----:B-1----:R-:W-:-:S05]  /*1b4a0*/  @!P1 IMAD.WIDE R2, R9, 0x4, R4 ;  /* 0x0000000409029825 */ /* 0x002fca00078e0204 */
[----:B------:R-:W3:Y:S01]  /*1b4b0*/  @!P1 LDG.E R4, desc[UR54][R2.64] ;  /* 0x0000003602049981 */ /* 0x000ee2000c1e1900 */
[C---:B------:R-:W-:Y:S02]  /*1b4c0*/  ISETP.GE.U32.AND P2, PT, R10.reuse, 0x2, PT ;  /* 0x000000020a00780c */ /* 0x040fe40003f46070 */
[C---:B------:R-:W-:Y:S02]  /*1b4d0*/  ISETP.GE.U32.AND P3, PT, R10.reuse, 0x4, PT ;  /* 0x000000040a00780c */ /* 0x040fe40003f66070 */
        /* <DEDUP_REMOVED lines=9> */
.L_x_2430:
[----:B------:R-:W-:Y:S01]  /*1b570*/  IMAD.MOV.U32 R12, RZ, RZ, 0x2 ;  /* 0x00000002ff0c7424 */ /* 0x000fe200078e00ff */
[----:B------:R-:W-:-:S05]  /*1b580*/  SEL R4, R14, RZ, P1 ;  /* 0x000000ff0e047207 */ /* 0x000fca0000800000 */
[----:B------:R-:W-:-:S04]  /*1b590*/  IMAD.IADD R4, R13, 0x1, R4 ;  /* 0x000000010d047824 */ /* 0x000fc800078e0204 */
[----:B------:R-:W-:-:S07]  /*1b5a0*/  IMAD.MOV.U32 R13, RZ, RZ, R4 ;  /* 0x000000ffff0d7224 */ /* 0x000fce00078e0004 */
[----:B------:R-:W-:Y:S05]  /*1b5b0*/  WARPSYNC.COLLECTIVE R15, `(.L_x_2431) ;  /* 0x000000000f087348 */ /* 0x000fea0003c00000 */
[----:B------:R0:W1:Y:S02]  /*1b5c0*/  SHFL.UP P6, R14, R13, R12, R11 ;  /* 0x0400000c0d0e7389 */ /* 0x00006400000c000b */
[----:B01----:R-:W-:Y:S01]  /*1b5d0*/  ENDCOLLECTIVE ;  /* 0x000000000000791b */ /* 0x003fe20003800000 */
.L_x_2431:
[----:B------:R-:W-:Y:S01]  /*1b5e0*/  IMAD.MOV.U32 R12, RZ, RZ, 0x4 ;  /* 0x00000004ff0c7424 */ /* 0x000fe200078e00ff */
[----:B------:R-:W-:-:S05]  /*1b5f0*/  SEL R3, R14, RZ, P2 ;  /* 0x000000ff0e037207 */ /* 0x000fca0001000000 */
[----:B------:R-:W-:-:S04]  /*1b600*/  IMAD.IADD R2, R4, 0x1, R3 ;  /* 0x0000000104027824 */ /* 0x000fc800078e0203 */
[----:B------:R-:W-:-:S07]  /*1b610*/  IMAD.MOV.U32 R13, RZ, RZ, R2 ;  /* 0x000000ffff0d7224 */ /* 0x000fce00078e0002 */
[----:B------:R-:W-:Y:S05]  /*1b620*/  WARPSYNC.COLLECTIVE R15, `(.L_x_2432) ;  /* 0x000000000f087348 */ /* 0x000fea0003c00000 */
[----:B------:R0:W1:Y:S02]  /*1b630*/  SHFL.UP P6, R14, R13, R12, R11 ;  /* 0x0400000c0d0e7389 */ /* 0x00006400000c000b */
[----:B01----:R-:W-:Y:S01]  /*1b640*/  ENDCOLLECTIVE ;  /* 0x000000000000791b */ /* 0x003fe20003800000 */
.L_x_2432:
[----:B------:R-:W-:Y:S01]  /*1b650*/  IMAD.MOV.U32 R12, RZ, RZ, 0x8 ;  /* 0x00000008ff0c7424 */ /* 0x000fe200078e00ff */
[----:B------:R-:W-:-:S05]  /*1b660*/  SEL R3, R14, RZ, P3 ;  /* 0x000000ff0e037207 */ /* 0x000fca0001800000 */
[----:B------:R-:W-:-:S04]  /*1b670*/  IMAD.IADD R3, R2, 0x1, R3 ;  /* 0x0000000102037824 */ /* 0x000fc800078e0203 */
[----:B------:R-:W-:-:S07]  /*1b680*/  IMAD.MOV.U32 R13, RZ, RZ, R3 ;  /* 0x000000ffff0d7224 */ /* 0x000fce00078e0003 */
[----:B------:R-:W-:Y:S05]  /*1b690*/  WARPSYNC.COLLECTIVE R15, `(.L_x_2433) ;  /* 0x000000000f087348 */ /* 0x000fea0003c00000 */
[----:B------:R0:W1:Y:S02]  /*1b6a0*/  SHFL.UP P6, R14, R13, R12, R11 ;  /* 0x0400000c0d0e7389 */ /* 0x00006400000c000b */
[----:B01----:R-:W-:Y:S01]  /*1b6b0*/  ENDCOLLECTIVE ;  /* 0x000000000000791b */ /* 0x003fe20003800000 */
.L_x_2433:
[----:B------:R-:W-:Y:S01]  /*1b6c0*/  IMAD.MOV.U32 R12, RZ, RZ, 0x10 ;  /* 0x00000010ff0c7424 */ /* 0x000fe200078e00ff */
[----:B------:R-:W-:-:S05]  /*1b6d0*/  SEL R4, R14, RZ, P4 ;  /* 0x000000ff0e047207 */ /* 0x000fca0002000000 */
[----:B------:R-:W-:-:S04]  /*1b6e0*/  IMAD.IADD R4, R3, 0x1, R4 ;  /* 0x0000000103047824 */ /* 0x000fc800078e0204 */
[----:B------:R-:W-:-:S07]  /*1b6f0*/  IMAD.MOV.U32 R13, RZ, RZ, R4 ;  /* 0x000000ffff0d7224 */ /* 0x000fce00078e0004 */
[----:B------:R-:W-:Y:S05]  /*1b700*/  WARPSYNC.COLLECTIVE R15, `(.L_x_2434) ;  /* 0x000000000f087348 */ /* 0x000fea0003c00000 */
[----:B------:R0:W1:Y:S02]  /*1b710*/  SHFL.UP P6, R14, R13, R12, R11 ;  /* 0x0400000c0d0e7389 */ /* 0x00006400000c000b */
[----:B01----:R-:W-:Y:S01]  /*1b720*/  ENDCOLLECTIVE ;  /* 0x000000000000791b */ /* 0x003fe20003800000 */
.L_x_2434:
        /* <DEDUP_REMOVED lines=8> */
.L_x_2435:
[----:B------:R-:W-:Y:S05]  /*1b7b0*/  BRA `(.L_x_2436) ;  /* 0xffffffc4005c7947 */ /* 0x000fea000383ffff */
.L_x_2346:
[----:B------:R-:W-:Y:S01]  /*1b7c0*/  BSSY B0, `(.L_x_2437) ;  /* 0x0000007000007945 */ /* 0x000fe20003800000 */
[----:B------:R-:W-:Y:S02]  /*1b7d0*/  IMAD.MOV.U32 R12, RZ, RZ, 0x1 ;  /* 0x00000001ff0c7424 */ /* 0x000fe400078e00ff */
[----:B------:R-:W-:Y:S02]  /*1b7e0*/  IMAD.MOV.U32 R11, RZ, RZ, RZ ;  /* 0x000000ffff0b7224 */ /* 0x000fe400078e00ff */
[----:B------:R-:W-:-:S07]  /*1b7f0*/  IMAD.MOV.U32 R15, RZ, RZ, -0x1 ;  /* 0xffffffffff0f7424 */ /* 0x000fce00078e00ff */
[----:B------:R-:W-:Y:S05]  /*1b800*/  WARPSYNC.COLLECTIVE R15, `(.L_x_2438) ;  /* 0x000000000f087348 */ /* 0x000fea0003c00000 */
[----:B------:R0:W1:Y:S02]  /*1b810*/  SHFL.UP P6, R14, R13, R12, R11 ;  /* 0x0400000c0d0e7389 */ /* 0x00006400000c000b */
[----:B01----:R-:W-:Y:S01]  /*1b820*/  ENDCOLLECTIVE ;  /* 0x000000000000791b */ /* 0x003fe20003800000 */
.L_x_2438:
[----:B------:R-:W-:Y:S05]  /*1b830*/  BSYNC B0 ;  /* 0x0000000000007941 */ /* 0x000fea0003800000 */
.L_x_2437:
        /* <DEDUP_REMOVED lines=8> */
.L_x_2439:
[----:B------:R-:W-:Y:S01]  /*1b8c0*/  IMAD.MOV.U32 R12, RZ, RZ, 0x4 ;  /* 0x00000004ff0c7424 */ /* 0x000fe200078e00ff */
[----:B------:R-:W-:-:S05]  /*1b8d0*/  SEL R2, R14, RZ, P2 ;  /* 0x000000ff0e027207 */ /* 0x000fca0001000000 */
[----:B------:R-:W-:-:S04]  /*1b8e0*/  IMAD.IADD R2, R13, 0x1, R2 ;  /* 0x000000010d027824 */ /* 0x000fc800078e0202 */
[----:B------:R-:W-:-:S07]  /*1b8f0*/  IMAD.MOV.U32 R13, RZ, RZ, R2 ;  /* 0x000000ffff0d7224 */ /* 0x000fce00078e0002 */
[----:B------:R-:W-:Y:S05]  /*1b900*/  WARPSYNC.COLLECTIVE R15, `(.L_x_2440) ;  /* 0x000000000f087348 */ /* 0x000fea0003c00000 */
[----:B------:R0:W1:Y:S02]  /*1b910*/  SHFL.UP P6, R14, R13, R12, R11 ;  /* 0x0400000c0d0e7389 */ /* 0x00006400000c000b */
[----:B01----:R-:W-:Y:S01]  /*1b920*/  ENDCOLLECTIVE ;  /* 0x000000000000791b */ /* 0x003fe20003800000 */
.L_x_2440:
[----:B------:R-:W-:Y:S01]  /*1b930*/  IMAD.MOV.U32 R12, RZ, RZ, 0x8 ;  /* 0x00000008ff0c7424 */ /* 0x000fe200078e00ff */
[----:B------:R-:W-:-:S05]  /*1b940*/  SEL R3, R14, RZ, P3 ;  /* 0x000000ff0e037207 */ /* 0x000fca0001800000 */
[----:B------:R-:W-:-:S04]  /*1b950*/  IMAD.IADD R3, R2, 0x1, R3 ;  /* 0x0000000102037824 */ /* 0x000fc800078e0203 */
[----:B------:R-:W-:-:S07]  /*1b960*/  IMAD.MOV.U32 R13, RZ, RZ, R3 ;  /* 0x000000ffff0d7224 */ /* 0x000fce00078e0003 */
[----:B------:R-:W-:Y:S05]  /*1b970*/  WARPSYNC.COLLECTIVE R15, `(.L_x_2441) ;  /* 0x000000000f087348 */ /* 0x000fea0003c00000 */
[----:B------:R0:W1:Y:S02]  /*1b980*/  SHFL.UP P6, R14, R13, R12, R11 ;  /* 0x0400000c0d0e7389 */ /* 0x00006400000c000b */
[----:B01----:R-:W-:Y:S01]  /*1b990*/  ENDCOLLECTIVE ;  /* 0x000000000000791b */ /* 0x003fe20003800000 */
.L_x_2441:
[----:B------:R-:W-:Y:S01]  /*1b9a0*/  IMAD.MOV.U32 R12, RZ, RZ, 0x10 ;  /* 0x00000010ff0c7424 */ /* 0x000fe200078e00ff */
[----:B------:R-:W-:-:S05]  /*1b9b0*/  SEL R4, R14, RZ, P4 ;  /* 0x000000ff0e047207 */ /* 0x000fca0002000000 */
[----:B------:R-:W-:-:S04]  /*1b9c0*/  IMAD.IADD R4, R3, 0x1, R4 ;  /* 0x0000000103047824 */ /* 0x000fc800078e0204 */
[----:B------:R-:W-:-:S07]  /*1b9d0*/  IMAD.MOV.U32 R13, RZ, RZ, R4 ;  /* 0x000000ffff0d7224 */ /* 0x000fce00078e0004 */
[----:B------:R-:W-:Y:S05]  /*1b9e0*/  WARPSYNC.COLLECTIVE R15, `(.L_x_2442) ;  /* 0x000000000f087348 */ /* 0x000fea0003c00000 */
[----:B------:R0:W1:Y:S02]  /*1b9f0*/  SHFL.UP P6, R14, R13, R12, R11 ;  /* 0x0400000c0d0e7389 */ /* 0x00006400000c000b */
[----:B01----:R-:W-:Y:S01]  /*1ba00*/  ENDCOLLECTIVE ;  /* 0x000000000000791b */ /* 0x003fe20003800000 */
.L_x_2442:
        /* <DEDUP_REMOVED lines=8> */
.L_x_2443:
[----:B------:R-:W-:Y:S05]  /*1ba90*/  BRA `(.L_x_2444) ;  /* 0xffffffc400487947 */ /* 0x000fea000383ffff */
.L_x_2348:
[----:B------:R-:W-:Y:S01]  /*1baa0*/  BSSY B0, `(.L_x_2445) ;  /* 0x0000006000007945 */ /* 0x000fe20003800000 */
[----:B------:R-:W-:Y:S01]  /*1bab0*/  PLOP3.LUT P6, PT, P6, PT, PT, 0x8, 0x0 ;  /* 0x000000000000781c */ /* 0x000fe200037ce170 */
[----:B------:R-:W-:-:S12]  /*1bac0*/  IMAD.MOV.U32 R15, RZ, RZ, -0x1 ;  /* 0xffffffffff0f7424 */ /* 0x000fd800078e00ff */
[----:B0-----:R-:W-:Y:S05]  /*1bad0*/  WARPSYNC.COLLECTIVE R15, `(.L_x_2446) ;  /* 0x000000000f087348 */ /* 0x001fea0003c00000 */
[----:B------:R-:W-:Y:S01]  /*1bae0*/  VOTE.ANY R14, PT, P6 ;  /* 0x00000000000e7806 */ /* 0x000fe200030e0100 */
[----:B0-----:R-:W-:Y:S06]  /*1baf0*/  ENDCOLLECTIVE ;  /* 0x000000000000791b */ /* 0x001fec0003800000 */
.L_x_2446:
[----:B------:R-:W-:Y:S05]  /*1bb00*/  BSYNC B0 ;  /* 0x0000000000007941 */ /* 0x000fea0003800000 */
.L_x_2445:
[----:B------:R-:W-:Y:S02]  /*1bb10*/  IMAD.MOV.U32 R2, RZ, RZ, R14 ;  /* 0x000000ffff027224 */ /* 0x000fe400078e000e */
[----:B------:R-:W-:Y:S02]  /*1bb20*/  IMAD.MOV.U32 R13, RZ, RZ, R25 ;  /* 0x000000ffff0d7224 */ /* 0x000fe400078e0019 */
[----:B------:R0:W1:Y:S01]  /*1bb30*/  POPC R12, R2 ;  /* 0x00000002000c7309 */ /* 0x0000620000000000 */
[----:B------:R-:W-:Y:S02]  /*1bb40*/  IMAD.MOV.U32 R11, RZ, RZ, 0x1f ;  /* 0x0000001fff0b7424 */ /* 0x000fe400078e00ff */
[----:B------:R-:W-:-:S07]  /*1bb50*/  IMAD.MOV.U32 R15, RZ, RZ, -0x1 ;  /* 0xffffffffff0f7424 */ /* 0x000fce00078e00ff */
[----:B01----:R-:W-:Y:S05]  /*1bb60*/  WARPSYNC.COLLECTIVE R15, `(.L_x_2447) ;  /* 0x000000000f087348 */ /* 0x003fea0003c00000 */
[----:B-1----:R1:W2:Y:S02]  /*1bb70*/  SHFL.IDX P6, R14, R13, R12, R11 ;  /* 0x0000000c0d0e7389 */ /* 0x0022a400000c000b */
[----:B012---:R-:W-:Y:S01]  /*1bb80*/  ENDCOLLECTIVE ;  /* 0x000000000000791b */ /* 0x007fe20003800000 */
.L_x_2447:
[----:B------:R-:W-:Y:S02]  /*1bb90*/  IMAD.IADD R27, R12, 0x1, R27 ;  /* 0x000000010c1b7824 */ /* 0x000fe400078e021b */
[----:B------:R-:W-:Y:S02]  /*1bba0*/  IMAD.MOV.U32 R13, RZ, RZ, R8 ;  /* 0x000000ffff0d7224 */ /* 0x000fe400078e0008 */
[----:B------:R-:W-:-:S07]  /*1bbb0*/  IMAD.MOV.U32 R25, RZ, RZ, R14 ;  /* 0x000000ffff197224 */ /* 0x000fce00078e000e */
[----:B------:R-:W-:Y:S05]  /*1bbc0*/  WARPSYNC.COLLECTIVE R15, `(.L_x_2448) ;  /* 0x000000000f087348 */ /* 0x000fea0003c00000 */
[----:B------:R0:W1:Y:S02]  /*1bbd0*/  SHFL.IDX P6, R14, R13, R12, R11 ;  /* 0x0000000c0d0e7389 */ /* 0x00006400000c000b */
[----:B01----:R-:W-:Y:S01]  /*1bbe0*/  ENDCOLLECTIVE ;  /* 0x000000000000791b */ /* 0x003fe20003800000 */
.L_x_2448:
[----:B------:R-:W-:Y:S01]  /*1bbf0*/  IMAD.MOV.U32 R8, RZ, RZ, R14 ;  /* 0x000000ffff087224 */ /* 0x000fe200078e000e */
[----:B------:R-:W-:Y:S06]  /*1bc00*/  BRA `(.L_x_2449) ;  /* 0xffffffc4002c7947 */ /* 0x000fec000383ffff */
.L_x_2350:
[----:B------:R-:W-:Y:S01]  /*1bc10*/  BSSY B0, `(.L_x_2450) ;  /* 0x0000007000007945 */ /* 0x000fe20003800000 */
[----:B------:R-:W-:Y:S02]  /*1bc20*/  IMAD.MOV.U32 R13, RZ, RZ, R3 ;  /* 0x000000ffff0d7224 */ /* 0x000fe400078e0003 */
[----:B------:R-:W-:Y:S02]  /*1bc30*/  IMAD.MOV.U32 R11, RZ, RZ, 0x1f ;  /* 0x0000001fff0b7424 */ /* 0x000fe400078e00ff */
[----:B------:R-:W-:-:S07]  /*1bc40*/  IMAD.MOV.U32 R15, RZ, RZ, -0x1 ;  /* 0xffffffffff0f7424 */ /* 0x000fce00078e00ff */
[----:B0-23--:R-:W-:Y:S05]  /*1bc50*/  WARPSYNC.COLLECTIVE R15, `(.L_x_2451) ;  /* 0x000000000f087348 */ /* 0x00dfea0003c00000 */
[----:B------:R1:W4:Y:S02]  /*1bc60*/  SHFL.IDX P6, R14, R13, R12, R11 ;  /* 0x0000000c0d0e7389 */ /* 0x00032400000c000b */
[----:B01234-:R-:W-:Y:S01]  /*1bc70*/  ENDCOLLECTIVE ;  /* 0x000000000000791b */ /* 0x01ffe20003800000 */
.L_x_2451:
[----:B------:R-:W-:Y:S05]  /*1bc80*/  BSYNC B0 ;  /* 0x0000000000007941 */ /* 0x000fea0003800000 */
.L_x_2450:
[----:B------:R-:W-:Y:S01]  /*1bc90*/  IMAD.MOV.U32 R24, RZ, RZ, R14 ;  /* 0x000000ffff187224 */ /* 0x000fe200078e000e */
[----:B------:R-:W-:Y:S06]  /*1bca0*/  BRA `(.L_x_2349) ;  /* 0xffffffc4001c7947 */ /* 0x000fec000383ffff */
.L_x_2356:
[----:B-1----:R1:W4:Y:S02]  /*1bcb0*/  SYNCS.PHASECHK.TRANS64.TRYWAIT P0, [R7+URZ+0x28c20], R0 ;  /* 0x028c2000070075a7 */ /* 0x002324000800017f */
[----:B----4-:R-:W-:Y:S05]  /*1bcc0*/  @!P0 NANOSLEEP.SYNCS 0x989680 ;  /* 0x009896800000895d */ /* 0x010fea0003900000 */
[----:B------:R-:W4:Y:S02]  /*1bcd0*/  @!P0 SYNCS.PHASECHK.TRANS64 P0, [R7+URZ+0x28c20], R0 ;  /* 0x028c2000070085a7 */ /* 0x000f24000800007f */
[----:B----4-:R-:W-:Y:S05]  /*1bce0*/  @!P0 BRA `(.L_x_2356) ;  /* 0xfffffffc00f08947 */ /* 0x010fea000383ffff */
[----:B------:R-:W-:Y:S05]  /*1bcf0*/  BRA `(.L_x_2452) ;  /* 0xffffffcc00747947 */ /* 0x000fea000383ffff */
.L_x_2357:
        /* <DEDUP_REMOVED lines=11> */
.L_x_2454:
[----:B------:R-:W-:Y:S05]  /*1bdb0*/  BSYNC B0 ;  /* 0x0000000000007941 */ /* 0x000fea0003800000 */
.L_x_2453:
[----:B------:R-:W-:Y:S05]  /*1bdc0*/  BRA `(.L_x_2455) ;  /* 0xffffffcc005c7947 */ /* 0x000fea000383ffff */
.L_x_2360:
[----:B------:R-:W-:Y:S01]  /*1bdd0*/  BSSY B1, `(.L_x_2456) ;  /* 0x0000006000017945 */ /* 0x000fe20003800000 */
[----:B------:R-:W-:-:S07]  /*1bde0*/  IMAD.MOV.U32 R15, RZ, RZ, -0x1 ;  /* 0xffffffffff0f7424 */ /* 0x000fce00078e00ff */
[----:B0123--:R-:W-:Y:S05]  /*1bdf0*/  WARPSYNC.COLLECTIVE R15, `(.L_x_2457) ;  /* 0x000000000f0c7348 */ /* 0x00ffea0003c00000 */
[----:B------:R-:W-:Y:S02]  /*1be00*/  ELECT P6, UR62, PT ;  /* 0x00000000003e782f */ /* 0x000fe400038c0000 */
[----:B------:R-:W-:Y:S01]  /*1be10*/  MOV R14, UR62 ;  /* 0x0000003e000e7c02 */ /* 0x000fe20008000f00 */
[----:B0123--:R-:W-:Y:S10]  /*1be20*/  ENDCOLLECTIVE ;  /* 0x000000000000791b */ /* 0x00fff40003800000 */
.L_x_2457:
[----:B------:R-:W-:Y:S05]  /*1be30*/  BSYNC B1 ;  /* 0x0000000000017941 */ /* 0x000fea0003800000 */
.L_x_2456:
[----:B------:R-:W-:Y:S05]  /*1be40*/  BRA `(.L_x_2458) ;  /* 0xffffffcc00547947 */ /* 0x000fea000383ffff */
.L_x_2362:
[----:B-1----:R1:W4:Y:S02]  /*1be50*/  SYNCS.PHASECHK.TRANS64.TRYWAIT P1, [R5+URZ+0x28c40], R0 ;  /* 0x028c4000050075a7 */ /* 0x002324000802017f */
[----:B----4-:R-:W-:Y:S05]  /*1be60*/  @!P1 NANOSLEEP.SYNCS 0x989680 ;  /* 0x009896800000995d */ /* 0x010fea0003900000 */
[----:B------:R-:W4:Y:S02]  /*1be70*/  @!P1 SYNCS.PHASECHK.TRANS64 P1, [R5+URZ+0x28c40], R0 ;  /* 0x028c4000050095a7 */ /* 0x000f24000802007f */
[----:B----4-:R-:W-:Y:S05]  /*1be80*/  @!P1 BRA `(.L_x_2362) ;  /* 0xfffffffc00f09947 */ /* 0x010fea000383ffff */
[----:B------:R-:W-:Y:S05]  /*1be90*/  BRA `(.L_x_2459) ;  /* 0xffffffcc00747947 */ /* 0x000fea000383ffff */
.L_x_2364:
[----:B----4-:R4:W0:Y:S02]  /*1bea0*/  SYNCS.PHASECHK.TRANS64.TRYWAIT P1, [R3+URZ+0x28c40], R2 ;  /* 0x028c4002030075a7 */ /* 0x010824000802017f */
[----:B0-----:R-:W-:Y:S05]  /*1beb0*/  @!P1 NANOSLEEP.SYNCS 0x989680 ;  /* 0x009896800000995d */ /* 0x001fea0003900000 */
[----:B------:R-:W0:Y:S02]  /*1bec0*/  @!P1 SYNCS.PHASECHK.TRANS64 P1, [R3+URZ+0x28c40], R2 ;  /* 0x028c4002030095a7 */ /* 0x000e24000802007f */
[----:B0-----:R-:W-:Y:S05]  /*1bed0*/  @!P1 BRA `(.L_x_2364) ;  /* 0xfffffffc00f09947 */ /* 0x001fea000383ffff */
[----:B------:R-:W-:Y:S05]  /*1bee0*/  BRA `(.L_x_2460) ;  /* 0xffffffcc00807947 */ /* 0x000fea000383ffff */
.L_x_2366:
[----:B------:R0:W0:Y:S02]  /*1bef0*/  SYNCS.PHASECHK.TRANS64.TRYWAIT P1, [R5+URZ+0x28c60], R0 ;  /* 0x028c6000050075a7 */ /* 0x000024000802017f */
[----:B0-----:R-:W-:Y:S05]  /*1bf00*/  @!P1 NANOSLEEP.SYNCS 0x989680 ;  /* 0x009896800000995d */ /* 0x001fea0003900000 */
[----:B------:R-:W0:Y:S02]  /*1bf10*/  @!P1 SYNCS.PHASECHK.TRANS64 P1, [R5+URZ+0x28c60], R0 ;  /* 0x028c6000050095a7 */ /* 0x000e24000802007f */
[----:B0-----:R-:W-:Y:S05]  /*1bf20*/  @!P1 BRA `(.L_x_2366) ;  /* 0xfffffffc00f09947 */ /* 0x001fea000383ffff */
[----:B------:R-:W-:Y:S05]  /*1bf30*/  BRA `(.L_x_2461) ;  /* 0xffffffcc007c7947 */ /* 0x000fea000383ffff */
.L_x_2462:
        /* <DEDUP_REMOVED lines=12> */
.L_x_5654:


//--------------------- .text._ZN7cutlass13device_kernelIN5flash11enable_sm90INS1_16FlashAttnFwdSm90INS1_25CollectiveMainloopFwdSm90ILi2EN4cute5tupleIJNS5_1CILi1EEES8_S8_EEENS6_IJNS7_ILi64EEESA_SA_EEELi512ENS_6half_tEfNS_4arch4Sm90ELb0ELb1ELb0ELb1ELb1ELb1ELb0ELb0ELb0ELb1ELb1ELb0EEENS1_21CollectiveEpilogueFwdINS6_IJSA_NS7_ILi512EEESA_EEES9_SC_SE_Li256ELb1ELb1ELb1ELb0EEENS1_36VarlenDynamicPersistentTileSchedulerILi64ELi64ELi256ELi128ELb1ELb1ELb1ELb1ELb0ELb1EEEEEEEEEvNT_6ParamsE --------------------------
	.section	.text._ZN7cutlass13device_kernelIN5flash11enable_sm90INS1_16FlashAttnFwdSm90INS1_25CollectiveMainloopFwdSm90ILi2EN4cute5tupleIJNS5_1CILi1EEES8_S8_EEENS6_IJNS7_ILi64EEESA_SA_EEELi512ENS_6half_tEfNS_4arch4Sm90ELb0ELb1ELb0ELb1ELb1ELb1ELb0ELb0ELb0ELb1ELb1ELb0EEENS1_21CollectiveEpilogueFwdINS6_IJSA_NS7_ILi512EEESA_EEES9_SC_SE_Li256ELb1ELb1ELb1ELb0EEENS1_36VarlenDynamicPersistentTileSchedulerILi64ELi64ELi256ELi128ELb1ELb1ELb1ELb1ELb0ELb1EEEEEEEEEvNT_6ParamsE,"ax",@progbits
	.align	128
.text._ZN7cutlass13device_kernelIN5flash11enable_sm90INS1_16FlashAttnFwdSm90INS1_25CollectiveMainloopFwdSm90ILi2EN4cute5tupleIJNS5_1CILi1EEES8_S8_EEENS6_IJNS7_ILi64EEESA_SA_EEELi512ENS_6half_tEfNS_4arch4Sm90ELb0ELb1ELb0ELb1ELb1ELb1ELb0ELb0ELb0ELb1ELb1ELb0EEENS1_21CollectiveEpilogueFwdINS6_IJSA_NS7_ILi512EEESA_EEES9_SC_SE_Li256ELb1ELb1ELb1ELb0EEENS1_36VarlenDynamicPersistentTileSchedulerILi64ELi64ELi256ELi128ELb1ELb1ELb1ELb1ELb0ELb1EEEEEEEEEvNT_6ParamsE:
        .type           _ZN7cutlass13device_kernelIN5flash11enable_sm90INS1_16FlashAttnFwdSm90INS1_25CollectiveMainloopFwdSm90ILi2EN4cute5tupleIJNS5_1CILi1EEES8_S8_EEENS6_IJNS7_ILi64EEESA_SA_EEELi512ENS_6half_tEfNS_4arch4Sm90ELb0ELb1ELb0ELb1ELb1ELb1ELb0ELb0ELb0ELb1ELb1ELb0EEENS1_21CollectiveEpilogueFwdINS6_IJSA_NS7_ILi512EEESA_EEES9_SC_SE_Li256ELb1ELb1ELb1ELb0EEENS1_36VarlenDynamicPersistentTileSchedulerILi64ELi64ELi256ELi128ELb1ELb1ELb1ELb1ELb0ELb1EEEEEEEEEvNT_6ParamsE,@function
        .size           _ZN7cutlass13device_kernelIN5flash11enable_sm90INS1_16FlashAttnFwdSm90INS1_25CollectiveMainloopFwdSm90ILi2EN4cute5tupleIJNS5_1CILi1EEES8_S8_EEENS6_IJNS7_ILi64EEESA_SA_EEELi512ENS_6half_tEfNS_4arch4Sm90ELb0ELb1ELb0ELb1ELb1ELb1ELb0ELb0ELb0ELb1ELb1ELb0EEENS1_21CollectiveEpilogueFwdINS6_IJSA_NS7_ILi512EEESA_EEES9_SC_SE_Li256ELb1ELb1ELb1ELb0EEENS1_36VarlenDynamicPersistentTileSchedulerILi64ELi64ELi256ELi128ELb1ELb1ELb1ELb1ELb0ELb1EEEEEEEEEvNT_6ParamsE,(.L_x_5655 - _ZN7cutlass13device_kernelIN5flash11enable_sm90INS1_16FlashAttnFwdSm90INS1_25CollectiveMainloopFwdSm90ILi2EN4cute5tupleIJNS5_1CILi1EEES8_S8_EEENS6_IJNS7_ILi64EEESA_SA_EEELi512ENS_6half_tEfNS_4arch4Sm90ELb0ELb1ELb0ELb1ELb1ELb1ELb0ELb0ELb0ELb1ELb1ELb0EEENS1_21CollectiveEpilogueFwdINS6_IJSA_NS7_ILi512EEESA_EEES9_SC_SE_Li256ELb1ELb1ELb1ELb0EEENS1_36VarlenDynamicPersistentTileSchedulerILi64ELi64ELi256ELi128ELb1ELb1ELb1ELb1ELb0ELb1EEEEEEEEEvNT_6ParamsE)
        .other          _ZN7cutlass13device_kernelIN5flash11enable_sm90INS1_16FlashAttnFwdSm90INS1_25CollectiveMainloopFwdSm90ILi2EN4cute5tupleIJNS5_1CILi1EEES8_S8_EEENS6_IJNS7_ILi64EEESA_SA_EEELi512ENS_6half_tEfNS_4arch4Sm90ELb0ELb1ELb0ELb1ELb1ELb1ELb0ELb0ELb0ELb1ELb1ELb0EEENS1_21CollectiveEpilogueFwdINS6_IJSA_NS7_ILi512EEESA_EEES9_SC_SE_Li256ELb1ELb1ELb1ELb0EEENS1_36VarlenDynamicPersistentTileSchedulerILi64ELi64ELi256ELi128ELb1ELb1ELb1ELb1ELb0ELb1EEEEEEEEEvNT_6ParamsE,@"STO_CUDA_ENTRY STV_DEFAULT"
_ZN7cutlass13device_kernelIN5flash11enable_sm90INS1_16FlashAttnFwdSm90INS1_25CollectiveMainloopFwdSm90ILi2EN4cute5tupleIJNS5_1CILi1EEES8_S8_EEENS6_IJNS7_ILi64EEESA_SA_EEELi512ENS_6half_tEfNS_4arch4Sm90ELb0ELb1ELb0ELb1ELb1ELb1ELb0ELb0ELb0ELb1ELb1ELb0EEENS1_21CollectiveEpilogueFwdINS6_IJSA_NS7_ILi512EEESA_EEES9_SC_SE_Li256ELb1ELb1ELb1ELb0EEENS1_36VarlenDynamicPersistentTileSchedulerILi64ELi64ELi256ELi128ELb1ELb1ELb1ELb1ELb0ELb1EEEEEEEEEvNT_6ParamsE:
        /* <DEDUP_REMOVED lines=18> */
.L_x_2464:
[----:B------:R-:W-:Y:S05]  /*0120*/  BSYNC B0 ;  /* 0x0000000000007941 */ /* 0x000fea0003800000 */
.L_x_2463:
        /* <DEDUP_REMOVED lines=37> */
.L_x_2465:
        /* <DEDUP_REMOVED lines=22> */
.L_x_2466:
        /* <DEDUP_REMOVED lines=18> */
.L_x_2467:
        /* <DEDUP_REMOVED lines=22> */
.L_x_2468:
        /* <DEDUP_REMOVED lines=22> */
.L_x_2469:
        /* <DEDUP_REMOVED lines=8> */
.L_x_2472:
        /* <DEDUP_REMOVED lines=25> */
[CC--:B------:R-:W-:Y:S02]  /*0ad0*/  LEA.HI R4, R3.reuse, R0.reuse, RZ, 0x4 ;  /* 0x0000000003047211 */ /* 0x0c0fe400078f20ff */
[----:B------:R-:W-:-:S02]  /*0ae0*/  LEA.HI R5, R3, R0, RZ, 0x5 ;  /* 0x0000000003057211 */ /* 0x000fc400078f28ff */
[CC--:B------:R-:W-:Y:S02]  /*0af0*/  LEA.HI R6, R3.reuse, R0.reuse, RZ, 0x7 ;  /* 0x0000000003067211 */ /* 0x0c0fe400078f38ff */
[CC--:B------:R-:W-:Y:S02]  /*0b00*/  LEA.HI R10, R3.reuse, R0.reuse, RZ, 0x2 ;  /* 0x00000000030a7211 */ /* 0x0c0fe400078f10ff */
[----:B------:R-:W-:Y:S02]  /*0b10*/  LEA.HI R3, R3, R0, RZ, 0x3 ;  /* 0x0000000003037211 */ /* 0x000fe400078f18ff */
[----:B------:R-:W-:Y:S02]  /*0b20*/  SHF.R.S32.HI R214, RZ, 0x5, R5 ;  /* 0x00000005ffd67819 */ /* 0x000fe40000011405 */
[----:B------:R-:W-:Y:S02]  /*0b30*/  LOP3.LUT R13, R3, 0xfffffff8, RZ, 0xc0, !PT ;  /* 0xfffffff8030d7812 */ /* 0x000fe400078ec0ff */
[----:B------:R-:W-:-:S02]  /*0b40*/  LOP3.LUT R3, R4, 0xfffffff0, RZ, 0xc0, !PT ;  /* 0xfffffff004037812 */ /* 0x000fc400078ec0ff */
[----:B------:R-:W-:Y:S01]  /*0b50*/  SHF.R.S32.HI R5, RZ, 0x1f, R5 ;  /* 0x0000001fff057819 */ /* 0x000fe20000011405 */
[C---:B------:R-:W-:Y:S01]  /*0b60*/  IMAD.IADD R13, R0.reuse, 0x1, -R13 ;  /* 0x00000001000d7824 */ /* 0x040fe200078e0a0d */
[----:B------:R-:W-:Y:S01]  /*0b70*/  SHF.R.S32.HI R7, RZ, 0x4, R4 ;  /* 0x00000004ff077819 */ /* 0x000fe20000011404 */
[----:B------:R-:W-:Y:S01]  /*0b80*/  IMAD.IADD R3, R0, 0x1, -R3 ;  /* 0x0000000100037824 */ /* 0x000fe200078e0a03 */
[----:B------:R-:W-:Y:S01]  /*0b90*/  LOP3.LUT R9, R6, 0xffffff80, RZ, 0xc0, !PT ;  /* 0xffffff8006097812 */ /* 0x000fe200078ec0ff */
[----:B------:R-:W-:Y:S01]  /*0ba0*/  IMAD.SHL.U32 R199, R13, 0x8, RZ ;  /* 0x000000080dc77824 */ /* 0x000fe200078e00ff */
[----:B------:R-:W-:Y:S02]  /*0bb0*/  LEA.HI R5, R5, R214, RZ, 0x2 ;  /* 0x000000d605057211 */ /* 0x000fe400078f10ff */
[----:B------:R-:W-:Y:S01]  /*0bc0*/  LEA.HI R4, R4, R7, RZ, 0x1 ;  /* 0x0000000704047211 */ /* 0x000fe200078f08ff */
[----:B------:R-:W-:Y:S01]  /*0bd0*/  IMAD.IADD R9, R0, 0x1, -R9 ;  /* 0x0000000100097824 */ /* 0x000fe200078e0a09 */
[----:B------:R-:W-:Y:S01]  /*0be0*/  LOP3.LUT R11, R10, 0xfffffffc, RZ, 0xc0, !PT ;  /* 0xfffffffc0a0b7812 */ /* 0x000fe200078ec0ff */
[C---:B------:R-:W-:Y:S01]  /*0bf0*/  VIADD R37, R199.reuse, 0x40 ;  /* 0x00000040c7257836 */ /* 0x040fe20000000000 */
[----:B------:R-:W-:Y:S01]  /*0c00*/  SHF.R.S32.HI R20, RZ, 0x7, R6 ;  /* 0x00000007ff147819 */ /* 0x000fe20000011406 */
[----:B------:R-:W-:Y:S01]  /*0c10*/  VIADD R34, R199, 0x100 ;  /* 0x00000100c7227836 */ /* 0x000fe20000000000 */
[----:B------:R-:W-:Y:S01]  /*0c20*/  SHF.R.S32.HI R8, RZ, 0x1f, R3 ;  /* 0x0000001fff087819 */ /* 0x000fe20000011403 */
[----:B------:R-:W-:Y:S01]  /*0c30*/  IMAD.IADD R192, R0, 0x1, -R11 ;  /* 0x0000000100c07824 */ /* 0x000fe200078e0a0b */
[----:B------:R-:W-:Y:S01]  /*0c40*/  LOP3.LUT R5, R5, 0x3ffffc, RZ, 0xc0, !PT ;  /* 0x003ffffc05057812 */ /* 0x000fe200078ec0ff */
[----:B------:R-:W-:Y:S01]  /*0c50*/  IMAD R16, R20, 0x100, R3 ;  /* 0x0000010014107824 */ /* 0x000fe200078e0203 */
[----:B------:R-:W-:Y:S01]  /*0c60*/  LOP3.LUT R4, R4, 0x1ffffffe, RZ, 0xc0, !PT ;  /* 0x1ffffffe04047812 */ /* 0x000fe200078ec0ff */
[----:B------:R-:W-:Y:S01]  /*0c70*/  STL [R1+0x60], R20 ;  /* 0x0000601401007387 */ /* 0x000fe20000100800 */
[----:B------:R-:W-:Y:S01]  /*0c80*/  SHF.R.S32.HI R0, RZ, 0x1f, R9 ;  /* 0x0000001fff007819 */ /* 0x000fe20000011409 */
[----:B------:R-:W-:Y:S01]  /*0c90*/  IMAD.IADD R5, R214, 0x1, -R5 ;  /* 0x00000001d6057824 */ /* 0x000fe200078e0a05 */
[----:B------:R-:W-:Y:S01]  /*0ca0*/  LEA.HI R12, R8, R3, RZ, 0x3 ;  /* 0x00000003080c7211 */ /* 0x000fe200078f18ff */
[----:B------:R-:W-:Y:S01]  /*0cb0*/  IMAD.IADD R4, R7, 0x1, -R4 ;  /* 0x0000000107047824 */ /* 0x000fe200078e0a04 */
[----:B------:R-:W-:Y:S01]  /*0cc0*/  SHF.R.S32.HI R190, RZ, 0x2, R10 ;  /* 0x00000002ffbe7819 */ /* 0x000fe2000001140a */
[----:B------:R-:W-:Y:S01]  /*0cd0*/  IMAD R17, R5, 0x10, R16 ;  /* 0x0000001005117824 */ /* 0x000fe200078e0210 */
[-C--:B------:R-:W-:Y:S01]  /*0ce0*/  LEA.HI R7, R0, R9.reuse, RZ, 0x2 ;  /* 0x0000000900077211 */ /* 0x080fe200078f10ff */
[----:B------:R-:W-:Y:S01]  /*0cf0*/  IMAD.SHL.U32 R4, R4, 0x8, RZ ;  /* 0x0000000804047824 */ /* 0x000fe200078e00ff */
[----:B------:R-:W-:Y:S01]  /*0d00*/  LOP3.LUT R14, R12, 0xfffffff8, RZ, 0xc0, !PT ;  /* 0xfffffff80c0e7812 */ /* 0x000fe200078ec0ff */
[----:B------:R-:W-:Y:S01]  /*0d10*/  VIADD R5, R190, 0x20 ;  /* 0x00000020be057836 */ /* 0x000fe20000000000 */
[--C-:B------:R-:W-:Y:S01]  /*0d20*/  SHF.R.S32.HI R8, RZ, 0x2, R7.reuse ;  /* 0x00000002ff087819 */ /* 0x100fe20000011407 */
[----:B------:R-:W-:Y:S01]  /*0d30*/  IMAD.SHL.U32 R12, R12, 0x40, RZ ;  /* 0x000000400c0c7824 */ /* 0x000fe200078e00ff */
[----:B------:R-:W-:Y:S01]  /*0d40*/  SHF.R.S32.HI R11, RZ, 0x1f, R7 ;  /* 0x0000001fff0b7819 */ /* 0x000fe20000011407 */
[----:B------:R-:W-:Y:S01]  /*0d50*/  IMAD.IADD R14, R3, 0x1, -R14 ;  /* 0x00000001030e7824 */ /* 0x000fe200078e0a0e */
[----:B------:R-:W-:Y:S01]  /*0d60*/  LOP3.LUT R16, R7, 0x7ffffffc, RZ, 0xc0, !PT ;  /* 0x7ffffffc07107812 */ /* 0x000fe200078ec0ff */
[----:B------:R-:W-:Y:S01]  /*0d70*/  VIADD R31, R199, 0x1c0 ;  /* 0x000001c0c71f7836 */ /* 0x000fe20000000000 */
[----:B------:R-:W-:Y:S01]  /*0d80*/  LEA.HI R11, R11, R8, RZ, 0x3 ;  /* 0x000000080b0b7211 */ /* 0x000fe200078f18ff */
[----:B------:R-:W-:Y:S01]  /*0d90*/  IMAD.SHL.U32 R3, R14, 0x40, RZ ;  /* 0x000000400e037824 */ /* 0x000fe200078e00ff */
[----:B------:R-:W-:Y:S01]  /*0da0*/  SHF.R.S32.HI R18, RZ, 0x1f, R5 ;  /* 0x0000001fff127819 */ /* 0x000fe20000011405 */
[----:B------:R-:W-:Y:S01]  /*0db0*/  IMAD.IADD R16, R9, 0x1, -R16 ;  /* 0x0000000109107824 */ /* 0x000fe200078e0a10 */
[----:B------:R-:W-:Y:S01]  /*0dc0*/  LEA.HI R0, R0, R9, RZ, 0x5 ;  /* 0x0000000900007211 */ /* 0x000fe200078f28ff */
[----:B------:R-:W-:Y:S01]  /*0dd0*/  VIADD R36, R199, 0x80 ;  /* 0x00000080c7247836 */ /* 0x000fe20000000000 */
[----:B------:R-:W-:Y:S01]  /*0de0*/  LOP3.LUT R11, R11, 0xfffffff8, RZ, 0xc0, !PT ;  /* 0xfffffff80b0b7812 */ /* 0x000fe200078ec0ff */
[----:B------:R-:W-:Y:S01]  /*0df0*/  IMAD.SHL.U32 R189, R16, 0x2, RZ ;  /* 0x0000000210bd7824 */ /* 0x000fe200078e00ff */
[----:B------:R-:W-:Y:S01]  /*0e00*/  LEA.HI R9, R18, R5, RZ, 0x3 ;  /* 0x0000000512097211 */ /* 0x000fe200078f18ff */
[----:B------:R-:W-:Y:S01]  /*0e10*/  IMAD.SHL.U32 R5, R5, 0x40, RZ ;  /* 0x0000004005057824 */ /* 0x000fe200078e00ff */
[----:B------:R-:W-:Y:S01]  /*0e20*/  LOP3.LUT R3, R3, 0x1c0, RZ, 0xc0, !PT ;  /* 0x000001c003037812 */ /* 0x000fe200078ec0ff */
[----:B------:R-:W-:Y:S01]  /*0e30*/  IMAD.IADD R11, R8, 0x1, -R11 ;  /* 0x00000001080b7824 */ /* 0x000fe200078e0a0b */
[----:B------:R-:W-:Y:S01]  /*0e40*/  SHF.R.S32.HI R0, RZ, 0x5, R0 ;  /* 0x00000005ff007819 */ /* 0x000fe20000011400 */
[--C-:B------:R-:W-:Y:S01]  /*0e50*/  IMAD.U32 R8, R17, 0x40, R4.reuse ;  /* 0x0000004011087824 */ /* 0x100fe200078e0004 */
[----:B------:R-:W-:Y:S01]  /*0e60*/  LOP3.LUT R7, R5, 0x1c0, RZ, 0xc0, !PT ;  /* 0x000001c005077812 */ /* 0x000fe200078ec0ff */
[----:B------:R-:W-:Y:S01]  /*0e70*/  IMAD.SHL.U32 R18, R192, 0x8, RZ ;  /* 0x00000008c0127824 */ /* 0x000fe200078e00ff */
[----:B------:R-:W-:Y:S01]  /*0e80*/  LOP3.LUT R4, R3, 0x8, R4, 0xf8, !PT ;  /* 0x0000000803047812 */ /* 0x000fe200078ef804 */
[----:B------:R-:W-:Y:S01]  /*0e90*/  IMAD.SHL.U32 R9, R9, 0x40, RZ ;  /* 0x0000004009097824 */ /* 0x000fe200078e00ff */
[----:B------:R-:W-:Y:S01]  /*0ea0*/  SHF.R.U32.HI R5, RZ, 0x3, R3 ;  /* 0x00000003ff057819 */ /* 0x000fe20000011603 */
[----:B------:R0:W-:Y:S01]  /*0eb0*/  STL [R1+0x6c], R8 ;  /* 0x00006c0801007387 */ /* 0x0001e20000100800 */
[----:B------:R-:W-:Y:S01]  /*0ec0*/  LOP3.LUT R3, R12, 0x7ffffe00, RZ, 0xc0, !PT ;  /* 0x7ffffe000c037812 */ /* 0x000fe200078ec0ff */
[----:B------:R-:W-:Y:S01]  /*0ed0*/  IMAD R194, R0, 0x10, R11 ;  /* 0x0000001000c27824 */ /* 0x000fe200078e020b */
[----:B------:R-:W-:Y:S01]  /*0ee0*/  LOP3.LUT R4, R4, R5, RZ, 0x3c, !PT ;  /* 0x0000000504047212 */ /* 0x000fe200078e3cff */
[----:B------:R-:W-:Y:S01]  /*0ef0*/  VIADD R30, R18, 0x40 ;  /* 0x00000040121e7836 */ /* 0x000fe20000000000 */
[----:B------:R-:W-:Y:S01]  /*0f00*/  LEA.HI R6, R6, R20, RZ, 0x1 ;  /* 0x0000001406067211 */ /* 0x000fe200078f08ff */
[----:B------:R-:W-:Y:S01]  /*0f10*/  IMAD R3, R214, 0x400, R3 ;  /* 0x00000400d6037824 */ /* 0x000fe200078e0203 */
[----:B------:R-:W-:Y:S01]  /*0f20*/  SHF.R.U32.HI R15, RZ, 0x3, R7 ;  /* 0x00000003ff0f7819 */ /* 0x000fe20000011607 */
[C---:B------:R-:W-:Y:S01]  /*0f30*/  VIADD R29, R18.reuse, 0x60 ;  /* 0x00000060121d7836 */ /* 0x040fe20000000000 */
[----:B------:R-:W-:Y:S01]  /*0f40*/  LOP3.LUT R7, R7, 0x38, R18, 0xf8, !PT ;  /* 0x0000003807077812 */ /* 0x000fe200078ef812 */
[----:B------:R-:W-:Y:S01]  /*0f50*/  IMAD.IADD R5, R3, 0x1, R4 ;  /* 0x0000000103057824 */ /* 0x000fe200078e0204 */
[----:B------:R-:W-:Y:S01]  /*0f60*/  SHF.R.S32.HI R3, RZ, 0x1f, R10 ;  /* 0x0000001fff037819 */ /* 0x000fe2000001140a */
[C---:B------:R-:W-:Y:S01]  /*0f70*/  VIADD R28, R18.reuse, 0x80 ;  /* 0x00000080121c7836 */ /* 0x040fe20000000000 */
[----:B0-----:R-:W-:Y:S01]  /*0f80*/  LOP3.LUT R8, R9, 0xfffffe00, RZ, 0xc0, !PT ;  /* 0xfffffe0009087812 */ /* 0x001fe200078ec0ff */
[----:B------:R-:W-:Y:S01]  /*0f90*/  VIADD R27, R18, 0xa0 ;  /* 0x000000a0121b7836 */ /* 0x000fe20000000000 */
[----:B------:R-:W-:Y:S01]  /*0fa0*/  LEA.HI R3, R3, R190, RZ, 0x3 ;  /* 0x000000be03037211 */ /* 0x000fe200078f18ff */
[----:B------:R-:W-:Y:S01]  /*0fb0*/  STL [R1+0x5c], RZ ;  /* 0x00005cff01007387 */ /* 0x000fe20000100800 */
[----:B------:R-:W-:Y:S01]  /*0fc0*/  LOP3.LUT R6, R6, 0xfffffe, RZ, 0xc0, !PT ;  /* 0x00fffffe06067812 */ /* 0x000fe200078ec0ff */
[----:B------:R-:W-:Y:S01]  /*0fd0*/  VIADD R26, R18, 0xc0 ;  /* 0x000000c0121a7836 */ /* 0x000fe20000000000 */
[----:B------:R-:W-:Y:S01]  /*0fe0*/  LEA.HI R0, R192, R192, RZ, 0x1 ;  /* 0x000000c0c0007211 */ /* 0x000fe200078f08ff */
[----:B------:R-:W-:Y:S01]  /*0ff0*/  STL [R1+0x14], R30 ;  /* 0x0000141e01007387 */ /* 0x000fe20000100800 */
[----:B------:R-:W-:Y:S01]  /*1000*/  LOP3.LUT R15, R8, R7, R15, 0xf6, !PT ;  /* 0x00000007080f7212 */ /* 0x000fe200078ef60f */
[----:B------:R-:W-:Y:S01]  /*1010*/  IMAD.IADD R6, R20, 0x1, -R6 ;  /* 0x0000000114067824 */ /* 0x000fe200078e0a06 */
[----:B------:R-:W-:Y:S01]  /*1020*/  LOP3.LUT R3, R3, 0xfffffff8, RZ, 0xc0, !PT ;  /* 0xfffffff803037812 */ /* 0x000fe200078ec0ff */
[----:B------:R-:W-:Y:S01]  /*1030*/  VIADD R25, R18, 0xe0 ;  /* 0x000000e012197836 */ /* 0x000fe20000000000 */
[----:B------:R-:W-:Y:S01]  /*1040*/  LOP3.LUT R7, R0, 0x1ffffffe, RZ, 0xc0, !PT ;  /* 0x1ffffffe00077812 */ /* 0x000fe200078ec0ff */
[----:B------:R0:W-:Y:S01]  /*1050*/  STL [R1+0x10], R29 ;  /* 0x0000101d01007387 */ /* 0x0001e20000100800 */
[----:B------:R-:W-:Y:S01]  /*1060*/  SHF.R.S32.HI R0, RZ, 0x1f, R30 ;  /* 0x0000001fff007819 */ /* 0x000fe2000001141e */
[----:B------:R-:W-:Y:S01]  /*1070*/  IMAD.IADD R198, R190, 0x1, -R3 ;  /* 0x00000001bec67824 */ /* 0x000fe200078e0a03 */
[----:B------:R-:W-:Y:S01]  /*1080*/  SHF.R.S32.HI R3, RZ, 0x1f, R29 ;  /* 0x0000001fff037819 */ /* 0x000fe2000001141d */
[----:B------:R-:W-:Y:S01]  /*1090*/  IMAD.SHL.U32 R24, R6, 0x100, RZ ;  /* 0x0000010006187824 */ /* 0x000fe200078e00ff */
[----:B------:R-:W-:Y:S01]  /*10a0*/  STL [R1+0xc], R28 ;  /* 0x00000c1c01007387 */ /* 0x000fe20000100800 */
[----:B------:R-:W-:Y:S01]  /*10b0*/  SHF.L.U64.HI R0, R30, 0x1, R0 ;  /* 0x000000011e007819 */ /* 0x000fe20000010200 */
[C---:B------:R-:W-:Y:S01]  /*10c0*/  VIADD R229, R18.reuse, 0x100 ;  /* 0x0000010012e57836 */ /* 0x040fe20000000000 */
[----:B------:R-:W-:Y:S01]  /*10d0*/  SHF.R.S32.HI R4, RZ, 0x1f, R28 ;  /* 0x0000001fff047819 */ /* 0x000fe2000001141c */
[----:B------:R-:W-:Y:S01]  /*10e0*/  STL [R1+0x8], R27 ;  /* 0x0000081b01007387 */ /* 0x000fe20000100800 */
[----:B------:R-:W-:Y:S01]  /*10f0*/  SHF.R.S32.HI R6, RZ, 0x1f, R27 ;  /* 0x0000001fff067819 */ /* 0x000fe2000001141b */
[----:B------:R-:W-:Y:S01]  /*1100*/  VIADD R228, R18, 0x120 ;  /* 0x0000012012e47836 */ /* 0x000fe20000000000 */
[----:B0-----:R-:W-:Y:S01]  /*1110*/  SHF.L.U64.HI R29, R29, 0x1, R3 ;  /* 0x000000011d1d7819 */ /* 0x001fe20000010203 */
[----:B------:R-:W-:Y:S01]  /*1120*/  STL [R1+0x4], R26 ;  /* 0x0000041a01007387 */ /* 0x000fe20000100800 */
[----:B------:R-:W-:Y:S01]  /*1130*/  SHF.L.U64.HI R3, R28, 0x1, R4 ;  /* 0x000000011c037819 */ /* 0x000fe20000010204 */
[C---:B------:R-:W-:Y:S01]  /*1140*/  VIADD R226, R18.reuse, 0x140 ;  /* 0x0000014012e27836 */ /* 0x040fe20000000000 */
[----:B------:R-:W-:Y:S01]  /*1150*/  SHF.R.S32.HI R8, RZ, 0x1f, R26 ;  /* 0x0000001fff087819 */ /* 0x000fe2000001141a */
[----:B------:R-:W-:Y:S01]  /*1160*/  STL [R1], R25 ;  /* 0x0000001901007387 */ /* 0x000fe20000100800 */
[----:B------:R-:W-:Y:S01]  /*1170*/  SHF.R.S32.HI R9, RZ, 0x1f, R25 ;  /* 0x0000001fff097819 */ /* 0x000fe20000011419 */
[----:B------:R-:W-:Y:S01]  /*1180*/  VIADD R219, R18, 0x160 ;  /* 0x0000016012db7836 */ /* 0x000fe20000000000 */
[----:B------:R-:W-:Y:S01]  /*1190*/  SHF.R.S32.HI R10, RZ, 0x1f, R229 ;  /* 0x0000001fff0a7819 */ /* 0x000fe200000114e5 */
[----:B------:R-:W-:Y:S01]  /*11a0*/  STL [R1+0x68], R24 ;  /* 0x0000681801007387 */ /* 0x000fe20000100800 */
[----:B------:R-:W-:Y:S01]  /*11b0*/  SHF.L.U64.HI R4, R26, 0x1, R8 ;  /* 0x000000011a047819 */ /* 0x000fe20000010208 */
[C---:B------:R-:W-:Y:S01]  /*11c0*/  VIADD R218, R18.reuse, 0x180 ;  /* 0x0000018012da7836 */ /* 0x040fe20000000000 */
[----:B------:R-:W-:Y:S01]  /*11d0*/  SHF.R.S32.HI R11, RZ, 0x1f, R228 ;  /* 0x0000001fff0b7819 */ /* 0x000fe200000114e4 */
[----:B------:R0:W-:Y:S01]  /*11e0*/  STL [R1+0x18], R0 ;  /* 0x0000180001007387 */ /* 0x0001e20000100800 */
[----:B------:R-:W-:Y:S01]  /*11f0*/  SHF.R.S32.HI R13, RZ, 0x1f, R226 ;  /* 0x0000001fff0d7819 */ /* 0x000fe200000114e2 */
[C---:B------:R-:W-:Y:S01]  /*1200*/  VIADD R217, R18.reuse, 0x1a0 ;  /* 0x000001a012d97836 */ /* 0x040fe20000000000 */
[----:B------:R-:W-:Y:S01]  /*1210*/  SHF.R.S32.HI R12, RZ, 0x1f, R219 ;  /* 0x0000001fff0c7819 */ /* 0x000fe200000114db */
[----:B------:R-:W-:Y:S01]  /*1220*/  STL [R1+0x1c], R29 ;  /* 0x00001c1d01007387 */ /* 0x000fe20000100800 */
[----:B------:R-:W-:Y:S01]  /*1230*/  VIADD R216, R18, 0x1c0 ;  /* 0x000001c012d87836 */ /* 0x000fe20000000000 */
[----:B------:R-:W-:Y:S01]  /*1240*/  R2P PR, R14, 0x6 ;  /* 0x000000060e007804 */ /* 0x000fe20000000000 */
[----:B------:R-:W-:Y:S01]  /*1250*/  VIADD R215, R18, 0x1e0 ;  /* 0x000001e012d77836 */ /* 0x000fe20000000000 */
[----:B------:R1:W-:Y:S01]  /*1260*/  STL [R1+0x20], R3 ;  /* 0x0000200301007387 */ /* 0x0003e20000100800 */
[----:B------:R-:W-:Y:S01]  /*1270*/  SHF.R.S32.HI R21, RZ, 0x1f, R218 ;  /* 0x0000001fff157819 */ /* 0x000fe200000114da */
[----:B------:R-:W-:Y:S01]  /*1280*/  IMAD.IADD R197, R189, 0x1, R24 ;  /* 0x00000001bdc57824 */ /* 0x000fe200078e0218 */
[----:B0-----:R-:W-:Y:S01]  /*1290*/  SHF.L.U64.HI R0, R27, 0x1, R6 ;  /* 0x000000011b007819 */ /* 0x001fe20000010206 */
[----:B------:R-:W-:Y:S01]  /*12a0*/  IMAD.IADD R7, R192, 0x1, -R7 ;  /* 0x00000001c0077824 */ /* 0x000fe200078e0a07 */
[----:B------:R-:W-:Y:S01]  /*12b0*/  SHF.R.S32.HI R14, RZ, 0x1f, R217 ;  /* 0x0000001fff0e7819 */ /* 0x000fe200000114d9 */
[----:B------:R-:W-:Y:S01]  /*12c0*/  IMAD R200, R5, 0x2, R2 ;  /* 0x0000000205c87824 */ /* 0x000fe200078e0202 */
[----:B------:R-:W-:Y:S01]  /*12d0*/  SHF.R.S32.HI R23, RZ, 0x1f, R216 ;  /* 0x0000001fff177819 */ /* 0x000fe200000114d8 */
[----:B------:R0:W-:Y:S01]  /*12e0*/  STL [R1+0x24], R0 ;  /* 0x0000240001007387 */ /* 0x0001e20000100800 */
[----:B------:R-:W-:Y:S01]  /*12f0*/  SHF.R.S32.HI R20, RZ, 0x1f, R215 ;  /* 0x0000001fff147819 */ /* 0x000fe200000114d7 */
[----:B------:R-:W-:Y:S01]  /*1300*/  VIADD R35, R199, 0xc0 ;  /* 0x000000c0c7237836 */ /* 0x000fe20000000000 */
[----:B-1----:R-:W-:Y:S01]  /*1310*/  SHF.L.U64.HI R3, R25, 0x1, R9 ;  /* 0x0000000119037819 */ /* 0x002fe20000010209 */
[----:B------:R1:W-:Y:S01]  /*1320*/  STL [R1+0x28], R4 ;  /* 0x0000280401007387 */ /* 0x0003e20000100800 */
[----:B------:R-:W-:Y:S01]  /*1330*/  SHF.R.S32.HI R37, RZ, 0x1f, R37 ;  /* 0x0000001fff257819 */ /* 0x000fe20000011425 */
[C---:B------:R-:W-:Y:S01]  /*1340*/  VIADD R37, R197.reuse, 0x10 ;  /* 0x00000010c5257836 */ /* 0x040fe20000000000 */
[----:B------:R-:W-:Y:S01]  /*1350*/  SHF.R.S32.HI R34, RZ, 0x1f, R34 ;  /* 0x0000001fff227819 */ /* 0x000fe20000011422 */
[----:B------:R2:W-:Y:S01]  /*1360*/  STL [R1+0x2c], R3 ;  /* 0x00002c0301007387 */ /* 0x0005e20000100800 */
[----:B------:R-:W-:Y:S01]  /*1370*/  SHF.R.S32.HI R31, RZ, 0x1f, R31 ;  /* 0x0000001fff1f7819 */ /* 0x000fe2000001141f */
[----:B------:R-:W-:Y:S01]  /*1380*/  VIADD R34, R197, 0x28 ;  /* 0x00000028c5227836 */ /* 0x000fe20000000000 */
[----:B0-----:R-:W-:Y:S01]  /*1390*/  SHF.L.U64.HI R0, R229, 0x1, R10 ;  /* 0x00000001e5007819 */ /* 0x001fe2000001020a */
[----:B------:R-:W-:Y:S01]  /*13a0*/  VIADD R31, R197, 0x40 ;  /* 0x00000040c51f7836 */ /* 0x000fe20000000000 */
[----:B------:R-:W-:Y:S01]  /*13b0*/  SHF.R.S32.HI R36, RZ, 0x1f, R36 ;  /* 0x0000001fff247819 */ /* 0x000fe20000011424 */
[C---:B------:R-:W-:Y:S01]  /*13c0*/  VIADD R33, R199.reuse, 0x140 ;  /* 0x00000140c7217836 */ /* 0x040fe20000000000 */
[----:B-1----:R-:W-:Y:S01]  /*13d0*/  SHF.L.U64.HI R4, R228, 0x1, R11 ;  /* 0x00000001e4047819 */ /* 0x002fe2000001020b */
[----:B------:R0:W-:Y:S01]  /*13e0*/  STL [R1+0x30], R0 ;  /* 0x0000300001007387 */ /* 0x0001e20000100800 */
[----:B------:R-:W-:Y:S01]  /*13f0*/  VIADD R32, R199, 0x180 ;  /* 0x00000180c7207836 */ /* 0x000fe20000000000 */
[----:B--2---:R-:W-:Y:S01]  /*1400*/  SHF.L.U64.HI R3, R226, 0x1, R13 ;  /* 0x00000001e2037819 */ /* 0x004fe2000001020d */
[C---:B------:R-:W-:Y:S01]  /*1410*/  VIADD R28, R197.reuse, 0x58 ;  /* 0x00000058c51c7836 */ /* 0x040fe20000000000 */
[----:B------:R1:W-:Y:S01]  /*1420*/  STL [R1+0x34], R4 ;  /* 0x0000340401007387 */ /* 0x0003e20000100800 */
[----:B------:R-:W-:Y:S01]  /*1430*/  VIADD R25, R197, 0x70 ;  /* 0x00000070c5197836 */ /* 0x000fe20000000000 */
[----:B------:R-:W-:Y:S01]  /*1440*/  SHF.R.S32.HI R35, RZ, 0x1f, R35 ;  /* 0x0000001fff237819 */ /* 0x000fe20000011423 */
[----:B------:R-:W-:Y:S01]  /*1450*/  IMAD R212, R7, 0x8, R194 ;  /* 0x0000000807d47824 */ /* 0x000fe200078e02c2 */
[----:B------:R2:W-:Y:S01]  /*1460*/  STL [R1+0x38], R3 ;  /* 0x0000380301007387 */ /* 0x0005e20000100800 */
[----:B------:R-:W-:Y:S01]  /*1470*/  SHF.R.S32.HI R7, RZ, 0x1f, R37 ;  /* 0x0000001fff077819 */ /* 0x000fe20000011425 */
[----:B------:R-:W-:Y:S01]  /*1480*/  VIADD R205, R200, 0x26800 ;  /* 0x00026800c8cd7836 */ /* 0x000fe20000000000 */
[----:B0-----:R-:W-:Y:S01]  /*1490*/  SHF.L.U64.HI R0, R219, 0x1, R12 ;  /* 0x00000001db007819 */ /* 0x001fe2000001020c */
[C---:B------:R-:W-:Y:S01]  /*14a0*/  VIADD R10, R197.reuse, 0xc8 ;  /* 0x000000c8c50a7836 */ /* 0x040fe20000000000 */
[----:B------:R-:W-:Y:S01]  /*14b0*/  SHF.R.S32.HI R7, RZ, 0x1f, R34 ;  /* 0x0000001fff077819 */ /* 0x000fe20000011422 */
[C---:B------:R-:W-:Y:S01]  /*14c0*/  VIADD R9, R197.reuse, 0xd0 ;  /* 0x000000d0c5097836 */ /* 0x040fe20000000000 */
[----:B-1----:R-:W-:Y:S01]  /*14d0*/  SHF.L.U64.HI R4, R218, 0x1, R21 ;  /* 0x00000001da047819 */ /* 0x002fe20000010215 */
[----:B------:R0:W-:Y:S01]  /*14e0*/  STL [R1+0x3c], R0 ;  /* 0x00003c0001007387 */ /* 0x0001e20000100800 */
[C---:B------:R-:W-:Y:S01]  /*14f0*/  VIADD R21, R197.reuse, 0x88 ;  /* 0x00000088c5157836 */ /* 0x040fe20000000000 */
[----:B--2---:R-:W-:Y:S01]  /*1500*/  SHF.L.U64.HI R3, R216, 0x1, R23 ;  /* 0x00000001d8037819 */ /* 0x004fe20000010217 */
[----:B------:R-:W-:Y:S01]  /*1510*/  VIADD R185, R18, 0x20 ;  /* 0x0000002012b97836 */ /* 0x000fe20000000000 */
[----:B------:R-:W-:Y:S01]  /*1520*/  STL [R1+0x40], R4 ;  /* 0x0000400401007387 */ /* 0x000fe20000100800 */
[----:B------:R-:W-:Y:S01]  /*1530*/  SHF.R.S32.HI R7, RZ, 0x1f, R31 ;  /* 0x0000001fff077819 */ /* 0x000fe2000001141f */
[C---:B------:R-:W-:Y:S01]  /*1540*/  VIADD R38, R197.reuse, 0x8 ;  /* 0x00000008c5267836 */ /* 0x040fe20000000000 */
[----:B------:R-:W-:Y:S01]  /*1550*/  SHF.R.S32.HI R33, RZ, 0x1f, R33 ;  /* 0x0000001fff217819 */ /* 0x000fe20000011421 */
[C---:B------:R-:W-:Y:S01]  /*1560*/  VIADD R36, R197.reuse, 0x18 ;  /* 0x00000018c5247836 */ /* 0x040fe20000000000 */
[----:B------:R-:W-:Y:S01]  /*1570*/  SHF.R.S32.HI R32, RZ, 0x1f, R32 ;  /* 0x0000001fff207819 */ /* 0x000fe20000011420 */
[----:B------:R-:W-:Y:S01]  /*1580*/  VIADD R35, R197, 0x20 ;  /* 0x00000020c5237836 */ /* 0x000fe20000000000 */
[----:B0-----:R-:W-:Y:S01]  /*1590*/  SHF.L.U64.HI R0, R217, 0x1, R14 ;  /* 0x00000001d9007819 */ /* 0x001fe2000001020e */
[C---:B------:R-:W-:Y:S01]  /*15a0*/  VIADD R33, R197.reuse, 0x30 ;  /* 0x00000030c5217836 */ /* 0x040fe20000000000 */
[----:B------:R-:W-:Y:S01]  /*15b0*/  SEL R204, R204, 0xffffffc0, !P2 ;  /* 0xffffffc0cccc7807 */ /* 0x000fe20005000000 */
[C---:B------:R-:W-:Y:S01]  /*15c0*/  VIADD R32, R197.reuse, 0x38 ;  /* 0x00000038c5207836 */ /* 0x040fe20000000000 */
[C---:B------:R-:W-:Y:S01]  /*15d0*/  IADD3 R12, R197.reuse, 0xb8, RZ ;  /* 0x000000b8c50c7810 */ /* 0x040fe20007ffe0ff */
[----:B------:R0:W-:Y:S01]  /*15e0*/  STL [R1+0x44], R0 ;  /* 0x0000440001007387 */ /* 0x0001e20000100800 */
[----:B------:R-:W-:Y:S01]  /*15f0*/  SHF.R.S32.HI R7, RZ, 0x1f, R28 ;  /* 0x0000001fff077819 */ /* 0x000fe2000001141c */
[C---:B------:R-:W-:Y:S01]  /*1600*/  VIADD R30, R197.reuse, 0x48 ;  /* 0x00000048c51e7836 */ /* 0x040fe20000000000 */
[----:B------:R-:W-:Y:S01]  /*1610*/  SHF.R.S32.HI R7, RZ, 0x1f, R25 ;  /* 0x0000001fff077819 */ /* 0x000fe20000011419 */
[----:B------:R1:W-:Y:S01]  /*1620*/  STL [R1+0x48], R3 ;  /* 0x0000480301007387 */ /* 0x0003e20000100800 */
[C---:B------:R-:W-:Y:S01]  /*1630*/  VIADD R29, R197.reuse, 0x50 ;  /* 0x00000050c51d7836 */ /* 0x040fe20000000000 */
        /* <DEDUP_REMOVED lines=9> */
[----:B-1----:R-:W-:Y:S01]  /*16d0*/  IMAD R3, R15, 0x2, R2 ;  /* 0x000000020f037824 */ /* 0x002fe200078e0202 */
[----:B------:R0:W-:Y:S01]  /*16e0*/  STL [R1+0x4c], R0 ;  /* 0x00004c0001007387 */ /* 0x0001e20000100800 */
[C---:B------:R-:W-:Y:S01]  /*16f0*/  VIADD R15, R197.reuse, 0xa0 ;  /* 0x000000a0c50f7836 */ /* 0x040fe20000000000 */
[----:B------:R-:W-:Y:S01]  /*1700*/  SHF.R.S32.HI R38, RZ, 0x1f, R38 ;  /* 0x0000001fff267819 */ /* 0x000fe20000011426 */
[C---:B------:R-:W-:Y:S01]  /*1710*/  VIADD R20, R197.reuse, 0x90 ;  /* 0x00000090c5147836 */ /* 0x040fe20000000000 */
[----:B------:R1:W-:Y:S01]  /*1720*/  STL [R1+0x64], R3 ;  /* 0x0000640301007387 */ /* 0x0003e20000100800 */
        /* <DEDUP_REMOVED lines=14> */
[C---:B-1----:R-:W-:Y:S01]  /*1810*/  VIADD R3, R197.reuse, 0xf0 ;  /* 0x000000f0c5037836 */ /* 0x042fe20000000000 */
[----:B------:R-:W-:Y:S01]  /*1820*/  SHF.R.S32.HI R32, RZ, 0x1f, R32 ;  /* 0x0000001fff207819 */ /* 0x000fe20000011420 */
[----:B------:R-:W-:Y:S01]  /*1830*/  VIADD R0, R197, 0xf8 ;  /* 0x000000f8c5007836 */ /* 0x000fe20000000000 */
[----:B------:R-:W-:Y:S01]  /*1840*/  SHF.R.S32.HI R30, RZ, 0x1f, R30 ;  /* 0x0000001fff1e7819 */ /* 0x000fe2000001141e */
[----:B------:R-:W-:Y:S01]  /*1850*/  VIADD R201, R200, 0x26820 ;  /* 0x00026820c8c97836 */ /* 0x000fe20000000000 */
[----:B------:R-:W-:Y:S01]  /*1860*/  SHF.R.S32.HI R29, RZ, 0x1f, R29 ;  /* 0x0000001fff1d7819 */ /* 0x000fe2000001141d */
[----:B------:R-:W-:Y:S01]  /*1870*/  IMAD.SHL.U32 R192, R192, 0x4, RZ ;  /* 0x00000004c0c07824 */ /* 0x000fe200078e00ff */
[----:B------:R-:W-:Y:S01]  /*1880*/  SHF.R.S32.HI R27, RZ, 0x1f, R27 ;  /* 0x0000001fff1b7819 */ /* 0x000fe2000001141b */
[C---:B------:R-:W-:Y:S01]  /*1890*/  @P1 VIADD R201, R205.reuse, 0xffffffe0 ;  /* 0xffffffe0cdc91836 */ /* 0x040fe20000000000 */
[----:B------:R-:W-:Y:S01]  /*18a0*/  SHF.R.S32.HI R26, RZ, 0x1f, R26 ;  /* 0x0000001fff1a7819 */ /* 0x000fe2000001141a */
[----:B------:R-:W-:Y:S01]  /*18b0*/  IMAD.IADD R205, R205, 0x1, R204 ;  /* 0x00000001cdcd7824 */ /* 0x000fe200078e02cc */
[----:B------:R-:W-:Y:S01]  /*18c0*/  SHF.R.S32.HI R24, RZ, 0x1f, R24 ;  /* 0x0000001fff187819 */ /* 0x000fe20000011418 */
[----:B------:R-:W-:Y:S01]  /*18d0*/  IMAD.MOV.U32 R17, RZ, RZ, RZ ;  /* 0x000000ffff117224 */ /* 0x000fe200078e00ff */
        /* <DEDUP_REMOVED lines=12> */
[----:B------:R-:W-:-:S07]  /*19a0*/  SHF.R.S32.HI R0, RZ, 0x1f, R0 ;  /* 0x0000001fff007819 */ /* 0x000fce0000011400 */
.L_x_2701:
[----:B------:R-:W-:Y:S01]  /*19b0*/  ULDC.64 UR4, c[0x0][0xa28] ;  /* 0x00028a0000047ab9 */ /* 0x000fe20000000a00 */
[----:B-1234-:R-:W0:Y:S01]  /*19c0*/  LDC.64 R4, c[0x0][0xa08] ;  /* 0x00028200ff047b82 */ /* 0x01ee220000000a00 */
[----:B------:R-:W-:Y:S01]  /*19d0*/  ISETP.NE.U32.AND P0, PT, RZ, UR4, PT ;  /* 0x00000004ff007c0c */ /* 0x000fe2000bf05070 */
[----:B------:R-:W-:Y:S01]  /*19e0*/  IMAD.MOV.U32 R10, RZ, RZ, RZ ;  /* 0x000000ffff0a7224 */ /* 0x000fe200078e00ff */
[----:B------:R-:W-:Y:S01]  /*19f0*/  ULDC.64 UR6, c[0x0][0xa20] ;  /* 0x0002880000067ab9 */ /* 0x000fe20000000a00 */
[----:B------:R-:W-:Y:S01]  /*1a00*/  IMAD.MOV.U32 R24, RZ, RZ, RZ ;  /* 0x000000ffff187224 */ /* 0x000fe200078e00ff */
[----:B------:R-:W-:Y:S01]  /*1a10*/  ISETP.NE.AND.EX P0, PT, RZ, UR5, PT, P0 ;  /* 0x00000005ff007c0c */ /* 0x000fe2000bf05300 */
[----:B------:R-:W-:Y:S02]  /*1a20*/  ULDC.64 UR4, c[0x0][0xa18] ;  /* 0x0002860000047ab9 */ /* 0x000fe40000000a00 */
[----:B------:R-:W-:-:S04]  /*1a30*/  ISETP.NE.U32.AND P1, PT, RZ, UR4, PT ;  /* 0x00000004ff007c0c */ /* 0x000fc8000bf25070 */
[----:B------:R-:W-:Y:S01]  /*1a40*/  ISETP.NE.AND.EX P1, PT, RZ, UR5, PT, P1 ;  /* 0x00000005ff007c0c */ /* 0x000fe2000bf25310 */
[----:B------:R-:W-:Y:S02]  /*1a50*/  ULDC.64 UR4, c[0x0][0xa08] ;  /* 0x0002820000047ab9 */ /* 0x000fe40000000a00 */
[----:B------:R-:W-:-:S03]  /*1a60*/  ISETP.NE.U32.AND P3, PT, RZ, UR4, PT ;  /* 0x00000004ff007c0c */ /* 0x000fc6000bf65070 */
[----:B------:R-:W1:Y:S01]  /*1a70*/  @P0 LDC.64 R8, c[0x0][0xa28] ;  /* 0x00028a00ff080b82 */ /* 0x000e620000000a00 */
[----:B------:R-:W-:Y:S01]  /*1a80*/  ISETP.NE.AND.EX P3, PT, RZ, UR5, PT, P3 ;  /* 0x00000005ff007c0c */ /* 0x000fe2000bf65330 */
[----:B0-----:R-:W-:-:S06]  /*1a90*/  IMAD.WIDE R4, R83, 0x4, R4 ;  /* 0x0000000453047825 */ /* 0x001fcc00078e0204 */
[----:B------:R-:W0:Y:S01]  /*1aa0*/  @P1 LDC.64 R6, c[0x0][0xa18] ;  /* 0x00028600ff061b82 */ /* 0x000e220000000a00 */
[----:B------:R-:W-:Y:S02]  /*1ab0*/  ULDC UR4, c[0x0][0x288] ;  /* 0x0000a20000047ab9 */ /* 0x000fe40000000800 */
[----:B------:R-:W-:Y:S01]  /*1ac0*/  IMAD.U32 R23, RZ, RZ, UR4 ;  /* 0x00000004ff177e24 */ /* 0x000fe2000f8e00ff */
[----:B------:R2:W-:Y:S01]  /*1ad0*/  STL [R1+0x54], R83 ;  /* 0x0000545301007387 */ /* 0x0005e20000100800 */
[----:B------:R-:W-:-:S03]  /*1ae0*/  ULDC.64 UR4, c[0x0][0x418] ;  /* 0x0001060000047ab9 */ /* 0x000fc60000000a00 */
[----:B------:R2:W5:Y:S01]  /*1af0*/  @P3 LDG.E R24, desc[UR42][R4.64] ;  /* 0x0000002a04183981 */ /* 0x000562000c1e1900 */
[----:B-1----:R-:W-:-:S05]  /*1b00*/  @P0 IMAD.WIDE R8, R83, 0x4, R8 ;  /* 0x0000000453080825 */ /* 0x002fca00078e0208 */
[----:B------:R2:W5:Y:S01]  /*1b10*/  @P0 LDG.E R10, desc[UR42][R8.64] ;  /* 0x0000002a080a0981 */ /* 0x000562000c1e1900 */
[----:B0-----:R-:W-:-:S05]  /*1b20*/  @P1 IMAD.WIDE R6, R83, 0x4, R6 ;  /* 0x0000000453061825 */ /* 0x001fca00078e0206 */
[----:B------:R2:W5:Y:S01]  /*1b30*/  @P1 LDG.E R23, desc[UR42][R6.64] ;  /* 0x0000002a06171981 */ /* 0x000562000c1e1900 */
[----:B------:R-:W-:Y:S01]  /*1b40*/  UISETP.NE.U32.AND UP0, UPT, UR4, URZ, UPT ;  /* 0x0000003f0400728c */ /* 0x000fe2000bf05070 */
[C---:B------:R-:W-:Y:S02]  /*1b50*/  LOP3.LUT R3, R82.reuse, 0xff000000, RZ, 0xc0, !PT ;  /* 0xff00000052037812 */ /* 0x040fe400078ec0ff */
[----:B------:R-:W-:Y:S01]  /*1b60*/  ULDC UR4, c[0x0][0x424] ;  /* 0x0001090000047ab9 */ /* 0x000fe20000000800 */
[----:B------:R-:W-:Y:S01]  /*1b70*/  UISETP.NE.AND.EX UP0, UPT, UR5, URZ, UPT, UP0 ;  /* 0x0000003f0500728c */ /* 0x000fe2000bf05300 */
[----:B------:R-:W-:Y:S02]  /*1b80*/  ISETP.NE.U32.AND P2, PT, RZ, UR6, PT ;  /* 0x00000006ff007c0c */ /* 0x000fe4000bf45070 */
[----:B------:R-:W-:Y:S01]  /*1b90*/  ULDC UR5, c[0x0][0x2f0] ;  /* 0x0000bc0000057ab9 */ /* 0x000fe20000000800 */
[----:B------:R-:W-:Y:S01]  /*1ba0*/  USEL UR4, UR4, 0x1, UP0 ;  /* 0x0000000104047887 */ /* 0x000fe20008000000 */
[----:B------:R-:W-:-:S02]  /*1bb0*/  LOP3.LUT R0, R82, 0xff0000, RZ, 0xc0, !PT ;  /* 0x00ff000052007812 */ /* 0x000fc400078ec0ff */
[----:B------:R-:W-:Y:S01]  /*1bc0*/  SHF.R.U32.HI R3, RZ, 0x8, R3 ;  /* 0x00000008ff037819 */ /* 0x000fe20000011603 */
[----:B------:R-:W-:Y:S01]  /*1bd0*/  UIMAD UR4, UR4, UR5, URZ ;  /* 0x00000005040472a4 */ /* 0x000fe2000f8e023f */
[----:B------:R-:W-:Y:S02]  /*1be0*/  ISETP.NE.AND.EX P2, PT, RZ, UR7, PT, P2 ;  /* 0x00000007ff007c0c */ /* 0x000fe4000bf45320 */
[----:B------:R-:W-:Y:S01]  /*1bf0*/  ULDC UR5, c[0x0][0x348] ;  /* 0x0000d20000057ab9 */ /* 0x000fe20000000800 */
[----:B------:R-:W-:Y:S02]  /*1c00*/  LEA.HI R11, R0, R3, RZ, 0x10 ;  /* 0x00000003000b7211 */ /* 0x000fe400078f80ff */
[----:B------:R-:W-:Y:S01]  /*1c10*/  LOP3.LUT R188, R82, 0xffff, RZ, 0xc0, !PT ;  /* 0x0000ffff52bc7812 */ /* 0x000fe200078ec0ff */
[----:B--2---:R-:W-:Y:S07]  /*1c20*/  @P1 BRA `(.L_x_2474) ;  /* 0x0000000000241947 */ /* 0x004fee0003800000 */
        /* <DEDUP_REMOVED lines=9> */
.L_x_2474:
[----:B------:R-:W-:Y:S02]  /*1cc0*/  IMAD.U32 R34, RZ, RZ, UR5 ;  /* 0x00000005ff227e24 */ /* 0x000fe4000f8e00ff */
[----:B------:R-:W-:Y:S01]  /*1cd0*/  IMAD.U32 R25, RZ, RZ, UR4 ;  /* 0x00000004ff197e24 */ /* 0x000fe2000f8e00ff */
[----:B------:R-:W-:Y:S06]  /*1ce0*/  @!P2 BRA `(.L_x_2475) ;  /* 0x000000000010a947 */ /* 0x000fec0003800000 */
[----:B------:R-:W0:Y:S02]  /*1cf0*/  LDC.64 R4, c[0x0][0xa20] ;  /* 0x00028800ff047b82 */ /* 0x000e240000000a00 */
[----:B0-----:R-:W-:-:S05]  /*1d00*/  IMAD.WIDE R4, R83, 0x4, R4 ;  /* 0x0000000453047825 */ /* 0x001fca00078e0204 */
[----:B------:R0:W5:Y:S01]  /*1d10*/  LDG.E R25, desc[UR42][R4.64] ;  /* 0x0000002a04197981 */ /* 0x000162000c1e1900 */
[----:B------:R-:W-:Y:S05]  /*1d20*/  BRA `(.L_x_2476) ;  /* 0x0000000000107947 */ /* 0x000fea0003800000 */
.L_x_2475:
[----:B------:R-:W-:Y:S05]  /*1d30*/  @!P3 BRA `(.L_x_2476) ;  /* 0x00000000000cb947 */ /* 0x000fea0003800000 */
[----:B------:R-:W2:Y:S04]  /*1d40*/  LDG.E R0, desc[UR42][R4.64] ;  /* 0x0000002a04007981 */ /* 0x000ea8000c1e1900 */
[----:B------:R-:W2:Y:S02]  /*1d50*/  LDG.E R25, desc[UR42][R4.64+0x4] ;  /* 0x0000042a04197981 */ /* 0x000ea4000c1e1900 */
[----:B--2---:R-:W-:-:S07]  /*1d60*/  IMAD.IADD R25, R25, 0x1, -R0 ;  /* 0x0000000119197824 */ /* 0x004fce00078e0a00 */
.L_x_2476:
[----:B------:R-:W-:Y:S01]  /*1d70*/  ULDC.64 UR4, c[0x0][0xa10] ;  /* 0x0002840000047ab9 */ /* 0x000fe20000000a00 */
[----:B------:R-:W1:Y:S01]  /*1d80*/  LDC R8, c[0x0][0x448] ;  /* 0x00011200ff087b82 */ /* 0x000e620000000800 */
[----:B------:R-:W-:-:S04]  /*1d90*/  ISETP.NE.U32.AND P0, PT, RZ, UR4, PT ;  /* 0x00000004ff007c0c */ /* 0x000fc8000bf05070 */
[----:B------:R-:W-:Y:S01]  /*1da0*/  ISETP.NE.AND.EX P0, PT, RZ, UR5, PT, P0 ;  /* 0x00000005ff007c0c */ /* 0x000fe2000bf05300 */
[----:B------:R-:W-:Y:S02]  /*1db0*/  ULDC.64 UR4, c[0x0][0xa30] ;  /* 0x00028c0000047ab9 */ /* 0x000fe40000000a00 */
[----:B------:R-:W-:-:S04]  /*1dc0*/  ISETP.NE.U32.AND P1, PT, RZ, UR4, PT ;  /* 0x00000004ff007c0c */ /* 0x000fc8000bf25070 */
[----:B------:R-:W-:-:S06]  /*1dd0*/  ISETP.NE.AND.EX P1, PT, RZ, UR5, PT, P1 ;  /* 0x00000005ff007c0c */ /* 0x000fcc000bf25310 */
[----:B------:R-:W2:Y:S08]  /*1de0*/  @P0 LDC.64 R6, c[0x0][0xa10] ;  /* 0x00028400ff060b82 */ /* 0x000eb00000000a00 */
[----:B0-----:R-:W0:Y:S01]  /*1df0*/  @P1 LDC.64 R4, c[0x0][0xa30] ;  /* 0x00028c00ff041b82 */ /* 0x001e220000000a00 */
[----:B--2---:R-:W-:-:S05]  /*1e00*/  @P0 IMAD.WIDE R6, R83, 0x4, R6 ;  /* 0x0000000453060825 */ /* 0x004fca00078e0206 */
[----:B------:R-:W2:Y:S04]  /*1e10*/  @P0 LDG.E R0, desc[UR42][R6.64] ;  /* 0x0000002a06000981 */ /* 0x000ea8000c1e1900 */
[----:B------:R-:W2:Y:S01]  /*1e20*/  @P0 LDG.E R3, desc[UR42][R6.64+0x4] ;  /* 0x0000042a06030981 */ /* 0x000ea2000c1e1900 */
[----:B-----5:R-:W-:Y:S02]  /*1e30*/  IMAD.MOV.U32 R80, RZ, RZ, R25 ;  /* 0x000000ffff507224 */ /* 0x020fe400078e0019 */
[----:B0-----:R-:W-:-:S05]  /*1e40*/  @P1 IMAD.WIDE R4, R83, 0x4, R4 ;  /* 0x0000000453041825 */ /* 0x001fca00078e0204 */
[----:B------:R0:W5:Y:S01]  /*1e50*/  @P1 LDG.E R80, desc[UR42][R4.64] ;  /* 0x0000002a04501981 */ /* 0x000162000c1e1900 */
[----:B-1----:R-:W-:Y:S01]  /*1e60*/  ISETP.NE.AND P1, PT, R8, 0x1, PT ;  /* 0x000000010800780c */ /* 0x002fe20003f25270 */
[----:B------:R-:W-:Y:S02]  /*1e70*/  IMAD.SHL.U32 R196, R81, 0x40, RZ ;  /* 0x0000004051c47824 */ /* 0x000fe400078e00ff */
[----:B------:R-:W-:Y:S01]  /*1e80*/  IMAD.IADD R13, R25, 0x1, -R10 ;  /* 0x00000001190d7824 */ /* 0x000fe200078e0a0a */
[----:B0-----:R-:W0:Y:S09]  /*1e90*/  LDC.64 R4, c[0x0][0x9e0] ;  /* 0x00027800ff047b82 */ /* 0x001e320000000a00 */
[----:B------:R-:W1:Y:S08]  /*1ea0*/  @P1 LDC R9, c[0x0][0x44c] ;  /* 0x00011300ff091b82 */ /* 0x000e700000000800 */
[----:B------:R-:W3:Y:S01]  /*1eb0*/  @P1 LDC R8, c[0x0][0x450] ;  /* 0x00011400ff081b82 */ /* 0x000ee20000000800 */
[----:B0-----:R-:W-:Y:S01]  /*1ec0*/  ISETP.GE.AND P2, PT, R5, 0x1, PT ;  /* 0x000000010500780c */ /* 0x001fe20003f46270 */
[----:B--2---:R-:W-:-:S02]  /*1ed0*/  @P0 IMAD.IADD R34, R3, 0x1, -R0 ;  /* 0x0000000103220824 */ /* 0x004fc400078e0a00 */
[----:B------:R-:W-:Y:S02]  /*1ee0*/  VIADD R0, R196, 0x3f ;  /* 0x0000003fc4007836 */ /* 0x000fe40000000000 */
[----:B------:R-:W-:Y:S02]  /*1ef0*/  IMAD.IADD R184, R13, 0x1, R34 ;  /* 0x000000010db87824 */ /* 0x000fe400078e0222 */
[----:B-1----:R-:W-:-:S03]  /*1f00*/  @P1 IMAD.HI.U32 R3, R0, R9, RZ ;  /* 0x0000000900031227 */ /* 0x002fc600078e00ff */
[C---:B------:R-:W-:Y:S01]  /*1f10*/  IADD3 R7, R184.reuse, 0x1, -R23 ;  /* 0x00000001b8077810 */ /* 0x040fe20007ffe817 */
[----:B------:R-:W-:Y:S01]  /*1f20*/  IMAD.MOV.U32 R6, RZ, RZ, R0 ;  /* 0x000000ffff067224 */ /* 0x000fe200078e0000 */
[----:B---3--:R-:W-:Y:S01]  /*1f30*/  @P1 SHF.R.U32.HI R6, RZ, R8, R3 ;  /* 0x00000008ff061219 */ /* 0x008fe20000011603 */
[----:B------:R-:W-:-:S04]  /*1f40*/  VIADD R0, R184, 0x3f ;  /* 0x0000003fb8007836 */ /* 0x000fc80000000000 */
[----:B------:R-:W-:Y:S01]  /*1f50*/  IMAD.IADD R9, R7, 0x1, R6 ;  /* 0x0000000107097824 */ /* 0x000fe200078e0206 */
[----:B------:R-:W-:-:S03]  /*1f60*/  SHF.R.S32.HI R3, RZ, 0x1f, R0 ;  /* 0x0000001fff037819 */ /* 0x000fc60000011400 */
[----:B------:R-:W-:Y:S01]  /*1f70*/  IMAD.IADD R4, R9, 0x1, R4 ;  /* 0x0000000109047824 */ /* 0x000fe200078e0204 */
[----:B------:R-:W-:-:S04]  /*1f80*/  LEA.HI R3, R3, R0, RZ, 0x6 ;  /* 0x0000000003037211 */ /* 0x000fc800078f30ff */
[----:B------:R-:W-:Y:S01]  /*1f90*/  SHF.R.S32.HI R38, RZ, 0x6, R3 ;  /* 0x00000006ff267819 */ /* 0x000fe20000011403 */
        /* <DEDUP_REMOVED lines=12> */
.L_x_2479:
[----:B------:R-:W-:-:S13]  /*2060*/  ISETP.NE.AND P0, PT, R5, 0x1, PT ;  /* 0x000000010500780c */ /* 0x000fda0003f05270 */
[----:B------:R-:W0:Y:S02]  /*2070*/  @P0 LDC.64 R6, c[0x0][0x9e8] ;  /* 0x00027a00ff060b82 */ /* 0x000e240000000a00 */
[----:B0-----:R-:W-:-:S05]  /*2080*/  @P0 IMAD.HI.U32 R6, R0, R6, RZ ;  /* 0x0000000600060227 */ /* 0x001fca00078e00ff */
[----:B------:R-:W-:-:S07]  /*2090*/  @P0 SHF.R.U32.HI R0, RZ, R7, R6 ;  /* 0x00000007ff000219 */ /* 0x000fce0000011606 */
.L_x_2480:
[----:B------:R-:W-:Y:S05]  /*20a0*/  BSYNC B0 ;  /* 0x0000000000007941 */ /* 0x000fea0003800000 */
.L_x_2478:
[----:B------:R-:W-:-:S05]  /*20b0*/  IMAD R3, R0, R5, R5 ;  /* 0x0000000500037224 */ /* 0x000fca00078e0205 */
[----:B------:R-:W-:-:S07]  /*20c0*/  VIMNMX R4, R4, R3, PT ;  /* 0x0000000304047248 */ /* 0x000fce0003fe0100 */
.L_x_2477:
[----:B------:R-:W0:Y:S01]  /*20d0*/  @P1 LDC R7, c[0x0][0x44c] ;  /* 0x00011300ff071b82 */ /* 0x000e220000000800 */
[----:B------:R-:W-:Y:S01]  /*20e0*/  VIADD R4, R4, 0x3f ;  /* 0x0000003f04047836 */ /* 0x000fe20000000000 */
[----:B------:R-:W-:Y:S01]  /*20f0*/  ULDC UR4, c[0x0][0x9dc] ;  /* 0x0002770000047ab9 */ /* 0x000fe20000000800 */
[----:B------:R-:W-:Y:S02]  /*2100*/  IMAD.MOV.U32 R0, RZ, RZ, R196 ;  /* 0x000000ffff007224 */ /* 0x000fe400078e00c4 */
[----:B------:R-:W-:Y:S01]  /*2110*/  IMAD.IADD R37, R184, 0x1, -R23 ;  /* 0x00000001b8257824 */ /* 0x000fe200078e0a17 */
        /* <DEDUP_REMOVED lines=20> */
.L_x_2483:
[----:B------:R-:W-:-:S13]  /*2260*/  ISETP.NE.AND P0, PT, R5, 0x1, PT ;  /* 0x000000010500780c */ /* 0x000fda0003f05270 */
[----:B------:R-:W0:Y:S02]  /*2270*/  @P0 LDC.64 R6, c[0x0][0x9e8] ;  /* 0x00027a00ff060b82 */ /* 0x000e240000000a00 */
[----:B0-----:R-:W-:-:S05]  /*2280*/  @P0 IMAD.HI.U32 R6, R0, R6, RZ ;  /* 0x0000000600060227 */ /* 0x001fca00078e00ff */
[----:B------:R-:W-:-:S07]  /*2290*/  @P0 SHF.R.U32.HI R0, RZ, R7, R6 ;  /* 0x00000007ff000219 */ /* 0x000fce0000011606 */
.L_x_2484:
[----:B------:R-:W-:Y:S05]  /*22a0*/  BSYNC B0 ;  /* 0x0000000000007941 */ /* 0x000fea0003800000 */
.L_x_2482:
[----:B------:R-:W-:-:S05]  /*22b0*/  IMAD R0, R0, R5, RZ ;  /* 0x0000000500007224 */ /* 0x000fca00078e02ff */
[----:B------:R-:W-:-:S07]  /*22c0*/  VIMNMX R3, R3, R0, !PT ;  /* 0x0000000003037248 */ /* 0x000fce0007fe0100 */
.L_x_2481:
[----:B------:R-:W-:Y:S01]  /*22d0*/  SHF.R.S32.HI R0, RZ, 0x1f, R3 ;  /* 0x0000001fff007819 */ /* 0x000fe20000011403 */
[----:B------:R-:W-:Y:S01]  /*22e0*/  BSSY B0, `(.L_x_2485) ;  /* 0x000002a000007945 */ /* 0x000fe20003800000 */
[----:B------:R-:W-:Y:S02]  /*22f0*/  LOP3.LUT R14, R11, 0xff, RZ, 0xc0, !PT ;  /* 0x000000ff0b0e7812 */ /* 0x000fe400078ec0ff */
[----:B------:R-:W-:Y:S02]  /*2300*/  LEA.HI R0, R0, R3, RZ, 0x6 ;  /* 0x0000000300007211 */ /* 0x000fe400078f30ff */
[----:B------:R-:W-:Y:S01]  /*2310*/  SHF.R.U32.HI R4, RZ, 0x10, R11 ;  /* 0x00000010ff047819 */ /* 0x000fe2000001160b */
[----:B------:R0:W-:Y:S01]  /*2320*/  STL [R1+0x58], R14 ;  /* 0x0000580e01007387 */ /* 0x0001e20000100800 */
[----:B------:R-:W-:-:S03]  /*2330*/  SHF.R.S32.HI R0, RZ, 0x6, R0 ;  /* 0x00000006ff007819 */ /* 0x000fc60000011400 */
[----:B------:R0:W-:Y:S01]  /*2340*/  STL [R1+0x50], R4 ;  /* 0x0000500401007387 */ /* 0x0001e20000100800 */
[----:B------:R-:W-:Y:S01]  /*2350*/  VIMNMX R9, RZ, R0, !PT ;  /* 0x00000000ff097248 */ /* 0x000fe20007fe0100 */
[----:B------:R-:W-:-:S03]  /*2360*/  IMAD.MOV.U32 R0, RZ, RZ, RZ ;  /* 0x000000ffff007224 */ /* 0x000fc600078e00ff */
[----:B------:R-:W-:-:S13]  /*2370*/  ISETP.GT.AND P0, PT, R8, R9, PT ;  /* 0x000000090800720c */ /* 0x000fda0003f04270 */
[----:B0-----:R-:W-:Y:S05]  /*2380*/  @!P0 BRA `(.L_x_2486) ;  /* 0x00000000007c8947 */ /* 0x001fea0003800000 */
[----:B------:R-:W-:Y:S01]  /*2390*/  ISETP.NE.AND P0, PT, R4, RZ, PT ;  /* 0x000000ff0400720c */ /* 0x000fe20003f05270 */
[----:B------:R-:W-:-:S03]  /*23a0*/  ULDC UR4, c[0x0][0x9f0] ;  /* 0x00027c0000047ab9 */ /* 0x000fc60000000800 */
[----:B------:R-:W-:-:S04]  /*23b0*/  SEL R11, R4, UR4, P0 ;  /* 0x00000004040b7c07 */ /* 0x000fc80008000000 */
[-C--:B------:R-:W-:Y:S02]  /*23c0*/  IABS R6, R11.reuse ;  /* 0x0000000b00067213 */ /* 0x080fe40000000000 */
[----:B------:R-:W-:Y:S02]  /*23d0*/  IADD3 R0, R11, -0x1, R8 ;  /* 0xffffffff0b007810 */ /* 0x000fe40007ffe008 */
[----:B------:R-:W0:Y:S01]  /*23e0*/  I2F.RP R3, R6 ;  /* 0x0000000600037306 */ /* 0x000e220000209400 */
[----:B------:R-:W-:Y:S02]  /*23f0*/  IABS R12, R11 ;  /* 0x0000000b000c7213 */ /* 0x000fe40000000000 */
[----:B------:R-:W-:-:S05]  /*2400*/  IMAD.IADD R0, R0, 0x1, -R9 ;  /* 0x0000000100007824 */ /* 0x000fca00078e0a09 */
        /* <DEDUP_REMOVED lines=10> */
[----:B------:R-:W-:-:S04]  /*24b0*/  IMAD.HI.U32 R5, R5, R7, R4 ;  /* 0x0000000705057227 */ /* 0x000fc800078e0004 */
        /* <DEDUP_REMOVED lines=12> */
.L_x_2486:
[----:B------:R-:W-:Y:S05]  /*2580*/  BSYNC B0 ;  /* 0x0000000000007941 */ /* 0x000fea0003800000 */
.L_x_2485:
[----:B------:R-:W-:-:S05]  /*2590*/  IMAD R3, R14, R0, R9 ;  /* 0x000000000e037224 */ /* 0x000fca00078e0209 */
        /* <DEDUP_REMOVED lines=11> */
[----:B------:R-:W-:Y:S02]  /*2650*/  @P0 SHF.R.S32.HI R35, RZ, 0x6, R3 ;  /* 0x00000006ff230819 */ /* 0x000fe40000011403 */
[----:B------:R-:W-:Y:S02]  /*2660*/  PLOP3.LUT P0, PT, PT, PT, PT, 0x80, 0x0 ;  /* 0x000000000000781c */ /* 0x000fe40003f0f070 */
        /* <DEDUP_REMOVED lines=22> */
.L_x_2489:
[----:B------:R-:W-:Y:S05]  /*27d0*/  BSYNC B6 ;  /* 0x0000000000067941 */ /* 0x000fea0003800000 */
.L_x_2488:
        /* <DEDUP_REMOVED lines=20> */
.L_x_2491:
[----:B------:R-:W-:Y:S05]  /*2920*/  BSYNC B6 ;  /* 0x0000000000067941 */ /* 0x000fea0003800000 */
.L_x_2490:
[----:B------:R-:W-:Y:S01]  /*2930*/  ULDC.64 UR4, c[0x0][0x9f8] ;  /* 0x00027e0000047ab9 */ /* 0x000fe20000000a00 */
[----:B------:R-:W-:Y:S01]  /*2940*/  IMAD.MOV.U32 R0, RZ, RZ, R83 ;  /* 0x000000ffff007224 */ /* 0x000fe200078e0053 */
[----:B------:R-:W-:Y:S01]  /*2950*/  ISETP.NE.U32.AND P0, PT, RZ, UR4, PT ;  /* 0x00000004ff007c0c */ /* 0x000fe2000bf05070 */
[----:B------:R-:W0:Y:S01]  /*2960*/  S2R R3, SR_TID.X ;  /* 0x0000000000037919 */ /* 0x000e220000002100 */
[----:B------:R-:W1:Y:S08]  /*2970*/  LDC.64 R6, c[0x0][0x3f8] ;  /* 0x0000fe00ff067b82 */ /* 0x000e700000000a00 */
[----:B------:R-:W2:Y:S01]  /*2980*/  LDC R47, c[0x0][0x3f4] ;  /* 0x0000fd00ff2f7b82 */ /* 0x000ea20000000800 */
[----:B------:R-:W-:-:S02]  /*2990*/  ISETP.NE.AND.EX P0, PT, RZ, UR5, PT, P0 ;  /* 0x00000005ff007c0c */ /* 0x000fc4000bf05300 */
[----:B------:R-:W-:Y:S02]  /*29a0*/  SHF.R.S32.HI R9, RZ, 0x1f, R190 ;  /* 0x0000001fff097819 */ /* 0x000fe400000114be */
[----:B------:R-:W-:Y:S01]  /*29b0*/  SHF.R.S32.HI R193, RZ, 0x1f, R192 ;  /* 0x0000001fffc17819 */ /* 0x000fe200000114c0 */
[----:B------:R-:W3:Y:S01]  /*29c0*/  S2R R46, SR_TID.X ;  /* 0x00000000002e7919 */ /* 0x000ee20000002100 */
[----:B------:R-:W-:Y:S01]  /*29d0*/  IMAD.SHL.U32 R42, R198, 0x40, RZ ;  /* 0x00000040c62a7824 */ /* 0x000fe200078e00ff */
[----:B------:R-:W-:-:S06]  /*29e0*/  ULDC UR4, c[0x0][0x2f4] ;  /* 0x0000bd0000047ab9 */ /* 0x000fcc0000000800 */
[----:B------:R-:W4:Y:S02]  /*29f0*/  @P0 LDC.64 R4, c[0x0][0x9f8] ;  /* 0x00027e00ff040b82 */ /* 0x000f240000000a00 */
[----:B----4-:R-:W-:-:S05]  /*2a00*/  @P0 IMAD.WIDE R4, R83, 0x4, R4 ;  /* 0x0000000453040825 */ /* 0x010fca00078e0204 */
[----:B------:R4:W3:Y:S01]  /*2a10*/  @P0 LDG.E R0, desc[UR42][R4.64] ;  /* 0x0000002a04000981 */ /* 0x0008e2000c1e1900 */
[----:B0-----:R-:W-:Y:S01]  /*2a20*/  VIADD R8, R3, 0xffffff80 ;  /* 0xffffff8003087836 */ /* 0x001fe20000000000 */
[----:B--2---:R-:W-:Y:S01]  /*2a30*/  ISETP.GE.AND P3, PT, R18, R47, PT ;  /* 0x0000002f1200720c */ /* 0x004fe20003f66270 */
[-C--:B-1----:R-:W-:Y:S01]  /*2a40*/  IMAD R3, R9, R6.reuse, RZ ;  /* 0x0000000609037224 */ /* 0x082fe200078e02ff */
[----:B------:R-:W-:Y:S01]  /*2a50*/  LOP3.LUT R42, R42, 0x1c0, RZ, 0xc0, !PT ;  /* 0x000001c02a2a7812 */ /* 0x000fe200078ec0ff */
[C---:B------:R-:W-:Y:S01]  /*2a60*/  IMAD.WIDE.U32 R20, R190.reuse, R6, R192 ;  /* 0x00000006be147225 */ /* 0x040fe200078e00c0 */
[----:B------:R-:W-:Y:S02]  /*2a70*/  SHF.R.S32.HI R13, RZ, 0x1f, R8 ;  /* 0x0000001fff0d7819 */ /* 0x000fe40000011408 */
[----:B------:R-:W-:Y:S01]  /*2a80*/  SHF.R.U32.HI R44, RZ, 0x3, R42 ;  /* 0x00000003ff2c7819 */ /* 0x000fe2000001162a */
[C---:B------:R-:W-:Y:S01]  /*2a90*/  IMAD R11, R190.reuse, R7, R3 ;  /* 0x00000007be0b7224 */ /* 0x040fe200078e0203 */
[----:B----4-:R-:W0:Y:S01]  /*2aa0*/  LDC.64 R4, c[0x0][0x408] ;  /* 0x00010200ff047b82 */ /* 0x010e220000000a00 */
[----:B------:R-:W-:Y:S01]  /*2ab0*/  LEA.HI R13, R13, R8, RZ, 0x2 ;  /* 0x000000080d0d7211 */ /* 0x000fe200078f10ff */
[----:B------:R-:W-:Y:S01]  /*2ac0*/  IMAD.WIDE.U32 R28, R190, R6, R18 ;  /* 0x00000006be1c7225 */ /* 0x000fe200078e0012 */
[----:B------:R-:W-:-:S02]  /*2ad0*/  SHF.L.U64.HI R40, R6, 0x6, R7 ;  /* 0x0000000606287819 */ /* 0x000fc40000010207 */
[----:B------:R-:W-:Y:S01]  /*2ae0*/  LOP3.LUT R13, R13, 0xfffffffc, RZ, 0xc0, !PT ;  /* 0xfffffffc0d0d7812 */ /* 0x000fe200078ec0ff */
[----:B------:R-:W-:Y:S01]  /*2af0*/  IMAD.IADD R21, R21, 0x1, R11 ;  /* 0x0000000115157824 */ /* 0x000fe200078e020b */
[----:B------:R-:W-:Y:S01]  /*2b00*/  ISETP.GE.AND P2, PT, R18, UR4, PT ;  /* 0x0000000412007c0c */ /* 0x000fe2000bf46270 */
[----:B------:R-:W-:Y:S01]  /*2b10*/  IMAD.IADD R29, R11, 0x1, R29 ;  /* 0x000000010b1d7824 */ /* 0x000fe200078e021d */
[----:B-----5:R-:W-:Y:S01]  /*2b20*/  SHF.R.S32.HI R11, RZ, 0x1f, R80 ;  /* 0x0000001fff0b7819 */ /* 0x020fe20000011450 */
[-C--:B------:R-:W-:Y:S01]  /*2b30*/  IMAD.WIDE.U32 R20, R80, R6.reuse, R20 ;  /* 0x0000000650147225 */ /* 0x080fe200078e0014 */
[----:B------:R-:W-:Y:S02]  /*2b40*/  IADD3 R49, R8, -R13, RZ ;  /* 0x8000000d08317210 */ /* 0x000fe40007ffe0ff */
[----:B------:R-:W-:Y:S01]  /*2b50*/  ISETP.GE.AND P1, PT, R185, UR4, PT ;  /* 0x00000004b9007c0c */ /* 0x000fe2000bf26270 */
[-C--:B------:R-:W-:Y:S01]  /*2b60*/  IMAD R10, R11, R6.reuse, RZ ;  /* 0x000000060b0a7224 */ /* 0x080fe200078e02ff */
[----:B---3--:R-:W-:Y:S01]  /*2b70*/  LEA.HI R46, R46, 0x8, RZ, 0x19 ;  /* 0x000000082e2e7811 */ /* 0x008fe200078fc8ff */
[----:B------:R-:W-:-:S04]  /*2b80*/  IMAD.WIDE.U32 R28, R80, R6, R28 ;  /* 0x00000006501c7225 */ /* 0x000fc800078e001c */
[----:B------:R-:W-:Y:S02]  /*2b90*/  IMAD.IADD R3, R24, 0x1, R25 ;  /* 0x0000000118037824 */ /* 0x000fe400078e0219 */
[----:B------:R-:W-:Y:S02]  /*2ba0*/  IMAD.SHL.U32 R41, R6, 0x40, RZ ;  /* 0x0000004006297824 */ /* 0x000fe400078e00ff */
[-C--:B0-----:R-:W-:Y:S01]  /*2bb0*/  IMAD R9, R9, R4.reuse, RZ ;  /* 0x0000000409097224 */ /* 0x081fe200078e02ff */
[----:B------:R-:W-:Y:S01]  /*2bc0*/  SHF.L.U64.HI R43, R4, 0x6, R5 ;  /* 0x00000006042b7819 */ /* 0x000fe20000010205 */
        /* <DEDUP_REMOVED lines=14> */
[----:B------:R-:W-:Y:S01]  /*2cb0*/  IMAD R9, R80, R7, R10 ;  /* 0x0000000750097224 */ /* 0x000fe200078e020a */
[----:B------:R-:W-:Y:S01]  /*2cc0*/  LOP3.LUT R5, R42, 0x38, R39, 0xf8, !PT ;  /* 0x000000382a057812 */ /* 0x000fe200078ef827 */
[----:B------:R-:W-:Y:S01]  /*2cd0*/  IMAD.WIDE.U32 R30, R80, R4, R30 ;  /* 0x00000004501e7225 */ /* 0x000fe200078e001e */
[----:B------:R-:W-:-:S02]  /*2ce0*/  LOP3.LUT R53, R39, 0xfffffff8, RZ, 0xc0, !PT ;  /* 0xfffffff827357812 */ /* 0x000fc400078ec0ff */
[----:B------:R-:W-:Y:S01]  /*2cf0*/  LOP3.LUT R5, R5, R44, RZ, 0x3c, !PT ;  /* 0x0000002c05057212 */ /* 0x000fe200078e3cff */
[----:B------:R-:W-:Y:S01]  /*2d00*/  IMAD.WIDE.U32 R32, R80, R4, R32 ;  /* 0x0000000450207225 */ /* 0x000fe200078e0020 */
[----:B------:R-:W-:-:S03]  /*2d10*/  SHF.R.S32.HI R58, RZ, 0x1f, R53 ;  /* 0x0000001fff3a7819 */ /* 0x000fc60000011435 */
[----:B------:R-:W-:Y:S02]  /*2d20*/  IMAD.SHL.U32 R45, R4, 0x40, RZ ;  /* 0x00000040042d7824 */ /* 0x000fe400078e00ff */
[----:B------:R-:W-:Y:S02]  /*2d30*/  IMAD.SHL.U32 R47, R47, 0x2, RZ ;  /* 0x000000022f2f7824 */ /* 0x000fe400078e00ff */
[----:B------:R-:W-:Y:S02]  /*2d40*/  IMAD R49, R49, 0x40, R190 ;  /* 0x0000004031317824 */ /* 0x000fe400078e02be */
[----:B------:R-:W-:Y:S02]  /*2d50*/  IMAD.IADD R51, R21, 0x1, R9 ;  /* 0x0000000115337824 */ /* 0x000fe400078e0209 */
[----:B------:R-:W-:Y:S02]  /*2d60*/  IMAD.IADD R52, R9, 0x1, R29 ;  /* 0x0000000109347824 */ /* 0x000fe400078e021d */
[----:B------:R-:W-:-:S02]  /*2d70*/  IMAD.IADD R56, R31, 0x1, R11 ;  /* 0x000000011f387824 */ /* 0x000fc400078e020b */
[----:B------:R-:W-:Y:S02]  /*2d80*/  IMAD.IADD R57, R11, 0x1, R33 ;  /* 0x000000010b397824 */ /* 0x000fe400078e0221 */
[----:B------:R-:W-:Y:S01]  /*2d90*/  IMAD R59, R214, 0x200, R5 ;  /* 0x00000200d63b7824 */ /* 0x000fe200078e0205 */
[----:B------:R-:W-:-:S07]  /*2da0*/  SHF.R.S32.HI R50, RZ, 0x1f, R0 ;  /* 0x0000001fff327819 */ /* 0x000fce0000011400 */
.L_x_2524:
        /* <DEDUP_REMOVED lines=11> */
[----:B------:R-:W2:Y:S08]  /*2e60*/  @!P0 LDC.64 R4, c[0x0][0x418] ;  /* 0x00010600ff048b82 */ /* 0x000eb00000000a00 */
[----:B---3--:R-:W3:Y:S08]  /*2e70*/  @P4 LDC R9, c[0x0][0x434] ;  /* 0x00010d00ff094b82 */ /* 0x008ef00000000800 */
[----:B----4-:R-:W4:Y:S01]  /*2e80*/  @P4 LDC R10, c[0x0][0x438] ;  /* 0x00010e00ff0a4b82 */ /* 0x010f220000000800 */
        /* <DEDUP_REMOVED lines=8> */
[----:B------:R-:W-:-:S05]  /*2f10*/  @!P0 LEA.HI.X R5, R6, R5, R7, 0x2, P4 ;  /* 0x0000000506058211 */ /* 0x000fca00020f1407 */
[----:B------:R0:W5:Y:S01]  /*2f20*/  @!P0 LDG.E R61, desc[UR42][R4.64] ;  /* 0x0000002a043d8981 */ /* 0x000162000c1e1900 */
[----:B-1----:R-:W-:Y:S01]  /*2f30*/  ISETP.GE.AND P0, PT, R69, 0x1, PT ;  /* 0x000000014500780c */ /* 0x002fe20003f06270 */
[----:B------:R-:W-:Y:S01]  /*2f40*/  IMAD.MOV R7, RZ, RZ, -R8 ;  /* 0x000000ffff077224 */ /* 0x000fe200078e0a08 */
[----:B------:R-:W-:Y:S05]  /*2f50*/  YIELD ;  /* 0x0000000000007946 */ /* 0x000fea0003800000 */
[----:B------:R-:W-:Y:S01]  /*2f60*/  IMAD.SHL.U32 R66, R187, 0x1000, RZ ;  /* 0x00001000bb427824 */ /* 0x000fe200078e00ff */
[----:B------:R-:W-:Y:S01]  /*2f70*/  BSSY B0, `(.L_x_2492) ;  /* 0x00001a9000007945 */ /* 0x000fe20003800000 */
[----:B------:R-:W-:Y:S01]  /*2f80*/  IMAD R62, R62, R7, R12 ;  /* 0x000000073e3e7224 */ /* 0x000fe200078e020c */
[----:B------:R-:W-:Y:S01]  /*2f90*/  ISETP.GT.AND P4, PT, R35, R36, PT ;  /* 0x000000242300720c */ /* 0x000fe20003f84270 */
[----:B------:R-:W-:-:S04]  /*2fa0*/  IMAD.IADD R7, R48, 0x1, R66 ;  /* 0x0000000130077824 */ /* 0x000fc800078e0242 */
[----:B------:R-:W-:Y:S01]  /*2fb0*/  IMAD R70, R7, 0x2, R2 ;  /* 0x0000000207467824 */ /* 0x000fe200078e0202 */
[----:B0-----:R-:W-:Y:S07]  /*2fc0*/  @!P0 BRA `(.L_x_2493) ;  /* 0x0000001400b88947 */ /* 0x001fee0003800000 */
[----:B------:R-:W-:Y:S01]  /*2fd0*/  SHF.R.S32.HI R64, RZ, 0x1f, R62 ;  /* 0x0000001fff407819 */ /* 0x000fe2000001143e */
[----:B------:R-:W-:Y:S01]  /*2fe0*/  ULDC.64 UR4, c[0x0][0x300] ;  /* 0x0000c00000047ab9 */ /* 0x000fe20000000a00 */
[----:B-----5:R-:W-:Y:S01]  /*2ff0*/  SHF.R.S32.HI R63, RZ, 0x1f, R61 ;  /* 0x0000001fff3f7819 */ /* 0x020fe2000001143d */
[----:B------:R-:W-:Y:S01]  /*3000*/  IMAD.WIDE.U32 R4, R62, UR4, RZ ;  /* 0x000000043e047c25 */ /* 0x000fe2000f8e00ff */
        /* <DEDUP_REMOVED lines=32> */
[----:B------:R-:W-:Y:S01]  /*3210*/  ULDC.64 UR4, c[0x0][0x3e8] ;  /* 0x0000fa0000047ab9 */ /* 0x000fe20000000a00 */
[----:B------:R-:W-:Y:S01]  /*3220*/  IMAD.MOV.U32 R6, RZ, RZ, R30 ;  /* 0x000000ffff067224 */ /* 0x000fe200078e001e */
[----:B------:R-:W-:Y:S01]  /*3230*/  ULDC.64 UR6, c[0x0][0x400] ;  /* 0x0001000000067ab9 */ /* 0x000fe20000000a00 */
[----:B------:R-:W-:Y:S01]  /*3240*/  IMAD.MOV.U32 R7, RZ, RZ, R56 ;  /* 0x000000ffff077224 */ /* 0x000fe200078e0038 */
[----:B------:R-:W-:Y:S01]  /*3250*/  CS2R R24, SRZ ;  /* 0x0000000000187805 */ /* 0x000fe2000001ff00 */
[-C--:B------:R-:W-:Y:S02]  /*3260*/  IMAD R5, R10, R45.reuse, R8 ;  /* 0x0000002d0a057224 */ /* 0x080fe400078e0208 */
[----:B------:R-:W-:Y:S01]  /*3270*/  IMAD.WIDE.U32 R8, R35, R45, R6 ;  /* 0x0000002d23087225 */ /* 0x000fe200078e0006 */
[----:B------:R-:W-:-:S03]  /*3280*/  IADD3 R7, P5, R20, R4, RZ ;  /* 0x0000000414077210 */ /* 0x000fc60007fbe0ff */
[----:B------:R-:W-:Y:S01]  /*3290*/  IMAD.IADD R5, R9, 0x1, R5 ;  /* 0x0000000109057824 */ /* 0x000fe200078e0205 */
[C---:B------:R-:W-:Y:S01]  /*32a0*/  LEA R4, P6, R8.reuse, UR6, 0x1 ;  /* 0x0000000608047c11 */ /* 0x040fe2000f8c08ff */
[----:B------:R-:W-:Y:S01]  /*32b0*/  IMAD.X R10, R11, 0x1, R51, P5 ;  /* 0x000000010b0a7824 */ /* 0x000fe200028e0633 */
[C---:B------:R-:W-:Y:S02]  /*32c0*/  LEA R6, P5, R7.reuse, UR4, 0x1 ;  /* 0x0000000407067c11 */ /* 0x040fe4000f8a08ff */
[----:B------:R-:W-:Y:S02]  /*32d0*/  LEA.HI.X R5, R8, UR7, R5, 0x1, P6 ;  /* 0x0000000708057c11 */ /* 0x000fe4000b0f0c05 */
[----:B------:R-:W-:Y:S02]  /*32e0*/  CS2R R8, SRZ ;  /* 0x0000000000087805 */ /* 0x000fe4000001ff00 */
[----:B------:R-:W-:Y:S02]  /*32f0*/  LEA.HI.X R7, R7, UR5, R10, 0x1, P5 ;  /* 0x0000000507077c11 */ /* 0x000fe4000a8f0c0a */
[----:B------:R-:W-:-:S02]  /*3300*/  ISETP.GE.AND P6, PT, R192, R69, PT ;  /* 0x00000045c000720c */ /* 0x000fc40003fc6270 */
[----:B------:R-:W-:-:S11]  /*3310*/  ISETP.GE.AND P5, PT, R207, R69, PT ;  /* 0x00000045cf00720c */ /* 0x000fd60003fa6270 */
[----:B------:R0:W5:Y:S04]  /*3320*/  @!P6 LDG.E.64 R26, desc[UR42][R6.64] ;  /* 0x0000002a061ae981 */ /* 0x000168000c1e1b00 */
[----:B------:R0:W5:Y:S04]  /*3330*/  @!P5 LDG.E.64 R8, desc[UR42][R6.64+0x20] ;  /* 0x0000202a0608d981 */ /* 0x000168000c1e1b00 */
[----:B------:R0:W5:Y:S04]  /*3340*/  @!P6 LDG.E.64 R54, desc[UR42][R4.64] ;  /* 0x0000002a0436e981 */ /* 0x000168000c1e1b00 */
[----:B------:R0:W5:Y:S02]  /*3350*/  @!P5 LDG.E.64 R24, desc[UR42][R4.64+0x20] ;  /* 0x0000202a0418d981 */ /* 0x000164000c1e1b00 */
.L_x_2496:
[----:B------:R-:W-:Y:S05]  /*3360*/  BSYNC B1 ;  /* 0x0000000000017941 */ /* 0x000fea0003800000 */
.L_x_2495:
        /* <DEDUP_REMOVED lines=16> */
.L_x_2497:
[----:B------:R-:W-:Y:S01]  /*3470*/  IMAD R60, R187, 0x8, R2 ;  /* 0x00000008bb3c7824 */ /* 0x000fe200078e0202 */
[----:B------:R-:W-:Y:S01]  /*3480*/  SHF.L.U32 R67, R191, 0x1f, RZ ;  /* 0x0000001fbf437819 */ /* 0x000fe200000006ff */
[----:B------:R-:W-:Y:S03]  /*3490*/  BSSY B1, `(.L_x_2498) ;  /* 0x0000003000017945 */ /* 0x000fe60003800000 */
[----:B------:R-:W0:Y:S02]  /*34a0*/  SYNCS.PHASECHK.TRANS64.TRYWAIT P6, [R60+URZ+0x28c90], R67 ;  /* 0x028c90433c0075a7 */ /* 0x000e2400080c017f */
[----:B0-----:R-:W-:Y:S05]  /*34b0*/  @!P6 BRA `(.L_x_2499) ;  /* 0x000001ec00b8e947 */ /* 0x001fea0003800000 */
.L_x_2850:
[----:B------:R-:W-:Y:S05]  /*34c0*/  BSYNC B1 ;  /* 0x0000000000017941 */ /* 0x000fea0003800000 */
.L_x_2498:
[----:B------:R-:W-:-:S03]  /*34d0*/  UMOV UR4, 0xffffffff ;  /* 0xffffffff00047882 */ /* 0x000fc60000000000 */
[----:B------:R-:W-:Y:S05]  /*34e0*/  BRA.DIV UR4, `(.L_x_2500) ;  /* 0x000001ee04c07947 */ /* 0x000fea000b800000 */
[----:B------:R1:W2:Y:S04]  /*34f0*/  SHFL.IDX PT, R71, R14, RZ, 0x1c1f ;  /* 0x001c1fff0e477589 */ /* 0x0002a800000e0000 */
[----:B------:R-:W3:Y:S02]  /*3500*/  SHFL.IDX PT, R68, R68, RZ, 0x1c1f ;  /* 0x001c1fff44447589 */ /* 0x000ee400000e0000 */
.L_x_2854:
[----:B------:R-:W-:Y:S05]  /*3510*/  @P0 BRA `(.L_x_2501) ;  /* 0x0000001400380947 */ /* 0x000fea0003800000 */
[----:B------:R-:W-:Y:S04]  /*3520*/  BSSY B1, `(.L_x_2502) ;  /* 0x0000032000017945 */ /* 0x000fe80003800000 */
[----:B------:R-:W-:Y:S05]  /*3530*/  @P2 BRA `(.L_x_2503) ;  /* 0x0000000000c02947 */ /* 0x000fea0003800000 */
[----:B------:R4:W0:Y:S01]  /*3540*/  LDS.128 R4, [R70+0x22400] ;  /* 0x0224000046047984 */ /* 0x0008220000000c00 */
[----:B------:R-:W-:Y:S01]  /*3550*/  ISETP.GE.AND P6, PT, R192, R69, PT ;  /* 0x00000045c000720c */ /* 0x000fe20003fc6270 */
[----:B------:R-:W-:Y:S01]  /*3560*/  BSSY B2, `(.L_x_2504) ;  /* 0x000002c000027945 */ /* 0x000fe20003800000 */
[----:B---3--:R-:W-:-:S04]  /*3570*/  LEA R10, P0, R18, R68, 0x1 ;  /* 0x00000044120a7211 */ /* 0x008fc800078008ff */
[----:B--2---:R-:W-:-:S07]  /*3580*/  LEA.HI.X R11, R18, R71, R19, 0x1, P0 ;  /* 0x00000047120b7211 */ /* 0x004fce00000f0c13 */
[----:B----4-:R-:W-:Y:S05]  /*3590*/  @P6 BRA `(.L_x_2505) ;  /* 0x0000000000a06947 */ /* 0x010fea0003800000 */
[--C-:B------:R-:W-:Y:S01]  /*35a0*/  SHF.R.U64 R15, R54, 0x10, R55.reuse ;  /* 0x00000010360f7819 */ /* 0x100fe20000001237 */
[----:B0-----:R-:W-:Y:S01]  /*35b0*/  HADD2.F32 R12, -RZ, R5.H1_H1 ;  /* 0x30000005ff0c7230 */ /* 0x001fe20000004100 */
[----:B------:R-:W-:Y:S01]  /*35c0*/  SHF.R.U32.HI R54, RZ, 0x10, R55 ;  /* 0x00000010ff367819 */ /* 0x000fe20000011637 */
[----:B------:R-:W-:Y:S01]  /*35d0*/  HADD2.F32 R13, -RZ, R7.H1_H1 ;  /* 0x30000007ff0d7230 */ /* 0x000fe20000004100 */
[--C-:B-1----:R-:W-:Y:S01]  /*35e0*/  SHF.R.U64 R14, R26, 0x10, R27.reuse ;  /* 0x000000101a0e7819 */ /* 0x102fe2000000121b */
[----:B------:R-:W-:Y:S01]  /*35f0*/  HADD2.F32 R15, -RZ, R15.H0_H0 ;  /* 0x2000000fff0f7230 */ /* 0x000fe20000004100 */
[----:B------:R-:W-:Y:S01]  /*3600*/  SHF.R.U32.HI R26, RZ, 0x10, R27 ;  /* 0x00000010ff1a7819 */ /* 0x000fe2000001161b */
[----:B------:R-:W-:Y:S02]  /*3610*/  HADD2.F32 R54, -RZ, R54.H0_H0 ;  /* 0x20000036ff367230 */ /* 0x000fe40000004100 */
[----:B------:R-:W-:Y:S02]  /*3620*/  HADD2.F32 R5, -RZ, R5.H0_H0 ;  /* 0x20000005ff057230 */ /* 0x000fe40000004100 */
[----:B------:R-:W-:Y:S01]  /*3630*/  FMUL.FTZ R70, R12, R15 ;  /* 0x0000000f0c467220 */ /* 0x000fe20000410000 */
[----:B------:R-:W-:-:S02]  /*3640*/  HADD2.F32 R7, -RZ, R7.H0_H0 ;  /* 0x20000007ff077230 */ /* 0x000fc40000004100 */
[-C--:B------:R-:W-:Y:S01]  /*3650*/  FMUL.FTZ R72, R13, R54.reuse ;  /* 0x000000360d487220 */ /* 0x080fe20000410000 */
[----:B------:R-:W-:Y:S02]  /*3660*/  HADD2.F32 R14, -RZ, R14.H0_H0 ;  /* 0x2000000eff0e7230 */ /* 0x000fe40000004100 */
[----:B------:R-:W-:Y:S01]  /*3670*/  FMUL.FTZ R15, R5, R15 ;  /* 0x0000000f050f7220 */ /* 0x000fe20000410000 */
[----:B------:R-:W-:Y:S02]  /*3680*/  HADD2.F32 R26, -RZ, R26.H0_H0 ;  /* 0x2000001aff1a7230 */ /* 0x000fe40000004100 */
[----:B------:R-:W-:Y:S01]  /*3690*/  FMUL.FTZ R54, R7, R54 ;  /* 0x0000003607367220 */ /* 0x000fe20000410000 */
[--C-:B------:R-:W-:Y:S02]  /*36a0*/  HADD2.F32 R55, -RZ, R75.reuse.H1_H1 ;  /* 0x3000004bff377230 */ /* 0x100fe40000004100 */
[-C--:B------:R-:W-:Y:S01]  /*36b0*/  FFMA.FTZ R5, R5, R14.reuse, -R70 ;  /* 0x0000000e05057223 */ /* 0x080fe20000010846 */
[----:B------:R-:W-:Y:S01]  /*36c0*/  FFMA.FTZ R12, R12, R14, R15 ;  /* 0x0000000e0c0c7223 */ /* 0x000fe2000001000f */
[-C--:B------:R-:W-:Y:S01]  /*36d0*/  FFMA.FTZ R7, R7, R26.reuse, -R72 ;  /* 0x0000001a07077223 */ /* 0x080fe20000010848 */
[----:B------:R-:W-:Y:S01]  /*36e0*/  FFMA.FTZ R54, R13, R26, R54 ;  /* 0x0000001a0d367223 */ /* 0x000fe20000010036 */
[----:B------:R-:W-:-:S02]  /*36f0*/  HADD2.F32 R26, -RZ, R75.H0_H0 ;  /* 0x2000004bff1a7230 */ /* 0x000fc40000004100 */
[----:B------:R-:W-:Y:S01]  /*3700*/  HADD2.F32 R13, -RZ, R4.H1_H1 ;  /* 0x30000004ff0d7230 */ /* 0x000fe20000004100 */
[----:B------:R-:W-:Y:S01]  /*3710*/  F2FP.F16.F32.PACK_AB R5, R12, R5 ;  /* 0x000000050c05723e */ /* 0x000fe200000000ff */
[----:B------:R-:W-:Y:S01]  /*3720*/  HADD2.F32 R14, -RZ, R6.H1_H1 ;  /* 0x30000006ff0e7230 */ /* 0x000fe20000004100 */
[----:B------:R-:W-:Y:S01]  /*3730*/  F2FP.F16.F32.PACK_AB R7, R54, R7 ;  /* 0x000000073607723e */ /* 0x000fe200000000ff */
[----:B------:R-:W-:Y:S02]  /*3740*/  HADD2.F32 R4, -RZ, R4.H0_H0 ;  /* 0x20000004ff047230 */ /* 0x000fe40000004100 */
[----:B------:R-:W-:Y:S02]  /*3750*/  HADD2.F32 R6, -RZ, R6.H0_H0 ;  /* 0x20000006ff067230 */ /* 0x000fe40000004100 */
[----:B------:R-:W-:Y:S01]  /*3760*/  FMUL.FTZ R75, R14, R55 ;  /* 0x000000370e4b7220 */ /* 0x000fe20000410000 */
[--C-:B------:R-:W-:Y:S02]  /*3770*/  HADD2.F32 R15, -RZ, R73.reuse.H0_H0 ;  /* 0x20000049ff0f7230 */ /* 0x100fe40000004100 */
[----:B------:R-:W-:-:S02]  /*3780*/  HADD2.F32 R27, -RZ, R73.H1_H1 ;  /* 0x30000049ff1b7230 */ /* 0x000fc40000004100 */
[CC--:B------:R-:W-:Y:S01]  /*3790*/  FMUL.FTZ R73, R13.reuse, R26.reuse ;  /* 0x0000001a0d497220 */ /* 0x0c0fe20000410000 */
[----:B------:R-:W-:Y:S01]  /*37a0*/  FMUL.FTZ R26, R4, R26 ;  /* 0x0000001a041a7220 */ /* 0x000fe20000410000 */
[----:B------:R-:W-:Y:S02]  /*37b0*/  FMUL.FTZ R55, R6, R55 ;  /* 0x0000003706377220 */ /* 0x000fe40000410000 */
[-C--:B------:R-:W-:Y:S01]  /*37c0*/  FFMA.FTZ R73, R4, R15.reuse, -R73 ;  /* 0x0000000f04497223 */ /* 0x080fe20000010849 */
[----:B------:R-:W-:Y:S01]  /*37d0*/  FFMA.FTZ R26, R13, R15, R26 ;  /* 0x0000000f0d1a7223 */ /* 0x000fe2000001001a */
[-C--:B------:R-:W-:Y:S01]  /*37e0*/  FFMA.FTZ R75, R6, R27.reuse, -R75 ;  /* 0x0000001b064b7223 */ /* 0x080fe2000001084b */
[----:B------:R-:W-:-:S03]  /*37f0*/  FFMA.FTZ R14, R14, R27, R55 ;  /* 0x0000001b0e0e7223 */ /* 0x000fc60000010037 */
[----:B------:R-:W-:Y:S02]  /*3800*/  F2FP.F16.F32.PACK_AB R4, R26, R73 ;  /* 0x000000491a04723e */ /* 0x000fe400000000ff */
[----:B------:R-:W-:-:S07]  /*3810*/  F2FP.F16.F32.PACK_AB R6, R14, R75 ;  /* 0x0000004b0e06723e */ /* 0x000fce00000000ff */
.L_x_2505:
[----:B------:R-:W-:Y:S05]  /*3820*/  BSYNC B2 ;  /* 0x0000000000027941 */ /* 0x000fea0003800000 */
.L_x_2504:
[----:B0-----:R4:W-:Y:S02]  /*3830*/  ST.E.128 desc[UR42][R10.64], R4 ;  /* 0x000000040a007985 */ /* 0x0019e4000c101d2a */
.L_x_2503:
[----:B------:R-:W-:Y:S05]  /*3840*/  BSYNC B1 ;  /* 0x0000000000017941 */ /* 0x000fea0003800000 */
.L_x_2502:
[----:B------:R-:W-:Y:S05]  /*3850*/  @P1 BRA `(.L_x_2501) ;  /* 0x0000001000681947 */ /* 0x000fea0003800000 */
[----:B----4-:R-:W-:Y:S01]  /*3860*/  IMAD.MOV.U32 R5, RZ, RZ, 0x20 ;  /* 0x00000020ff057424 */ /* 0x010fe200078e00ff */
[----:B------:R-:W-:Y:S01]  /*3870*/  LOP3.LUT P0, RZ, R198, 0x4, RZ, 0xc0, !PT ;  /* 0x00000004c6ff7812 */ /* 0x000fe2000780c0ff */
[----:B------:R-:W-:Y:S01]  /*3880*/  BSSY B1, `(.L_x_2506) ;  /* 0x0000032000017945 */ /* 0x000fe20003800000 */
[----:B------:R-:W-:Y:S02]  /*3890*/  ISETP.GE.AND P6, PT, R207, R69, PT ;  /* 0x00000045cf00720c */ /* 0x000fe40003fc6270 */
[----:B------:R-:W-:Y:S02]  /*38a0*/  SEL R5, R5, 0xffffffe0, !P0 ;  /* 0xffffffe005057807 */ /* 0x000fe40004000000 */
[----:B---3--:R-:W-:Y:S02]  /*38b0*/  LEA R10, P0, R185, R68, 0x1 ;  /* 0x00000044b90a7211 */ /* 0x008fe400078008ff */
[----:B------:R-:W-:Y:S02]  /*38c0*/  IADD3 R5, R5, R48, R66 ;  /* 0x0000003005057210 */ /* 0x000fe40007ffe042 */
[----:B--2---:R-:W-:-:S03]  /*38d0*/  LEA.HI.X R11, R185, R71, R206, 0x1, P0 ;  /* 0x00000047b90b7211 */ /* 0x004fc600000f0cce */
[----:B------:R-:W-:-:S06]  /*38e0*/  IMAD R4, R5, 0x2, R2 ;  /* 0x0000000205047824 */ /* 0x000fcc00078e0202 */
[----:B------:R-:W2:Y:S01]  /*38f0*/  LDS.128 R4, [R4+0x22400] ;  /* 0x0224000004047984 */ /* 0x000ea20000000c00 */
[----:B------:R-:W-:Y:S05]  /*3900*/  @P6 BRA `(.L_x_2507) ;  /* 0x0000000000a46947 */ /* 0x000fea0003800000 */
[----:B------:R-:W-:Y:S02]  /*3910*/  SHF.R.U64 R13, R24, 0x10, R25 ;  /* 0x00000010180d7819 */ /* 0x000fe40000001219 */
[----:B------:R-:W-:Y:S01]  /*3920*/  SHF.R.U64 R12, R8, 0x10, R9 ;  /* 0x00000010080c7819 */ /* 0x000fe20000001209 */
[----:B--2---:R-:W-:Y:S01]  /*3930*/  IMAD.MOV.U32 R8, RZ, RZ, R6 ;  /* 0x000000ffff087224 */ /* 0x004fe200078e0006 */
[----:B------:R-:W-:Y:S01]  /*3940*/  SHF.R.U32.HI R24, RZ, 0x10, R25 ;  /* 0x00000010ff187819 */ /* 0x000fe20000011619 */
[----:B------:R-:W-:Y:S01]  /*3950*/  HADD2.F32 R13, -RZ, R13.H0_H0 ;  /* 0x2000000dff0d7230 */ /* 0x000fe20000004100 */
[----:B-1----:R-:W-:Y:S01]  /*3960*/  SHF.R.U32.HI R14, RZ, 0x10, R9 ;  /* 0x00000010ff0e7819 */ /* 0x002fe20000011609 */
        /* <DEDUP_REMOVED lines=35> */
.L_x_2507:
[----:B------:R-:W-:Y:S05]  /*3ba0*/  BSYNC B1 ;  /* 0x0000000000017941 */ /* 0x000fea0003800000 */
.L_x_2506:
[----:B--2---:R2:W-:Y:S01]  /*3bb0*/  ST.E.128 desc[UR42][R10.64], R4 ;  /* 0x000000040a007985 */ /* 0x0045e2000c101d2a */
[----:B------:R-:W-:Y:S05]  /*3bc0*/  BRA `(.L_x_2501) ;  /* 0x0000000c008c7947 */ /* 0x000fea0003800000 */
.L_x_2494:
[----:B------:R-:W-:Y:S01]  /*3bd0*/  IMAD R65, R35, -0x40, R34 ;  /* 0xffffffc023417824 */ /* 0x000fe200078e0222 */
[----:B------:R-:W-:-:S04]  /*3be0*/  ISETP.GE.AND P0, PT, R18, R69, PT ;  /* 0x000000451200720c */ /* 0x000fc80003f06270 */
[----:B------:R-:W-:-:S04]  /*3bf0*/  VIMNMX R65, R65, 0x40, PT ;  /* 0x0000004041417848 */ /* 0x000fc80003fe0100 */
[----:B------:R-:W-:-:S13]  /*3c00*/  ISETP.GE.OR P5, PT, R190, R65, P0 ;  /* 0x00000041be00720c */ /* 0x000fda00007a6670 */
[----:B------:R-:W0:Y:S01]  /*3c10*/  @!P5 LDC.64 R12, c[0x0][0x3e8] ;  /* 0x0000fa00ff0cdb82 */ /* 0x000e220000000a00 */
[----:B------:R-:W-:Y:S01]  /*3c20*/  @!P5 IADD3 R6, P6, R28, R4, RZ ;  /* 0x000000041c06d210 */ /* 0x000fe20007fde0ff */
[----:B------:R-:W-:Y:S02]  /*3c30*/  @!P5 IMAD R4, R43, R35, RZ ;  /* 0x000000232b04d224 */ /* 0x000fe400078e02ff */
[----:B------:R-:W-:Y:S02]  /*3c40*/  @!P5 IMAD.MOV.U32 R5, RZ, RZ, R57 ;  /* 0x000000ffff05d224 */ /* 0x000fe400078e0039 */
[----:B------:R-:W-:Y:S02]  /*3c50*/  @!P5 IMAD R15, R10, R45, R4 ;  /* 0x0000002d0a0fd224 */ /* 0x000fe400078e0204 */
[----:B------:R-:W1:Y:S01]  /*3c60*/  @!P5 LDC.64 R8, c[0x0][0x400] ;  /* 0x00010000ff08db82 */ /* 0x000e620000000a00 */
[----:B------:R-:W-:Y:S02]  /*3c70*/  @!P5 IMAD.X R7, R11, 0x1, R52, P6 ;  /* 0x000000010b07d824 */ /* 0x000fe400030e0634 */
[----:B------:R-:W-:-:S04]  /*3c80*/  @!P5 IMAD.MOV.U32 R4, RZ, RZ, R32 ;  /* 0x000000ffff04d224 */ /* 0x000fc800078e0020 */
[----:B------:R-:W-:Y:S01]  /*3c90*/  @!P5 IMAD.WIDE.U32 R10, R35, R45, R4 ;  /* 0x0000002d230ad225 */ /* 0x000fe200078e0004 */
[----:B------:R-:W-:-:S03]  /*3ca0*/  CS2R R4, SRZ ;  /* 0x0000000000047805 */ /* 0x000fc6000001ff00 */
[----:B------:R-:W-:Y:S01]  /*3cb0*/  @!P5 IMAD.IADD R11, R15, 0x1, R11 ;  /* 0x000000010f0bd824 */ /* 0x000fe200078e020b */
[----:B0-----:R-:W-:-:S04]  /*3cc0*/  @!P5 LEA R12, P6, R6, R12, 0x1 ;  /* 0x0000000c060cd211 */ /* 0x001fc800078c08ff */
[----:B------:R-:W-:Y:S02]  /*3cd0*/  @!P5 LEA.HI.X R13, R6, R13, R7, 0x1, P6 ;  /* 0x0000000d060dd211 */ /* 0x000fe400030f0c07 */
[----:B------:R-:W-:Y:S02]  /*3ce0*/  CS2R R6, SRZ ;  /* 0x0000000000067805 */ /* 0x000fe4000001ff00 */
[C---:B-1----:R-:W-:Y:S02]  /*3cf0*/  @!P5 LEA R8, P6, R10.reuse, R8, 0x1 ;  /* 0x000000080a08d211 */ /* 0x042fe400078c08ff */
[----:B------:R-:W-:Y:S02]  /*3d00*/  CS2R R26, SRZ ;  /* 0x00000000001a7805 */ /* 0x000fe4000001ff00 */
[----:B------:R-:W-:Y:S01]  /*3d10*/  CS2R R24, SRZ ;  /* 0x0000000000187805 */ /* 0x000fe2000001ff00 */
[----:B------:R-:W2:Y:S01]  /*3d20*/  @!P5 LDG.E.128 R4, desc[UR42][R12.64] ;  /* 0x0000002a0c04d981 */ /* 0x000ea2000c1e1d00 */
[----:B------:R-:W-:-:S05]  /*3d30*/  @!P5 LEA.HI.X R9, R10, R9, R11, 0x1, P6 ;  /* 0x000000090a09d211 */ /* 0x000fca00030f0c0b */
[----:B------:R-:W3:Y:S01]  /*3d40*/  @!P5 LDG.E.128 R24, desc[UR42][R8.64] ;  /* 0x0000002a0818d981 */ /* 0x000ee2000c1e1d00 */
[----:B------:R-:W-:-:S06]  /*3d50*/  UISETP.NE.AND UP0, UPT, UR37, 0x3, UPT ;  /* 0x000000032500788c */ /* 0x000fcc000bf05270 */
[----:B------:R-:W-:Y:S01]  /*3d60*/  PLOP3.LUT P5, PT, PT, PT, UP0, 0x80, 0x0 ;  /* 0x000000000000781c */ /* 0x000fe20003faf008 */
[----:B--2---:R-:W-:Y:S02]  /*3d70*/  IMAD.MOV.U32 R10, RZ, RZ, R6 ;  /* 0x000000ffff0a7224 */ /* 0x004fe400078e0006 */
[----:B------:R-:W-:Y:S02]  /*3d80*/  IMAD.MOV.U32 R11, RZ, RZ, R7 ;  /* 0x000000ffff0b7224 */ /* 0x000fe400078e0007 */
[----:B------:R-:W-:Y:S02]  /*3d90*/  IMAD.MOV.U32 R15, RZ, RZ, R4 ;  /* 0x000000ffff0f7224 */ /* 0x000fe400078e0004 */
[----:B------:R-:W-:Y:S01]  /*3da0*/  IMAD.MOV.U32 R54, RZ, RZ, R5 ;  /* 0x000000ffff367224 */ /* 0x000fe200078e0005 */
[----:B------:R-:W-:Y:S01]  /*3db0*/  PRMT R77, R77, 0x5410, R11 ;  /* 0x000054104d4d7816 */ /* 0x000fe2000000000b */
[----:B---3--:R-:W-:Y:S01]  /*3dc0*/  IMAD.MOV.U32 R8, RZ, RZ, R26 ;  /* 0x000000ffff087224 */ /* 0x008fe200078e001a */
[----:B------:R-:W-:Y:S01]  /*3dd0*/  PRMT R83, R10, 0x5410, R15 ;  /* 0x000054100a537816 */ /* 0x000fe2000000000f */
[----:B------:R-:W-:Y:S01]  /*3de0*/  IMAD.MOV.U32 R9, RZ, RZ, R27 ;  /* 0x000000ffff097224 */ /* 0x000fe200078e001b */
[----:B------:R-:W-:Y:S01]  /*3df0*/  PRMT R74, R54, 0x7610, R74 ;  /* 0x00007610364a7816 */ /* 0x000fe2000000004a */
[----:B------:R-:W-:-:S02]  /*3e00*/  IMAD.MOV.U32 R10, RZ, RZ, R24 ;  /* 0x000000ffff0a7224 */ /* 0x000fc400078e0018 */
[----:B------:R-:W-:Y:S01]  /*3e10*/  IMAD.MOV.U32 R11, RZ, RZ, R25 ;  /* 0x000000ffff0b7224 */ /* 0x000fe200078e0019 */
[----:B------:R-:W-:Y:S02]  /*3e20*/  PRMT R77, R9, 0x7610, R77 ;  /* 0x00007610094d7816 */ /* 0x000fe4000000004d */
[----:B------:R-:W-:Y:S02]  /*3e30*/  PRMT R81, R8, 0x5410, R10 ;  /* 0x0000541008517816 */ /* 0x000fe4000000000a */
[----:B------:R-:W-:Y:S01]  /*3e40*/  PRMT R76, R11, 0x7610, R76 ;  /* 0x000076100b4c7816 */ /* 0x000fe2000000004c */
[----:B------:R-:W-:Y:S06]  /*3e50*/  @!P5 BRA `(.L_x_2508) ;  /* 0x000000000004d947 */ /* 0x000fec0003800000 */
[----:B------:R-:W-:Y:S01]  /*3e60*/  BPT.TRAP 0x1 ;  /* 0x000000040000795c */ /* 0x000fe20000300000 */
.L_x_2508:
[----:B------:R-:W-:Y:S01]  /*3e70*/  IMAD R60, R187, 0x8, R2 ;  /* 0x00000008bb3c7824 */ /* 0x000fe200078e0202 */
[----:B------:R-:W-:Y:S01]  /*3e80*/  SHF.L.U32 R67, R191, 0x1f, RZ ;  /* 0x0000001fbf437819 */ /* 0x000fe200000006ff */
[----:B------:R-:W-:Y:S03]  /*3e90*/  BSSY B1, `(.L_x_2509) ;  /* 0x0000003000017945 */ /* 0x000fe60003800000 */
[----:B------:R-:W0:Y:S02]  /*3ea0*/  SYNCS.PHASECHK.TRANS64.TRYWAIT P6, [R60+URZ+0x28c90], R67 ;  /* 0x028c90433c0075a7 */ /* 0x000e2400080c017f */
[----:B0-----:R-:W-:Y:S05]  /*3eb0*/  @!P6 BRA `(.L_x_2510) ;  /* 0x000001e40098e947 */ /* 0x001fea0003800000 */
.L_x_2855:
[----:B------:R-:W-:Y:S05]  /*3ec0*/  BSYNC B1 ;  /* 0x0000000000017941 */ /* 0x000fea0003800000 */
.L_x_2509:
[----:B------:R-:W-:-:S03]  /*3ed0*/  UMOV UR4, 0xffffffff ;  /* 0xffffffff00047882 */ /* 0x000fc60000000000 */
[----:B------:R-:W-:Y:S05]  /*3ee0*/  BRA.DIV UR4, `(.L_x_2511) ;  /* 0x000001e604a07947 */ /* 0x000fea000b800000 */
[----:B------:R1:W2:Y:S04]  /*3ef0*/  SHFL.IDX PT, R69, R14, RZ, 0x1c1f ;  /* 0x001c1fff0e457589 */ /* 0x0002a800000e0000 */
[----:B------:R-:W3:Y:S02]  /*3f00*/  SHFL.IDX PT, R68, R68, RZ, 0x1c1f ;  /* 0x001c1fff44447589 */ /* 0x000ee400000e0000 */
.L_x_2859:
[----:B------:R-:W-:-:S13]  /*3f10*/  ISETP.GE.OR P6, PT, R190, R65, P2 ;  /* 0x00000041be00720c */ /* 0x000fda00017c6670 */
[----:B------:R-:W-:Y:S05]  /*3f20*/  @P6 BRA `(.L_x_2501) ;  /* 0x0000000800b46947 */ /* 0x000fea0003800000 */
[----:B------:R-:W4:Y:S01]  /*3f30*/  LDC R70, c[0x0][0x2f4] ;  /* 0x0000bd00ff467b82 */ /* 0x000f220000000800 */
[C---:B---3--:R-:W-:Y:S01]  /*3f40*/  LEA R54, P6, R53.reuse, R68, 0x1 ;  /* 0x0000004435367211 */ /* 0x048fe200078c08ff */
[----:B------:R-:W-:Y:S03]  /*3f50*/  BSSY B1, `(.L_x_2512) ;  /* 0x000006d000017945 */ /* 0x000fe60003800000 */
[----:B--2---:R-:W-:Y:S01]  /*3f60*/  LEA.HI.X R55, R53, R69, R58, 0x1, P6 ;  /* 0x0000004535377211 */ /* 0x004fe200030f0c3a */
        /* <DEDUP_REMOVED lines=14> */
[----:B------:R-:W2:Y:S04]  /*4050*/  LDS.128 R8, [R9+0x22400] ;  /* 0x0224000009087984 */ /* 0x000ea80000000c00 */
[----:B-1----:R-:W1:Y:S01]  /*4060*/  LDS.128 R12, [R12+0x22400] ;  /* 0x022400000c0c7984 */ /* 0x002e620000000c00 */
[----:B------:R-:W-:Y:S05]  /*4070*/  @P0 BRA `(.L_x_2513) ;  /* 0x0000000400680947 */ /* 0x000fea0003800000 */
[----:B-1----:R-:W-:Y:S01]  /*4080*/  IMAD.MOV.U32 R72, RZ, RZ, R13 ;  /* 0x000000ffff487224 */ /* 0x002fe200078e000d */
[----:B------:R-:W-:Y:S01]  /*4090*/  SHF.R.U32.HI R75, RZ, 0x10, R5 ;  /* 0x00000010ff4b7819 */ /* 0x000fe20000011605 */
[----:B--2---:R-:W-:Y:S01]  /*40a0*/  IMAD.MOV.U32 R66, RZ, RZ, R9 ;  /* 0x000000ffff427224 */ /* 0x004fe200078e0009 */
[----:B------:R-:W-:Y:S01]  /*40b0*/  SHF.R.U64 R24, R24, 0x10, R25 ;  /* 0x0000001018187819 */ /* 0x000fe20000001219 */
[----:B------:R-:W-:Y:S01]  /*40c0*/  HADD2.F32 R76, -RZ, R76.H0_H0 ;  /* 0x2000004cff4c7230 */ /* 0x000fe20000004100 */
[----:B------:R-:W-:Y:S01]  /*40d0*/  SHF.R.U64 R6, R6, 0x10, R7 ;  /* 0x0000001006067819 */ /* 0x000fe20000001207 */
[----:B------:R-:W-:Y:S02]  /*40e0*/  HADD2.F32 R9, -RZ, R72.H0_H0 ;  /* 0x20000048ff097230 */ /* 0x000fe40000004100 */
[----:B------:R-:W-:Y:S02]  /*40f0*/  HADD2.F32 R13, -RZ, R66.H0_H0 ;  /* 0x20000042ff0d7230 */ /* 0x000fe40000004100 */
[----:B------:R-:W-:-:S02]  /*4100*/  HADD2.F32 R74, -RZ, R74.H0_H0 ;  /* 0x2000004aff4a7230 */ /* 0x000fc40000004100 */
[-C--:B------:R-:W-:Y:S01]  /*4110*/  FMUL.FTZ R78, R9, R76.reuse ;  /* 0x0000004c094e7220 */ /* 0x080fe20000410000 */
[----:B------:R-:W-:Y:S02]  /*4120*/  HADD2.F32 R73, -RZ, R72.H1_H1 ;  /* 0x30000048ff497230 */ /* 0x000fe40000004100 */
[C---:B------:R-:W-:Y:S01]  /*4130*/  FMUL.FTZ R76, R13.reuse, R76 ;  /* 0x0000004c0d4c7220 */ /* 0x040fe20000410000 */
[----:B------:R-:W-:Y:S02]  /*4140*/  HADD2.F32 R72, -RZ, R66.H1_H1 ;  /* 0x30000042ff487230 */ /* 0x000fe40000004100 */
[-C--:B------:R-:W-:Y:S01]  /*4150*/  FFMA.FTZ R13, R13, R74.reuse, -R78 ;  /* 0x0000004a0d0d7223 */ /* 0x080fe2000001084e */
[----:B------:R-:W-:Y:S02]  /*4160*/  HADD2.F32 R66, -RZ, R75.H0_H0 ;  /* 0x2000004bff427230 */ /* 0x000fe40000004100 */
[----:B------:R-:W-:Y:S01]  /*4170*/  FFMA.FTZ R9, R9, R74, R76 ;  /* 0x0000004a09097223 */ /* 0x000fe2000001004c */
[----:B------:R-:W-:Y:S01]  /*4180*/  SHF.R.U32.HI R74, RZ, 0x10, R25 ;  /* 0x00000010ff4a7819 */ /* 0x000fe20000011619 */
[--C-:B------:R-:W-:Y:S01]  /*4190*/  HADD2.F32 R78, -RZ, R77.reuse.H0_H0 ;  /* 0x2000004dff4e7230 */ /* 0x100fe20000004100 */
[----:B------:R-:W-:Y:S01]  /*41a0*/  SHF.R.U64 R25, R4, 0x10, R5 ;  /* 0x0000001004197819 */ /* 0x000fe20000001205 */
[----:B------:R-:W-:Y:S01]  /*41b0*/  HADD2.F32 R76, -RZ, R77.H1_H1 ;  /* 0x3000004dff4c7230 */ /* 0x000fe20000004100 */
[--C-:B------:R-:W-:Y:S01]  /*41c0*/  SHF.R.U32.HI R77, RZ, 0x10, R27.reuse ;  /* 0x00000010ff4d7819 */ /* 0x100fe2000001161b */
[----:B------:R-:W-:Y:S01]  /*41d0*/  HADD2.F32 R74, -RZ, R74.H0_H0 ;  /* 0x2000004aff4a7230 */ /* 0x000fe20000004100 */
[----:B------:R-:W-:Y:S01]  /*41e0*/  SHF.R.U64 R27, R26, 0x10, R27 ;  /* 0x000000101a1b7819 */ /* 0x000fe2000000121b */
[----:B------:R-:W-:-:S02]  /*41f0*/  HADD2.F32 R24, -RZ, R24.H0_H0 ;  /* 0x20000018ff187230 */ /* 0x000fc40000004100 */
[----:B------:R-:W-:Y:S02]  /*4200*/  HADD2.F32 R77, -RZ, R77.H0_H0 ;  /* 0x2000004dff4d7230 */ /* 0x000fe40000004100 */
[CC--:B------:R-:W-:Y:S01]  /*4210*/  FMUL.FTZ R75, R73.reuse, R74.reuse ;  /* 0x0000004a494b7220 */ /* 0x0c0fe20000410000 */
[C---:B------:R-:W-:Y:S01]  /*4220*/  FMUL.FTZ R74, R72.reuse, R74 ;  /* 0x0000004a484a7220 */ /* 0x040fe20000410000 */
[----:B------:R-:W-:Y:S02]  /*4230*/  HADD2.F32 R26, -RZ, R81.H0_H0 ;  /* 0x20000051ff1a7230 */ /* 0x000fe40000004100 */
[-C--:B------:R-:W-:Y:S01]  /*4240*/  FFMA.FTZ R72, R72, R66.reuse, -R75 ;  /* 0x0000004248487223 */ /* 0x080fe2000001084b */
[----:B------:R-:W-:Y:S01]  /*4250*/  FFMA.FTZ R66, R73, R66, R74 ;  /* 0x0000004249427223 */ /* 0x000fe2000001004a */
[----:B------:R-:W-:Y:S02]  /*4260*/  IMAD.MOV.U32 R74, RZ, RZ, R15 ;  /* 0x000000ffff4a7224 */ /* 0x000fe400078e000f */
[----:B------:R-:W-:Y:S01]  /*4270*/  IMAD.MOV.U32 R73, RZ, RZ, R11 ;  /* 0x000000ffff497224 */ /* 0x000fe200078e000b */
[----:B------:R-:W-:Y:S01]  /*4280*/  F2FP.F16.F32.PACK_AB R13, R72, R13 ;  /* 0x0000000d480d723e */ /* 0x000fe200000000ff */
[----:B------:R-:W-:Y:S01]  /*4290*/  IMAD.MOV.U32 R75, RZ, RZ, R8 ;  /* 0x000000ffff4b7224 */ /* 0x000fe200078e0008 */
[----:B------:R-:W-:Y:S01]  /*42a0*/  F2FP.F16.F32.PACK_AB R66, R66, R9 ;  /* 0x000000094242723e */ /* 0x000fe200000000ff */
[----:B------:R-:W-:-:S02]  /*42b0*/  HADD2.F32 R11, -RZ, R74.H0_H0 ;  /* 0x2000004aff0b7230 */ /* 0x000fc40000004100 */
[--C-:B------:R-:W-:Y:S02]  /*42c0*/  HADD2.F32 R15, -RZ, R73.reuse.H0_H0 ;  /* 0x20000049ff0f7230 */ /* 0x100fe40000004100 */
[----:B------:R-:W-:Y:S02]  /*42d0*/  HADD2.F32 R8, -RZ, R73.H1_H1 ;  /* 0x30000049ff087230 */ /* 0x000fe40000004100 */
[-C--:B------:R-:W-:Y:S01]  /*42e0*/  FMUL.FTZ R82, R11, R78.reuse ;  /* 0x0000004e0b527220 */ /* 0x080fe20000410000 */
[----:B------:R-:W-:Y:S02]  /*42f0*/  HADD2.F32 R4, -RZ, R75.H1_H1 ;  /* 0x3000004bff047230 */ /* 0x000fe40000004100 */
[C---:B------:R-:W-:Y:S01]  /*4300*/  FMUL.FTZ R78, R15.reuse, R78 ;  /* 0x0000004e0f4e7220 */ /* 0x040fe20000410000 */
[----:B------:R-:W-:Y:S02]  /*4310*/  HADD2.F32 R27, -RZ, R27.H0_H0 ;  /* 0x2000001bff1b7230 */ /* 0x000fe40000004100 */
[----:B------:R-:W-:Y:S01]  /*4320*/  FFMA.FTZ R15, R15, R76, -R82 ;  /* 0x0000004c0f0f7223 */ /* 0x000fe20000010852 */
[----:B------:R-:W-:-:S02]  /*4330*/  IMAD.MOV.U32 R9, RZ, RZ, R13 ;  /* 0x000000ffff097224 */ /* 0x000fc400078e000d */
[----:B------:R-:W-:Y:S01]  /*4340*/  FFMA.FTZ R11, R11, R76, R78 ;  /* 0x0000004c0b0b7223 */ /* 0x000fe2000001004e */
[----:B------:R-:W-:Y:S02]  /*4350*/  IMAD.MOV.U32 R76, RZ, RZ, R12 ;  /* 0x000000ffff4c7224 */ /* 0x000fe400078e000c */
[----:B------:R-:W-:Y:S01]  /*4360*/  HADD2.F32 R12, -RZ, R74.H1_H1 ;  /* 0x3000004aff0c7230 */ /* 0x000fe20000004100 */
[----:B------:R-:W-:Y:S01]  /*4370*/  SHF.R.U32.HI R74, RZ, 0x10, R7 ;  /* 0x00000010ff4a7819 */ /* 0x000fe20000011607 */
[----:B------:R-:W-:Y:S02]  /*4380*/  HADD2.F32 R7, -RZ, R25.H0_H0 ;  /* 0x20000019ff077230 */ /* 0x000fe40000004100 */
[----:B------:R-:W-:Y:S02]  /*4390*/  HADD2.F32 R5, -RZ, R76.H1_H1 ;  /* 0x3000004cff057230 */ /* 0x000fe40000004100 */
[----:B------:R-:W-:Y:S01]  /*43a0*/  FMUL.FTZ R79, R12, R77 ;  /* 0x0000004d0c4f7220 */ /* 0x000fe20000410000 */
[----:B------:R-:W-:-:S02]  /*43b0*/  HADD2.F32 R73, -RZ, R74.H0_H0 ;  /* 0x2000004aff497230 */ /* 0x000fc40000004100 */
[----:B------:R-:W-:Y:S01]  /*43c0*/  FMUL.FTZ R77, R8, R77 ;  /* 0x0000004d084d7220 */ /* 0x000fe20000410000 */
[----:B------:R-:W-:Y:S02]  /*43d0*/  HADD2.F32 R74, -RZ, R76.H0_H0 ;  /* 0x2000004cff4a7230 */ /* 0x000fe40000004100 */
[-C--:B------:R-:W-:Y:S01]  /*43e0*/  FMUL.FTZ R25, R5, R24.reuse ;  /* 0x0000001805197220 */ /* 0x080fe20000410000 */
[----:B------:R-:W-:Y:S01]  /*43f0*/  FMUL.FTZ R76, R4, R24 ;  /* 0x00000018044c7220 */ /* 0x000fe20000410000 */
[-C--:B------:R-:W-:Y:S01]  /*4400*/  FFMA.FTZ R8, R8, R73.reuse, -R79 ;  /* 0x0000004908087223 */ /* 0x080fe2000001084f */
[----:B------:R-:W-:Y:S01]  /*4410*/  FFMA.FTZ R12, R12, R73, R77 ;  /* 0x000000490c0c7223 */ /* 0x000fe2000001004d */
[----:B------:R-:W-:Y:S02]  /*4420*/  HADD2.F32 R78, -RZ, R81.H1_H1 ;  /* 0x30000051ff4e7230 */ /* 0x000fe40000004100 */
[----:B------:R-:W-:Y:S01]  /*4430*/  FFMA.FTZ R4, R4, R7, -R25 ;  /* 0x0000000704047223 */ /* 0x000fe20000010819 */
[----:B------:R-:W-:-:S02]  /*4440*/  HADD2.F32 R73, -RZ, R75.H0_H0 ;  /* 0x2000004bff497230 */ /* 0x000fc40000004100 */
[----:B------:R-:W-:Y:S01]  /*4450*/  FFMA.FTZ R5, R5, R7, R76 ;  /* 0x0000000705057223 */ /* 0x000fe2000001004c */
[----:B------:R-:W-:Y:S02]  /*4460*/  HADD2.F32 R24, -RZ, R14.H0_H0 ;  /* 0x2000000eff187230 */ /* 0x000fe40000004100 */
[-C--:B------:R-:W-:Y:S01]  /*4470*/  FMUL.FTZ R82, R74, R78.reuse ;  /* 0x0000004e4a527220 */ /* 0x080fe20000410000 */
[--C-:B------:R-:W-:Y:S02]  /*4480*/  HADD2.F32 R77, -RZ, R83.reuse.H1_H1 ;  /* 0x30000053ff4d7230 */ /* 0x100fe40000004100 */
[----:B------:R-:W-:Y:S01]  /*4490*/  FMUL.FTZ R79, R73, R78 ;  /* 0x0000004e494f7220 */ /* 0x000fe20000410000 */
[----:B------:R-:W-:Y:S02]  /*44a0*/  HADD2.F32 R25, -RZ, R83.H0_H0 ;  /* 0x20000053ff197230 */ /* 0x000fe40000004100 */
[----:B------:R-:W-:Y:S01]  /*44b0*/  FMUL.FTZ R76, R24, R26 ;  /* 0x0000001a184c7220 */ /* 0x000fe20000410000 */
[----:B------:R-:W-:-:S02]  /*44c0*/  HADD2.F32 R7, -RZ, R10.H0_H0 ;  /* 0x2000000aff077230 */ /* 0x000fc40000004100 */
[-C--:B------:R-:W-:Y:S01]  /*44d0*/  FFMA.FTZ R73, R73, R77.reuse, -R82 ;  /* 0x0000004d49497223 */ /* 0x080fe20000010852 */
[----:B------:R-:W-:Y:S02]  /*44e0*/  HADD2.F32 R14, -RZ, R14.H1_H1 ;  /* 0x3000000eff0e7230 */ /* 0x000fe40000004100 */
[----:B------:R-:W-:Y:S01]  /*44f0*/  FFMA.FTZ R74, R74, R77, R79 ;  /* 0x0000004d4a4a7223 */ /* 0x000fe2000001004f */
[----:B------:R-:W-:Y:S02]  /*4500*/  HADD2.F32 R10, -RZ, R10.H1_H1 ;  /* 0x3000000aff0a7230 */ /* 0x000fe40000004100 */
[C---:B------:R-:W-:Y:S01]  /*4510*/  FMUL.FTZ R75, R7.reuse, R26 ;  /* 0x0000001a074b7220 */ /* 0x040fe20000410000 */
[----:B------:R-:W-:Y:S01]  /*4520*/  FFMA.FTZ R76, R7, R25, -R76 ;  /* 0x00000019074c7223 */ /* 0x000fe2000001084c */
[----:B------:R-:W-:Y:S02]  /*4530*/  HADD2.F32 R7, -RZ, R6.H0_H0 ;  /* 0x20000006ff077230 */ /* 0x000fe40000004100 */
[-C--:B------:R-:W-:Y:S01]  /*4540*/  FMUL.FTZ R77, R14, R27.reuse ;  /* 0x0000001b0e4d7220 */ /* 0x080fe20000410000 */
[----:B------:R-:W-:Y:S01]  /*4550*/  FMUL.FTZ R27, R10, R27 ;  /* 0x0000001b0a1b7220 */ /* 0x000fe20000410000 */
[----:B------:R-:W-:Y:S01]  /*4560*/  F2FP.F16.F32.PACK_AB R15, R8, R15 ;  /* 0x0000000f080f723e */ /* 0x000fe200000000ff */
[----:B------:R-:W-:Y:S01]  /*4570*/  FFMA.FTZ R75, R24, R25, R75 ;  /* 0x00000019184b7223 */ /* 0x000fe2000001004b */
[-C--:B------:R-:W-:Y:S01]  /*4580*/  FFMA.FTZ R77, R10, R7.reuse, -R77 ;  /* 0x000000070a4d7223 */ /* 0x080fe2000001084d */
[----:B------:R-:W-:Y:S01]  /*4590*/  FFMA.FTZ R14, R14, R7, R27 ;  /* 0x000000070e0e7223 */ /* 0x000fe2000001001b */
[----:B------:R-:W-:Y:S01]  /*45a0*/  F2FP.F16.F32.PACK_AB R6, R12, R11 ;  /* 0x0000000b0c06723e */ /* 0x000fe200000000ff */
[----:B------:R-:W-:Y:S01]  /*45b0*/  IMAD.MOV.U32 R11, RZ, RZ, R15 ;  /* 0x000000ffff0b7224 */ /* 0x000fe200078e000f */
[----:B------:R-:W-:Y:S01]  /*45c0*/  F2FP.F16.F32.PACK_AB R8, R4, R73 ;  /* 0x000000490408723e */ /* 0x000fe200000000ff */
[----:B------:R-:W-:Y:S01]  /*45d0*/  IMAD.MOV.U32 R13, RZ, RZ, R66 ;  /* 0x000000ffff0d7224 */ /* 0x000fe200078e0042 */
[----:B------:R-:W-:Y:S01]  /*45e0*/  F2FP.F16.F32.PACK_AB R12, R5, R74 ;  /* 0x0000004a050c723e */ /* 0x000fe200000000ff */
[----:B------:R-:W-:Y:S01]  /*45f0*/  IMAD.MOV.U32 R15, RZ, RZ, R6 ;  /* 0x000000ffff0f7224 */ /* 0x000fe200078e0006 */
[----:B------:R-:W-:-:S02]  /*4600*/  F2FP.F16.F32.PACK_AB R10, R77, R76 ;  /* 0x0000004c4d0a723e */ /* 0x000fc400000000ff */
[----:B------:R-:W-:-:S07]  /*4610*/  F2FP.F16.F32.PACK_AB R14, R14, R75 ;  /* 0x0000004b0e0e723e */ /* 0x000fce00000000ff */
.L_x_2513:
[----:B------:R-:W-:Y:S05]  /*4620*/  BSYNC B1 ;  /* 0x0000000000017941 */ /* 0x000fea0003800000 */
.L_x_2512:
[----:B--2---:R2:W-:Y:S01]  /*4630*/  ST.E.128 desc[UR42][R54.64], R8 ;  /* 0x0000000836007985 */ /* 0x0045e2000c101d2a */
[----:B------:R-:W-:Y:S01]  /*4640*/  ISETP.GE.AND P0, PT, R71, R70, PT ;  /* 0x000000464700720c */ /* 0x000fe20003f06270 */
[----:B------:R-:W-:Y:S02]  /*4650*/  IMAD.MOV.U32 R4, RZ, RZ, R68 ;  /* 0x000000ffff047224 */ /* 0x000fe400078e0044 */
[----:B------:R-:W-:-:S10]  /*4660*/  IMAD.MOV.U32 R5, RZ, RZ, R69 ;  /* 0x000000ffff057224 */ /* 0x000fd400078e0045 */
[----:B------:R-:W-:Y:S05]  /*4670*/  @P0 BRA `(.L_x_2501) ;  /* 0x0000000000e00947 */ /* 0x000fea0003800000 */
[----:B------:R-:W-:-:S05]  /*4680*/  IMAD.WIDE R4, R71, 0x2, R4 ;  /* 0x0000000247047825 */ /* 0x000fca00078e0204 */
[----:B-1----:R1:W-:Y:S01]  /*4690*/  ST.E.128 desc[UR42][R4.64], R12 ;  /* 0x0000000c04007985 */ /* 0x0023e2000c101d2a */
[----:B------:R-:W-:Y:S05]  /*46a0*/  BRA `(.L_x_2501) ;  /* 0x0000000000d47947 */ /* 0x000fea0003800000 */
.L_x_2493:
[----:B------:R-:W-:-:S06]  /*46b0*/  UISETP.NE.AND UP0, UPT, UR37, 0x3, UPT ;  /* 0x000000032500788c */ /* 0x000fcc000bf05270 */
[----:B------:R-:W-:-:S13]  /*46c0*/  PLOP3.LUT P5, PT, PT, PT, UP0, 0x80, 0x0 ;  /* 0x000000000000781c */ /* 0x000fda0003faf008 */
[----:B------:R-:W-:Y:S05]  /*46d0*/  @!P5 BRA `(.L_x_2514) ;  /* 0x000000000004d947 */ /* 0x000fea0003800000 */
[----:B------:R-:W-:Y:S01]  /*46e0*/  BPT.TRAP 0x1 ;  /* 0x000000040000795c */ /* 0x000fe20000300000 */
.L_x_2514:
[----:B------:R-:W-:Y:S01]  /*46f0*/  IMAD R60, R187, 0x8, R2 ;  /* 0x00000008bb3c7824 */ /* 0x000fe200078e0202 */
[----:B------:R-:W-:Y:S01]  /*4700*/  SHF.L.U32 R67, R191, 0x1f, RZ ;  /* 0x0000001fbf437819 */ /* 0x000fe200000006ff */
[----:B------:R-:W-:Y:S01]  /*4710*/  BSSY B1, `(.L_x_2515) ;  /* 0x0000004000017945 */ /* 0x000fe20003800000 */
[----:B------:R-:W-:Y:S02]  /*4720*/  SHF.R.S32.HI R64, RZ, 0x1f, R62 ;  /* 0x0000001fff407819 */ /* 0x000fe4000001143e */
[----:B------:R-:W0:Y:S02]  /*4730*/  SYNCS.PHASECHK.TRANS64.TRYWAIT P0, [R60+URZ+0x28c90], R67 ;  /* 0x028c90433c0075a7 */ /* 0x000e24000800017f */
[----:B0-----:R-:W-:Y:S05]  /*4740*/  @!P0 BRA `(.L_x_2516) ;  /* 0x000001dc00d48947 */ /* 0x001fea0003800000 */
.L_x_2860:
[----:B------:R-:W-:Y:S05]  /*4750*/  BSYNC B1 ;  /* 0x0000000000017941 */ /* 0x000fea0003800000 */
.L_x_2515:
[----:B------:R-:W-:Y:S01]  /*4760*/  ULDC.64 UR4, c[0x0][0x300] ;  /* 0x0000c00000047ab9 */ /* 0x000fe20000000a00 */
[----:B-----5:R-:W-:Y:S01]  /*4770*/  SHF.R.S32.HI R63, RZ, 0x1f, R61 ;  /* 0x0000001fff3f7819 */ /* 0x020fe2000001143d */
[----:B------:R-:W-:Y:S01]  /*4780*/  IMAD R7, R64, UR4, RZ ;  /* 0x0000000440077c24 */ /* 0x000fe2000f8e02ff */
[----:B------:R-:W-:Y:S01]  /*4790*/  ULDC.64 UR6, c[0x0][0x2e8] ;  /* 0x0000ba0000067ab9 */ /* 0x000fe20000000a00 */
[----:B------:R-:W-:-:S04]  /*47a0*/  IMAD.WIDE.U32 R4, R62, UR4, RZ ;  /* 0x000000043e047c25 */ /* 0x000fc8000f8e00ff */
        /* <DEDUP_REMOVED lines=8> */
[----:B------:R-:W-:Y:S01]  /*4830*/  ULDC.64 UR4, c[0x0][0x308] ;  /* 0x0000c20000047ab9 */ /* 0x000fe20000000a00 */
[----:B------:R-:W-:-:S02]  /*4840*/  ISETP.GT.AND P0, PT, R65, R190, PT ;  /* 0x000000be4100720c */ /* 0x000fc40003f04270 */
[----:B------:R-:W-:Y:S02]  /*4850*/  IMAD.IADD R5, R5, 0x1, R7 ;  /* 0x0000000105057824 */ /* 0x000fe400078e0207 */
[----:B------:R-:W-:Y:S01]  /*4860*/  IMAD.WIDE.U32 R4, R188, UR4, R4 ;  /* 0x00000004bc047c25 */ /* 0x000fe2000f8e0004 */
[----:B------:R-:W-:-:S03]  /*4870*/  UMOV UR4, 0xffffffff ;  /* 0xffffffff00047882 */ /* 0x000fc60000000000 */
[----:B------:R-:W-:Y:S01]  /*4880*/  IMAD R13, R188, UR5, R5 ;  /* 0x00000005bc0d7c24 */ /* 0x000fe2000f8e0205 */
[----:B------:R-:W-:-:S04]  /*4890*/  LEA R5, P6, R4, UR6, 0x1 ;  /* 0x0000000604057c11 */ /* 0x000fc8000f8c08ff */
[----:B------:R-:W-:Y:S01]  /*48a0*/  LEA.HI.X R13, R4, UR7, R13, 0x1, P6 ;  /* 0x00000007040d7c11 */ /* 0x000fe2000b0f0c0d */
[----:B------:R-:W-:Y:S08]  /*48b0*/  BRA.DIV UR4, `(.L_x_2517) ;  /* 0x000001de048c7947 */ /* 0x000ff0000b800000 */
[----:B------:R1:W2:Y:S04]  /*48c0*/  SHFL.IDX PT, R25, R13, RZ, 0x1c1f ;  /* 0x001c1fff0d197589 */ /* 0x0002a800000e0000 */
[----:B------:R1:W3:Y:S02]  /*48d0*/  SHFL.IDX PT, R14, R5, RZ, 0x1c1f ;  /* 0x001c1fff050e7589 */ /* 0x0002e400000e0000 */
.L_x_2864:
[----:B------:R-:W-:Y:S05]  /*48e0*/  @!P0 BRA `(.L_x_2501) ;  /* 0x0000000000448947 */ /* 0x000fea0003800000 */
[----:B------:R-:W-:Y:S02]  /*48f0*/  ULDC UR4, c[0x0][0x2f4] ;  /* 0x0000bd0000047ab9 */ /* 0x000fe40000000800 */
[----:B------:R-:W-:-:S13]  /*4900*/  ISETP.GE.AND P0, PT, R18, UR4, PT ;  /* 0x0000000412007c0c */ /* 0x000fda000bf06270 */
[----:B-1----:R-:W1:Y:S01]  /*4910*/  @!P0 LDS.128 R4, [R70+0x22400] ;  /* 0x0224000046048984 */ /* 0x002e620000000c00 */
[----:B---3--:R-:W-:-:S04]  /*4920*/  @!P0 LEA R8, P6, R18, R14, 0x1 ;  /* 0x0000000e12088211 */ /* 0x008fc800078c08ff */
[----:B--2---:R-:W-:-:S05]  /*4930*/  @!P0 LEA.HI.X R9, R18, R25, R19, 0x1, P6 ;  /* 0x0000001912098211 */ /* 0x004fca00030f0c13 */
[----:B-1----:R4:W-:Y:S01]  /*4940*/  @!P0 ST.E.128 desc[UR42][R8.64], R4 ;  /* 0x0000000408008985 */ /* 0x0029e2000c101d2a */
[----:B------:R-:W-:-:S13]  /*4950*/  ISETP.GE.AND P0, PT, R185, UR4, PT ;  /* 0x00000004b9007c0c */ /* 0x000fda000bf06270 */
[----:B------:R-:W-:Y:S05]  /*4960*/  @P0 BRA `(.L_x_2501) ;  /* 0x0000000000240947 */ /* 0x000fea0003800000 */
[----:B------:R-:W-:Y:S02]  /*4970*/  LOP3.LUT P0, RZ, R198, 0x4, RZ, 0xc0, !PT ;  /* 0x00000004c6ff7812 */ /* 0x000fe4000780c0ff */
[----:B----4-:R-:W-:-:S11]  /*4980*/  IADD3 R5, R48, 0x20, RZ ;  /* 0x0000002030057810 */ /* 0x010fd60007ffe0ff */
[----:B------:R-:W-:Y:S01]  /*4990*/  @P0 VIADD R5, R48, 0xffffffe0 ;  /* 0xffffffe030050836 */ /* 0x000fe20000000000 */
[----:B------:R-:W-:-:S03]  /*49a0*/  LEA R8, P0, R185, R14, 0x1 ;  /* 0x0000000eb9087211 */ /* 0x000fc600078008ff */
[----:B------:R-:W-:Y:S01]  /*49b0*/  IMAD.IADD R5, R66, 0x1, R5 ;  /* 0x0000000142057824 */ /* 0x000fe200078e0205 */
[----:B------:R-:W-:-:S03]  /*49c0*/  LEA.HI.X R9, R185, R25, R206, 0x1, P0 ;  /* 0x00000019b9097211 */ /* 0x000fc600000f0cce */
[----:B------:R-:W-:-:S06]  /*49d0*/  IMAD R5, R5, 0x2, R2 ;  /* 0x0000000205057824 */ /* 0x000fcc00078e0202 */
[----:B------:R-:W1:Y:S04]  /*49e0*/  LDS.128 R4, [R5+0x22400] ;  /* 0x0224000005047984 */ /* 0x000e680000000c00 */
[----:B-1----:R1:W-:Y:S02]  /*49f0*/  ST.E.128 desc[UR42][R8.64], R4 ;  /* 0x0000000408007985 */ /* 0x0023e4000c101d2a */
.L_x_2501:
[----:B------:R-:W-:Y:S05]  /*4a00*/  BSYNC B0 ;  /* 0x0000000000007941 */ /* 0x000fea0003800000 */
.L_x_2492:
[----:B-12-4-:R-:W1:Y:S01]  /*4a10*/  S2R R4, SR_TID.X ;  /* 0x0000000000047919 */ /* 0x016e620000002100 */
[----:B------:R-:W-:Y:S01]  /*4a20*/  @!PT LDS RZ, [RZ] ;  /* 0x00000000fffff984 */ /* 0x000fe20000000800 */
[----:B------:R-:W-:Y:S01]  /*4a30*/  @!PT LDS RZ, [RZ] ;  /* 0x00000000fffff984 */ /* 0x000fe20000000800 */
[----:B------:R-:W-:Y:S01]  /*4a40*/  @!PT LDS RZ, [RZ] ;  /* 0x00000000fffff984 */ /* 0x000fe20000000800 */
[----:B------:R-:W-:Y:S01]  /*4a50*/  @!PT LDS RZ, [RZ] ;  /* 0x00000000fffff984 */ /* 0x000fe20000000800 */
[----:B------:R2:W-:Y:S06]  /*4a60*/  MEMBAR.ALL.CTA ;  /* 0x0000000000007992 */ /* 0x0005ec0000008000 */
[----:B--2---:R-:W2:Y:S01]  /*4a70*/  FENCE.VIEW.ASYNC.S ;  /* 0x00000000000073c6 */ /* 0x004ea20000000000 */
[----:B------:R-:W-:Y:S05]  /*4a80*/  WARPSYNC.ALL ;  /* 0x0000000000007948 */ /* 0x000fea0003800000 */
[----:B------:R-:W-:Y:S01]  /*4a90*/  BSSY B0, `(.L_x_2518) ;  /* 0x0000009000007945 */ /* 0x000fe20003800000 */
[----:B-1----:R-:W-:Y:S01]  /*4aa0*/  LOP3.LUT R4, R4, 0x7f, RZ, 0xc0, !PT ;  /* 0x0000007f04047812 */ /* 0x002fe200078ec0ff */
[----:B--2---:R1:W-:Y:S03]  /*4ab0*/  BAR.SYNC.DEFER_BLOCKING R46, 0x80 ;  /* 0x0002002e0000751d */ /* 0x0043e60000010000 */
[----:B------:R-:W-:-:S13]  /*4ac0*/  ISETP.NE.AND P0, PT, R4, RZ, PT ;  /* 0x000000ff0400720c */ /* 0x000fda0003f05270 */
[----:B------:R-:W-:-:S05]  /*4ad0*/  @!P0 VIADD R4, R60, 0x28ca0 ;  /* 0x00028ca03c048836 */ /* 0x000fca0000000000 */
[----:B------:R-:W-:-:S04]  /*4ae0*/  @!P0 PRMT R4, RZ, 0x654, R4 ;  /* 0x00000654ff048816 */ /* 0x000fc80000000004 */
[----:B------:R1:W-:Y:S01]  /*4af0*/  @!P0 SYNCS.ARRIVE.TRANS64.RED.A1T0 RZ, [R4+URZ], RZ ;  /* 0x000000ff04ff89a7 */ /* 0x0003e2000810043f */
[----:B------:R-:W-:Y:S05]  /*4b00*/  @!P5 BRA `(.L_x_2519) ;  /* 0x000000000004d947 */ /* 0x000fea0003800000 */
[----:B------:R-:W-:Y:S01]  /*4b10*/  BPT.TRAP 0x1 ;  /* 0x000000040000795c */ /* 0x000fe20000300000 */
.L_x_2519:
[----:B------:R-:W-:Y:S05]  /*4b20*/  BSYNC B0 ;  /* 0x0000000000007941 */ /* 0x000fea0003800000 */
.L_x_2518:
[----:B------:R-:W2:Y:S01]  /*4b30*/  SYNCS.PHASECHK.TRANS64.TRYWAIT P5, [R60+URZ+0x28cb0], R67 ;  /* 0x028cb0433c0075a7 */ /* 0x000ea200080a017f */
[----:B------:R-:W-:Y:S04]  /*4b40*/  BSSY B0, `(.L_x_2520) ;  /* 0x0000002000007945 */ /* 0x000fe80003800000 */
[----:B--2---:R-:W-:Y:S05]  /*4b50*/  @!P5 BRA `(.L_x_2521) ;  /* 0x000001dc0028d947 */ /* 0x004fea0003800000 */
.L_x_2865:
[----:B------:R-:W-:Y:S05]  /*4b60*/  BSYNC B0 ;  /* 0x0000000000007941 */ /* 0x000fea0003800000 */
.L_x_2520:
[----:B------:R-:W-:Y:S01]  /*4b70*/  ULDC.64 UR4, c[0x0][0x328] ;  /* 0x0000ca0000047ab9 */ /* 0x000fe20000000a00 */
[----:B------:R-:W-:Y:S01]  /*4b80*/  ULDC.64 UR6, c[0x0][0x318] ;  /* 0x0000c60000067ab9 */ /* 0x000fe20000000a00 */
[----:B------:R-:W-:Y:S01]  /*4b90*/  IMAD R7, R64, UR4, RZ ;  /* 0x0000000440077c24 */ /* 0x000fe2000f8e02ff */
[----:B------:R-:W-:Y:S01]  /*4ba0*/  BSSY B0, `(.L_x_2522) ;  /* 0x000008b000007945 */ /* 0x000fe20003800000 */
[----:B-1----:R-:W-:-:S04]  /*4bb0*/  IMAD.WIDE.U32 R4, R62, UR4, RZ ;  /* 0x000000043e047c25 */ /* 0x002fc8000f8e00ff */
        /* <DEDUP_REMOVED lines=13> */
[----:B------:R-:W1:Y:S04]  /*4c90*/  SHFL.IDX PT, R11, R11, RZ, 0x1c1f ;  /* 0x001c1fff0b0b7589 */ /* 0x000e6800000e0000 */
[----:B------:R-:W4:Y:S08]  /*4ca0*/  SHFL.IDX PT, R10, R10, RZ, 0x1c1f ;  /* 0x001c1fff0a0a7589 */ /* 0x000f3000000e0000 */
[----:B------:R-:W-:Y:S05]  /*4cb0*/  @!P5 BRA `(.L_x_2523) ;  /* 0x0000000400e4d947 */ /* 0x000fea0003800000 */
[----:B------:R-:W5:Y:S01]  /*4cc0*/  LDL R26, [R1+0x14] ;  /* 0x00001400011a7983 */ /* 0x000f620000100800 */
[----:B------:R-:W-:-:S03]  /*4cd0*/  ULDC UR4, c[0x0][0x320] ;  /* 0x0000c80000047ab9 */ /* 0x000fc60000000800 */
[----:B------:R-:W2:Y:S04]  /*4ce0*/  LDL R25, [R1+0x18] ;  /* 0x0000180001197983 */ /* 0x000ea80000100800 */
[----:B------:R-:W2:Y:S04]  /*4cf0*/  LDL R70, [R1+0x10] ;  /* 0x0000100001467983 */ /* 0x000ea80000100800 */
[----:B------:R-:W2:Y:S04]  /*4d00*/  LDL R24, [R1+0x1c] ;  /* 0x00001c0001187983 */ /* 0x000ea80000100800 */
[----:B------:R-:W2:Y:S04]  /*4d10*/  LDL R69, [R1+0xc] ;  /* 0x00000c0001457983 */ /* 0x000ea80000100800 */
[----:B---3--:R-:W3:Y:S04]  /*4d20*/  LDL R68, [R1+0x20] ;  /* 0x0000200001447983 */ /* 0x008ee80000100800 */
[----:B------:R-:W3:Y:S01]  /*4d30*/  LDL R66, [R1+0x8] ;  /* 0x0000080001427983 */ /* 0x000ee20000100800 */
[----:B------:R-:W-:-:S03]  /*4d40*/  ISETP.GE.AND P6, PT, R18, UR4, PT ;  /* 0x0000000412007c0c */ /* 0x000fc6000bfc6270 */
[----:B------:R-:W3:Y:S01]  /*4d50*/  LDL R55, [R1+0x24] ;  /* 0x0000240001377983 */ /* 0x000ee20000100800 */
[----:B------:R-:W-:-:S03]  /*4d60*/  IMAD R9, R187, 0x8000, R48 ;  /* 0x00008000bb097824 */ /* 0x000fc600078e0230 */
[----:B------:R-:W3:Y:S01]  /*4d70*/  LDL R54, [R1+0x4] ;  /* 0x0000040001367983 */ /* 0x000ee20000100800 */
[C---:B------:R-:W-:Y:S01]  /*4d80*/  IMAD R13, R9.reuse, 0x2, R2 ;  /* 0x00000002090d7824 */ /* 0x040fe200078e0202 */
[----:B------:R-:W-:Y:S01]  /*4d90*/  LOP3.LUT P5, RZ, R198, 0x4, RZ, 0xc0, !PT ;  /* 0x00000004c6ff7812 */ /* 0x000fe200078ac0ff */
[----:B------:R-:W-:Y:S01]  /*4da0*/  VIADD R15, R9, 0x20 ;  /* 0x00000020090f7836 */ /* 0x000fe20000000000 */
[----:B------:R-:W3:Y:S01]  /*4db0*/  LDL R27, [R1+0x28] ;  /* 0x00002800011b7983 */ /* 0x000ee20000100800 */
[----:B------:R-:W-:-:S03]  /*4dc0*/  VIADD R14, R18, 0x40 ;  /* 0x00000040120e7836 */ /* 0x000fc60000000000 */
[----:B------:R-:W0:Y:S07]  /*4dd0*/  @!P6 LDS.128 R4, [R13+0x400] ;  /* 0x000400000d04e984 */ /* 0x000e2e0000000c00 */
[----:B------:R-:W-:Y:S01]  /*4de0*/  @P5 VIADD R15, R9, 0xffffffe0 ;  /* 0xffffffe0090f5836 */ /* 0x000fe20000000000 */
[----:B-1----:R-:W-:-:S03]  /*4df0*/  @!P6 LEA R8, P5, R18, R11, 0x1 ;  /* 0x0000000b1208e211 */ /* 0x002fc600078a08ff */
[----:B------:R-:W-:Y:S01]  /*4e00*/  IMAD R12, R15, 0x2, R2 ;  /* 0x000000020f0c7824 */ /* 0x000fe200078e0202 */
[----:B----4-:R-:W-:Y:S01]  /*4e10*/  @!P6 LEA.HI.X R9, R18, R10, R19, 0x1, P5 ;  /* 0x0000000a1209e211 */ /* 0x010fe200028f0c13 */
[----:B------:R-:W4:Y:S01]  /*4e20*/  LDL R15, [R1+0x34] ;  /* 0x00003400010f7983 */ /* 0x000f220000100800 */
[----:B------:R-:W-:-:S03]  /*4e30*/  ISETP.GE.AND P5, PT, R185, UR4, PT ;  /* 0x00000004b9007c0c */ /* 0x000fc6000bfa6270 */
[----:B0-----:R0:W-:Y:S10]  /*4e40*/  @!P6 ST.E.128 desc[UR42][R8.64], R4 ;  /* 0x000000040800e985 */ /* 0x0011f4000c101d2a */
[----:B------:R-:W1:Y:S01]  /*4e50*/  @!P5 LDS.128 R4, [R12+0x400] ;  /* 0x000400000c04d984 */ /* 0x000e620000000c00 */
[----:B0-----:R-:W-:-:S04]  /*4e60*/  @!P5 LEA R8, P6, R185, R11, 0x1 ;  /* 0x0000000bb908d211 */ /* 0x001fc800078c08ff */
[----:B------:R-:W-:Y:S02]  /*4e70*/  @!P5 LEA.HI.X R9, R185, R10, R206, 0x1, P6 ;  /* 0x0000000ab909d211 */ /* 0x000fe400030f0cce */
[----:B------:R-:W-:-:S03]  /*4e80*/  ISETP.GE.AND P6, PT, R14, UR4, PT ;  /* 0x000000040e007c0c */ /* 0x000fc6000bfc6270 */
[----:B-1----:R5:W-:Y:S10]  /*4e90*/  @!P5 ST.E.128 desc[UR42][R8.64], R4 ;  /* 0x000000040800d985 */ /* 0x002bf4000c101d2a */
[----:B------:R-:W0:Y:S01]  /*4ea0*/  @!P6 LDS.128 R4, [R13+0x2400] ;  /* 0x002400000d04e984 */ /* 0x000e220000000c00 */
[----:B------:R-:W-:Y:S01]  /*4eb0*/  VIADD R14, R18, 0x60 ;  /* 0x00000060120e7836 */ /* 0x000fe20000000000 */
[----:B-----5:R-:W-:-:S02]  /*4ec0*/  @!P6 LEA R8, P5, R26, R11, 0x1 ;  /* 0x0000000b1a08e211 */ /* 0x020fc400078a08ff */
[----:B------:R-:W5:Y:S03]  /*4ed0*/  LDL R26, [R1] ;  /* 0x00000000011a7983 */ /* 0x000f660000100800 */
[----:B--2---:R-:W-:Y:S02]  /*4ee0*/  @!P6 IMAD.X R9, R10, 0x1, R25, P5 ;  /* 0x000000010a09e824 */ /* 0x004fe400028e0619 */
[----:B------:R-:W2:Y:S01]  /*4ef0*/  LDL R25, [R1+0x2c] ;  /* 0x00002c0001197983 */ /* 0x000ea20000100800 */
[----:B------:R-:W-:-:S03]  /*4f00*/  ISETP.GE.AND P5, PT, R14, UR4, PT ;  /* 0x000000040e007c0c */ /* 0x000fc6000bfa6270 */
[----:B0-----:R0:W-:Y:S10]  /*4f10*/  @!P6 ST.E.128 desc[UR42][R8.64], R4 ;  /* 0x000000040800e985 */ /* 0x0011f4000c101d2a */
[----:B------:R-:W1:Y:S01]  /*4f20*/  @!P5 LDS.128 R4, [R12+0x2400] ;  /* 0x002400000c04d984 */ /* 0x000e620000000c00 */
[----:B0-----:R-:W-:-:S05]  /*4f30*/  @!P5 LEA R8, P6, R70, R11, 0x1 ;  /* 0x0000000b4608d211 */ /* 0x001fca00078c08ff */
[----:B------:R-:W-:Y:S02]  /*4f40*/  @!P5 IMAD.X R9, R10, 0x1, R24, P6 ;  /* 0x000000010a09d824 */ /* 0x000fe400030e0618 */
[----:B------:R-:W4:Y:S01]  /*4f50*/  LDL R24, [R1+0x30] ;  /* 0x0000300001187983 */ /* 0x000f220000100800 */
[----:B------:R-:W-:-:S05]  /*4f60*/  VIADD R14, R18, 0x80 ;  /* 0x00000080120e7836 */ /* 0x000fca0000000000 */
[----:B------:R-:W-:Y:S01]  /*4f70*/  ISETP.GE.AND P6, PT, R14, UR4, PT ;  /* 0x000000040e007c0c */ /* 0x000fe2000bfc6270 */
[----:B-1----:R0:W-:-:S12]  /*4f80*/  @!P5 ST.E.128 desc[UR42][R8.64], R4 ;  /* 0x000000040800d985 */ /* 0x0021d8000c101d2a */
[----:B------:R-:W1:Y:S01]  /*4f90*/  @!P6 LDS.128 R4, [R13+0x4400] ;  /* 0x004400000d04e984 */ /* 0x000e620000000c00 */
[----:B------:R-:W-:Y:S01]  /*4fa0*/  VIADD R14, R18, 0xa0 ;  /* 0x000000a0120e7836 */ /* 0x000fe20000000000 */
[----:B0-----:R-:W-:-:S05]  /*4fb0*/  @!P6 LEA R8, P5, R69, R11, 0x1 ;  /* 0x0000000b4508e211 */ /* 0x001fca00078a08ff */
[----:B---3--:R-:W-:Y:S01]  /*4fc0*/  @!P6 IMAD.X R9, R10, 0x1, R68, P5 ;  /* 0x000000010a09e824 */ /* 0x008fe200028e0644 */
[----:B------:R-:W-:-:S04]  /*4fd0*/  ISETP.GE.AND P5, PT, R14, UR4, PT ;  /* 0x000000040e007c0c */ /* 0x000fc8000bfa6270 */
[----:B-1----:R0:W-:Y:S09]  /*4fe0*/  @!P6 ST.E.128 desc[UR42][R8.64], R4 ;  /* 0x000000040800e985 */ /* 0x0021f2000c101d2a */
[----:B------:R-:W1:Y:S01]  /*4ff0*/  @!P5 LDS.128 R4, [R12+0x4400] ;  /* 0x004400000c04d984 */ /* 0x000e620000000c00 */
[----:B------:R-:W-:Y:S01]  /*5000*/  VIADD R14, R18, 0xc0 ;  /* 0x000000c0120e7836 */ /* 0x000fe20000000000 */
[----:B0-----:R-:W-:-:S05]  /*5010*/  @!P5 LEA R8, P6, R66, R11, 0x1 ;  /* 0x0000000b4208d211 */ /* 0x001fca00078c08ff */
[----:B------:R-:W-:Y:S01]  /*5020*/  @!P5 IMAD.X R9, R10, 0x1, R55, P6 ;  /* 0x000000010a09d824 */ /* 0x000fe200030e0637 */
[----:B------:R-:W-:-:S04]  /*5030*/  ISETP.GE.AND P6, PT, R14, UR4, PT ;  /* 0x000000040e007c0c */ /* 0x000fc8000bfc6270 */
[----:B-1----:R0:W-:Y:S09]  /*5040*/  @!P5 ST.E.128 desc[UR42][R8.64], R4 ;  /* 0x000000040800d985 */ /* 0x0021f2000c101d2a */
[----:B------:R-:W1:Y:S01]  /*5050*/  @!P6 LDS.128 R4, [R13+0x6400] ;  /* 0x006400000d04e984 */ /* 0x000e620000000c00 */
[----:B0-----:R-:W-:-:S03]  /*5060*/  @!P6 LEA R8, P5, R54, R11, 0x1 ;  /* 0x0000000b3608e211 */ /* 0x001fc600078a08ff */
[----:B------:R-:W3:Y:S02]  /*5070*/  LDL R54, [R1+0x38] ;  /* 0x0000380001367983 */ /* 0x000ee40000100800 */
[----:B------:R-:W-:Y:S02]  /*5080*/  @!P6 IMAD.X R9, R10, 0x1, R27, P5 ;  /* 0x000000010a09e824 */ /* 0x000fe400028e061b */
[----:B------:R-:W3:Y:S01]  /*5090*/  LDL R27, [R1+0x3c] ;  /* 0x00003c00011b7983 */ /* 0x000ee20000100800 */
[----:B------:R-:W-:-:S05]  /*50a0*/  VIADD R14, R18, 0xe0 ;  /* 0x000000e0120e7836 */ /* 0x000fca0000000000 */
[----:B------:R-:W-:Y:S01]  /*50b0*/  ISETP.GE.AND P5, PT, R14, UR4, PT ;  /* 0x000000040e007c0c */ /* 0x000fe2000bfa6270 */
[----:B-1----:R5:W-:-:S12]  /*50c0*/  @!P6 ST.E.128 desc[UR42][R8.64], R4 ;  /* 0x000000040800e985 */ /* 0x002bd8000c101d2a */
[----:B------:R-:W0:Y:S01]  /*50d0*/  @!P5 LDS.128 R4, [R12+0x6400] ;  /* 0x006400000c04d984 */ /* 0x000e220000000c00 */
[----:B------:R-:W-:Y:S01]  /*50e0*/  VIADD R14, R18, 0x100 ;  /* 0x00000100120e7836 */ /* 0x000fe20000000000 */
[----:B-----5:R-:W-:Y:S02]  /*50f0*/  @!P5 LEA R8, P6, R26, R11, 0x1 ;  /* 0x0000000b1a08d211 */ /* 0x020fe400078c08ff */
[----:B------:R-:W5:Y:S03]  /*5100*/  LDL R26, [R1+0x40] ;  /* 0x00004000011a7983 */ /* 0x000f660000100800 */
[----:B--2---:R-:W-:Y:S02]  /*5110*/  @!P5 IMAD.X R9, R10, 0x1, R25, P6 ;  /* 0x000000010a09d824 */ /* 0x004fe400030e0619 */
[----:B------:R-:W2:Y:S01]  /*5120*/  LDL R25, [R1+0x44] ;  /* 0x0000440001197983 */ /* 0x000ea20000100800 */
[----:B------:R-:W-:-:S03]  /*5130*/  ISETP.GE.AND P6, PT, R14, UR4, PT ;  /* 0x000000040e007c0c */ /* 0x000fc6000bfc6270 */
[----:B0-----:R0:W-:Y:S10]  /*5140*/  @!P5 ST.E.128 desc[UR42][R8.64], R4 ;  /* 0x000000040800d985 */ /* 0x0011f4000c101d2a */
[----:B------:R-:W1:Y:S01]  /*5150*/  @!P6 LDS.128 R4, [R13+0x8400] ;  /* 0x008400000d04e984 */ /* 0x000e620000000c00 */
[----:B0-----:R-:W-:-:S05]  /*5160*/  @!P6 LEA R8, P5, R229, R11, 0x1 ;  /* 0x0000000be508e211 */ /* 0x001fca00078a08ff */
[----:B----4-:R-:W-:Y:S02]  /*5170*/  @!P6 IMAD.X R9, R10, 0x1, R24, P5 ;  /* 0x000000010a09e824 */ /* 0x010fe400028e0618 */
[----:B------:R-:W4:Y:S01]  /*5180*/  LDL R24, [R1+0x48] ;  /* 0x0000480001187983 */ /* 0x000f220000100800 */
[----:B------:R-:W-:-:S05]  /*5190*/  VIADD R14, R18, 0x120 ;  /* 0x00000120120e7836 */ /* 0x000fca0000000000 */
[----:B------:R-:W-:Y:S01]  /*51a0*/  ISETP.GE.AND P5, PT, R14, UR4, PT ;  /* 0x000000040e007c0c */ /* 0x000fe2000bfa6270 */
[----:B-1----:R0:W-:-:S12]  /*51b0*/  @!P6 ST.E.128 desc[UR42][R8.64], R4 ;  /* 0x000000040800e985 */ /* 0x0021d8000c101d2a */
        /* <DEDUP_REMOVED lines=17> */
[----:B------:R-:W-:Y:S01]  /*52d0*/  ISETP.GE.AND P6, PT, R14, UR4, PT ;  /* 0x000000040e007c0c */ /* 0x000fe2000bfc6270 */
[----:B------:R-:W-:-:S03]  /*52e0*/  VIADD R14, R18, 0x1a0 ;  /* 0x000001a0120e7836 */ /* 0x000fc60000000000 */
[----:B-1----:R0:W-:Y:S09]  /*52f0*/  @!P5 ST.E.128 desc[UR42][R8.64], R4 ;  /* 0x000000040800d985 */ /* 0x0021f2000c101d2a */
[----:B------:R-:W1:Y:S01]  /*5300*/  @!P6 LDS.128 R4, [R13+0xc400] ;  /* 0x00c400000d04e984 */ /* 0x000e620000000c00 */
[----:B0-----:R-:W-:-:S05]  /*5310*/  @!P6 LEA R8, P5, R218, R11, 0x1 ;  /* 0x0000000bda08e211 */ /* 0x001fca00078a08ff */
[----:B-----5:R-:W-:Y:S01]  /*5320*/  @!P6 IMAD.X R9, R10, 0x1, R26, P5 ;  /* 0x000000010a09e824 */ /* 0x020fe200028e061a */
[----:B------:R-:W-:-:S04]  /*5330*/  ISETP.GE.AND P5, PT, R14, UR4, PT ;  /* 0x000000040e007c0c */ /* 0x000fc8000bfa6270 */
[----:B-1----:R0:W-:Y:S09]  /*5340*/  @!P6 ST.E.128 desc[UR42][R8.64], R4 ;  /* 0x000000040800e985 */ /* 0x0021f2000c101d2a */
[----:B------:R-:W1:Y:S01]  /*5350*/  @!P5 LDS.128 R4, [R12+0xc400] ;  /* 0x00c400000c04d984 */ /* 0x000e620000000c00 */
[----:B------:R-:W-:Y:S01]  /*5360*/  VIADD R14, R18, 0x1c0 ;  /* 0x000001c0120e7836 */ /* 0x000fe20000000000 */
[----:B0-----:R-:W-:-:S05]  /*5370*/  @!P5 LEA R8, P6, R217, R11, 0x1 ;  /* 0x0000000bd908d211 */ /* 0x001fca00078c08ff */
[----:B--2---:R-:W-:Y:S01]  /*5380*/  @!P5 IMAD.X R9, R10, 0x1, R25, P6 ;  /* 0x000000010a09d824 */ /* 0x004fe200030e0619 */
[----:B------:R-:W-:Y:S01]  /*5390*/  ISETP.GE.AND P6, PT, R14, UR4, PT ;  /* 0x000000040e007c0c */ /* 0x000fe2000bfc6270 */
[----:B------:R-:W-:-:S03]  /*53a0*/  VIADD R14, R18, 0x1e0 ;  /* 0x000001e0120e7836 */ /* 0x000fc60000000000 */
[----:B-1----:R0:W-:Y:S09]  /*53b0*/  @!P5 ST.E.128 desc[UR42][R8.64], R4 ;  /* 0x000000040800d985 */ /* 0x0021f2000c101d2a */
[----:B------:R-:W1:Y:S01]  /*53c0*/  @!P6 LDS.128 R4, [R13+0xe400] ;  /* 0x00e400000d04e984 */ /* 0x000e620000000c00 */
[----:B0-----:R-:W-:-:S05]  /*53d0*/  @!P6 LEA R8, P5, R216, R11, 0x1 ;  /* 0x0000000bd808e211 */ /* 0x001fca00078a08ff */
[----:B----4-:R-:W-:Y:S01]  /*53e0*/  @!P6 IMAD.X R9, R10, 0x1, R24, P5 ;  /* 0x000000010a09e824 */ /* 0x010fe200028e0618 */
[----:B------:R-:W-:-:S04]  /*53f0*/  ISETP.GE.AND P5, PT, R14, UR4, PT ;  /* 0x000000040e007c0c */ /* 0x000fc8000bfa6270 */
[----:B-1----:R0:W-:Y:S09]  /*5400*/  @!P6 ST.E.128 desc[UR42][R8.64], R4 ;  /* 0x000000040800e985 */ /* 0x0021f2000c101d2a */
[----:B------:R-:W1:Y:S01]  /*5410*/  @!P5 LDS.128 R4, [R12+0xe400] ;  /* 0x00e400000c04d984 */ /* 0x000e620000000c00 */
[----:B0-----:R-:W-:-:S05]  /*5420*/  @!P5 LEA R8, P6, R215, R11, 0x1 ;  /* 0x0000000bd708d211 */ /* 0x001fca00078c08ff */
[----:B------:R-:W-:-:S05]  /*5430*/  @!P5 IMAD.X R9, R10, 0x1, R15, P6 ;  /* 0x000000010a09d824 */ /* 0x000fca00030e060f */
[----:B-1----:R0:W-:Y:S03]  /*5440*/  @!P5 ST.E.128 desc[UR42][R8.64], R4 ;  /* 0x000000040800d985 */ /* 0x0021e6000c101d2a */
.L_x_2523:
[----:B------:R-:W-:Y:S05]  /*5450*/  BSYNC B0 ;  /* 0x0000000000007941 */ /* 0x000fea0003800000 */
.L_x_2522:
[----:B------:R-:W-:Y:S01]  /*5460*/  @!PT LDS RZ, [RZ] ;  /* 0x00000000fffff984 */ /* 0x000fe20000000800 */
[----:B------:R-:W-:Y:S01]  /*5470*/  @!PT LDS RZ, [RZ] ;  /* 0x00000000fffff984 */ /* 0x000fe20000000800 */
[----:B------:R-:W-:Y:S01]  /*5480*/  @!PT LDS RZ, [RZ] ;  /* 0x00000000fffff984 */ /* 0x000fe20000000800 */
[----:B------:R-:W-:Y:S01]  /*5490*/  @!PT LDS RZ, [RZ] ;  /* 0x00000000fffff984 */ /* 0x000fe20000000800 */
[----:B------:R5:W-:Y:S06]  /*54a0*/  MEMBAR.ALL.CTA ;  /* 0x0000000000007992 */ /* 0x000bec0000008000 */
[----:B-----5:R-:W5:Y:S01]  /*54b0*/  FENCE.VIEW.ASYNC.S ;  /* 0x00000000000073c6 */ /* 0x020f620000000000 */
[----:B------:R-:W-:Y:S02]  /*54c0*/  VIADD R187, R187, 0x1 ;  /* 0x00000001bbbb7836 */ /* 0x000fe40000000000 */
[----:B0-2---:R-:W-:Y:S01]  /*54d0*/  @!P0 VIADD R60, R60, 0x28cc0 ;  /* 0x00028cc03c3c8836 */ /* 0x005fe20000000000 */
[----:B-----5:R0:W-:Y:S02]  /*54e0*/  BAR.SYNC.DEFER_BLOCKING R46, 0x80 ;  /* 0x0002002e0000751d */ /* 0x0201e40000010000 */
[----:B------:R-:W-:-:S02]  /*54f0*/  ISETP.NE.AND P5, PT, R187, 0x2, PT ;  /* 0x00000002bb00780c */ /* 0x000fc40003fa5270 */
[----:B------:R-:W-:Y:S02]  /*5500*/  @!P0 PRMT R60, RZ, 0x654, R60 ;  /* 0x00000654ff3c8816 */ /* 0x000fe4000000003c */
[----:B------:R-:W-:Y:S02]  /*5510*/  SEL R4, RZ, 0x1, P5 ;  /* 0x00000001ff047807 */ /* 0x000fe40002800000 */
[----:B------:R-:W-:Y:S02]  /*5520*/  SEL R187, R187, RZ, P5 ;  /* 0x000000ffbbbb7207 */ /* 0x000fe40002800000 */
[----:B------:R-:W-:Y:S01]  /*5530*/  LOP3.LUT R191, R191, R4, RZ, 0x3c, !PT ;  /* 0x00000004bfbf7212 */ /* 0x000fe200078e3cff */
[----:B------:R0:W-:Y:S01]  /*5540*/  @!P0 SYNCS.ARRIVE.TRANS64.RED.A1T0 RZ, [R60+URZ], RZ ;  /* 0x000000ff3cff89a7 */ /* 0x0001e2000810043f */
[----:B------:R-:W-:Y:S01]  /*5550*/  PLOP3.LUT P0, PT, PT, PT, PT, 0x8, 0x0 ;  /* 0x000000000000781c */ /* 0x000fe20003f0e170 */
[----:B------:R-:W-:-:S12]  /*5560*/  @P4 BRA `(.L_x_2524) ;  /* 0xffffffd800104947 */ /* 0x000fd8000383ffff */
.L_x_2487:
[----:B------:R-:W-:Y:S04]  /*5570*/  BSSY B0, `(.L_x_2525) ;  /* 0x0000004000007945 */ /* 0x000fe80003800000 */
[----:B------:R-:W-:Y:S05]  /*5580*/  @P0 BRA `(.L_x_2526) ;  /* 0x0000000000080947 */ /* 0x000fea0003800000 */
[----:B------:R-:W2:Y:S02]  /*5590*/  FENCE.VIEW.ASYNC.G ;  /* 0x00000000000073c6 */ /* 0x000ea40000000100 */
[----:B--2---:R-:W-:Y:S06]  /*55a0*/  BAR.ARV 0xc, 0x180 ;  /* 0x0306000000007b1d */ /* 0x004fec0000002000 */
.L_x_2526:
[----:B------:R-:W-:Y:S05]  /*55b0*/  BSYNC B0 ;  /* 0x0000000000007941 */ /* 0x000fea0003800000 */
.L_x_2525:
[----:B------:R-:W-:Y:S01]  /*55c0*/  UISETP.NE.AND UP0, UPT, UR39, 0x1, UPT ;  /* 0x000000012700788c */ /* 0x000fe2000bf05270 */
[----:B------:R-:W-:Y:S05]  /*55d0*/  BSSY B7, `(.L_x_2527) ;  /* 0x0000f63000077945 */ /* 0x000fea0003800000 */
[----:B------:R-:W-:-:S13]  /*55e0*/  PLOP3.LUT P0, PT, PT, PT, UP0, 0x80, 0x0 ;  /* 0x000000000000781c */ /* 0x000fda0003f0f008 */
[----:B------:R-:W-:Y:S05]  /*55f0*/  @!P0 BRA `(.L_x_2528) ;  /* 0x0000002400508947 */ /* 0x000fea0003800000 */
[----:B------:R-:W2:Y:S01]  /*5600*/  LDC R0, c[0x0][0x448] ;  /* 0x00011200ff007b82 */ /* 0x000ea20000000800 */
[----:B------:R-:W-:-:S07]  /*5610*/  IADD3 R23, R184, 0x1, -R23 ;  /* 0x00000001b8177810 */ /* 0x000fce0007ffe817 */
[----:B------:R-:W0:Y:S01]  /*5620*/  LDC.64 R4, c[0x0][0x9e0] ;  /* 0x00027800ff047b82 */ /* 0x000e220000000a00 */
[----:B--2---:R-:W-:Y:S01]  /*5630*/  ISETP.NE.AND P1, PT, R0, 0x1, PT ;  /* 0x000000010000780c */ /* 0x004fe20003f25270 */
[----:B------:R-:W-:Y:S01]  /*5640*/  VIADD R0, R196, 0x3f ;  /* 0x0000003fc4007836 */ /* 0x000fe20000000000 */
[----:B0-----:R-:W-:-:S11]  /*5650*/  ISETP.GE.AND P2, PT, R5, 0x1, PT ;  /* 0x000000010500780c */ /* 0x001fd60003f46270 */
[----:B------:R-:W0:Y:S08]  /*5660*/  @P1 LDC R3, c[0x0][0x44c] ;  /* 0x00011300ff031b82 */ /* 0x000e300000000800 */
[----:B------:R-:W2:Y:S01]  /*5670*/  @P1 LDC R6, c[0x0][0x450] ;  /* 0x00011400ff061b82 */ /* 0x000ea20000000800 */
[----:B0-----:R-:W-:-:S05]  /*5680*/  @P1 IMAD.HI.U32 R3, R0, R3, RZ ;  /* 0x0000000300031227 */ /* 0x001fca00078e00ff */
[----:B--2---:R-:W-:-:S05]  /*5690*/  @P1 SHF.R.U32.HI R0, RZ, R6, R3 ;  /* 0x00000006ff001219 */ /* 0x004fca0000011603 */
        /* <DEDUP_REMOVED lines=14> */
.L_x_2531:
[----:B------:R-:W-:-:S13]  /*5780*/  ISETP.NE.AND P0, PT, R5, 0x1, PT ;  /* 0x000000010500780c */ /* 0x000fda0003f05270 */
[----:B------:R-:W0:Y:S02]  /*5790*/  @P0 LDC.64 R6, c[0x0][0x9e8] ;  /* 0x00027a00ff060b82 */ /* 0x000e240000000a00 */
[----:B0-----:R-:W-:-:S05]  /*57a0*/  @P0 IMAD.HI.U32 R6, R0, R6, RZ ;  /* 0x0000000600060227 */ /* 0x001fca00078e00ff */
[----:B------:R-:W-:-:S07]  /*57b0*/  @P0 SHF.R.U32.HI R0, RZ, R7, R6 ;  /* 0x00000007ff000219 */ /* 0x000fce0000011606 */
.L_x_2532:
[----:B------:R-:W-:Y:S05]  /*57c0*/  BSYNC B0 ;  /* 0x0000000000007941 */ /* 0x000fea0003800000 */
.L_x_2530:
[----:B------:R-:W-:-:S05]  /*57d0*/  IMAD R3, R0, R5, R5 ;  /* 0x0000000500037224 */ /* 0x000fca00078e0205 */
[----:B------:R-:W-:-:S07]  /*57e0*/  VIMNMX R4, R4, R3, PT ;  /* 0x0000000304047248 */ /* 0x000fce0003fe0100 */
.L_x_2529:
[----:B------:R-:W0:Y:S01]  /*57f0*/  @P1 LDC R7, c[0x0][0x44c] ;  /* 0x00011300ff071b82 */ /* 0x000e220000000800 */
[----:B------:R-:W-:Y:S01]  /*5800*/  VIADD R4, R4, 0x3f ;  /* 0x0000003f04047836 */ /* 0x000fe20000000000 */
[----:B------:R-:W-:Y:S01]  /*5810*/  ULDC UR4, c[0x0][0x9dc] ;  /* 0x0002770000047ab9 */ /* 0x000fe20000000800 */
[----:B------:R-:W-:-:S03]  /*5820*/  IMAD.MOV.U32 R0, RZ, RZ, R196 ;  /* 0x000000ffff007224 */ /* 0x000fc600078e00c4 */
[----:B------:R-:W-:Y:S02]  /*5830*/  SHF.R.S32.HI R3, RZ, 0x1f, R4 ;  /* 0x0000001fff037819 */ /* 0x000fe40000011404 */
[----:B------:R-:W2:Y:S02]  /*5840*/  @P1 LDC R6, c[0x0][0x450] ;  /* 0x00011400ff061b82 */ /* 0x000ea40000000800 */
[----:B------:R-:W-:-:S04]  /*5850*/  LEA.HI R3, R3, R4, RZ, 0x6 ;  /* 0x0000000403037211 */ /* 0x000fc800078f30ff */
[----:B------:R-:W-:-:S04]  /*5860*/  SHF.R.S32.HI R3, RZ, 0x6, R3 ;  /* 0x00000006ff037819 */ /* 0x000fc80000011403 */
[----:B------:R-:W-:Y:S01]  /*5870*/  VIMNMX R38, R38, R3, PT ;  /* 0x0000000326267248 */ /* 0x000fe20003fe0100 */
[----:B0-----:R-:W-:-:S05]  /*5880*/  @P1 IMAD.HI.U32 R7, R196, R7, RZ ;  /* 0x00000007c4071227 */ /* 0x001fca00078e00ff */
[----:B--2---:R-:W-:-:S05]  /*5890*/  @P1 SHF.R.U32.HI R0, RZ, R6, R7 ;  /* 0x00000006ff001219 */ /* 0x004fca0000011607 */
        /* <DEDUP_REMOVED lines=13> */
.L_x_2535:
[----:B------:R-:W-:-:S13]  /*5970*/  ISETP.NE.AND P0, PT, R5, 0x1, PT ;  /* 0x000000010500780c */ /* 0x000fda0003f05270 */
[----:B------:R-:W0:Y:S02]  /*5980*/  @P0 LDC.64 R6, c[0x0][0x9e8] ;  /* 0x00027a00ff060b82 */ /* 0x000e240000000a00 */
[----:B0-----:R-:W-:-:S05]  /*5990*/  @P0 IMAD.HI.U32 R6, R37, R6, RZ ;  /* 0x0000000625060227 */ /* 0x001fca00078e00ff */
[----:B------:R-:W-:-:S07]  /*59a0*/  @P0 SHF.R.U32.HI R37, RZ, R7, R6 ;  /* 0x00000007ff250219 */ /* 0x000fce0000011606 */
.L_x_2536:
[----:B------:R-:W-:Y:S05]  /*59b0*/  BSYNC B0 ;  /* 0x0000000000007941 */ /* 0x000fea0003800000 */
.L_x_2534:
[----:B------:R-:W-:-:S05]  /*59c0*/  IMAD R5, R37, R5, RZ ;  /* 0x0000000525057224 */ /* 0x000fca00078e02ff */
[----:B------:R-:W-:-:S07]  /*59d0*/  VIMNMX R0, R0, R5, !PT ;  /* 0x0000000500007248 */ /* 0x000fce0007fe0100 */
.L_x_2533:
[----:B------:R-:W-:Y:S01]  /*59e0*/  SHF.R.S32.HI R3, RZ, 0x1f, R0 ;  /* 0x0000001fff037819 */ /* 0x000fe20000011400 */
[----:B------:R-:W-:Y:S03]  /*59f0*/  BSSY B0, `(.L_x_2537) ;  /* 0x0000027000007945 */ /* 0x000fe60003800000 */
[----:B------:R-:W-:-:S04]  /*5a00*/  LEA.HI R3, R3, R0, RZ, 0x6 ;  /* 0x0000000003037211 */ /* 0x000fc800078f30ff */
[----:B------:R-:W-:-:S04]  /*5a10*/  SHF.R.S32.HI R3, RZ, 0x6, R3 ;  /* 0x00000006ff037819 */ /* 0x000fc80000011403 */
[----:B------:R-:W-:Y:S01]  /*5a20*/  VIMNMX R9, RZ, R3, !PT ;  /* 0x00000003ff097248 */ /* 0x000fe20007fe0100 */
[----:B------:R-:W-:-:S03]  /*5a30*/  IMAD.MOV.U32 R3, RZ, RZ, RZ ;  /* 0x000000ffff037224 */ /* 0x000fc600078e00ff */
[----:B------:R-:W-:-:S13]  /*5a40*/  ISETP.GT.AND P0, PT, R38, R9, PT ;  /* 0x000000092600720c */ /* 0x000fda0003f04270 */
[----:B------:R-:W-:Y:S05]  /*5a50*/  @!P0 BRA `(.L_x_2538) ;  /* 0x0000000000808947 */ /* 0x000fea0003800000 */
[----:B------:R-:W2:Y:S01]  /*5a60*/  LDL R4, [R1+0x50] ;  /* 0x0000500001047983 */ /* 0x000ea20000100800 */
[----:B------:R-:W-:Y:S01]  /*5a70*/  ULDC UR4, c[0x0][0x9f0] ;  /* 0x00027c0000047ab9 */ /* 0x000fe20000000800 */
[----:B--2---:R-:W-:-:S04]  /*5a80*/  ISETP.NE.AND P0, PT, R4, RZ, PT ;  /* 0x000000ff0400720c */ /* 0x004fc80003f05270 */
[----:B-1----:R-:W-:-:S04]  /*5a90*/  SEL R11, R4, UR4, P0 ;  /* 0x00000004040b7c07 */ /* 0x002fc80008000000 */
[-C--:B------:R-:W-:Y:S02]  /*5aa0*/  IABS R6, R11.reuse ;  /* 0x0000000b00067213 */ /* 0x080fe40000000000 */
[----:B------:R-:W-:Y:S02]  /*5ab0*/  IADD3 R0, R11, -0x1, R38 ;  /* 0xffffffff0b007810 */ /* 0x000fe40007ffe026 */
[----:B------:R-:W0:Y:S01]  /*5ac0*/  I2F.RP R3, R6 ;  /* 0x0000000600037306 */ /* 0x000e220000209400 */
[----:B----4-:R-:W-:Y:S02]  /*5ad0*/  IABS R10, R11 ;  /* 0x0000000b000a7213 */ /* 0x010fe40000000000 */
        /* <DEDUP_REMOVED lines=24> */
.L_x_2538:
[----:B------:R-:W-:Y:S05]  /*5c60*/  BSYNC B0 ;  /* 0x0000000000007941 */ /* 0x000fea0003800000 */
.L_x_2537:
[----:B------:R-:W2:Y:S01]  /*5c70*/  LDL R0, [R1+0x58] ;  /* 0x0000580001007983 */ /* 0x000ea20000100800 */
        /* <DEDUP_REMOVED lines=65> */
[----:B--2---:R-:W-:-:S05]  /*6090*/  IMAD R0, R0, R3, R9 ;  /* 0x0000000300007224 */ /* 0x004fca00078e0209 */
[----:B------:R-:W-:Y:S02]  /*60a0*/  VIADDMNMX R3, R0, R3, R38, PT ;  /* 0x0000000300037246 */ /* 0x000fe40003800126 */
[----:B------:R-:W-:Y:S02]  /*60b0*/  CS2R R38, SRZ ;  /* 0x0000000000267805 */ /* 0x000fe4000001ff00 */
        /* <DEDUP_REMOVED lines=16> */
.L_x_2540:
[C---:B------:R-:W-:Y:S01]  /*61c0*/  IMAD R12, R17.reuse, 0x8, R2 ;  /* 0x00000008110c7824 */ /* 0x040fe200078e0202 */
[----:B------:R-:W-:Y:S01]  /*61d0*/  SHF.L.U32 R5, R22, 0x1f, RZ ;  /* 0x0000001f16057819 */ /* 0x000fe200000006ff */
[----:B------:R-:W-:Y:S01]  /*61e0*/  VIADD R4, R2, 0x26800 ;  /* 0x0002680002047836 */ /* 0x000fe20000000000 */
[----:B------:R-:W-:Y:S01]  /*61f0*/  BSSY B0, `(.L_x_2541) ;  /* 0x0000008000007945 */ /* 0x000fe20003800000 */
[----:B------:R-:W-:Y:S01]  /*6200*/  IMAD R6, R17, 0x1000, R20 ;  /* 0x0000100011067824 */ /* 0x000fe200078e0214 */
[----:B------:R-:W0:Y:S01]  /*6210*/  SYNCS.PHASECHK.TRANS64.TRYWAIT P1, [R12+URZ+0x28c50], R5 ;  /* 0x028c50050c0075a7 */ /* 0x000e22000802017f */
[----:B------:R-:W-:Y:S01]  /*6220*/  IMAD.MOV.U32 R7, RZ, RZ, 0x40000040 ;  /* 0x40000040ff077424 */ /* 0x000fe200078e00ff */
[----:B------:R-:W-:-:S04]  /*6230*/  SHF.R.U32.HI R4, RZ, 0x4, R4 ;  /* 0x00000004ff047819 */ /* 0x000fc80000011604 */
[----:B------:R-:W-:-:S04]  /*6240*/  LOP3.LUT R4, R4, 0x3fff, RZ, 0xc0, !PT ;  /* 0x00003fff04047812 */ /* 0x000fc800078ec0ff */
[----:B------:R-:W-:Y:S01]  /*6250*/  LOP3.LUT R4, R4, 0x10000, RZ, 0xfc, !PT ;  /* 0x0001000004047812 */ /* 0x000fe200078efcff */
[----:B0-----:R-:W-:Y:S06]  /*6260*/  @!P1 BRA `(.L_x_2542) ;  /* 0x000001c400789947 */ /* 0x001fec0003800000 */
.L_x_2866:
[----:B------:R-:W-:Y:S05]  /*6270*/  BSYNC B0 ;  /* 0x0000000000007941 */ /* 0x000fea0003800000 */
.L_x_2541:
[----:B------:R-:W-:Y:S01]  /*6280*/  BAR.SYNC.DEFER_BLOCKING 0xe, 0x100 ;  /* 0x0384000000007b1d */ /* 0x000fe20000010000 */
[----:B0-----:R-:W-:Y:S01]  /*6290*/  IMAD.MOV.U32 R5, RZ, RZ, 0x40000040 ;  /* 0x40000040ff057424 */ /* 0x001fe200078e00ff */
[C---:B------:R-:W-:Y:S01]  /*62a0*/  R2UR UR6, R6.reuse ;  /* 0x00000000060672ca */ /* 0x040fe200000e0000 */
[----:B----4-:R-:W-:Y:S01]  /*62b0*/  VIADD R10, R6, 0x100 ;  /* 0x00000100060a7836 */ /* 0x010fe20000000000 */
[----:B------:R-:W-:Y:S01]  /*62c0*/  R2UR UR7, R7 ;  /* 0x00000000070772ca */ /* 0x000fe200000e0000 */
[----:B-1----:R-:W-:Y:S01]  /*62d0*/  IMAD.MOV.U32 R11, RZ, RZ, 0x40000040 ;  /* 0x40000040ff0b7424 */ /* 0x002fe200078e00ff */
        /* <DEDUP_REMOVED lines=13> */
[----:B------:R-:W-:Y:S01]  /*63b0*/  IMAD.MOV.U32 R7, RZ, RZ, 0x40000040 ;  /* 0x40000040ff077424 */ /* 0x000fe200078e00ff */
[----:B------:R-:W-:-:S02]  /*63c0*/  R2UR UR9, R11 ;  /* 0x000000000b0972ca */ /* 0x000fc400000e0000 */
[----:B------:R-:W-:Y:S01]  /*63d0*/  IADD3 R8, R4, 0x4, RZ ;  /* 0x0000000404087810 */ /* 0x000fe20007ffe0ff */
[----:B-----5:R-:W-:Y:S01]  /*63e0*/  WARPGROUP.ARRIVE ;  /* 0x00000000000079c5 */ /* 0x020fe20000000000 */
[----:B------:R-:W-:Y:S02]  /*63f0*/  R2UR UR13, R9 ;  /* 0x00000000090d72ca */ /* 0x000fe400000e0000 */
[----:B------:R-:W-:-:S03]  /*6400*/  R2UR UR12, R8 ;  /* 0x00000000080c72ca */ /* 0x000fc600000e0000 */
        /* <DEDUP_REMOVED lines=23> */
.L_x_2543:
[----:B------:R-:W-:Y:S01]  /*6580*/  VIADD R3, R3, 0xfffffffe ;  /* 0xfffffffe03037836 */ /* 0x000fe20000000000 */
[----:B------:R-:W-:Y:S01]  /*6590*/  BSSY B0, `(.L_x_2544) ;  /* 0x00000cc000007945 */ /* 0x000fe20003800000 */
[----:B------:R-:W-:-:S03]  /*65a0*/  VIADD R12, R12, 0x28c60 ;  /* 0x00028c600c0c7836 */ /* 0x000fc60000000000 */
[----:B------:R-:W-:Y:S02]  /*65b0*/  ISETP.GE.AND P1, PT, R3, R0, PT ;  /* 0x000000000300720c */ /* 0x000fe40003f26270 */
[----:B------:R-:W-:-:S04]  /*65c0*/  PRMT R12, R186, 0x654, R12 ;  /* 0x00000654ba0c7816 */ /* 0x000fc8000000000c */
[----:B------:R0:W-:Y:S07]  /*65d0*/  SYNCS.ARRIVE.TRANS64.RED.A1T0 RZ, [R12+URZ], RZ ;  /* 0x000000ff0cff79a7 */ /* 0x0001ee000810043f */
[----:B------:R-:W-:Y:S05]  /*65e0*/  @!P1 BRA `(.L_x_2545) ;  /* 0x0000000c00189947 */ /* 0x000fea0003800000 */
.L_x_2552:
[----:B------:R-:W-:Y:S01]  /*65f0*/  BAR.SYNC.DEFER_BLOCKING 0xe, 0x100 ;  /* 0x0384000000007b1d */ /* 0x000fe20000010000 */
[----:B0-----:R-:W-:Y:S01]  /*6600*/  IMAD R12, R17, 0x40, R194 ;  /* 0x00000040110c7824 */ /* 0x001fe200078e02c2 */
[----:B------:R-:W-:Y:S01]  /*6610*/  ISETP.GT.AND P2, PT, R3, R0, PT ;  /* 0x000000000300720c */ /* 0x000fe20003f44270 */
[----:B------:R-:W-:Y:S02]  /*6620*/  VIADD R17, R17, 0x1 ;  /* 0x0000000111117836 */ /* 0x000fe40000000000 */
[----:B------:R-:W-:Y:S02]  /*6630*/  IMAD R12, R12, 0x4, R2 ;  /* 0x000000040c0c7824 */ /* 0x000fe400078e0202 */
[----:B------:R-:W-:Y:S01]  /*6640*/  VIADD R3, R3, 0xffffffff ;  /* 0xffffffff03037836 */ /* 0x000fe20000000000 */
[----:B------:R-:W-:-:S04]  /*6650*/  ISETP.NE.AND P1, PT, R17, 0x2, PT ;  /* 0x000000021100780c */ /* 0x000fc80003f25270 */
[----:B------:R-:W-:Y:S01]  /*6660*/  SEL R17, R17, RZ, P1 ;  /* 0x000000ff11117207 */ /* 0x000fe20000800000 */
[----:B------:R-:W0:Y:S04]  /*6670*/  LDS R13, [R12+0x28800] ;  /* 0x028800000c0d7984 */ /* 0x000e280000000800 */
[----:B-1----:R-:W1:Y:S01]  /*6680*/  LDS R12, [R12+0x28820] ;  /* 0x028820000c0c7984 */ /* 0x002e620000000800 */
        /* <DEDUP_REMOVED lines=132> */
.L_x_2546:
[----:B------:R-:W-:Y:S01]  /*6ed0*/  IMAD R21, R17, 0x8, R2 ;  /* 0x0000000811157824 */ /* 0x000fe200078e0202 */
[----:B------:R-:W-:-:S04]  /*6ee0*/  SHF.L.U32 R12, R22, 0x1f, RZ ;  /* 0x0000001f160c7819 */ /* 0x000fc800000006ff */
[----:B------:R0:W1:Y:S01]  /*6ef0*/  SYNCS.PHASECHK.TRANS64.TRYWAIT P1, [R21+URZ+0x28c50], R12 ;  /* 0x028c500c150075a7 */ /* 0x000062000802017f */
[----:B------:R-:W-:Y:S05]  /*6f00*/  @!P0 BRA `(.L_x_2547) ;  /* 0x0000000000048947 */ /* 0x000fea0003800000 */
[----:B------:R-:W-:Y:S01]  /*6f10*/  BPT.TRAP 0x1 ;  /* 0x000000040000795c */ /* 0x000fe20000300000 */
.L_x_2547:
[----:B------:R-:W-:Y:S04]  /*6f20*/  BSSY B1, `(.L_x_2548) ;  /* 0x0000004000017945 */ /* 0x000fe80003800000 */
[----:B-1----:R-:W-:Y:S05]  /*6f30*/  @P1 BRA `(.L_x_2549) ;  /* 0x0000000000081947 */ /* 0x002fea0003800000 */
[----:B------:R-:W1:Y:S02]  /*6f40*/  SYNCS.PHASECHK.TRANS64.TRYWAIT P1, [R21+URZ+0x28c50], R12 ;  /* 0x028c500c150075a7 */ /* 0x000e64000802017f */
[----:B-1----:R-:W-:Y:S05]  /*6f50*/  @!P1 BRA `(.L_x_2550) ;  /* 0x000001b800509947 */ /* 0x002fea0003800000 */
.L_x_2549:
[----:B------:R-:W-:Y:S05]  /*6f60*/  BSYNC B1 ;  /* 0x0000000000017941 */ /* 0x000fea0003800000 */
.L_x_2548:
[----:B01----:R-:W-:Y:S01]  /*6f70*/  IMAD R12, R17, 0x1000, R20 ;  /* 0x00001000110c7824 */ /* 0x003fe200078e0214 */
[----:B------:R-:W-:Y:S01]  /*6f80*/  R2UR UR4, R4 ;  /* 0x00000000040472ca */ /* 0x000fe200000e0000 */
[----:B------:R-:W-:Y:S01]  /*6f90*/  IMAD.MOV.U32 R13, RZ, RZ, 0x40000040 ;  /* 0x40000040ff0d7424 */ /* 0x000fe200078e00ff */
[----:B------:R-:W-:Y:S01]  /*6fa0*/  R2UR UR5, R5 ;  /* 0x00000000050572ca */ /* 0x000fe200000e0000 */
[----:B------:R-:W-:Y:S01]  /*6fb0*/  WARPGROUP.ARRIVE ;  /* 0x00000000000079c5 */ /* 0x000fe20000000000 */
[C---:B------:R-:W-:Y:S01]  /*6fc0*/  R2UR UR6, R12.reuse ;  /* 0x000000000c0672ca */ /* 0x040fe200000e0000 */
[----:B------:R-:W-:Y:S01]  /*6fd0*/  VIADD R14, R12, 0x80 ;  /* 0x000000800c0e7836 */ /* 0x000fe20000000000 */
[----:B------:R-:W-:Y:S01]  /*6fe0*/  R2UR UR7, R13 ;  /* 0x000000000d0772ca */ /* 0x000fe200000e0000 */
[----:B------:R-:W-:Y:S02]  /*6ff0*/  IMAD.MOV.U32 R15, RZ, RZ, 0x40000040 ;  /* 0x40000040ff0f7424 */ /* 0x000fe400078e00ff */
[----:B------:R-:W-:-:S10]  /*7000*/  IMAD.MOV.U32 R13, RZ, RZ, 0x40000040 ;  /* 0x40000040ff0d7424 */ /* 0x000fd400078e00ff */
        /* <DEDUP_REMOVED lines=27> */
[----:B------:R-:W-:Y:S03]  /*71c0*/  HGMMA.64x256x16.F32 R24, gdesc[UR4].tnspB, R24, gsb0 ;  /* 0x43e00000041879f0 */ /* 0x000fe60008000818 */
[----:B------:R-:W-:Y:S02]  /*71d0*/  WARPGROUP.DEPBAR.LE gsb0, 0x0 ;  /* 0x00008000000079c5 */ /* 0x000fe40000010000 */
[----:B------:R-:W-:Y:S06]  /*71e0*/  BAR.ARV 0xf, 0x100 ;  /* 0x03c4000000007b1d */ /* 0x000fec0000002000 */
[----:B------:R-:W-:Y:S05]  /*71f0*/  @!P0 BRA `(.L_x_2551) ;  /* 0x0000000000048947 */ /* 0x000fea0003800000 */
[----:B------:R-:W-:Y:S01]  /*7200*/  BPT.TRAP 0x1 ;  /* 0x000000040000795c */ /* 0x000fe20000300000 */
.L_x_2551:
[----:B------:R-:W-:-:S05]  /*7210*/  VIADD R21, R21, 0x28c60 ;  /* 0x00028c6015157836 */ /* 0x000fca0000000000 */
[----:B------:R-:W-:-:S04]  /*7220*/  PRMT R21, R186, 0x654, R21 ;  /* 0x00000654ba157816 */ /* 0x000fc80000000015 */
[----:B------:R1:W-:Y:S01]  /*7230*/  SYNCS.ARRIVE.TRANS64.RED.A1T0 RZ, [R21+URZ], RZ ;  /* 0x000000ff15ff79a7 */ /* 0x0003e2000810043f */
[----:B------:R-:W-:Y:S05]  /*7240*/  @P2 BRA `(.L_x_2552) ;  /* 0xfffffff000e82947 */ /* 0x000fea000383ffff */
.L_x_2545:
[----:B------:R-:W-:Y:S05]  /*7250*/  BSYNC B0 ;  /* 0x0000000000007941 */ /* 0x000fea0003800000 */
.L_x_2544:
        /* <DEDUP_REMOVED lines=142> */
.L_x_2528:
        /* <DEDUP_REMOVED lines=24> */
.L_x_2555:
[----:B------:R-:W-:-:S13]  /*7cc0*/  ISETP.NE.AND P0, PT, R5, 0x1, PT ;  /* 0x000000010500780c */ /* 0x000fda0003f05270 */
[----:B------:R-:W0:Y:S02]  /*7cd0*/  @P0 LDC.64 R6, c[0x0][0x9e8] ;  /* 0x00027a00ff060b82 */ /* 0x000e240000000a00 */
[----:B0-----:R-:W-:-:S05]  /*7ce0*/  @P0 IMAD.HI.U32 R6, R0, R6, RZ ;  /* 0x0000000600060227 */ /* 0x001fca00078e00ff */
[----:B------:R-:W-:-:S07]  /*7cf0*/  @P0 SHF.R.U32.HI R0, RZ, R7, R6 ;  /* 0x00000007ff000219 */ /* 0x000fce0000011606 */
.L_x_2556:
[----:B------:R-:W-:Y:S05]  /*7d00*/  BSYNC B0 ;  /* 0x0000000000007941 */ /* 0x000fea0003800000 */
.L_x_2554:
[----:B------:R-:W-:-:S05]  /*7d10*/  IMAD R3, R0, R5, R5 ;  /* 0x0000000500037224 */ /* 0x000fca00078e0205 */
[----:B------:R-:W-:-:S07]  /*7d20*/  VIMNMX R4, R4, R3, PT ;  /* 0x0000000304047248 */ /* 0x000fce0003fe0100 */
.L_x_2553:
        /* <DEDUP_REMOVED lines=24> */
.L_x_2559:
[----:B------:R-:W-:-:S13]  /*7eb0*/  ISETP.NE.AND P0, PT, R5, 0x1, PT ;  /* 0x000000010500780c */ /* 0x000fda0003f05270 */
[----:B------:R-:W0:Y:S02]  /*7ec0*/  @P0 LDC.64 R6, c[0x0][0x9e8] ;  /* 0x00027a00ff060b82 */ /* 0x000e240000000a00 */
[----:B0-----:R-:W-:-:S05]  /*7ed0*/  @P0 IMAD.HI.U32 R6, R37, R6, RZ ;  /* 0x0000000625060227 */ /* 0x001fca00078e00ff */
[----:B------:R-:W-:-:S07]  /*7ee0*/  @P0 SHF.R.U32.HI R37, RZ, R7, R6 ;  /* 0x00000007ff250219 */ /* 0x000fce0000011606 */
.L_x_2560:
[----:B------:R-:W-:Y:S05]  /*7ef0*/  BSYNC B0 ;  /* 0x0000000000007941 */ /* 0x000fea0003800000 */
.L_x_2558:
[----:B------:R-:W-:-:S05]  /*7f00*/  IMAD R5, R37, R5, RZ ;  /* 0x0000000525057224 */ /* 0x000fca00078e02ff */
[----:B------:R-:W-:-:S07]  /*7f10*/  VIMNMX R0, R0, R5, !PT ;  /* 0x0000000500007248 */ /* 0x000fce0007fe0100 */
.L_x_2557:
[----:B------:R-:W-:Y:S01]  /*7f20*/  SHF.R.S32.HI R3, RZ, 0x1f, R0 ;  /* 0x0000001fff037819 */ /* 0x000fe20000011400 */
[----:B------:R-:W-:Y:S01]  /*7f30*/  BSSY B0, `(.L_x_2561) ;  /* 0x0000027000007945 */ /* 0x000fe20003800000 */
[----:B------:R-:W-:Y:S02]  /*7f40*/  IMAD.MOV.U32 R168, RZ, RZ, RZ ;  /* 0x000000ffffa87224 */ /* 0x000fe400078e00ff */
[----:B------:R-:W-:-:S04]  /*7f50*/  LEA.HI R3, R3, R0, RZ, 0x6 ;  /* 0x0000000003037211 */ /* 0x000fc800078f30ff */
[----:B------:R-:W-:-:S04]  /*7f60*/  SHF.R.S32.HI R3, RZ, 0x6, R3 ;  /* 0x00000006ff037819 */ /* 0x000fc80000011403 */
[----:B------:R-:W-:-:S04]  /*7f70*/  VIMNMX R213, RZ, R3, !PT ;  /* 0x00000003ffd57248 */ /* 0x000fc80007fe0100 */
[----:B------:R-:W-:-:S13]  /*7f80*/  ISETP.GT.AND P0, PT, R38, R213, PT ;  /* 0x000000d52600720c */ /* 0x000fda0003f04270 */
[----:B------:R-:W-:Y:S05]  /*7f90*/  @!P0 BRA `(.L_x_2562) ;  /* 0x0000000000808947 */ /* 0x000fea0003800000 */
[----:B------:R-:W2:Y:S01]  /*7fa0*/  LDL R4, [R1+0x50] ;  /* 0x0000500001047983 */ /* 0x000ea20000100800 */
[----:B------:R-:W-:Y:S01]  /*7fb0*/  ULDC UR4, c[0x0][0x9f0] ;  /* 0x00027c0000047ab9 */ /* 0x000fe20000000800 */
[----:B--2---:R-:W-:-:S04]  /*7fc0*/  ISETP.NE.AND P0, PT, R4, RZ, PT ;  /* 0x000000ff0400720c */ /* 0x004fc80003f05270 */
[----:B------:R-:W-:-:S04]  /*7fd0*/  SEL R9, R4, UR4, P0 ;  /* 0x0000000404097c07 */ /* 0x000fc80008000000 */
        /* <DEDUP_REMOVED lines=11> */
[----:B------:R0:W2:Y:S02]  /*8090*/  F2I.FTZ.U32.TRUNC.NTZ R5, R4 ;  /* 0x0000000400057305 */ /* 0x0000a4000021f000 */
[----:B0-----:R-:W-:Y:S02]  /*80a0*/  IMAD.MOV.U32 R4, RZ, RZ, RZ ;  /* 0x000000ffff047224 */ /* 0x001fe400078e00ff */
[----:B--2---:R-:W-:-:S04]  /*80b0*/  IMAD.MOV R7, RZ, RZ, -R5 ;  /* 0x000000ffff077224 */ /* 0x004fc800078e0a05 */
        /* <DEDUP_REMOVED lines=14> */
.L_x_2562:
[----:B------:R-:W-:Y:S05]  /*81a0*/  BSYNC B0 ;  /* 0x0000000000007941 */ /* 0x000fea0003800000 */
.L_x_2561:
        /* <DEDUP_REMOVED lines=94> */
[----:B----4-:R-:W-:Y:S02]  /*8790*/  IMAD.U32 R10, RZ, RZ, UR4 ;  /* 0x00000004ff0a7e24 */ /* 0x010fe4000f8e00ff */
[----:B-1----:R-:W-:Y:S02]  /*87a0*/  IMAD.U32 R11, RZ, RZ, UR5 ;  /* 0x00000005ff0b7e24 */ /* 0x002fe4000f8e00ff */
[----:B------:R-:W-:Y:S02]  /*87b0*/  IMAD.MOV.U32 R8, RZ, RZ, 0x70 ;  /* 0x00000070ff087424 */ /* 0x000fe400078e00ff */
[----:B------:R-:W-:Y:S02]  /*87c0*/  IMAD.MOV.U32 R12, RZ, RZ, 0x1 ;  /* 0x00000001ff0c7424 */ /* 0x000fe400078e00ff */
[----:B------:R-:W-:-:S07]  /*87d0*/  IMAD.MOV.U32 R13, RZ, RZ, RZ ;  /* 0x000000ffff0d7224 */ /* 0x000fce00078e00ff */
[----:B------:R-:W-:-:S07]  /*87e0*/  LEPC R20, `(.L_x_2564) ;  /* 0x000000001014794e */ /* 0x000fce0000000000 */
[----:B0----5:R-:W-:Y:S05]  /*87f0*/  CALL.ABS.NOINC R14 ;  /* 0x000000000e007343 */ /* 0x021fea0003c00000 */
.L_x_2564:
[----:B------:R-:W-:Y:S05]  /*8800*/  BSYNC B6 ;  /* 0x0000000000067941 */ /* 0x000fea0003800000 */
.L_x_2563:
        /* <DEDUP_REMOVED lines=8> */
[----:B------:R0:W2:Y:S03]  /*8890*/  SYNCS.PHASECHK.TRANS64.TRYWAIT P0, [R2+URZ+0x28c00], R3 ;  /* 0x028c0003020075a7 */ /* 0x0000a6000800017f */
[----:B--2---:R-:W-:Y:S05]  /*88a0*/  @!P0 NANOSLEEP.SYNCS 0x989680 ;  /* 0x009896800000895d */ /* 0x004fea0003900000 */
[----:B------:R-:W2:Y:S01]  /*88b0*/  @!P0 SYNCS.PHASECHK.TRANS64 P0, [R2+URZ+0x28c00], R3 ;  /* 0x028c0003020085a7 */ /* 0x000ea2000800007f */
[----:B------:R-:W-:Y:S04]  /*88c0*/  BSSY B0, `(.L_x_2566) ;  /* 0x0000006000007945 */ /* 0x000fe80003800000 */
[----:B--2---:R-:W-:Y:S05]  /*88d0*/  @P0 BRA `(.L_x_2567) ;  /* 0x0000000000100947 */ /* 0x004fea0003800000 */
.L_x_2568:
[----:B--2---:R2:W3:Y:S02]  /*88e0*/  SYNCS.PHASECHK.TRANS64.TRYWAIT P0, [R2+URZ+0x28c00], R3 ;  /* 0x028c0003020075a7 */ /* 0x0044e4000800017f */
[----:B---3--:R-:W-:Y:S05]  /*88f0*/  @!P0 NANOSLEEP.SYNCS 0x989680 ;  /* 0x009896800000895d */ /* 0x008fea0003900000 */
[----:B------:R-:W3:Y:S02]  /*8900*/  @!P0 SYNCS.PHASECHK.TRANS64 P0, [R2+URZ+0x28c00], R3 ;  /* 0x028c0003020085a7 */ /* 0x000ee4000800007f */
[----:B---3--:R-:W-:Y:S05]  /*8910*/  @!P0 BRA `(.L_x_2568) ;  /* 0xfffffffc00f08947 */ /* 0x008fea000383ffff */
.L_x_2567:
[----:B------:R-:W-:Y:S05]  /*8920*/  BSYNC B0 ;  /* 0x0000000000007941 */ /* 0x000fea0003800000 */
.L_x_2566:
[----:B------:R-:W-:Y:S05]  /*8930*/  BRA `(.L_x_2569) ;  /* 0x0000002c00347947 */ /* 0x000fea0003800000 */
.L_x_2565:
[----:B------:R-:W-:Y:S01]  /*8940*/  VIADD R4, R2, 0x20400 ;  /* 0x0002040002047836 */ /* 0x000fe20000000000 */
[----:B-----5:R-:W-:Y:S01]  /*8950*/  SHF.R.S32.HI R0, RZ, 0x1f, R80 ;  /* 0x0000001fff007819 */ /* 0x020fe20000011450 */
[----:B------:R-:W-:Y:S01]  /*8960*/  ULDC.64 UR4, c[0x0][0x3f8] ;  /* 0x0000fe0000047ab9 */ /* 0x000fe20000000a00 */
[----:B------:R-:W-:Y:S01]  /*8970*/  ULDC.64 UR6, c[0x0][0x408] ;  /* 0x0001020000067ab9 */ /* 0x000fe20000000a00 */
[----:B------:R-:W-:Y:S01]  /*8980*/  IMAD.WIDE.U32 R24, R80, UR4, RZ ;  /* 0x0000000450187c25 */ /* 0x000fe2000f8e00ff */
[----:B------:R-:W-:Y:S01]  /*8990*/  LOP3.LUT P0, RZ, R4, 0x3ff, RZ, 0xc0, !PT ;  /* 0x000003ff04ff7812 */ /* 0x000fe2000780c0ff */
[----:B------:R-:W-:Y:S02]  /*89a0*/  BSSY B6, `(.L_x_2570) ;  /* 0x0000019000067945 */ /* 0x000fe40003800000 */
[C---:B------:R-:W-:Y:S02]  /*89b0*/  IMAD R3, R0.reuse, UR4, RZ ;  /* 0x0000000400037c24 */ /* 0x040fe4000f8e02ff */
[----:B------:R-:W-:-:S02]  /*89c0*/  IMAD R5, R0, UR6, RZ ;  /* 0x0000000600057c24 */ /* 0x000fc4000f8e02ff */
[C---:B------:R-:W-:Y:S02]  /*89d0*/  IMAD R3, R80.reuse, UR5, R3 ;  /* 0x0000000550037c24 */ /* 0x040fe4000f8e0203 */
[C---:B------:R-:W-:Y:S02]  /*89e0*/  IMAD R5, R80.reuse, UR7, R5 ;  /* 0x0000000750057c24 */ /* 0x040fe4000f8e0205 */
[----:B------:R-:W-:-:S04]  /*89f0*/  IMAD.WIDE.U32 R80, R80, UR6, RZ ;  /* 0x0000000650507c25 */ /* 0x000fc8000f8e00ff */
[----:B------:R-:W-:Y:S02]  /*8a00*/  IMAD.IADD R27, R3, 0x1, R25 ;  /* 0x00000001031b7824 */ /* 0x000fe400078e0219 */
[----:B------:R-:W-:Y:S01]  /*8a10*/  IMAD.IADD R29, R5, 0x1, R81 ;  /* 0x00000001051d7824 */ /* 0x000fe200078e0251 */
        /* <DEDUP_REMOVED lines=8> */
[----:B----4-:R-:W-:Y:S02]  /*8aa0*/  IMAD.U32 R10, RZ, RZ, UR6 ;  /* 0x00000006ff0a7e24 */ /* 0x010fe4000f8e00ff */
[----:B------:R-:W-:-:S02]  /*8ab0*/  IMAD.U32 R6, RZ, RZ, UR4 ;  /* 0x00000004ff067e24 */ /* 0x000fc4000f8e00ff */
[----:B------:R-:W-:Y:S02]  /*8ac0*/  IMAD.U32 R7, RZ, RZ, UR5 ;  /* 0x00000005ff077e24 */ /* 0x000fe4000f8e00ff */
[----:B-1----:R-:W-:Y:S02]  /*8ad0*/  IMAD.U32 R11, RZ, RZ, UR7 ;  /* 0x00000007ff0b7e24 */ /* 0x002fe4000f8e00ff */
[----:B------:R-:W-:Y:S02]  /*8ae0*/  IMAD.MOV.U32 R8, RZ, RZ, 0x70 ;  /* 0x00000070ff087424 */ /* 0x000fe400078e00ff */
[----:B------:R-:W-:Y:S02]  /*8af0*/  IMAD.MOV.U32 R12, RZ, RZ, 0x1 ;  /* 0x00000001ff0c7424 */ /* 0x000fe400078e00ff */
[----:B------:R-:W-:-:S07]  /*8b00*/  IMAD.MOV.U32 R13, RZ, RZ, RZ ;  /* 0x000000ffff0d7224 */ /* 0x000fce00078e00ff */
[----:B------:R-:W-:-:S07]  /*8b10*/  LEPC R20, `(.L_x_2571) ;  /* 0x000000001014794e */ /* 0x000fce0000000000 */
[----:B0-----:R-:W-:Y:S05]  /*8b20*/  CALL.ABS.NOINC R14 ;  /* 0x000000000e007343 */ /* 0x001fea0003c00000 */
.L_x_2571:
[----:B------:R-:W-:Y:S05]  /*8b30*/  BSYNC B6 ;  /* 0x0000000000067941 */ /* 0x000fea0003800000 */
.L_x_2570:
[----:B------:R-:W-:Y:S01]  /*8b40*/  ULDC.U8 UR4, c[0x0][0x410] ;  /* 0x0001040000047ab9 */ /* 0x000fe20000000000 */
[----:B------:R-:W-:Y:S01]  /*8b50*/  BSSY B0, `(.L_x_2572) ;  /* 0x00002a3000007945 */ /* 0x000fe20003800000 */
[----:B------:R-:W-:Y:S01]  /*8b60*/  ISETP.NE.AND P0, PT, RZ, UR4, PT ;  /* 0x00000004ff007c0c */ /* 0x000fe2000bf05270 */
[----:B------:R-:W-:-:S12]  /*8b70*/  IMAD.IADD R34, R190, 0x1, R196 ;  /* 0x00000001be227824 */ /* 0x000fd800078e02c4 */
[----:B------:R-:W-:Y:S05]  /*8b80*/  @!P0 BRA `(.L_x_2573) ;  /* 0x0000001400708947 */ /* 0x000fea0003800000 */
[----:B------:R-:W0:Y:S01]  /*8b90*/  LDC R6, c[0x0][0x448] ;  /* 0x00011200ff067b82 */ /* 0x000e220000000800 */
[----:B------:R-:W2:Y:S01]  /*8ba0*/  S2R R0, SR_TID.X ;  /* 0x0000000000007919 */ /* 0x000ea20000002100 */
[----:B------:R-:W-:Y:S01]  /*8bb0*/  ULDC.64 UR4, c[0x0][0x3f8] ;  /* 0x0000fe0000047ab9 */ /* 0x000fe20000000a00 */
[----:B------:R-:W-:Y:S01]  /*8bc0*/  ULDC.64 UR6, c[0x0][0x408] ;  /* 0x0001020000067ab9 */ /* 0x000fe20000000a00 */
[----:B------:R-:W-:Y:S02]  /*8bd0*/  IMAD.MOV.U32 R25, RZ, RZ, R27 ;  /* 0x000000ffff197224 */ /* 0x000fe400078e001b */
[----:B------:R-:W-:Y:S01]  /*8be0*/  IMAD.MOV.U32 R81, RZ, RZ, R29 ;  /* 0x000000ffff517224 */ /* 0x000fe200078e001d */
[----:B0-----:R-:W-:Y:S01]  /*8bf0*/  ISETP.NE.AND P0, PT, R6, 0x1, PT ;  /* 0x000000010600780c */ /* 0x001fe20003f05270 */
[----:B--2---:R-:W-:-:S12]  /*8c00*/  VIADD R3, R0, 0xffffff80 ;  /* 0xffffff8000037836 */ /* 0x004fd80000000000 */
[----:B------:R-:W0:Y:S01]  /*8c10*/  @P0 LDC R0, c[0x0][0x44c] ;  /* 0x00011300ff000b82 */ /* 0x000e220000000800 */
[----:B------:R-:W-:-:S04]  /*8c20*/  SHF.R.S32.HI R4, RZ, 0x1f, R3 ;  /* 0x0000001fff047819 */ /* 0x000fc80000011403 */
[----:B------:R-:W-:-:S03]  /*8c30*/  LEA.HI R4, R4, R3, RZ, 0x2 ;  /* 0x0000000304047211 */ /* 0x000fc600078f10ff */
[----:B------:R-:W2:Y:S01]  /*8c40*/  @P0 LDC R5, c[0x0][0x450] ;  /* 0x00011400ff050b82 */ /* 0x000ea20000000800 */
[----:B------:R-:W-:-:S05]  /*8c50*/  LOP3.LUT R4, R4, 0xfffffffc, RZ, 0xc0, !PT ;  /* 0xfffffffc04047812 */ /* 0x000fca00078ec0ff */
[----:B------:R-:W-:-:S04]  /*8c60*/  IMAD.IADD R3, R3, 0x1, -R4 ;  /* 0x0000000103037824 */ /* 0x000fc800078e0a04 */
[----:B------:R-:W-:-:S04]  /*8c70*/  IMAD R3, R3, 0x20, R34 ;  /* 0x0000002003037824 */ /* 0x000fc800078e0222 */
[----:B0-----:R-:W-:-:S05]  /*8c80*/  @P0 IMAD.HI.U32 R0, R3, R0, RZ ;  /* 0x0000000003000227 */ /* 0x001fca00078e00ff */
[----:B--2---:R-:W-:-:S04]  /*8c90*/  @P0 SHF.R.U32.HI R3, RZ, R5, R0 ;  /* 0x00000005ff030219 */ /* 0x004fc80000011600 */
[----:B------:R-:W-:Y:S01]  /*8ca0*/  SHF.R.S32.HI R0, RZ, 0x1f, R3 ;  /* 0x0000001fff007819 */ /* 0x000fe20000011403 */
[----:B------:R-:W-:-:S04]  /*8cb0*/  IMAD.WIDE.U32 R24, R3, UR4, R24 ;  /* 0x0000000403187c25 */ /* 0x000fc8000f8e0018 */
[C---:B------:R-:W-:Y:S02]  /*8cc0*/  IMAD R4, R0.reuse, UR4, RZ ;  /* 0x0000000400047c24 */ /* 0x040fe4000f8e02ff */
[----:B------:R-:W-:Y:S02]  /*8cd0*/  IMAD R0, R0, UR6, RZ ;  /* 0x0000000600007c24 */ /* 0x000fe4000f8e02ff */
[C---:B------:R-:W-:Y:S01]  /*8ce0*/  IMAD R31, R3.reuse, UR5, R4 ;  /* 0x00000005031f7c24 */ /* 0x040fe2000f8e0204 */
[----:B------:R-:W-:Y:S01]  /*8cf0*/  ULDC.64 UR4, c[0x0][0x3e8] ;  /* 0x0000fa0000047ab9 */ /* 0x000fe20000000a00 */
[C---:B------:R-:W-:Y:S01]  /*8d00*/  IMAD.WIDE.U32 R80, R3.reuse, UR6, R80 ;  /* 0x0000000603507c25 */ /* 0x040fe2000f8e0050 */
[----:B----4-:R-:W-:Y:S01]  /*8d10*/  LEA R10, P0, R24, UR4, 0x1 ;  /* 0x00000004180a7c11 */ /* 0x010fe2000f8008ff */
[----:B------:R-:W-:Y:S02]  /*8d20*/  UMOV UR4, 0xffffffff ;  /* 0xffffffff00047882 */ /* 0x000fe40000000000 */
[----:B------:R-:W-:Y:S01]  /*8d30*/  IMAD R3, R3, UR7, R0 ;  /* 0x0000000703037c24 */ /* 0x000fe2000f8e0200 */
[----:B------:R-:W-:Y:S01]  /*8d40*/  ULDC.64 UR6, c[0x0][0x400] ;  /* 0x0001000000067ab9 */ /* 0x000fe20000000a00 */
[----:B------:R-:W-:Y:S01]  /*8d50*/  IMAD.IADD R31, R25, 0x1, R31 ;  /* 0x00000001191f7824 */ /* 0x000fe200078e021f */
[----:B------:R-:W-:Y:S01]  /*8d60*/  LEA R30, P1, R80, UR6, 0x1 ;  /* 0x00000006501e7c11 */ /* 0x000fe2000f8208ff */
[----:B------:R-:W-:-:S03]  /*8d70*/  IMAD.IADD R3, R81, 0x1, R3 ;  /* 0x0000000151037824 */ /* 0x000fc600078e0203 */
[----:B------:R-:W-:Y:S02]  /*8d80*/  LEA.HI.X R31, R24, UR5, R31, 0x1, P0 ;  /* 0x00000005181f7c11 */ /* 0x000fe400080f0c1f */
[----:B------:R-:W-:Y:S01]  /*8d90*/  LEA.HI.X R80, R80, UR7, R3, 0x1, P1 ;  /* 0x0000000750507c11 */ /* 0x000fe200088f0c03 */
[----:B------:R-:W-:Y:S06]  /*8da0*/  BRA.DIV UR4, `(.L_x_2574) ;  /* 0x0000019a04d07947 */ /* 0x000fec000b800000 */
[----:B------:R0:W2:Y:S04]  /*8db0*/  SHFL.IDX PT, R0, R31, RZ, 0x1c1f ;  /* 0x001c1fff1f007589 */ /* 0x0000a800000e0000 */
[----:B------:R0:W3:Y:S04]  /*8dc0*/  SHFL.IDX PT, R3, R10, RZ, 0x1c1f ;  /* 0x001c1fff0a037589 */ /* 0x0000e800000e0000 */
[----:B------:R0:W4:Y:S04]  /*8dd0*/  SHFL.IDX PT, R7, R80, RZ, 0x1c1f ;  /* 0x001c1fff50077589 */ /* 0x00012800000e0000 */
[----:B------:R0:W0:Y:S02]  /*8de0*/  SHFL.IDX PT, R8, R30, RZ, 0x1c1f ;  /* 0x001c1fff1e087589 */ /* 0x00002400000e0000 */
.L_x_2872:
[----:B------:R-:W-:Y:S01]  /*8df0*/  IMAD R33, R23, R6, RZ ;  /* 0x0000000617217224 */ /* 0x000fe200078e02ff */
[----:B------:R-:W-:Y:S01]  /*8e00*/  BSSY B1, `(.L_x_2575) ;  /* 0x000001e000017945 */ /* 0x000fe20003800000 */
[----:B------:R-:W-:Y:S02]  /*8e10*/  CS2R R26, SRZ ;  /* 0x00000000001a7805 */ /* 0x000fe4000001ff00 */
[----:B------:R-:W-:Y:S02]  /*8e20*/  CS2R R24, SRZ ;  /* 0x0000000000187805 */ /* 0x000fe4000001ff00 */
[----:B------:R-:W-:Y:S02]  /*8e30*/  CS2R R28, SRZ ;  /* 0x00000000001c7805 */ /* 0x000fe4000001ff00 */
[----:B------:R-:W-:Y:S02]  /*8e40*/  ISETP.GE.AND P0, PT, R34, R33, PT ;  /* 0x000000212200720c */ /* 0x000fe40003f06270 */
[----:B------:R-:W-:-:S11]  /*8e50*/  CS2R R20, SRZ ;  /* 0x0000000000147805 */ /* 0x000fd6000001ff00 */
[----:B------:R-:W-:Y:S05]  /*8e60*/  @P0 BRA `(.L_x_2576) ;  /* 0x00000000005c0947 */ /* 0x000fea0003800000 */
[----:B------:R-:W-:Y:S01]  /*8e70*/  ULDC UR4, c[0x0][0x3f4] ;  /* 0x0000fd0000047ab9 */ /* 0x000fe20000000800 */
[----:B---3--:R-:W-:Y:S01]  /*8e80*/  IMAD.MOV.U32 R4, RZ, RZ, R3 ;  /* 0x000000ffff047224 */ /* 0x008fe200078e0003 */
[----:B------:R-:W-:Y:S01]  /*8e90*/  ISETP.GE.AND P2, PT, R192, UR4, PT ;  /* 0x00000004c0007c0c */ /* 0x000fe2000bf46270 */
[----:B--2---:R-:W-:Y:S01]  /*8ea0*/  IMAD.MOV.U32 R5, RZ, RZ, R0 ;  /* 0x000000ffff057224 */ /* 0x004fe200078e0000 */
[----:B------:R-:W-:Y:S02]  /*8eb0*/  ISETP.GE.AND P3, PT, R207, UR4, PT ;  /* 0x00000004cf007c0c */ /* 0x000fe4000bf66270 */
[----:B------:R-:W-:Y:S02]  /*8ec0*/  CS2R R28, SRZ ;  /* 0x00000000001c7805 */ /* 0x000fe4000001ff00 */
[----:B------:R-:W-:Y:S01]  /*8ed0*/  SHF.R.S32.HI R12, RZ, 0x1f, R207 ;  /* 0x0000001fff0c7819 */ /* 0x000fe200000114cf */
[----:B----4-:R-:W-:-:S06]  /*8ee0*/  IMAD.MOV.U32 R9, RZ, RZ, R7 ;  /* 0x000000ffff097224 */ /* 0x010fcc00078e0007 */
[----:B------:R-:W-:Y:S02]  /*8ef0*/  @!P2 IMAD.WIDE R4, R192, 0x2, R4 ;  /* 0x00000002c004a825 */ /* 0x000fe400078e0204 */
[C---:B------:R-:W-:Y:S02]  /*8f00*/  @!P3 SHF.L.U32 R6, R207.reuse, 0x1, RZ ;  /* 0x00000001cf06b819 */ /* 0x040fe400000006ff */
[----:B-1----:R-:W-:Y:S01]  /*8f10*/  @!P3 SHF.L.U64.HI R11, R207, 0x1, R12 ;  /* 0x00000001cf0bb819 */ /* 0x002fe2000001020c */
[----:B------:R1:W5:Y:S01]  /*8f20*/  @!P2 LD.E.64 R28, desc[UR42][R4.64] ;  /* 0x0000002a041ca980 */ /* 0x000362000c101b00 */
[----:B------:R-:W-:Y:S02]  /*8f30*/  CS2R R26, SRZ ;  /* 0x00000000001a7805 */ /* 0x000fe4000001ff00 */
[----:B------:R-:W-:Y:S02]  /*8f40*/  CS2R R20, SRZ ;  /* 0x0000000000147805 */ /* 0x000fe4000001ff00 */
[----:B------:R-:W-:-:S02]  /*8f50*/  CS2R R24, SRZ ;  /* 0x0000000000187805 */ /* 0x000fc4000001ff00 */
[-C--:B-1----:R-:W-:Y:S02]  /*8f60*/  @!P3 IADD3 R4, P0, R3, R6.reuse, RZ ;  /* 0x000000060304b210 */ /* 0x082fe40007f1e0ff */
[----:B0-----:R-:W-:Y:S01]  /*8f70*/  @!P3 IADD3 R6, P1, R8, R6, RZ ;  /* 0x000000060806b210 */ /* 0x001fe20007f3e0ff */
[----:B------:R-:W-:-:S04]  /*8f80*/  @!P2 IMAD.WIDE R8, R192, 0x2, R8 ;  /* 0x00000002c008a825 */ /* 0x000fc800078e0208 */
[--C-:B------:R-:W-:Y:S01]  /*8f90*/  @!P3 IMAD.X R5, R0, 0x1, R11.reuse, P0 ;  /* 0x000000010005b824 */ /* 0x100fe200000e060b */
[----:B------:R0:W5:Y:S01]  /*8fa0*/  @!P2 LD.E.64 R26, desc[UR42][R8.64] ;  /* 0x0000002a081aa980 */ /* 0x000162000c101b00 */
[----:B------:R-:W-:-:S03]  /*8fb0*/  @!P3 IMAD.X R7, R7, 0x1, R11, P1 ;  /* 0x000000010707b824 */ /* 0x000fc600008e060b */
[----:B------:R0:W5:Y:S04]  /*8fc0*/  @!P3 LD.E.64 R20, desc[UR42][R4.64] ;  /* 0x0000002a0414b980 */ /* 0x000168000c101b00 */
[----:B------:R0:W5:Y:S02]  /*8fd0*/  @!P3 LD.E.64 R24, desc[UR42][R6.64] ;  /* 0x0000002a0618b980 */ /* 0x000164000c101b00 */
.L_x_2576:
[----:B------:R-:W-:Y:S05]  /*8fe0*/  BSYNC B1 ;  /* 0x0000000000017941 */ /* 0x000fea0003800000 */
.L_x_2575:
[----:B--2--5:R-:W-:Y:S01]  /*8ff0*/  IMAD.MOV.U32 R0, RZ, RZ, R26 ;  /* 0x000000ffff007224 */ /* 0x024fe200078e001a */
[----:B------:R-:W-:Y:S01]  /*9000*/  UMOV UR4, 0xffffffff ;  /* 0xffffffff00047882 */ /* 0x000fe20000000000 */
[----:B---3--:R-:W-:Y:S01]  /*9010*/  IMAD.MOV.U32 R3, RZ, RZ, R27 ;  /* 0x000000ffff037224 */ /* 0x008fe200078e001b */
[----:B0-----:R-:W-:Y:S01]  /*9020*/  CS2R R8, SRZ ;  /* 0x0000000000087805 */ /* 0x001fe2000001ff00 */
[----:B------:R-:W-:Y:S01]  /*9030*/  IMAD.MOV.U32 R4, RZ, RZ, R24 ;  /* 0x000000ffff047224 */ /* 0x000fe200078e0018 */
[----:B------:R-:W-:Y:S01]  /*9040*/  PRMT R36, R0, 0x7610, R36 ;  /* 0x0000761000247816 */ /* 0x000fe20000000024 */
[----:B------:R-:W-:Y:S02]  /*9050*/  IMAD.MOV.U32 R5, RZ, RZ, R25 ;  /* 0x000000ffff057224 */ /* 0x000fe400078e0019 */
[----:B------:R-:W-:Y:S01]  /*9060*/  IMAD.MOV.U32 R0, RZ, RZ, R28 ;  /* 0x000000ffff007224 */ /* 0x000fe200078e001c */
[----:B------:R-:W-:Y:S01]  /*9070*/  PRMT R42, R3, 0x5410, R4 ;  /* 0x00005410032a7816 */ /* 0x000fe20000000004 */
[----:B------:R-:W-:Y:S01]  /*9080*/  IMAD.MOV.U32 R3, RZ, RZ, R29 ;  /* 0x000000ffff037224 */ /* 0x000fe200078e001d */
[----:B------:R-:W-:Y:S01]  /*9090*/  PRMT R43, R5, 0x7610, R43 ;  /* 0x00007610052b7816 */ /* 0x000fe2000000002b */
[----:B------:R-:W-:Y:S01]  /*90a0*/  IMAD.MOV.U32 R4, RZ, RZ, R20 ;  /* 0x000000ffff047224 */ /* 0x000fe200078e0014 */
[----:B------:R-:W-:Y:S01]  /*90b0*/  PRMT R36, R36, 0x5410, R0 ;  /* 0x0000541024247816 */ /* 0x000fe20000000000 */
[----:B------:R-:W-:Y:S01]  /*90c0*/  IMAD.MOV.U32 R5, RZ, RZ, R21 ;  /* 0x000000ffff057224 */ /* 0x000fe200078e0015 */
[----:B------:R-:W-:-:S04]  /*90d0*/  PRMT R43, R43, 0x5410, R3 ;  /* 0x000054102b2b7816 */ /* 0x000fc80000000003 */
[----:B------:R-:W-:Y:S01]  /*90e0*/  PRMT R44, R4, 0x5410, R5 ;  /* 0x00005410042c7816 */ /* 0x000fe20000000005 */
[----:B------:R-:W-:Y:S06]  /*90f0*/  BRA.DIV UR4, `(.L_x_2577) ;  /* 0x0000019a04707947 */ /* 0x000fec000b800000 */
[----:B------:R0:W2:Y:S04]  /*9100*/  SHFL.IDX PT, R0, R31, 0x1, 0x1c1f ;  /* 0x003c1f001f007f89 */ /* 0x0000a800000e0000 */
[----:B------:R0:W3:Y:S04]  /*9110*/  SHFL.IDX PT, R3, R10, 0x1, 0x1c1f ;  /* 0x003c1f000a037f89 */ /* 0x0000e800000e0000 */
[----:B----4-:R0:W4:Y:S04]  /*9120*/  SHFL.IDX PT, R7, R80, 0x1, 0x1c1f ;  /* 0x003c1f0050077f89 */ /* 0x01012800000e0000 */
[----:B------:R-:W0:Y:S02]  /*9130*/  SHFL.IDX PT, R30, R30, 0x1, 0x1c1f ;  /* 0x003c1f001e1e7f89 */ /* 0x000e2400000e0000 */
.L_x_2878:
[----:B------:R-:W5:Y:S01]  /*9140*/  LDL R5, [R1+0x5c] ;  /* 0x00005c0001057983 */ /* 0x000f620000100800 */
[----:B------:R-:W-:Y:S01]  /*9150*/  VIADD R34, R34, 0x20 ;  /* 0x0000002022227836 */ /* 0x000fe20000000000 */
[----:B------:R-:W-:Y:S01]  /*9160*/  BSSY B1, `(.L_x_2578) ;  /* 0x0000023000017945 */ /* 0x000fe20003800000 */
[----:B01----:R-:W-:Y:S02]  /*9170*/  CS2R R10, SRZ ;  /* 0x00000000000a7805 */ /* 0x003fe4000001ff00 */
[----:B------:R-:W-:Y:S02]  /*9180*/  CS2R R14, SRZ ;  /* 0x00000000000e7805 */ /* 0x000fe4000001ff00 */
[----:B------:R-:W-:Y:S02]  /*9190*/  CS2R R12, SRZ ;  /* 0x00000000000c7805 */ /* 0x000fe4000001ff00 */
[----:B------:R-:W-:Y:S01]  /*91a0*/  ISETP.GE.AND P0, PT, R34, R33, PT ;  /* 0x000000212200720c */ /* 0x000fe20003f06270 */
[----:B------:R-:W-:Y:S01]  /*91b0*/  IMAD.SHL.U32 R34, R198, 0x40, RZ ;  /* 0x00000040c6227824 */ /* 0x000fe200078e00ff */
[----:B-----5:R-:W-:-:S04]  /*91c0*/  LEA.HI R4, R5, R5, RZ, 0x1 ;  /* 0x0000000505047211 */ /* 0x020fc800078f08ff */
[----:B------:R-:W-:-:S05]  /*91d0*/  LOP3.LUT R4, R4, 0xfffffffe, RZ, 0xc0, !PT ;  /* 0xfffffffe04047812 */ /* 0x000fca00078ec0ff */
[----:B------:R-:W-:-:S05]  /*91e0*/  IMAD.IADD R4, R5, 0x1, -R4 ;  /* 0x0000000105047824 */ /* 0x000fca00078e0a04 */
[----:B------:R-:W-:Y:S01]  /*91f0*/  SHF.L.U32 R35, R4, 0x1f, RZ ;  /* 0x0000001f04237819 */ /* 0x000fe200000006ff */
[----:B------:R-:W-:Y:S06]  /*9200*/  @P0 BRA `(.L_x_2579) ;  /* 0x0000000000600947 */ /* 0x000fec0003800000 */
[----:B------:R-:W-:Y:S01]  /*9210*/  ULDC UR4, c[0x0][0x3f4] ;  /* 0x0000fd0000047ab9 */ /* 0x000fe20000000800 */
[----:B---3--:R-:W-:Y:S01]  /*9220*/  IMAD.MOV.U32 R4, RZ, RZ, R3 ;  /* 0x000000ffff047224 */ /* 0x008fe200078e0003 */
[----:B------:R-:W-:Y:S01]  /*9230*/  ISETP.GE.AND P2, PT, R192, UR4, PT ;  /* 0x00000004c0007c0c */ /* 0x000fe2000bf46270 */
[----:B--2---:R-:W-:Y:S01]  /*9240*/  IMAD.MOV.U32 R5, RZ, RZ, R0 ;  /* 0x000000ffff057224 */ /* 0x004fe200078e0000 */
[----:B------:R-:W-:Y:S02]  /*9250*/  ISETP.GE.AND P3, PT, R207, UR4, PT ;  /* 0x00000004cf007c0c */ /* 0x000fe4000bf66270 */
[----:B------:R-:W-:Y:S02]  /*9260*/  CS2R R14, SRZ ;  /* 0x00000000000e7805 */ /* 0x000fe4000001ff00 */
[----:B------:R-:W-:Y:S01]  /*9270*/  SHF.R.S32.HI R32, RZ, 0x1f, R207 ;  /* 0x0000001fff207819 */ /* 0x000fe200000114cf */
[----:B------:R-:W-:Y:S02]  /*9280*/  IMAD.MOV.U32 R10, RZ, RZ, R30 ;  /* 0x000000ffff0a7224 */ /* 0x000fe400078e001e */
[----:B----4-:R-:W-:-:S04]  /*9290*/  IMAD.MOV.U32 R11, RZ, RZ, R7 ;  /* 0x000000ffff0b7224 */ /* 0x010fc800078e0007 */
[----:B------:R-:W-:Y:S02]  /*92a0*/  @!P2 IMAD.WIDE R4, R192, 0x2, R4 ;  /* 0x00000002c004a825 */ /* 0x000fe400078e0204 */
[C---:B------:R-:W-:Y:S02]  /*92b0*/  @!P3 SHF.L.U64.HI R32, R207.reuse, 0x1, R32 ;  /* 0x00000001cf20b819 */ /* 0x040fe40000010220 */
[----:B------:R-:W-:Y:S01]  /*92c0*/  @!P3 IMAD.SHL.U32 R6, R207, 0x2, RZ ;  /* 0x00000002cf06b824 */ /* 0x000fe200078e00ff */
[----:B------:R0:W5:Y:S01]  /*92d0*/  @!P2 LD.E.64 R14, desc[UR42][R4.64] ;  /* 0x0000002a040ea980 */ /* 0x000162000c101b00 */
[----:B------:R-:W-:Y:S02]  /*92e0*/  CS2R R8, SRZ ;  /* 0x0000000000087805 */ /* 0x000fe4000001ff00 */
[----:B------:R-:W-:Y:S02]  /*92f0*/  CS2R R12, SRZ ;  /* 0x00000000000c7805 */ /* 0x000fe4000001ff00 */
[----:B0-----:R-:W-:-:S02]  /*9300*/  @!P3 IADD3 R4, P0, R3, R6, RZ ;  /* 0x000000060304b210 */ /* 0x001fc40007f1e0ff */
[----:B------:R-:W-:Y:S01]  /*9310*/  @!P3 IADD3 R6, P1, R30, R6, RZ ;  /* 0x000000061e06b210 */ /* 0x000fe20007f3e0ff */
[----:B------:R-:W-:Y:S01]  /*9320*/  @!P2 IMAD.WIDE R30, R192, 0x2, R10 ;  /* 0x00000002c01ea825 */ /* 0x000fe200078e020a */
[----:B------:R-:W-:-:S03]  /*9330*/  CS2R R10, SRZ ;  /* 0x00000000000a7805 */ /* 0x000fc6000001ff00 */
[--C-:B------:R-:W-:Y:S01]  /*9340*/  @!P3 IMAD.X R5, R0, 0x1, R32.reuse, P0 ;  /* 0x000000010005b824 */ /* 0x100fe200000e0620 */
[----:B------:R0:W5:Y:S01]  /*9350*/  @!P2 LD.E.64 R8, desc[UR42][R30.64] ;  /* 0x0000002a1e08a980 */ /* 0x000162000c101b00 */
[----:B------:R-:W-:-:S03]  /*9360*/  @!P3 IMAD.X R7, R7, 0x1, R32, P1 ;  /* 0x000000010707b824 */ /* 0x000fc600008e0620 */
[----:B------:R0:W5:Y:S04]  /*9370*/  @!P3 LD.E.64 R12, desc[UR42][R4.64] ;  /* 0x0000002a040cb980 */ /* 0x000168000c101b00 */
[----:B------:R0:W5:Y:S02]  /*9380*/  @!P3 LD.E.64 R10, desc[UR42][R6.64] ;  /* 0x0000002a060ab980 */ /* 0x000164000c101b00 */
.L_x_2579:
[----:B------:R-:W-:Y:S05]  /*9390*/  BSYNC B1 ;  /* 0x0000000000017941 */ /* 0x000fea0003800000 */
.L_x_2578:
[----:B------:R-:W1:Y:S01]  /*93a0*/  SYNCS.PHASECHK.TRANS64.TRYWAIT P0, [R2+URZ+0x28c00], R35 ;  /* 0x028c0023020075a7 */ /* 0x000e62000800017f */
[----:B---3--:R-:W-:Y:S01]  /*93b0*/  LOP3.LUT R3, R34, 0x1c0, RZ, 0xc0, !PT ;  /* 0x000001c022037812 */ /* 0x008fe200078ec0ff */
[----:B0----5:R-:W-:Y:S01]  /*93c0*/  IMAD.MOV.U32 R4, RZ, RZ, R8 ;  /* 0x000000ffff047224 */ /* 0x021fe200078e0008 */
[----:B------:R-:W-:Y:S01]  /*93d0*/  VIADDMNMX R31, R33, -R196, 0x40, PT ;  /* 0x00000040211f7446 */ /* 0x000fe200038009c4 */
[----:B------:R-:W-:Y:S01]  /*93e0*/  IMAD.MOV.U32 R6, RZ, RZ, R14 ;  /* 0x000000ffff067224 */ /* 0x000fe200078e000e */
[----:B--2---:R-:W-:Y:S01]  /*93f0*/  LOP3.LUT R0, R3, 0x18, R18, 0xf8, !PT ;  /* 0x0000001803007812 */ /* 0x004fe200078ef812 */
[----:B------:R-:W-:Y:S01]  /*9400*/  IMAD.MOV.U32 R5, RZ, RZ, R11 ;  /* 0x000000ffff057224 */ /* 0x000fe200078e000b */
[----:B------:R-:W-:Y:S01]  /*9410*/  SHF.R.U32.HI R3, RZ, 0x3, R3 ;  /* 0x00000003ff037819 */ /* 0x000fe20000011603 */
[----:B------:R-:W-:Y:S01]  /*9420*/  BSSY B1, `(.L_x_2580) ;  /* 0x0000013000017945 */ /* 0x000fe20003800000 */
[----:B------:R-:W-:Y:S01]  /*9430*/  PRMT R45, R4, 0x7610, R45 ;  /* 0x00007610042d7816 */ /* 0x000fe2000000002d */
[----:B------:R-:W-:Y:S01]  /*9440*/  IMAD.MOV.U32 R4, RZ, RZ, R10 ;  /* 0x000000ffff047224 */ /* 0x000fe200078e000a */
[----:B------:R-:W-:Y:S01]  /*9450*/  LOP3.LUT R3, R0, R3, RZ, 0x3c, !PT ;  /* 0x0000000300037212 */ /* 0x000fe200078e3cff */
[----:B------:R-:W-:Y:S01]  /*9460*/  IMAD.MOV.U32 R0, RZ, RZ, R9 ;  /* 0x000000ffff007224 */ /* 0x000fe200078e0009 */
[----:B------:R-:W-:Y:S01]  /*9470*/  PRMT R30, R5, 0x7610, R30 ;  /* 0x00007610051e7816 */ /* 0x000fe2000000001e */
[----:B------:R-:W-:Y:S01]  /*9480*/  IMAD.MOV.U32 R5, RZ, RZ, R13 ;  /* 0x000000ffff057224 */ /* 0x000fe200078e000d */
[----:B------:R-:W-:Y:S01]  /*9490*/  PRMT R46, R4, 0x5410, R6 ;  /* 0x00005410042e7816 */ /* 0x000fe20000000006 */
[----:B------:R-:W-:Y:S01]  /*94a0*/  IMAD R3, R214, 0x200, R3 ;  /* 0x00000200d6037824 */ /* 0x000fe200078e0203 */
[----:B------:R-:W-:Y:S01]  /*94b0*/  PRMT R45, R45, 0x5410, R0 ;  /* 0x000054102d2d7816 */ /* 0x000fe20000000000 */
[----:B------:R-:W-:Y:S01]  /*94c0*/  IMAD.MOV.U32 R0, RZ, RZ, R15 ;  /* 0x000000ffff007224 */ /* 0x000fe200078e000f */
[----:B------:R-:W-:Y:S01]  /*94d0*/  LOP3.LUT P2, RZ, R198, 0x4, RZ, 0xc0, !PT ;  /* 0x00000004c6ff7812 */ /* 0x000fe2000784c0ff */
[----:B------:R-:W-:Y:S01]  /*94e0*/  IMAD.MOV.U32 R4, RZ, RZ, R12 ;  /* 0x000000ffff047224 */ /* 0x000fe200078e000c */
[----:B------:R-:W-:Y:S01]  /*94f0*/  ISETP.GE.AND P1, PT, R190, R31, PT ;  /* 0x0000001fbe00720c */ /* 0x000fe20003f26270 */
[----:B------:R-:W-:-:S03]  /*9500*/  IMAD R3, R3, 0x2, R2 ;  /* 0x0000000203037824 */ /* 0x000fc600078e0202 */
[----:B------:R-:W-:Y:S01]  /*9510*/  PRMT R47, R0, 0x5410, R4 ;  /* 0x00005410002f7816 */ /* 0x000fe20000000004 */
[C---:B------:R-:W-:Y:S02]  /*9520*/  VIADD R4, R3.reuse, 0x20400 ;  /* 0x0002040003047836 */ /* 0x040fe40000000000 */
[----:B------:R-:W-:Y:S01]  /*9530*/  VIADD R0, R3, 0x20440 ;  /* 0x0002044003007836 */ /* 0x000fe20000000000 */
[----:B-1----:R-:W-:Y:S06]  /*9540*/  @!P0 BRA `(.L_x_2581) ;  /* 0x0000019400d08947 */ /* 0x002fec0003800000 */
.L_x_2879:
[----:B------:R-:W-:Y:S05]  /*9550*/  BSYNC B1 ;  /* 0x0000000000017941 */ /* 0x000fea0003800000 */
.L_x_2580:
[----:B------:R-:W-:Y:S01]  /*9560*/  BSSY B1, `(.L_x_2582) ;  /* 0x000005f000017945 */ /* 0x000fe20003800000 */
[----:B------:R-:W-:Y:S01]  /*9570*/  PRMT R30, R30, 0x5410, R5 ;  /* 0x000054101e1e7816 */ /* 0x000fe20000000005 */
[----:B------:R-:W-:Y:S02]  /*9580*/  @P2 VIADD R0, R4, 0xffffffc0 ;  /* 0xffffffc004002836 */ /* 0x000fe40000000000 */
[----:B------:R-:W-:Y:S05]  /*9590*/  @P1 BRA `(.L_x_2583) ;  /* 0x00000004006c1947 */ /* 0x000fea0003800000 */
[----:B------:R-:W1:Y:S01]  /*95a0*/  LDC R4, c[0x0][0x3f4] ;  /* 0x0000fd00ff047b82 */ /* 0x000e620000000800 */
[----:B------:R-:W-:Y:S01]  /*95b0*/  BSSY B2, `(.L_x_2584) ;  /* 0x000002e000027945 */ /* 0x000fe20003800000 */
[-C--:B-1----:R-:W-:Y:S02]  /*95c0*/  ISETP.GE.AND P0, PT, R192, R4.reuse, PT ;  /* 0x00000004c000720c */ /* 0x082fe40003f06270 */
[----:B------:R-:W-:-:S11]  /*95d0*/  ISETP.GE.AND P1, PT, R207, R4, PT ;  /* 0x00000004cf00720c */ /* 0x000fd60003f26270 */
[----:B------:R-:W-:Y:S05]  /*95e0*/  @P0 BRA `(.L_x_2585) ;  /* 0x0000000000a80947 */ /* 0x000fea0003800000 */
[----:B----4-:R-:W1:Y:S01]  /*95f0*/  LDS.128 R4, [R3+0x20400] ;  /* 0x0204000003047984 */ /* 0x010e620000000c00 */
[----:B------:R-:W-:Y:S01]  /*9600*/  SHF.R.U32.HI R33, RZ, 0x10, R29 ;  /* 0x00000010ff217819 */ /* 0x000fe2000001161d */
[--C-:B------:R-:W-:Y:S01]  /*9610*/  HADD2.F32 R34, -RZ, R36.reuse.H0_H0 ;  /* 0x20000024ff227230 */ /* 0x100fe20000004100 */
[----:B0-----:R-:W-:Y:S01]  /*9620*/  SHF.R.U32.HI R35, RZ, 0x10, R27 ;  /* 0x00000010ff237819 */ /* 0x001fe2000001161b */
[----:B------:R-:W-:Y:S01]  /*9630*/  HADD2.F32 R32, -RZ, R36.H1_H1 ;  /* 0x30000024ff207230 */ /* 0x000fe20000004100 */
[----:B------:R-:W-:Y:S01]  /*9640*/  SHF.R.U64 R41, R28, 0x10, R29 ;  /* 0x000000101c297819 */ /* 0x000fe2000000121d */
[----:B------:R-:W-:Y:S01]  /*9650*/  HADD2.F32 R33, -RZ, R33.H0_H0 ;  /* 0x20000021ff217230 */ /* 0x000fe20000004100 */
[----:B------:R-:W-:Y:S01]  /*9660*/  SHF.R.U64 R39, R26, 0x10, R27 ;  /* 0x000000101a277819 */ /* 0x000fe2000000121b */
[----:B------:R-:W-:Y:S02]  /*9670*/  HADD2.F32 R35, -RZ, R35.H0_H0 ;  /* 0x20000023ff237230 */ /* 0x000fe40000004100 */
[----:B-1----:R-:W-:-:S02]  /*9680*/  HADD2.F32 R28, -RZ, R7.H0_H0 ;  /* 0x20000007ff1c7230 */ /* 0x002fc40000004100 */
[----:B------:R-:W-:Y:S02]  /*9690*/  HADD2.F32 R29, -RZ, R7.H1_H1 ;  /* 0x30000007ff1d7230 */ /* 0x000fe40000004100 */
[--C-:B------:R-:W-:Y:S02]  /*96a0*/  HADD2.F32 R7, -RZ, R4.reuse.H0_H0 ;  /* 0x20000004ff077230 */ /* 0x100fe40000004100 */
[----:B------:R-:W-:Y:S02]  /*96b0*/  HADD2.F32 R4, -RZ, R4.H1_H1 ;  /* 0x30000004ff047230 */ /* 0x000fe40000004100 */
[C---:B------:R-:W-:Y:S01]  /*96c0*/  FMUL.FTZ R38, R29.reuse, R33 ;  /* 0x000000211d267220 */ /* 0x040fe20000410000 */
[-C--:B------:R-:W-:Y:S01]  /*96d0*/  FMUL.FTZ R37, R29, R35.reuse ;  /* 0x000000231d257220 */ /* 0x080fe20000410000 */
[--C-:B------:R-:W-:Y:S02]  /*96e0*/  HADD2.F32 R26, -RZ, R6.reuse.H0_H0 ;  /* 0x20000006ff1a7230 */ /* 0x100fe40000004100 */
[----:B------:R-:W-:Y:S01]  /*96f0*/  FMUL.FTZ R36, R4, R34 ;  /* 0x0000002204247220 */ /* 0x000fe20000410000 */
[----:B------:R-:W-:Y:S01]  /*9700*/  FFMA.FTZ R40, R28, R35, R38 ;  /* 0x000000231c287223 */ /* 0x000fe20000010026 */
[----:B------:R-:W-:-:S02]  /*9710*/  HADD2.F32 R27, -RZ, R6.H1_H1 ;  /* 0x30000006ff1b7230 */ /* 0x000fc40000004100 */
[-C--:B------:R-:W-:Y:S01]  /*9720*/  FMUL.FTZ R38, R4, R32.reuse ;  /* 0x0000002004267220 */ /* 0x080fe20000410000 */
[C---:B------:R-:W-:Y:S01]  /*9730*/  FFMA.FTZ R36, R7.reuse, R32, -R36 ;  /* 0x0000002007247223 */ /* 0x040fe20000010824 */
[--C-:B------:R-:W-:Y:S02]  /*9740*/  HADD2.F32 R6, -RZ, R5.reuse.H0_H0 ;  /* 0x20000005ff067230 */ /* 0x100fe40000004100 */
[----:B------:R-:W-:Y:S01]  /*9750*/  FFMA.FTZ R37, R28, R33, -R37 ;  /* 0x000000211c257223 */ /* 0x000fe20000010825 */
[----:B------:R-:W-:Y:S02]  /*9760*/  HADD2.F32 R32, -RZ, R42.H0_H0 ;  /* 0x2000002aff207230 */ /* 0x000fe40000004100 */
[----:B------:R-:W-:Y:S01]  /*9770*/  FFMA.FTZ R33, R7, R34, R38 ;  /* 0x0000002207217223 */ /* 0x000fe20000010026 */
[----:B------:R-:W-:Y:S02]  /*9780*/  HADD2.F32 R5, -RZ, R5.H1_H1 ;  /* 0x30000005ff057230 */ /* 0x000fe40000004100 */
[----:B------:R-:W-:-:S02]  /*9790*/  HADD2.F32 R28, -RZ, R43.H1_H1 ;  /* 0x3000002bff1c7230 */ /* 0x000fc40000004100 */
[C---:B------:R-:W-:Y:S01]  /*97a0*/  FMUL.FTZ R35, R27.reuse, R32 ;  /* 0x000000201b237220 */ /* 0x040fe20000410000 */
[----:B------:R-:W-:Y:S02]  /*97b0*/  HADD2.F32 R29, -RZ, R39.H0_H0 ;  /* 0x20000027ff1d7230 */ /* 0x000fe40000004100 */
[----:B------:R-:W-:Y:S02]  /*97c0*/  HADD2.F32 R4, -RZ, R41.H0_H0 ;  /* 0x20000029ff047230 */ /* 0x000fe40000004100 */
[-C--:B------:R-:W-:Y:S01]  /*97d0*/  FMUL.FTZ R27, R27, R28.reuse ;  /* 0x0000001c1b1b7220 */ /* 0x080fe20000410000 */
[C---:B------:R-:W-:Y:S01]  /*97e0*/  FFMA.FTZ R35, R26.reuse, R28, -R35 ;  /* 0x0000001c1a237223 */ /* 0x040fe20000010823 */
[C---:B------:R-:W-:Y:S01]  /*97f0*/  FMUL.FTZ R7, R5.reuse, R29 ;  /* 0x0000001d05077220 */ /* 0x040fe20000410000 */
[----:B------:R-:W-:Y:S01]  /*9800*/  FMUL.FTZ R34, R5, R4 ;  /* 0x0000000405227220 */ /* 0x000fe20000410000 */
[----:B------:R-:W-:Y:S02]  /*9810*/  FFMA.FTZ R26, R26, R32, R27 ;  /* 0x000000201a1a7223 */ /* 0x000fe4000001001b */
[----:B------:R-:W-:Y:S01]  /*9820*/  FFMA.FTZ R5, R6, R4, -R7 ;  /* 0x0000000406057223 */ /* 0x000fe20000010807 */
[----:B------:R-:W-:Y:S01]  /*9830*/  F2FP.F16.F32.PACK_AB R7, R40, R37 ;  /* 0x000000252807723e */ /* 0x000fe200000000ff */
[----:B------:R-:W-:Y:S01]  /*9840*/  FFMA.FTZ R34, R6, R29, R34 ;  /* 0x0000001d06227223 */ /* 0x000fe20000010022 */
[----:B------:R-:W-:-:S02]  /*9850*/  F2FP.F16.F32.PACK_AB R4, R33, R36 ;  /* 0x000000242104723e */ /* 0x000fc400000000ff */
[----:B------:R-:W-:Y:S02]  /*9860*/  F2FP.F16.F32.PACK_AB R6, R26, R35 ;  /* 0x000000231a06723e */ /* 0x000fe400000000ff */
[----:B------:R-:W-:-:S05]  /*9870*/  F2FP.F16.F32.PACK_AB R5, R34, R5 ;  /* 0x000000052205723e */ /* 0x000fca00000000ff */
[----:B------:R1:W-:Y:S02]  /*9880*/  STS.128 [R3+0x20400], R4 ;  /* 0x0204000403007388 */ /* 0x0003e40000000c00 */
.L_x_2585:
[----:B------:R-:W-:Y:S05]  /*9890*/  BSYNC B2 ;  /* 0x0000000000027941 */ /* 0x000fea0003800000 */
.L_x_2584:
[----:B------:R-:W-:Y:S05]  /*98a0*/  @P1 BRA `(.L_x_2583) ;  /* 0x0000000000a81947 */ /* 0x000fea0003800000 */
[----:B-1--4-:R-:W1:Y:S01]  /*98b0*/  LDS.128 R4, [R0] ;  /* 0x0000000000047984 */ /* 0x012e620000000c00 */
[----:B------:R-:W-:Y:S01]  /*98c0*/  SHF.R.U32.HI R27, RZ, 0x10, R21 ;  /* 0x00000010ff1b7819 */ /* 0x000fe20000011615 */
[----:B------:R-:W-:Y:S01]  /*98d0*/  HADD2.F32 R28, -RZ, R42.H1_H1 ;  /* 0x3000002aff1c7230 */ /* 0x000fe20000004100 */
[--C-:B------:R-:W-:Y:S01]  /*98e0*/  SHF.R.U32.HI R29, RZ, 0x10, R25.reuse ;  /* 0x00000010ff1d7819 */ /* 0x100fe20000011619 */
[----:B------:R-:W-:Y:S01]  /*98f0*/  HADD2.F32 R26, -RZ, R44.H0_H0 ;  /* 0x2000002cff1a7230 */ /* 0x000fe20000004100 */
[----:B0-----:R-:W-:Y:S01]  /*9900*/  SHF.R.U64 R35, R24, 0x10, R25 ;  /* 0x0000001018237819 */ /* 0x001fe20000001219 */
        /* <DEDUP_REMOVED lines=15> */
[----:B------:R-:W-:Y:S02]  /*9a00*/  HADD2.F32 R6, -RZ, R5.H0_H0 ;  /* 0x20000005ff067230 */ /* 0x000fe40000004100 */
        /* <DEDUP_REMOVED lines=19> */
[----:B------:R2:W-:Y:S02]  /*9b40*/  STS.128 [R0], R4 ;  /* 0x0000000400007388 */ /* 0x0005e40000000c00 */
.L_x_2583:
[----:B------:R-:W-:Y:S05]  /*9b50*/  BSYNC B1 ;  /* 0x0000000000017941 */ /* 0x000fea0003800000 */
.L_x_2582:
        /* <DEDUP_REMOVED lines=10> */
[----:B------:R-:W-:Y:S01]  /*9c00*/  HADD2.F32 R24, -RZ, R45.H0_H0 ;  /* 0x2000002dff187230 */ /* 0x000fe20000004100 */
[----:B------:R-:W-:Y:S01]  /*9c10*/  SHF.R.U32.HI R25, RZ, 0x10, R9 ;  /* 0x00000010ff197819 */ /* 0x000fe20000011609 */
        /* <DEDUP_REMOVED lines=19> */
[----:B------:R-:W-:Y:S02]  /*9d50*/  HADD2.F32 R20, -RZ, R45.H1_H1 ;  /* 0x3000002dff147230 */ /* 0x000fe40000004100 */
[----:B------:R-:W-:Y:S01]  /*9d60*/  FFMA.FTZ R21, R7, R24, R28 ;  /* 0x0000001807157223 */ /* 0x000fe2000001001c */
[----:B------:R-:W-:Y:S02]  /*9d70*/  HADD2.F32 R5, -RZ, R5.H1_H1 ;  /* 0x30000005ff057230 */ /* 0x000fe40000004100 */
[----:B------:R-:W-:-:S02]  /*9d80*/  HADD2.F32 R14, -RZ, R47.H0_H0 ;  /* 0x2000002fff0e7230 */ /* 0x000fc40000004100 */
        /* <DEDUP_REMOVED lines=15> */
.L_x_2588:
[----:B------:R-:W-:Y:S05]  /*9e80*/  BSYNC B1 ;  /* 0x0000000000017941 */ /* 0x000fea0003800000 */
.L_x_2587:
[----:B------:R-:W-:Y:S05]  /*9e90*/  @P1 BRA `(.L_x_2586) ;  /* 0x0000001400b81947 */ /* 0x000fea0003800000 */
[----:B-1--4-:R-:W1:Y:S01]  /*9ea0*/  LDS.128 R4, [R0+0x1000] ;  /* 0x0010000000047984 */ /* 0x012e620000000c00 */
[----:B------:R-:W-:Y:S02]  /*9eb0*/  SHF.R.U64 R24, R12, 0x10, R13 ;  /* 0x000000100c187819 */ /* 0x000fe4000000120d */
[----:B------:R-:W-:Y:S02]  /*9ec0*/  SHF.R.U32.HI R14, RZ, 0x10, R11 ;  /* 0x00000010ff0e7819 */ /* 0x000fe4000001160b */
[----:B------:R-:W-:Y:S01]  /*9ed0*/  SHF.R.U32.HI R12, RZ, 0x10, R13 ;  /* 0x00000010ff0c7819 */ /* 0x000fe2000001160d */
[----:B------:R-:W-:Y:S01]  /*9ee0*/  HADD2.F32 R13, -RZ, R46.H0_H0 ;  /* 0x2000002eff0d7230 */ /* 0x000fe20000004100 */
[----:B------:R-:W-:Y:S01]  /*9ef0*/  SHF.R.U64 R21, R10, 0x10, R11 ;  /* 0x000000100a157819 */ /* 0x000fe2000000120b */
[----:B------:R-:W-:Y:S02]  /*9f00*/  HADD2.F32 R14, -RZ, R14.H0_H0 ;  /* 0x2000000eff0e7230 */ /* 0x000fe40000004100 */
[----:B------:R-:W-:-:S02]  /*9f10*/  HADD2.F32 R12, -RZ, R12.H0_H0 ;  /* 0x2000000cff0c7230 */ /* 0x000fc40000004100 */
[----:B------:R-:W-:Y:S02]  /*9f20*/  HADD2.F32 R11, -RZ, R47.H1_H1 ;  /* 0x3000002fff0b7230 */ /* 0x000fe40000004100 */
[--C-:B-1----:R-:W-:Y:S02]  /*9f30*/  HADD2.F32 R10, -RZ, R7.reuse.H1_H1 ;  /* 0x30000007ff0a7230 */ /* 0x102fe40000004100 */
[--C-:B------:R-:W-:Y:S02]  /*9f40*/  HADD2.F32 R3, -RZ, R4.reuse.H0_H0 ;  /* 0x20000004ff037230 */ /* 0x100fe40000004100 */
[----:B------:R-:W-:Y:S02]  /*9f50*/  HADD2.F32 R4, -RZ, R4.H1_H1 ;  /* 0x30000004ff047230 */ /* 0x000fe40000004100 */
[C---:B------:R-:W-:Y:S01]  /*9f60*/  FMUL.FTZ R20, R10.reuse, R14 ;  /* 0x0000000e0a147220 */ /* 0x040fe20000410000 */
[----:B------:R-:W-:Y:S02]  /*9f70*/  HADD2.F32 R9, -RZ, R7.H0_H0 ;  /* 0x20000007ff097230 */ /* 0x000fe40000004100 */
[----:B------:R-:W-:Y:S01]  /*9f80*/  FMUL.FTZ R15, R10, R12 ;  /* 0x0000000c0a0f7220 */ /* 0x000fe20000410000 */
[----:B------:R-:W-:-:S02]  /*9f90*/  HADD2.F32 R7, -RZ, R6.H0_H0 ;  /* 0x20000006ff077230 */ /* 0x000fc40000004100 */
[C---:B------:R-:W-:Y:S01]  /*9fa0*/  FMUL.FTZ R10, R4.reuse, R13 ;  /* 0x0000000d040a7220 */ /* 0x040fe20000410000 */
[----:B------:R-:W-:Y:S02]  /*9fb0*/  HADD2.F32 R8, -RZ, R6.H1_H1 ;  /* 0x30000006ff087230 */ /* 0x000fe40000004100 */
[----:B------:R-:W-:Y:S01]  /*9fc0*/  FFMA.FTZ R20, R9, R12, -R20 ;  /* 0x0000000c09147223 */ /* 0x000fe20000010814 */
[-C--:B------:R-:W-:Y:S01]  /*9fd0*/  FMUL.FTZ R12, R4, R11.reuse ;  /* 0x0000000b040c7220 */ /* 0x080fe20000410000 */
[----:B------:R-:W-:Y:S01]  /*9fe0*/  FFMA.FTZ R11, R3, R11, -R10 ;  /* 0x0000000b030b7223 */ /* 0x000fe2000001080a */
[--C-:B------:R-:W-:Y:S02]  /*9ff0*/  HADD2.F32 R10, -RZ, R30.reuse.H0_H0 ;  /* 0x2000001eff0a7230 */ /* 0x100fe40000004100 */
[----:B------:R-:W-:Y:S01]  /*a000*/  FFMA.FTZ R15, R9, R14, R15 ;  /* 0x0000000e090f7223 */ /* 0x000fe2000001000f */
[----:B------:R-:W-:Y:S02]  /*a010*/  HADD2.F32 R6, -RZ, R5.H0_H0 ;  /* 0x20000005ff067230 */ /* 0x000fe40000004100 */
[----:B------:R-:W-:Y:S01]  /*a020*/  FFMA.FTZ R12, R3, R13, R12 ;  /* 0x0000000d030c7223 */ /* 0x000fe2000001000c */
[----:B------:R-:W-:-:S02]  /*a030*/  HADD2.F32 R30, -RZ, R30.H1_H1 ;  /* 0x3000001eff1e7230 */ /* 0x000fc40000004100 */
[C---:B------:R-:W-:Y:S01]  /*a040*/  FMUL.FTZ R14, R8.reuse, R10 ;  /* 0x0000000a080e7220 */ /* 0x040fe20000410000 */
[----:B------:R-:W-:Y:S02]  /*a050*/  HADD2.F32 R5, -RZ, R5.H1_H1 ;  /* 0x30000005ff057230 */ /* 0x000fe40000004100 */
[----:B------:R-:W-:Y:S02]  /*a060*/  HADD2.F32 R9, -RZ, R21.H0_H0 ;  /* 0x20000015ff097230 */ /* 0x000fe40000004100 */
[-C--:B------:R-:W-:Y:S01]  /*a070*/  FMUL.FTZ R13, R8, R30.reuse ;  /* 0x0000001e080d7220 */ /* 0x080fe20000410000 */
[----:B------:R-:W-:Y:S02]  /*a080*/  HADD2.F32 R4, -RZ, R24.H0_H0 ;  /* 0x20000018ff047230 */ /* 0x000fe40000004100 */
[----:B------:R-:W-:Y:S01]  /*a090*/  FFMA.FTZ R14, R7, R30, -R14 ;  /* 0x0000001e070e7223 */ /* 0x000fe2000001080e */
[----:B------:R-:W-:Y:S01]  /*a0a0*/  FMUL.FTZ R3, R5, R9 ;  /* 0x0000000905037220 */ /* 0x000fe20000410000 */
[----:B------:R-:W-:Y:S01]  /*a0b0*/  FFMA.FTZ R13, R7, R10, R13 ;  /* 0x0000000a070d7223 */ /* 0x000fe2000001000d */
[----:B------:R-:W-:Y:S01]  /*a0c0*/  FMUL.FTZ R8, R5, R4 ;  /* 0x0000000405087220 */ /* 0x000fe20000410000 */
[----:B------:R-:W-:Y:S01]  /*a0d0*/  F2FP.F16.F32.PACK_AB R7, R15, R20 ;  /* 0x000000140f07723e */ /* 0x000fe200000000ff */
[----:B------:R-:W-:Y:S01]  /*a0e0*/  FFMA.FTZ R3, R6, R4, -R3 ;  /* 0x0000000406037223 */ /* 0x000fe20000010803 */
[----:B------:R-:W-:Y:S01]  /*a0f0*/  F2FP.F16.F32.PACK_AB R4, R12, R11 ;  /* 0x0000000b0c04723e */ /* 0x000fe200000000ff */
[----:B------:R-:W-:Y:S01]  /*a100*/  FFMA.FTZ R8, R6, R9, R8 ;  /* 0x0000000906087223 */ /* 0x000fe20000010008 */
[----:B------:R-:W-:-:S04]  /*a110*/  F2FP.F16.F32.PACK_AB R6, R13, R14 ;  /* 0x0000000e0d06723e */ /* 0x000fc800000000ff */
[----:B------:R-:W-:-:S05]  /*a120*/  F2FP.F16.F32.PACK_AB R5, R8, R3 ;  /* 0x000000030805723e */ /* 0x000fca00000000ff */
[----:B------:R2:W-:Y:S01]  /*a130*/  STS.128 [R0+0x1000], R4 ;  /* 0x0010000400007388 */ /* 0x0005e20000000c00 */
[----:B------:R-:W-:Y:S05]  /*a140*/  BRA `(.L_x_2586) ;  /* 0x00000014000c7947 */ /* 0x000fea0003800000 */
.L_x_2573:
        /* <DEDUP_REMOVED lines=24> */
[----:B------:R-:W-:Y:S01]  /*a2d0*/  LEA R26, P0, R24, UR4, 0x1 ;  /* 0x00000004181a7c11 */ /* 0x000fe2000f8008ff */
        /* <DEDUP_REMOVED lines=9> */
[----:B------:R-:W0:Y:S01]  /*a370*/  LDC R37, c[0x0][0x3f4] ;  /* 0x0000fd00ff257b82 */ /* 0x000e220000000800 */
[----:B------:R-:W2:Y:S01]  /*a380*/  SHFL.IDX PT, R4, R26, RZ, 0x1c1f ;  /* 0x001c1fff1a047589 */ /* 0x000ea200000e0000 */
[----:B------:R-:W-:-:S03]  /*a390*/  IMAD R3, R23, R6, RZ ;  /* 0x0000000617037224 */ /* 0x000fc600078e02ff */
[----:B------:R-:W3:Y:S04]  /*a3a0*/  SHFL.IDX PT, R0, R27, RZ, 0x1c1f ;  /* 0x001c1fff1b007589 */ /* 0x000ee800000e0000 */
[----:B------:R-:W5:Y:S04]  /*a3b0*/  SHFL.IDX PT, R14, R35, RZ, 0x1c1f ;  /* 0x001c1fff230e7589 */ /* 0x000f6800000e0000 */
[----:B------:R-:W5:Y:S01]  /*a3c0*/  SHFL.IDX PT, R5, R25, RZ, 0x1c1f ;  /* 0x001c1fff19057589 */ /* 0x000f6200000e0000 */
[----:B0-----:R-:W-:-:S04]  /*a3d0*/  ISETP.GE.AND P0, PT, R18, R37, PT ;  /* 0x000000251200720c */ /* 0x001fc80003f06270 */
[----:B------:R-:W-:-:S13]  /*a3e0*/  ISETP.GE.OR P1, PT, R34, R3, P0 ;  /* 0x000000032200720c */ /* 0x000fda0000726670 */
[C---:B------:R-:W-:Y:S01]  /*a3f0*/  @!P1 IMAD.SHL.U32 R7, R18.reuse, 0x2, RZ ;  /* 0x0000000212079824 */ /* 0x040fe200078e00ff */
[----:B------:R-:W-:-:S04]  /*a400*/  @!P1 SHF.L.U64.HI R6, R18, 0x1, R19 ;  /* 0x0000000112069819 */ /* 0x000fc80000010213 */
[----:B--2---:R-:W-:-:S05]  /*a410*/  @!P1 IADD3 R8, P2, R4, R7, RZ ;  /* 0x0000000704089210 */ /* 0x004fca0007f5e0ff */
[----:B---3--:R-:W-:-:S06]  /*a420*/  @!P1 IMAD.X R9, R0, 0x1, R6, P2 ;  /* 0x0000000100099824 */ /* 0x008fcc00010e0606 */
[----:B-1--4-:R-:W2:Y:S01]  /*a430*/  @!P1 LD.E.128 R8, desc[UR42][R8.64] ;  /* 0x0000002a08089980 */ /* 0x012ea2000c101d00 */
[----:B-----5:R-:W-:-:S05]  /*a440*/  @!P1 IADD3 R4, P2, R14, R7, RZ ;  /* 0x000000070e049210 */ /* 0x020fca0007f5e0ff */
[----:B------:R-:W-:-:S06]  /*a450*/  @!P1 IMAD.X R5, R5, 0x1, R6, P2 ;  /* 0x0000000105059824 */ /* 0x000fcc00010e0606 */
[----:B------:R-:W3:Y:S01]  /*a460*/  @!P1 LD.E.128 R4, desc[UR42][R4.64] ;  /* 0x0000002a04049980 */ /* 0x000ee2000c101d00 */
[----:B------:R-:W-:Y:S02]  /*a470*/  CS2R R20, SRZ ;  /* 0x0000000000147805 */ /* 0x000fe4000001ff00 */
[----:B------:R-:W-:Y:S02]  /*a480*/  CS2R R30, SRZ ;  /* 0x00000000001e7805 */ /* 0x000fe4000001ff00 */
[----:B------:R-:W-:Y:S01]  /*a490*/  CS2R R28, SRZ ;  /* 0x00000000001c7805 */ /* 0x000fe2000001ff00 */
[----:B------:R0:W1:Y:S01]  /*a4a0*/  SHFL.IDX PT, R24, R26, 0x1, 0x1c1f ;  /* 0x003c1f001a187f89 */ /* 0x00006200000e0000 */
[----:B------:R-:W-:-:S03]  /*a4b0*/  CS2R R32, SRZ ;  /* 0x0000000000207805 */ /* 0x000fc6000001ff00 */
[----:B------:R0:W4:Y:S04]  /*a4c0*/  SHFL.IDX PT, R14, R35, 0x1, 0x1c1f ;  /* 0x003c1f00230e7f89 */ /* 0x00012800000e0000 */
[----:B------:R-:W0:Y:S01]  /*a4d0*/  SHFL.IDX PT, R25, R25, 0x1, 0x1c1f ;  /* 0x003c1f0019197f89 */ /* 0x000e2200000e0000 */
[----:B--2---:R-:W-:Y:S02]  /*a4e0*/  @!P1 IMAD.MOV.U32 R20, RZ, RZ, R8 ;  /* 0x000000ffff149224 */ /* 0x004fe400078e0008 */
[----:B------:R-:W-:Y:S02]  /*a4f0*/  @!P1 IMAD.MOV.U32 R21, RZ, RZ, R9 ;  /* 0x000000ffff159224 */ /* 0x000fe400078e0009 */
[----:B------:R-:W-:Y:S02]  /*a500*/  IMAD.MOV.U32 R0, RZ, RZ, R20 ;  /* 0x000000ffff007224 */ /* 0x000fe400078e0014 */
[----:B------:R-:W-:-:S02]  /*a510*/  @!P1 IMAD.MOV.U32 R28, RZ, RZ, R10 ;  /* 0x000000ffff1c9224 */ /* 0x000fc400078e000a */
[----:B------:R-:W-:Y:S01]  /*a520*/  @!P1 IMAD.MOV.U32 R29, RZ, RZ, R11 ;  /* 0x000000ffff1d9224 */ /* 0x000fe200078e000b */
[----:B------:R-:W-:Y:S01]  /*a530*/  PRMT R56, R0, 0x7610, R56 ;  /* 0x0000761000387816 */ /* 0x000fe20000000038 */
[----:B------:R-:W-:Y:S01]  /*a540*/  IMAD.MOV.U32 R12, RZ, RZ, R21 ;  /* 0x000000ffff0c7224 */ /* 0x000fe200078e0015 */
[----:B------:R2:W0:Y:S01]  /*a550*/  SHFL.IDX PT, R0, R27, 0x1, 0x1c1f ;  /* 0x003c1f001b007f89 */ /* 0x00042200000e0000 */
[----:B---3--:R-:W-:Y:S02]  /*a560*/  @!P1 IMAD.MOV.U32 R30, RZ, RZ, R4 ;  /* 0x000000ffff1e9224 */ /* 0x008fe400078e0004 */
[----:B------:R-:W-:Y:S01]  /*a570*/  @!P1 IMAD.MOV.U32 R31, RZ, RZ, R5 ;  /* 0x000000ffff1f9224 */ /* 0x000fe200078e0005 */
[----:B------:R-:W-:Y:S01]  /*a580*/  PRMT R46, R12, 0x7610, R46 ;  /* 0x000076100c2e7816 */ /* 0x000fe2000000002e */
[----:B------:R-:W-:Y:S02]  /*a590*/  @!P1 IMAD.MOV.U32 R32, RZ, RZ, R6 ;  /* 0x000000ffff209224 */ /* 0x000fe400078e0006 */
[----:B------:R-:W-:-:S02]  /*a5a0*/  @!P1 IMAD.MOV.U32 R33, RZ, RZ, R7 ;  /* 0x000000ffff219224 */ /* 0x000fc400078e0007 */
[----:B------:R-:W-:Y:S02]  /*a5b0*/  IMAD.MOV.U32 R4, RZ, RZ, R30 ;  /* 0x000000ffff047224 */ /* 0x000fe400078e001e */
[----:B------:R-:W-:Y:S02]  /*a5c0*/  IMAD.MOV.U32 R5, RZ, RZ, R31 ;  /* 0x000000ffff057224 */ /* 0x000fe400078e001f */
[----:B------:R-:W-:Y:S01]  /*a5d0*/  IMAD.MOV.U32 R8, RZ, RZ, R28 ;  /* 0x000000ffff087224 */ /* 0x000fe200078e001c */
[----:B------:R-:W-:Y:S01]  /*a5e0*/  PRMT R40, R40, 0x5410, R4 ;  /* 0x0000541028287816 */ /* 0x000fe20000000004 */
[----:B------:R-:W-:Y:S01]  /*a5f0*/  IMAD.MOV.U32 R9, RZ, RZ, R29 ;  /* 0x000000ffff097224 */ /* 0x000fe200078e001d */
[----:B------:R-:W-:Y:S01]  /*a600*/  PRMT R47, R5, 0x7610, R47 ;  /* 0x00007610052f7816 */ /* 0x000fe2000000002f */
[----:B------:R-:W-:Y:S01]  /*a610*/  IMAD.MOV.U32 R6, RZ, RZ, R32 ;  /* 0x000000ffff067224 */ /* 0x000fe200078e0020 */
[----:B------:R-:W-:Y:S01]  /*a620*/  CS2R R4, SRZ ;  /* 0x0000000000047805 */ /* 0x000fe2000001ff00 */
[----:B------:R-:W-:Y:S01]  /*a630*/  IMAD.MOV.U32 R7, RZ, RZ, R33 ;  /* 0x000000ffff077224 */ /* 0x000fe200078e0021 */
[----:B------:R-:W-:-:S02]  /*a640*/  PRMT R36, R8, 0x5410, R9 ;  /* 0x0000541008247816 */ /* 0x000fc40000000009 */
[----:B------:R-:W-:Y:S02]  /*a650*/  PRMT R57, R6, 0x7610, R57 ;  /* 0x0000761006397816 */ /* 0x000fe40000000039 */
[----:B012-4-:R-:W-:-:S07]  /*a660*/  PRMT R50, R7, 0x7610, R50 ;  /* 0x0000761007327816 */ /* 0x017fce0000000032 */
.L_x_2889:
[----:B------:R-:W2:Y:S01]  /*a670*/  LDL R7, [R1+0x5c] ;  /* 0x00005c0001077983 */ /* 0x000ea20000100800 */
[----:B------:R-:W-:Y:S01]  /*a680*/  VIADD R34, R34, 0x20 ;  /* 0x0000002022227836 */ /* 0x000fe20000000000 */
[----:B------:R-:W-:Y:S01]  /*a690*/  BSSY B1, `(.L_x_2590) ;  /* 0x0000016000017945 */ /* 0x000fe20003800000 */
[----:B------:R-:W-:Y:S02]  /*a6a0*/  CS2R R8, SRZ ;  /* 0x0000000000087805 */ /* 0x000fe4000001ff00 */
[----:B------:R-:W-:Y:S02]  /*a6b0*/  CS2R R10, SRZ ;  /* 0x00000000000a7805 */ /* 0x000fe4000001ff00 */
[----:B------:R-:W-:Y:S02]  /*a6c0*/  ISETP.GE.AND P1, PT, R34, R3, PT ;  /* 0x000000032200720c */ /* 0x000fe40003f26270 */
[----:B--2---:R-:W-:-:S04]  /*a6d0*/  LEA.HI R6, R7, R7, RZ, 0x1 ;  /* 0x0000000707067211 */ /* 0x004fc800078f08ff */
[----:B------:R-:W-:-:S05]  /*a6e0*/  LOP3.LUT R6, R6, 0xfffffffe, RZ, 0xc0, !PT ;  /* 0xfffffffe06067812 */ /* 0x000fca00078ec0ff */
[----:B------:R-:W-:Y:S01]  /*a6f0*/  IMAD.IADD R13, R7, 0x1, -R6 ;  /* 0x00000001070d7824 */ /* 0x000fe200078e0a06 */
[----:B------:R-:W-:-:S04]  /*a700*/  CS2R R6, SRZ ;  /* 0x0000000000067805 */ /* 0x000fc8000001ff00 */
[----:B------:R-:W-:Y:S01]  /*a710*/  SHF.L.U32 R13, R13, 0x1f, RZ ;  /* 0x0000001f0d0d7819 */ /* 0x000fe200000006ff */
[----:B------:R-:W-:Y:S06]  /*a720*/  @P1 BRA `(.L_x_2591) ;  /* 0x0000000000301947 */ /* 0x000fec0003800000 */
[----:B------:R-:W-:Y:S02]  /*a730*/  CS2R R6, SRZ ;  /* 0x0000000000067805 */ /* 0x000fe4000001ff00 */
[----:B------:R-:W-:Y:S02]  /*a740*/  CS2R R8, SRZ ;  /* 0x0000000000087805 */ /* 0x000fe4000001ff00 */
[----:B------:R-:W-:Y:S01]  /*a750*/  CS2R R10, SRZ ;  /* 0x00000000000a7805 */ /* 0x000fe2000001ff00 */
[----:B------:R-:W-:Y:S06]  /*a760*/  @P0 BRA `(.L_x_2591) ;  /* 0x0000000000200947 */ /* 0x000fec0003800000 */
[C---:B------:R-:W-:Y:S01]  /*a770*/  IMAD.SHL.U32 R7, R18.reuse, 0x2, RZ ;  /* 0x0000000212077824 */ /* 0x040fe200078e00ff */
[----:B------:R-:W-:-:S04]  /*a780*/  SHF.L.U64.HI R5, R18, 0x1, R19 ;  /* 0x0000000112057819 */ /* 0x000fc80000010213 */
[-C--:B------:R-:W-:Y:S02]  /*a790*/  IADD3 R8, P1, R24, R7.reuse, RZ ;  /* 0x0000000718087210 */ /* 0x080fe40007f3e0ff */
[----:B------:R-:W-:-:S03]  /*a7a0*/  IADD3 R4, P2, R14, R7, RZ ;  /* 0x000000070e047210 */ /* 0x000fc60007f5e0ff */
[--C-:B------:R-:W-:Y:S02]  /*a7b0*/  IMAD.X R9, R0, 0x1, R5.reuse, P1 ;  /* 0x0000000100097824 */ /* 0x100fe400008e0605 */
[----:B------:R-:W-:-:S04]  /*a7c0*/  IMAD.X R5, R25, 0x1, R5, P2 ;  /* 0x0000000119057824 */ /* 0x000fc800010e0605 */
[----:B------:R-:W5:Y:S04]  /*a7d0*/  LD.E.128 R8, desc[UR42][R8.64] ;  /* 0x0000002a08087980 */ /* 0x000f68000c101d00 */
[----:B------:R-:W5:Y:S02]  /*a7e0*/  LD.E.128 R4, desc[UR42][R4.64] ;  /* 0x0000002a04047980 */ /* 0x000f64000c101d00 */
.L_x_2591:
[----:B------:R-:W-:Y:S05]  /*a7f0*/  BSYNC B1 ;  /* 0x0000000000017941 */ /* 0x000fea0003800000 */
.L_x_2590:
[----:B------:R-:W0:Y:S01]  /*a800*/  SYNCS.PHASECHK.TRANS64.TRYWAIT P1, [R2+URZ+0x28c00], R13 ;  /* 0x028c000d020075a7 */ /* 0x000e22000802017f */
[----:B------:R-:W-:Y:S01]  /*a810*/  VIADDMNMX R3, R3, -R196, 0x40, PT ;  /* 0x0000004003037446 */ /* 0x000fe200038009c4 */
[C---:B------:R-:W-:Y:S01]  /*a820*/  VIADD R0, R190.reuse, 0x20 ;  /* 0x00000020be007836 */ /* 0x040fe20000000000 */
[----:B------:R-:W-:Y:S01]  /*a830*/  BSSY B1, `(.L_x_2592) ;  /* 0x000000f000017945 */ /* 0x000fe20003800000 */
[----:B-----5:R-:W-:Y:S01]  /*a840*/  IMAD.MOV.U32 R12, RZ, RZ, R4 ;  /* 0x000000ffff0c7224 */ /* 0x020fe200078e0004 */
[-C--:B------:R-:W-:Y:S01]  /*a850*/  ISETP.GE.OR P2, PT, R190, R3.reuse, P0 ;  /* 0x00000003be00720c */ /* 0x080fe20000746670 */
[----:B------:R-:W-:Y:S01]  /*a860*/  IMAD.MOV.U32 R14, RZ, RZ, R5 ;  /* 0x000000ffff0e7224 */ /* 0x000fe200078e0005 */
[----:B------:R-:W-:Y:S01]  /*a870*/  ISETP.GE.OR P0, PT, R0, R3, P0 ;  /* 0x000000030000720c */ /* 0x000fe20000706670 */
[----:B------:R-:W-:Y:S01]  /*a880*/  IMAD.MOV.U32 R3, RZ, RZ, R6 ;  /* 0x000000ffff037224 */ /* 0x000fe200078e0006 */
[----:B------:R-:W-:Y:S01]  /*a890*/  PRMT R40, R12, 0x7610, R40 ;  /* 0x000076100c287816 */ /* 0x000fe20000000028 */
[----:B------:R-:W-:Y:S01]  /*a8a0*/  IMAD.MOV.U32 R12, RZ, RZ, R7 ;  /* 0x000000ffff0c7224 */ /* 0x000fe200078e0007 */
[----:B------:R-:W-:Y:S01]  /*a8b0*/  PRMT R57, R57, 0x5410, R14 ;  /* 0x0000541039397816 */ /* 0x000fe2000000000e */
[----:B------:R-:W-:-:S02]  /*a8c0*/  IMAD.MOV.U32 R14, RZ, RZ, R8 ;  /* 0x000000ffff0e7224 */ /* 0x000fc400078e0008 */
[----:B------:R-:W-:Y:S01]  /*a8d0*/  IMAD.MOV.U32 R15, RZ, RZ, R9 ;  /* 0x000000ffff0f7224 */ /* 0x000fe200078e0009 */
[----:B------:R-:W-:Y:S01]  /*a8e0*/  PRMT R39, R12, 0x5410, R3 ;  /* 0x000054100c277816 */ /* 0x000fe20000000003 */
[----:B------:R-:W-:-:S03]  /*a8f0*/  IMAD.IADD R35, R18, 0x1, R37 ;  /* 0x0000000112237824 */ /* 0x000fc600078e0225 */
[----:B------:R-:W-:Y:S01]  /*a900*/  PRMT R58, R14, 0x5410, R15 ;  /* 0x000054100e3a7816 */ /* 0x000fe2000000000f */
[----:B0-----:R-:W-:Y:S06]  /*a910*/  @!P1 BRA `(.L_x_2593) ;  /* 0x0000018800549947 */ /* 0x001fec0003800000 */
.L_x_2890:
[----:B------:R-:W-:Y:S05]  /*a920*/  BSYNC B1 ;  /* 0x0000000000017941 */ /* 0x000fea0003800000 */
.L_x_2592:
[----:B------:R-:W-:Y:S01]  /*a930*/  BSSY B1, `(.L_x_2594) ;  /* 0x0000063000017945 */ /* 0x000fe20003800000 */
[----:B------:R-:W-:Y:S01]  /*a940*/  IMAD.MOV.U32 R3, RZ, RZ, R10 ;  /* 0x000000ffff037224 */ /* 0x000fe200078e000a */
[----:B------:R-:W-:Y:S01]  /*a950*/  LOP3.LUT R35, R35, 0x38, RZ, 0xc0, !PT ;  /* 0x0000003823237812 */ /* 0x000fe200078ec0ff */
[----:B------:R-:W-:Y:S01]  /*a960*/  IMAD.MOV.U32 R34, RZ, RZ, R11 ;  /* 0x000000ffff227224 */ /* 0x000fe200078e000b */
[----:B------:R-:W-:Y:S06]  /*a970*/  @P2 BRA `(.L_x_2595) ;  /* 0x0000000400782947 */ /* 0x000fec0003800000 */
[----:B------:R-:W-:Y:S01]  /*a980*/  IMAD.SHL.U32 R12, R198, 0x40, RZ ;  /* 0x00000040c60c7824 */ /* 0x000fe200078e00ff */
[--C-:B------:R-:W-:Y:S01]  /*a990*/  SHF.R.U64 R20, R20, 0x10, R21.reuse ;  /* 0x0000001014147819 */ /* 0x100fe20000001215 */
[----:B------:R-:W-:Y:S01]  /*a9a0*/  HADD2.F32 R47, -RZ, R47.H0_H0 ;  /* 0x2000002fff2f7230 */ /* 0x000fe20000004100 */
[----:B------:R-:W-:Y:S01]  /*a9b0*/  SHF.R.U32.HI R49, RZ, 0x10, R21 ;  /* 0x00000010ff317819 */ /* 0x000fe20000011615 */
[----:B------:R-:W-:Y:S01]  /*a9c0*/  HADD2.F32 R46, -RZ, R46.H0_H0 ;  /* 0x2000002eff2e7230 */ /* 0x000fe20000004100 */
[----:B------:R-:W-:Y:S02]  /*a9d0*/  LOP3.LUT R25, R12, 0x1c0, RZ, 0xc0, !PT ;  /* 0x000001c00c197812 */ /* 0x000fe400078ec0ff */
[----:B------:R-:W-:Y:S02]  /*a9e0*/  SHF.R.U64 R21, R28, 0x10, R29 ;  /* 0x000000101c157819 */ /* 0x000fe4000000121d */
[----:B------:R-:W-:Y:S02]  /*a9f0*/  LOP3.LUT R12, R25, 0x38, R18, 0xf8, !PT ;  /* 0x00000038190c7812 */ /* 0x000fe400078ef812 */
[----:B------:R-:W-:Y:S01]  /*aa00*/  SHF.R.U32.HI R14, RZ, 0x3, R25 ;  /* 0x00000003ff0e7819 */ /* 0x000fe20000011619 */
[----:B------:R-:W-:Y:S01]  /*aa10*/  HADD2.F32 R21, -RZ, R21.H0_H0 ;  /* 0x20000015ff157230 */ /* 0x000fe20000004100 */
[----:B------:R-:W-:-:S02]  /*aa20*/  SHF.R.U64 R28, R32, 0x10, R33 ;  /* 0x00000010201c7819 */ /* 0x000fc40000001221 */
[----:B0-----:R-:W-:Y:S02]  /*aa30*/  LOP3.LUT R13, R12, R14, RZ, 0x3c, !PT ;  /* 0x0000000e0c0d7212 */ /* 0x001fe400078e3cff */
[----:B------:R-:W-:Y:S02]  /*aa40*/  LOP3.LUT R25, R14, R35, R25, 0x1e, !PT ;  /* 0x000000230e197212 */ /* 0x000fe400078e1e19 */
[----:B------:R-:W-:Y:S01]  /*aa50*/  SHF.R.U32.HI R53, RZ, 0x10, R33 ;  /* 0x00000010ff357819 */ /* 0x000fe20000011621 */
[C---:B------:R-:W-:Y:S01]  /*aa60*/  IMAD R13, R214.reuse, 0x200, R13 ;  /* 0x00000200d60d7824 */ /* 0x040fe200078e020d */
[----:B------:R-:W-:Y:S02]  /*aa70*/  LEA R25, R214, R25, 0x9 ;  /* 0x00000019d6197211 */ /* 0x000fe400078e48ff */
[----:B------:R-:W-:Y:S01]  /*aa80*/  SHF.R.U32.HI R48, RZ, 0x10, R31 ;  /* 0x00000010ff307819 */ /* 0x000fe2000001161f */
[--C-:B------:R-:W-:Y:S01]  /*aa90*/  IMAD R37, R13, 0x2, R2.reuse ;  /* 0x000000020d257824 */ /* 0x100fe200078e0202 */
[----:B------:R-:W-:Y:S01]  /*aaa0*/  SHF.R.U32.HI R55, RZ, 0x10, R29 ;  /* 0x00000010ff377819 */ /* 0x000fe2000001161d */
[----:B------:R-:W-:Y:S01]  /*aab0*/  IMAD R38, R25, 0x2, R2 ;  /* 0x0000000219267824 */ /* 0x000fe200078e0202 */
[----:B------:R-:W-:Y:S01]  /*aac0*/  SHF.R.U64 R30, R30, 0x10, R31 ;  /* 0x000000101e1e7819 */ /* 0x000fe2000000121f */
[----:B------:R-:W-:Y:S01]  /*aad0*/  HADD2.F32 R48, -RZ, R48.H0_H0 ;  /* 0x20000030ff307230 */ /* 0x000fe20000004100 */
[----:B------:R-:W0:Y:S04]  /*aae0*/  LDS.128 R12, [R37+0x20400] ;  /* 0x02040000250c7984 */ /* 0x000e280000000c00 */
[----:B------:R-:W1:Y:S01]  /*aaf0*/  LDS.128 R24, [R38+0x20400] ;  /* 0x0204000026187984 */ /* 0x000e620000000c00 */
[----:B0-----:R-:W-:-:S02]  /*ab00*/  HADD2.F32 R32, -RZ, R13.H0_H0 ;  /* 0x2000000dff207230 */ /* 0x001fc40000004100 */
[----:B------:R-:W-:Y:S02]  /*ab10*/  HADD2.F32 R33, -RZ, R13.H1_H1 ;  /* 0x3000000dff217230 */ /* 0x000fe40000004100 */
[--C-:B-1----:R-:W-:Y:S02]  /*ab20*/  HADD2.F32 R13, -RZ, R25.reuse.H0_H0 ;  /* 0x20000019ff0d7230 */ /* 0x102fe40000004100 */
[----:B------:R-:W-:Y:S02]  /*ab30*/  HADD2.F32 R43, -RZ, R25.H1_H1 ;  /* 0x30000019ff2b7230 */ /* 0x000fe40000004100 */
[----:B------:R-:W-:Y:S02]  /*ab40*/  HADD2.F32 R44, -RZ, R27.H0_H0 ;  /* 0x2000001bff2c7230 */ /* 0x000fe40000004100 */
[C---:B------:R-:W-:Y:S01]  /*ab50*/  FMUL.FTZ R25, R13.reuse, R47 ;  /* 0x0000002f0d197220 */ /* 0x040fe20000410000 */
[----:B------:R-:W-:Y:S01]  /*ab60*/  FMUL.FTZ R51, R13, R46 ;  /* 0x0000002e0d337220 */ /* 0x000fe20000410000 */
[----:B------:R-:W-:-:S02]  /*ab70*/  HADD2.F32 R41, -RZ, R15.H0_H0 ;  /* 0x2000000fff297230 */ /* 0x000fc40000004100 */
[C---:B------:R-:W-:Y:S01]  /*ab80*/  FFMA.FTZ R13, R32.reuse, R46, -R25 ;  /* 0x0000002e200d7223 */ /* 0x040fe20000010819 */
[----:B------:R-:W-:Y:S02]  /*ab90*/  HADD2.F32 R46, -RZ, R49.H0_H0 ;  /* 0x20000031ff2e7230 */ /* 0x000fe40000004100 */
[----:B------:R-:W-:Y:S01]  /*aba0*/  FFMA.FTZ R25, R32, R47, R51 ;  /* 0x0000002f20197223 */ /* 0x000fe20000010033 */
[----:B------:R-:W-:Y:S02]  /*abb0*/  HADD2.F32 R49, -RZ, R50.H0_H0 ;  /* 0x20000032ff317230 */ /* 0x000fe40000004100 */
[C---:B------:R-:W-:Y:S01]  /*abc0*/  FMUL.FTZ R50, R43.reuse, R48 ;  /* 0x000000302b327220 */ /* 0x040fe20000410000 */
[----:B------:R-:W-:Y:S02]  /*abd0*/  HADD2.F32 R47, -RZ, R36.H1_H1 ;  /* 0x30000024ff2f7230 */ /* 0x000fe40000004100 */
[----:B------:R-:W-:Y:S01]  /*abe0*/  FMUL.FTZ R52, R43, R46 ;  /* 0x0000002e2b347220 */ /* 0x000fe20000410000 */
[----:B------:R-:W-:-:S02]  /*abf0*/  HADD2.F32 R45, -RZ, R27.H1_H1 ;  /* 0x3000001bff2d7230 */ /* 0x000fc40000004100 */
[C---:B------:R-:W-:Y:S01]  /*ac00*/  FFMA.FTZ R32, R33.reuse, R46, -R50 ;  /* 0x0000002e21207223 */ /* 0x040fe20000010832 */
[C---:B------:R-:W-:Y:S01]  /*ac10*/  FMUL.FTZ R50, R44.reuse, R49 ;  /* 0x000000312c327220 */ /* 0x040fe20000410000 */
[----:B------:R-:W-:Y:S02]  /*ac20*/  HADD2.F32 R46, -RZ, R53.H0_H0 ;  /* 0x20000035ff2e7230 */ /* 0x000fe40000004100 */
[-C--:B------:R-:W-:Y:S01]  /*ac30*/  FMUL.FTZ R54, R44, R47.reuse ;  /* 0x0000002f2c367220 */ /* 0x080fe20000410000 */
[----:B------:R-:W-:Y:S02]  /*ac40*/  HADD2.F32 R31, -RZ, R15.H1_H1 ;  /* 0x3000000fff1f7230 */ /* 0x000fe40000004100 */
[----:B------:R-:W-:Y:S01]  /*ac50*/  FFMA.FTZ R52, R33, R48, R52 ;  /* 0x0000003021347223 */ /* 0x000fe20000010034 */
[C---:B------:R-:W-:Y:S01]  /*ac60*/  FFMA.FTZ R47, R41.reuse, R47, -R50 ;  /* 0x0000002f292f7223 */ /* 0x040fe20000010832 */
[----:B------:R-:W-:Y:S02]  /*ac70*/  HADD2.F32 R44, -RZ, R55.H0_H0 ;  /* 0x20000037ff2c7230 */ /* 0x000fe40000004100 */
[----:B------:R-:W-:Y:S01]  /*ac80*/  FFMA.FTZ R54, R41, R49, R54 ;  /* 0x0000003129367223 */ /* 0x000fe20000010036 */
[----:B------:R-:W-:-:S02]  /*ac90*/  HADD2.F32 R42, -RZ, R24.H0_H0 ;  /* 0x20000018ff2a7230 */ /* 0x000fc40000004100 */
[C---:B------:R-:W-:Y:S01]  /*aca0*/  FMUL.FTZ R48, R45.reuse, R46 ;  /* 0x0000002e2d307220 */ /* 0x040fe20000410000 */
[----:B------:R-:W-:Y:S02]  /*acb0*/  HADD2.F32 R41, -RZ, R40.H1_H1 ;  /* 0x30000028ff297230 */ /* 0x000fe40000004100 */
[-C--:B------:R-:W-:Y:S01]  /*acc0*/  FMUL.FTZ R50, R45, R44.reuse ;  /* 0x0000002c2d327220 */ /* 0x080fe20000410000 */
[----:B------:R-:W-:Y:S02]  /*acd0*/  HADD2.F32 R33, -RZ, R56.H0_H0 ;  /* 0x20000038ff217230 */ /* 0x000fe40000004100 */
[----:B------:R-:W-:Y:S01]  /*ace0*/  FFMA.FTZ R56, R31, R44, -R48 ;  /* 0x0000002c1f387223 */ /* 0x000fe20000010830 */
[----:B------:R-:W-:Y:S02]  /*acf0*/  HADD2.F32 R29, -RZ, R12.H0_H0 ;  /* 0x2000000cff1d7230 */ /* 0x000fe40000004100 */
[----:B------:R-:W-:Y:S01]  /*ad00*/  FMUL.FTZ R48, R42, R41 ;  /* 0x000000292a307220 */ /* 0x000fe20000410000 */
[----:B------:R-:W-:-:S02]  /*ad10*/  HADD2.F32 R27, -RZ, R26.H0_H0 ;  /* 0x2000001aff1b7230 */ /* 0x000fc40000004100 */
[-C--:B------:R-:W-:Y:S01]  /*ad20*/  FMUL.FTZ R42, R42, R33.reuse ;  /* 0x000000212a2a7220 */ /* 0x080fe20000410000 */
[----:B------:R-:W-:Y:S02]  /*ad30*/  HADD2.F32 R44, -RZ, R57.H0_H0 ;  /* 0x20000039ff2c7230 */ /* 0x000fe40000004100 */
[----:B------:R-:W-:Y:S01]  /*ad40*/  FFMA.FTZ R43, R31, R46, R50 ;  /* 0x0000002e1f2b7223 */ /* 0x000fe20000010032 */
[----:B------:R-:W-:Y:S02]  /*ad50*/  HADD2.F32 R36, -RZ, R36.H0_H0 ;  /* 0x20000024ff247230 */ /* 0x000fe40000004100 */
[C---:B------:R-:W-:Y:S01]  /*ad60*/  FFMA.FTZ R48, R29.reuse, R33, -R48 ;  /* 0x000000211d307223 */ /* 0x040fe20000010830 */
[----:B------:R-:W-:Y:S02]  /*ad70*/  HADD2.F32 R15, -RZ, R14.H0_H0 ;  /* 0x2000000eff0f7230 */ /* 0x000fe40000004100 */
[----:B------:R-:W-:Y:S01]  /*ad80*/  FFMA.FTZ R42, R29, R41, R42 ;  /* 0x000000291d2a7223 */ /* 0x000fe2000001002a */
[----:B------:R-:W-:-:S02]  /*ad90*/  HADD2.F32 R24, -RZ, R24.H1_H1 ;  /* 0x30000018ff187230 */ /* 0x000fc40000004100 */
[C---:B------:R-:W-:Y:S01]  /*ada0*/  FMUL.FTZ R46, R27.reuse, R44 ;  /* 0x0000002c1b2e7220 */ /* 0x040fe20000410000 */
[----:B------:R-:W-:Y:S02]  /*adb0*/  HADD2.F32 R26, -RZ, R26.H1_H1 ;  /* 0x3000001aff1a7230 */ /* 0x000fe40000004100 */
[-C--:B------:R-:W-:Y:S01]  /*adc0*/  FMUL.FTZ R50, R27, R36.reuse ;  /* 0x000000241b327220 */ /* 0x080fe20000410000 */
[----:B------:R-:W-:Y:S02]  /*add0*/  HADD2.F32 R29, -RZ, R30.H0_H0 ;  /* 0x2000001eff1d7230 */ /* 0x000fe40000004100 */
[C---:B------:R-:W-:Y:S01]  /*ade0*/  FFMA.FTZ R46, R15.reuse, R36, -R46 ;  /* 0x000000240f2e7223 */ /* 0x040fe2000001082e */
[----:B------:R-:W-:Y:S02]  /*adf0*/  HADD2.F32 R31, -RZ, R28.H0_H0 ;  /* 0x2000001cff1f7230 */ /* 0x000fe40000004100 */
[----:B------:R-:W-:Y:S01]  /*ae00*/  FFMA.FTZ R50, R15, R44, R50 ;  /* 0x0000002c0f327223 */ /* 0x000fe20000010032 */
[----:B------:R-:W-:-:S02]  /*ae10*/  HADD2.F32 R27, -RZ, R20.H0_H0 ;  /* 0x20000014ff1b7230 */ /* 0x000fc40000004100 */
[----:B------:R-:W-:Y:S01]  /*ae20*/  FMUL.FTZ R15, R24, R29 ;  /* 0x0000001d180f7220 */ /* 0x000fe20000410000 */
[----:B------:R-:W-:Y:S02]  /*ae30*/  HADD2.F32 R12, -RZ, R12.H1_H1 ;  /* 0x3000000cff0c7230 */ /* 0x000fe40000004100 */
[----:B------:R-:W-:Y:S01]  /*ae40*/  FMUL.FTZ R41, R26, R31 ;  /* 0x0000001f1a297220 */ /* 0x000fe20000410000 */
[----:B------:R-:W-:Y:S02]  /*ae50*/  HADD2.F32 R14, -RZ, R14.H1_H1 ;  /* 0x3000000eff0e7230 */ /* 0x000fe40000004100 */
[----:B------:R-:W-:Y:S01]  /*ae60*/  FMUL.FTZ R24, R24, R27 ;  /* 0x0000001b18187220 */ /* 0x000fe20000410000 */
[----:B------:R-:W-:Y:S01]  /*ae70*/  FMUL.FTZ R26, R26, R21 ;  /* 0x000000151a1a7220 */ /* 0x000fe20000410000 */
[----:B------:R-:W-:Y:S01]  /*ae80*/  FFMA.FTZ R33, R12, R27, -R15 ;  /* 0x0000001b0c217223 */ /* 0x000fe2000001080f */
[----:B------:R-:W-:Y:S01]  /*ae90*/  F2FP.F16.F32.PACK_AB R13, R32, R13 ;  /* 0x0000000d200d723e */ /* 0x000fe200000000ff */
[----:B------:R-:W-:Y:S01]  /*aea0*/  FFMA.FTZ R41, R14, R21, -R41 ;  /* 0x000000150e297223 */ /* 0x000fe20000010829 */
[----:B------:R-:W-:Y:S01]  /*aeb0*/  FFMA.FTZ R29, R12, R29, R24 ;  /* 0x0000001d0c1d7223 */ /* 0x000fe20000010018 */
[----:B------:R-:W-:Y:S01]  /*aec0*/  FFMA.FTZ R31, R14, R31, R26 ;  /* 0x0000001f0e1f7223 */ /* 0x000fe2000001001a */
[----:B------:R-:W-:-:S02]  /*aed0*/  F2FP.F16.F32.PACK_AB R15, R56, R47 ;  /* 0x0000002f380f723e */ /* 0x000fc400000000ff */
[----:B------:R-:W-:Y:S02]  /*aee0*/  F2FP.F16.F32.PACK_AB R12, R33, R48 ;  /* 0x00000030210c723e */ /* 0x000fe400000000ff */
[----:B------:R-:W-:Y:S02]  /*aef0*/  F2FP.F16.F32.PACK_AB R14, R41, R46 ;  /* 0x0000002e290e723e */ /* 0x000fe400000000ff */
[----:B------:R-:W-:Y:S02]  /*af00*/  F2FP.F16.F32.PACK_AB R25, R52, R25 ;  /* 0x000000193419723e */ /* 0x000fe400000000ff */
[----:B------:R-:W-:Y:S01]  /*af10*/  F2FP.F16.F32.PACK_AB R27, R43, R54 ;  /* 0x000000362b1b723e */ /* 0x000fe200000000ff */
[----:B------:R1:W-:Y:S01]  /*af20*/  STS.128 [R37+0x20400], R12 ;  /* 0x0204000c25007388 */ /* 0x0003e20000000c00 */
[----:B------:R-:W-:Y:S02]  /*af30*/  F2FP.F16.F32.PACK_AB R24, R29, R42 ;  /* 0x0000002a1d18723e */ /* 0x000fe400000000ff */
[----:B------:R-:W-:-:S05]  /*af40*/  F2FP.F16.F32.PACK_AB R26, R31, R50 ;  /* 0x000000321f1a723e */ /* 0x000fca00000000ff */
[----:B------:R1:W-:Y:S02]  /*af50*/  STS.128 [R38+0x20400], R24 ;  /* 0x0204001826007388 */ /* 0x0003e40000000c00 */
.L_x_2595:
[----:B------:R-:W-:Y:S05]  /*af60*/  BSYNC B1 ;  /* 0x0000000000017941 */ /* 0x000fea0003800000 */
.L_x_2594:
[----:B------:R-:W-:Y:S01]  /*af70*/  PRMT R36, R3, 0x5410, R34 ;  /* 0x0000541003247816 */ /* 0x000fe20000000022 */
[----:B------:R-:W-:Y:S06]  /*af80*/  @P0 BRA `(.L_x_2586) ;  /* 0x00000004007c0947 */ /* 0x000fec0003800000 */
[----:B------:R-:W0:Y:S01]  /*af90*/  LDL R42, [R1+0x64] ;  /* 0x00006400012a7983 */ /* 0x000e220000100800 */
[----:B-1----:R-:W-:Y:S01]  /*afa0*/  IMAD.SHL.U32 R12, R0, 0x40, RZ ;  /* 0x00000040000c7824 */ /* 0x002fe200078e00ff */
[----:B------:R-:W-:Y:S01]  /*afb0*/  SHF.R.S32.HI R3, RZ, 0x1f, R0 ;  /* 0x0000001fff037819 */ /* 0x000fe20000011400 */
[----:B------:R-:W-:Y:S01]  /*afc0*/  HADD2.F32 R21, -RZ, R58.H1_H1 ;  /* 0x3000003aff157230 */ /* 0x000fe20000004100 */
[--C-:B------:R-:W-:Y:S01]  /*afd0*/  SHF.R.U64 R41, R4, 0x10, R5.reuse ;  /* 0x0000001004297819 */ /* 0x100fe20000001205 */
[----:B------:R-:W-:Y:S01]  /*afe0*/  HADD2.F32 R29, -RZ, R57.H1_H1 ;  /* 0x30000039ff1d7230 */ /* 0x000fe20000004100 */
[----:B------:R-:W-:Y:S01]  /*aff0*/  LEA.HI R3, R3, R0, RZ, 0x3 ;  /* 0x0000000003037211 */ /* 0x000fe200078f18ff */
[----:B------:R-:W-:Y:S01]  /*b000*/  HADD2.F32 R40, -RZ, R40.H0_H0 ;  /* 0x20000028ff287230 */ /* 0x000fe20000004100 */
[----:B------:R-:W-:Y:S02]  /*b010*/  LOP3.LUT R12, R12, 0x1c0, RZ, 0xc0, !PT ;  /* 0x000001c00c0c7812 */ /* 0x000fe400078ec0ff */
[----:B------:R-:W-:Y:S01]  /*b020*/  SHF.R.U32.HI R28, RZ, 0x10, R5 ;  /* 0x00000010ff1c7819 */ /* 0x000fe20000011605 */
[----:B------:R-:W-:Y:S01]  /*b030*/  IMAD.SHL.U32 R3, R3, 0x40, RZ ;  /* 0x0000004003037824 */ /* 0x000fe200078e00ff */
[----:B------:R-:W-:-:S02]  /*b040*/  SHF.R.U32.HI R0, RZ, 0x3, R12 ;  /* 0x00000003ff007819 */ /* 0x000fc4000001160c */
[----:B------:R-:W-:Y:S01]  /*b050*/  SHF.R.U64 R4, R10, 0x10, R11 ;  /* 0x000000100a047819 */ /* 0x000fe2000000120b */
[----:B------:R-:W-:Y:S01]  /*b060*/  HADD2.F32 R28, -RZ, R28.H0_H0 ;  /* 0x2000001cff1c7230 */ /* 0x000fe20000004100 */
[----:B------:R-:W-:Y:S02]  /*b070*/  LOP3.LUT R35, R0, R35, R12, 0x1e, !PT ;  /* 0x0000002300237212 */ /* 0x000fe400078e1e0c */
[----:B------:R-:W-:Y:S02]  /*b080*/  LOP3.LUT R0, R3, 0xfffffe00, RZ, 0xc0, !PT ;  /* 0xfffffe0003007812 */ /* 0x000fe400078ec0ff */
[----:B------:R-:W-:Y:S02]  /*b090*/  SHF.R.U32.HI R30, RZ, 0x10, R9 ;  /* 0x00000010ff1e7819 */ /* 0x000fe40000011609 */
[----:B------:R-:W-:Y:S01]  /*b0a0*/  SHF.R.U64 R37, R6, 0x10, R7 ;  /* 0x0000001006257819 */ /* 0x000fe20000001207 */
[----:B------:R-:W-:Y:S01]  /*b0b0*/  IMAD.IADD R35, R0, 0x1, R35 ;  /* 0x0000000100237824 */ /* 0x000fe200078e0223 */
[----:B------:R-:W-:-:S02]  /*b0c0*/  SHF.R.U64 R3, R8, 0x10, R9 ;  /* 0x0000001008037819 */ /* 0x000fc40000001209 */
[----:B------:R-:W-:Y:S01]  /*b0d0*/  SHF.R.U32.HI R38, RZ, 0x10, R11 ;  /* 0x00000010ff267819 */ /* 0x000fe2000001160b */
[----:B------:R-:W-:Y:S01]  /*b0e0*/  IMAD R0, R35, 0x2, R2 ;  /* 0x0000000223007824 */ /* 0x000fe200078e0202 */
[----:B------:R-:W-:Y:S01]  /*b0f0*/  SHF.R.U32.HI R35, RZ, 0x10, R7 ;  /* 0x00000010ff237819 */ /* 0x000fe20000011607 */
[----:B------:R-:W-:-:S03]  /*b100*/  HADD2.F32 R3, -RZ, R3.H0_H0 ;  /* 0x20000003ff037230 */ /* 0x000fc60000004100 */
[----:B------:R-:W1:Y:S02]  /*b110*/  LDS.128 R24, [R0+0x20400] ;  /* 0x0204000000187984 */ /* 0x000e640000000c00 */
[--C-:B-1----:R-:W-:Y:S02]  /*b120*/  HADD2.F32 R10, -RZ, R25.reuse.H0_H0 ;  /* 0x20000019ff0a7230 */ /* 0x102fe40000004100 */
[----:B------:R-:W-:Y:S02]  /*b130*/  HADD2.F32 R25, -RZ, R25.H1_H1 ;  /* 0x30000019ff197230 */ /* 0x000fe40000004100 */
[----:B------:R-:W-:Y:S02]  /*b140*/  HADD2.F32 R9, -RZ, R24.H0_H0 ;  /* 0x20000018ff097230 */ /* 0x000fe40000004100 */
[C---:B------:R-:W-:Y:S01]  /*b150*/  FMUL.FTZ R31, R10.reuse, R29 ;  /* 0x0000001d0a1f7220 */ /* 0x040fe20000410000 */
[----:B------:R-:W-:Y:S01]  /*b160*/  FMUL.FTZ R33, R10, R21 ;  /* 0x000000150a217220 */ /* 0x000fe20000410000 */
[----:B------:R-:W-:-:S02]  /*b170*/  HADD2.F32 R10, -RZ, R30.H0_H0 ;  /* 0x2000001eff0a7230 */ /* 0x000fc40000004100 */
[C---:B------:R-:W-:Y:S01]  /*b180*/  FMUL.FTZ R30, R25.reuse, R28 ;  /* 0x0000001c191e7220 */ /* 0x040fe20000410000 */
[----:B------:R-:W-:Y:S02]  /*b190*/  HADD2.F32 R11, -RZ, R26.H0_H0 ;  /* 0x2000001aff0b7230 */ /* 0x000fe40000004100 */
[--C-:B------:R-:W-:Y:S02]  /*b1a0*/  HADD2.F32 R20, -RZ, R27.reuse.H0_H0 ;  /* 0x2000001bff147230 */ /* 0x100fe40000004100 */
[----:B------:R-:W-:Y:S01]  /*b1b0*/  FMUL.FTZ R34, R25, R10 ;  /* 0x0000000a19227220 */ /* 0x000fe20000410000 */
[----:B------:R-:W-:Y:S02]  /*b1c0*/  HADD2.F32 R27, -RZ, R27.H1_H1 ;  /* 0x3000001bff1b7230 */ /* 0x000fe40000004100 */
[----:B------:R-:W-:Y:S02]  /*b1d0*/  HADD2.F32 R24, -RZ, R24.H1_H1 ;  /* 0x30000018ff187230 */ /* 0x000fe40000004100 */
[----:B------:R-:W-:Y:S01]  /*b1e0*/  HADD2.F32 R26, -RZ, R26.H1_H1 ;  /* 0x3000001aff1a7230 */ /* 0x000fe20000004100 */
[----:B0-----:R-:W0:Y:S02]  /*b1f0*/  LDS.128 R12, [R42+0x20400] ;  /* 0x020400002a0c7984 */ /* 0x001e240000000c00 */
[----:B0-----:R-:W-:-:S02]  /*b200*/  HADD2.F32 R6, -RZ, R13.H0_H0 ;  /* 0x2000000dff067230 */ /* 0x001fc40000004100 */
[----:B------:R-:W-:Y:S02]  /*b210*/  HADD2.F32 R13, -RZ, R13.H1_H1 ;  /* 0x3000000dff0d7230 */ /* 0x000fe40000004100 */
[----:B------:R-:W-:Y:S02]  /*b220*/  HADD2.F32 R5, -RZ, R12.H0_H0 ;  /* 0x2000000cff057230 */ /* 0x000fe40000004100 */
[C---:B------:R-:W-:Y:S01]  /*b230*/  FFMA.FTZ R31, R6.reuse, R21, -R31 ;  /* 0x00000015061f7223 */ /* 0x040fe2000001081f */
[----:B------:R-:W-:Y:S01]  /*b240*/  FFMA.FTZ R33, R6, R29, R33 ;  /* 0x0000001d06217223 */ /* 0x000fe20000010021 */
[----:B------:R-:W-:Y:S02]  /*b250*/  HADD2.F32 R6, -RZ, R58.H0_H0 ;  /* 0x2000003aff067230 */ /* 0x000fe40000004100 */
[----:B------:R-:W-:Y:S01]  /*b260*/  FFMA.FTZ R32, R13, R10, -R30 ;  /* 0x0000000a0d207223 */ /* 0x000fe2000001081e */
[----:B------:R-:W-:Y:S01]  /*b270*/  FMUL.FTZ R30, R9, R40 ;  /* 0x00000028091e7220 */ /* 0x000fe20000410000 */
[----:B------:R-:W-:-:S02]  /*b280*/  HADD2.F32 R10, -RZ, R39.H1_H1 ;  /* 0x30000027ff0a7230 */ /* 0x000fc40000004100 */
[----:B------:R-:W-:Y:S01]  /*b290*/  FFMA.FTZ R34, R13, R28, R34 ;  /* 0x0000001c0d227223 */ /* 0x000fe20000010022 */
[-C--:B------:R-:W-:Y:S01]  /*b2a0*/  FMUL.FTZ R9, R9, R6.reuse ;  /* 0x0000000609097220 */ /* 0x080fe20000410000 */
[----:B------:R-:W-:Y:S01]  /*b2b0*/  FFMA.FTZ R30, R5, R6, -R30 ;  /* 0x00000006051e7223 */ /* 0x000fe2000001081e */
[----:B------:R-:W-:Y:S02]  /*b2c0*/  HADD2.F32 R7, -RZ, R14.H0_H0 ;  /* 0x2000000eff077230 */ /* 0x000fe40000004100 */
[----:B------:R-:W-:Y:S01]  /*b2d0*/  FMUL.FTZ R28, R11, R10 ;  /* 0x0000000a0b1c7220 */ /* 0x000fe20000410000 */
[--C-:B------:R-:W-:Y:S02]  /*b2e0*/  HADD2.F32 R6, -RZ, R36.reuse.H0_H0 ;  /* 0x20000024ff067230 */ /* 0x100fe40000004100 */
[----:B------:R-:W-:Y:S01]  /*b2f0*/  FFMA.FTZ R40, R5, R40, R9 ;  /* 0x0000002805287223 */ /* 0x000fe20000010009 */
[----:B------:R-:W-:Y:S02]  /*b300*/  HADD2.F32 R5, -RZ, R36.H1_H1 ;  /* 0x30000024ff057230 */ /* 0x000fe40000004100 */
[----:B------:R-:W-:-:S02]  /*b310*/  HADD2.F32 R39, -RZ, R39.H0_H0 ;  /* 0x20000027ff277230 */ /* 0x000fc40000004100 */
[-C--:B------:R-:W-:Y:S01]  /*b320*/  FMUL.FTZ R36, R11, R6.reuse ;  /* 0x000000060b247220 */ /* 0x080fe20000410000 */
[----:B------:R-:W-:Y:S01]  /*b330*/  FFMA.FTZ R21, R7, R6, -R28 ;  /* 0x0000000607157223 */ /* 0x000fe2000001081c */
[----:B------:R-:W-:Y:S02]  /*b340*/  HADD2.F32 R8, -RZ, R15.H0_H0 ;  /* 0x2000000fff087230 */ /* 0x000fe40000004100 */
[----:B------:R-:W-:Y:S02]  /*b350*/  HADD2.F32 R6, -RZ, R38.H0_H0 ;  /* 0x20000026ff067230 */ /* 0x000fe40000004100 */
[C---:B------:R-:W-:Y:S01]  /*b360*/  FMUL.FTZ R9, R20.reuse, R39 ;  /* 0x0000002714097220 */ /* 0x040fe20000410000 */
[----:B------:R-:W-:Y:S02]  /*b370*/  HADD2.F32 R28, -RZ, R35.H0_H0 ;  /* 0x20000023ff1c7230 */ /* 0x000fe40000004100 */
[----:B------:R-:W-:Y:S01]  /*b380*/  FMUL.FTZ R38, R20, R5 ;  /* 0x0000000514267220 */ /* 0x000fe20000410000 */
[----:B------:R-:W-:-:S02]  /*b390*/  HADD2.F32 R15, -RZ, R15.H1_H1 ;  /* 0x3000000fff0f7230 */ /* 0x000fc40000004100 */
[----:B------:R-:W-:Y:S01]  /*b3a0*/  FFMA.FTZ R10, R7, R10, R36 ;  /* 0x0000000a070a7223 */ /* 0x000fe20000010024 */
[C---:B------:R-:W-:Y:S01]  /*b3b0*/  FFMA.FTZ R20, R8.reuse, R5, -R9 ;  /* 0x0000000508147223 */ /* 0x040fe20000010809 */
[----:B------:R-:W-:Y:S01]  /*b3c0*/  FFMA.FTZ R38, R8, R39, R38 ;  /* 0x0000002708267223 */ /* 0x000fe20000010026 */
[C---:B------:R-:W-:Y:S01]  /*b3d0*/  FMUL.FTZ R36, R27.reuse, R28 ;  /* 0x0000001c1b247220 */ /* 0x040fe20000410000 */
[-C--:B------:R-:W-:Y:S01]  /*b3e0*/  FMUL.FTZ R8, R27, R6.reuse ;  /* 0x000000061b087220 */ /* 0x080fe20000410000 */
[----:B------:R-:W-:Y:S02]  /*b3f0*/  HADD2.F32 R7, -RZ, R41.H0_H0 ;  /* 0x20000029ff077230 */ /* 0x000fe40000004100 */
[----:B------:R-:W-:Y:S02]  /*b400*/  HADD2.F32 R9, -RZ, R37.H0_H0 ;  /* 0x20000025ff097230 */ /* 0x000fe40000004100 */
[----:B------:R-:W-:Y:S01]  /*b410*/  FFMA.FTZ R25, R15, R6, -R36 ;  /* 0x000000060f197223 */ /* 0x000fe20000010824 */
[----:B------:R-:W-:-:S02]  /*b420*/  HADD2.F32 R5, -RZ, R4.H0_H0 ;  /* 0x20000004ff057230 */ /* 0x000fc40000004100 */
[----:B------:R-:W-:Y:S01]  /*b430*/  FFMA.FTZ R27, R15, R28, R8 ;  /* 0x0000001c0f1b7223 */ /* 0x000fe20000010008 */
[----:B------:R-:W-:Y:S02]  /*b440*/  HADD2.F32 R12, -RZ, R12.H1_H1 ;  /* 0x3000000cff0c7230 */ /* 0x000fe40000004100 */
[----:B------:R-:W-:Y:S01]  /*b450*/  FMUL.FTZ R11, R24, R7 ;  /* 0x00000007180b7220 */ /* 0x000fe20000410000 */
[----:B------:R-:W-:Y:S02]  /*b460*/  HADD2.F32 R14, -RZ, R14.H1_H1 ;  /* 0x3000000eff0e7230 */ /* 0x000fe40000004100 */
        /* <DEDUP_REMOVED lines=14> */
[----:B------:R-:W-:-:S02]  /*b550*/  F2FP.F16.F32.PACK_AB R8, R13, R40 ;  /* 0x000000280d08723e */ /* 0x000fc400000000ff */
[----:B------:R-:W-:-:S05]  /*b560*/  F2FP.F16.F32.PACK_AB R10, R15, R10 ;  /* 0x0000000a0f0a723e */ /* 0x000fca00000000ff */
[----:B------:R3:W-:Y:S02]  /*b570*/  STS.128 [R0+0x20400], R8 ;  /* 0x0204000800007388 */ /* 0x0007e40000000c00 */
.L_x_2586:
[----:B------:R-:W-:Y:S05]  /*b580*/  BSYNC B0 ;  /* 0x0000000000007941 */ /* 0x000fea0003800000 */
.L_x_2572:
        /* <DEDUP_REMOVED lines=8> */
.L_x_2569:
[----:B--23--:R-:W-:-:S05]  /*b610*/  IMAD.U32 R0, RZ, RZ, UR37 ;  /* 0x00000025ff007e24 */ /* 0x00cfca000f8e00ff */
[----:B------:R-:W-:-:S13]  /*b620*/  ISETP.NE.AND P0, PT, R0, 0x3, PT ;  /* 0x000000030000780c */ /* 0x000fda0003f05270 */
[----:B------:R-:W-:Y:S05]  /*b630*/  @!P0 BRA `(.L_x_2596) ;  /* 0x0000000000048947 */ /* 0x000fea0003800000 */
[----:B------:R-:W-:Y:S01]  /*b640*/  BPT.TRAP 0x1 ;  /* 0x000000040000795c */ /* 0x000fe20000300000 */
.L_x_2596:
[----:B-1----:R-:W-:Y:S01]  /*b650*/  IMAD R15, R17, 0x8, R2 ;  /* 0x00000008110f7824 */ /* 0x002fe200078e0202 */
[----:B------:R-:W-:-:S04]  /*b660*/  SHF.L.U32 R56, R22, 0x1f, RZ ;  /* 0x0000001f16387819 */ /* 0x000fc800000006ff */
[----:B------:R1:W2:Y:S01]  /*b670*/  SYNCS.PHASECHK.TRANS64.TRYWAIT P1, [R15+URZ+0x28c30], R56 ;  /* 0x028c30380f0075a7 */ /* 0x0002a2000802017f */
[----:B------:R-:W-:Y:S05]  /*b680*/  @!P0 BRA `(.L_x_2597) ;  /* 0x0000000000048947 */ /* 0x000fea0003800000 */
[----:B------:R-:W-:Y:S01]  /*b690*/  BPT.TRAP 0x1 ;  /* 0x000000040000795c */ /* 0x000fe20000300000 */
.L_x_2597:
[C---:B------:R-:W-:Y:S02]  /*b6a0*/  VIADD R0, R2.reuse, 0x22400 ;  /* 0x0002240002007836 */ /* 0x040fe40000000000 */
[----:B0-----:R-:W-:-:S03]  /*b6b0*/  VIADD R3, R2, 0x20400 ;  /* 0x0002040002037836 */ /* 0x001fc60000000000 */
[----:B------:R-:W-:Y:S02]  /*b6c0*/  SHF.R.U32.HI R0, RZ, 0x4, R0 ;  /* 0x00000004ff007819 */ /* 0x000fe40000011600 */
[----:B------:R-:W-:Y:S02]  /*b6d0*/  SHF.R.U32.HI R3, RZ, 0x4, R3 ;  /* 0x00000004ff037819 */ /* 0x000fe40000011603 */
[----:B------:R-:W-:Y:S02]  /*b6e0*/  LOP3.LUT R0, R0, 0x3fff, RZ, 0xc0, !PT ;  /* 0x00003fff00007812 */ /* 0x000fe400078ec0ff */
[----:B------:R-:W-:Y:S02]  /*b6f0*/  LOP3.LUT R3, R3, 0x3fff, RZ, 0xc0, !PT ;  /* 0x00003fff03037812 */ /* 0x000fe400078ec0ff */
[----:B------:R-:W-:Y:S01]  /*b700*/  LOP3.LUT R21, R0, 0x10000, RZ, 0xfc, !PT ;  /* 0x0001000000157812 */ /* 0x000fe200078efcff */
[----:B--2---:R-:W-:Y:S06]  /*b710*/  @P1 BRA `(.L_x_2598) ;  /* 0x0000000000081947 */ /* 0x004fec0003800000 */
[----:B------:R-:W0:Y:S02]  /*b720*/  SYNCS.PHASECHK.TRANS64.TRYWAIT P1, [R15+URZ+0x28c30], R56 ;  /* 0x028c30380f0075a7 */ /* 0x000e24000802017f */
[----:B0-----:R-:W-:Y:S05]  /*b730*/  @!P1 BRA `(.L_x_2599) ;  /* 0x0000017800e09947 */ /* 0x001fea0003800000 */
.L_x_2598:
[----:B----4-:R-:W-:Y:S01]  /*b740*/  IMAD R10, R17, 0x200, R21 ;  /* 0x00000200110a7824 */ /* 0x010fe200078e0215 */
[----:B------:R-:W-:Y:S01]  /*b750*/  LOP3.LUT R4, R3, 0x10000, RZ, 0xfc, !PT ;  /* 0x0001000003047812 */ /* 0x000fe200078efcff */
[----:B------:R-:W-:Y:S01]  /*b760*/  IMAD.MOV.U32 R5, RZ, RZ, 0x40000040 ;  /* 0x40000040ff057424 */ /* 0x000fe200078e00ff */
[----:B------:R-:W-:Y:S05]  /*b770*/  WARPSYNC.ALL ;  /* 0x0000000000007948 */ /* 0x000fea0003800000 */
[----:B------:R-:W-:Y:S01]  /*b780*/  IMAD.MOV.U32 R11, RZ, RZ, 0x40000040 ;  /* 0x40000040ff0b7424 */ /* 0x000fe200078e00ff */
[C---:B------:R-:W-:Y:S01]  /*b790*/  R2UR UR4, R4.reuse ;  /* 0x00000000040472ca */ /* 0x040fe200000e0000 */
[----:B------:R-:W-:Y:S01]  /*b7a0*/  WARPGROUP.ARRIVE ;  /* 0x00000000000079c5 */ /* 0x000fe20000000000 */
[----:B------:R-:W-:Y:S01]  /*b7b0*/  R2UR UR5, R5 ;  /* 0x00000000050572ca */ /* 0x000fe200000e0000 */
[----:B------:R-:W-:Y:S01]  /*b7c0*/  VIADD R12, R4, 0x2 ;  /* 0x00000002040c7836 */ /* 0x000fe20000000000 */
[C---:B------:R-:W-:Y:S01]  /*b7d0*/  R2UR UR6, R10.reuse ;  /* 0x000000000a0672ca */ /* 0x040fe200000e0000 */
[----:B------:R-:W-:Y:S01]  /*b7e0*/  VIADD R6, R10, 0x2 ;  /* 0x000000020a067836 */ /* 0x000fe20000000000 */
[----:B------:R-:W-:Y:S01]  /*b7f0*/  R2UR UR7, R11 ;  /* 0x000000000b0772ca */ /* 0x000fe200000e0000 */
[----:B------:R-:W-:-:S02]  /*b800*/  IMAD.MOV.U32 R13, RZ, RZ, 0x40000040 ;  /* 0x40000040ff0d7424 */ /* 0x000fc400078e00ff */
[----:B------:R-:W-:Y:S02]  /*b810*/  IMAD.MOV.U32 R7, RZ, RZ, 0x40000040 ;  /* 0x40000040ff077424 */ /* 0x000fe400078e00ff */
[----:B------:R-:W-:Y:S02]  /*b820*/  VIADD R8, R4, 0x4 ;  /* 0x0000000404087836 */ /* 0x000fe40000000000 */
[----:B------:R-:W-:Y:S02]  /*b830*/  IMAD.MOV.U32 R9, RZ, RZ, 0x40000040 ;  /* 0x40000040ff097424 */ /* 0x000fe400078e00ff */
[----:B------:R-:W-:-:S04]  /*b840*/  IMAD.MOV.U32 R11, RZ, RZ, 0x40000040 ;  /* 0x40000040ff0b7424 */ /* 0x000fc800078e00ff */
[----:B------:R-:W-:Y:S01]  /*b850*/  HGMMA.64x64x16.F32 R24, gdesc[UR4], RZ, !UPT, gsb0 ;  /* 0x00e00000041879f0 */ /* 0x000fe2000c0008ff */
[----:B------:R-:W-:Y:S02]  /*b860*/  R2UR UR4, R12 ;  /* 0x000000000c0472ca */ /* 0x000fe400000e0000 */
[----:B------:R-:W-:Y:S02]  /*b870*/  R2UR UR5, R13 ;  /* 0x000000000d0572ca */ /* 0x000fe400000e0000 */
[----:B------:R-:W-:Y:S01]  /*b880*/  R2UR UR6, R6 ;  /* 0x00000000060672ca */ /* 0x000fe200000e0000 */
[C---:B------:R-:W-:Y:S01]  /*b890*/  VIADD R6, R10.reuse, 0x4 ;  /* 0x000000040a067836 */ /* 0x040fe20000000000 */
[----:B------:R-:W-:Y:S01]  /*b8a0*/  R2UR UR7, R7 ;  /* 0x00000000070772ca */ /* 0x000fe200000e0000 */
[----:B------:R-:W-:Y:S02]  /*b8b0*/  IMAD.MOV.U32 R7, RZ, RZ, 0x40000040 ;  /* 0x40000040ff077424 */ /* 0x000fe400078e00ff */
[----:B------:R-:W-:Y:S01]  /*b8c0*/  VIADD R10, R10, 0x6 ;  /* 0x000000060a0a7836 */ /* 0x000fe20000000000 */
[----:B------:R-:W-:-:S02]  /*b8d0*/  WARPGROUP.DEPBAR.LE gsb0, 0x0 ;  /* 0x00008000000079c5 */ /* 0x000fc40000010000 */
[----:B------:R-:W-:-:S07]  /*b8e0*/  WARPGROUP.ARRIVE ;  /* 0x00000000000079c5 */ /* 0x000fce0000000000 */
[----:B------:R-:W-:Y:S01]  /*b8f0*/  HGMMA.64x64x16.F32 R24, gdesc[UR4], R24, gsb0 ;  /* 0x00e00000041879f0 */ /* 0x000fe20008000818 */
[----:B------:R-:W-:Y:S02]  /*b900*/  R2UR UR4, R8 ;  /* 0x00000000080472ca */ /* 0x000fe400000e0000 */
[----:B------:R-:W-:Y:S02]  /*b910*/  R2UR UR5, R9 ;  /* 0x00000000090572ca */ /* 0x000fe400000e0000 */
[----:B------:R-:W-:Y:S01]  /*b920*/  R2UR UR6, R6 ;  /* 0x00000000060672ca */ /* 0x000fe200000e0000 */
[----:B------:R-:W-:Y:S01]  /*b930*/  VIADD R6, R4, 0x6 ;  /* 0x0000000604067836 */ /* 0x000fe20000000000 */
[----:B------:R-:W-:Y:S01]  /*b940*/  R2UR UR7, R7 ;  /* 0x00000000070772ca */ /* 0x000fe200000e0000 */
[----:B------:R-:W-:Y:S01]  /*b950*/  IMAD.MOV.U32 R7, RZ, RZ, 0x40000040 ;  /* 0x40000040ff077424 */ /* 0x000fe200078e00ff */
[----:B------:R-:W-:Y:S02]  /*b960*/  WARPGROUP.DEPBAR.LE gsb0, 0x0 ;  /* 0x00008000000079c5 */ /* 0x000fe40000010000 */
[----:B------:R-:W-:-:S09]  /*b970*/  WARPGROUP.ARRIVE ;  /* 0x00000000000079c5 */ /* 0x000fd20000000000 */
        /* <DEDUP_REMOVED lines=11> */
.L_x_2600:
[----:B------:R-:W2:Y:S01]  /*ba30*/  LDC R0, c[0x0][0x448] ;  /* 0x00011200ff007b82 */ /* 0x000ea20000000800 */
[----:B------:R-:W-:Y:S01]  /*ba40*/  IMAD.IADD R10, R212, 0x1, R196 ;  /* 0x00000001d40a7824 */ /* 0x000fe200078e02c4 */
[----:B------:R-:W-:Y:S01]  /*ba50*/  ULDC.64 UR40, c[0x0][0x9e0] ;  /* 0x0002780000287ab9 */ /* 0x000fe20000000a00 */
[----:B------:R-:W-:Y:S01]  /*ba60*/  IMAD.MOV.U32 R63, RZ, RZ, -0x40 ;  /* 0xffffffc0ff3f7424 */ /* 0x000fe200078e00ff */
[----:B------:R-:W-:Y:S01]  /*ba70*/  UISETP.GE.AND UP0, UPT, UR41, 0x1, UPT ;  /* 0x000000012900788c */ /* 0x000fe2000bf06270 */
[----:B------:R-:W-:Y:S01]  /*ba80*/  LOP3.LUT R16, R16, 0xffffff7f, RZ, 0xc0, !PT ;  /* 0xffffff7f10107812 */ /* 0x000fe200078ec0ff */
[----:B------:R-:W-:Y:S01]  /*ba90*/  ULDC UR4, c[0x0][0x9dc] ;  /* 0x0002770000047ab9 */ /* 0x000fe20000000800 */
[----:B------:R-:W-:Y:S01]  /*baa0*/  IMAD R63, R168, R63, 0x41 ;  /* 0x00000041a83f7424 */ /* 0x000fe200078e023f */
[----:B------:R-:W-:Y:S01]  /*bab0*/  UP2UR UR47, UPR, URZ, 0x1 ;  /* 0x000000013f2f7883 */ /* 0x000fe20008000000 */
[----:B------:R-:W-:-:S03]  /*bac0*/  IMAD.U32 R20, RZ, RZ, UR4 ;  /* 0x00000004ff147e24 */ /* 0x000fc6000f8e00ff */
[----:B------:R-:W-:Y:S01]  /*bad0*/  IADD3 R14, -R189, R63, R184 ;  /* 0x0000003fbd0e7210 */ /* 0x000fe20007ffe1b8 */
[----:B------:R-:W-:Y:S01]  /*bae0*/  VIADD R63, R63, 0xffffffff ;  /* 0xffffffff3f3f7836 */ /* 0x000fe20000000000 */
[----:B------:R-:W-:-:S03]  /*baf0*/  LOP3.LUT R57, RZ, R20, RZ, 0x33, !PT ;  /* 0x00000014ff397212 */ /* 0x000fc600078e33ff */
[----:B------:R-:W-:-:S04]  /*bb00*/  IMAD.IADD R14, R14, 0x1, -R23 ;  /* 0x000000010e0e7824 */ /* 0x000fc800078e0a17 */
[----:B------:R-:W-:Y:S01]  /*bb10*/  IMAD.IADD R57, R14, 0x1, R57 ;  /* 0x000000010e397824 */ /* 0x000fe200078e0239 */
[----:B--2---:R-:W-:-:S13]  /*bb20*/  ISETP.NE.AND P1, PT, R0, 0x1, PT ;  /* 0x000000010000780c */ /* 0x004fda0003f25270 */
[----:B------:R-:W2:Y:S01]  /*bb30*/  @P1 LDC R3, c[0x0][0x44c] ;  /* 0x00011300ff031b82 */ /* 0x000ea20000000800 */
[----:B------:R-:W-:-:S07]  /*bb40*/  @P1 LOP3.LUT R16, R16, 0x80, RZ, 0xfc, !PT ;  /* 0x0000008010101812 */ /* 0x000fce00078efcff */
[----:B------:R-:W3:Y:S01]  /*bb50*/  @P1 LDC R11, c[0x0][0x450] ;  /* 0x00011400ff0b1b82 */ /* 0x000ee20000000800 */
[----:B--2---:R-:W-:-:S04]  /*bb60*/  @P1 IMAD.HI.U32 R0, R10, R3, RZ ;  /* 0x000000030a001227 */ /* 0x004fc800078e00ff */
[----:B------:R-:W-:Y:S01]  /*bb70*/  VIADD R3, R15, 0x28c40 ;  /* 0x00028c400f037836 */ /* 0x000fe20000000000 */
[----:B---3--:R-:W-:Y:S01]  /*bb80*/  @P1 SHF.R.U32.HI R10, RZ, R11, R0 ;  /* 0x0000000bff0a1219 */ /* 0x008fe20000011600 */
[----:B------:R-:W-:Y:S01]  /*bb90*/  VIADD R11, R14, UR40 ;  /* 0x000000280e0b7c36 */ /* 0x000fe20008000000 */
[----:B------:R-:W-:Y:S02]  /*bba0*/  PLOP3.LUT P1, PT, PT, PT, UP0, 0x40, 0x0 ;  /* 0x000000000000781c */ /* 0x000fe40003f2e808 */
[----:B------:R-:W-:Y:S01]  /*bbb0*/  LEA R0, R168, 0xffffffc0, 0x6 ;  /* 0xffffffc0a8007811 */ /* 0x000fe200078e30ff */
[----:B------:R-:W2:Y:S01]  /*bbc0*/  SHFL.IDX PT, R58, R10, RZ, 0x1c1f ;  /* 0x001c1fff0a3a7589 */ /* 0x000ea200000e0000 */
[----:B------:R-:W-:Y:S02]  /*bbd0*/  PRMT R3, R186, 0x654, R3 ;  /* 0x00000654ba037816 */ /* 0x000fe40000000003 */
[----:B------:R-:W-:Y:S02]  /*bbe0*/  IADD3 R78, -R189, R184, -R0 ;  /* 0x000000b8bd4e7210 */ /* 0x000fe40007ffe900 */
[----:B------:R3:W-:Y:S02]  /*bbf0*/  SYNCS.ARRIVE.TRANS64.RED.A1T0 RZ, [R3+URZ], RZ ;  /* 0x000000ff03ff79a7 */ /* 0x0007e4000810043f */
[----:B--2---:R-:W-:Y:S01]  /*bc00*/  VIADDMNMX R61, R58, R11, R78, PT ;  /* 0x0000000b3a3d7246 */ /* 0x004fe2000380014e */
[----:B------:R-:W-:-:S02]  /*bc10*/  IMAD.IADD R59, R57, 0x1, R58 ;  /* 0x00000001393b7824 */ /* 0x000fc400078e023a */
[----:B---3--:R-:W-:Y:S05]  /*bc20*/  @P1 BRA `(.L_x_2601) ;  /* 0x0000000000581947 */ /* 0x008fea0003800000 */
[----:B------:R-:W-:Y:S01]  /*bc30*/  IADD3 R3, -R23, R184, R58 ;  /* 0x000000b817037210 */ /* 0x000fe20007ffe13a */
[----:B------:R-:W-:Y:S03]  /*bc40*/  BSSY B0, `(.L_x_2602) ;  /* 0x0000010000007945 */ /* 0x000fe60003800000 */
[----:B------:R-:W-:-:S13]  /*bc50*/  ISETP.GT.AND P1, PT, R3, -0x1, PT ;  /* 0xffffffff0300780c */ /* 0x000fda0003f24270 */
[----:B------:R-:W-:Y:S05]  /*bc60*/  @P1 BRA `(.L_x_2603) ;  /* 0x0000000000201947 */ /* 0x000fea0003800000 */
[----:B------:R-:W-:Y:S01]  /*bc70*/  UISETP.NE.AND UP0, UPT, UR41, 0x1, UPT ;  /* 0x000000012900788c */ /* 0x000fe2000bf05270 */
[----:B------:R-:W-:-:S05]  /*bc80*/  LOP3.LUT R3, RZ, R3, RZ, 0x33, !PT ;  /* 0x00000003ff037212 */ /* 0x000fca00078e33ff */
[----:B------:R-:W-:-:S05]  /*bc90*/  PLOP3.LUT P1, PT, PT, PT, UP0, 0x80, 0x0 ;  /* 0x000000000000781c */ /* 0x000fca0003f2f008 */
[----:B------:R-:W-:-:S08]  /*bca0*/  @UP0 ULDC.64 UR4, c[0x0][0x9e8] ;  /* 0x00027a0000040ab9 */ /* 0x000fd00000000a00 */
[----:B------:R-:W-:-:S05]  /*bcb0*/  @P1 IMAD.HI.U32 R14, R3, UR4, RZ ;  /* 0x00000004030e1c27 */ /* 0x000fca000f8e00ff */
[----:B------:R-:W-:-:S04]  /*bcc0*/  @P1 SHF.R.U32.HI R3, RZ, UR5, R14 ;  /* 0x00000005ff031c19 */ /* 0x000fc8000801160e */
[----:B------:R-:W-:Y:S01]  /*bcd0*/  LOP3.LUT R3, RZ, R3, RZ, 0x33, !PT ;  /* 0x00000003ff037212 */ /* 0x000fe200078e33ff */
[----:B------:R-:W-:Y:S06]  /*bce0*/  BRA `(.L_x_2604) ;  /* 0x0000000000147947 */ /* 0x000fec0003800000 */
.L_x_2603:
[----:B------:R-:W-:-:S06]  /*bcf0*/  UISETP.NE.AND UP0, UPT, UR41, 0x1, UPT ;  /* 0x000000012900788c */ /* 0x000fcc000bf05270 */
[----:B------:R-:W-:-:S05]  /*bd00*/  PLOP3.LUT P1, PT, PT, PT, UP0, 0x80, 0x0 ;  /* 0x000000000000781c */ /* 0x000fca0003f2f008 */
[----:B------:R-:W-:-:S08]  /*bd10*/  @UP0 ULDC.64 UR4, c[0x0][0x9e8] ;  /* 0x00027a0000040ab9 */ /* 0x000fd00000000a00 */
[----:B------:R-:W-:-:S05]  /*bd20*/  @P1 IMAD.HI.U32 R14, R3, UR4, RZ ;  /* 0x00000004030e1c27 */ /* 0x000fca000f8e00ff */
[----:B------:R-:W-:-:S07]  /*bd30*/  @P1 SHF.R.U32.HI R3, RZ, UR5, R14 ;  /* 0x00000005ff031c19 */ /* 0x000fce000801160e */
.L_x_2604:
[----:B------:R-:W-:Y:S05]  /*bd40*/  BSYNC B0 ;  /* 0x0000000000007941 */ /* 0x000fea0003800000 */
.L_x_2602:
[----:B------:R-:W-:-:S04]  /*bd50*/  IMAD R14, R3, UR41, -R0 ;  /* 0x00000029030e7c24 */ /* 0x000fc8000f8e0a00 */
[----:B------:R-:W-:-:S05]  /*bd60*/  IMAD.IADD R14, R14, 0x1, -R189 ;  /* 0x000000010e0e7824 */ /* 0x000fca00078e0abd */
[----:B------:R-:W-:Y:S02]  /*bd70*/  VIMNMX R59, R59, R14, !PT ;  /* 0x0000000e3b3b7248 */ /* 0x000fe40007fe0100 */
[----:B------:R-:W-:-:S07]  /*bd80*/  VIADDMNMX R61, R14, UR41, R61, PT ;  /* 0x000000290e3d7c46 */ /* 0x000fce000b80013d */
.L_x_2601:
[C---:B------:R-:W-:Y:S01]  /*bd90*/  ISETP.GE.AND P1, PT, R63.reuse, 0x2, PT ;  /* 0x000000023f00780c */ /* 0x040fe20003f26270 */
[----:B------:R-:W2:Y:S01]  /*bda0*/  SHFL.IDX PT, R10, R10, 0x1, 0x1c1f ;  /* 0x003c1f000a0a7f89 */ /* 0x000ea200000e0000 */
[----:B------:R-:W-:Y:S01]  /*bdb0*/  ISETP.GE.AND P5, PT, R63, 0xa, PT ;  /* 0x0000000a3f00780c */ /* 0x000fe20003fa6270 */
[----:B------:R-:W-:Y:S01]  /*bdc0*/  UISETP.NE.AND UP0, UPT, UR47, URZ, UPT ;  /* 0x0000003f2f00728c */ /* 0x000fe2000bf05270 */
[----:B------:R-:W-:Y:S02]  /*bdd0*/  ISETP.GT.AND P3, PT, R59, 0x1, !P1 ;  /* 0x000000013b00780c */ /* 0x000fe40004f64270 */
[----:B------:R-:W-:Y:S02]  /*bde0*/  ISETP.GE.AND P2, PT, R63, 0x9, PT ;  /* 0x000000093f00780c */ /* 0x000fe40003f46270 */
[----:B------:R-:W-:Y:S02]  /*bdf0*/  ISETP.LT.OR P3, PT, R61, 0x2, P3 ;  /* 0x000000023d00780c */ /* 0x000fe40001f61670 */
[----:B------:R-:W-:-:S02]  /*be00*/  P2R R69, PR, RZ, 0x20 ;  /* 0x00000020ff457803 */ /* 0x000fc40000000000 */
[----:B------:R-:W-:Y:S02]  /*be10*/  FSEL R76, R25, -INF , !P3 ;  /* 0xff800000194c7808 */ /* 0x000fe40005800000 */
[C---:B------:R-:W-:Y:S02]  /*be20*/  ISETP.GT.AND P3, PT, R59.reuse, 0x9, !P5 ;  /* 0x000000093b00780c */ /* 0x040fe40006f64270 */
[----:B------:R-:W-:Y:S02]  /*be30*/  ISETP.GT.AND P4, PT, R59, 0x8, !P2 ;  /* 0x000000083b00780c */ /* 0x000fe40005784270 */
[----:B------:R-:W-:Y:S02]  /*be40*/  ISETP.LT.OR P3, PT, R61, 0xa, P3 ;  /* 0x0000000a3d00780c */ /* 0x000fe40001f61670 */
[----:B------:R-:W-:Y:S02]  /*be50*/  ISETP.GE.AND P5, PT, R63, 0x11, PT ;  /* 0x000000113f00780c */ /* 0x000fe40003fa6270 */
[----:B------:R-:W-:-:S02]  /*be60*/  FSEL R58, R29, -INF , !P3 ;  /* 0xff8000001d3a7808 */ /* 0x000fc40005800000 */
[----:B------:R-:W-:Y:S01]  /*be70*/  ISETP.LT.OR P4, PT, R61, 0x9, P4 ;  /* 0x000000093d00780c */ /* 0x000fe20002781670 */
[----:B--2---:R-:W-:Y:S01]  /*be80*/  IMAD.IADD R29, R57, 0x1, R10 ;  /* 0x00000001391d7824 */ /* 0x004fe200078e020a */
[----:B------:R-:W-:Y:S02]  /*be90*/  ISETP.GT.AND P3, PT, R59, 0x10, !P5 ;  /* 0x000000103b00780c */ /* 0x000fe40006f64270 */
[----:B------:R-:W-:Y:S02]  /*bea0*/  FSEL R14, R28, -INF , !P4 ;  /* 0xff8000001c0e7808 */ /* 0x000fe40006000000 */
[----:B------:R-:W-:Y:S02]  /*beb0*/  ISETP.LT.OR P3, PT, R61, 0x11, P3 ;  /* 0x000000113d00780c */ /* 0x000fe40001f61670 */
[----:B------:R-:W-:Y:S02]  /*bec0*/  ISETP.GE.AND P4, PT, R63, 0x12, PT ;  /* 0x000000123f00780c */ /* 0x000fe40003f86270 */
[----:B------:R-:W-:-:S02]  /*bed0*/  FSEL R60, R32, -INF , !P3 ;  /* 0xff800000203c7808 */ /* 0x000fc40005800000 */
[----:B------:R-:W-:Y:S02]  /*bee0*/  ISETP.GT.AND P3, PT, R59, 0x11, !P4 ;  /* 0x000000113b00780c */ /* 0x000fe40006764270 */
[----:B------:R-:W-:Y:S02]  /*bef0*/  P2R R28, PR, RZ, 0x10 ;  /* 0x00000010ff1c7803 */ /* 0x000fe40000000000 */
[----:B------:R-:W-:Y:S02]  /*bf00*/  ISETP.LT.OR P3, PT, R61, 0x12, P3 ;  /* 0x000000123d00780c */ /* 0x000fe40001f61670 */
[----:B------:R-:W-:Y:S02]  /*bf10*/  ISETP.GE.AND P4, PT, R63, 0x19, PT ;  /* 0x000000193f00780c */ /* 0x000fe40003f86270 */
[----:B------:R-:W-:Y:S02]  /*bf20*/  FSEL R62, R33, -INF , !P3 ;  /* 0xff800000213e7808 */ /* 0x000fe40005800000 */
[----:B------:R-:W-:-:S02]  /*bf30*/  ISETP.GT.AND P3, PT, R59, 0x18, !P4 ;  /* 0x000000183b00780c */ /* 0x000fc40006764270 */
[----:B------:R-:W-:Y:S02]  /*bf40*/  P2R R65, PR, RZ, 0x10 ;  /* 0x00000010ff417803 */ /* 0x000fe40000000000 */
        /* <DEDUP_REMOVED lines=33> */
[C---:B------:R-:W-:Y:S02]  /*c160*/  ISETP.GE.AND P3, PT, R63.reuse, 0x32, PT ;  /* 0x000000323f00780c */ /* 0x040fe40003f66270 */
[----:B------:R-:W-:-:S02]  /*c170*/  ISETP.GE.AND P6, PT, R63, 0x1, PT ;  /* 0x000000013f00780c */ /* 0x000fc40003fc6270 */
[----:B------:R-:W-:Y:S02]  /*c180*/  ISETP.GT.AND P4, PT, R59, 0x31, !P3 ;  /* 0x000000313b00780c */ /* 0x000fe40005f84270 */
[----:B------:R-:W-:Y:S02]  /*c190*/  P2R R45, PR, RZ, 0x40 ;  /* 0x00000040ff2d7803 */ /* 0x000fe40000000000 */
[----:B------:R-:W-:Y:S02]  /*c1a0*/  ISETP.LT.OR P4, PT, R61, 0x32, P4 ;  /* 0x000000323d00780c */ /* 0x000fe40002781670 */
[----:B------:R-:W-:Y:S02]  /*c1b0*/  VIADDMNMX R25, R10, R11, R78, PT ;  /* 0x0000000b0a197246 */ /* 0x000fe4000380014e */
[----:B------:R-:W-:Y:S02]  /*c1c0*/  FSEL R72, R49, -INF , !P4 ;  /* 0xff80000031487808 */ /* 0x000fe40006000000 */
[----:B------:R-:W-:-:S04]  /*c1d0*/  ISETP.GE.AND P4, PT, R63, 0x39, PT ;  /* 0x000000393f00780c */ /* 0x000fc80003f86270 */
[----:B------:R-:W-:-:S04]  /*c1e0*/  ISETP.GT.AND P5, PT, R59, 0x38, !P4 ;  /* 0x000000383b00780c */ /* 0x000fc800067a4270 */
[----:B------:R-:W-:-:S04]  /*c1f0*/  ISETP.LT.OR P5, PT, R61, 0x39, P5 ;  /* 0x000000393d00780c */ /* 0x000fc80002fa1670 */
[----:B------:R-:W-:Y:S02]  /*c200*/  FSEL R52, R52, -INF , !P5 ;  /* 0xff80000034347808 */ /* 0x000fe40006800000 */
[----:B------:R-:W-:Y:S02]  /*c210*/  ISETP.GT.AND P5, PT, R59, RZ, !P6 ;  /* 0x000000ff3b00720c */ /* 0x000fe400077a4270 */
[----:B------:R-:W-:Y:S02]  /*c220*/  ISETP.GE.AND P6, PT, R63, 0x3a, PT ;  /* 0x0000003a3f00780c */ /* 0x000fe40003fc6270 */
[----:B------:R-:W-:-:S04]  /*c230*/  ISETP.LT.OR P5, PT, R61, 0x1, P5 ;  /* 0x000000013d00780c */ /* 0x000fc80002fa1670 */
[----:B------:R-:W-:Y:S02]  /*c240*/  FSEL R3, R24, -INF , !P5 ;  /* 0xff80000018037808 */ /* 0x000fe40006800000 */
[----:B------:R-:W-:-:S04]  /*c250*/  ISETP.GT.AND P5, PT, R59, 0x39, !P6 ;  /* 0x000000393b00780c */ /* 0x000fc800077a4270 */
[----:B------:R-:W-:-:S04]  /*c260*/  ISETP.LT.OR P5, PT, R61, 0x3a, P5 ;  /* 0x0000003a3d00780c */ /* 0x000fc80002fa1670 */
[----:B------:R-:W-:Y:S02]  /*c270*/  FSEL R74, R53, -INF , !P5 ;  /* 0xff800000354a7808 */ /* 0x000fe40006800000 */
[----:B------:R-:W-:-:S13]  /*c280*/  PLOP3.LUT P5, PT, PT, PT, UP0, 0x40, 0x0 ;  /* 0x000000000000781c */ /* 0x000fda0003fae808 */
[----:B------:R-:W-:Y:S05]  /*c290*/  @P5 BRA `(.L_x_2605) ;  /* 0x0000000000605947 */ /* 0x000fea0003800000 */
        /* <DEDUP_REMOVED lines=8> */
[----:B------:R-:W-:Y:S01]  /*c320*/  @P5 IMAD.HI.U32 R10, R11, UR4, RZ ;  /* 0x000000040b0a5c27 */ /* 0x000fe2000f8e00ff */
[----:B------:R-:W-:-:S13]  /*c330*/  PLOP3.LUT P5, PT, PT, PT, UP0, 0x80, 0x0 ;  /* 0x000000000000781c */ /* 0x000fda0003faf008 */
[----:B------:R-:W-:-:S04]  /*c340*/  @P5 SHF.R.U32.HI R11, RZ, UR5, R10 ;  /* 0x00000005ff0b5c19 */ /* 0x000fc8000801160a */
[----:B------:R-:W-:Y:S01]  /*c350*/  LOP3.LUT R11, RZ, R11, RZ, 0x33, !PT ;  /* 0x0000000bff0b7212 */ /* 0x000fe200078e33ff */
[----:B------:R-:W-:Y:S06]  /*c360*/  BRA `(.L_x_2608) ;  /* 0x0000000000187947 */ /* 0x000fec0003800000 */
.L_x_2607:
[----:B------:R-:W-:-:S06]  /*c370*/  UISETP.NE.AND UP0, UPT, UR41, 0x1, UPT ;  /* 0x000000012900788c */ /* 0x000fcc000bf05270 */
[----:B------:R-:W-:-:S05]  /*c380*/  PLOP3.LUT P5, PT, PT, PT, UP0, 0x80, 0x0 ;  /* 0x000000000000781c */ /* 0x000fca0003faf008 */
[----:B------:R-:W-:-:S08]  /*c390*/  @UP0 ULDC.64 UR4, c[0x0][0x9e8] ;  /* 0x00027a0000040ab9 */ /* 0x000fd00000000a00 */
[----:B------:R-:W-:Y:S01]  /*c3a0*/  @P5 IMAD.HI.U32 R10, R11, UR4, RZ ;  /* 0x000000040b0a5c27 */ /* 0x000fe2000f8e00ff */
[----:B------:R-:W-:-:S13]  /*c3b0*/  PLOP3.LUT P5, PT, PT, PT, UP0, 0x80, 0x0 ;  /* 0x000000000000781c */ /* 0x000fda0003faf008 */
[----:B------:R-:W-:-:S07]  /*c3c0*/  @P5 SHF.R.U32.HI R11, RZ, UR5, R10 ;  /* 0x00000005ff0b5c19 */ /* 0x000fce000801160a */
.L_x_2608:
[----:B------:R-:W-:Y:S05]  /*c3d0*/  BSYNC B0 ;  /* 0x0000000000007941 */ /* 0x000fea0003800000 */
.L_x_2606:
[----:B------:R-:W-:-:S04]  /*c3e0*/  IMAD R0, R11, UR41, -R0 ;  /* 0x000000290b007c24 */ /* 0x000fc8000f8e0a00 */
[----:B------:R-:W-:-:S05]  /*c3f0*/  IMAD.IADD R0, R0, 0x1, -R189 ;  /* 0x0000000100007824 */ /* 0x000fca00078e0abd */
[----:B------:R-:W-:Y:S02]  /*c400*/  VIMNMX R29, R29, R0, !PT ;  /* 0x000000001d1d7248 */ /* 0x000fe40007fe0100 */
[----:B------:R-:W-:-:S07]  /*c410*/  VIADDMNMX R25, R0, UR41, R25, PT ;  /* 0x0000002900197c46 */ /* 0x000fce000b800119 */
.L_x_2605:
        /* <DEDUP_REMOVED lines=9> */
[C---:B------:R-:W-:Y:S02]  /*c4b0*/  ISETP.GT.AND P1, PT, R29.reuse, 0x9, !P1 ;  /* 0x000000091d00780c */ /* 0x040fe40004f24270 */
[----:B------:R-:W-:Y:S02]  /*c4c0*/  ISETP.GT.AND P2, PT, R29, 0x8, !P2 ;  /* 0x000000081d00780c */ /* 0x000fe40005744270 */
[----:B------:R-:W-:Y:S02]  /*c4d0*/  ISETP.LT.OR P1, PT, R25, 0xa, P1 ;  /* 0x0000000a1900780c */ /* 0x000fe40000f21670 */
[----:B------:R-:W-:Y:S02]  /*c4e0*/  FMNMX.FTZ R11, R60, R11, !PT ;  /* 0x0000000b3c0b7209 */ /* 0x000fe40007810000 */
[----:B------:R-:W-:-:S02]  /*c4f0*/  FSEL R24, R31, -INF , !P1 ;  /* 0xff8000001f187808 */ /* 0x000fc40004800000 */
[----:B------:R-:W-:Y:S02]  /*c500*/  ISETP.NE.AND P1, PT, R67, RZ, PT ;  /* 0x000000ff4300720c */ /* 0x000fe40003f25270 */
[----:B------:R-:W-:Y:S02]  /*c510*/  ISETP.LT.OR P2, PT, R25, 0x9, P2 ;  /* 0x000000091900780c */ /* 0x000fe40001741670 */
[----:B------:R-:W-:Y:S02]  /*c520*/  ISETP.GT.AND P1, PT, R29, 0x10, !P1 ;  /* 0x000000101d00780c */ /* 0x000fe40004f24270 */
[----:B------:R-:W-:Y:S02]  /*c530*/  FMNMX.FTZ R11, R62, R11, !PT ;  /* 0x0000000b3e0b7209 */ /* 0x000fe40007810000 */
[----:B------:R-:W-:Y:S02]  /*c540*/  ISETP.LT.OR P1, PT, R25, 0x11, P1 ;  /* 0x000000111900780c */ /* 0x000fe40000f21670 */
[----:B------:R-:W-:-:S02]  /*c550*/  FSEL R30, R30, -INF , !P2 ;  /* 0xff8000001e1e7808 */ /* 0x000fc40005000000 */
[----:B------:R-:W-:Y:S02]  /*c560*/  FSEL R34, R34, -INF , !P1 ;  /* 0xff80000022227808 */ /* 0x000fe40004800000 */
[----:B------:R-:W-:Y:S02]  /*c570*/  ISETP.NE.AND P1, PT, R28, RZ, PT ;  /* 0x000000ff1c00720c */ /* 0x000fe40003f25270 */
[----:B------:R-:W-:Y:S02]  /*c580*/  FMNMX.FTZ R11, R64, R11, !PT ;  /* 0x0000000b400b7209 */ /* 0x000fe40007810000 */
[----:B------:R-:W-:Y:S02]  /*c590*/  ISETP.GT.AND P1, PT, R29, 0x11, !P1 ;  /* 0x000000111d00780c */ /* 0x000fe40004f24270 */
[----:B------:R-:W-:Y:S02]  /*c5a0*/  ISETP.NE.AND P2, PT, R71, RZ, PT ;  /* 0x000000ff4700720c */ /* 0x000fe40003f45270 */
        /* <DEDUP_REMOVED lines=8> */
[----:B------:R-:W-:Y:S02]  /*c630*/  FMNMX.FTZ R11, R44, R11, !PT ;  /* 0x0000000b2c0b7209 */ /* 0x000fe40007810000 */
[----:B------:R-:W-:Y:S02]  /*c640*/  FSEL R38, R38, -INF , !P1 ;  /* 0xff80000026267808 */ /* 0x000fe40004800000 */
[----:B------:R-:W-:Y:S02]  /*c650*/  ISETP.NE.AND P1, PT, R32, RZ, PT ;  /* 0x000000ff2000720c */ /* 0x000fe40003f25270 */
[----:B------:R-:W-:Y:S02]  /*c660*/  FMNMX.FTZ R11, R70, R11, !PT ;  /* 0x0000000b460b7209 */ /* 0x000fe40007810000 */
[----:B------:R-:W-:-:S02]  /*c670*/  ISETP.GT.AND P1, PT, R29, 0x19, !P1 ;  /* 0x000000191d00780c */ /* 0x000fc40004f24270 */
[----:B------:R-:W-:Y:S02]  /*c680*/  ISETP.NE.AND P5, PT, R45, RZ, PT ;  /* 0x000000ff2d00720c */ /* 0x000fe40003fa5270 */
[----:B------:R-:W-:Y:S02]  /*c690*/  ISETP.LT.OR P1, PT, R25, 0x1a, P1 ;  /* 0x0000001a1900780c */ /* 0x000fe40000f21670 */
[----:B------:R-:W-:Y:S02]  /*c6a0*/  FMNMX.FTZ R11, R48, R11, !PT ;  /* 0x0000000b300b7209 */ /* 0x000fe40007810000 */
[----:B------:R-:W-:Y:S02]  /*c6b0*/  FSEL R32, R39, -INF , !P1 ;  /* 0xff80000027207808 */ /* 0x000fe40004800000 */
[----:B------:R-:W-:Y:S02]  /*c6c0*/  ISETP.NE.AND P1, PT, R36, RZ, PT ;  /* 0x000000ff2400720c */ /* 0x000fe40003f25270 */
[----:B------:R-:W-:-:S02]  /*c6d0*/  FMNMX.FTZ R11, R72, R11, !PT ;  /* 0x0000000b480b7209 */ /* 0x000fc40007810000 */
[----:B------:R-:W-:Y:S02]  /*c6e0*/  ISETP.GT.AND P1, PT, R29, 0x20, !P1 ;  /* 0x000000201d00780c */ /* 0x000fe40004f24270 */
[----:B------:R-:W-:Y:S02]  /*c6f0*/  FMNMX.FTZ R11, R52, R11, !PT ;  /* 0x0000000b340b7209 */ /* 0x000fe40007810000 */
[----:B------:R-:W-:Y:S02]  /*c700*/  ISETP.LT.OR P1, PT, R25, 0x21, P1 ;  /* 0x000000211900780c */ /* 0x000fe40000f21670 */
[C---:B------:R-:W-:Y:S02]  /*c710*/  ISETP.GT.AND P3, PT, R29.reuse, 0x31, !P3 ;  /* 0x000000311d00780c */ /* 0x040fe40005f64270 */
[----:B------:R-:W-:Y:S02]  /*c720*/  FSEL R42, R42, -INF , !P1 ;  /* 0xff8000002a2a7808 */ /* 0x000fe40004800000 */
[----:B------:R-:W-:-:S02]  /*c730*/  ISETP.GT.AND P1, PT, R29, 0x21, !P2 ;  /* 0x000000211d00780c */ /* 0x000fc40005724270 */
[----:B------:R-:W-:Y:S02]  /*c740*/  ISETP.NE.AND P2, PT, R41, RZ, PT ;  /* 0x000000ff2900720c */ /* 0x000fe40003f45270 */
[----:B------:R-:W-:Y:S02]  /*c750*/  ISETP.LT.OR P1, PT, R25, 0x22, P1 ;  /* 0x000000221900780c */ /* 0x000fe40000f21670 */
[----:B------:R-:W-:Y:S02]  /*c760*/  ISETP.GT.AND P4, PT, R29, 0x38, !P4 ;  /* 0x000000381d00780c */ /* 0x000fe40006784270 */
[----:B------:R-:W-:Y:S02]  /*c770*/  FSEL R36, R43, -INF , !P1 ;  /* 0xff8000002b247808 */ /* 0x000fe40004800000 */
[----:B------:R-:W-:Y:S02]  /*c780*/  ISETP.NE.AND P1, PT, R33, RZ, PT ;  /* 0x000000ff2100720c */ /* 0x000fe40003f25270 */
[----:B------:R-:W-:-:S02]  /*c790*/  ISETP.LT.OR P3, PT, R25, 0x32, P3 ;  /* 0x000000321900780c */ /* 0x000fc40001f61670 */
[C---:B------:R-:W-:Y:S02]  /*c7a0*/  ISETP.GT.AND P1, PT, R29.reuse, 0x28, !P1 ;  /* 0x000000281d00780c */ /* 0x040fe40004f24270 */
[----:B------:R-:W-:Y:S02]  /*c7b0*/  ISETP.GT.AND P6, PT, R29, 0x39, !P6 ;  /* 0x000000391d00780c */ /* 0x000fe400077c4270 */
[C---:B------:R-:W-:Y:S02]  /*c7c0*/  ISETP.LT.OR P1, PT, R25.reuse, 0x29, P1 ;  /* 0x000000291900780c */ /* 0x040fe40000f21670 */
[----:B------:R-:W-:Y:S02]  /*c7d0*/  ISETP.LT.OR P4, PT, R25, 0x39, P4 ;  /* 0x000000391900780c */ /* 0x000fe40002781670 */
[----:B------:R-:W-:Y:S02]  /*c7e0*/  FSEL R46, R46, -INF , !P1 ;  /* 0xff8000002e2e7808 */ /* 0x000fe40004800000 */
[----:B------:R-:W-:-:S02]  /*c7f0*/  ISETP.GT.AND P1, PT, R29, RZ, !P5 ;  /* 0x000000ff1d00720c */ /* 0x000fc40006f24270 */
[----:B------:R-:W-:Y:S02]  /*c800*/  ISETP.NE.AND P5, PT, R37, RZ, PT ;  /* 0x000000ff2500720c */ /* 0x000fe40003fa5270 */
[----:B------:R-:W-:Y:S02]  /*c810*/  ISETP.LT.OR P1, PT, R25, 0x1, P1 ;  /* 0x000000011900780c */ /* 0x000fe40000f21670 */
[----:B------:R-:W-:Y:S02]  /*c820*/  FSEL R78, R51, -INF , !P3 ;  /* 0xff800000334e7808 */ /* 0x000fe40005800000 */
[----:B------:R-:W-:Y:S02]  /*c830*/  FSEL R27, R26, -INF , !P1 ;  /* 0xff8000001a1b7808 */ /* 0x000fe40004800000 */
[----:B------:R-:W-:Y:S02]  /*c840*/  FMNMX.FTZ R26, R74, R11, !PT ;  /* 0x0000000b4a1a7209 */ /* 0x000fe40007810000 */
[----:B------:R-:W-:-:S02]  /*c850*/  ISETP.GT.AND P1, PT, R29, 0x29, !P2 ;  /* 0x000000291d00780c */ /* 0x000fc40005724270 */
[----:B------:R-:W-:Y:S01]  /*c860*/  ISETP.GT.AND P2, PT, R29, 0x30, !P5 ;  /* 0x000000301d00780c */ /* 0x000fe20006f44270 */
[----:B------:R-:W2:Y:S01]  /*c870*/  SHFL.BFLY PT, R11, R26, 0x2, 0x1f ;  /* 0x0c401f001a0b7f89 */ /* 0x000ea200000e0000 */
[C---:B------:R-:W-:Y:S02]  /*c880*/  ISETP.LT.OR P1, PT, R25.reuse, 0x2a, P1 ;  /* 0x0000002a1900780c */ /* 0x040fe40000f21670 */
[C---:B------:R-:W-:Y:S02]  /*c890*/  ISETP.LT.OR P2, PT, R25.reuse, 0x31, P2 ;  /* 0x000000311900780c */ /* 0x040fe40001741670 */
[----:B------:R-:W-:Y:S02]  /*c8a0*/  ISETP.LT.OR P6, PT, R25, 0x3a, P6 ;  /* 0x0000003a1900780c */ /* 0x000fe400037c1670 */
[----:B------:R-:W-:Y:S02]  /*c8b0*/  FSEL R50, R50, -INF , !P2 ;  /* 0xff80000032327808 */ /* 0x000fe40005000000 */
[----:B------:R-:W-:-:S02]  /*c8c0*/  FSEL R54, R54, -INF , !P4 ;  /* 0xff80000036367808 */ /* 0x000fc40006000000 */
[----:B--2---:R-:W-:Y:S02]  /*c8d0*/  FMNMX.FTZ R33, R26, R11, !PT ;  /* 0x0000000b1a217209 */ /* 0x004fe40007810000 */
[----:B------:R-:W-:Y:S02]  /*c8e0*/  FMNMX.FTZ R11, R27, R0, !PT ;  /* 0x000000001b0b7209 */ /* 0x000fe40007810000 */
[----:B------:R-:W-:Y:S01]  /*c8f0*/  FSEL R26, R47, -INF , !P1 ;  /* 0xff8000002f1a7808 */ /* 0x000fe20004800000 */
[----:B------:R-:W2:Y:S01]  /*c900*/  SHFL.BFLY PT, R10, R33, 0x1, 0x1f ;  /* 0x0c201f00210a7f89 */ /* 0x000ea200000e0000 */
[----:B------:R-:W-:-:S04]  /*c910*/  FMNMX.FTZ R11, R30, R11, !PT ;  /* 0x0000000b1e0b7209 */ /* 0x000fc80007810000 */
[----:B------:R-:W-:-:S04]  /*c920*/  FMNMX.FTZ R11, R24, R11, !PT ;  /* 0x0000000b180b7209 */ /* 0x000fc80007810000 */
[----:B------:R-:W-:-:S04]  /*c930*/  FMNMX.FTZ R11, R34, R11, !PT ;  /* 0x0000000b220b7209 */ /* 0x000fc80007810000 */
[----:B------:R-:W-:Y:S01]  /*c940*/  FMNMX.FTZ R31, R28, R11, !PT ;  /* 0x0000000b1c1f7209 */ /* 0x000fe20007810000 */
[----:B------:R-:W-:-:S03]  /*c950*/  IMAD.U32 R11, RZ, RZ, UR4 ;  /* 0x00000004ff0b7e24 */ /* 0x000fc6000f8e00ff */
[----:B------:R-:W-:-:S04]  /*c960*/  FMNMX.FTZ R31, R38, R31, !PT ;  /* 0x0000001f261f7209 */ /* 0x000fc80007810000 */
[----:B------:R-:W-:Y:S02]  /*c970*/  FMNMX.FTZ R31, R32, R31, !PT ;  /* 0x0000001f201f7209 */ /* 0x000fe40007810000 */
[----:B--2---:R-:W-:Y:S02]  /*c980*/  FMNMX.FTZ R10, R33, R10, !PT ;  /* 0x0000000a210a7209 */ /* 0x004fe40007810000 */
[----:B------:R-:W-:Y:S02]  /*c990*/  FMNMX.FTZ R33, R42, R31, !PT ;  /* 0x0000001f2a217209 */ /* 0x000fe40007810000 */
[C---:B------:R-:W-:Y:S01]  /*c9a0*/  FSETP.NEU.FTZ.AND P1, PT, R10.reuse, -INF , PT ;  /* 0xff8000000a00780b */ /* 0x040fe20003f3d000 */
[----:B------:R-:W-:Y:S01]  /*c9b0*/  FMUL.FTZ R35, R10, R11 ;  /* 0x0000000b0a237220 */ /* 0x000fe20000410000 */
[----:B------:R-:W-:-:S04]  /*c9c0*/  FMNMX.FTZ R33, R36, R33, !PT ;  /* 0x0000002124217209 */ /* 0x000fc80007810000 */
[----:B------:R-:W-:Y:S02]  /*c9d0*/  FMNMX.FTZ R33, R46, R33, !PT ;  /* 0x000000212e217209 */ /* 0x000fe40007810000 */
[----:B------:R-:W-:Y:S02]  /*c9e0*/  FSEL R31, R35, RZ, P1 ;  /* 0x000000ff231f7208 */ /* 0x000fe40000800000 */
[----:B------:R-:W-:-:S03]  /*c9f0*/  FMNMX.FTZ R33, R26, R33, !PT ;  /* 0x000000211a217209 */ /* 0x000fc60007810000 */
[--C-:B------:R-:W-:Y:S01]  /*ca00*/  FFMA.FTZ R29, R76, R11, -R31.reuse ;  /* 0x0000000b4c1d7223 */ /* 0x100fe2000001081f */
[----:B------:R-:W-:Y:S01]  /*ca10*/  FMNMX.FTZ R33, R50, R33, !PT ;  /* 0x0000002132217209 */ /* 0x000fe20007810000 */
[-CC-:B------:R-:W-:Y:S01]  /*ca20*/  FFMA.FTZ R164, R3, R11.reuse, -R31.reuse ;  /* 0x0000000b03a47223 */ /* 0x180fe2000001081f */
[----:B------:R-:W-:Y:S01]  /*ca30*/  FSEL R76, R55, -INF , !P6 ;  /* 0xff800000374c7808 */ /* 0x000fe20007000000 */
[--C-:B------:R-:W-:Y:S01]  /*ca40*/  FFMA.FTZ R166, R14, R11, -R31.reuse ;  /* 0x0000000b0ea67223 */ /* 0x100fe2000001081f */
[----:B------:R-:W-:Y:S01]  /*ca50*/  FMNMX.FTZ R33, R78, R33, !PT ;  /* 0x000000214e217209 */ /* 0x000fe20007810000 */
[-CC-:B------:R-:W-:Y:S01]  /*ca60*/  FFMA.FTZ R156, R40, R11.reuse, -R31.reuse ;  /* 0x0000000b289c7223 */ /* 0x180fe2000001081f */
[-CC-:B------:R-:W-:Y:S01]  /*ca70*/  FFMA.FTZ R158, R44, R11.reuse, -R31.reuse ;  /* 0x0000000b2c9e7223 */ /* 0x180fe2000001081f */
        /* <DEDUP_REMOVED lines=12> */
[----:B------:R-:W-:Y:S08]  /*cb40*/  MUFU.EX2 R164, R164 ;  /* 0x000000a400a47308 */ /* 0x000ff00000000800 */
[----:B------:R-:W3:Y:S08]  /*cb50*/  MUFU.EX2 R29, R29 ;  /* 0x0000001d001d7308 */ /* 0x000ef00000000800 */
[----:B------:R-:W4:Y:S01]  /*cb60*/  MUFU.EX2 R166, R166 ;  /* 0x000000a600a67308 */ /* 0x000f220000000800 */
[----:B--2---:R-:W-:Y:S01]  /*cb70*/  FMNMX.FTZ R41, R3, R14, !PT ;  /* 0x0000000e03297209 */ /* 0x004fe20007810000 */
[----:B------:R-:W-:-:S06]  /*cb80*/  FFMA.FTZ R3, R70, R11, -R31 ;  /* 0x0000000b46037223 */ /* 0x000fcc000001081f */
[----:B------:R-:W2:Y:S01]  /*cb90*/  MUFU.EX2 R33, R33 ;  /* 0x0000002100217308 */ /* 0x000ea20000000800 */
[----:B------:R-:W0:Y:S07]  /*cba0*/  SHFL.BFLY PT, R14, R41, 0x1, 0x1f ;  /* 0x0c201f00290e7f89 */ /* 0x000e2e00000e0000 */
[----:B------:R-:W1:Y:S08]  /*cbb0*/  MUFU.EX2 R160, R160 ;  /* 0x000000a000a07308 */ /* 0x000e700000000800 */
[----:B------:R-:W1:Y:S08]  /*cbc0*/  MUFU.EX2 R35, R35 ;  /* 0x0000002300237308 */ /* 0x000e700000000800 */
[----:B------:R-:W1:Y:S01]  /*cbd0*/  MUFU.EX2 R162, R162 ;  /* 0x000000a200a27308 */ /* 0x000e620000000800 */
[----:B0-----:R-:W-:Y:S01]  /*cbe0*/  FMNMX.FTZ R14, R41, R14, !PT ;  /* 0x0000000e290e7209 */ /* 0x001fe20007810000 */
[----:B------:R-:W-:-:S03]  /*cbf0*/  FFMA.FTZ R41, R52, R11, -R31 ;  /* 0x0000000b34297223 */ /* 0x000fc6000001081f */
[C---:B------:R-:W-:Y:S01]  /*cc00*/  FSETP.NEU.FTZ.AND P1, PT, R14.reuse, -INF , PT ;  /* 0xff8000000e00780b */ /* 0x040fe20003f3d000 */
[----:B------:R-:W-:Y:S02]  /*cc10*/  FMUL.FTZ R43, R14, R11 ;  /* 0x0000000b0e2b7220 */ /* 0x000fe40000410000 */
[----:B------:R-:W0:Y:S03]  /*cc20*/  MUFU.EX2 R37, R37 ;  /* 0x0000002500257308 */ /* 0x000e260000000800 */
[----:B------:R-:W-:Y:S01]  /*cc30*/  FSEL R31, R43, RZ, P1 ;  /* 0x000000ff2b1f7208 */ /* 0x000fe20000800000 */
[----:B---3--:R-:W-:Y:S01]  /*cc40*/  FADD.FTZ R43, R164, R29 ;  /* 0x0000001da42b7221 */ /* 0x008fe20000010000 */
[----:B------:R-:W-:-:S03]  /*cc50*/  F2FP.F16.F32.PACK_AB R164, R29, R164 ;  /* 0x000000a41da4723e */ /* 0x000fc600000000ff */
        /* <DEDUP_REMOVED lines=10> */
[-C--:B------:R-:W-:Y:S01]  /*cd00*/  FFMA.FTZ R32, R36, R11.reuse, -R31 ;  /* 0x0000000b24207223 */ /* 0x080fe2000001081f */
[----:B----4-:R-:W-:Y:S01]  /*cd10*/  FADD.FTZ R34, R166, R43 ;  /* 0x0000002ba6227221 */ /* 0x010fe20000010000 */
[-CC-:B------:R-:W-:Y:S01]  /*cd20*/  FFMA.FTZ R157, R42, R11.reuse, -R31.reuse ;  /* 0x0000000b2a9d7223 */ /* 0x180fe2000001081f */
[-CC-:B------:R-:W-:Y:S01]  /*cd30*/  FFMA.FTZ R159, R46, R11.reuse, -R31.reuse ;  /* 0x0000000b2e9f7223 */ /* 0x180fe2000001081f */
[-CC-:B------:R-:W-:Y:S01]  /*cd40*/  FFMA.FTZ R26, R26, R11.reuse, -R31.reuse ;  /* 0x0000000b1a1a7223 */ /* 0x180fe2000001081f */
[C---:B--2---:R-:W-:Y:S01]  /*cd50*/  FADD.FTZ R45, R33.reuse, R34 ;  /* 0x00000022212d7221 */ /* 0x044fe20000010000 */
[----:B------:R-:W2:Y:S01]  /*cd60*/  MUFU.EX2 R0, R0 ;  /* 0x0000000000007308 */ /* 0x000ea20000000800 */
[-CC-:B------:R-:W-:Y:S01]  /*cd70*/  FFMA.FTZ R27, R50, R11.reuse, -R31.reuse ;  /* 0x0000000b321b7223 */ /* 0x180fe2000001081f */
[-C--:B------:R-:W-:Y:S01]  /*cd80*/  FFMA.FTZ R34, R78, R11.reuse, -R31 ;  /* 0x0000000b4e227223 */ /* 0x080fe2000001081f */
[----:B-1----:R-:W-:Y:S01]  /*cd90*/  FADD.FTZ R38, R160, R45 ;  /* 0x0000002da0267221 */ /* 0x002fe20000010000 */
[-CC-:B------:R-:W-:Y:S01]  /*cda0*/  FFMA.FTZ R54, R54, R11.reuse, -R31.reuse ;  /* 0x0000000b36367223 */ /* 0x180fe2000001081f */
[----:B------:R-:W-:Y:S01]  /*cdb0*/  FFMA.FTZ R31, R76, R11, -R31 ;  /* 0x0000000b4c1f7223 */ /* 0x000fe2000001081f */
[----:B------:R-:W-:Y:S01]  /*cdc0*/  F2FP.F16.F32.PACK_AB R166, R33, R166 ;  /* 0x000000a621a6723e */ /* 0x000fe200000000ff */
[C---:B------:R-:W-:Y:S01]  /*cdd0*/  FADD.FTZ R45, R35.reuse, R38 ;  /* 0x00000026232d7221 */ /* 0x040fe20000010000 */
[----:B------:R-:W1:Y:S01]  /*cde0*/  MUFU.EX2 R167, R167 ;  /* 0x000000a700a77308 */ /* 0x000e620000000800 */
[----:B------:R-:W-:-:S02]  /*cdf0*/  F2FP.F16.F32.PACK_AB R160, R35, R160 ;  /* 0x000000a023a0723e */ /* 0x000fc400000000ff */
[----:B------:R-:W-:Y:S01]  /*ce00*/  FADD.FTZ R38, R162, R45 ;  /* 0x0000002da2267221 */ /* 0x000fe20000010000 */
[----:B0-----:R-:W-:-:S04]  /*ce10*/  F2FP.F16.F32.PACK_AB R162, R37, R162 ;  /* 0x000000a225a2723e */ /* 0x001fc800000000ff */
[----:B------:R-:W0:Y:S01]  /*ce20*/  MUFU.EX2 R24, R24 ;  /* 0x0000001800187308 */ /* 0x000e220000000800 */
[----:B--2---:R-:W-:Y:S01]  /*ce30*/  FADD.FTZ R36, R165, R0 ;  /* 0x00000000a5247221 */ /* 0x004fe20000010000 */
[----:B------:R-:W-:-:S06]  /*ce40*/  F2FP.F16.F32.PACK_AB R165, R0, R165 ;  /* 0x000000a500a5723e */ /* 0x000fcc00000000ff */
[----:B------:R-:W2:Y:S01]  /*ce50*/  MUFU.EX2 R161, R161 ;  /* 0x000000a100a17308 */ /* 0x000ea20000000800 */
[----:B-1----:R-:W-:-:S07]  /*ce60*/  FADD.FTZ R43, R167, R36 ;  /* 0x00000024a72b7221 */ /* 0x002fce0000010000 */
[----:B------:R-:W1:Y:S01]  /*ce70*/  MUFU.EX2 R28, R28 ;  /* 0x0000001c001c7308 */ /* 0x000e620000000800 */
[C---:B0-----:R-:W-:Y:S01]  /*ce80*/  FADD.FTZ R36, R24.reuse, R43 ;  /* 0x0000002b18247221 */ /* 0x041fe20000010000 */
[----:B------:R-:W-:-:S05]  /*ce90*/  F2FP.F16.F32.PACK_AB R167, R24, R167 ;  /* 0x000000a718a7723e */ /* 0x000fca00000000ff */
[----:B------:R0:W-:Y:S01]  /*cea0*/  STSM.16.M88.4 [R200+0x26800], R164 ;  /* 0x026800a4c8007844 */ /* 0x0001e20000000200 */
[----:B------:R-:W3:Y:S01]  /*ceb0*/  MUFU.EX2 R163, R163 ;  /* 0x000000a300a37308 */ /* 0x000ee20000000800 */
[----:B--2---:R-:W-:-:S07]  /*cec0*/  FADD.FTZ R43, R161, R36 ;  /* 0x00000024a12b7221 */ /* 0x004fce0000010000 */
[----:B------:R-:W2:Y:S01]  /*ced0*/  MUFU.EX2 R30, R30 ;  /* 0x0000001e001e7308 */ /* 0x000ea20000000800 */
[C---:B-1----:R-:W-:Y:S01]  /*cee0*/  FADD.FTZ R36, R28.reuse, R43 ;  /* 0x0000002b1c247221 */ /* 0x042fe20000010000 */
[----:B------:R-:W-:Y:S01]  /*cef0*/  FADD.FTZ R43, R37, R38 ;  /* 0x00000026252b7221 */ /* 0x000fe20000010000 */
[----:B------:R-:W-:-:S03]  /*cf00*/  F2FP.F16.F32.PACK_AB R161, R28, R161 ;  /* 0x000000a11ca1723e */ /* 0x000fc600000000ff */
[----:B------:R-:W-:Y:S02]  /*cf10*/  FADD.FTZ R38, R156, R43 ;  /* 0x0000002b9c267221 */ /* 0x000fe40000010000 */
[----:B------:R-:W1:Y:S01]  /*cf20*/  MUFU.EX2 R157, R157 ;  /* 0x0000009d009d7308 */ /* 0x000e620000000800 */
[----:B---3--:R-:W-:-:S07]  /*cf30*/  FADD.FTZ R29, R163, R36 ;  /* 0x00000024a31d7221 */ /* 0x008fce0000010000 */
[----:B------:R-:W3:Y:S01]  /*cf40*/  MUFU.EX2 R39, R39 ;  /* 0x0000002700277308 */ /* 0x000ee20000000800 */
[C---:B--2---:R-:W-:Y:S01]  /*cf50*/  FADD.FTZ R36, R30.reuse, R29 ;  /* 0x0000001d1e247221 */ /* 0x044fe20000010000 */
[----:B------:R-:W-:-:S05]  /*cf60*/  F2FP.F16.F32.PACK_AB R163, R30, R163 ;  /* 0x000000a31ea3723e */ /* 0x000fca00000000ff */
[----:B------:R0:W-:Y:S01]  /*cf70*/  STSM.16.M88.4 [R201], R160 ;  /* 0x000000a0c9007844 */ /* 0x0001e20000000200 */
[----:B------:R-:W2:Y:S01]  /*cf80*/  MUFU.EX2 R32, R32 ;  /* 0x0000002000207308 */ /* 0x000ea20000000800 */
[----:B-1----:R-:W-:-:S07]  /*cf90*/  FADD.FTZ R29, R157, R36 ;  /* 0x000000249d1d7221 */ /* 0x002fce0000010000 */
[----:B------:R-:W1:Y:S01]  /*cfa0*/  MUFU.EX2 R158, R158 ;  /* 0x0000009e009e7308 */ /* 0x000e620000000800 */
[C---:B---3--:R-:W-:Y:S01]  /*cfb0*/  FADD.FTZ R33, R39.reuse, R38 ;  /* 0x0000002627217221 */ /* 0x048fe20000010000 */
[----:B------:R-:W-:-:S06]  /*cfc0*/  F2FP.F16.F32.PACK_AB R156, R39, R156 ;  /* 0x0000009c279c723e */ /* 0x000fcc00000000ff */
[----:B------:R-:W3:Y:S01]  /*cfd0*/  MUFU.EX2 R159, R159 ;  /* 0x0000009f009f7308 */ /* 0x000ee20000000800 */
[C---:B--2---:R-:W-:Y:S01]  /*cfe0*/  FADD.FTZ R0, R32.reuse, R29 ;  /* 0x0000001d20007221 */ /* 0x044fe20000010000 */
[----:B------:R-:W-:-:S06]  /*cff0*/  F2FP.F16.F32.PACK_AB R157, R32, R157 ;  /* 0x0000009d209d723e */ /* 0x000fcc00000000ff */
[----:B------:R-:W2:Y:S01]  /*d000*/  MUFU.EX2 R26, R26 ;  /* 0x0000001a001a7308 */ /* 0x000ea20000000800 */
[----:B-1----:R-:W-:-:S07]  /*d010*/  FADD.FTZ R24, R158, R33 ;  /* 0x000000219e187221 */ /* 0x002fce0000010000 */
[----:B------:R-:W1:Y:S01]  /*d020*/  MUFU.EX2 R3, R3 ;  /* 0x0000000300037308 */ /* 0x000e620000000800 */
[----:B---3--:R-:W-:-:S07]  /*d030*/  FADD.FTZ R29, R159, R0 ;  /* 0x000000009f1d7221 */ /* 0x008fce0000010000 */
[----:B------:R-:W-:Y:S01]  /*d040*/  MUFU.EX2 R25, R25 ;  /* 0x0000001900197308 */ /* 0x000fe20000000800 */
[C---:B--2---:R-:W-:Y:S01]  /*d050*/  F2FP.F16.F32.PACK_AB R159, R26.reuse, R159 ;  /* 0x0000009f1a9f723e */ /* 0x044fe200000000ff */
[----:B------:R-:W-:-:S06]  /*d060*/  FADD.FTZ R26, R26, R29 ;  /* 0x0000001d1a1a7221 */ /* 0x000fcc0000010000 */
[----:B------:R-:W2:Y:S01]  /*d070*/  MUFU.EX2 R40, R40 ;  /* 0x0000002800287308 */ /* 0x000ea20000000800 */
[C---:B-1----:R-:W-:Y:S01]  /*d080*/  FADD.FTZ R24, R3.reuse, R24 ;  /* 0x0000001803187221 */ /* 0x042fe20000010000 */
[----:B------:R-:W-:-:S05]  /*d090*/  F2FP.F16.F32.PACK_AB R158, R3, R158 ;  /* 0x0000009e039e723e */ /* 0x000fca00000000ff */
[----:B------:R0:W-:Y:S01]  /*d0a0*/  STSM.16.M88.4 [R205], R156 ;  /* 0x0000009ccd007844 */ /* 0x0001e20000000200 */
[----:B------:R-:W-:Y:S08]  /*d0b0*/  MUFU.EX2 R27, R27 ;  /* 0x0000001b001b7308 */ /* 0x000ff00000000800 */
[----:B------:R-:W1:Y:S01]  /*d0c0*/  MUFU.EX2 R34, R34 ;  /* 0x0000002200227308 */ /* 0x000e620000000800 */
[----:B--2---:R-:W-:Y:S01]  /*d0d0*/  F2FP.F16.F32.PACK_AB R152, R40, R25 ;  /* 0x000000192898723e */ /* 0x004fe200000000ff */
[----:B------:R-:W-:-:S04]  /*d0e0*/  FADD.FTZ R25, R25, R24 ;  /* 0x0000001819197221 */ /* 0x000fc80000010000 */
[----:B------:R-:W-:Y:S02]  /*d0f0*/  FADD.FTZ R40, R40, R25 ;  /* 0x0000001928287221 */ /* 0x000fe40000010000 */
[----:B------:R-:W2:Y:S08]  /*d100*/  MUFU.EX2 R41, R41 ;  /* 0x0000002900297308 */ /* 0x000eb00000000800 */
[----:B------:R-:W3:Y:S01]  /*d110*/  MUFU.EX2 R44, R44 ;  /* 0x0000002c002c7308 */ /* 0x000ee20000000800 */
[----:B-1----:R-:W-:Y:S01]  /*d120*/  F2FP.F16.F32.PACK_AB R153, R34, R27 ;  /* 0x0000001b2299723e */ /* 0x002fe200000000ff */
[----:B------:R-:W-:-:S04]  /*d130*/  FADD.FTZ R27, R27, R26 ;  /* 0x0000001a1b1b7221 */ /* 0x000fc80000010000 */
[----:B------:R-:W-:Y:S02]  /*d140*/  FADD.FTZ R27, R34, R27 ;  /* 0x0000001b221b7221 */ /* 0x000fe40000010000 */
[----:B------:R-:W1:Y:S01]  /*d150*/  MUFU.EX2 R54, R54 ;  /* 0x0000003600367308 */ /* 0x000e620000000800 */
[----:B--2---:R-:W-:-:S07]  /*d160*/  FADD.FTZ R3, R41, R40 ;  /* 0x0000002829037221 */ /* 0x004fce0000010000 */
[----:B------:R-:W2:Y:S01]  /*d170*/  MUFU.EX2 R31, R31 ;  /* 0x0000001f001f7308 */ /* 0x000ea20000000800 */
[C---:B---3--:R-:W-:Y:S01]  /*d180*/  F2FP.F16.F32.PACK_AB R154, R44.reuse, R41 ;  /* 0x000000292c9a723e */ /* 0x048fe200000000ff */
[----:B------:R-:W-:Y:S01]  /*d190*/  FADD.FTZ R3, R44, R3 ;  /* 0x000000032c037221 */ /* 0x000fe20000010000 */
[----:B-1----:R-:W-:Y:S01]  /*d1a0*/  FADD.FTZ R0, R54, R27 ;  /* 0x0000001b36007221 */ /* 0x002fe20000010000 */
[----:B--2---:R-:W-:-:S03]  /*d1b0*/  F2FP.F16.F32.PACK_AB R155, R31, R54 ;  /* 0x000000361f9b723e */ /* 0x004fc600000000ff */
[----:B------:R-:W-:Y:S02]  /*d1c0*/  FADD.FTZ R0, R31, R0 ;  /* 0x000000001f007221 */ /* 0x000fe40000010000 */
[----:B------:R0:W-:Y:S01]  /*d1d0*/  STSM.16.M88.4 [R204], R152 ;  /* 0x00000098cc007844 */ /* 0x0001e20000000200 */
[----:B------:R-:W-:Y:S05]  /*d1e0*/  @!P0 BRA `(.L_x_2609) ;  /* 0x0000000000048947 */ /* 0x000fea0003800000 */
[----:B------:R-:W-:Y:S01]  /*d1f0*/  BPT.TRAP 0x1 ;  /* 0x000000040000795c */ /* 0x000fe20000300000 */
.L_x_2609:
[----:B------:R1:W2:Y:S01]  /*d200*/  SYNCS.PHASECHK.TRANS64.TRYWAIT P1, [R15+URZ+0x28c50], R56 ;  /* 0x028c50380f0075a7 */ /* 0x0002a2000802017f */
[----:B------:R-:W-:Y:S05]  /*d210*/  @!P0 BRA `(.L_x_2610) ;  /* 0x0000000000048947 */ /* 0x000fea0003800000 */
[----:B------:R-:W-:Y:S01]  /*d220*/  BPT.TRAP 0x1 ;  /* 0x000000040000795c */ /* 0x000fe20000300000 */
.L_x_2610:
[----:B------:R-:W-:Y:S01]  /*d230*/  ULDC UR44, c[0x0][0x9e4] ;  /* 0x00027900002c7ab9 */ /* 0x000fe20000000800 */
[----:B------:R-:W-:Y:S01]  /*d240*/  ULDC UR45, c[0x0][0x9dc] ;  /* 0x00027700002d7ab9 */ /* 0x000fe20000000800 */
[----:B------:R-:W-:Y:S01]  /*d250*/  ULDC UR38, c[0x0][0x988] ;  /* 0x0002620000267ab9 */ /* 0x000fe20000000800 */
[----:B------:R-:W-:Y:S01]  /*d260*/  ULDC UR46, c[0x0][0x9e0] ;  /* 0x00027800002e7ab9 */ /* 0x000fe20000000800 */
[----:B------:R-:W-:Y:S01]  /*d270*/  BSSY B0, `(.L_x_2611) ;  /* 0x0000006000007945 */ /* 0x000fe20003800000 */
[----:B------:R-:W-:Y:S02]  /*d280*/  IMAD R28, R17, 0x1000, R195 ;  /* 0x00001000111c7824 */ /* 0x000fe400078e02c3 */
[----:B------:R-:W-:Y:S01]  /*d290*/  IMAD.MOV.U32 R29, RZ, RZ, 0x40000040 ;  /* 0x40000040ff1d7424 */ /* 0x000fe200078e00ff */
[----:B--2---:R-:W-:Y:S06]  /*d2a0*/  @P1 BRA `(.L_x_2612) ;  /* 0x0000000000081947 */ /* 0x004fec0003800000 */
[----:B------:R-:W2:Y:S02]  /*d2b0*/  SYNCS.PHASECHK.TRANS64.TRYWAIT P1, [R15+URZ+0x28c50], R56 ;  /* 0x028c50380f0075a7 */ /* 0x000ea4000802017f */
[----:B--2---:R-:W-:Y:S05]  /*d2c0*/  @!P1 BRA `(.L_x_2613) ;  /* 0x0000016000109947 */ /* 0x004fea0003800000 */
.L_x_2612:
[----:B------:R-:W-:Y:S05]  /*d2d0*/  BSYNC B0 ;  /* 0x0000000000007941 */ /* 0x000fea0003800000 */
.L_x_2611:
        /* <DEDUP_REMOVED lines=14> */
[----:B-12--5:R-:W-:-:S06]  /*d3c0*/  WARPGROUP.ARRIVE ;  /* 0x00000000000079c5 */ /* 0x026fcc0000000000 */
        /* <DEDUP_REMOVED lines=22> */
[----:B------:R-:W-:Y:S05]  /*d530*/  @!P0 BRA `(.L_x_2614) ;  /* 0x0000000000048947 */ /* 0x000fea0003800000 */
[----:B------:R-:W-:Y:S01]  /*d540*/  BPT.TRAP 0x1 ;  /* 0x000000040000795c */ /* 0x000fe20000300000 */
.L_x_2614:
[----:B0-----:R-:W0:Y:S01]  /*d550*/  LDC R152, c[0x0][0x448] ;  /* 0x00011200ff987b82 */ /* 0x001e220000000800 */
[----:B------:R-:W-:Y:S01]  /*d560*/  VIADD R15, R15, 0x28c60 ;  /* 0x00028c600f0f7836 */ /* 0x000fe20000000000 */
[----:B------:R-:W-:Y:S01]  /*d570*/  UISETP.NE.AND UP0, UPT, UR47, URZ, UPT ;  /* 0x0000003f2f00728c */ /* 0x000fe2000bf05270 */
[----:B------:R-:W-:-:S03]  /*d580*/  IMAD.MOV.U32 R153, RZ, RZ, R196 ;  /* 0x000000ffff997224 */ /* 0x000fc600078e00c4 */
[----:B------:R-:W-:-:S04]  /*d590*/  PRMT R15, R186, 0x654, R15 ;  /* 0x00000654ba0f7816 */ /* 0x000fc8000000000f */
[----:B------:R1:W-:Y:S01]  /*d5a0*/  SYNCS.ARRIVE.TRANS64.RED.A1T0 RZ, [R15+URZ], RZ ;  /* 0x000000ff0fff79a7 */ /* 0x0003e2000810043f */
[----:B0-----:R-:W-:-:S13]  /*d5b0*/  ISETP.NE.AND P1, PT, R152, 0x1, PT ;  /* 0x000000019800780c */ /* 0x001fda0003f25270 */
[----:B------:R-:W0:Y:S08]  /*d5c0*/  @P1 LDC R152, c[0x0][0x44c] ;  /* 0x00011300ff981b82 */ /* 0x000e300000000800 */
[----:B-1----:R-:W1:Y:S01]  /*d5d0*/  @P1 LDC R15, c[0x0][0x450] ;  /* 0x00011400ff0f1b82 */ /* 0x002e620000000800 */
[----:B0-----:R-:W-:-:S05]  /*d5e0*/  @P1 IMAD.HI.U32 R152, R196, R152, RZ ;  /* 0x00000098c4981227 */ /* 0x001fca00078e00ff */
[----:B-1----:R-:W-:Y:S01]  /*d5f0*/  @P1 SHF.R.U32.HI R153, RZ, R15, R152 ;  /* 0x0000000fff991219 */ /* 0x002fe20000011698 */
[----:B------:R-:W-:Y:S01]  /*d600*/  VIADD R15, R168, 0xfffffffe ;  /* 0xfffffffea80f7836 */ /* 0x000fe20000000000 */
[----:B------:R-:W-:Y:S02]  /*d610*/  PLOP3.LUT P1, PT, PT, PT, UP0, 0x40, 0x0 ;  /* 0x000000000000781c */ /* 0x000fe40003f2e808 */
[----:B------:R-:W-:-:S05]  /*d620*/  IADD3 R152, R153, R184, -R23 ;  /* 0x000000b899987210 */ /* 0x000fca0007ffe817 */
[----:B------:R-:W-:-:S06]  /*d630*/  VIADD R153, R152, UR40 ;  /* 0x0000002898997c36 */ /* 0x000fcc0008000000 */
[----:B------:R-:W-:Y:S05]  /*d640*/  @P1 BRA `(.L_x_2615) ;  /* 0x0000000000541947 */ /* 0x000fea0003800000 */
[C---:B------:R-:W-:Y:S01]  /*d650*/  ISETP.GT.AND P1, PT, R152.reuse, RZ, PT ;  /* 0x000000ff9800720c */ /* 0x040fe20003f24270 */
[----:B------:R-:W-:Y:S01]  /*d660*/  BSSY B0, `(.L_x_2616) ;  /* 0x0000010000007945 */ /* 0x000fe20003800000 */
[----:B------:R-:W-:-:S11]  /*d670*/  VIADD R154, R152, 0xffffffff ;  /* 0xffffffff989a7836 */ /* 0x000fd60000000000 */
[----:B------:R-:W-:Y:S05]  /*d680*/  @P1 BRA `(.L_x_2617) ;  /* 0x0000000000201947 */ /* 0x000fea0003800000 */
[----:B------:R-:W-:Y:S01]  /*d690*/  UISETP.NE.AND UP0, UPT, UR41, 0x1, UPT ;  /* 0x000000012900788c */ /* 0x000fe2000bf05270 */
[----:B------:R-:W-:-:S05]  /*d6a0*/  IMAD.MOV R152, RZ, RZ, -R152 ;  /* 0x000000ffff987224 */ /* 0x000fca00078e0a98 */
[----:B------:R-:W-:-:S05]  /*d6b0*/  PLOP3.LUT P1, PT, PT, PT, UP0, 0x80, 0x0 ;  /* 0x000000000000781c */ /* 0x000fca0003f2f008 */
[----:B------:R-:W-:-:S08]  /*d6c0*/  @UP0 ULDC.64 UR4, c[0x0][0x9e8] ;  /* 0x00027a0000040ab9 */ /* 0x000fd00000000a00 */
[----:B------:R-:W-:-:S05]  /*d6d0*/  @P1 IMAD.HI.U32 R154, R152, UR4, RZ ;  /* 0x00000004989a1c27 */ /* 0x000fca000f8e00ff */
[----:B------:R-:W-:-:S04]  /*d6e0*/  @P1 SHF.R.U32.HI R152, RZ, UR5, R154 ;  /* 0x00000005ff981c19 */ /* 0x000fc8000801169a */
[----:B------:R-:W-:Y:S01]  /*d6f0*/  LOP3.LUT R154, RZ, R152, RZ, 0x33, !PT ;  /* 0x00000098ff9a7212 */ /* 0x000fe200078e33ff */
[----:B------:R-:W-:Y:S06]  /*d700*/  BRA `(.L_x_2618) ;  /* 0x0000000000147947 */ /* 0x000fec0003800000 */
.L_x_2617:
[----:B------:R-:W-:-:S06]  /*d710*/  UISETP.NE.AND UP0, UPT, UR41, 0x1, UPT ;  /* 0x000000012900788c */ /* 0x000fcc000bf05270 */
[----:B------:R-:W-:-:S05]  /*d720*/  PLOP3.LUT P1, PT, PT, PT, UP0, 0x80, 0x0 ;  /* 0x000000000000781c */ /* 0x000fca0003f2f008 */
[----:B------:R-:W-:-:S08]  /*d730*/  @UP0 ULDC.64 UR4, c[0x0][0x9e8] ;  /* 0x00027a0000040ab9 */ /* 0x000fd00000000a00 */
[----:B------:R-:W-:-:S05]  /*d740*/  @P1 IMAD.HI.U32 R152, R154, UR4, RZ ;  /* 0x000000049a981c27 */ /* 0x000fca000f8e00ff */
[----:B------:R-:W-:-:S07]  /*d750*/  @P1 SHF.R.U32.HI R154, RZ, UR5, R152 ;  /* 0x00000005ff9a1c19 */ /* 0x000fce0008011698 */
.L_x_2618:
[----:B------:R-:W-:Y:S05]  /*d760*/  BSYNC B0 ;  /* 0x0000000000007941 */ /* 0x000fea0003800000 */
.L_x_2616:
[----:B------:R-:W-:-:S04]  /*d770*/  IMAD.U32 R152, RZ, RZ, UR41 ;  /* 0x00000029ff987e24 */ /* 0x000fc8000f8e00ff */
[----:B------:R-:W-:-:S05]  /*d780*/  IMAD R154, R154, R152, UR41 ;  /* 0x000000299a9a7e24 */ /* 0x000fca000f8e0298 */
[----:B------:R-:W-:-:S07]  /*d790*/  VIMNMX R153, R153, R154, PT ;  /* 0x0000009a99997248 */ /* 0x000fce0003fe0100 */
.L_x_2615:
[----:B------:R-:W-:Y:S01]  /*d7a0*/  SHF.R.S32.HI R152, RZ, 0x1f, R153 ;  /* 0x0000001fff987819 */ /* 0x000fe20000011499 */
[----:B------:R-:W-:Y:S03]  /*d7b0*/  BSSY B1, `(.L_x_2619) ;  /* 0x0000276000017945 */ /* 0x000fe60003800000 */
[----:B------:R-:W-:-:S04]  /*d7c0*/  LEA.HI R152, R152, R153, RZ, 0x6 ;  /* 0x0000009998987211 */ /* 0x000fc800078f30ff */
[----:B------:R-:W-:-:S04]  /*d7d0*/  SHF.R.S32.HI R152, RZ, 0x6, R152 ;  /* 0x00000006ff987819 */ /* 0x000fc80000011498 */
[----:B------:R-:W-:-:S04]  /*d7e0*/  VIMNMX R211, R213, R152, !PT ;  /* 0x00000098d5d37248 */ /* 0x000fc80007fe0100 */
[----:B------:R-:W-:-:S13]  /*d7f0*/  ISETP.GE.AND P1, PT, R15, R211, PT ;  /* 0x000000d30f00720c */ /* 0x000fda0003f26270 */
[----:B------:R-:W-:Y:S05]  /*d800*/  @!P1 BRA `(.L_x_2620) ;  /* 0x0000002400c09947 */ /* 0x000fea0003800000 */
[----:B------:R-:W-:Y:S01]  /*d810*/  BSSY B0, `(.L_x_2621) ;  /* 0x000026c000007945 */ /* 0x000fe20003800000 */
.L_x_2642:
[----:B------:R-:W-:-:S05]  /*d820*/  VIADD R208, R17, 0x1 ;  /* 0x0000000111d07836 */ /* 0x000fca0000000000 */
[----:B------:R-:W-:-:S04]  /*d830*/  ISETP.NE.AND P1, PT, R208, 0x2, PT ;  /* 0x00000002d000780c */ /* 0x000fc80003f25270 */
[----:B------:R-:W-:Y:S02]  /*d840*/  SEL R11, RZ, 0x1, P1 ;  /* 0x00000001ff0b7807 */ /* 0x000fe40000800000 */
[----:B------:R-:W-:Y:S02]  /*d850*/  SEL R208, R208, RZ, P1 ;  /* 0x000000ffd0d07207 */ /* 0x000fe40000800000 */
[----:B------:R-:W-:Y:S01]  /*d860*/  LOP3.LUT R22, R22, R11, RZ, 0x3c, !PT ;  /* 0x0000000b16167212 */ /* 0x000fe200078e3cff */
[----:B0-----:R-:W-:Y:S06]  /*d870*/  @!P0 BRA `(.L_x_2622) ;  /* 0x0000000000048947 */ /* 0x001fec0003800000 */
[----:B------:R-:W-:Y:S01]  /*d880*/  BPT.TRAP 0x1 ;  /* 0x000000040000795c */ /* 0x000fe20000300000 */
.L_x_2622:
[----:B------:R-:W-:Y:S01]  /*d890*/  IMAD R209, R208, 0x8, R2 ;  /* 0x00000008d0d17824 */ /* 0x000fe200078e0202 */
[----:B------:R-:W-:-:S04]  /*d8a0*/  SHF.L.U32 R210, R22, 0x1f, RZ ;  /* 0x0000001f16d27819 */ /* 0x000fc800000006ff */
[----:B------:R0:W1:Y:S01]  /*d8b0*/  SYNCS.PHASECHK.TRANS64.TRYWAIT P1, [R209+URZ+0x28c30], R210 ;  /* 0x028c30d2d10075a7 */ /* 0x000062000802017f */
[----:B------:R-:W-:Y:S05]  /*d8c0*/  @!P0 BRA `(.L_x_2623) ;  /* 0x0000000000048947 */ /* 0x000fea0003800000 */
[----:B------:R-:W-:Y:S01]  /*d8d0*/  BPT.TRAP 0x1 ;  /* 0x000000040000795c */ /* 0x000fe20000300000 */
.L_x_2623:
[----:B------:R-:W-:Y:S01]  /*d8e0*/  BSSY B2, `(.L_x_2624) ;  /* 0x0000006000027945 */ /* 0x000fe20003800000 */
[----:B------:R-:W-:Y:S02]  /*d8f0*/  IMAD R156, R208, 0x200, R21 ;  /* 0x00000200d09c7824 */ /* 0x000fe400078e0215 */
[----:B------:R-:W-:Y:S01]  /*d900*/  IMAD.MOV.U32 R157, RZ, RZ, 0x40000040 ;  /* 0x40000040ff9d7424 */ /* 0x000fe200078e00ff */
[----:B-1----:R-:W-:Y:S06]  /*d910*/  @P1 BRA `(.L_x_2625) ;  /* 0x0000000000081947 */ /* 0x002fec0003800000 */
[----:B------:R-:W1:Y:S02]  /*d920*/  SYNCS.PHASECHK.TRANS64.TRYWAIT P1, [R209+URZ+0x28c30], R210 ;  /* 0x028c30d2d10075a7 */ /* 0x000e64000802017f */
[----:B-1----:R-:W-:Y:S05]  /*d930*/  @!P1 BRA `(.L_x_2626) ;  /* 0x0000015800889947 */ /* 0x002fea0003800000 */
.L_x_2625:
[----:B------:R-:W-:Y:S05]  /*d940*/  BSYNC B2 ;  /* 0x0000000000027941 */ /* 0x000fea0003800000 */
.L_x_2624:
[C---:B------:R-:W-:Y:S01]  /*d950*/  R2UR UR6, R156.reuse ;  /* 0x000000009c0672ca */ /* 0x040fe200000e0000 */
[C---:B------:R-:W-:Y:S01]  /*d960*/  VIADD R154, R156.reuse, 0x2 ;  /* 0x000000029c9a7836 */ /* 0x040fe20000000000 */
[----:B------:R-:W-:Y:S01]  /*d970*/  R2UR UR7, R157 ;  /* 0x000000009d0772ca */ /* 0x000fe200000e0000 */
[----:B------:R-:W-:Y:S01]  /*d980*/  VIADD R152, R156, 0x4 ;  /* 0x000000049c987836 */ /* 0x000fe20000000000 */
[----:B------:R-:W-:Y:S01]  /*d990*/  R2UR UR4, R4 ;  /* 0x00000000040472ca */ /* 0x000fe200000e0000 */
        /* <DEDUP_REMOVED lines=11> */
[----:B------:R-:W-:Y:S01]  /*da50*/  WARPGROUP.ARRIVE ;  /* 0x00000000000079c5 */ /* 0x000fe20000000000 */
[----:B------:R-:W-:Y:S02]  /*da60*/  R2UR UR8, R12 ;  /* 0x000000000c0872ca */ /* 0x000fe400000e0000 */
[----:B------:R-:W-:Y:S02]  /*da70*/  R2UR UR9, R13 ;  /* 0x000000000d0972ca */ /* 0x000fe400000e0000 */
[----:B------:R-:W-:Y:S01]  /*da80*/  R2UR UR12, R8 ;  /* 0x00000000080c72ca */ /* 0x000fe200000e0000 */
[----:B------:R-:W-:Y:S01]  /*da90*/  HGMMA.64x64x16.F32 R152, gdesc[UR4], RZ, !UPT, gsb0 ;  /* 0x00e00000049879f0 */ /* 0x000fe2000c0008ff */
[----:B------:R-:W-:-:S02]  /*daa0*/  R2UR UR13, R9 ;  /* 0x00000000090d72ca */ /* 0x000fc400000e0000 */
        /* <DEDUP_REMOVED lines=14> */
.L_x_2627:
[----:B------:R-:W2:Y:S01]  /*db90*/  LDC R11, c[0x0][0x448] ;  /* 0x00011200ff0b7b82 */ /* 0x000ea20000000800 */
[----:B------:R-:W-:Y:S01]  /*dba0*/  IMAD.IADD R224, R212, 0x1, R196 ;  /* 0x00000001d4e07824 */ /* 0x000fe200078e02c4 */
[----:B------:R-:W-:Y:S01]  /*dbb0*/  UISETP.NE.AND UP0, UPT, UR47, URZ, UPT ;  /* 0x0000003f2f00728c */ /* 0x000fe2000bf05270 */
[----:B--2---:R-:W-:-:S13]  /*dbc0*/  ISETP.NE.AND P1, PT, R11, 0x1, PT ;  /* 0x000000010b00780c */ /* 0x004fda0003f25270 */
[----:B------:R-:W2:Y:S08]  /*dbd0*/  @P1 LDC R20, c[0x0][0x44c] ;  /* 0x00011300ff141b82 */ /* 0x000eb00000000800 */
[----:B------:R-:W3:Y:S01]  /*dbe0*/  @P1 LDC R11, c[0x0][0x450] ;  /* 0x00011400ff0b1b82 */ /* 0x000ee20000000800 */
[----:B--2---:R-:W-:-:S05]  /*dbf0*/  @P1 IMAD.HI.U32 R20, R224, R20, RZ ;  /* 0x00000014e0141227 */ /* 0x004fca00078e00ff */
[----:B---3--:R-:W-:Y:S01]  /*dc00*/  @P1 SHF.R.U32.HI R224, RZ, R11, R20 ;  /* 0x0000000bffe01219 */ /* 0x008fe20000011614 */
[----:B------:R-:W-:Y:S01]  /*dc10*/  VIADD R11, R209, 0x28c40 ;  /* 0x00028c40d10b7836 */ /* 0x000fe20000000000 */
[----:B------:R-:W-:Y:S01]  /*dc20*/  PLOP3.LUT P1, PT, PT, PT, UP0, 0x40, 0x0 ;  /* 0x000000000000781c */ /* 0x000fe20003f2e808 */
[----:B------:R-:W-:Y:S02]  /*dc30*/  IMAD.U32 R20, RZ, RZ, UR45 ;  /* 0x0000002dff147e24 */ /* 0x000fe4000f8e00ff */
[----:B------:R-:W2:Y:S01]  /*dc40*/  SHFL.IDX PT, R225, R224, RZ, 0x1c1f ;  /* 0x001c1fffe0e17589 */ /* 0x000ea200000e0000 */
[----:B------:R-:W-:Y:S02]  /*dc50*/  PRMT R11, R186, 0x654, R11 ;  /* 0x00000654ba0b7816 */ /* 0x000fe4000000000b */
[----:B------:R-:W-:Y:S02]  /*dc60*/  LOP3.LUT R223, RZ, R20, RZ, 0x33, !PT ;  /* 0x00000014ffdf7212 */ /* 0x000fe400078e33ff */
[----:B------:R3:W-:Y:S02]  /*dc70*/  SYNCS.ARRIVE.TRANS64.RED.A1T0 RZ, [R11+URZ], RZ ;  /* 0x000000ff0bff79a7 */ /* 0x0007e4000810043f */
[----:B---3--:R-:W-:-:S05]  /*dc80*/  IMAD.SHL.U32 R11, R15, 0x40, RZ ;  /* 0x000000400f0b7824 */ /* 0x008fca00078e00ff */
[----:B------:R-:W-:-:S04]  /*dc90*/  IADD3 R222, -R189, 0x1, -R11 ;  /* 0x00000001bdde7810 */ /* 0x000fc80007ffe90b */
[----:B------:R-:W-:-:S05]  /*dca0*/  IADD3 R222, -R23, R222, R184 ;  /* 0x000000de17de7210 */ /* 0x000fca0007ffe1b8 */
[----:B------:R-:W-:Y:S02]  /*dcb0*/  IMAD.IADD R223, R223, 0x1, R222 ;  /* 0x00000001dfdf7824 */ /* 0x000fe400078e02de */
[----:B------:R-:W-:Y:S02]  /*dcc0*/  VIADD R222, R222, UR46 ;  /* 0x0000002edede7c36 */ /* 0x000fe40008000000 */
[C---:B--2---:R-:W-:Y:S02]  /*dcd0*/  IMAD.IADD R220, R225.reuse, 0x1, R223 ;  /* 0x00000001e1dc7824 */ /* 0x044fe400078e02df */
[----:B------:R-:W-:Y:S01]  /*dce0*/  IMAD.IADD R221, R225, 0x1, R222 ;  /* 0x00000001e1dd7824 */ /* 0x000fe200078e02de */
[----:B------:R-:W-:Y:S06]  /*dcf0*/  @P1 BRA `(.L_x_2628) ;  /* 0x0000000000581947 */ /* 0x000fec0003800000 */
[----:B------:R-:W-:Y:S01]  /*dd00*/  IADD3 R225, -R23, R184, R225 ;  /* 0x000000b817e17210 */ /* 0x000fe20007ffe1e1 */
[----:B------:R-:W-:Y:S03]  /*dd10*/  BSSY B2, `(.L_x_2629) ;  /* 0x0000010000027945 */ /* 0x000fe60003800000 */
[----:B------:R-:W-:-:S13]  /*dd20*/  ISETP.GT.AND P1, PT, R225, -0x1, PT ;  /* 0xffffffffe100780c */ /* 0x000fda0003f24270 */
[----:B------:R-:W-:Y:S05]  /*dd30*/  @P1 BRA `(.L_x_2630) ;  /* 0x0000000000201947 */ /* 0x000fea0003800000 */
[----:B------:R-:W-:Y:S01]  /*dd40*/  IMAD.U32 R227, RZ, RZ, UR44 ;  /* 0x0000002cffe37e24 */ /* 0x000fe2000f8e00ff */
[----:B------:R-:W-:-:S04]  /*dd50*/  LOP3.LUT R225, RZ, R225, RZ, 0x33, !PT ;  /* 0x000000e1ffe17212 */ /* 0x000fc800078e33ff */
[----:B------:R-:W-:-:S13]  /*dd60*/  ISETP.NE.AND P1, PT, R227, 0x1, PT ;  /* 0x00000001e300780c */ /* 0x000fda0003f25270 */
[----:B------:R-:W2:Y:S02]  /*dd70*/  @P1 LDC.64 R202, c[0x0][0x9e8] ;  /* 0x00027a00ffca1b82 */ /* 0x000ea40000000a00 */
[----:B--2---:R-:W-:-:S05]  /*dd80*/  @P1 IMAD.HI.U32 R202, R225, R202, RZ ;  /* 0x000000cae1ca1227 */ /* 0x004fca00078e00ff */
[----:B------:R-:W-:-:S04]  /*dd90*/  @P1 SHF.R.U32.HI R225, RZ, R203, R202 ;  /* 0x000000cbffe11219 */ /* 0x000fc800000116ca */
[----:B------:R-:W-:Y:S01]  /*dda0*/  LOP3.LUT R225, RZ, R225, RZ, 0x33, !PT ;  /* 0x000000e1ffe17212 */ /* 0x000fe200078e33ff */
[----:B------:R-:W-:Y:S06]  /*ddb0*/  BRA `(.L_x_2631) ;  /* 0x0000000000147947 */ /* 0x000fec0003800000 */
.L_x_2630:
[----:B------:R-:W-:-:S05]  /*ddc0*/  IMAD.U32 R227, RZ, RZ, UR44 ;  /* 0x0000002cffe37e24 */ /* 0x000fca000f8e00ff */
[----:B------:R-:W-:-:S13]  /*ddd0*/  ISETP.NE.AND P1, PT, R227, 0x1, PT ;  /* 0x00000001e300780c */ /* 0x000fda0003f25270 */
[----:B------:R-:W2:Y:S02]  /*dde0*/  @P1 LDC.64 R202, c[0x0][0x9e8] ;  /* 0x00027a00ffca1b82 */ /* 0x000ea40000000a00 */
[----:B--2---:R-:W-:-:S05]  /*ddf0*/  @P1 IMAD.HI.U32 R202, R225, R202, RZ ;  /* 0x000000cae1ca1227 */ /* 0x004fca00078e00ff */
[----:B------:R-:W-:-:S07]  /*de00*/  @P1 SHF.R.U32.HI R225, RZ, R203, R202 ;  /* 0x000000cbffe11219 */ /* 0x000fce00000116ca */
.L_x_2631:
[----:B------:R-:W-:Y:S05]  /*de10*/  BSYNC B2 ;  /* 0x0000000000027941 */ /* 0x000fea0003800000 */
.L_x_2629:
[----:B------:R-:W-:-:S04]  /*de20*/  IMAD R225, R225, R227, -R11 ;  /* 0x000000e3e1e17224 */ /* 0x000fc800078e0a0b */
[----:B------:R-:W-:-:S05]  /*de30*/  IMAD.IADD R225, R225, 0x1, -R189 ;  /* 0x00000001e1e17824 */ /* 0x000fca00078e0abd */
[----:B------:R-:W-:Y:S02]  /*de40*/  VIMNMX R220, R220, R225, !PT ;  /* 0x000000e1dcdc7248 */ /* 0x000fe40007fe0100 */
[----:B------:R-:W-:-:S07]  /*de50*/  VIADDMNMX R221, R225, R227, R221, PT ;  /* 0x000000e3e1dd7246 */ /* 0x000fce00038001dd */
.L_x_2628:
[----:B------:R-:W-:Y:S01]  /*de60*/  ISETP.GT.AND P1, PT, R15, -0x1, PT ;  /* 0xffffffff0f00780c */ /* 0x000fe20003f24270 */
[----:B------:R-:W2:Y:S01]  /*de70*/  SHFL.IDX PT, R224, R224, 0x1, 0x1c1f ;  /* 0x003c1f00e0e07f89 */ /* 0x000ea200000e0000 */
[----:B------:R-:W-:Y:S02]  /*de80*/  UISETP.NE.AND UP0, UPT, UR47, URZ, UPT ;  /* 0x0000003f2f00728c */ /* 0x000fe4000bf05270 */
[C---:B------:R-:W-:Y:S02]  /*de90*/  ISETP.GT.AND P4, PT, R220.reuse, RZ, P1 ;  /* 0x000000ffdc00720c */ /* 0x040fe40000f84270 */
[C---:B------:R-:W-:Y:S02]  /*dea0*/  ISETP.GT.AND P3, PT, R220.reuse, 0x1, P1 ;  /* 0x00000001dc00780c */ /* 0x040fe40000f64270 */
[----:B------:R-:W-:Y:S02]  /*deb0*/  ISETP.LT.OR P4, PT, R221, 0x1, P4 ;  /* 0x00000001dd00780c */ /* 0x000fe40002781670 */
[----:B------:R-:W-:-:S02]  /*dec0*/  ISETP.GT.AND P5, PT, R220, 0x8, P1 ;  /* 0x00000008dc00780c */ /* 0x000fc40000fa4270 */
[----:B------:R-:W-:Y:S02]  /*ded0*/  FSEL R202, R152, -INF , !P4 ;  /* 0xff80000098ca7808 */ /* 0x000fe40006000000 */
[C---:B------:R-:W-:Y:S02]  /*dee0*/  ISETP.GT.AND P4, PT, R220.reuse, 0x10, P1 ;  /* 0x00000010dc00780c */ /* 0x040fe40000f84270 */
[----:B------:R-:W-:Y:S02]  /*def0*/  ISETP.GT.AND P2, PT, R220, 0x9, P1 ;  /* 0x00000009dc00780c */ /* 0x000fe40000f44270 */
[C---:B------:R-:W-:Y:S02]  /*df00*/  ISETP.LT.OR P4, PT, R221.reuse, 0x11, P4 ;  /* 0x00000011dd00780c */ /* 0x040fe40002781670 */
[----:B------:R-:W-:Y:S02]  /*df10*/  ISETP.LT.OR P3, PT, R221, 0x2, P3 ;  /* 0x00000002dd00780c */ /* 0x000fe40001f61670 */
[----:B------:R-:W-:-:S02]  /*df20*/  FSEL R160, R160, -INF , !P4 ;  /* 0xff800000a0a07808 */ /* 0x000fc40006000000 */
[----:B------:R-:W-:Y:S01]  /*df30*/  ISETP.GT.AND P4, PT, R220, 0x20, P1 ;  /* 0x00000020dc00780c */ /* 0x000fe20000f84270 */
[--C-:B--2---:R-:W-:Y:S01]  /*df40*/  IMAD.IADD R222, R222, 0x1, R224.reuse ;  /* 0x00000001dede7824 */ /* 0x104fe200078e02e0 */
[----:B------:R-:W-:Y:S01]  /*df50*/  ISETP.LT.OR P5, PT, R221, 0x9, P5 ;  /* 0x00000009dd00780c */ /* 0x000fe20002fa1670 */
[----:B------:R-:W-:Y:S01]  /*df60*/  IMAD.IADD R223, R223, 0x1, R224 ;  /* 0x00000001dfdf7824 */ /* 0x000fe200078e02e0 */
        /* <DEDUP_REMOVED lines=8> */
[----:B------:R-:W-:Y:S02]  /*dff0*/  FSEL R168, R168, -INF , !P4 ;  /* 0xff800000a8a87808 */ /* 0x000fe40006000000 */
[----:B------:R-:W-:-:S02]  /*e000*/  ISETP.GT.AND P4, PT, R220, 0x30, P1 ;  /* 0x00000030dc00780c */ /* 0x000fc40000f84270 */
[C---:B------:R-:W-:Y:S02]  /*e010*/  ISETP.LT.OR P3, PT, R221.reuse, 0x12, P3 ;  /* 0x00000012dd00780c */ /* 0x040fe40001f61670 */
        /* <DEDUP_REMOVED lines=10> */
[----:B------:R-:W-:-:S02]  /*e0c0*/  PLOP3.LUT P4, PT, PT, PT, UP0, 0x40, 0x0 ;  /* 0x000000000000781c */ /* 0x000fc40003f8e808 */
        /* <DEDUP_REMOVED lines=14> */
[----:B------:R-:W-:Y:S01]  /*e1b0*/  FSEL R181, R181, -INF , !P2 ;  /* 0xff800000b5b57808 */ /* 0x000fe20005000000 */
        /* <DEDUP_REMOVED lines=13> */
.L_x_2634:
[----:B------:R-:W-:-:S05]  /*e290*/  IMAD.U32 R172, RZ, RZ, UR44 ;  /* 0x0000002cffac7e24 */ /* 0x000fca000f8e00ff */
[----:B------:R-:W-:-:S13]  /*e2a0*/  ISETP.NE.AND P2, PT, R172, 0x1, PT ;  /* 0x00000001ac00780c */ /* 0x000fda0003f45270 */
[----:B------:R-:W2:Y:S02]  /*e2b0*/  @P2 LDC.64 R152, c[0x0][0x9e8] ;  /* 0x00027a00ff982b82 */ /* 0x000ea40000000a00 */
[----:B--2---:R-:W-:-:S05]  /*e2c0*/  @P2 IMAD.HI.U32 R152, R224, R152, RZ ;  /* 0x00000098e0982227 */ /* 0x004fca00078e00ff */
[----:B------:R-:W-:-:S07]  /*e2d0*/  @P2 SHF.R.U32.HI R224, RZ, R153, R152 ;  /* 0x00000099ffe02219 */ /* 0x000fce0000011698 */
.L_x_2635:
[----:B------:R-:W-:Y:S05]  /*e2e0*/  BSYNC B2 ;  /* 0x0000000000027941 */ /* 0x000fea0003800000 */
.L_x_2633:
[----:B------:R-:W-:-:S04]  /*e2f0*/  IMAD R11, R224, R172, -R11 ;  /* 0x000000ace00b7224 */ /* 0x000fc800078e0a0b */
[----:B------:R-:W-:-:S05]  /*e300*/  IMAD.IADD R11, R11, 0x1, -R189 ;  /* 0x000000010b0b7824 */ /* 0x000fca00078e0abd */
[----:B------:R-:W-:Y:S02]  /*e310*/  VIMNMX R223, R223, R11, !PT ;  /* 0x0000000bdfdf7248 */ /* 0x000fe40007fe0100 */
[----:B------:R-:W-:-:S07]  /*e320*/  VIADDMNMX R222, R11, R172, R222, PT ;  /* 0x000000ac0bde7246 */ /* 0x000fce00038001de */
.L_x_2632:
[----:B------:R-:W-:Y:S02]  /*e330*/  FMNMX.FTZ R11, R202, R10, !PT ;  /* 0x0000000aca0b7209 */ /* 0x000fe40007810000 */
[----:B------:R-:W-:Y:S02]  /*e340*/  LOP3.LUT R16, R16, 0xffffdfff, RZ, 0xc0, !PT ;  /* 0xffffdfff10107812 */ /* 0x000fe400078ec0ff */
[----:B------:R-:W-:Y:S02]  /*e350*/  FMNMX.FTZ R11, R203, R11, !PT ;  /* 0x0000000bcb0b7209 */ /* 0x000fe40007810000 */
[----:B------:R-:W-:Y:S02]  /*e360*/  @P0 LOP3.LUT R16, R16, 0x2000, RZ, 0xfc, !PT ;  /* 0x0000200010100812 */ /* 0x000fe400078efcff */
[----:B------:R-:W-:Y:S02]  /*e370*/  FMNMX.FTZ R11, R156, R11, !PT ;  /* 0x0000000b9c0b7209 */ /* 0x000fe40007810000 */
[----:B------:R-:W-:-:S02]  /*e380*/  ISETP.GT.AND P0, PT, R223, 0x20, P1 ;  /* 0x00000020df00780c */ /* 0x000fc40000f04270 */
[----:B------:R-:W-:Y:S02]  /*e390*/  FMNMX.FTZ R11, R157, R11, !PT ;  /* 0x0000000b9d0b7209 */ /* 0x000fe40007810000 */
[----:B------:R-:W-:Y:S02]  /*e3a0*/  LOP3.LUT R16, R16, 0xfffeffff, RZ, 0xc0, !PT ;  /* 0xfffeffff10107812 */ /* 0x000fe400078ec0ff */
[----:B------:R-:W-:Y:S02]  /*e3b0*/  FMNMX.FTZ R11, R160, R11, !PT ;  /* 0x0000000ba00b7209 */ /* 0x000fe40007810000 */
[----:B------:R-:W-:Y:S02]  /*e3c0*/  ISETP.GT.AND P2, PT, R223, 0x1, P1 ;  /* 0x00000001df00780c */ /* 0x000fe40000f44270 */
[----:B------:R-:W-:Y:S02]  /*e3d0*/  FMNMX.FTZ R11, R161, R11, !PT ;  /* 0x0000000ba10b7209 */ /* 0x000fe40007810000 */
[----:B------:R-:W-:-:S02]  /*e3e0*/  ISETP.GT.AND P3, PT, R223, 0x8, P1 ;  /* 0x00000008df00780c */ /* 0x000fc40000f64270 */
[----:B------:R-:W-:Y:S02]  /*e3f0*/  FMNMX.FTZ R11, R164, R11, !PT ;  /* 0x0000000ba40b7209 */ /* 0x000fe40007810000 */
[----:B------:R-:W-:Y:S02]  /*e400*/  @P0 LOP3.LUT R16, R16, 0x10000, RZ, 0xfc, !PT ;  /* 0x0001000010100812 */ /* 0x000fe400078efcff */
[----:B------:R-:W-:Y:S02]  /*e410*/  FMNMX.FTZ R11, R165, R11, !PT ;  /* 0x0000000ba50b7209 */ /* 0x000fe40007810000 */
[C---:B------:R-:W-:Y:S02]  /*e420*/  ISETP.GT.AND P0, PT, R223.reuse, 0x38, P1 ;  /* 0x00000038df00780c */ /* 0x040fe40000f04270 */
[----:B------:R-:W-:Y:S02]  /*e430*/  FMNMX.FTZ R11, R168, R11, !PT ;  /* 0x0000000ba80b7209 */ /* 0x000fe40007810000 */
[----:B------:R-:W-:-:S02]  /*e440*/  ISETP.GT.AND P4, PT, R223, 0x9, P1 ;  /* 0x00000009df00780c */ /* 0x000fc40000f84270 */
[----:B------:R-:W-:Y:S02]  /*e450*/  FMNMX.FTZ R11, R169, R11, !PT ;  /* 0x0000000ba90b7209 */ /* 0x000fe40007810000 */
[----:B------:R-:W-:Y:S02]  /*e460*/  LOP3.LUT R16, R16, 0xfffffffd, RZ, 0xc0, !PT ;  /* 0xfffffffd10107812 */ /* 0x000fe400078ec0ff */
[----:B------:R-:W-:Y:S02]  /*e470*/  FMNMX.FTZ R11, R225, R11, !PT ;  /* 0x0000000be10b7209 */ /* 0x000fe40007810000 */
[C---:B------:R-:W-:Y:S02]  /*e480*/  ISETP.LT.OR P2, PT, R222.reuse, 0x2, P2 ;  /* 0x00000002de00780c */ /* 0x040fe40001741670 */
[----:B------:R-:W-:Y:S02]  /*e490*/  FMNMX.FTZ R11, R173, R11, !PT ;  /* 0x0000000bad0b7209 */ /* 0x000fe40007810000 */
[----:B------:R-:W-:-:S02]  /*e4a0*/  ISETP.LT.OR P3, PT, R222, 0x9, P3 ;  /* 0x00000009de00780c */ /* 0x000fc40001f61670 */
[----:B------:R-:W-:Y:S02]  /*e4b0*/  FMNMX.FTZ R11, R176, R11, !PT ;  /* 0x0000000bb00b7209 */ /* 0x000fe40007810000 */
[----:B------:R-:W-:Y:S02]  /*e4c0*/  ISETP.LT.OR P4, PT, R222, 0xa, P4 ;  /* 0x0000000ade00780c */ /* 0x000fe40002781670 */
[----:B------:R-:W-:Y:S02]  /*e4d0*/  FMNMX.FTZ R11, R177, R11, !PT ;  /* 0x0000000bb10b7209 */ /* 0x000fe40007810000 */
[----:B------:R-:W-:Y:S02]  /*e4e0*/  @P0 LOP3.LUT R16, R16, 0x2, RZ, 0xfc, !PT ;  /* 0x0000000210100812 */ /* 0x000fe400078efcff */
[----:B------:R-:W-:Y:S02]  /*e4f0*/  FMNMX.FTZ R11, R180, R11, !PT ;  /* 0x0000000bb40b7209 */ /* 0x000fe40007810000 */
[----:B------:R-:W-:-:S02]  /*e500*/  ISETP.GT.AND P0, PT, R223, RZ, P1 ;  /* 0x000000ffdf00720c */ /* 0x000fc40000f04270 */
[----:B------:R-:W-:Y:S02]  /*e510*/  FSEL R155, R155, -INF , !P2 ;  /* 0xff8000009b9b7808 */ /* 0x000fe40005000000 */
[----:B------:R-:W-:Y:S02]  /*e520*/  FSEL R158, R158, -INF , !P3 ;  /* 0xff8000009e9e7808 */ /* 0x000fe40005800000 */
[----:B------:R-:W-:Y:S02]  /*e530*/  FSEL R159, R159, -INF , !P4 ;  /* 0xff8000009f9f7808 */ /* 0x000fe40006000000 */
[C---:B------:R-:W-:Y:S02]  /*e540*/  ISETP.GT.AND P5, PT, R223.reuse, 0x10, P1 ;  /* 0x00000010df00780c */ /* 0x040fe40000fa4270 */
[C---:B------:R-:W-:Y:S02]  /*e550*/  ISETP.GT.AND P2, PT, R223.reuse, 0x11, P1 ;  /* 0x00000011df00780c */ /* 0x040fe40000f44270 */
[----:B------:R-:W-:-:S02]  /*e560*/  ISETP.GT.AND P3, PT, R223, 0x18, P1 ;  /* 0x00000018df00780c */ /* 0x000fc40000f64270 */
[----:B------:R-:W-:Y:S02]  /*e570*/  ISETP.GT.AND P4, PT, R223, 0x19, P1 ;  /* 0x00000019df00780c */ /* 0x000fe40000f84270 */
[----:B------:R-:W-:Y:S02]  /*e580*/  FMNMX.FTZ R11, R181, R11, !PT ;  /* 0x0000000bb50b7209 */ /* 0x000fe40007810000 */
[C---:B------:R-:W-:Y:S02]  /*e590*/  ISETP.LT.OR P5, PT, R222.reuse, 0x11, P5 ;  /* 0x00000011de00780c */ /* 0x040fe40002fa1670 */
[C---:B------:R-:W-:Y:S01]  /*e5a0*/  ISETP.LT.OR P2, PT, R222.reuse, 0x12, P2 ;  /* 0x00000012de00780c */ /* 0x040fe20001741670 */
[----:B------:R-:W2:Y:S01]  /*e5b0*/  SHFL.BFLY PT, R152, R11, 0x2, 0x1f ;  /* 0x0c401f000b987f89 */ /* 0x000ea200000e0000 */
[C---:B------:R-:W-:Y:S02]  /*e5c0*/  ISETP.LT.OR P3, PT, R222.reuse, 0x19, P3 ;  /* 0x00000019de00780c */ /* 0x040fe40001f61670 */
[----:B------:R-:W-:-:S02]  /*e5d0*/  ISETP.LT.OR P4, PT, R222, 0x1a, P4 ;  /* 0x0000001ade00780c */ /* 0x000fc40002781670 */
[----:B------:R-:W-:Y:S02]  /*e5e0*/  LOP3.LUT R16, R16, 0xffffffdf, RZ, 0xc0, !PT ;  /* 0xffffffdf10107812 */ /* 0x000fe400078ec0ff */
[----:B------:R-:W-:Y:S02]  /*e5f0*/  FSEL R162, R162, -INF , !P5 ;  /* 0xff800000a2a27808 */ /* 0x000fe40006800000 */
[----:B------:R-:W-:Y:S02]  /*e600*/  FSEL R163, R163, -INF , !P2 ;  /* 0xff800000a3a37808 */ /* 0x000fe40005000000 */
[----:B------:R-:W-:Y:S02]  /*e610*/  FSEL R166, R166, -INF , !P3 ;  /* 0xff800000a6a67808 */ /* 0x000fe40005800000 */
[----:B------:R-:W-:Y:S02]  /*e620*/  FSEL R167, R167, -INF , !P4 ;  /* 0xff800000a7a77808 */ /* 0x000fe40006000000 */
[----:B------:R-:W-:-:S02]  /*e630*/  ISETP.GT.AND P2, PT, R223, 0x21, P1 ;  /* 0x00000021df00780c */ /* 0x000fc40000f44270 */
[C---:B------:R-:W-:Y:S02]  /*e640*/  ISETP.GT.AND P3, PT, R223.reuse, 0x28, P1 ;  /* 0x00000028df00780c */ /* 0x040fe40000f64270 */
[C---:B------:R-:W-:Y:S02]  /*e650*/  ISETP.GT.AND P4, PT, R223.reuse, 0x29, P1 ;  /* 0x00000029df00780c */ /* 0x040fe40000f84270 */
[C---:B------:R-:W-:Y:S02]  /*e660*/  ISETP.GT.AND P5, PT, R223.reuse, 0x30, P1 ;  /* 0x00000030df00780c */ /* 0x040fe40000fa4270 */
[C---:B------:R-:W-:Y:S02]  /*e670*/  ISETP.GT.AND P6, PT, R223.reuse, 0x31, P1 ;  /* 0x00000031df00780c */ /* 0x040fe40000fc4270 */
[----:B------:R-:W-:Y:S02]  /*e680*/  ISETP.GT.AND P1, PT, R223, 0x39, P1 ;  /* 0x00000039df00780c */ /* 0x000fe40000f24270 */
[----:B------:R-:W-:-:S02]  /*e690*/  @P0 LOP3.LUT R16, R16, 0x20, RZ, 0xfc, !PT ;  /* 0x0000002010100812 */ /* 0x000fc400078efcff */
[----:B--2---:R-:W-:Y:S02]  /*e6a0*/  FMNMX.FTZ R152, R11, R152, !PT ;  /* 0x000000980b987209 */ /* 0x004fe40007810000 */
[C---:B------:R-:W-:Y:S02]  /*e6b0*/  LOP3.LUT P0, RZ, R16.reuse, 0x10000, RZ, 0xc0, !PT ;  /* 0x0001000010ff7812 */ /* 0x040fe4000780c0ff */
[----:B------:R-:W-:Y:S01]  /*e6c0*/  LOP3.LUT R16, R16, 0xfffffff7, RZ, 0xc0, !PT ;  /* 0xfffffff710107812 */ /* 0x000fe200078ec0ff */
[----:B------:R-:W2:Y:S01]  /*e6d0*/  SHFL.BFLY PT, R172, R152, 0x1, 0x1f ;  /* 0x0c201f0098ac7f89 */ /* 0x000ea200000e0000 */
[C---:B------:R-:W-:Y:S02]  /*e6e0*/  ISETP.LT.OR P0, PT, R222.reuse, 0x21, P0 ;  /* 0x00000021de00780c */ /* 0x040fe40000701670 */
[----:B------:R-:W-:Y:S02]  /*e6f0*/  ISETP.LT.OR P5, PT, R222, 0x31, P5 ;  /* 0x00000031de00780c */ /* 0x000fe40002fa1670 */
[----:B------:R-:W-:-:S02]  /*e700*/  @P1 LOP3.LUT R16, R16, 0x8, RZ, 0xfc, !PT ;  /* 0x0000000810101812 */ /* 0x000fc400078efcff */
[----:B------:R-:W-:Y:S02]  /*e710*/  ISETP.LT.OR P6, PT, R222, 0x32, P6 ;  /* 0x00000032de00780c */ /* 0x000fe400037c1670 */
[C---:B------:R-:W-:Y:S02]  /*e720*/  LOP3.LUT P1, RZ, R16.reuse, 0x2, RZ, 0xc0, !PT ;  /* 0x0000000210ff7812 */ /* 0x040fe4000782c0ff */
[----:B------:R-:W-:Y:S02]  /*e730*/  LOP3.LUT R16, R16, 0xffffffbf, RZ, 0xc0, !PT ;  /* 0xffffffbf10107812 */ /* 0x000fe400078ec0ff */
[----:B------:R-:W-:Y:S02]  /*e740*/  FSEL R178, R178, -INF , !P5 ;  /* 0xff800000b2b27808 */ /* 0x000fe40006800000 */
[----:B------:R-:W-:Y:S02]  /*e750*/  @P0 LOP3.LUT R16, R16, 0x40, RZ, 0xfc, !PT ;  /* 0x0000004010100812 */ /* 0x000fe400078efcff */
[----:B------:R-:W-:-:S02]  /*e760*/  ISETP.LT.OR P0, PT, R222, 0x22, P2 ;  /* 0x00000022de00780c */ /* 0x000fc40001701670 */
[C---:B------:R-:W-:Y:S02]  /*e770*/  LOP3.LUT P2, RZ, R16.reuse, 0x20, RZ, 0xc0, !PT ;  /* 0x0000002010ff7812 */ /* 0x040fe4000784c0ff */
[----:B------:R-:W-:Y:S02]  /*e780*/  LOP3.LUT R16, R16, 0xffffffef, RZ, 0xc0, !PT ;  /* 0xffffffef10107812 */ /* 0x000fe400078ec0ff */
[----:B------:R-:W-:Y:S02]  /*e790*/  ISETP.LT.OR P2, PT, R222, 0x1, P2 ;  /* 0x00000001de00780c */ /* 0x000fe40001741670 */
[----:B--2---:R-:W-:Y:S02]  /*e7a0*/  FMNMX.FTZ R172, R152, R172, !PT ;  /* 0x000000ac98ac7209 */ /* 0x004fe40007810000 */
[----:B------:R-:W-:Y:S02]  /*e7b0*/  FSEL R154, R154, -INF , !P2 ;  /* 0xff8000009a9a7808 */ /* 0x000fe40005000000 */
[----:B------:R-:W-:-:S02]  /*e7c0*/  ISETP.LT.OR P1, PT, R222, 0x39, P1 ;  /* 0x00000039de00780c */ /* 0x000fc40000f21670 */
[----:B------:R-:W-:Y:S02]  /*e7d0*/  @P0 LOP3.LUT R16, R16, 0x10, RZ, 0xfc, !PT ;  /* 0x0000001010100812 */ /* 0x000fe400078efcff */
[----:B------:R-:W-:Y:S02]  /*e7e0*/  ISETP.LT.OR P0, PT, R222, 0x29, P3 ;  /* 0x00000029de00780c */ /* 0x000fe40001f01670 */
[C---:B------:R-:W-:Y:S02]  /*e7f0*/  LOP3.LUT P3, RZ, R16.reuse, 0x8, RZ, 0xc0, !PT ;  /* 0x0000000810ff7812 */ /* 0x040fe4000786c0ff */
[----:B------:R-:W-:Y:S02]  /*e800*/  LOP3.LUT R16, R16, 0xfffffffb, RZ, 0xc0, !PT ;  /* 0xfffffffb10107812 */ /* 0x000fe400078ec0ff */
[----:B------:R-:W-:Y:S02]  /*e810*/  FSEL R179, R179, -INF , !P6 ;  /* 0xff800000b3b37808 */ /* 0x000fe40007000000 */
[----:B------:R-:W-:-:S02]  /*e820*/  ISETP.LT.OR P3, PT, R222, 0x3a, P3 ;  /* 0x0000003ade00780c */ /* 0x000fc40001f61670 */
[----:B------:R-:W-:Y:S02]  /*e830*/  FSEL R182, R182, -INF , !P1 ;  /* 0xff800000b6b67808 */ /* 0x000fe40004800000 */
[----:B------:R-:W-:Y:S02]  /*e840*/  FSEL R183, R183, -INF , !P3 ;  /* 0xff800000b7b77808 */ /* 0x000fe40005800000 */
[----:B------:R-:W-:Y:S02]  /*e850*/  @P0 LOP3.LUT R16, R16, 0x4, RZ, 0xfc, !PT ;  /* 0x0000000410100812 */ /* 0x000fe400078efcff */
[----:B------:R-:W-:Y:S02]  /*e860*/  ISETP.LT.OR P0, PT, R222, 0x2a, P4 ;  /* 0x0000002ade00780c */ /* 0x000fe40002701670 */
[----:B------:R-:W-:Y:S02]  /*e870*/  FSETP.NEU.FTZ.AND P4, PT, R172, -INF , PT ;  /* 0xff800000ac00780b */ /* 0x000fe40003f9d000 */
[----:B------:R-:W-:-:S02]  /*e880*/  LOP3.LUT R16, R16, 0xffffbfff, RZ, 0xc0, !PT ;  /* 0xffffbfff10107812 */ /* 0x000fc400078ec0ff */
[----:B------:R-:W-:Y:S02]  /*e890*/  FSEL R11, R172, RZ, P4 ;  /* 0x000000ffac0b7208 */ /* 0x000fe40002000000 */
[----:B------:R-:W-:-:S03]  /*e8a0*/  ISETP.NE.AND P1, PT, R197, RZ, PT ;  /* 0x000000ffc500720c */ /* 0x000fc60003f25270 */
[----:B------:R-:W-:Y:S01]  /*e8b0*/  FADD.FTZ R10, -R11, R10 ;  /* 0x0000000a0b0a7221 */ /* 0x000fe20000010100 */
[----:B------:R-:W-:Y:S01]  /*e8c0*/  IMAD.U32 R11, RZ, RZ, UR38 ;  /* 0x00000026ff0b7e24 */ /* 0x000fe2000f8e00ff */
[----:B------:R-:W-:-:S03]  /*e8d0*/  @P0 LOP3.LUT R16, R16, 0x4000, RZ, 0xfc, !PT ;  /* 0x0000400010100812 */ /* 0x000fc600078efcff */
[-C--:B------:R-:W-:Y:S01]  /*e8e0*/  FMUL.FTZ R152, R172, R11.reuse ;  /* 0x0000000bac987220 */ /* 0x080fe20000410000 */
[----:B------:R-:W-:Y:S01]  /*e8f0*/  LOP3.LUT P0, RZ, R16, 0x10, RZ, 0xc0, !PT ;  /* 0x0000001010ff7812 */ /* 0x000fe2000780c0ff */
[----:B------:R-:W-:Y:S01]  /*e900*/  FMUL.FTZ R10, R10, R11 ;  /* 0x0000000b0a0a7220 */ /* 0x000fe20000410000 */
[----:B------:R-:W-:Y:S02]  /*e910*/  LOP3.LUT R16, R16, 0xffff7fff, RZ, 0xc0, !PT ;  /* 0xffff7fff10107812 */ /* 0x000fe400078ec0ff */
[----:B------:R-:W-:Y:S02]  /*e920*/  FSEL R152, R152, RZ, P4 ;  /* 0x000000ff98987208 */ /* 0x000fe40002000000 */
[----:B------:R-:W-:-:S03]  /*e930*/  @!P1 LEA R17, R17, R194, 0x6 ;  /* 0x000000c211119211 */ /* 0x000fc600078e30ff */
        /* <DEDUP_REMOVED lines=16> */
[----:B------:R-:W-:Y:S01]  /*ea40*/  FMNMX.FTZ R152, R154, R14, !PT ;  /* 0x0000000e9a987209 */ /* 0x000fe20007810000 */
[----:B------:R-:W-:Y:S01]  /*ea50*/  MUFU.EX2 R203, R203 ;  /* 0x000000cb00cb7308 */ /* 0x000fe20000000800 */
[----:B------:R-:W-:Y:S01]  /*ea60*/  @P0 LOP3.LUT R16, R16, 0x8000, RZ, 0xfc, !PT ;  /* 0x0000800010100812 */ /* 0x000fe200078efcff */
[----:B------:R-:W-:Y:S01]  /*ea70*/  @!P1 IMAD R17, R17, 0x4, R2 ;  /* 0x0000000411119824 */ /* 0x000fe200078e0202 */
[----:B------:R-:W-:-:S02]  /*ea80*/  FMNMX.FTZ R152, R155, R152, !PT ;  /* 0x000000989b987209 */ /* 0x000fc40007810000 */
[----:B------:R-:W-:Y:S02]  /*ea90*/  LOP3.LUT P0, RZ, R16, 0x40, RZ, 0xc0, !PT ;  /* 0x0000004010ff7812 */ /* 0x000fe4000780c0ff */
[----:B------:R-:W-:Y:S01]  /*eaa0*/  FMNMX.FTZ R152, R158, R152, !PT ;  /* 0x000000989e987209 */ /* 0x000fe20007810000 */
[----:B------:R-:W-:Y:S01]  /*eab0*/  MUFU.EX2 R156, R156 ;  /* 0x0000009c009c7308 */ /* 0x000fe20000000800 */
[----:B------:R-:W-:Y:S02]  /*eac0*/  FSEL R170, R170, -INF , !P0 ;  /* 0xff800000aaaa7808 */ /* 0x000fe40004000000 */
[----:B------:R-:W-:Y:S02]  /*ead0*/  FMNMX.FTZ R152, R159, R152, !PT ;  /* 0x000000989f987209 */ /* 0x000fe40007810000 */
[----:B------:R-:W-:Y:S02]  /*eae0*/  LOP3.LUT P0, RZ, R16, 0x8000, RZ, 0xc0, !PT ;  /* 0x0000800010ff7812 */ /* 0x000fe4000780c0ff */
[----:B------:R-:W-:Y:S01]  /*eaf0*/  FMNMX.FTZ R152, R162, R152, !PT ;  /* 0x00000098a2987209 */ /* 0x000fe20007810000 */
[----:B------:R-:W2:Y:S01]  /*eb00*/  MUFU.EX2 R157, R157 ;  /* 0x0000009d009d7308 */ /* 0x000ea20000000800 */
[----:B------:R-:W-:-:S02]  /*eb10*/  LOP3.LUT P4, RZ, R16, 0x4, RZ, 0xc0, !PT ;  /* 0x0000000410ff7812 */ /* 0x000fc4000788c0ff */
[----:B------:R-:W-:Y:S02]  /*eb20*/  FMNMX.FTZ R152, R163, R152, !PT ;  /* 0x00000098a3987209 */ /* 0x000fe40007810000 */
[----:B------:R-:W-:Y:S02]  /*eb30*/  FSEL R153, R171, -INF , !P0 ;  /* 0xff800000ab997808 */ /* 0x000fe40004000000 */
[----:B------:R-:W-:Y:S01]  /*eb40*/  FMNMX.FTZ R152, R166, R152, !PT ;  /* 0x00000098a6987209 */ /* 0x000fe20007810000 */
[----:B------:R-:W-:Y:S01]  /*eb50*/  MUFU.EX2 R160, R160 ;  /* 0x000000a000a07308 */ /* 0x000fe20000000800 */
[----:B------:R-:W-:Y:S02]  /*eb60*/  LOP3.LUT P0, RZ, R16, 0x4000, RZ, 0xc0, !PT ;  /* 0x0000400010ff7812 */ /* 0x000fe4000780c0ff */
[----:B------:R-:W-:Y:S02]  /*eb70*/  FMNMX.FTZ R152, R167, R152, !PT ;  /* 0x00000098a7987209 */ /* 0x000fe40007810000 */
        /* <DEDUP_REMOVED lines=10> */
[----:B------:R-:W-:Y:S03]  /*ec20*/  MUFU.EX2 R165, R165 ;  /* 0x000000a500a57308 */ /* 0x000fe60000000800 */
[----:B------:R-:W-:-:S04]  /*ec30*/  FMNMX.FTZ R152, R179, R152, !PT ;  /* 0x00000098b3987209 */ /* 0x000fc80007810000 */
[----:B------:R-:W-:Y:S01]  /*ec40*/  FMNMX.FTZ R152, R182, R152, !PT ;  /* 0x00000098b6987209 */ /* 0x000fe20007810000 */
[----:B------:R-:W-:Y:S03]  /*ec50*/  MUFU.EX2 R168, R168 ;  /* 0x000000a800a87308 */ /* 0x000fe60000000800 */
[----:B------:R-:W-:-:S05]  /*ec60*/  FMNMX.FTZ R171, R183, R152, !PT ;  /* 0x00000098b7ab7209 */ /* 0x000fca0007810000 */
[----:B------:R-:W3:Y:S01]  /*ec70*/  SHFL.BFLY PT, R152, R171, 0x2, 0x1f ;  /* 0x0c401f00ab987f89 */ /* 0x000ee200000e0000 */
[----:B------:R-:W-:Y:S08]  /*ec80*/  MUFU.EX2 R169, R169 ;  /* 0x000000a900a97308 */ /* 0x000ff00000000800 */
[----:B------:R-:W-:Y:S08]  /*ec90*/  MUFU.EX2 R173, R173 ;  /* 0x000000ad00ad7308 */ /* 0x000ff00000000800 */
[----:B------:R-:W-:Y:S01]  /*eca0*/  MUFU.EX2 R176, R176 ;  /* 0x000000b000b07308 */ /* 0x000fe20000000800 */
[----:B---3--:R-:W-:-:S07]  /*ecb0*/  FMNMX.FTZ R171, R171, R152, !PT ;  /* 0x00000098abab7209 */ /* 0x008fce0007810000 */
[----:B------:R-:W-:Y:S01]  /*ecc0*/  MUFU.EX2 R177, R177 ;  /* 0x000000b100b17308 */ /* 0x000fe20000000800 */
[----:B------:R-:W3:Y:S07]  /*ecd0*/  SHFL.BFLY PT, R220, R171, 0x1, 0x1f ;  /* 0x0c201f00abdc7f89 */ /* 0x000eee00000e0000 */
[----:B------:R4:W-:Y:S08]  /*ece0*/  MUFU.EX2 R152, R202 ;  /* 0x000000ca00987308 */ /* 0x0009f00000000800 */
[----:B------:R-:W-:Y:S01]  /*ecf0*/  MUFU.EX2 R181, R181 ;  /* 0x000000b500b57308 */ /* 0x000fe20000000800 */
[----:B---3--:R-:W-:-:S04]  /*ed00*/  FMNMX.FTZ R171, R171, R220, !PT ;  /* 0x000000dcabab7209 */ /* 0x008fc80007810000 */
[C---:B------:R-:W-:Y:S01]  /*ed10*/  FSETP.NEU.FTZ.AND P2, PT, R171.reuse, -INF , PT ;  /* 0xff800000ab00780b */ /* 0x040fe20003f5d000 */
[----:B------:R-:W-:-:S03]  /*ed20*/  FMUL.FTZ R222, R171, R11 ;  /* 0x0000000babde7220 */ /* 0x000fc60000410000 */
[----:B----4-:R-:W-:Y:S02]  /*ed30*/  FSEL R202, R171, RZ, P2 ;  /* 0x000000ffabca7208 */ /* 0x010fe40001000000 */
[----:B------:R-:W-:-:S03]  /*ed40*/  FSEL R222, R222, RZ, P2 ;  /* 0x000000ffdede7208 */ /* 0x000fc60001000000 */
[----:B------:R-:W-:Y:S02]  /*ed50*/  FADD.FTZ R202, -R202, R14 ;  /* 0x0000000ecaca7221 */ /* 0x000fe40000010100 */
[----:B------:R3:W4:Y:S01]  /*ed60*/  MUFU.EX2 R14, R10 ;  /* 0x0000000a000e7308 */ /* 0x0007220000000800 */
        /* <DEDUP_REMOVED lines=8> */
[-C--:B---3--:R-:W-:Y:S01]  /*edf0*/  FMUL.FTZ R10, R202, R11.reuse ;  /* 0x0000000bca0a7220 */ /* 0x088fe20000410000 */
[-CC-:B------:R-:W-:Y:S01]  /*ee00*/  FFMA.FTZ R202, R154, R11.reuse, -R222.reuse ;  /* 0x0000000b9aca7223 */ /* 0x180fe200000108de */
[----:B--2---:R-:W-:Y:S01]  /*ee10*/  F2FP.F16.F32.PACK_AB R154, R157, R156 ;  /* 0x0000009c9d9a723e */ /* 0x004fe200000000ff */
[-CC-:B------:R-:W-:Y:S01]  /*ee20*/  FFMA.FTZ R153, R153, R11.reuse, -R222.reuse ;  /* 0x0000000b99997223 */ /* 0x180fe200000108de */
[-CC-:B------:R-:W-:Y:S01]  /*ee30*/  FFMA.FTZ R174, R174, R11.reuse, -R222.reuse ;  /* 0x0000000baeae7223 */ /* 0x180fe200000108de */
[-CC-:B------:R-:W-:Y:S01]  /*ee40*/  FFMA.FTZ R175, R175, R11.reuse, -R222.reuse ;  /* 0x0000000bafaf7223 */ /* 0x180fe200000108de */
[----:B------:R-:W-:Y:S01]  /*ee50*/  FFMA.FTZ R178, R178, R11, -R222 ;  /* 0x0000000bb2b27223 */ /* 0x000fe200000108de */
[----:B------:R-:W2:Y:S01]  /*ee60*/  MUFU.EX2 R10, R10 ;  /* 0x0000000a000a7308 */ /* 0x000ea20000000800 */
[----:B----4-:R-:W-:Y:S01]  /*ee70*/  @!P1 STS [R17+0x28800], R14 ;  /* 0x0288000e11009388 */ /* 0x010fe20000000800 */
[----:B------:R-:W-:Y:S01]  /*ee80*/  FFMA.FTZ R3, R14, R3, R152 ;  /* 0x000000030e037223 */ /* 0x000fe20000010098 */
[-CC-:B------:R-:W-:Y:S01]  /*ee90*/  FFMA.FTZ R179, R179, R11.reuse, -R222.reuse ;  /* 0x0000000bb3b37223 */ /* 0x180fe200000108de */
[-CC-:B------:R-:W-:Y:S01]  /*eea0*/  FFMA.FTZ R182, R182, R11.reuse, -R222.reuse ;  /* 0x0000000bb6b67223 */ /* 0x180fe200000108de */
[-C--:B------:R-:W-:Y:S01]  /*eeb0*/  FFMA.FTZ R183, R183, R11.reuse, -R222 ;  /* 0x0000000bb7b77223 */ /* 0x080fe200000108de */
[C---:B------:R-:W-:Y:S01]  /*eec0*/  FADD.FTZ R3, R203.reuse, R3 ;  /* 0x00000003cb037221 */ /* 0x040fe20000010000 */
[----:B------:R-:W-:Y:S01]  /*eed0*/  F2FP.F16.F32.PACK_AB R152, R203, R152 ;  /* 0x00000098cb98723e */ /* 0x000fe200000000ff */
[----:B------:R-:W3:Y:S01]  /*eee0*/  MUFU.EX2 R202, R202 ;  /* 0x000000ca00ca7308 */ /* 0x000ee20000000800 */
[----:B------:R-:W-:Y:S01]  /*eef0*/  FMUL.FTZ R24, R24, R14 ;  /* 0x0000000e18187220 */ /* 0x000fe20000410000 */
[----:B------:R-:W-:Y:S01]  /*ef00*/  FADD.FTZ R3, R156, R3 ;  /* 0x000000039c037221 */ /* 0x000fe20000010000 */
[----:B------:R-:W-:Y:S01]  /*ef10*/  F2FP.F16.F32.PACK_AB R156, R161, R160 ;  /* 0x000000a0a19c723e */ /* 0x000fe200000000ff */
[-C--:B------:R-:W-:Y:S01]  /*ef20*/  FMUL.FTZ R25, R25, R14.reuse ;  /* 0x0000000e19197220 */ /* 0x080fe20000410000 */
[-C--:B------:R-:W-:Y:S01]  /*ef30*/  FMUL.FTZ R28, R28, R14.reuse ;  /* 0x0000000e1c1c7220 */ /* 0x080fe20000410000 */
[----:B------:R-:W-:Y:S01]  /*ef40*/  FADD.FTZ R3, R157, R3 ;  /* 0x000000039d037221 */ /* 0x000fe20000010000 */
[----:B------:R-:W-:Y:S01]  /*ef50*/  FMUL.FTZ R29, R29, R14 ;  /* 0x0000000e1d1d7220 */ /* 0x000fe20000410000 */
[----:B------:R-:W-:Y:S01]  /*ef60*/  MUFU.EX2 R159, R159 ;  /* 0x0000009f009f7308 */ /* 0x000fe20000000800 */
[----:B--2---:R2:W-:Y:S01]  /*ef70*/  @!P1 STS [R17+0x28820], R10 ;  /* 0x0288200a11009388 */ /* 0x0045e20000000800 */
[----:B------:R-:W-:Y:S01]  /*ef80*/  FADD.FTZ R3, R160, R3 ;  /* 0x00000003a0037221 */ /* 0x000fe20000010000 */
[----:B------:R-:W-:Y:S01]  /*ef90*/  F2FP.F16.F32.PACK_AB R160, R169, R168 ;  /* 0x000000a8a9a0723e */ /* 0x000fe200000000ff */
[-C--:B------:R-:W-:Y:S01]  /*efa0*/  FMUL.FTZ R32, R32, R14.reuse ;  /* 0x0000000e20207220 */ /* 0x080fe20000410000 */
[-C--:B------:R-:W-:Y:S01]  /*efb0*/  FMUL.FTZ R33, R33, R14.reuse ;  /* 0x0000000e21217220 */ /* 0x080fe20000410000 */
[----:B------:R-:W-:Y:S01]  /*efc0*/  FADD.FTZ R3, R161, R3 ;  /* 0x00000003a1037221 */ /* 0x000fe20000010000 */
[----:B------:R-:W-:Y:S01]  /*efd0*/  FMUL.FTZ R36, R36, R14 ;  /* 0x0000000e24247220 */ /* 0x000fe20000410000 */
[----:B------:R-:W-:Y:S01]  /*efe0*/  MUFU.EX2 R157, R220 ;  /* 0x000000dc009d7308 */ /* 0x000fe20000000800 */
[----:B---3--:R-:W-:Y:S01]  /*eff0*/  FFMA.FTZ R0, R10, R0, R202 ;  /* 0x000000000a007223 */ /* 0x008fe200000100ca */
[----:B------:R-:W-:Y:S01]  /*f000*/  FADD.FTZ R3, R164, R3 ;  /* 0x00000003a4037221 */ /* 0x000fe20000010000 */
[----:B--2---:R-:W-:Y:S01]  /*f010*/  FFMA.FTZ R17, R158, R11, -R222 ;  /* 0x0000000b9e117223 */ /* 0x004fe200000108de */
[----:B------:R-:W-:Y:S01]  /*f020*/  F2FP.F16.F32.PACK_AB R158, R165, R164 ;  /* 0x000000a4a59e723e */ /* 0x000fe200000000ff */
[----:B------:R-:W-:Y:S01]  /*f030*/  FADD.FTZ R0, R155, R0 ;  /* 0x000000009b007221 */ /* 0x000fe20000010000 */
[----:B------:R-:W-:Y:S01]  /*f040*/  FADD.FTZ R3, R165, R3 ;  /* 0x00000003a5037221 */ /* 0x000fe20000010000 */
[----:B------:R-:W-:Y:S01]  /*f050*/  F2FP.F16.F32.PACK_AB R164, R177, R176 ;  /* 0x000000b0b1a4723e */ /* 0x000fe200000000ff */
[----:B------:R-:W-:Y:S01]  /*f060*/  MUFU.EX2 R163, R163 ;  /* 0x000000a300a37308 */ /* 0x000fe20000000800 */
[-C--:B------:R-:W-:Y:S01]  /*f070*/  FMUL.FTZ R37, R37, R14.reuse ;  /* 0x0000000e25257220 */ /* 0x080fe20000410000 */
[----:B------:R-:W-:Y:S01]  /*f080*/  FADD.FTZ R3, R168, R3 ;  /* 0x00000003a8037221 */ /* 0x000fe20000010000 */
[-C--:B------:R-:W-:Y:S01]  /*f090*/  FMUL.FTZ R40, R40, R14.reuse ;  /* 0x0000000e28287220 */ /* 0x080fe20000410000 */
[-C--:B------:R-:W-:Y:S01]  /*f0a0*/  FMUL.FTZ R41, R41, R14.reuse ;  /* 0x0000000e29297220 */ /* 0x080fe20000410000 */
[-C--:B------:R-:W-:Y:S01]  /*f0b0*/  FMUL.FTZ R44, R44, R14.reuse ;  /* 0x0000000e2c2c7220 */ /* 0x080fe20000410000 */
[----:B------:R-:W-:Y:S01]  /*f0c0*/  FADD.FTZ R3, R169, R3 ;  /* 0x00000003a9037221 */ /* 0x000fe20000010000 */
        /* <DEDUP_REMOVED lines=22> */
[----:B------:R-:W-:Y:S01]  /*f230*/  FADD.FTZ R0, R159, R0 ;  /* 0x000000009f007221 */ /* 0x000fe20000010000 */
[-C--:B------:R-:W-:Y:S01]  /*f240*/  FMUL.FTZ R81, R81, R14.reuse ;  /* 0x0000000e51517220 */ /* 0x080fe20000410000 */
[-C--:B------:R-:W-:Y:S01]  /*f250*/  FMUL.FTZ R84, R84, R14.reuse ;  /* 0x0000000e54547220 */ /* 0x080fe20000410000 */
[----:B------:R-:W2:Y:S01]  /*f260*/  MUFU.EX2 R161, R170 ;  /* 0x000000aa00a17308 */ /* 0x000ea20000000800 */
[----:B------:R-:W-:Y:S01]  /*f270*/  FADD.FTZ R0, R157, R0 ;  /* 0x000000009d007221 */ /* 0x000fe20000010000 */
[----:B------:R-:W-:Y:S01]  /*f280*/  F2FP.F16.F32.PACK_AB R157, R163, R157 ;  /* 0x0000009da39d723e */ /* 0x000fe200000000ff */
[-C--:B------:R-:W-:Y:S01]  /*f290*/  FMUL.FTZ R85, R85, R14.reuse ;  /* 0x0000000e55557220 */ /* 0x080fe20000410000 */
[-C--:B------:R-:W-:Y:S01]  /*f2a0*/  FMUL.FTZ R88, R88, R14.reuse ;  /* 0x0000000e58587220 */ /* 0x080fe20000410000 */
[----:B------:R-:W-:Y:S01]  /*f2b0*/  FADD.FTZ R0, R163, R0 ;  /* 0x00000000a3007221 */ /* 0x000fe20000010000 */
[-C--:B------:R-:W-:Y:S01]  /*f2c0*/  FMUL.FTZ R89, R89, R14.reuse ;  /* 0x0000000e59597220 */ /* 0x080fe20000410000 */
[-C--:B------:R-:W-:Y:S01]  /*f2d0*/  FMUL.FTZ R92, R92, R14.reuse ;  /* 0x0000000e5c5c7220 */ /* 0x080fe20000410000 */
[----:B------:R-:W5:Y:S01]  /*f2e0*/  MUFU.EX2 R162, R225 ;  /* 0x000000e100a27308 */ /* 0x000f620000000800 */
[----:B---3--:R-:W-:Y:S01]  /*f2f0*/  FADD.FTZ R0, R221, R0 ;  /* 0x00000000dd007221 */ /* 0x008fe20000010000 */
[-C--:B------:R-:W-:Y:S01]  /*f300*/  FMUL.FTZ R93, R93, R14.reuse ;  /* 0x0000000e5d5d7220 */ /* 0x080fe20000410000 */
[-C--:B------:R-:W-:Y:S01]  /*f310*/  FMUL.FTZ R96, R96, R14.reuse ;  /* 0x0000000e60607220 */ /* 0x080fe20000410000 */
[-C--:B------:R-:W-:Y:S01]  /*f320*/  FMUL.FTZ R97, R97, R14.reuse ;  /* 0x0000000e61617220 */ /* 0x080fe20000410000 */
[----:B----4-:R-:W-:Y:S01]  /*f330*/  FADD.FTZ R0, R167, R0 ;  /* 0x00000000a7007221 */ /* 0x010fe20000010000 */
[-C--:B------:R-:W-:Y:S01]  /*f340*/  FMUL.FTZ R100, R100, R14.reuse ;  /* 0x0000000e64647220 */ /* 0x080fe20000410000 */
[-C--:B------:R-:W-:Y:S01]  /*f350*/  FMUL.FTZ R101, R101, R14.reuse ;  /* 0x0000000e65657220 */ /* 0x080fe20000410000 */
[----:B------:R3:W4:Y:S01]  /*f360*/  MUFU.EX2 R165, R153 ;  /* 0x0000009900a57308 */ /* 0x0007220000000800 */
        /* <DEDUP_REMOVED lines=8> */
[----:B-----5:R-:W-:Y:S01]  /*f3f0*/  FADD.FTZ R3, R162, R3 ;  /* 0x00000003a2037221 */ /* 0x020fe20000010000 */
[----:B---3--:R-:W-:Y:S01]  /*f400*/  F2FP.F16.F32.PACK_AB R153, R155, R202 ;  /* 0x000000ca9b99723e */ /* 0x008fe200000000ff */
[-C--:B------:R-:W-:Y:S01]  /*f410*/  FMUL.FTZ R116, R116, R14.reuse ;  /* 0x0000000e74747220 */ /* 0x080fe20000410000 */
[----:B------:R-:W-:Y:S01]  /*f420*/  F2FP.F16.F32.PACK_AB R155, R159, R17 ;  /* 0x000000119f9b723e */ /* 0x000fe200000000ff */
[----:B------:R-:W-:Y:S01]  /*f430*/  BAR.SYNC.DEFER_BLOCKING 0xf, 0x100 ;  /* 0x03c4000000007b1d */ /* 0x000fe20000010000 */
[----:B------:R-:W-:Y:S01]  /*f440*/  FADD.FTZ R3, R173, R3 ;  /* 0x00000003ad037221 */ /* 0x000fe20000010000 */
[----:B------:R-:W-:Y:S01]  /*f450*/  F2FP.F16.F32.PACK_AB R159, R167, R221 ;  /* 0x000000dda79f723e */ /* 0x000fe200000000ff */
[----:B------:R-:W-:Y:S01]  /*f460*/  FMUL.FTZ R117, R117, R14 ;  /* 0x0000000e75757220 */ /* 0x000fe20000410000 */
[----:B----4-:R-:W-:Y:S01]  /*f470*/  FADD.FTZ R0, R165, R0 ;  /* 0x00000000a5007221 */ /* 0x010fe20000010000 */
[----:B------:R-:W-:Y:S01]  /*f480*/  FADD.FTZ R3, R176, R3 ;  /* 0x00000003b0037221 */ /* 0x000fe20000010000 */
[----:B------:R-:W3:Y:S01]  /*f490*/  MUFU.EX2 R175, R175 ;  /* 0x000000af00af7308 */ /* 0x000ee20000000800 */
[----:B------:R-:W-:Y:S01]  /*f4a0*/  F2FP.F16.F32.PACK_AB R162, R173, R162 ;  /* 0x000000a2ada2723e */ /* 0x000fe200000000ff */
[-C--:B------:R-:W-:Y:S01]  /*f4b0*/  FMUL.FTZ R120, R120, R14.reuse ;  /* 0x0000000e78787220 */ /* 0x080fe20000410000 */
[----:B------:R-:W-:Y:S01]  /*f4c0*/  FADD.FTZ R3, R177, R3 ;  /* 0x00000003b1037221 */ /* 0x000fe20000010000 */
[----:B------:R-:W-:Y:S01]  /*f4d0*/  F2FP.F16.F32.PACK_AB R161, R165, R161 ;  /* 0x000000a1a5a1723e */ /* 0x000fe200000000ff */
[-C--:B------:R-:W-:Y:S01]  /*f4e0*/  FMUL.FTZ R121, R121, R14.reuse ;  /* 0x0000000e79797220 */ /* 0x080fe20000410000 */
[----:B--2---:R-:W-:Y:S01]  /*f4f0*/  FADD.FTZ R0, R174, R0 ;  /* 0x00000000ae007221 */ /* 0x004fe20000010000 */
        /* <DEDUP_REMOVED lines=12> */
[----:B------:R3:W-:Y:S01]  /*f5c0*/  STSM.16.M88.4 [R200+0x26800], R152 ;  /* 0x02680098c8007844 */ /* 0x0007e20000000200 */
[-C--:B------:R-:W-:Y:S01]  /*f5d0*/  FMUL.FTZ R140, R140, R14.reuse ;  /* 0x0000000e8c8c7220 */ /* 0x080fe20000410000 */
[-C--:B------:R-:W-:Y:S01]  /*f5e0*/  FMUL.FTZ R141, R141, R14.reuse ;  /* 0x0000000e8d8d7220 */ /* 0x080fe20000410000 */
[-C--:B------:R-:W-:Y:S01]  /*f5f0*/  FMUL.FTZ R144, R144, R14.reuse ;  /* 0x0000000e90907220 */ /* 0x080fe20000410000 */
[----:B------:R3:W-:Y:S01]  /*f600*/  STSM.16.M88.4 [R201], R156 ;  /* 0x0000009cc9007844 */ /* 0x0007e20000000200 */
[----:B------:R-:W5:Y:S01]  /*f610*/  MUFU.EX2 R179, R179 ;  /* 0x000000b300b37308 */ /* 0x000f620000000800 */
[----:B--2---:R-:W-:Y:S01]  /*f620*/  FADD.FTZ R0, R178, R0 ;  /* 0x00000000b2007221 */ /* 0x004fe20000010000 */
[-C--:B------:R-:W-:Y:S01]  /*f630*/  FMUL.FTZ R145, R145, R14.reuse ;  /* 0x0000000e91917220 */ /* 0x080fe20000410000 */
[----:B------:R3:W-:Y:S01]  /*f640*/  STSM.16.M88.4 [R205], R160 ;  /* 0x000000a0cd007844 */ /* 0x0007e20000000200 */
[-C--:B------:R-:W-:Y:S01]  /*f650*/  FMUL.FTZ R148, R148, R14.reuse ;  /* 0x0000000e94947220 */ /* 0x080fe20000410000 */
[----:B------:R-:W-:Y:S01]  /*f660*/  FMUL.FTZ R149, R149, R14 ;  /* 0x0000000e95957220 */ /* 0x000fe20000410000 */
[-C--:B------:R-:W-:Y:S01]  /*f670*/  FMUL.FTZ R26, R26, R10.reuse ;  /* 0x0000000a1a1a7220 */ /* 0x080fe20000410000 */
[----:B------:R-:W-:Y:S01]  /*f680*/  FMUL.FTZ R27, R27, R10 ;  /* 0x0000000a1b1b7220 */ /* 0x000fe20000410000 */
[----:B------:R-:W2:Y:S01]  /*f690*/  MUFU.EX2 R182, R182 ;  /* 0x000000b600b67308 */ /* 0x000ea20000000800 */
[----:B----4-:R-:W-:Y:S01]  /*f6a0*/  FADD.FTZ R3, R166, R3 ;  /* 0x00000003a6037221 */ /* 0x010fe20000010000 */
[----:B------:R-:W-:Y:S01]  /*f6b0*/  F2FP.F16.F32.PACK_AB R166, R181, R166 ;  /* 0x000000a6b5a6723e */ /* 0x000fe200000000ff */
[-C--:B------:R-:W-:Y:S01]  /*f6c0*/  FMUL.FTZ R30, R30, R10.reuse ;  /* 0x0000000a1e1e7220 */ /* 0x080fe20000410000 */
[-C--:B------:R-:W-:Y:S01]  /*f6d0*/  FMUL.FTZ R31, R31, R10.reuse ;  /* 0x0000000a1f1f7220 */ /* 0x080fe20000410000 */
[----:B------:R-:W-:Y:S01]  /*f6e0*/  FADD.FTZ R3, R181, R3 ;  /* 0x00000003b5037221 */ /* 0x000fe20000010000 */
[-C--:B------:R-:W-:Y:S01]  /*f6f0*/  FMUL.FTZ R34, R34, R10.reuse ;  /* 0x0000000a22227220 */ /* 0x080fe20000410000 */
[----:B------:R-:W-:Y:S01]  /*f700*/  FMUL.FTZ R35, R35, R10 ;  /* 0x0000000a23237220 */ /* 0x000fe20000410000 */
[----:B------:R-:W4:Y:S01]  /*f710*/  MUFU.EX2 R183, R183 ;  /* 0x000000b700b77308 */ /* 0x000f220000000800 */
[C---:B-----5:R-:W-:Y:S01]  /*f720*/  FADD.FTZ R0, R179.reuse, R0 ;  /* 0x00000000b3007221 */ /* 0x060fe20000010000 */
        /* <DEDUP_REMOVED lines=63> */
[----:B---3--:R-:W-:Y:S06]  /*fb20*/  @!P0 BRA `(.L_x_2636) ;  /* 0x0000000000048947 */ /* 0x008fec0003800000 */
[----:B------:R-:W-:Y:S01]  /*fb30*/  BPT.TRAP 0x1 ;  /* 0x000000040000795c */ /* 0x000fe20000300000 */
.L_x_2636:
[----:B------:R2:W3:Y:S01]  /*fb40*/  SYNCS.PHASECHK.TRANS64.TRYWAIT P1, [R209+URZ+0x28c50], R210 ;  /* 0x028c50d2d10075a7 */ /* 0x0004e2000802017f */
[----:B------:R-:W-:Y:S05]  /*fb50*/  @!P0 BRA `(.L_x_2637) ;  /* 0x0000000000048947 */ /* 0x000fea0003800000 */
[----:B------:R-:W-:Y:S01]  /*fb60*/  BPT.TRAP 0x1 ;  /* 0x000000040000795c */ /* 0x000fe20000300000 */
.L_x_2637:
[----:B------:R-:W-:Y:S04]  /*fb70*/  BSSY B2, `(.L_x_2638) ;  /* 0x0000004000027945 */ /* 0x000fe80003800000 */
[----:B---3--:R-:W-:Y:S05]  /*fb80*/  @P1 BRA `(.L_x_2639) ;  /* 0x0000000000081947 */ /* 0x008fea0003800000 */
[----:B------:R-:W3:Y:S02]  /*fb90*/  SYNCS.PHASECHK.TRANS64.TRYWAIT P1, [R209+URZ+0x28c50], R210 ;  /* 0x028c50d2d10075a7 */ /* 0x000ee4000802017f */
[----:B---3--:R-:W-:Y:S05]  /*fba0*/  @!P1 BRA `(.L_x_2640) ;  /* 0x0000013800009947 */ /* 0x008fea0003800000 */
.L_x_2639:
[----:B------:R-:W-:Y:S05]  /*fbb0*/  BSYNC B2 ;  /* 0x0000000000027941 */ /* 0x000fea0003800000 */
.L_x_2638:
[----:B------:R-:W-:Y:S01]  /*fbc0*/  IMAD R168, R208, 0x1000, R195 ;  /* 0x00001000d0a87824 */ /* 0x000fe200078e02c3 */
[----:B------:R-:W-:Y:S01]  /*fbd0*/  WARPGROUP.ARRIVE ;  /* 0x00000000000079c5 */ /* 0x000fe20000000000 */
[----:B------:R-:W-:-:S03]  /*fbe0*/  IMAD.MOV.U32 R169, RZ, RZ, 0x40000040 ;  /* 0x40000040ffa97424 */ /* 0x000fc600078e00ff */
[----:B------:R-:W-:Y:S02]  /*fbf0*/  R2UR UR6, R168 ;  /* 0x00000000a80672ca */ /* 0x000fe400000e0000 */
[----:B------:R-:W-:Y:S01]  /*fc00*/  R2UR UR7, R169 ;  /* 0x00000000a90772ca */ /* 0x000fe200000e0000 */
[----:B------:R-:W-:-:S12]  /*fc10*/  IMAD.MOV.U32 R169, RZ, RZ, 0x40000040 ;  /* 0x40000040ffa97424 */ /* 0x000fd800078e00ff */
[----:B------:R-:W-:Y:S03]  /*fc20*/  HGMMA.64x256x16.F32 R24, R152, gdesc[UR4].tnspB, R24, gsb0 ;  /* 0x43e0000498187df0 */ /* 0x000fe60008000818 */
[----:B------:R-:W-:Y:S02]  /*fc30*/  WARPGROUP.DEPBAR.LE gsb0, 0x0 ;  /* 0x00008000000079c5 */ /* 0x000fe40000010000 */
[----:B------:R-:W-:Y:S01]  /*fc40*/  VIADD R152, R168, 0x80 ;  /* 0x00000080a8987836 */ /* 0x000fe20000000000 */
        /* <DEDUP_REMOVED lines=31> */
.L_x_2641:
[----:B------:R-:W-:Y:S01]  /*fe40*/  ISETP.GT.AND P1, PT, R15, R211, PT ;  /* 0x000000d30f00720c */ /* 0x000fe20003f24270 */
[----:B0123--:R-:W-:Y:S02]  /*fe50*/  VIADD R209, R209, 0x28c60 ;  /* 0x00028c60d1d17836 */ /* 0x00ffe40000000000 */
[----:B------:R-:W-:Y:S02]  /*fe60*/  VIADD R15, R15, 0xffffffff ;  /* 0xffffffff0f0f7836 */ /* 0x000fe40000000000 */
[----:B------:R-:W-:Y:S01]  /*fe70*/  IMAD.MOV.U32 R14, RZ, RZ, R171 ;  /* 0x000000ffff0e7224 */ /* 0x000fe200078e00ab */
[----:B------:R-:W-:Y:S01]  /*fe80*/  PRMT R209, R186, 0x654, R209 ;  /* 0x00000654bad17816 */ /* 0x000fe200000000d1 */
[----:B------:R-:W-:Y:S02]  /*fe90*/  IMAD.MOV.U32 R10, RZ, RZ, R172 ;  /* 0x000000ffff0a7224 */ /* 0x000fe400078e00ac */
[----:B------:R-:W-:Y:S01]  /*fea0*/  IMAD.MOV.U32 R17, RZ, RZ, R208 ;  /* 0x000000ffff117224 */ /* 0x000fe200078e00d0 */
[----:B------:R0:W-:Y:S03]  /*feb0*/  SYNCS.ARRIVE.TRANS64.RED.A1T0 RZ, [R209+URZ], RZ ;  /* 0x000000ffd1ff79a7 */ /* 0x0001e6000810043f */
[----:B------:R-:W-:Y:S05]  /*fec0*/  @P1 BRA `(.L_x_2642) ;  /* 0xffffffd800541947 */ /* 0x000fea000383ffff */
[----:B------:R-:W-:Y:S05]  /*fed0*/  BSYNC B0 ;  /* 0x0000000000007941 */ /* 0x000fea0003800000 */
.L_x_2621:
[----:B------:R-:W-:Y:S02]  /*fee0*/  IMAD.MOV.U32 R14, RZ, RZ, R171 ;  /* 0x000000ffff0e7224 */ /* 0x000fe400078e00ab */
[----:B------:R-:W-:Y:S02]  /*fef0*/  IMAD.MOV.U32 R10, RZ, RZ, R172 ;  /* 0x000000ffff0a7224 */ /* 0x000fe400078e00ac */
[----:B------:R-:W-:-:S07]  /*ff00*/  IMAD.MOV.U32 R17, RZ, RZ, R208 ;  /* 0x000000ffff117224 */ /* 0x000fce00078e00d0 */
.L_x_2620:
[----:B------:R-:W-:Y:S05]  /*ff10*/  BSYNC B1 ;  /* 0x0000000000017941 */ /* 0x000fea0003800000 */
.L_x_2619:
[----:B------:R-:W1:Y:S01]  /*ff20*/  LDC R152, c[0x0][0x448] ;  /* 0x00011200ff987b82 */ /* 0x000e620000000800 */
[----:B------:R-:W-:-:S07]  /*ff30*/  VIADD R153, R196, 0x3f ;  /* 0x0000003fc4997836 */ /* 0x000fce0000000000 */
[----:B------:R-:W2:Y:S01]  /*ff40*/  LDC R155, c[0x0][0x9e4] ;  /* 0x00027900ff9b7b82 */ /* 0x000ea20000000800 */
[----:B-1----:R-:W-:Y:S02]  /*ff50*/  ISETP.NE.AND P4, PT, R152, 0x1, PT ;  /* 0x000000019800780c */ /* 0x002fe40003f85270 */
[----:B--2---:R-:W-:-:S11]  /*ff60*/  ISETP.GE.AND P5, PT, R155, 0x1, PT ;  /* 0x000000019b00780c */ /* 0x004fd60003fa6270 */
[----:B------:R-:W1:Y:S08]  /*ff70*/  @P4 LDC R154, c[0x0][0x44c] ;  /* 0x00011300ff9a4b82 */ /* 0x000e700000000800 */
[----:B------:R-:W2:Y:S01]  /*ff80*/  @P4 LDC R152, c[0x0][0x450] ;  /* 0x00011400ff984b82 */ /* 0x000ea20000000800 */
[----:B-1----:R-:W-:-:S05]  /*ff90*/  @P4 IMAD.HI.U32 R154, R153, R154, RZ ;  /* 0x0000009a999a4227 */ /* 0x002fca00078e00ff */
[----:B--2---:R-:W-:Y:S02]  /*ffa0*/  @P4 SHF.R.U32.HI R153, RZ, R152, R154 ;  /* 0x00000098ff994219 */ /* 0x004fe4000001169a */
[----:B------:R-:W-:-:S05]  /*ffb0*/  IADD3 R152, R184, 0x1, -R23 ;  /* 0x00000001b8987810 */ /* 0x000fca0007ffe817 */
[----:B------:R-:W-:-:S04]  /*ffc0*/  IMAD.IADD R153, R152, 0x1, R153 ;  /* 0x0000000198997824 */ /* 0x000fc800078e0299 */
[----:B------:R-:W-:Y:S01]  /*ffd0*/  IMAD.IADD R20, R153, 0x1, -R20 ;  /* 0x0000000199147824 */ /* 0x000fe200078e0a14 */
[----:B------:R-:W-:Y:S06]  /*ffe0*/  @!P5 BRA `(.L_x_2643) ;  /* 0x000000000048d947 */ /* 0x000fec0003800000 */
[----:B------:R-:W-:Y:S01]  /*fff0*/  IMAD.MOV.U32 R154, RZ, RZ, R153 ;  /* 0x000000ffff9a7224 */ /* 0x000fe200078e0099 */
[----:B------:R-:W-:Y:S04]  /*10000*/  BSSY B0, `(.L_x_2644) ;  /* 0x000000e000007945 */ /* 0x000fe80003800000 */
[----:B------:R-:W-:-:S13]  /*10010*/  ISETP.GT.AND P1, PT, R154, -0x1, PT ;  /* 0xffffffff9a00780c */ /* 0x000fda0003f24270 */
[----:B------:R-:W-:Y:S05]  /*10020*/  @P1 BRA `(.L_x_2645) ;  /* 0x00000000001c1947 */ /* 0x000fea0003800000 */
[----:B------:R-:W-:Y:S02]  /*10030*/  ISETP.NE.AND P1, PT, R155, 0x1, PT ;  /* 0x000000019b00780c */ /* 0x000fe40003f25270 */
[----:B------:R-:W-:-:S11]  /*10040*/  LOP3.LUT R154, RZ, R154, RZ, 0x33, !PT ;  /* 0x0000009aff9a7212 */ /* 0x000fd600078e33ff */
[----:B------:R-:W1:Y:S02]  /*10050*/  @P1 LDC.64 R152, c[0x0][0x9e8] ;  /* 0x00027a00ff981b82 */ /* 0x000e640000000a00 */
[----:B-1----:R-:W-:-:S05]  /*10060*/  @P1 IMAD.HI.U32 R152, R154, R152, RZ ;  /* 0x000000989a981227 */ /* 0x002fca00078e00ff */
[----:B------:R-:W-:-:S04]  /*10070*/  @P1 SHF.R.U32.HI R154, RZ, R153, R152 ;  /* 0x00000099ff9a1219 */ /* 0x000fc80000011698 */
[----:B------:R-:W-:Y:S01]  /*10080*/  LOP3.LUT R154, RZ, R154, RZ, 0x33, !PT ;  /* 0x0000009aff9a7212 */ /* 0x000fe200078e33ff */
[----:B------:R-:W-:Y:S06]  /*10090*/  BRA `(.L_x_2646) ;  /* 0x0000000000107947 */ /* 0x000fec0003800000 */
.L_x_2645:
[----:B------:R-:W-:-:S13]  /*100a0*/  ISETP.NE.AND P1, PT, R155, 0x1, PT ;  /* 0x000000019b00780c */ /* 0x000fda0003f25270 */
[----:B------:R-:W1:Y:S02]  /*100b0*/  @P1 LDC.64 R152, c[0x0][0x9e8] ;  /* 0x00027a00ff981b82 */ /* 0x000e640000000a00 */
[----:B-1----:R-:W-:-:S05]  /*100c0*/  @P1 IMAD.HI.U32 R152, R154, R152, RZ ;  /* 0x000000989a981227 */ /* 0x002fca00078e00ff */
[----:B------:R-:W-:-:S07]  /*100d0*/  @P1 SHF.R.U32.HI R154, RZ, R153, R152 ;  /* 0x00000099ff9a1219 */ /* 0x000fce0000011698 */
.L_x_2646:
[----:B------:R-:W-:Y:S05]  /*100e0*/  BSYNC B0 ;  /* 0x0000000000007941 */ /* 0x000fea0003800000 */
.L_x_2644:
[----:B------:R-:W-:-:S05]  /*100f0*/  IMAD R154, R154, R155, RZ ;  /* 0x0000009b9a9a7224 */ /* 0x000fca00078e02ff */
[----:B------:R-:W-:-:S07]  /*10100*/  VIMNMX R20, R20, R154, !PT ;  /* 0x0000009a14147248 */ /* 0x000fce0007fe0100 */
.L_x_2643:
[----:B------:R-:W-:Y:S01]  /*10110*/  VIADD R20, R20, 0x3f ;  /* 0x0000003f14147836 */ /* 0x000fe20000000000 */
[----:B------:R-:W-:Y:S04]  /*10120*/  BSSY B1, `(.L_x_2647) ;  /* 0x00001b0000017945 */ /* 0x000fe80003800000 */
[----:B------:R-:W-:-:S04]  /*10130*/  SHF.R.S32.HI R152, RZ, 0x1f, R20 ;  /* 0x0000001fff987819 */ /* 0x000fc80000011414 */
[----:B------:R-:W-:-:S04]  /*10140*/  LEA.HI R152, R152, R20, RZ, 0x6 ;  /* 0x0000001498987211 */ /* 0x000fc800078f30ff */
[----:B------:R-:W-:-:S04]  /*10150*/  SHF.R.S32.HI R20, RZ, 0x6, R152 ;  /* 0x00000006ff147819 */ /* 0x000fc80000011498 */
[----:B------:R-:W-:-:S04]  /*10160*/  VIMNMX R20, R213, R20, !PT ;  /* 0x00000014d5147248 */ /* 0x000fc80007fe0100 */
[----:B------:R-:W-:-:S13]  /*10170*/  ISETP.GE.AND P1, PT, R15, R20, PT ;  /* 0x000000140f00720c */ /* 0x000fda0003f26270 */
[----:B------:R-:W-:Y:S05]  /*10180*/  @!P1 BRA `(.L_x_2648) ;  /* 0x0000001800a49947 */ /* 0x000fea0003800000 */
[----:B------:R-:W-:Y:S01]  /*10190*/  BSSY B0, `(.L_x_2649) ;  /* 0x00001a7000007945 */ /* 0x000fe20003800000 */
[----:B------:R-:W-:Y:S02]  /*101a0*/  IMAD.MOV.U32 R208, RZ, RZ, R14 ;  /* 0x000000ffffd07224 */ /* 0x000fe400078e000e */
[----:B------:R-:W-:Y:S02]  /*101b0*/  IMAD.MOV.U32 R210, RZ, RZ, R10 ;  /* 0x000000ffffd27224 */ /* 0x000fe400078e000a */
[----:B------:R-:W-:Y:S02]  /*101c0*/  IMAD.MOV.U32 R202, RZ, RZ, R15 ;  /* 0x000000ffffca7224 */ /* 0x000fe400078e000f */
[----:B0-----:R-:W-:-:S07]  /*101d0*/  IMAD.MOV.U32 R209, RZ, RZ, R17 ;  /* 0x000000ffffd17224 */ /* 0x001fce00078e0011 */
.L_x_2662:
[----:B------:R-:W-:Y:S02]  /*101e0*/  VIADD R17, R209, 0x1 ;  /* 0x00000001d1117836 */ /* 0x000fe40000000000 */
[----:B------:R-:W-:Y:S02]  /*101f0*/  IMAD.MOV.U32 R10, RZ, RZ, R202 ;  /* 0x000000ffff0a7224 */ /* 0x000fe400078e00ca */
[----:B------:R-:W-:Y:S01]  /*10200*/  VIADD R202, R202, 0xffffffff ;  /* 0xffffffffcaca7836 */ /* 0x000fe20000000000 */
[C---:B------:R-:W-:Y:S02]  /*10210*/  ISETP.NE.AND P2, PT, R17.reuse, 0x2, PT ;  /* 0x000000021100780c */ /* 0x040fe40003f45270 */
[----:B------:R-:W-:Y:S02]  /*10220*/  ISETP.GT.AND P1, PT, R10, R20, PT ;  /* 0x000000140a00720c */ /* 0x000fe40003f24270 */
[----:B------:R-:W-:Y:S02]  /*10230*/  SEL R10, RZ, 0x1, P2 ;  /* 0x00000001ff0a7807 */ /* 0x000fe40001000000 */
[----:B------:R-:W-:-:S02]  /*10240*/  SEL R17, R17, RZ, P2 ;  /* 0x000000ff11117207 */ /* 0x000fc40001000000 */
[----:B------:R-:W-:Y:S01]  /*10250*/  LOP3.LUT R22, R22, R10, RZ, 0x3c, !PT ;  /* 0x0000000a16167212 */ /* 0x000fe200078e3cff */
[----:B0-----:R-:W-:Y:S06]  /*10260*/  @!P0 BRA `(.L_x_2650) ;  /* 0x0000000000048947 */ /* 0x001fec0003800000 */
[----:B------:R-:W-:Y:S01]  /*10270*/  BPT.TRAP 0x1 ;  /* 0x000000040000795c */ /* 0x000fe20000300000 */
.L_x_2650:
[----:B------:R-:W-:Y:S01]  /*10280*/  IMAD R15, R17, 0x8, R2 ;  /* 0x00000008110f7824 */ /* 0x000fe200078e0202 */
[----:B------:R-:W-:-:S04]  /*10290*/  SHF.L.U32 R203, R22, 0x1f, RZ ;  /* 0x0000001f16cb7819 */ /* 0x000fc800000006ff */
[----:B------:R0:W1:Y:S01]  /*102a0*/  SYNCS.PHASECHK.TRANS64.TRYWAIT P2, [R15+URZ+0x28c30], R203 ;  /* 0x028c30cb0f0075a7 */ /* 0x000062000804017f */
[----:B------:R-:W-:Y:S05]  /*102b0*/  @!P0 BRA `(.L_x_2651) ;  /* 0x0000000000048947 */ /* 0x000fea0003800000 */
[----:B------:R-:W-:Y:S01]  /*102c0*/  BPT.TRAP 0x1 ;  /* 0x000000040000795c */ /* 0x000fe20000300000 */
.L_x_2651:
[----:B------:R-:W-:Y:S01]  /*102d0*/  BSSY B2, `(.L_x_2652) ;  /* 0x0000006000027945 */ /* 0x000fe20003800000 */
[----:B------:R-:W-:Y:S02]  /*102e0*/  IMAD R154, R17, 0x200, R21 ;  /* 0x00000200119a7824 */ /* 0x000fe400078e0215 */
[----:B------:R-:W-:Y:S01]  /*102f0*/  IMAD.MOV.U32 R155, RZ, RZ, 0x40000040 ;  /* 0x40000040ff9b7424 */ /* 0x000fe200078e00ff */
[----:B-1----:R-:W-:Y:S06]  /*10300*/  @P2 BRA `(.L_x_2653) ;  /* 0x0000000000082947 */ /* 0x002fec0003800000 */
[----:B------:R-:W1:Y:S02]  /*10310*/  SYNCS.PHASECHK.TRANS64.TRYWAIT P2, [R15+URZ+0x28c30], R203 ;  /* 0x028c30cb0f0075a7 */ /* 0x000e64000804017f */
[----:B-1----:R-:W-:Y:S05]  /*10320*/  @!P2 BRA `(.L_x_2654) ;  /* 0x000001300034a947 */ /* 0x002fea0003800000 */
.L_x_2653:
[----:B------:R-:W-:Y:S05]  /*10330*/  BSYNC B2 ;  /* 0x0000000000027941 */ /* 0x000fea0003800000 */
.L_x_2652:
        /* <DEDUP_REMOVED lines=14> */
[----:B------:R-:W-:Y:S01]  /*10420*/  WARPGROUP.ARRIVE ;  /* 0x00000000000079c5 */ /* 0x000fe20000000000 */
[----:B------:R-:W-:Y:S02]  /*10430*/  R2UR UR8, R12 ;  /* 0x000000000c0872ca */ /* 0x000fe400000e0000 */
[----:B------:R-:W-:Y:S02]  /*10440*/  R2UR UR9, R13 ;  /* 0x000000000d0972ca */ /* 0x000fe400000e0000 */
[----:B------:R-:W-:Y:S01]  /*10450*/  R2UR UR14, R10 ;  /* 0x000000000a0e72ca */ /* 0x000fe200000e0000 */
[----:B------:R-:W-:Y:S01]  /*10460*/  HGMMA.64x64x16.F32 R152, gdesc[UR4], RZ, !UPT, gsb0 ;  /* 0x00e00000049879f0 */ /* 0x000fe2000c0008ff */
[----:B------:R-:W-:Y:S02]  /*10470*/  R2UR UR15, R11 ;  /* 0x000000000b0f72ca */ /* 0x000fe400000e0000 */
[----:B------:R-:W-:-:S02]  /*10480*/  R2UR UR12, R8 ;  /* 0x00000000080c72ca */ /* 0x000fc400000e0000 */
        /* <DEDUP_REMOVED lines=15> */
.L_x_2655:
[----:B------:R-:W-:Y:S01]  /*10580*/  FMNMX.FTZ R10, R152, R210, !PT ;  /* 0x000000d2980a7209 */ /* 0x000fe20007810000 */
[----:B------:R-:W-:Y:S01]  /*10590*/  ULDC UR4, c[0x0][0x988] ;  /* 0x0002620000047ab9 */ /* 0x000fe20000000800 */
[----:B------:R-:W-:Y:S02]  /*105a0*/  ISETP.NE.AND P2, PT, R197, RZ, PT ;  /* 0x000000ffc500720c */ /* 0x000fe40003f45270 */
        /* <DEDUP_REMOVED lines=46> */
[-C--:B--2---:R-:W-:Y:S01]  /*10890*/  FMUL.FTZ R24, R24, R168.reuse ;  /* 0x000000a818187220 */ /* 0x084fe20000410000 */
[----:B------:R-:W-:Y:S01]  /*108a0*/  FMUL.FTZ R25, R25, R168 ;  /* 0x000000a819197220 */ /* 0x000fe20000410000 */
[----:B------:R-:W-:Y:S01]  /*108b0*/  FMNMX.FTZ R14, R155, R14, !PT ;  /* 0x0000000e9b0e7209 */ /* 0x000fe20007810000 */
[-C--:B------:R-:W-:Y:S01]  /*108c0*/  FMUL.FTZ R28, R28, R168.reuse ;  /* 0x000000a81c1c7220 */ /* 0x080fe20000410000 */
[-C--:B------:R-:W-:Y:S01]  /*108d0*/  FMUL.FTZ R29, R29, R168.reuse ;  /* 0x000000a81d1d7220 */ /* 0x080fe20000410000 */
[----:B------:R-:W-:Y:S01]  /*108e0*/  FMUL.FTZ R32, R32, R168 ;  /* 0x000000a820207220 */ /* 0x000fe20000410000 */
[----:B------:R-:W-:Y:S01]  /*108f0*/  FMNMX.FTZ R14, R158, R14, !PT ;  /* 0x0000000e9e0e7209 */ /* 0x000fe20007810000 */
[----:B------:R-:W-:Y:S01]  /*10900*/  MUFU.EX2 R211, R161 ;  /* 0x000000a100d37308 */ /* 0x000fe20000000800 */
[----:B----4-:R-:W-:Y:S01]  /*10910*/  FFMA.FTZ R3, R168, R3, R152 ;  /* 0x00000003a8037223 */ /* 0x010fe20000010098 */
[----:B------:R-:W-:Y:S01]  /*10920*/  FMUL.FTZ R33, R33, R168 ;  /* 0x000000a821217220 */ /* 0x000fe20000410000 */
[----:B------:R-:W-:Y:S01]  /*10930*/  FMNMX.FTZ R14, R159, R14, !PT ;  /* 0x0000000e9f0e7209 */ /* 0x000fe20007810000 */
[-C--:B------:R-:W-:Y:S01]  /*10940*/  FMUL.FTZ R36, R36, R168.reuse ;  /* 0x000000a824247220 */ /* 0x080fe20000410000 */
[-C--:B------:R-:W-:Y:S01]  /*10950*/  FMUL.FTZ R37, R37, R168.reuse ;  /* 0x000000a825257220 */ /* 0x080fe20000410000 */
[----:B------:R-:W-:Y:S01]  /*10960*/  FMUL.FTZ R40, R40, R168 ;  /* 0x000000a828287220 */ /* 0x000fe20000410000 */
[----:B------:R-:W-:Y:S01]  /*10970*/  FMNMX.FTZ R14, R162, R14, !PT ;  /* 0x0000000ea20e7209 */ /* 0x000fe20007810000 */
[----:B------:R-:W-:Y:S01]  /*10980*/  MUFU.EX2 R161, R169 ;  /* 0x000000a900a17308 */ /* 0x000fe20000000800 */
        /* <DEDUP_REMOVED lines=8> */
[----:B------:R-:W2:Y:S01]  /*10a10*/  MUFU.EX2 R156, R156 ;  /* 0x0000009c009c7308 */ /* 0x000ea20000000800 */
[-C--:B------:R-:W-:Y:S01]  /*10a20*/  FMUL.FTZ R49, R49, R168.reuse ;  /* 0x000000a831317220 */ /* 0x080fe20000410000 */
[----:B------:R-:W-:Y:S01]  /*10a30*/  FMUL.FTZ R52, R52, R168 ;  /* 0x000000a834347220 */ /* 0x000fe20000410000 */
[----:B------:R-:W-:Y:S01]  /*10a40*/  FMNMX.FTZ R14, R167, R14, !PT ;  /* 0x0000000ea70e7209 */ /* 0x000fe20007810000 */
[-C--:B------:R-:W-:Y:S01]  /*10a50*/  FMUL.FTZ R53, R53, R168.reuse ;  /* 0x000000a835357220 */ /* 0x080fe20000410000 */
[-C--:B------:R-:W-:Y:S01]  /*10a60*/  FMUL.FTZ R56, R56, R168.reuse ;  /* 0x000000a838387220 */ /* 0x080fe20000410000 */
[----:B------:R-:W-:Y:S01]  /*10a70*/  FMUL.FTZ R57, R57, R168 ;  /* 0x000000a839397220 */ /* 0x000fe20000410000 */
[----:B------:R-:W-:Y:S01]  /*10a80*/  FMNMX.FTZ R14, R170, R14, !PT ;  /* 0x0000000eaa0e7209 */ /* 0x000fe20007810000 */
[----:B------:R-:W3:Y:S01]  /*10a90*/  MUFU.EX2 R157, R157 ;  /* 0x0000009d009d7308 */ /* 0x000ee20000000800 */
        /* <DEDUP_REMOVED lines=16> */
[----:B---3--:R-:W-:Y:S01]  /*10ba0*/  FADD.FTZ R3, R157, R3 ;  /* 0x000000039d037221 */ /* 0x008fe20000010000 */
        /* <DEDUP_REMOVED lines=48> */
[----:B------:R-:W-:-:S07]  /*10eb0*/  FMUL.FTZ R149, R149, R168 ;  /* 0x000000a895957220 */ /* 0x000fce0000410000 */
[----:B------:R-:W-:Y:S01]  /*10ec0*/  MUFU.EX2 R160, R210 ;  /* 0x000000d200a07308 */ /* 0x000fe20000000800 */
[----:B---3--:R-:W-:Y:S01]  /*10ed0*/  FADD.FTZ R3, R153, R3 ;  /* 0x0000000399037221 */ /* 0x008fe20000010000 */
[----:B--2---:R-:W-:-:S05]  /*10ee0*/  FMNMX.FTZ R14, R14, R220, !PT ;  /* 0x000000dc0e0e7209 */ /* 0x004fca0007810000 */
[----:B------:R-:W-:Y:S01]  /*10ef0*/  FADD.FTZ R169, -R14, R208 ;  /* 0x000000d00ea97221 */ /* 0x000fe20000010100 */
[----:B------:R-:W-:-:S03]  /*10f00*/  @!P2 IMAD R208, R209, 0x40, R194 ;  /* 0x00000040d1d0a824 */ /* 0x000fc600078e02c2 */
[----:B------:R-:W-:Y:S01]  /*10f10*/  FMUL.FTZ R169, R169, R11 ;  /* 0x0000000ba9a97220 */ /* 0x000fe20000410000 */
[----:B------:R-:W-:-:S05]  /*10f20*/  @!P2 IMAD R208, R208, 0x4, R2 ;  /* 0x00000004d0d0a824 */ /* 0x000fca00078e0202 */
[----:B------:R-:W2:Y:S01]  /*10f30*/  MUFU.EX2 R169, R169 ;  /* 0x000000a900a97308 */ /* 0x000ea20000000800 */
[----:B------:R-:W-:Y:S04]  /*10f40*/  @!P2 STS [R208+0x28800], R168 ;  /* 0x028800a8d000a388 */ /* 0x000fe80000000800 */
        /* <DEDUP_REMOVED lines=26> */
[----:B------:R2:W3:Y:S01]  /*110f0*/  MUFU.EX2 R181, R154 ;  /* 0x0000009a00b57308 */ /* 0x0004e20000000800 */
[-CC-:B------:R-:W-:Y:S01]  /*11100*/  FFMA.FTZ R175, R175, R11.reuse, -R208.reuse ;  /* 0x0000000bafaf7223 */ /* 0x180fe200000108d0 */
[-CC-:B------:R-:W-:Y:S01]  /*11110*/  FFMA.FTZ R178, R178, R11.reuse, -R208.reuse ;  /* 0x0000000bb2b27223 */ /* 0x180fe200000108d0 */
[-CC-:B------:R-:W-:Y:S01]  /*11120*/  FFMA.FTZ R179, R179, R11.reuse, -R208.reuse ;  /* 0x0000000bb3b37223 */ /* 0x180fe200000108d0 */
[-CC-:B------:R-:W-:Y:S01]  /*11130*/  FFMA.FTZ R182, R182, R11.reuse, -R208.reuse ;  /* 0x0000000bb6b67223 */ /* 0x180fe200000108d0 */
[----:B------:R-:W-:Y:S01]  /*11140*/  FFMA.FTZ R183, R183, R11, -R208 ;  /* 0x0000000bb7b77223 */ /* 0x000fe200000108d0 */
[-C--:B------:R-:W-:Y:S01]  /*11150*/  FMUL.FTZ R50, R50, R169.reuse ;  /* 0x000000a932327220 */ /* 0x080fe20000410000 */
[-C--:B------:R-:W-:Y:S01]  /*11160*/  FMUL.FTZ R51, R51, R169.reuse ;  /* 0x000000a933337220 */ /* 0x080fe20000410000 */
[----:B------:R-:W4:Y:S01]  /*11170*/  MUFU.EX2 R155, R155 ;  /* 0x0000009b009b7308 */ /* 0x000f220000000800 */
[----:B--2---:R-:W-:Y:S01]  /*11180*/  F2FP.F16.F32.PACK_AB R154, R157, R156 ;  /* 0x0000009c9d9a723e */ /* 0x004fe200000000ff */
[----:B------:R-:W-:Y:S01]  /*11190*/  FMUL.FTZ R54, R54, R169 ;  /* 0x000000a936367220 */ /* 0x000fe20000410000 */
[----:B------:R-:W-:Y:S01]  /*111a0*/  F2FP.F16.F32.PACK_AB R156, R211, R153 ;  /* 0x00000099d39c723e */ /* 0x000fe200000000ff */
[-C--:B------:R-:W-:Y:S01]  /*111b0*/  FMUL.FTZ R55, R55, R169.reuse ;  /* 0x000000a937377220 */ /* 0x080fe20000410000 */
[-C--:B------:R-:W-:Y:S01]  /*111c0*/  FMUL.FTZ R58, R58, R169.reuse ;  /* 0x000000a93a3a7220 */ /* 0x080fe20000410000 */
[-C--:B------:R-:W-:Y:S01]  /*111d0*/  FMUL.FTZ R59, R59, R169.reuse ;  /* 0x000000a93b3b7220 */ /* 0x080fe20000410000 */
[-C--:B------:R-:W-:Y:S01]  /*111e0*/  FMUL.FTZ R62, R62, R169.reuse ;  /* 0x000000a93e3e7220 */ /* 0x080fe20000410000 */
[----:B------:R-:W2:Y:S01]  /*111f0*/  MUFU.EX2 R158, R158 ;  /* 0x0000009e009e7308 */ /* 0x000ea20000000800 */
[----:B---3--:R-:W-:Y:S01]  /*11200*/  FFMA.FTZ R157, R169, R0, R181 ;  /* 0x00000000a99d7223 */ /* 0x008fe200000100b5 */
[----:B------:R-:W-:Y:S01]  /*11210*/  FADD.FTZ R0, R211, R3 ;  /* 0x00000003d3007221 */ /* 0x000fe20000010000 */
[-C--:B------:R-:W-:Y:S01]  /*11220*/  FMUL.FTZ R63, R63, R169.reuse ;  /* 0x000000a93f3f7220 */ /* 0x080fe20000410000 */
[-C--:B------:R-:W-:Y:S01]  /*11230*/  FMUL.FTZ R66, R66, R169.reuse ;  /* 0x000000a942427220 */ /* 0x080fe20000410000 */
[-C--:B------:R-:W-:Y:S01]  /*11240*/  FMUL.FTZ R67, R67, R169.reuse ;  /* 0x000000a943437220 */ /* 0x080fe20000410000 */
[----:B------:R-:W-:Y:S01]  /*11250*/  FADD.FTZ R0, R164, R0 ;  /* 0x00000000a4007221 */ /* 0x000fe20000010000 */
[----:B------:R-:W-:Y:S01]  /*11260*/  FMUL.FTZ R70, R70, R169 ;  /* 0x000000a946467220 */ /* 0x000fe20000410000 */
[----:B------:R-:W3:Y:S01]  /*11270*/  MUFU.EX2 R159, R159 ;  /* 0x0000009f009f7308 */ /* 0x000ee20000000800 */
[----:B----4-:R-:W-:Y:S01]  /*11280*/  FADD.FTZ R157, R155, R157 ;  /* 0x0000009d9b9d7221 */ /* 0x010fe20000010000 */
[----:B------:R-:W-:Y:S01]  /*11290*/  FADD.FTZ R0, R165, R0 ;  /* 0x00000000a5007221 */ /* 0x000fe20000010000 */
[----:B------:R-:W-:Y:S01]  /*112a0*/  F2FP.F16.F32.PACK_AB R153, R155, R181 ;  /* 0x000000b59b99723e */ /* 0x000fe200000000ff */
[-C--:B------:R-:W-:Y:S01]  /*112b0*/  FMUL.FTZ R71, R71, R169.reuse ;  /* 0x000000a947477220 */ /* 0x080fe20000410000 */
[-C--:B------:R-:W-:Y:S01]  /*112c0*/  FMUL.FTZ R74, R74, R169.reuse ;  /* 0x000000a94a4a7220 */ /* 0x080fe20000410000 */
[----:B------:R-:W-:Y:S01]  /*112d0*/  FADD.FTZ R0, R160, R0 ;  /* 0x00000000a0007221 */ /* 0x000fe20000010000 */
[C---:B------:R-:W-:Y:S01]  /*112e0*/  F2FP.F16.F32.PACK_AB R160, R161.reuse, R160 ;  /* 0x000000a0a1a0723e */ /* 0x040fe200000000ff */
[----:B------:R-:W4:Y:S01]  /*112f0*/  MUFU.EX2 R162, R162 ;  /* 0x000000a200a27308 */ /* 0x000f220000000800 */
[----:B--2---:R-:W-:Y:S01]  /*11300*/  FADD.FTZ R157, R158, R157 ;  /* 0x0000009d9e9d7221 */ /* 0x004fe20000010000 */
[----:B------:R-:W-:Y:S01]  /*11310*/  FADD.FTZ R0, R161, R0 ;  /* 0x00000000a1007221 */ /* 0x000fe20000010000 */
[-C--:B------:R-:W-:Y:S01]  /*11320*/  FMUL.FTZ R75, R75, R169.reuse ;  /* 0x000000a94b4b7220 */ /* 0x080fe20000410000 */
[-C--:B------:R-:W-:Y:S01]  /*11330*/  FMUL.FTZ R78, R78, R169.reuse ;  /* 0x000000a94e4e7220 */ /* 0x080fe20000410000 */
[-C--:B------:R-:W-:Y:S01]  /*11340*/  FMUL.FTZ R79, R79, R169.reuse ;  /* 0x000000a94f4f7220 */ /* 0x080fe20000410000 */
[----:B------:R-:W-:Y:S01]  /*11350*/  FADD.FTZ R0, R172, R0 ;  /* 0x00000000ac007221 */ /* 0x000fe20000010000 */
[-C--:B------:R-:W-:Y:S01]  /*11360*/  FMUL.FTZ R82, R82, R169.reuse ;  /* 0x000000a952527220 */ /* 0x080fe20000410000 */
[----:B------:R-:W2:Y:S01]  /*11370*/  MUFU.EX2 R163, R163 ;  /* 0x000000a300a37308 */ /* 0x000ea20000000800 */
[C---:B---3--:R-:W-:Y:S01]  /*11380*/  FADD.FTZ R157, R159.reuse, R157 ;  /* 0x0000009d9f9d7221 */ /* 0x048fe20000010000 */
[----:B------:R-:W-:Y:S01]  /*11390*/  F2FP.F16.F32.PACK_AB R155, R159, R158 ;  /* 0x0000009e9f9b723e */ /* 0x000fe200000000ff */
[----:B------:R-:W-:Y:S01]  /*113a0*/  BAR.SYNC.DEFER_BLOCKING 0xf, 0x100 ;  /* 0x03c4000000007b1d */ /* 0x000fe20000010000 */
[----:B------:R-:W-:Y:S01]  /*113b0*/  F2FP.F16.F32.PACK_AB R158, R165, R164 ;  /* 0x000000a4a59e723e */ /* 0x000fe200000000ff */
[----:B------:R-:W-:Y:S01]  /*113c0*/  FADD.FTZ R0, R173, R0 ;  /* 0x00000000ad007221 */ /* 0x000fe20000010000 */
[----:B------:R-:W-:Y:S01]  /*113d0*/  F2FP.F16.F32.PACK_AB R164, R177, R176 ;  /* 0x000000b0b1a4723e */ /* 0x000fe200000000ff */
        /* <DEDUP_REMOVED lines=45> */
[----:B------:R-:W-:Y:S01]  /*116b0*/  FADD.FTZ R170, R180, R0 ;  /* 0x00000000b4aa7221 */ /* 0x000fe20000010000 */
[-C--:B------:R-:W-:Y:S01]  /*116c0*/  FMUL.FTZ R134, R134, R169.reuse ;  /* 0x000000a986867220 */ /* 0x080fe20000410000 */
[-C--:B------:R-:W-:Y:S01]  /*116d0*/  FMUL.FTZ R135, R135, R169.reuse ;  /* 0x000000a987877220 */ /* 0x080fe20000410000 */
[-C--:B------:R-:W-:Y:S01]  /*116e0*/  FMUL.FTZ R138, R138, R169.reuse ;  /* 0x000000a98a8a7220 */ /* 0x080fe20000410000 */
[-C--:B------:R-:W-:Y:S01]  /*116f0*/  FMUL.FTZ R139, R139, R169.reuse ;  /* 0x000000a98b8b7220 */ /* 0x080fe20000410000 */
[----:B------:R-:W5:Y:S01]  /*11700*/  MUFU.EX2 R178, R178 ;  /* 0x000000b200b27308 */ /* 0x000f620000000800 */
        /* <DEDUP_REMOVED lines=17> */
[C---:B------:R-:W-:Y:S01]  /*11820*/  FADD.FTZ R3, R166.reuse, R170 ;  /* 0x000000aaa6037221 */ /* 0x040fe20000010000 */
[----:B------:R-:W-:Y:S02]  /*11830*/  F2FP.F16.F32.PACK_AB R166, R166, R180 ;  /* 0x000000b4a6a6723e */ /* 0x000fe400000000ff */
[C---:B-----5:R-:W-:Y:S01]  /*11840*/  F2FP.F16.F32.PACK_AB R167, R183.reuse, R167 ;  /* 0x000000a7b7a7723e */ /* 0x060fe200000000ff */
[----:B------:R-:W-:-:S04]  /*11850*/  FADD.FTZ R0, R183, R0 ;  /* 0x00000000b7007221 */ /* 0x000fc80000010000 */
[----:B------:R3:W-:Y:S01]  /*11860*/  STSM.16.M88.4 [R204], R164 ;  /* 0x000000a4cc007844 */ /* 0x0007e20000000200 */
[----:B------:R-:W-:Y:S05]  /*11870*/  @!P0 BRA `(.L_x_2656) ;  /* 0x0000000000048947 */ /* 0x000fea0003800000 */
[----:B------:R-:W-:Y:S01]  /*11880*/  BPT.TRAP 0x1 ;  /* 0x000000040000795c */ /* 0x000fe20000300000 */
.L_x_2656:
[----:B------:R2:W4:Y:S01]  /*11890*/  SYNCS.PHASECHK.TRANS64.TRYWAIT P2, [R15+URZ+0x28c50], R203 ;  /* 0x028c50cb0f0075a7 */ /* 0x000522000804017f */
[----:B------:R-:W-:Y:S05]  /*118a0*/  @!P0 BRA `(.L_x_2657) ;  /* 0x0000000000048947 */ /* 0x000fea0003800000 */
[----:B------:R-:W-:Y:S01]  /*118b0*/  BPT.TRAP 0x1 ;  /* 0x000000040000795c */ /* 0x000fe20000300000 */
.L_x_2657:
[----:B------:R-:W-:Y:S04]  /*118c0*/  BSSY B2, `(.L_x_2658) ;  /* 0x0000004000027945 */ /* 0x000fe80003800000 */
[----:B----4-:R-:W-:Y:S05]  /*118d0*/  @P2 BRA `(.L_x_2659) ;  /* 0x0000000000082947 */ /* 0x010fea0003800000 */
[----:B------:R-:W4:Y:S02]  /*118e0*/  SYNCS.PHASECHK.TRANS64.TRYWAIT P2, [R15+URZ+0x28c50], R203 ;  /* 0x028c50cb0f0075a7 */ /* 0x000f24000804017f */
[----:B----4-:R-:W-:Y:S05]  /*118f0*/  @!P2 BRA `(.L_x_2660) ;  /* 0x0000011800d4a947 */ /* 0x010fea0003800000 */
.L_x_2659:
[----:B------:R-:W-:Y:S05]  /*11900*/  BSYNC B2 ;  /* 0x0000000000027941 */ /* 0x000fea0003800000 */
.L_x_2658:
        /* <DEDUP_REMOVED lines=40> */
.L_x_2661:
[----:B012-4-:R-:W-:Y:S02]  /*11b90*/  VIADD R15, R15, 0x28c60 ;  /* 0x00028c600f0f7836 */ /* 0x017fe40000000000 */
[----:B------:R-:W-:Y:S02]  /*11ba0*/  IMAD.MOV.U32 R208, RZ, RZ, R14 ;  /* 0x000000ffffd07224 */ /* 0x000fe400078e000e */
[----:B------:R-:W-:Y:S01]  /*11bb0*/  IMAD.MOV.U32 R210, RZ, RZ, R10 ;  /* 0x000000ffffd27224 */ /* 0x000fe200078e000a */
[----:B------:R-:W-:Y:S01]  /*11bc0*/  PRMT R15, R186, 0x654, R15 ;  /* 0x00000654ba0f7816 */ /* 0x000fe2000000000f */
[----:B------:R-:W-:-:S03]  /*11bd0*/  IMAD.MOV.U32 R209, RZ, RZ, R17 ;  /* 0x000000ffffd17224 */ /* 0x000fc600078e0011 */
[----:B------:R0:W-:Y:S01]  /*11be0*/  SYNCS.ARRIVE.TRANS64.RED.A1T0 RZ, [R15+URZ], RZ ;  /* 0x000000ff0fff79a7 */ /* 0x0001e2000810043f */
[----:B------:R-:W-:Y:S05]  /*11bf0*/  @P1 BRA `(.L_x_2662) ;  /* 0xffffffe400781947 */ /* 0x000fea000383ffff */
[----:B------:R-:W-:Y:S05]  /*11c00*/  BSYNC B0 ;  /* 0x0000000000007941 */ /* 0x000fea0003800000 */
.L_x_2649:
[----:B0-----:R-:W-:-:S07]  /*11c10*/  IMAD.MOV.U32 R15, RZ, RZ, R202 ;  /* 0x000000ffff0f7224 */ /* 0x001fce00078e00ca */
.L_x_2648:
[----:B------:R-:W-:Y:S05]  /*11c20*/  BSYNC B1 ;  /* 0x0000000000017941 */ /* 0x000fea0003800000 */
.L_x_2647:
[----:B------:R-:W-:Y:S01]  /*11c30*/  ISETP.GE.AND P1, PT, R15, R213, PT ;  /* 0x000000d50f00720c */ /* 0x000fe20003f26270 */
[----:B------:R-:W-:-:S12]  /*11c40*/  BSSY B0, `(.L_x_2663) ;  /* 0x0000252000007945 */ /* 0x000fd80003800000 */
[----:B------:R-:W-:Y:S05]  /*11c50*/  @!P1 BRA `(.L_x_2664) ;  /* 0x0000002400409947 */ /* 0x000fea0003800000 */
[----:B0-----:R-:W-:Y:S02]  /*11c60*/  IMAD.MOV.U32 R209, RZ, RZ, R14 ;  /* 0x000000ffffd17224 */ /* 0x001fe400078e000e */
[----:B------:R-:W-:Y:S02]  /*11c70*/  IMAD.MOV.U32 R208, RZ, RZ, R10 ;  /* 0x000000ffffd07224 */ /* 0x000fe400078e000a */
[----:B------:R-:W-:-:S07]  /*11c80*/  IMAD.MOV.U32 R203, RZ, RZ, R17 ;  /* 0x000000ffffcb7224 */ /* 0x000fce00078e0011 */
.L_x_2685:
[----:B------:R-:W-:-:S05]  /*11c90*/  VIADD R17, R203, 0x1 ;  /* 0x00000001cb117836 */ /* 0x000fca0000000000 */
[----:B------:R-:W-:-:S04]  /*11ca0*/  ISETP.NE.AND P1, PT, R17, 0x2, PT ;  /* 0x000000021100780c */ /* 0x000fc80003f25270 */
[----:B------:R-:W-:Y:S02]  /*11cb0*/  SEL R10, RZ, 0x1, P1 ;  /* 0x00000001ff0a7807 */ /* 0x000fe40000800000 */
[----:B------:R-:W-:Y:S02]  /*11cc0*/  SEL R17, R17, RZ, P1 ;  /* 0x000000ff11117207 */ /* 0x000fe40000800000 */
[----:B------:R-:W-:Y:S01]  /*11cd0*/  LOP3.LUT R22, R22, R10, RZ, 0x3c, !PT ;  /* 0x0000000a16167212 */ /* 0x000fe200078e3cff */
[----:B-1----:R-:W-:Y:S06]  /*11ce0*/  @!P0 BRA `(.L_x_2665) ;  /* 0x0000000000048947 */ /* 0x002fec0003800000 */
[----:B------:R-:W-:Y:S01]  /*11cf0*/  BPT.TRAP 0x1 ;  /* 0x000000040000795c */ /* 0x000fe20000300000 */
.L_x_2665:
[----:B------:R-:W-:Y:S01]  /*11d00*/  IMAD R20, R17, 0x8, R2 ;  /* 0x0000000811147824 */ /* 0x000fe200078e0202 */
[----:B------:R-:W-:-:S04]  /*11d10*/  SHF.L.U32 R202, R22, 0x1f, RZ ;  /* 0x0000001f16ca7819 */ /* 0x000fc800000006ff */
[----:B------:R0:W1:Y:S01]  /*11d20*/  SYNCS.PHASECHK.TRANS64.TRYWAIT P1, [R20+URZ+0x28c30], R202 ;  /* 0x028c30ca140075a7 */ /* 0x000062000802017f */
[----:B------:R-:W-:Y:S05]  /*11d30*/  @!P0 BRA `(.L_x_2666) ;  /* 0x0000000000048947 */ /* 0x000fea0003800000 */
[----:B------:R-:W-:Y:S01]  /*11d40*/  BPT.TRAP 0x1 ;  /* 0x000000040000795c */ /* 0x000fe20000300000 */
.L_x_2666:
[----:B------:R-:W-:Y:S01]  /*11d50*/  BSSY B1, `(.L_x_2667) ;  /* 0x0000006000017945 */ /* 0x000fe20003800000 */
[----:B------:R-:W-:Y:S02]  /*11d60*/  IMAD R154, R17, 0x200, R21 ;  /* 0x00000200119a7824 */ /* 0x000fe400078e0215 */
[----:B------:R-:W-:Y:S01]  /*11d70*/  IMAD.MOV.U32 R155, RZ, RZ, 0x40000040 ;  /* 0x40000040ff9b7424 */ /* 0x000fe200078e00ff */
[----:B-1----:R-:W-:Y:S06]  /*11d80*/  @P1 BRA `(.L_x_2668) ;  /* 0x0000000000081947 */ /* 0x002fec0003800000 */
[----:B------:R-:W1:Y:S02]  /*11d90*/  SYNCS.PHASECHK.TRANS64.TRYWAIT P1, [R20+URZ+0x28c30], R202 ;  /* 0x028c30ca140075a7 */ /* 0x000e64000802017f */
[----:B-1----:R-:W-:Y:S05]  /*11da0*/  @!P1 BRA `(.L_x_2669) ;  /* 0x0000011400bc9947 */ /* 0x002fea0003800000 */
.L_x_2668:
[----:B------:R-:W-:Y:S05]  /*11db0*/  BSYNC B1 ;  /* 0x0000000000017941 */ /* 0x000fea0003800000 */
.L_x_2667:
        /* <DEDUP_REMOVED lines=36> */
.L_x_2670:
[----:B------:R-:W2:Y:S01]  /*12000*/  @P4 LDC R11, c[0x0][0x44c] ;  /* 0x00011300ff0b4b82 */ /* 0x000ea20000000800 */
[----:B------:R-:W-:Y:S01]  /*12010*/  IMAD.IADD R222, R212, 0x1, R196 ;  /* 0x00000001d4de7824 */ /* 0x000fe200078e02c4 */
[----:B------:R-:W-:Y:S01]  /*12020*/  ULDC UR4, c[0x0][0x9dc] ;  /* 0x0002770000047ab9 */ /* 0x000fe20000000800 */
[----:B------:R-:W-:Y:S01]  /*12030*/  IMAD.SHL.U32 R14, R15, 0x40, RZ ;  /* 0x000000400f0e7824 */ /* 0x000fe200078e00ff */
[----:B------:R-:W-:Y:S01]  /*12040*/  ULOP3.LUT UR4, URZ, UR4, URZ, 0x33, !UPT ;  /* 0x000000043f047292 */ /* 0x000fe2000f8e333f */
[----:B------:R-:W-:-:S03]  /*12050*/  ULDC UR5, c[0x0][0x9e0] ;  /* 0x0002780000057ab9 */ /* 0x000fc60000000800 */
[----:B------:R-:W3:Y:S01]  /*12060*/  @P4 LDC R10, c[0x0][0x450] ;  /* 0x00011400ff0a4b82 */ /* 0x000ee20000000800 */
[----:B------:R-:W-:-:S04]  /*12070*/  IADD3 R220, -R189, 0x1, -R14 ;  /* 0x00000001bddc7810 */ /* 0x000fc80007ffe90e */
[----:B------:R-:W-:-:S05]  /*12080*/  IADD3 R220, -R23, R220, R184 ;  /* 0x000000dc17dc7210 */ /* 0x000fca0007ffe1b8 */
[C---:B------:R-:W-:Y:S02]  /*12090*/  VIADD R221, R220.reuse, UR5 ;  /* 0x00000005dcdd7c36 */ /* 0x040fe40008000000 */
[----:B------:R-:W-:Y:S02]  /*120a0*/  VIADD R220, R220, UR4 ;  /* 0x00000004dcdc7c36 */ /* 0x000fe40008000000 */
[----:B--2---:R-:W-:-:S05]  /*120b0*/  @P4 IMAD.HI.U32 R11, R222, R11, RZ ;  /* 0x0000000bde0b4227 */ /* 0x004fca00078e00ff */
[----:B---3--:R-:W-:Y:S01]  /*120c0*/  @P4 SHF.R.U32.HI R222, RZ, R10, R11 ;  /* 0x0000000affde4219 */ /* 0x008fe2000001160b */
[----:B------:R-:W-:-:S04]  /*120d0*/  VIADD R10, R20, 0x28c40 ;  /* 0x00028c40140a7836 */ /* 0x000fc80000000000 */
[----:B------:R-:W2:Y:S01]  /*120e0*/  SHFL.IDX PT, R223, R222, RZ, 0x1c1f ;  /* 0x001c1fffdedf7589 */ /* 0x000ea200000e0000 */
[----:B------:R-:W-:-:S04]  /*120f0*/  PRMT R10, R186, 0x654, R10 ;  /* 0x00000654ba0a7816 */ /* 0x000fc8000000000a */
[----:B------:R3:W-:Y:S01]  /*12100*/  SYNCS.ARRIVE.TRANS64.RED.A1T0 RZ, [R10+URZ], RZ ;  /* 0x000000ff0aff79a7 */ /* 0x0007e2000810043f */
[--C-:B--2---:R-:W-:Y:S02]  /*12110*/  IMAD.IADD R211, R221, 0x1, R223.reuse ;  /* 0x00000001ddd37824 */ /* 0x104fe400078e02df */
[----:B------:R-:W-:Y:S01]  /*12120*/  IMAD.IADD R210, R220, 0x1, R223 ;  /* 0x00000001dcd27824 */ /* 0x000fe200078e02df */
[----:B---3--:R-:W-:Y:S06]  /*12130*/  @!P5 BRA `(.L_x_2671) ;  /* 0x000000000060d947 */ /* 0x008fec0003800000 */
[----:B------:R-:W-:Y:S01]  /*12140*/  IADD3 R223, -R23, R184, R223 ;  /* 0x000000b817df7210 */ /* 0x000fe20007ffe1df */
[----:B------:R-:W-:Y:S03]  /*12150*/  BSSY B1, `(.L_x_2672) ;  /* 0x0000012000017945 */ /* 0x000fe60003800000 */
[----:B------:R-:W-:-:S13]  /*12160*/  ISETP.GT.AND P1, PT, R223, -0x1, PT ;  /* 0xffffffffdf00780c */ /* 0x000fda0003f24270 */
[----:B------:R-:W-:Y:S05]  /*12170*/  @P1 BRA `(.L_x_2673) ;  /* 0x0000000000241947 */ /* 0x000fea0003800000 */
[----:B------:R-:W-:Y:S01]  /*12180*/  ULDC UR4, c[0x0][0x9e4] ;  /* 0x0002790000047ab9 */ /* 0x000fe20000000800 */
[----:B------:R-:W-:Y:S01]  /*12190*/  LOP3.LUT R223, RZ, R223, RZ, 0x33, !PT ;  /* 0x000000dfffdf7212 */ /* 0x000fe200078e33ff */
[----:B------:R-:W-:-:S05]  /*121a0*/  IMAD.U32 R224, RZ, RZ, UR4 ;  /* 0x00000004ffe07e24 */ /* 0x000fca000f8e00ff */
[----:B------:R-:W-:-:S13]  /*121b0*/  ISETP.NE.AND P1, PT, R224, 0x1, PT ;  /* 0x00000001e000780c */ /* 0x000fda0003f25270 */
[----:B------:R-:W2:Y:S02]  /*121c0*/  @P1 LDC.64 R10, c[0x0][0x9e8] ;  /* 0x00027a00ff0a1b82 */ /* 0x000ea40000000a00 */
[----:B--2---:R-:W-:-:S05]  /*121d0*/  @P1 IMAD.HI.U32 R10, R223, R10, RZ ;  /* 0x0000000adf0a1227 */ /* 0x004fca00078e00ff */
[----:B------:R-:W-:-:S04]  /*121e0*/  @P1 SHF.R.U32.HI R223, RZ, R11, R10 ;  /* 0x0000000bffdf1219 */ /* 0x000fc8000001160a */
[----:B------:R-:W-:Y:S01]  /*121f0*/  LOP3.LUT R223, RZ, R223, RZ, 0x33, !PT ;  /* 0x000000dfffdf7212 */ /* 0x000fe200078e33ff */
[----:B------:R-:W-:Y:S06]  /*12200*/  BRA `(.L_x_2674) ;  /* 0x0000000000187947 */ /* 0x000fec0003800000 */
.L_x_2673:
[----:B------:R-:W-:Y:S02]  /*12210*/  ULDC UR4, c[0x0][0x9e4] ;  /* 0x0002790000047ab9 */ /* 0x000fe40000000800 */
[----:B------:R-:W-:-:S05]  /*12220*/  IMAD.U32 R224, RZ, RZ, UR4 ;  /* 0x00000004ffe07e24 */ /* 0x000fca000f8e00ff */
[----:B------:R-:W-:-:S13]  /*12230*/  ISETP.NE.AND P1, PT, R224, 0x1, PT ;  /* 0x00000001e000780c */ /* 0x000fda0003f25270 */
[----:B------:R-:W2:Y:S02]  /*12240*/  @P1 LDC.64 R10, c[0x0][0x9e8] ;  /* 0x00027a00ff0a1b82 */ /* 0x000ea40000000a00 */
[----:B--2---:R-:W-:-:S05]  /*12250*/  @P1 IMAD.HI.U32 R10, R223, R10, RZ ;  /* 0x0000000adf0a1227 */ /* 0x004fca00078e00ff */
[----:B------:R-:W-:-:S07]  /*12260*/  @P1 SHF.R.U32.HI R223, RZ, R11, R10 ;  /* 0x0000000bffdf1219 */ /* 0x000fce000001160a */
.L_x_2674:
[----:B------:R-:W-:Y:S05]  /*12270*/  BSYNC B1 ;  /* 0x0000000000017941 */ /* 0x000fea0003800000 */
.L_x_2672:
[----:B------:R-:W-:-:S04]  /*12280*/  IMAD R223, R223, R224, -R14 ;  /* 0x000000e0dfdf7224 */ /* 0x000fc800078e0a0e */
[----:B------:R-:W-:-:S05]  /*12290*/  IMAD.IADD R223, R223, 0x1, -R189 ;  /* 0x00000001dfdf7824 */ /* 0x000fca00078e0abd */
[----:B------:R-:W-:Y:S02]  /*122a0*/  VIMNMX R210, R210, R223, !PT ;  /* 0x000000dfd2d27248 */ /* 0x000fe40007fe0100 */
[----:B------:R-:W-:-:S07]  /*122b0*/  VIADDMNMX R211, R223, R224, R211, PT ;  /* 0x000000e0dfd37246 */ /* 0x000fce00038001d3 */
.L_x_2671:
[----:B------:R-:W-:Y:S01]  /*122c0*/  ISETP.GT.AND P1, PT, R15, -0x1, PT ;  /* 0xffffffff0f00780c */ /* 0x000fe20003f24270 */
[----:B------:R-:W2:Y:S03]  /*122d0*/  SHFL.IDX PT, R222, R222, 0x1, 0x1c1f ;  /* 0x003c1f00dede7f89 */ /* 0x000ea600000e0000 */
[C---:B------:R-:W-:Y:S02]  /*122e0*/  ISETP.GT.AND P2, PT, R210.reuse, RZ, P1 ;  /* 0x000000ffd200720c */ /* 0x040fe40000f44270 */
[C---:B------:R-:W-:Y:S02]  /*122f0*/  ISETP.GT.AND P6, PT, R210.reuse, 0x1, P1 ;  /* 0x00000001d200780c */ /* 0x040fe40000fc4270 */
[----:B------:R-:W-:Y:S02]  /*12300*/  ISETP.LT.OR P3, PT, R211, 0x1, P2 ;  /* 0x00000001d300780c */ /* 0x000fe40001761670 */
[----:B------:R-:W-:-:S02]  /*12310*/  ISETP.GT.AND P2, PT, R210, 0x8, P1 ;  /* 0x00000008d200780c */ /* 0x000fc40000f44270 */
[----:B------:R-:W-:Y:S02]  /*12320*/  FSEL R152, R152, -INF , !P3 ;  /* 0xff80000098987808 */ /* 0x000fe40005800000 */
[----:B------:R-:W-:Y:S02]  /*12330*/  ISETP.GT.AND P3, PT, R210, 0x9, P1 ;  /* 0x00000009d200780c */ /* 0x000fe40000f64270 */
[C---:B------:R-:W-:Y:S02]  /*12340*/  ISETP.LT.OR P6, PT, R211.reuse, 0x2, P6 ;  /* 0x00000002d300780c */ /* 0x040fe400037c1670 */
[C---:B------:R-:W-:Y:S02]  /*12350*/  ISETP.LT.OR P2, PT, R211.reuse, 0x9, P2 ;  /* 0x00000009d300780c */ /* 0x040fe40001741670 */
[----:B------:R-:W-:Y:S02]  /*12360*/  ISETP.LT.OR P3, PT, R211, 0xa, P3 ;  /* 0x0000000ad300780c */ /* 0x000fe40001f61670 */
[----:B------:R-:W-:-:S02]  /*12370*/  FSEL R153, R153, -INF , !P6 ;  /* 0xff80000099997808 */ /* 0x000fc40007000000 */
[----:B------:R-:W-:Y:S01]  /*12380*/  FSEL R156, R156, -INF , !P2 ;  /* 0xff8000009c9c7808 */ /* 0x000fe20005000000 */
[----:B--2---:R-:W-:Y:S01]  /*12390*/  IMAD.IADD R221, R221, 0x1, R222 ;  /* 0x00000001dddd7824 */ /* 0x004fe200078e02de */
[----:B------:R-:W-:Y:S02]  /*123a0*/  FSEL R157, R157, -INF , !P3 ;  /* 0xff8000009d9d7808 */ /* 0x000fe40005800000 */
[C---:B------:R-:W-:Y:S02]  /*123b0*/  ISETP.GT.AND P6, PT, R210.reuse, 0x10, P1 ;  /* 0x00000010d200780c */ /* 0x040fe40000fc4270 */
[C---:B------:R-:W-:Y:S02]  /*123c0*/  ISETP.GT.AND P2, PT, R210.reuse, 0x11, P1 ;  /* 0x00000011d200780c */ /* 0x040fe40000f44270 */
[----:B------:R-:W-:Y:S02]  /*123d0*/  ISETP.GT.AND P3, PT, R210, 0x18, P1 ;  /* 0x00000018d200780c */ /* 0x000fe40000f64270 */
        /* <DEDUP_REMOVED lines=11> */
[----:B------:R-:W-:Y:S02]  /*12490*/  ISETP.LT.OR P3, PT, R211, 0x22, P3 ;  /* 0x00000022d300780c */ /* 0x000fe40001f61670 */
[----:B------:R-:W-:-:S02]  /*124a0*/  FSEL R165, R165, -INF , !P6 ;  /* 0xff800000a5a57808 */ /* 0x000fc40007000000 */
[----:B------:R-:W-:Y:S02]  /*124b0*/  FSEL R168, R168, -INF , !P2 ;  /* 0xff800000a8a87808 */ /* 0x000fe40005000000 */
        /* <DEDUP_REMOVED lines=16> */
[----:B------:R-:W-:-:S02]  /*125c0*/  IADD3 R220, R220, R222, RZ ;  /* 0x000000dedcdc7210 */ /* 0x000fc40007ffe0ff */
[----:B------:R-:W-:Y:S02]  /*125d0*/  FSEL R177, R177, -INF , !P6 ;  /* 0xff800000b1b17808 */ /* 0x000fe40007000000 */
[----:B------:R-:W-:Y:S02]  /*125e0*/  FSEL R180, R180, -INF , !P2 ;  /* 0xff800000b4b47808 */ /* 0x000fe40005000000 */
[----:B------:R-:W-:Y:S01]  /*125f0*/  FSEL R181, R181, -INF , !P3 ;  /* 0xff800000b5b57808 */ /* 0x000fe20005800000 */
[----:B------:R-:W-:Y:S06]  /*12600*/  @!P5 BRA `(.L_x_2675) ;  /* 0x000000000060d947 */ /* 0x000fec0003800000 */
        /* <DEDUP_REMOVED lines=13> */
.L_x_2677:
[----:B------:R-:W-:Y:S02]  /*126e0*/  ULDC UR4, c[0x0][0x9e4] ;  /* 0x0002790000047ab9 */ /* 0x000fe40000000800 */
[----:B------:R-:W-:-:S05]  /*126f0*/  IMAD.U32 R210, RZ, RZ, UR4 ;  /* 0x00000004ffd27e24 */ /* 0x000fca000f8e00ff */
[----:B------:R-:W-:-:S13]  /*12700*/  ISETP.NE.AND P2, PT, R210, 0x1, PT ;  /* 0x00000001d200780c */ /* 0x000fda0003f45270 */
[----:B------:R-:W2:Y:S02]  /*12710*/  @P2 LDC.64 R10, c[0x0][0x9e8] ;  /* 0x00027a00ff0a2b82 */ /* 0x000ea40000000a00 */
[----:B--2---:R-:W-:-:S05]  /*12720*/  @P2 IMAD.HI.U32 R10, R222, R10, RZ ;  /* 0x0000000ade0a2227 */ /* 0x004fca00078e00ff */
[----:B------:R-:W-:-:S07]  /*12730*/  @P2 SHF.R.U32.HI R222, RZ, R11, R10 ;  /* 0x0000000bffde2219 */ /* 0x000fce000001160a */
.L_x_2678:
[----:B------:R-:W-:Y:S05]  /*12740*/  BSYNC B1 ;  /* 0x0000000000017941 */ /* 0x000fea0003800000 */
.L_x_2676:
[----:B------:R-:W-:-:S04]  /*12750*/  IMAD R14, R222, R210, -R14 ;  /* 0x000000d2de0e7224 */ /* 0x000fc800078e0a0e */
[----:B------:R-:W-:-:S05]  /*12760*/  IMAD.IADD R14, R14, 0x1, -R189 ;  /* 0x000000010e0e7824 */ /* 0x000fca00078e0abd */
[----:B------:R-:W-:Y:S02]  /*12770*/  VIMNMX R220, R220, R14, !PT ;  /* 0x0000000edcdc7248 */ /* 0x000fe40007fe0100 */
[----:B------:R-:W-:-:S07]  /*12780*/  VIADDMNMX R221, R14, R210, R221, PT ;  /* 0x000000d20edd7246 */ /* 0x000fce00038001dd */
.L_x_2675:
[----:B------:R-:W-:Y:S01]  /*12790*/  FMNMX.FTZ R10, R152, R208, !PT ;  /* 0x000000d0980a7209 */ /* 0x000fe20007810000 */
[----:B------:R-:W-:Y:S01]  /*127a0*/  ULDC UR4, c[0x0][0x988] ;  /* 0x0002620000047ab9 */ /* 0x000fe20000000800 */
[----:B------:R-:W-:Y:S02]  /*127b0*/  ISETP.GT.AND P6, PT, R220, 0x9, P1 ;  /* 0x00000009dc00780c */ /* 0x000fe40000fc4270 */
[----:B------:R-:W-:Y:S02]  /*127c0*/  FMNMX.FTZ R10, R153, R10, !PT ;  /* 0x0000000a990a7209 */ /* 0x000fe40007810000 */
[----:B------:R-:W-:Y:S02]  /*127d0*/  ISETP.LT.OR P6, PT, R221, 0xa, P6 ;  /* 0x0000000add00780c */ /* 0x000fe400037c1670 */
[----:B------:R-:W-:Y:S02]  /*127e0*/  FMNMX.FTZ R10, R156, R10, !PT ;  /* 0x0000000a9c0a7209 */ /* 0x000fe40007810000 */
[----:B------:R-:W-:-:S02]  /*127f0*/  FSEL R159, R159, -INF , !P6 ;  /* 0xff8000009f9f7808 */ /* 0x000fc40007000000 */
[----:B------:R-:W-:Y:S02]  /*12800*/  FMNMX.FTZ R10, R157, R10, !PT ;  /* 0x0000000a9d0a7209 */ /* 0x000fe40007810000 */
        /* <DEDUP_REMOVED lines=22> */
[----:B------:R-:W-:-:S02]  /*12970*/  FSEL R155, R155, -INF , !P3 ;  /* 0xff8000009b9b7808 */ /* 0x000fc40005800000 */
[----:B------:R-:W-:Y:S02]  /*12980*/  FMNMX.FTZ R10, R181, R10, !PT ;  /* 0x0000000ab50a7209 */ /* 0x000fe40007810000 */
[C---:B------:R-:W-:Y:S02]  /*12990*/  ISETP.GT.AND P3, PT, R220.reuse, 0x10, P1 ;  /* 0x00000010dc00780c */ /* 0x040fe40000f64270 */
[----:B------:R-:W-:Y:S01]  /*129a0*/  ISETP.GT.AND P6, PT, R220, 0x38, P1 ;  /* 0x00000038dc00780c */ /* 0x000fe20000fc4270 */
[----:B------:R-:W2:Y:S01]  /*129b0*/  SHFL.BFLY PT, R11, R10, 0x2, 0x1f ;  /* 0x0c401f000a0b7f89 */ /* 0x000ea200000e0000 */
[C---:B------:R-:W-:Y:S02]  /*129c0*/  ISETP.LT.OR P3, PT, R221.reuse, 0x11, P3 ;  /* 0x00000011dd00780c */ /* 0x040fe40001f61670 */
[----:B------:R-:W-:Y:S02]  /*129d0*/  ISETP.LT.OR P6, PT, R221, 0x39, P6 ;  /* 0x00000039dd00780c */ /* 0x000fe400037c1670 */
[----:B------:R-:W-:-:S02]  /*129e0*/  FSEL R162, R162, -INF , !P3 ;  /* 0xff800000a2a27808 */ /* 0x000fc40005800000 */
[----:B------:R-:W-:Y:S02]  /*129f0*/  ISETP.GT.AND P3, PT, R220, 0x19, P1 ;  /* 0x00000019dc00780c */ /* 0x000fe40000f64270 */
[----:B------:R-:W-:Y:S02]  /*12a00*/  FSEL R182, R182, -INF , !P6 ;  /* 0xff800000b6b67808 */ /* 0x000fe40007000000 */
[----:B------:R-:W-:-:S04]  /*12a10*/  ISETP.LT.OR P3, PT, R221, 0x1a, P3 ;  /* 0x0000001add00780c */ /* 0x000fc80001f61670 */
[----:B------:R-:W-:Y:S02]  /*12a20*/  FSEL R167, R167, -INF , !P3 ;  /* 0xff800000a7a77808 */ /* 0x000fe40005800000 */
[----:B------:R-:W-:-:S04]  /*12a30*/  ISETP.GT.AND P3, PT, R220, 0x28, P1 ;  /* 0x00000028dc00780c */ /* 0x000fc80000f64270 */
[C---:B------:R-:W-:Y:S02]  /*12a40*/  ISETP.LT.OR P3, PT, R221.reuse, 0x29, P3 ;  /* 0x00000029dd00780c */ /* 0x040fe40001f61670 */
[----:B--2---:R-:W-:Y:S02]  /*12a50*/  FMNMX.FTZ R10, R10, R11, !PT ;  /* 0x0000000b0a0a7209 */ /* 0x004fe40007810000 */
[----:B------:R-:W-:Y:S02]  /*12a60*/  FSEL R174, R174, -INF , !P3 ;  /* 0xff800000aeae7808 */ /* 0x000fe40005800000 */
[----:B------:R-:W-:Y:S01]  /*12a70*/  ISETP.GT.AND P3, PT, R220, 0x30, P1 ;  /* 0x00000030dc00780c */ /* 0x000fe20000f64270 */
[----:B------:R-:W2:Y:S03]  /*12a80*/  SHFL.BFLY PT, R11, R10, 0x1, 0x1f ;  /* 0x0c201f000a0b7f89 */ /* 0x000ea600000e0000 */
[----:B------:R-:W-:-:S04]  /*12a90*/  ISETP.LT.OR P3, PT, R221, 0x31, P3 ;  /* 0x00000031dd00780c */ /* 0x000fc80001f61670 */
[----:B------:R-:W-:Y:S02]  /*12aa0*/  FSEL R178, R178, -INF , !P3 ;  /* 0xff800000b2b27808 */ /* 0x000fe40005800000 */
[----:B--2---:R-:W-:-:S04]  /*12ab0*/  FMNMX.FTZ R10, R10, R11, !PT ;  /* 0x0000000b0a0a7209 */ /* 0x004fc80007810000 */
[----:B------:R-:W-:-:S04]  /*12ac0*/  FSETP.NEU.FTZ.AND P2, PT, R10, -INF , PT ;  /* 0xff8000000a00780b */ /* 0x000fc80003f5d000 */
[----:B------:R-:W-:-:S05]  /*12ad0*/  FSEL R11, R10, RZ, P2 ;  /* 0x000000ff0a0b7208 */ /* 0x000fca0001000000 */
[----:B------:R-:W-:Y:S01]  /*12ae0*/  FADD.FTZ R208, -R11, R208 ;  /* 0x000000d00bd07221 */ /* 0x000fe20000010100 */
[----:B------:R-:W-:-:S04]  /*12af0*/  IMAD.U32 R11, RZ, RZ, UR4 ;  /* 0x00000004ff0b7e24 */ /* 0x000fc8000f8e00ff */
[----:B------:R-:W-:-:S05]  /*12b00*/  FMUL.FTZ R14, R10, R11 ;  /* 0x0000000b0a0e7220 */ /* 0x000fca0000410000 */
[----:B------:R-:W-:Y:S02]  /*12b10*/  FSEL R14, R14, RZ, P2 ;  /* 0x000000ff0e0e7208 */ /* 0x000fe40001000000 */
[----:B------:R-:W-:-:S03]  /*12b20*/  ISETP.GT.AND P2, PT, R220, 0x8, P1 ;  /* 0x00000008dc00780c */ /* 0x000fc60000f44270 */
        /* <DEDUP_REMOVED lines=16> */
[----:B------:R-:W-:Y:S01]  /*12c30*/  ISETP.LT.OR P2, PT, R221, 0x9, P2 ;  /* 0x00000009dd00780c */ /* 0x000fe20001741670 */
[----:B------:R-:W-:Y:S01]  /*12c40*/  MUFU.EX2 R152, R152 ;  /* 0x0000009800987308 */ /* 0x000fe20000000800 */
[----:B------:R-:W-:-:S02]  /*12c50*/  FMNMX.FTZ R14, R154, R209, !PT ;  /* 0x000000d19a0e7209 */ /* 0x000fc40007810000 */
[----:B------:R-:W-:Y:S02]  /*12c60*/  FSEL R158, R158, -INF , !P2 ;  /* 0xff8000009e9e7808 */ /* 0x000fe40005000000 */
[----:B------:R-:W-:Y:S02]  /*12c70*/  FMNMX.FTZ R14, R155, R14, !PT ;  /* 0x0000000e9b0e7209 */ /* 0x000fe40007810000 */
[----:B------:R-:W-:Y:S01]  /*12c80*/  ISETP.GT.AND P2, PT, R220, 0x11, P1 ;  /* 0x00000011dc00780c */ /* 0x000fe20000f44270 */
[----:B------:R-:W-:Y:S01]  /*12c90*/  MUFU.EX2 R153, R153 ;  /* 0x0000009900997308 */ /* 0x000fe20000000800 */
[----:B------:R-:W-:Y:S02]  /*12ca0*/  FMNMX.FTZ R14, R158, R14, !PT ;  /* 0x0000000e9e0e7209 */ /* 0x000fe40007810000 */
[----:B------:R-:W-:Y:S02]  /*12cb0*/  ISETP.LT.OR P2, PT, R221, 0x12, P2 ;  /* 0x00000012dd00780c */ /* 0x000fe40001741670 */
[----:B------:R-:W-:-:S02]  /*12cc0*/  FMNMX.FTZ R14, R159, R14, !PT ;  /* 0x0000000e9f0e7209 */ /* 0x000fc40007810000 */
[----:B------:R-:W-:Y:S01]  /*12cd0*/  FSEL R163, R163, -INF , !P2 ;  /* 0xff800000a3a37808 */ /* 0x000fe20005000000 */
[----:B------:R2:W-:Y:S01]  /*12ce0*/  MUFU.EX2 R211, R168 ;  /* 0x000000a800d37308 */ /* 0x0005e20000000800 */
[----:B------:R-:W-:Y:S02]  /*12cf0*/  FMNMX.FTZ R14, R162, R14, !PT ;  /* 0x0000000ea20e7209 */ /* 0x000fe40007810000 */
[----:B------:R-:W-:Y:S02]  /*12d00*/  ISETP.GT.AND P2, PT, R220, 0x20, P1 ;  /* 0x00000020dc00780c */ /* 0x000fe40000f44270 */
[----:B------:R-:W-:Y:S02]  /*12d10*/  FMNMX.FTZ R14, R163, R14, !PT ;  /* 0x0000000ea30e7209 */ /* 0x000fe40007810000 */
[----:B------:R-:W-:Y:S01]  /*12d20*/  ISETP.LT.OR P2, PT, R221, 0x21, P2 ;  /* 0x00000021dd00780c */ /* 0x000fe20001741670 */
[----:B------:R-:W-:Y:S01]  /*12d30*/  MUFU.EX2 R156, R156 ;  /* 0x0000009c009c7308 */ /* 0x000fe20000000800 */
[----:B------:R-:W-:-:S02]  /*12d40*/  FMNMX.FTZ R14, R166, R14, !PT ;  /* 0x0000000ea60e7209 */ /* 0x000fc40007810000 */
[----:B------:R-:W-:Y:S02]  /*12d50*/  FSEL R170, R170, -INF , !P2 ;  /* 0xff800000aaaa7808 */ /* 0x000fe40005000000 */
[----:B------:R-:W-:Y:S02]  /*12d60*/  FMNMX.FTZ R14, R167, R14, !PT ;  /* 0x0000000ea70e7209 */ /* 0x000fe40007810000 */
[----:B------:R-:W-:Y:S01]  /*12d70*/  ISETP.GT.AND P2, PT, R220, 0x29, P1 ;  /* 0x00000029dc00780c */ /* 0x000fe20000f44270 */
[----:B------:R-:W3:Y:S01]  /*12d80*/  MUFU.EX2 R157, R157 ;  /* 0x0000009d009d7308 */ /* 0x000ee20000000800 */
[----:B------:R-:W-:Y:S02]  /*12d90*/  FMNMX.FTZ R14, R170, R14, !PT ;  /* 0x0000000eaa0e7209 */ /* 0x000fe40007810000 */
[----:B------:R-:W-:Y:S02]  /*12da0*/  ISETP.LT.OR P2, PT, R221, 0x2a, P2 ;  /* 0x0000002add00780c */ /* 0x000fe40001741670 */
[----:B------:R-:W-:-:S02]  /*12db0*/  FMNMX.FTZ R14, R171, R14, !PT ;  /* 0x0000000eab0e7209 */ /* 0x000fc40007810000 */
[----:B------:R-:W-:Y:S01]  /*12dc0*/  FSEL R175, R175, -INF , !P2 ;  /* 0xff800000afaf7808 */ /* 0x000fe20005000000 */
[----:B------:R-:W-:Y:S01]  /*12dd0*/  MUFU.EX2 R160, R160 ;  /* 0x000000a000a07308 */ /* 0x000fe20000000800 */
[----:B------:R-:W-:Y:S02]  /*12de0*/  ISETP.GT.AND P2, PT, R220, 0x31, P1 ;  /* 0x00000031dc00780c */ /* 0x000fe40000f44270 */
[----:B------:R-:W-:Y:S02]  /*12df0*/  FMNMX.FTZ R14, R174, R14, !PT ;  /* 0x0000000eae0e7209 */ /* 0x000fe40007810000 */
[----:B------:R-:W-:Y:S02]  /*12e00*/  ISETP.LT.OR P2, PT, R221, 0x32, P2 ;  /* 0x00000032dd00780c */ /* 0x000fe40001741670 */
[----:B------:R-:W-:Y:S01]  /*12e10*/  FMNMX.FTZ R14, R175, R14, !PT ;  /* 0x0000000eaf0e7209 */ /* 0x000fe20007810000 */
[----:B------:R-:W-:Y:S01]  /*12e20*/  MUFU.EX2 R161, R161 ;  /* 0x000000a100a17308 */ /* 0x000fe20000000800 */
[----:B------:R-:W-:-:S02]  /*12e30*/  ISETP.GT.AND P1, PT, R220, 0x39, P1 ;  /* 0x00000039dc00780c */ /* 0x000fc40000f24270 */
[----:B------:R-:W-:Y:S02]  /*12e40*/  FSEL R179, R179, -INF , !P2 ;  /* 0xff800000b3b37808 */ /* 0x000fe40005000000 */
[----:B------:R-:W-:Y:S02]  /*12e50*/  FMNMX.FTZ R14, R178, R14, !PT ;  /* 0x0000000eb20e7209 */ /* 0x000fe40007810000 */
[----:B------:R-:W-:Y:S01]  /*12e60*/  ISETP.LT.OR P1, PT, R221, 0x3a, P1 ;  /* 0x0000003add00780c */ /* 0x000fe20000f21670 */
[----:B------:R-:W-:Y:S01]  /*12e70*/  MUFU.EX2 R164, R164 ;  /* 0x000000a400a47308 */ /* 0x000fe20000000800 */
[----:B------:R-:W-:Y:S02]  /*12e80*/  FMNMX.FTZ R14, R179, R14, !PT ;  /* 0x0000000eb30e7209 */ /* 0x000fe40007810000 */
[----:B------:R-:W-:Y:S02]  /*12e90*/  FSEL R183, R183, -INF , !P1 ;  /* 0xff800000b7b77808 */ /* 0x000fe40004800000 */
[----:B------:R-:W-:-:S02]  /*12ea0*/  FMNMX.FTZ R14, R182, R14, !PT ;  /* 0x0000000eb60e7209 */ /* 0x000fc40007810000 */
[----:B------:R-:W-:Y:S01]  /*12eb0*/  ISETP.NE.AND P2, PT, R197, RZ, PT ;  /* 0x000000ffc500720c */ /* 0x000fe20003f45270 */
[----:B------:R-:W-:Y:S01]  /*12ec0*/  MUFU.EX2 R169, R169 ;  /* 0x000000a900a97308 */ /* 0x000fe20000000800 */
[----:B------:R-:W-:-:S05]  /*12ed0*/  FMNMX.FTZ R14, R183, R14, !PT ;  /* 0x0000000eb70e7209 */ /* 0x000fca0007810000 */
[----:B------:R-:W4:Y:S02]  /*12ee0*/  SHFL.BFLY PT, R210, R14, 0x2, 0x1f ;  /* 0x0c401f000ed27f89 */ /* 0x000f2400000e0000 */
[----:B------:R-:W-:Y:S04]  /*12ef0*/  MUFU.EX2 R173, R173 ;  /* 0x000000ad00ad7308 */ /* 0x000fe80000000800 */
[----:B------:R-:W-:-:S04]  /*12f00*/  @!P2 IMAD R222, R203, 0x40, R194 ;  /* 0x00000040cbdea824 */ /* 0x000fc800078e02c2 */
[----:B------:R-:W-:Y:S01]  /*12f10*/  @!P2 IMAD R222, R222, 0x4, R2 ;  /* 0x00000004dedea824 */ /* 0x000fe200078e0202 */
[----:B------:R-:W-:Y:S08]  /*12f20*/  MUFU.EX2 R176, R176 ;  /* 0x000000b000b07308 */ /* 0x000ff00000000800 */
[----:B------:R-:W-:Y:S01]  /*12f30*/  MUFU.EX2 R177, R177 ;  /* 0x000000b100b17308 */ /* 0x000fe20000000800 */
[----:B----4-:R-:W-:-:S07]  /*12f40*/  FMNMX.FTZ R14, R14, R210, !PT ;  /* 0x000000d20e0e7209 */ /* 0x010fce0007810000 */
[----:B------:R-:W-:Y:S01]  /*12f50*/  MUFU.EX2 R181, R181 ;  /* 0x000000b500b57308 */ /* 0x000fe20000000800 */
[----:B------:R-:W4:Y:S02]  /*12f60*/  SHFL.BFLY PT, R210, R14, 0x1, 0x1f ;  /* 0x0c201f000ed27f89 */ /* 0x000f2400000e0000 */
[----:B----4-:R-:W-:-:S05]  /*12f70*/  FMNMX.FTZ R14, R14, R210, !PT ;  /* 0x000000d20e0e7209 */ /* 0x010fca0007810000 */
[----:B------:R4:W-:Y:S01]  /*12f80*/  MUFU.EX2 R210, R165 ;  /* 0x000000a500d27308 */ /* 0x0009e20000000800 */
[C---:B------:R-:W-:Y:S01]  /*12f90*/  FSETP.NEU.FTZ.AND P1, PT, R14.reuse, -INF , PT ;  /* 0xff8000000e00780b */ /* 0x040fe20003f3d000 */
[----:B------:R-:W-:-:S03]  /*12fa0*/  FMUL.FTZ R221, R14, R11 ;  /* 0x0000000b0edd7220 */ /* 0x000fc60000410000 */
[----:B--2---:R-:W-:Y:S02]  /*12fb0*/  FSEL R168, R14, RZ, P1 ;  /* 0x000000ff0ea87208 */ /* 0x004fe40000800000 */
[----:B------:R-:W-:Y:S01]  /*12fc0*/  FSEL R221, R221, RZ, P1 ;  /* 0x000000ffdddd7208 */ /* 0x000fe20000800000 */
[-C--:B----4-:R-:W-:Y:S02]  /*12fd0*/  FMUL.FTZ R165, R208, R11.reuse ;  /* 0x0000000bd0a57220 */ /* 0x090fe40000410000 */
[----:B------:R-:W-:Y:S02]  /*12fe0*/  FADD.FTZ R168, -R168, R209 ;  /* 0x000000d1a8a87221 */ /* 0x000fe40000010100 */
[-CC-:B------:R-:W-:Y:S01]  /*12ff0*/  FFMA.FTZ R203, R154, R11.reuse, -R221.reuse ;  /* 0x0000000b9acb7223 */ /* 0x180fe200000108dd */
[-CC-:B------:R-:W-:Y:S01]  /*13000*/  FFMA.FTZ R208, R155, R11.reuse, -R221.reuse ;  /* 0x0000000b9bd07223 */ /* 0x180fe200000108dd */
[----:B------:R-:W2:Y:S01]  /*13010*/  MUFU.EX2 R165, R165 ;  /* 0x000000a500a57308 */ /* 0x000ea20000000800 */
[-C--:B------:R-:W-:Y:S01]  /*13020*/  FMUL.FTZ R168, R168, R11.reuse ;  /* 0x0000000ba8a87220 */ /* 0x080fe20000410000 */
[-CC-:B------:R-:W-:Y:S01]  /*13030*/  FFMA.FTZ R155, R158, R11.reuse, -R221.reuse ;  /* 0x0000000b9e9b7223 */ /* 0x180fe200000108dd */
[-CC-:B------:R-:W-:Y:S01]  /*13040*/  FFMA.FTZ R159, R159, R11.reuse, -R221.reuse ;  /* 0x0000000b9f9f7223 */ /* 0x180fe200000108dd */
[-CC-:B------:R-:W-:Y:S01]  /*13050*/  FFMA.FTZ R209, R162, R11.reuse, -R221.reuse ;  /* 0x0000000ba2d17223 */ /* 0x180fe200000108dd */
[-CC-:B------:R-:W-:Y:S01]  /*13060*/  FFMA.FTZ R163, R163, R11.reuse, -R221.reuse ;  /* 0x0000000ba3a37223 */ /* 0x180fe200000108dd */
[----:B---3--:R-:W-:Y:S01]  /*13070*/  F2FP.F16.F32.PACK_AB R154, R157, R156 ;  /* 0x0000009c9d9a723e */ /* 0x008fe200000000ff */
[-CC-:B------:R-:W-:Y:S01]  /*13080*/  FFMA.FTZ R220, R166, R11.reuse, -R221.reuse ;  /* 0x0000000ba6dc7223 */ /* 0x180fe200000108dd */
[----:B------:R-:W3:Y:S01]  /*13090*/  MUFU.EX2 R168, R168 ;  /* 0x000000a800a87308 */ /* 0x000ee20000000800 */
[-CC-:B------:R-:W-:Y:S01]  /*130a0*/  FFMA.FTZ R167, R167, R11.reuse, -R221.reuse ;  /* 0x0000000ba7a77223 */ /* 0x180fe200000108dd */
[-CC-:B------:R-:W-:Y:S01]  /*130b0*/  FFMA.FTZ R170, R170, R11.reuse, -R221.reuse ;  /* 0x0000000baaaa7223 */ /* 0x180fe200000108dd */
[-CC-:B------:R-:W-:Y:S01]  /*130c0*/  FFMA.FTZ R171, R171, R11.reuse, -R221.reuse ;  /* 0x0000000babab7223 */ /* 0x180fe200000108dd */
[-CC-:B------:R-:W-:Y:S01]  /*130d0*/  FFMA.FTZ R174, R174, R11.reuse, -R221.reuse ;  /* 0x0000000baeae7223 */ /* 0x180fe200000108dd */
[-CC-:B------:R-:W-:Y:S01]  /*130e0*/  FFMA.FTZ R175, R175, R11.reuse, -R221.reuse ;  /* 0x0000000bafaf7223 */ /* 0x180fe200000108dd */
[-CC-:B------:R-:W-:Y:S01]  /*130f0*/  FFMA.FTZ R178, R178, R11.reuse, -R221.reuse ;  /* 0x0000000bb2b27223 */ /* 0x180fe200000108dd */
[--C-:B------:R-:W-:Y:S01]  /*13100*/  FFMA.FTZ R179, R179, R11, -R221.reuse ;  /* 0x0000000bb3b37223 */ /* 0x100fe200000108dd */
[----:B------:R-:W-:Y:S01]  /*13110*/  MUFU.EX2 R208, R208 ;  /* 0x000000d000d07308 */ /* 0x000fe20000000800 */
[----:B--2---:R-:W-:Y:S01]  /*13120*/  FFMA.FTZ R3, R165, R3, R152 ;  /* 0x00000003a5037223 */ /* 0x004fe20000010098 */
[----:B------:R-:W-:Y:S01]  /*13130*/  F2FP.F16.F32.PACK_AB R152, R153, R152 ;  /* 0x000000989998723e */ /* 0x000fe200000000ff */
[-CC-:B------:R-:W-:Y:S01]  /*13140*/  FFMA.FTZ R182, R182, R11.reuse, -R221.reuse ;  /* 0x0000000bb6b67223 */ /* 0x180fe200000108dd */
[----:B------:R-:W-:Y:S01]  /*13150*/  FFMA.FTZ R183, R183, R11, -R221 ;  /* 0x0000000bb7b77223 */ /* 0x000fe200000108dd */
[----:B------:R-:W-:Y:S01]  /*13160*/  FADD.FTZ R3, R153, R3 ;  /* 0x0000000399037221 */ /* 0x000fe20000010000 */
[----:B------:R2:W-:Y:S01]  /*13170*/  @!P2 STS [R222+0x28800], R165 ;  /* 0x028800a5de00a388 */ /* 0x0005e20000000800 */
[-C--:B------:R-:W-:Y:S01]  /*13180*/  FMUL.FTZ R24, R24, R165.reuse ;  /* 0x000000a518187220 */ /* 0x080fe20000410000 */
[----:B------:R-:W4:Y:S01]  /*13190*/  MUFU.EX2 R153, R203 ;  /* 0x000000cb00997308 */ /* 0x000f220000000800 */
[----:B------:R-:W-:Y:S01]  /*131a0*/  FADD.FTZ R3, R156, R3 ;  /* 0x000000039c037221 */ /* 0x000fe20000010000 */
[----:B------:R-:W-:Y:S01]  /*131b0*/  F2FP.F16.F32.PACK_AB R156, R161, R160 ;  /* 0x000000a0a19c723e */ /* 0x000fe200000000ff */
[----:B---3--:R3:W-:Y:S01]  /*131c0*/  @!P2 STS [R222+0x28820], R168 ;  /* 0x028820a8de00a388 */ /* 0x0087e20000000800 */
[-C--:B------:R-:W-:Y:S01]  /*131d0*/  FMUL.FTZ R25, R25, R165.reuse ;  /* 0x000000a519197220 */ /* 0x080fe20000410000 */
[----:B------:R-:W-:Y:S01]  /*131e0*/  FADD.FTZ R3, R157, R3 ;  /* 0x000000039d037221 */ /* 0x000fe20000010000 */
[-C--:B------:R-:W-:Y:S01]  /*131f0*/  FMUL.FTZ R28, R28, R165.reuse ;  /* 0x000000a51c1c7220 */ /* 0x080fe20000410000 */
[-C--:B------:R-:W-:Y:S01]  /*13200*/  FMUL.FTZ R29, R29, R165.reuse ;  /* 0x000000a51d1d7220 */ /* 0x080fe20000410000 */
[----:B------:R-:W5:Y:S01]  /*13210*/  MUFU.EX2 R155, R155 ;  /* 0x0000009b009b7308 */ /* 0x000f620000000800 */
        /* <DEDUP_REMOVED lines=8> */
[----:B----4-:R-:W-:Y:S01]  /*132a0*/  FFMA.FTZ R0, R168, R0, R153 ;  /* 0x00000000a8007223 */ /* 0x010fe20000010099 */
[----:B------:R-:W-:Y:S01]  /*132b0*/  FADD.FTZ R3, R164, R3 ;  /* 0x00000003a4037221 */ /* 0x000fe20000010000 */
[-C--:B------:R-:W-:Y:S01]  /*132c0*/  FMUL.FTZ R41, R41, R165.reuse ;  /* 0x000000a529297220 */ /* 0x080fe20000410000 */
[-C--:B------:R-:W-:Y:S01]  /*132d0*/  FMUL.FTZ R44, R44, R165.reuse ;  /* 0x000000a52c2c7220 */ /* 0x080fe20000410000 */
[----:B------:R-:W-:Y:S01]  /*132e0*/  FADD.FTZ R0, R208, R0 ;  /* 0x00000000d0007221 */ /* 0x000fe20000010000 */
[----:B------:R-:W-:Y:S01]  /*132f0*/  FADD.FTZ R3, R210, R3 ;  /* 0x00000003d2037221 */ /* 0x000fe20000010000 */
[-C--:B------:R-:W-:Y:S01]  /*13300*/  FMUL.FTZ R45, R45, R165.reuse ;  /* 0x000000a52d2d7220 */ /* 0x080fe20000410000 */
[----:B------:R-:W4:Y:S01]  /*13310*/  MUFU.EX2 R157, R209 ;  /* 0x000000d1009d7308 */ /* 0x000f220000000800 */
[----:B-----5:R-:W-:Y:S01]  /*13320*/  FADD.FTZ R0, R155, R0 ;  /* 0x000000009b007221 */ /* 0x020fe20000010000 */
[----:B------:R-:W-:Y:S01]  /*13330*/  FADD.FTZ R3, R211, R3 ;  /* 0x00000003d3037221 */ /* 0x000fe20000010000 */
[-C--:B------:R-:W-:Y:S01]  /*13340*/  FMUL.FTZ R48, R48, R165.reuse ;  /* 0x000000a530307220 */ /* 0x080fe20000410000 */
[-C--:B------:R-:W-:Y:S01]  /*13350*/  FMUL.FTZ R49, R49, R165.reuse ;  /* 0x000000a531317220 */ /* 0x080fe20000410000 */
[-C--:B------:R-:W-:Y:S01]  /*13360*/  FMUL.FTZ R52, R52, R165.reuse ;  /* 0x000000a534347220 */ /* 0x080fe20000410000 */
[-C--:B------:R-:W-:Y:S01]  /*13370*/  FMUL.FTZ R53, R53, R165.reuse ;  /* 0x000000a535357220 */ /* 0x080fe20000410000 */
[-C--:B------:R-:W-:Y:S01]  /*13380*/  FMUL.FTZ R56, R56, R165.reuse ;  /* 0x000000a538387220 */ /* 0x080fe20000410000 */
[----:B------:R-:W5:Y:S01]  /*13390*/  MUFU.EX2 R163, R163 ;  /* 0x000000a300a37308 */ /* 0x000f620000000800 */
        /* <DEDUP_REMOVED lines=16> */
[----:B-----5:R-:W-:Y:S01]  /*134a0*/  FADD.FTZ R0, R163, R0 ;  /* 0x00000000a3007221 */ /* 0x020fe20000010000 */
[-C--:B------:R-:W-:Y:S01]  /*134b0*/  FMUL.FTZ R81, R81, R165.reuse ;  /* 0x000000a551517220 */ /* 0x080fe20000410000 */
        /* <DEDUP_REMOVED lines=40> */
[----:B------:R-:W-:Y:S01]  /*13740*/  FMUL.FTZ R149, R149, R165 ;  /* 0x000000a595957220 */ /* 0x000fe20000410000 */
[----:B------:R-:W-:Y:S01]  /*13750*/  FADD.FTZ R3, R169, R3 ;  /* 0x00000003a9037221 */ /* 0x000fe20000010000 */
[----:B-----5:R-:W-:Y:S01]  /*13760*/  FADD.FTZ R0, R161, R0 ;  /* 0x00000000a1007221 */ /* 0x020fe20000010000 */
[----:B------:R-:W-:Y:S01]  /*13770*/  F2FP.F16.F32.PACK_AB R153, R208, R153 ;  /* 0x00000099d099723e */ /* 0x000fe200000000ff */
[----:B------:R-:W-:Y:S01]  /*13780*/  FMUL.FTZ R26, R26, R168 ;  /* 0x000000a81a1a7220 */ /* 0x000fe20000410000 */
[----:B--2---:R-:W2:Y:S01]  /*13790*/  MUFU.EX2 R165, R178 ;  /* 0x000000b200a57308 */ /* 0x004ea20000000800 */
[----:B0-----:R-:W-:Y:S01]  /*137a0*/  FADD.FTZ R3, R162, R3 ;  /* 0x00000003a2037221 */ /* 0x001fe20000010000 */
[----:B----4-:R-:W-:Y:S01]  /*137b0*/  FADD.FTZ R0, R171, R0 ;  /* 0x00000000ab007221 */ /* 0x010fe20000010000 */
[----:B------:R-:W-:Y:S01]  /*137c0*/  F2FP.F16.F32.PACK_AB R155, R159, R155 ;  /* 0x0000009b9f9b723e */ /* 0x000fe200000000ff */
[----:B------:R-:W-:Y:S01]  /*137d0*/  BAR.SYNC.DEFER_BLOCKING 0xf, 0x100 ;  /* 0x03c4000000007b1d */ /* 0x000fe20000010000 */
[----:B------:R-:W-:Y:S01]  /*137e0*/  FADD.FTZ R3, R173, R3 ;  /* 0x00000003ad037221 */ /* 0x000fe20000010000 */
[----:B-1----:R-:W-:Y:S01]  /*137f0*/  FADD.FTZ R0, R174, R0 ;  /* 0x00000000ae007221 */ /* 0x002fe20000010000 */
[----:B------:R-:W-:Y:S01]  /*13800*/  F2FP.F16.F32.PACK_AB R158, R210, R164 ;  /* 0x000000a4d29e723e */ /* 0x000fe200000000ff */
[----:B------:R-:W-:Y:S01]  /*13810*/  FMUL.FTZ R27, R27, R168 ;  /* 0x000000a81b1b7220 */ /* 0x000fe20000410000 */
[----:B------:R-:W-:Y:S01]  /*13820*/  FADD.FTZ R3, R176, R3 ;  /* 0x00000003b0037221 */ /* 0x000fe20000010000 */
[----:B------:R-:W0:Y:S01]  /*13830*/  MUFU.EX2 R166, R180 ;  /* 0x000000b400a67308 */ /* 0x000e220000000800 */
[----:B---3--:R-:W-:Y:S01]  /*13840*/  FADD.FTZ R0, R175, R0 ;  /* 0x00000000af007221 */ /* 0x008fe20000010000 */
[----:B------:R-:W-:Y:S01]  /*13850*/  F2FP.F16.F32.PACK_AB R157, R163, R157 ;  /* 0x0000009da39d723e */ /* 0x000fe200000000ff */
[----:B------:R-:W-:Y:S01]  /*13860*/  FADD.FTZ R3, R177, R3 ;  /* 0x00000003b1037221 */ /* 0x000fe20000010000 */
[----:B------:R-:W-:Y:S01]  /*13870*/  F2FP.F16.F32.PACK_AB R159, R167, R220 ;  /* 0x000000dca79f723e */ /* 0x000fe200000000ff */
[----:B------:R-:W-:Y:S01]  /*13880*/  FMUL.FTZ R30, R30, R168 ;  /* 0x000000a81e1e7220 */ /* 0x000fe20000410000 */
[----:B------:R-:W-:Y:S01]  /*13890*/  F2FP.F16.F32.PACK_AB R160, R169, R211 ;  /* 0x000000d3a9a0723e */ /* 0x000fe200000000ff */
[----:B--2---:R-:W-:Y:S01]  /*138a0*/  FADD.FTZ R0, R165, R0 ;  /* 0x00000000a5007221 */ /* 0x004fe20000010000 */
[----:B------:R-:W1:Y:S01]  /*138b0*/  MUFU.EX2 R179, R179 ;  /* 0x000000b300b37308 */ /* 0x000e620000000800 */
[----:B------:R-:W-:Y:S01]  /*138c0*/  F2FP.F16.F32.PACK_AB R162, R173, R162 ;  /* 0x000000a2ada2723e */ /* 0x000fe200000000ff */
[-C--:B------:R-:W-:Y:S01]  /*138d0*/  FMUL.FTZ R31, R31, R168.reuse ;  /* 0x000000a81f1f7220 */ /* 0x080fe20000410000 */
[----:B------:R-:W-:Y:S01]  /*138e0*/  F2FP.F16.F32.PACK_AB R161, R171, R161 ;  /* 0x000000a1aba1723e */ /* 0x000fe200000000ff */
[----:B------:R-:W-:Y:S01]  /*138f0*/  FMUL.FTZ R34, R34, R168 ;  /* 0x000000a822227220 */ /* 0x000fe20000410000 */
[----:B------:R-:W-:Y:S01]  /*13900*/  F2FP.F16.F32.PACK_AB R163, R175, R174 ;  /* 0x000000aeafa3723e */ /* 0x000fe200000000ff */
[----:B------:R-:W-:Y:S01]  /*13910*/  FMUL.FTZ R35, R35, R168 ;  /* 0x000000a823237220 */ /* 0x000fe20000410000 */
[----:B------:R-:W-:Y:S01]  /*13920*/  F2FP.F16.F32.PACK_AB R164, R177, R176 ;  /* 0x000000b0b1a4723e */ /* 0x000fe200000000ff */
[----:B------:R-:W2:Y:S01]  /*13930*/  MUFU.EX2 R182, R182 ;  /* 0x000000b600b67308 */ /* 0x000ea20000000800 */
[----:B0-----:R-:W-:Y:S01]  /*13940*/  FADD.FTZ R3, R166, R3 ;  /* 0x00000003a6037221 */ /* 0x001fe20000010000 */
[C---:B------:R-:W-:Y:S01]  /*13950*/  F2FP.F16.F32.PACK_AB R166, R181.reuse, R166 ;  /* 0x000000a6b5a6723e */ /* 0x040fe200000000ff */
[----:B------:R0:W-:Y:S01]  /*13960*/  STSM.16.M88.4 [R200+0x26800], R152 ;  /* 0x02680098c8007844 */ /* 0x0001e20000000200 */
[-C--:B------:R-:W-:Y:S01]  /*13970*/  FMUL.FTZ R38, R38, R168.reuse ;  /* 0x000000a826267220 */ /* 0x080fe20000410000 */
[----:B------:R-:W-:Y:S01]  /*13980*/  FADD.FTZ R3, R181, R3 ;  /* 0x00000003b5037221 */ /* 0x000fe20000010000 */
[-C--:B------:R-:W-:Y:S01]  /*13990*/  FMUL.FTZ R39, R39, R168.reuse ;  /* 0x000000a827277220 */ /* 0x080fe20000410000 */
[----:B------:R0:W-:Y:S01]  /*139a0*/  STSM.16.M88.4 [R201], R156 ;  /* 0x0000009cc9007844 */ /* 0x0001e20000000200 */
[----:B------:R-:W3:Y:S01]  /*139b0*/  MUFU.EX2 R183, R183 ;  /* 0x000000b700b77308 */ /* 0x000ee20000000800 */
[C---:B-1----:R-:W-:Y:S01]  /*139c0*/  FADD.FTZ R0, R179.reuse, R0 ;  /* 0x00000000b3007221 */ /* 0x042fe20000010000 */
[----:B------:R-:W-:Y:S01]  /*139d0*/  F2FP.F16.F32.PACK_AB R165, R179, R165 ;  /* 0x000000a5b3a5723e */ /* 0x000fe200000000ff */
[----:B------:R0:W-:Y:S01]  /*139e0*/  STSM.16.M88.4 [R205], R160 ;  /* 0x000000a0cd007844 */ /* 0x0001e20000000200 */
        /* <DEDUP_REMOVED lines=13> */
[C---:B---3--:R-:W-:Y:S01]  /*13ac0*/  F2FP.F16.F32.PACK_AB R167, R183.reuse, R182 ;  /* 0x000000b6b7a7723e */ /* 0x048fe200000000ff */
        /* <DEDUP_REMOVED lines=48> */
.L_x_2679:
[----:B------:R0:W1:Y:S01]  /*13dd0*/  SYNCS.PHASECHK.TRANS64.TRYWAIT P1, [R20+URZ+0x28c50], R202 ;  /* 0x028c50ca140075a7 */ /* 0x000062000802017f */
[----:B------:R-:W-:Y:S05]  /*13de0*/  @!P0 BRA `(.L_x_2680) ;  /* 0x0000000000048947 */ /* 0x000fea0003800000 */
[----:B------:R-:W-:Y:S01]  /*13df0*/  BPT.TRAP 0x1 ;  /* 0x000000040000795c */ /* 0x000fe20000300000 */
.L_x_2680:
[----:B------:R-:W-:Y:S04]  /*13e00*/  BSSY B1, `(.L_x_2681) ;  /* 0x0000004000017945 */ /* 0x000fe80003800000 */
[----:B-1----:R-:W-:Y:S05]  /*13e10*/  @P1 BRA `(.L_x_2682) ;  /* 0x0000000000081947 */ /* 0x002fea0003800000 */
[----:B------:R-:W1:Y:S02]  /*13e20*/  SYNCS.PHASECHK.TRANS64.TRYWAIT P1, [R20+URZ+0x28c50], R202 ;  /* 0x028c50ca140075a7 */ /* 0x000e64000802017f */
[----:B-1----:R-:W-:Y:S05]  /*13e30*/  @!P1 BRA `(.L_x_2683) ;  /* 0x000000f400ac9947 */ /* 0x002fea0003800000 */
.L_x_2682:
[----:B------:R-:W-:Y:S05]  /*13e40*/  BSYNC B1 ;  /* 0x0000000000017941 */ /* 0x000fea0003800000 */
.L_x_2681:
        /* <DEDUP_REMOVED lines=40> */
.L_x_2684:
[C---:B------:R-:W-:Y:S01]  /*140d0*/  ISETP.GT.AND P1, PT, R15.reuse, R213, PT ;  /* 0x000000d50f00720c */ /* 0x040fe20003f24270 */
[----:B01----:R-:W-:Y:S02]  /*140e0*/  VIADD R20, R20, 0x28c60 ;  /* 0x00028c6014147836 */ /* 0x003fe40000000000 */
[----:B------:R-:W-:Y:S02]  /*140f0*/  VIADD R15, R15, 0xffffffff ;  /* 0xffffffff0f0f7836 */ /* 0x000fe40000000000 */
[----:B------:R-:W-:Y:S01]  /*14100*/  IMAD.MOV.U32 R209, RZ, RZ, R14 ;  /* 0x000000ffffd17224 */ /* 0x000fe200078e000e */
[----:B------:R-:W-:Y:S01]  /*14110*/  PRMT R20, R186, 0x654, R20 ;  /* 0x00000654ba147816 */ /* 0x000fe20000000014 */
[----:B------:R-:W-:Y:S02]  /*14120*/  IMAD.MOV.U32 R208, RZ, RZ, R10 ;  /* 0x000000ffffd07224 */ /* 0x000fe400078e000a */
[----:B------:R-:W-:Y:S01]  /*14130*/  IMAD.MOV.U32 R203, RZ, RZ, R17 ;  /* 0x000000ffffcb7224 */ /* 0x000fe200078e0011 */
[----:B------:R1:W-:Y:S03]  /*14140*/  SYNCS.ARRIVE.TRANS64.RED.A1T0 RZ, [R20+URZ], RZ ;  /* 0x000000ff14ff79a7 */ /* 0x0003e6000810043f */
[----:B------:R-:W-:Y:S05]  /*14150*/  @P1 BRA `(.L_x_2685) ;  /* 0xffffffd800cc1947 */ /* 0x000fea000383ffff */
.L_x_2664:
[----:B------:R-:W-:Y:S05]  /*14160*/  BSYNC B0 ;  /* 0x0000000000007941 */ /* 0x000fea0003800000 */
.L_x_2663:
[----:B-1----:R-:W2:Y:S01]  /*14170*/  LDL.LU R20, [R1+0x5c] ;  /* 0x00005c0001147983 */ /* 0x002ea20000300800 */
[----:B------:R-:W-:Y:S02]  /*14180*/  IMAD.MOV.U32 R155, RZ, RZ, -0x800000 ;  /* 0xff800000ff9b7424 */ /* 0x000fe400078e00ff */
[----:B------:R-:W-:Y:S01]  /*14190*/  IMAD.MOV.U32 R154, RZ, RZ, -0x800000 ;  /* 0xff800000ff9a7424 */ /* 0x000fe200078e00ff */
[----:B------:R-:W1:Y:S02]  /*141a0*/  SHFL.BFLY PT, R4, R3, 0x2, 0x1f ;  /* 0x0c401f0003047f89 */ /* 0x000e6400000e0000 */
[----:B-1----:R-:W-:-:S05]  /*141b0*/  FADD.FTZ R4, R4, R3 ;  /* 0x0000000304047221 */ /* 0x002fca0000010000 */
[----:B------:R-:W1:Y:S02]  /*141c0*/  SHFL.BFLY PT, R3, R4, 0x1, 0x1f ;  /* 0x0c201f0004037f89 */ /* 0x000e6400000e0000 */
[----:B-1----:R-:W-:Y:S01]  /*141d0*/  FADD.FTZ R4, R4, R3 ;  /* 0x0000000304047221 */ /* 0x002fe20000010000 */
[----:B------:R-:W-:Y:S01]  /*141e0*/  IMAD.MOV.U32 R3, RZ, RZ, RZ ;  /* 0x000000ffff037224 */ /* 0x000fe200078e00ff */
[----:B------:R-:W-:Y:S08]  /*141f0*/  BAR.ARV 0x8, 0x100 ;  /* 0x0204000000007b1d */ /* 0x000ff00000002000 */
[----:B------:R-:W-:Y:S01]  /*14200*/  BAR.SYNC.DEFER_BLOCKING 0xf, 0x100 ;  /* 0x03c4000000007b1d */ /* 0x000fe20000010000 */
[----:B------:R-:W-:-:S13]  /*14210*/  FSETP.NE.FTZ.AND P0, PT, R4, RZ, PT ;  /* 0x000000ff0400720b */ /* 0x000fda0003f15000 */
[----:B------:R-:W1:Y:S01]  /*14220*/  @P0 MUFU.RCP R3, R4 ;  /* 0x0000000400030308 */ /* 0x000e620000001000 */
[----:B------:R-:W-:-:S07]  /*14230*/  @P0 FMUL.FTZ R5, R11, 0.69314718246459960938 ;  /* 0x3f3172180b050820 */ /* 0x000fce0000410000 */
[----:B------:R-:W3:Y:S01]  /*14240*/  @P0 MUFU.LG2 R4, R4 ;  /* 0x0000000400040308 */ /* 0x000ee20000000c00 */
        /* <DEDUP_REMOVED lines=8> */
[----:B---3--:R-:W-:Y:S01]  /*142d0*/  @P0 FMUL.FTZ R4, R4, 0.69314718246459960938 ;  /* 0x3f31721804040820 */ /* 0x008fe20000410000 */
[-C--:B------:R-:W-:Y:S01]  /*142e0*/  FMUL.FTZ R40, R40, R3.reuse ;  /* 0x0000000328287220 */ /* 0x080fe20000410000 */
[-C--:B------:R-:W-:Y:S01]  /*142f0*/  FMUL.FTZ R41, R41, R3.reuse ;  /* 0x0000000329297220 */ /* 0x080fe20000410000 */
[-C--:B------:R-:W-:Y:S01]  /*14300*/  FMUL.FTZ R44, R44, R3.reuse ;  /* 0x000000032c2c7220 */ /* 0x080fe20000410000 */
[----:B------:R-:W-:Y:S01]  /*14310*/  @P0 FFMA.FTZ R155, R5, R10, R4 ;  /* 0x0000000a059b0223 */ /* 0x000fe20000010004 */
        /* <DEDUP_REMOVED lines=25> */
[----:B-1----:R-:W-:Y:S01]  /*144b0*/  FADD.FTZ R4, R4, R0 ;  /* 0x0000000004047221 */ /* 0x002fe20000010000 */
        /* <DEDUP_REMOVED lines=28> */
[----:B-1----:R-:W-:Y:S01]  /*14680*/  FADD.FTZ R4, R4, R0 ;  /* 0x0000000004047221 */ /* 0x002fe20000010000 */
[----:B------:R-:W-:-:S02]  /*14690*/  IMAD.MOV.U32 R0, RZ, RZ, RZ ;  /* 0x000000ffff007224 */ /* 0x000fc400078e00ff */
[-C--:B------:R-:W-:Y:S01]  /*146a0*/  FMUL.FTZ R148, R148, R3.reuse ;  /* 0x0000000394947220 */ /* 0x080fe20000410000 */
[----:B------:R-:W-:Y:S01]  /*146b0*/  FMUL.FTZ R149, R149, R3 ;  /* 0x0000000395957220 */ /* 0x000fe20000410000 */
        /* <DEDUP_REMOVED lines=78> */
[----:B------:R-:W-:Y:S06]  /*14ba0*/  BAR.ARV 0xe, 0x100 ;  /* 0x0384000000007b1d */ /* 0x000fec0000002000 */
[----:B------:R-:W-:-:S02]  /*14bb0*/  PLOP3.LUT P0, PT, PT, PT, PT, 0x8, 0x0 ;  /* 0x000000000000781c */ /* 0x000fc40003f0e170 */
[----:B------:R-:W-:Y:S02]  /*14bc0*/  LOP3.LUT R22, R22, R0, RZ, 0x3c, !PT ;  /* 0x0000000016167212 */ /* 0x000fe400078e3cff */
[----:B------:R-:W-:Y:S01]  /*14bd0*/  SEL R17, R17, RZ, P1 ;  /* 0x000000ff11117207 */ /* 0x000fe20000800000 */
[----:B--2---:R-:W-:-:S05]  /*14be0*/  VIADD R20, R20, 0x1 ;  /* 0x0000000114147836 */ /* 0x004fca0000000000 */
[----:B------:R2:W-:Y:S03]  /*14bf0*/  STL [R1+0x5c], R20 ;  /* 0x00005c1401007387 */ /* 0x0005e60000100800 */
.L_x_2539:
[----:B------:R-:W-:Y:S05]  /*14c00*/  BSYNC B7 ;  /* 0x0000000000077941 */ /* 0x000fea0003800000 */
.L_x_2527:
[----:B------:R-:W3:Y:S08]  /*14c10*/  S2UR UR4, SR_CgaCtaId ;  /* 0x00000000000479c3 */ /* 0x000ef00000008800 */
[----:B------:R-:W-:Y:S01]  /*14c20*/  BAR.SYNC.DEFER_BLOCKING 0x5, 0x180 ;  /* 0x0146000000007b1d */ /* 0x000fe20000010000 */
[----:B------:R-:W-:-:S05]  /*14c30*/  MOV R2, 0x400 ;  /* 0x0000040000027802 */ /* 0x000fca0000000f00 */
[----:B------:R-:W-:Y:S01]  /*14c40*/  BSSY B0, `(.L_x_2686) ;  /* 0x00004e6000007945 */ /* 0x000fe20003800000 */
[----:B---3--:R-:W-:-:S05]  /*14c50*/  IMAD.U32 R186, RZ, RZ, UR4 ;  /* 0x00000004ffba7e24 */ /* 0x008fca000f8e00ff */
[----:B------:R-:W-:-:S05]  /*14c60*/  LEA R2, R186, R2, 0x18 ;  /* 0x00000002ba027211 */ /* 0x000fca00078ec0ff */
[----:B-----5:R3:W0:Y:S01]  /*14c70*/  LDS.128 R80, [R2+0x28cd0] ;  /* 0x028cd00002507984 */ /* 0x0206220000000c00 */
[----:B------:R-:W-:Y:S06]  /*14c80*/  BAR.ARV 0x4, 0x180 ;  /* 0x0106000000007b1d */ /* 0x000fec0000002000 */
[----:B------:R-:W-:Y:S05]  /*14c90*/  @P0 BRA `(.L_x_2687) ;  /* 0x0000003c007c0947 */ /* 0x000fea0003800000 */
[----:B------:R-:W2:Y:S01]  /*14ca0*/  LDL R3, [R1+0x6c] ;  /* 0x00006c0001037983 */ /* 0x000ea20000100800 */
[----:B------:R-:W3:Y:S01]  /*14cb0*/  S2R R0, SR_SWINHI ;  /* 0x0000000000007919 */ /* 0x000ee20000002f00 */
[----:B----4-:R-:W-:Y:S01]  /*14cc0*/  F2FP.F16.F32.PACK_AB R10, R29, R28 ;  /* 0x0000001c1d0a723e */ /* 0x010fe200000000ff */
[----:B------:R-:W-:Y:S01]  /*14cd0*/  ULDC.64 UR4, c[0x0][0xc08] ;  /* 0x0003020000047ab9 */ /* 0x000fe20000000a00 */
[----:B-1----:R-:W-:Y:S01]  /*14ce0*/  F2FP.F16.F32.PACK_AB R11, R31, R30 ;  /* 0x0000001e1f0b723e */ /* 0x002fe200000000ff */
[----:B------:R-:W4:Y:S01]  /*14cf0*/  LDL R157, [R1+0x54] ;  /* 0x00005400019d7983 */ /* 0x000f220000100800 */
[----:B0-----:R-:W-:Y:S01]  /*14d00*/  F2FP.F16.F32.PACK_AB R12, R33, R32 ;  /* 0x00000020210c723e */ /* 0x001fe200000000ff */
[----:B------:R-:W-:Y:S01]  /*14d10*/  ULDC.64 UR6, c[0x0][0xc00] ;  /* 0x0003000000067ab9 */ /* 0x000fe20000000a00 */
[----:B------:R-:W-:Y:S02]  /*14d20*/  MOV R152, R2 ;  /* 0x0000000200987202 */ /* 0x000fe40000000f00 */
[----:B---3--:R-:W-:-:S02]  /*14d30*/  MOV R153, R0 ;  /* 0x0000000000997202 */ /* 0x008fc40000000f00 */
[----:B------:R-:W-:Y:S02]  /*14d40*/  F2FP.F16.F32.PACK_AB R13, R35, R34 ;  /* 0x00000022230d723e */ /* 0x000fe400000000ff */
[----:B------:R-:W-:Y:S02]  /*14d50*/  F2FP.F16.F32.PACK_AB R14, R37, R36 ;  /* 0x00000024250e723e */ /* 0x000fe400000000ff */
[----:B------:R-:W-:Y:S01]  /*14d60*/  F2FP.F16.F32.PACK_AB R15, R39, R38 ;  /* 0x00000026270f723e */ /* 0x000fe200000000ff */
[----:B------:R-:W-:Y:S01]  /*14d70*/  BAR.SYNC.DEFER_BLOCKING 0x1, 0x100 ;  /* 0x0044000000007b1d */ /* 0x000fe20000010000 */
[----:B--2---:R-:W-:-:S03]  /*14d80*/  IMAD.WIDE R20, R3, 0x2, R152 ;  /* 0x0000000203147825 */ /* 0x004fc600078e0298 */
        /* <DEDUP_REMOVED lines=152> */
[----:B------:R-:W-:Y:S02]  /*15710*/  IADD3 R0, P0, R20, 0x6060, RZ ;  /* 0x0000606014007810 */ /* 0x000fe40007f1e0ff */
[----:B------:R-:W-:Y:S02]  /*15720*/  MOV R3, R8 ;  /* 0x0000000800037202 */ /* 0x000fe40000000f00 */
[----:B------:R-:W-:Y:S01]  /*15730*/  F2FP.F16.F32.PACK_AB R8, R137, R136 ;  /* 0x000000888908723e */ /* 0x000fe200000000ff */
[----:B------:R-:W-:Y:S01]  /*15740*/  IMAD.X R21, RZ, RZ, R21, P0 ;  /* 0x000000ffff157224 */ /* 0x000fe200000e0615 */
[----:B------:R-:W-:Y:S02]  /*15750*/  F2FP.F16.F32.PACK_AB R9, R139, R138 ;  /* 0x0000008a8b09723e */ /* 0x000fe400000000ff */
[----:B------:R-:W-:-:S02]  /*15760*/  F2FP.F16.F32.PACK_AB R10, R141, R140 ;  /* 0x0000008c8d0a723e */ /* 0x000fc400000000ff */
[----:B------:R-:W-:Y:S02]  /*15770*/  F2FP.F16.F32.PACK_AB R11, R143, R142 ;  /* 0x0000008e8f0b723e */ /* 0x000fe400000000ff */
[----:B------:R-:W-:-:S03]  /*15780*/  ISETP.NE.U32.AND P0, PT, RZ, UR4, PT ;  /* 0x00000004ff007c0c */ /* 0x000fc6000bf05070 */
[----:B------:R0:W-:Y:S01]  /*15790*/  STSM.16.M88.4 [R3], R8 ;  /* 0x0000000803007844 */ /* 0x0001e20000000200 */
[----:B------:R-:W-:Y:S02]  /*157a0*/  ISETP.NE.AND.EX P0, PT, RZ, UR5, PT, P0 ;  /* 0x00000005ff007c0c */ /* 0x000fe4000bf05300 */
[----:B------:R-:W-:Y:S02]  /*157b0*/  F2FP.F16.F32.PACK_AB R12, R145, R144 ;  /* 0x00000090910c723e */ /* 0x000fe400000000ff */
[----:B0-----:R-:W-:-:S09]  /*157c0*/  LOP3.LUT R3, R0, 0x380, RZ, 0xc0, !PT ;  /* 0x0000038000037812 */ /* 0x001fd200078ec0ff */
[----:B------:R-:W4:Y:S01]  /*157d0*/  @P0 LDC.64 R10, c[0x0][0xc08] ;  /* 0x00030200ff0a0b82 */ /* 0x000f220000000a00 */
[----:B------:R-:W-:-:S04]  /*157e0*/  SHF.R.U64 R3, R3, 0x3, RZ ;  /* 0x0000000303037819 */ /* 0x000fc800000012ff */
[----:B------:R-:W-:Y:S02]  /*157f0*/  LOP3.LUT R20, R3, R0, RZ, 0x3c, !PT ;  /* 0x0000000003147212 */ /* 0x000fe400078e3cff */
[----:B------:R-:W-:Y:S02]  /*15800*/  F2FP.F16.F32.PACK_AB R13, R147, R146 ;  /* 0x00000092930d723e */ /* 0x000fe400000000ff */
[----:B------:R-:W-:Y:S02]  /*15810*/  MOV R20, R20 ;  /* 0x0000001400147202 */ /* 0x000fe40000000f00 */
[----:B------:R-:W-:Y:S02]  /*15820*/  F2FP.F16.F32.PACK_AB R14, R149, R148 ;  /* 0x00000094950e723e */ /* 0x000fe400000000ff */
[----:B------:R-:W-:-:S05]  /*15830*/  F2FP.F16.F32.PACK_AB R15, R151, R150 ;  /* 0x00000096970f723e */ /* 0x000fca00000000ff */
[----:B------:R0:W-:Y:S01]  /*15840*/  STSM.16.M88.4 [R20], R12 ;  /* 0x0000000c14007844 */ /* 0x0001e20000000200 */
[----:B------:R-:W-:Y:S02]  /*15850*/  ULDC UR4, c[0x0][0xa88] ;  /* 0x0002a20000047ab9 */ /* 0x000fe40000000800 */
[----:B------:R-:W-:Y:S02]  /*15860*/  IMAD.U32 R8, RZ, RZ, UR4 ;  /* 0x00000004ff087e24 */ /* 0x000fe4000f8e00ff */
[----:B----4-:R-:W-:Y:S01]  /*15870*/  @P0 IMAD.WIDE R10, R157, 0x4, R10 ;  /* 0x000000049d0a0825 */ /* 0x010fe200078e020a */
[----:B------:R-:W-:Y:S01]  /*15880*/  BAR.SYNC.DEFER_BLOCKING 0x1, 0x100 ;  /* 0x0044000000007b1d */ /* 0x000fe20000010000 */
[----:B------:R-:W-:-:S04]  /*15890*/  ISETP.NE.U32.AND P1, PT, RZ, UR6, PT ;  /* 0x00000006ff007c0c */ /* 0x000fc8000bf25070 */
[----:B------:R-:W-:Y:S01]  /*158a0*/  ISETP.NE.AND.EX P1, PT, RZ, UR7, PT, P1 ;  /* 0x00000007ff007c0c */ /* 0x000fe2000bf25310 */
[----:B------:R1:W5:Y:S02]  /*158b0*/  @P0 LDG.E R8, desc[UR42][R10.64] ;  /* 0x0000002a0a080981 */ /* 0x000364000c1e1900 */
[----:B-1----:R-:W1:Y:S01]  /*158c0*/  LDC.64 R10, c[0x0][0xc00] ;  /* 0x00030000ff0a7b82 */ /* 0x002e620000000a00 */
[----:B------:R-:W-:Y:S02]  /*158d0*/  IMAD.MOV.U32 R3, RZ, RZ, RZ ;  /* 0x000000ffff037224 */ /* 0x000fe400078e00ff */
[----:B-1----:R-:W-:-:S07]  /*158e0*/  IMAD.WIDE R10, R157, 0x4, R10 ;  /* 0x000000049d0a7825 */ /* 0x002fce00078e020a */
[----:B------:R0:W5:Y:S01]  /*158f0*/  @P1 LDG.E R3, desc[UR42][R10.64] ;  /* 0x0000002a0a031981 */ /* 0x000162000c1e1900 */
[----:B------:R-:W-:Y:S05]  /*15900*/  @P0 BRA `(.L_x_2688) ;  /* 0x0000000000100947 */ /* 0x000fea0003800000 */
[----:B------:R-:W-:Y:S05]  /*15910*/  @!P1 BRA `(.L_x_2688) ;  /* 0x00000000000c9947 */ /* 0x000fea0003800000 */
[----:B-----5:R-:W2:Y:S04]  /*15920*/  LDG.E R8, desc[UR42][R10.64] ;  /* 0x0000002a0a087981 */ /* 0x020ea8000c1e1900 */
[----:B0-----:R-:W2:Y:S02]  /*15930*/  LDG.E R10, desc[UR42][R10.64+0x4] ;  /* 0x0000042a0a0a7981 */ /* 0x001ea4000c1e1900 */
[----:B--2---:R-:W-:-:S07]  /*15940*/  IMAD.IADD R8, R10, 0x1, -R8 ;  /* 0x000000010a087824 */ /* 0x004fce00078e0a08 */
.L_x_2688:
[----:B------:R-:W2:Y:S01]  /*15950*/  LDL R0, [R1+0x60] ;  /* 0x0000600001007983 */ /* 0x000ea20000100800 */
[----:B------:R-:W-:-:S03]  /*15960*/  ULDC UR4, c[0x0][0xad4] ;  /* 0x0002b50000047ab9 */ /* 0x000fc60000000800 */
[----:B------:R-:W3:Y:S04]  /*15970*/  LDL.LU R9, [R1+0x50] ;  /* 0x0000500001097983 */ /* 0x000ee80000300800 */
[----:B--2---:R-:W1:Y:S01]  /*15980*/  SHFL.IDX PT, R0, R0, RZ, 0x1f ;  /* 0x00001fff00007589 */ /* 0x004e6200000e0000 */
[----:B---3--:R-:W-:-:S04]  /*15990*/  ISETP.NE.AND P1, PT, R9, RZ, PT ;  /* 0x000000ff0900720c */ /* 0x008fc80003f25270 */
[----:B------:R-:W-:Y:S02]  /*159a0*/  SEL R9, R9, UR4, P1 ;  /* 0x0000000409097c07 */ /* 0x000fe40008800000 */
[----:B-1----:R-:W-:Y:S02]  /*159b0*/  ISETP.NE.AND P0, PT, R0, RZ, PT ;  /* 0x000000ff0000720c */ /* 0x002fe40003f05270 */
[----:B-----5:R-:W-:-:S11]  /*159c0*/  SHF.R.S32.HI R0, RZ, 0x1f, R3 ;  /* 0x0000001fff007819 */ /* 0x020fd60000011403 */
[----:B------:R-:W-:Y:S05]  /*159d0*/  @P0 BRA `(.L_x_2689) ;  /* 0x0000000000fc0947 */ /* 0x000fea0003800000 */
[----:B------:R-:W2:Y:S04]  /*159e0*/  LDL R80, [R1+0x58] ;  /* 0x0000580001507983 */ /* 0x000ea80000100800 */
[----:B------:R-:W3:Y:S01]  /*159f0*/  LDL R158, [R1+0x68] ;  /* 0x00006800019e7983 */ /* 0x000ee20000100800 */
[----:B0-----:R-:W-:Y:S01]  /*15a00*/  IMAD.MOV.U32 R14, RZ, RZ, 0x9b8 ;  /* 0x000009b8ff0e7424 */ /* 0x001fe200078e00ff */
[----:B------:R-:W-:Y:S01]  /*15a10*/  ISETP.GT.AND P1, PT, R9, 0x1, PT ;  /* 0x000000010900780c */ /* 0x000fe20003f24270 */
[----:B------:R-:W0:Y:S01]  /*15a20*/  LDC R156, c[0x0][0xbe8] ;  /* 0x0002fa00ff9c7b82 */ /* 0x000e220000000800 */
[----:B------:R-:W-:Y:S01]  /*15a30*/  ISETP.NE.U32.AND P0, PT, RZ, UR6, PT ;  /* 0x00000006ff007c0c */ /* 0x000fe2000bf05070 */
[----:B------:R-:W-:Y:S01]  /*15a40*/  IMAD.IADD R23, R212, 0x1, R196 ;  /* 0x00000001d4177824 */ /* 0x000fe200078e02c4 */
[----:B------:R-:W-:-:S02]  /*15a50*/  SEL R14, R14, 0x978, P1 ;  /* 0x000009780e0e7807 */ /* 0x000fc40000800000 */
[----:B------:R-:W-:Y:S02]  /*15a60*/  ISETP.NE.AND.EX P0, PT, RZ, UR7, PT, P0 ;  /* 0x00000007ff007c0c */ /* 0x000fe4000bf05300 */
[----:B------:R-:W-:Y:S01]  /*15a70*/  SHF.R.S32.HI R15, RZ, 0x1f, R157 ;  /* 0x0000001fff0f7819 */ /* 0x000fe2000001149d */
[----:B------:R-:W1:Y:S01]  /*15a80*/  LDC.64 R12, c[0x0][R14+0x220] ;  /* 0x000088000e0c7b82 */ /* 0x000e620000000a00 */
[----:B------:R-:W-:Y:S02]  /*15a90*/  SEL R20, R157, RZ, !P0 ;  /* 0x000000ff9d147207 */ /* 0x000fe40004000000 */
[----:B------:R-:W-:-:S05]  /*15aa0*/  SEL R15, R15, RZ, !P0 ;  /* 0x000000ff0f0f7207 */ /* 0x000fca0004000000 */
[----:B------:R-:W4:Y:S01]  /*15ab0*/  LDC.64 R10, c[0x0][R14+0x218] ;  /* 0x000086000e0a7b82 */ /* 0x000f220000000a00 */
[----:B0-----:R-:W-:Y:S01]  /*15ac0*/  ISETP.NE.AND P0, PT, R156, 0x1, PT ;  /* 0x000000019c00780c */ /* 0x001fe20003f05270 */
[----:B-1----:R-:W-:-:S04]  /*15ad0*/  IMAD R13, R13, R20, RZ ;  /* 0x000000140d0d7224 */ /* 0x002fc800078e02ff */
[C---:B------:R-:W-:Y:S02]  /*15ae0*/  IMAD R15, R12.reuse, R15, R13 ;  /* 0x0000000f0c0f7224 */ /* 0x040fe400078e020d */
[----:B------:R-:W-:-:S04]  /*15af0*/  IMAD.WIDE.U32 R12, R12, R20, RZ ;  /* 0x000000140c0c7225 */ /* 0x000fc800078e00ff */
[-C--:B----4-:R-:W-:Y:S02]  /*15b00*/  IMAD R20, R11, R188.reuse, RZ ;  /* 0x000000bc0b147224 */ /* 0x090fe400078e02ff */
[----:B------:R-:W-:-:S04]  /*15b10*/  IMAD.WIDE.U32 R10, R10, R188, RZ ;  /* 0x000000bc0a0a7225 */ /* 0x000fc800078e00ff */
[----:B------:R-:W-:Y:S01]  /*15b20*/  IMAD.IADD R20, R11, 0x1, R20 ;  /* 0x000000010b147824 */ /* 0x000fe200078e0214 */
[----:B------:R-:W-:Y:S01]  /*15b30*/  IADD3 R21, P2, P3, R12, R10, R3 ;  /* 0x0000000a0c157210 */ /* 0x000fe20007b5e003 */
[----:B------:R-:W0:Y:S01]  /*15b40*/  @P0 LDC R11, c[0x0][0xbec] ;  /* 0x0002fb00ff0b0b82 */ /* 0x000e220000000800 */
[----:B------:R-:W-:-:S05]  /*15b50*/  IMAD.IADD R15, R13, 0x1, R15 ;  /* 0x000000010d0f7824 */ /* 0x000fca00078e020f */
[----:B------:R-:W-:Y:S01]  /*15b60*/  IADD3.X R15, R15, R20, R0, P2, P3 ;  /* 0x000000140f0f7210 */ /* 0x000fe200017e6400 */
[----:B------:R-:W-:Y:S01]  /*15b70*/  IMAD.MOV.U32 R20, RZ, RZ, R23 ;  /* 0x000000ffff147224 */ /* 0x000fe200078e0017 */
[----:B------:R-:W1:Y:S01]  /*15b80*/  @P0 LDC R10, c[0x0][0xbf0] ;  /* 0x0002fc00ff0a0b82 */ /* 0x000e620000000800 */
[----:B0-----:R-:W-:-:S05]  /*15b90*/  @P0 IMAD.HI.U32 R11, R23, R11, RZ ;  /* 0x0000000b170b0227 */ /* 0x001fca00078e00ff */
[----:B-1----:R-:W-:Y:S02]  /*15ba0*/  @P0 SHF.R.U32.HI R20, RZ, R10, R11 ;  /* 0x0000000aff140219 */ /* 0x002fe4000001160b */
[----:B------:R-:W0:Y:S01]  /*15bb0*/  LDC.64 R10, c[0x0][R14+0x228] ;  /* 0x00008a000e0a7b82 */ /* 0x000e220000000a00 */
[----:B--2---:R-:W-:-:S05]  /*15bc0*/  SEL R80, R80, RZ, P1 ;  /* 0x000000ff50507207 */ /* 0x004fca0000800000 */
        /* <DEDUP_REMOVED lines=9> */
[----:B------:R-:W-:-:S02]  /*15c60*/  IMAD.IADD R15, R194, 0x1, R196 ;  /* 0x00000001c20f7824 */ /* 0x000fc400078e02c4 */
[----:B0-----:R-:W-:Y:S01]  /*15c70*/  SHF.R.S32.HI R14, RZ, 0x1f, R21 ;  /* 0x0000001fff0e7819 */ /* 0x001fe20000011415 */
        /* <DEDUP_REMOVED lines=10> */
[----:B------:R-:W-:Y:S01]  /*15d20*/  ISETP.NE.AND P0, PT, R189, R10, PT ;  /* 0x0000000abd00720c */ /* 0x000fe20003f05270 */
[----:B------:R-:W-:Y:S04]  /*15d30*/  SHFL.IDX PT, R12, R13, 0x1, 0x1c1f ;  /* 0x003c1f000d0c7f89 */ /* 0x000fe800000e0000 */
[----:B------:R-:W-:Y:S04]  /*15d40*/  SHFL.IDX PT, R10, R13, RZ, 0x1c1f ;  /* 0x001c1fff0d0a7589 */ /* 0x000fe800000e0000 */
[----:B------:R-:W0:Y:S04]  /*15d50*/  SHFL.IDX PT, R11, R14, RZ, 0x1c1f ;  /* 0x001c1fff0e0b7589 */ /* 0x000e2800000e0000 */
[----:B------:R1:W2:Y:S02]  /*15d60*/  SHFL.IDX PT, R13, R14, 0x1, 0x1c1f ;  /* 0x003c1f000e0d7f89 */ /* 0x0002a400000e0000 */
[----:B-1----:R-:W-:-:S05]  /*15d70*/  IMAD R14, R8, R156, RZ ;  /* 0x0000009c080e7224 */ /* 0x002fca00078e02ff */
[C---:B------:R-:W-:Y:S01]  /*15d80*/  ISETP.GE.OR P1, PT, R15.reuse, R14, P0 ;  /* 0x0000000e0f00720c */ /* 0x040fe20000726670 */
[----:B------:R-:W-:-:S05]  /*15d90*/  VIADD R15, R15, 0x8 ;  /* 0x000000080f0f7836 */ /* 0x000fca0000000000 */
[----:B------:R-:W-:-:S07]  /*15da0*/  ISETP.GE.OR P0, PT, R15, R14, P0 ;  /* 0x0000000e0f00720c */ /* 0x000fce0000706670 */
[----:B0-----:R1:W-:Y:S06]  /*15db0*/  @!P1 ST.E desc[UR42][R10.64], R155 ;  /* 0x0000009b0a009985 */ /* 0x0013ec000c10192a */
[----:B--2---:R1:W-:Y:S02]  /*15dc0*/  @!P0 ST.E desc[UR42][R12.64], R154 ;  /* 0x0000009a0c008985 */ /* 0x0043e4000c10192a */
.L_x_2689:
        /* <DEDUP_REMOVED lines=9> */
[----:B------:R-:W-:-:S04]  /*15e60*/  SHF.R.S32.HI R4, RZ, 0x1f, R21 ;  /* 0x0000001fff047819 */ /* 0x000fc80000011415 */
[----:B------:R-:W-:-:S04]  /*15e70*/  LEA.HI R23, R4, R21, RZ, 0x3 ;  /* 0x0000001504177211 */ /* 0x000fc800078f18ff */
[----:B0-----:R-:W-:-:S05]  /*15e80*/  SHF.R.S32.HI R20, RZ, 0x3, R23 ;  /* 0x00000003ff147819 */ /* 0x001fca0000011417 */
[----:B------:R-:W-:-:S04]  /*15e90*/  IMAD R5, R20, 0x40, R199 ;  /* 0x0000004014057824 */ /* 0x000fc800078e02c7 */
[----:B------:R-:W-:-:S03]  /*15ea0*/  IMAD.WIDE R152, R5, 0x2, R152 ;  /* 0x0000000205987825 */ /* 0x000fc600078e0298 */
[----:B------:R-:W-:Y:S01]  /*15eb0*/  IADD3 R37, P0, R152, 0x5000, RZ ;  /* 0x0000500098257810 */ /* 0x000fe20007f1e0ff */
[----:B------:R-:W-:Y:S01]  /*15ec0*/  IMAD R0, R0, UR4, RZ ;  /* 0x0000000400007c24 */ /* 0x000fe2000f8e02ff */
[----:B------:R-:W-:Y:S02]  /*15ed0*/  IADD3 R41, P1, R152, 0x6000, RZ ;  /* 0x0000600098297810 */ /* 0x000fe40007f3e0ff */
[----:B------:R-:W-:Y:S01]  /*15ee0*/  LOP3.LUT R36, R37, 0x380, RZ, 0xc0, !PT ;  /* 0x0000038025247812 */ /* 0x000fe200078ec0ff */
[----:B------:R-:W-:Y:S01]  /*15ef0*/  IMAD R87, R3, UR5, R0 ;  /* 0x0000000503577c24 */ /* 0x000fe2000f8e0200 */
[----:B------:R-:W-:Y:S02]  /*15f00*/  LOP3.LUT R40, R41, 0x380, RZ, 0xc0, !PT ;  /* 0x0000038029287812 */ /* 0x000fe400078ec0ff */
[----:B------:R-:W-:Y:S01]  /*15f10*/  SHF.R.U64 R36, R36, 0x3, RZ ;  /* 0x0000000324247819 */ /* 0x000fe200000012ff */
[----:B-1----:R-:W-:Y:S01]  /*15f20*/  IMAD.WIDE.U32 R10, R3, UR4, RZ ;  /* 0x00000004030a7c25 */ /* 0x002fe2000f8e00ff */
[----:B------:R-:W-:Y:S01]  /*15f30*/  LOP3.LUT R0, R23, 0xfffffff8, RZ, 0xc0, !PT ;  /* 0xfffffff817007812 */ /* 0x000fe200078ec0ff */
[----:B------:R-:W-:Y:S01]  /*15f40*/  ULDC.64 UR4, c[0x0][0xae8] ;  /* 0x0002ba0000047ab9 */ /* 0x000fe20000000a00 */
[----:B------:R-:W-:Y:S01]  /*15f50*/  LOP3.LUT R36, R36, R37, RZ, 0x3c, !PT ;  /* 0x0000002524247212 */ /* 0x000fe200078e3cff */
[----:B------:R-:W-:Y:S01]  /*15f60*/  IMAD.X R37, RZ, RZ, R153, P0 ;  /* 0x000000ffff257224 */ /* 0x000fe200000e0699 */
[----:B------:R-:W-:-:S02]  /*15f70*/  IADD3 R65, P0, R152, 0xc000, RZ ;  /* 0x0000c00098417810 */ /* 0x000fc40007f1e0ff */
[----:B------:R-:W-:Y:S02]  /*15f80*/  IADD3 R45, P2, R152, 0x7000, RZ ;  /* 0x00007000982d7810 */ /* 0x000fe40007f5e0ff */
[----:B------:R-:W-:Y:S01]  /*15f90*/  LOP3.LUT R64, R65, 0x380, RZ, 0xc0, !PT ;  /* 0x0000038041407812 */ /* 0x000fe200078ec0ff */
[----:B------:R-:W-:Y:S01]  /*15fa0*/  IMAD.IADD R11, R11, 0x1, R87 ;  /* 0x000000010b0b7824 */ /* 0x000fe200078e0257 */
[----:B------:R-:W-:Y:S01]  /*15fb0*/  SHF.R.U64 R40, R40, 0x3, RZ ;  /* 0x0000000328287819 */ /* 0x000fe200000012ff */
[----:B------:R-:W-:Y:S01]  /*15fc0*/  IMAD.IADD R3, R21, 0x1, -R0 ;  /* 0x0000000115037824 */ /* 0x000fe200078e0a00 */
[----:B------:R-:W-:Y:S01]  /*15fd0*/  SHF.R.U64 R64, R64, 0x3, RZ ;  /* 0x0000000340407819 */ /* 0x000fe200000012ff */
[----:B------:R-:W-:Y:S01]  /*15fe0*/  IMAD.WIDE.U32 R10, R188, UR4, R10 ;  /* 0x00000004bc0a7c25 */ /* 0x000fe2000f8e000a */
[----:B------:R-:W-:Y:S01]  /*15ff0*/  LOP3.LUT R44, R45, 0x380, RZ, 0xc0, !PT ;  /* 0x000003802d2c7812 */ /* 0x000fe200078ec0ff */
[----:B------:R-:W5:Y:S01]  /*16000*/  LD.E.128 R36, desc[UR42][R36.64] ;  /* 0x0000002a24247980 */ /* 0x000f62000c101d00 */
[----:B------:R-:W-:Y:S01]  /*16010*/  LOP3.LUT R64, R64, R65, RZ, 0x3c, !PT ;  /* 0x0000004140407212 */ /* 0x000fe200078e3cff */
[----:B------:R-:W-:Y:S01]  /*16020*/  IMAD.X R65, RZ, RZ, R153, P0 ;  /* 0x000000ffff417224 */ /* 0x000fe200000e0699 */
[----:B---3--:R-:W-:-:S02]  /*16030*/  ISETP.NE.AND P0, PT, R85, 0x1, PT ;  /* 0x000000015500780c */ /* 0x008fc40003f05270 */
[----:B------:R-:W-:Y:S01]  /*16040*/  SHF.R.S32.HI R0, RZ, 0x1f, R9 ;  /* 0x0000001fff007819 */ /* 0x000fe20000011409 */
[----:B------:R-:W-:Y:S01]  /*16050*/  IMAD R11, R188, UR5, R11 ;  /* 0x00000005bc0b7c24 */ /* 0x000fe2000f8e020b */
[----:B------:R-:W-:Y:S01]  /*16060*/  ULDC.64 UR4, c[0x0][0xaf0] ;  /* 0x0002bc0000047ab9 */ /* 0x000fe20000000a00 */
[----:B------:R-:W-:Y:S01]  /*16070*/  IMAD R3, R3, 0x20, R20 ;  /* 0x0000002003037824 */ /* 0x000fe200078e0214 */
[----:B------:R-:W-:Y:S01]  /*16080*/  LOP3.LUT R40, R40, R41, RZ, 0x3c, !PT ;  /* 0x0000002928287212 */ /* 0x000fe200078e3cff */
[C---:B------:R-:W-:Y:S01]  /*16090*/  VIADD R166, R199.reuse, 0x40 ;  /* 0x00000040c7a67836 */ /* 0x040fe20000000000 */
[----:B------:R-:W-:Y:S01]  /*160a0*/  IADD3 R13, P3, R152, 0x1000, RZ ;  /* 0x00001000980d7810 */ /* 0x000fe20007f7e0ff */
[C---:B------:R-:W-:Y:S01]  /*160b0*/  VIADD R164, R199.reuse, 0x80 ;  /* 0x00000080c7a47836 */ /* 0x040fe20000000000 */
[----:B------:R-:W-:Y:S01]  /*160c0*/  SHF.R.U64 R44, R44, 0x3, RZ ;  /* 0x000000032c2c7819 */ /* 0x000fe200000012ff */
[C---:B------:R-:W-:Y:S01]  /*160d0*/  VIADD R162, R199.reuse, 0xc0 ;  /* 0x000000c0c7a27836 */ /* 0x040fe20000000000 */
[C---:B------:R-:W-:Y:S01]  /*160e0*/  IADD3 R25, P4, R152.reuse, 0x2000, RZ ;  /* 0x0000200098197810 */ /* 0x040fe20007f9e0ff */
[----:B------:R-:W0:Y:S01]  /*160f0*/  @P0 LDC R84, c[0x0][0xbec] ;  /* 0x0002fb00ff540b82 */ /* 0x000e220000000800 */
[C---:B------:R-:W-:Y:S01]  /*16100*/  IADD3 R29, P5, R152.reuse, 0x3000, RZ ;  /* 0x00003000981d7810 */ /* 0x040fe20007fbe0ff */
[C---:B------:R-:W-:Y:S01]  /*16110*/  VIADD R160, R199.reuse, 0x100 ;  /* 0x00000100c7a07836 */ /* 0x040fe20000000000 */
[C---:B------:R-:W-:Y:S01]  /*16120*/  IADD3 R33, P6, R152.reuse, 0x4000, RZ ;  /* 0x0000400098217810 */ /* 0x040fe20007fde0ff */
[----:B------:R-:W-:Y:S01]  /*16130*/  VIADD R158, R199, 0x140 ;  /* 0x00000140c79e7836 */ /* 0x000fe20000000000 */
[----:B------:R-:W-:Y:S01]  /*16140*/  LOP3.LUT R5, R152, 0x380, RZ, 0xc0, !PT ;  /* 0x0000038098057812 */ /* 0x000fe200078ec0ff */
[----:B------:R-:W5:Y:S02]  /*16150*/  LD.E.128 R64, desc[UR42][R64.64] ;  /* 0x0000002a40407980 */ /* 0x000f64000c101d00 */
[----:B------:R-:W1:Y:S01]  /*16160*/  @P0 LDC R86, c[0x0][0xbf0] ;  /* 0x0002fc00ff560b82 */ /* 0x000e620000000800 */
[----:B------:R-:W-:Y:S01]  /*16170*/  IMAD R80, R0, UR4, RZ ;  /* 0x0000000400507c24 */ /* 0x000fe2000f8e02ff */
[----:B------:R-:W-:Y:S01]  /*16180*/  IADD3 R23, R196, R3, RZ ;  /* 0x00000003c4177210 */ /* 0x000fe20007ffe0ff */
[----:B------:R-:W-:Y:S01]  /*16190*/  IMAD.X R41, RZ, RZ, R153, P1 ;  /* 0x000000ffff297224 */ /* 0x000fe200008e0699 */
[----:B------:R-:W-:Y:S01]  /*161a0*/  IADD3 R69, P1, R152, 0xd000, RZ ;  /* 0x0000d00098457810 */ /* 0x000fe20007f3e0ff */
[----:B------:R-:W-:Y:S01]  /*161b0*/  IMAD.WIDE.U32 R10, R9, UR4, R10 ;  /* 0x00000004090a7c25 */ /* 0x000fe2000f8e000a */
[----:B------:R-:W-:-:S02]  /*161c0*/  LOP3.LUT R12, R13, 0x380, RZ, 0xc0, !PT ;  /* 0x000003800d0c7812 */ /* 0x000fc400078ec0ff */
[----:B------:R-:W2:Y:S01]  /*161d0*/  LDC R0, c[0x0][0xac8] ;  /* 0x0002b200ff007b82 */ /* 0x000ea20000000800 */
[----:B------:R-:W-:Y:S01]  /*161e0*/  IMAD R21, R9, UR5, R80 ;  /* 0x0000000509157c24 */ /* 0x000fe2000f8e0250 */
[----:B------:R-:W-:Y:S01]  /*161f0*/  LOP3.LUT R44, R44, R45, RZ, 0x3c, !PT ;  /* 0x0000002d2c2c7212 */ /* 0x000fe200078e3cff */
[----:B------:R-:W-:Y:S01]  /*16200*/  IMAD.MOV.U32 R9, RZ, RZ, R23 ;  /* 0x000000ffff097224 */ /* 0x000fe200078e0017 */
[----:B------:R-:W-:Y:S01]  /*16210*/  LOP3.LUT R68, R69, 0x380, RZ, 0xc0, !PT ;  /* 0x0000038045447812 */ /* 0x000fe200078ec0ff */
[----:B------:R-:W-:Y:S01]  /*16220*/  IMAD.X R45, RZ, RZ, R153, P2 ;  /* 0x000000ffff2d7224 */ /* 0x000fe200010e0699 */
[----:B------:R-:W-:Y:S01]  /*16230*/  IADD3 R73, P2, R152, 0xe000, RZ ;  /* 0x0000e00098497810 */ /* 0x000fe20007f5e0ff */
[----:B------:R-:W-:Y:S01]  /*16240*/  ULDC.64 UR4, c[0x0][0xae0] ;  /* 0x0002b80000047ab9 */ /* 0x000fe20000000a00 */
[----:B0-----:R-:W-:Y:S01]  /*16250*/  @P0 IMAD.HI.U32 R3, R23, R84, RZ ;  /* 0x0000005417030227 */ /* 0x001fe200078e00ff */
[----:B------:R-:W-:Y:S01]  /*16260*/  SHF.R.U64 R12, R12, 0x3, RZ ;  /* 0x000000030c0c7819 */ /* 0x000fe200000012ff */
[----:B------:R-:W5:Y:S01]  /*16270*/  LD.E.128 R40, desc[UR42][R40.64] ;  /* 0x0000002a28287980 */ /* 0x000f62000c101d00 */
[----:B------:R-:W-:-:S02]  /*16280*/  SHF.R.U64 R68, R68, 0x3, RZ ;  /* 0x0000000344447819 */ /* 0x000fc400000012ff */
[----:B------:R-:W-:Y:S01]  /*16290*/  LOP3.LUT R72, R73, 0x380, RZ, 0xc0, !PT ;  /* 0x0000038049487812 */ /* 0x000fe200078ec0ff */
[----:B------:R-:W-:Y:S01]  /*162a0*/  IMAD.IADD R11, R11, 0x1, R21 ;  /* 0x000000010b0b7824 */ /* 0x000fe200078e0215 */
[----:B------:R-:W-:Y:S01]  /*162b0*/  LOP3.LUT R12, R12, R13, RZ, 0x3c, !PT ;  /* 0x0000000d0c0c7212 */ /* 0x000fe200078e3cff */
[----:B------:R-:W-:Y:S01]  /*162c0*/  IMAD.X R13, RZ, RZ, R153, P3 ;  /* 0x000000ffff0d7224 */ /* 0x000fe200018e0699 */
[----:B-1----:R-:W-:Y:S01]  /*162d0*/  @P0 SHF.R.U32.HI R9, RZ, R86, R3 ;  /* 0x00000056ff090219 */ /* 0x002fe20000011603 */
[----:B------:R-:W5:Y:S01]  /*162e0*/  LD.E.128 R44, desc[UR42][R44.64] ;  /* 0x0000002a2c2c7980 */ /* 0x000f62000c101d00 */
[----:B------:R-:W-:Y:S01]  /*162f0*/  LOP3.LUT R68, R68, R69, RZ, 0x3c, !PT ;  /* 0x0000004544447212 */ /* 0x000fe200078e3cff */
[----:B------:R-:W-:Y:S01]  /*16300*/  IMAD.X R69, RZ, RZ, R153, P1 ;  /* 0x000000ffff457224 */ /* 0x000fe200008e0699 */
[----:B------:R-:W-:Y:S01]  /*16310*/  IADD3 R49, P3, R152, 0x8000, RZ ;  /* 0x0000800098317810 */ /* 0x000fe20007f7e0ff */
[----:B------:R-:W-:Y:S01]  /*16320*/  IMAD.MOV R80, RZ, RZ, -R9 ;  /* 0x000000ffff507224 */ /* 0x000fe200078e0a09 */
[----:B------:R-:W-:Y:S01]  /*16330*/  SHF.R.U64 R72, R72, 0x3, RZ ;  /* 0x0000000348487819 */ /* 0x000fe200000012ff */
[----:B------:R-:W-:Y:S01]  /*16340*/  IMAD R21, R8, R85, RZ ;  /* 0x0000005508157224 */ /* 0x000fe200078e02ff */
[----:B--2---:R-:W-:Y:S01]  /*16350*/  ISETP.GE.AND P1, PT, R166, R0, PT ;  /* 0x00000000a600720c */ /* 0x004fe20003f26270 */
[----:B------:R-:W-:Y:S01]  /*16360*/  IMAD R3, R85, R80, R23 ;  /* 0x0000005055037224 */ /* 0x000fe200078e0217 */
[----:B------:R-:W-:Y:S01]  /*16370*/  SHF.R.S32.HI R23, RZ, 0x1f, R9 ;  /* 0x0000001fff177819 */ /* 0x000fe20000011409 */
[----:B------:R-:W5:Y:S01]  /*16380*/  LD.E.128 R12, desc[UR42][R12.64] ;  /* 0x0000002a0c0c7980 */ /* 0x000f62000c101d00 */
[----:B------:R-:W-:-:S02]  /*16390*/  LOP3.LUT R24, R25, 0x380, RZ, 0xc0, !PT ;  /* 0x0000038019187812 */ /* 0x000fc400078ec0ff */
[----:B------:R-:W-:Y:S01]  /*163a0*/  LOP3.LUT R28, R29, 0x380, RZ, 0xc0, !PT ;  /* 0x000003801d1c7812 */ /* 0x000fe200078ec0ff */
[----:B------:R-:W-:Y:S01]  /*163b0*/  IMAD R8, R23, UR4, RZ ;  /* 0x0000000417087c24 */ /* 0x000fe2000f8e02ff */
[----:B------:R-:W-:Y:S02]  /*163c0*/  LOP3.LUT R32, R33, 0x380, RZ, 0xc0, !PT ;  /* 0x0000038021207812 */ /* 0x000fe400078ec0ff */
[----:B------:R-:W-:Y:S01]  /*163d0*/  ISETP.GE.AND P0, PT, R164, R0, PT ;  /* 0x00000000a400720c */ /* 0x000fe20003f06270 */
[----:B------:R-:W-:Y:S01]  /*163e0*/  IMAD.WIDE.U32 R10, R9, UR4, R10 ;  /* 0x00000004090a7c25 */ /* 0x000fe2000f8e000a */
[----:B------:R-:W-:Y:S01]  /*163f0*/  LOP3.LUT R48, R49, 0x380, RZ, 0xc0, !PT ;  /* 0x0000038031307812 */ /* 0x000fe200078ec0ff */
[----:B------:R-:W5:Y:S01]  /*16400*/  LD.E.128 R68, desc[UR42][R68.64] ;  /* 0x0000002a44447980 */ /* 0x000f62000c101d00 */
[----:B------:R-:W-:Y:S01]  /*16410*/  LOP3.LUT R72, R72, R73, RZ, 0x3c, !PT ;  /* 0x0000004948487212 */ /* 0x000fe200078e3cff */
[----:B------:R-:W-:Y:S01]  /*16420*/  IMAD.X R73, RZ, RZ, R153, P2 ;  /* 0x000000ffff497224 */ /* 0x000fe200010e0699 */
[----:B------:R-:W-:-:S02]  /*16430*/  SEL R23, RZ, 0xffffffff, P1 ;  /* 0xffffffffff177807 */ /* 0x000fc40000800000 */
[----:B------:R-:W-:Y:S02]  /*16440*/  SHF.R.U64 R24, R24, 0x3, RZ ;  /* 0x0000000318187819 */ /* 0x000fe400000012ff */
[----:B------:R-:W-:Y:S02]  /*16450*/  SHF.R.U64 R28, R28, 0x3, RZ ;  /* 0x000000031c1c7819 */ /* 0x000fe400000012ff */
[----:B------:R-:W-:Y:S02]  /*16460*/  SHF.R.U64 R32, R32, 0x3, RZ ;  /* 0x0000000320207819 */ /* 0x000fe400000012ff */
[----:B------:R-:W-:Y:S02]  /*16470*/  ISETP.GE.AND P2, PT, R199, R0, PT ;  /* 0x00000000c700720c */ /* 0x000fe40003f46270 */
[----:B------:R-:W-:Y:S01]  /*16480*/  SHF.R.U64 R48, R48, 0x3, RZ ;  /* 0x0000000330307819 */ /* 0x000fe200000012ff */
[----:B------:R-:W-:Y:S01]  /*16490*/  IMAD R85, R9, UR5, R8 ;  /* 0x0000000509557c24 */ /* 0x000fe2000f8e0208 */
[----:B------:R-:W-:Y:S01]  /*164a0*/  LOP3.LUT R24, R24, R25, RZ, 0x3c, !PT ;  /* 0x0000001918187212 */ /* 0x000fe200078e3cff */
[----:B------:R-:W-:Y:S01]  /*164b0*/  IMAD.SHL.U32 R23, R23, 0x2, RZ ;  /* 0x0000000217177824 */ /* 0x000fe200078e00ff */
[----:B------:R-:W-:Y:S01]  /*164c0*/  LOP3.LUT R28, R28, R29, RZ, 0x3c, !PT ;  /* 0x0000001d1c1c7212 */ /* 0x000fe200078e3cff */
[--C-:B------:R-:W-:Y:S01]  /*164d0*/  IMAD.X R25, RZ, RZ, R153.reuse, P4 ;  /* 0x000000ffff197224 */ /* 0x100fe200020e0699 */
[----:B------:R-:W-:Y:S01]  /*164e0*/  LOP3.LUT R32, R32, R33, RZ, 0x3c, !PT ;  /* 0x0000002120207212 */ /* 0x000fe200078e3cff */
[--C-:B------:R-:W-:Y:S01]  /*164f0*/  IMAD.X R29, RZ, RZ, R153.reuse, P5 ;  /* 0x000000ffff1d7224 */ /* 0x100fe200028e0699 */
[----:B------:R-:W-:Y:S01]  /*16500*/  SEL R8, RZ, 0x1, P2 ;  /* 0x00000001ff087807 */ /* 0x000fe20001000000 */
[--C-:B------:R-:W-:Y:S01]  /*16510*/  IMAD.X R33, RZ, RZ, R153.reuse, P6 ;  /* 0x000000ffff217224 */ /* 0x100fe200030e0699 */
[----:B------:R-:W-:Y:S01]  /*16520*/  SEL R9, RZ, 0xffffffff, P0 ;  /* 0xffffffffff097807 */ /* 0x000fe20000000000 */
[----:B------:R-:W-:Y:S01]  /*16530*/  ULDC.64 UR4, c[0x0][0xad8] ;  /* 0x0002b60000047ab9 */ /* 0x000fe20000000a00 */
[----:B------:R-:W-:Y:S01]  /*16540*/  LOP3.LUT R48, R48, R49, RZ, 0x3c, !PT ;  /* 0x0000003130307212 */ /* 0x000fe200078e3cff */
[----:B------:R-:W-:Y:S01]  /*16550*/  IMAD.X R49, RZ, RZ, R153, P3 ;  /* 0x000000ffff317224 */ /* 0x000fe200018e0699 */
[----:B------:R-:W-:-:S02]  /*16560*/  IADD3 R53, P4, R152, 0x9000, RZ ;  /* 0x0000900098357810 */ /* 0x000fc40007f9e0ff */
[----:B------:R-:W-:Y:S01]  /*16570*/  SHF.R.U64 R5, R5, 0x3, RZ ;  /* 0x0000000305057819 */ /* 0x000fe200000012ff */
[----:B------:R-:W-:Y:S01]  /*16580*/  IMAD.IADD R11, R11, 0x1, R85 ;  /* 0x000000010b0b7824 */ /* 0x000fe200078e0255 */
[C---:B------:R-:W-:Y:S01]  /*16590*/  IADD3 R57, P5, R152.reuse, 0xa000, RZ ;  /* 0x0000a00098397810 */ /* 0x040fe20007fbe0ff */
[----:B------:R-:W5:Y:S01]  /*165a0*/  LD.E.128 R24, desc[UR42][R24.64] ;  /* 0x0000002a18187980 */ /* 0x000f62000c101d00 */
[----:B------:R-:W-:Y:S02]  /*165b0*/  IADD3 R61, P6, R152, 0xb000, RZ ;  /* 0x0000b000983d7810 */ /* 0x000fe40007fde0ff */
[----:B------:R-:W-:Y:S01]  /*165c0*/  ISETP.GE.AND P0, PT, R162, R0, PT ;  /* 0x00000000a200720c */ /* 0x000fe20003f06270 */
[----:B------:R-:W5:Y:S01]  /*165d0*/  LD.E.128 R28, desc[UR42][R28.64] ;  /* 0x0000002a1c1c7980 */ /* 0x000f62000c101d00 */
[----:B------:R-:W-:Y:S02]  /*165e0*/  IADD3 R7, P3, R152, 0xf000, RZ ;  /* 0x0000f00098077810 */ /* 0x000fe40007f7e0ff */
[----:B------:R-:W-:Y:S01]  /*165f0*/  LOP3.LUT R8, R23, 0x2, R8, 0xe2, !PT ;  /* 0x0000000217087812 */ /* 0x000fe200078ee208 */
[----:B------:R-:W-:Y:S01]  /*16600*/  IMAD.SHL.U32 R23, R9, 0x4, RZ ;  /* 0x0000000409177824 */ /* 0x000fe200078e00ff */
[----:B------:R-:W-:Y:S01]  /*16610*/  LOP3.LUT R52, R53, 0x380, RZ, 0xc0, !PT ;  /* 0x0000038035347812 */ /* 0x000fe200078ec0ff */
[----:B------:R-:W-:Y:S01]  /*16620*/  IMAD.X R77, RZ, RZ, R153, P3 ;  /* 0x000000ffff4d7224 */ /* 0x000fe200018e0699 */
[----:B------:R-:W-:Y:S01]  /*16630*/  LOP3.LUT R56, R57, 0x380, RZ, 0xc0, !PT ;  /* 0x0000038039387812 */ /* 0x000fe200078ec0ff */
[----:B------:R-:W5:Y:S01]  /*16640*/  LD.E.128 R32, desc[UR42][R32.64] ;  /* 0x0000002a20207980 */ /* 0x000f62000c101d00 */
[----:B------:R-:W-:-:S02]  /*16650*/  LOP3.LUT R60, R61, 0x380, RZ, 0xc0, !PT ;  /* 0x000003803d3c7812 */ /* 0x000fc400078ec0ff */
[----:B------:R-:W-:Y:S01]  /*16660*/  SEL R9, RZ, 0xffffffff, P0 ;  /* 0xffffffffff097807 */ /* 0x000fe20000000000 */
[----:B------:R-:W5:Y:S01]  /*16670*/  LD.E.128 R48, desc[UR42][R48.64] ;  /* 0x0000002a30307980 */ /* 0x000f62000c101d00 */
[----:B------:R-:W-:Y:S02]  /*16680*/  LOP3.LUT R6, R7, 0x380, RZ, 0xc0, !PT ;  /* 0x0000038007067812 */ /* 0x000fe400078ec0ff */
[----:B------:R-:W-:Y:S01]  /*16690*/  SHF.R.U64 R52, R52, 0x3, RZ ;  /* 0x0000000334347819 */ /* 0x000fe200000012ff */
[----:B------:R-:W-:Y:S01]  /*166a0*/  IMAD.SHL.U32 R9, R9, 0x8, RZ ;  /* 0x0000000809097824 */ /* 0x000fe200078e00ff */
[----:B------:R-:W-:Y:S01]  /*166b0*/  SHF.R.U64 R56, R56, 0x3, RZ ;  /* 0x0000000338387819 */ /* 0x000fe200000012ff */
[----:B------:R-:W5:Y:S01]  /*166c0*/  LD.E.128 R72, desc[UR42][R72.64] ;  /* 0x0000002a48487980 */ /* 0x000f62000c101d00 */
[----:B------:R-:W-:Y:S02]  /*166d0*/  SHF.R.U64 R60, R60, 0x3, RZ ;  /* 0x000000033c3c7819 */ /* 0x000fe400000012ff */
[----:B------:R-:W-:-:S02]  /*166e0*/  SHF.R.U64 R6, R6, 0x3, RZ ;  /* 0x0000000306067819 */ /* 0x000fc400000012ff */
[----:B------:R-:W-:Y:S02]  /*166f0*/  LOP3.LUT R8, R23, 0x4, R8, 0xe2, !PT ;  /* 0x0000000417087812 */ /* 0x000fe400078ee208 */
[----:B------:R-:W-:Y:S02]  /*16700*/  ISETP.GE.AND P0, PT, R160, R0, PT ;  /* 0x00000000a000720c */ /* 0x000fe40003f06270 */
        /* <DEDUP_REMOVED lines=8> */
[----:B------:R-:W-:Y:S01]  /*16790*/  SHF.R.S32.HI R23, RZ, 0x1f, R3 ;  /* 0x0000001fff177819 */ /* 0x000fe20000011403 */
[----:B------:R-:W5:Y:S01]  /*167a0*/  LD.E.128 R52, desc[UR42][R52.64] ;  /* 0x0000002a34347980 */ /* 0x000f62000c101d00 */
[----:B------:R-:W-:-:S02]  /*167b0*/  LOP3.LUT R76, R6, R7, RZ, 0x3c, !PT ;  /* 0x00000007064c7212 */ /* 0x000fc400078e3cff */
[----:B------:R-:W-:Y:S01]  /*167c0*/  LOP3.LUT R8, R9, 0x8, R8, 0xe2, !PT ;  /* 0x0000000809087812 */ /* 0x000fe200078ee208 */
[----:B------:R-:W-:Y:S01]  /*167d0*/  IMAD R80, R23, UR4, RZ ;  /* 0x0000000417507c24 */ /* 0x000fe2000f8e02ff */
[----:B------:R-:W-:Y:S01]  /*167e0*/  SEL R9, RZ, 0xffffffff, P0 ;  /* 0xffffffffff097807 */ /* 0x000fe20000000000 */
[----:B------:R-:W5:Y:S01]  /*167f0*/  LD.E.128 R4, desc[UR42][R4.64] ;  /* 0x0000002a04047980 */ /* 0x000f62000c101d00 */
[----:B------:R-:W-:Y:S01]  /*16800*/  ISETP.GE.AND P0, PT, R158, R0, PT ;  /* 0x000000009e00720c */ /* 0x000fe20003f06270 */
[----:B------:R-:W-:Y:S02]  /*16810*/  IMAD.WIDE.U32 R10, R3, UR4, R10 ;  /* 0x00000004030a7c25 */ /* 0x000fe4000f8e000a */
[----:B------:R-:W5:Y:S02]  /*16820*/  LD.E.128 R56, desc[UR42][R56.64] ;  /* 0x0000002a38387980 */ /* 0x000f64000c101d00 */
[----:B------:R-:W-:Y:S02]  /*16830*/  IMAD.SHL.U32 R23, R9, 0x10, RZ ;  /* 0x0000001009177824 */ /* 0x000fe400078e00ff */
[----:B------:R-:W5:Y:S01]  /*16840*/  LD.E.128 R60, desc[UR42][R60.64] ;  /* 0x0000002a3c3c7980 */ /* 0x000f62000c101d00 */
[----:B------:R-:W-:-:S03]  /*16850*/  IMAD R9, R3, UR5, R80 ;  /* 0x0000000503097c24 */ /* 0x000fc6000f8e0250 */
[----:B------:R-:W5:Y:S01]  /*16860*/  LD.E.128 R76, desc[UR42][R76.64] ;  /* 0x0000002a4c4c7980 */ /* 0x000f62000c101d00 */
[----:B------:R-:W-:Y:S01]  /*16870*/  SEL R3, RZ, 0xffffffff, P0 ;  /* 0xffffffffff037807 */ /* 0x000fe20000000000 */
[----:B------:R-:W-:Y:S01]  /*16880*/  VIADD R156, R199, 0x180 ;  /* 0x00000180c79c7836 */ /* 0x000fe20000000000 */
[----:B------:R-:W-:Y:S01]  /*16890*/  LOP3.LUT R8, R23, 0x10, R8, 0xe2, !PT ;  /* 0x0000001017087812 */ /* 0x000fe200078ee208 */
[----:B------:R-:W-:Y:S01]  /*168a0*/  @!PT LDS RZ, [RZ] ;  /* 0x00000000fffff984 */ /* 0x000fe20000000800 */
[----:B------:R-:W-:Y:S01]  /*168b0*/  @!PT LDS RZ, [RZ] ;  /* 0x00000000fffff984 */ /* 0x000fe20000000800 */
[----:B------:R-:W-:Y:S01]  /*168c0*/  @!PT LDS RZ, [RZ] ;  /* 0x00000000fffff984 */ /* 0x000fe20000000800 */
[----:B------:R-:W-:Y:S01]  /*168d0*/  @!PT LDS RZ, [RZ] ;  /* 0x00000000fffff984 */ /* 0x000fe20000000800 */
[----:B------:R0:W-:Y:S06]  /*168e0*/  MEMBAR.ALL.CTA ;  /* 0x0000000000007992 */ /* 0x0001ec0000008000 */
[----:B0-----:R-:W0:Y:S01]  /*168f0*/  FENCE.VIEW.ASYNC.S ;  /* 0x00000000000073c6 */ /* 0x001e220000000000 */
[----:B------:R-:W-:Y:S01]  /*16900*/  ULDC.64 UR4, c[0x0][0xa80] ;  /* 0x0002a00000047ab9 */ /* 0x000fe20000000a00 */
[----:B------:R-:W-:Y:S01]  /*16910*/  IMAD.SHL.U32 R23, R3, 0x20, RZ ;  /* 0x0000002003177824 */ /* 0x000fe200078e00ff */
[----:B------:R-:W-:Y:S01]  /*16920*/  LEA R80, P1, R10, UR4, 0x1 ;  /* 0x000000040a507c11 */ /* 0x000fe2000f8208ff */
[----:B------:R-:W-:-:S02]  /*16930*/  IMAD.IADD R3, R11, 0x1, R9 ;  /* 0x000000010b037824 */ /* 0x000fc400078e0209 */
[----:B------:R-:W-:Y:S01]  /*16940*/  IMAD.IADD R20, R20, 0x1, R196 ;  /* 0x0000000114147824 */ /* 0x000fe200078e02c4 */
[-C--:B------:R-:W-:Y:S01]  /*16950*/  ISETP.GE.AND P0, PT, R156, R0.reuse, PT ;  /* 0x000000009c00720c */ /* 0x080fe20003f06270 */
[----:B------:R-:W-:Y:S01]  /*16960*/  VIADD R154, R199, 0x1c0 ;  /* 0x000001c0c79a7836 */ /* 0x000fe20000000000 */
[----:B------:R-:W-:Y:S01]  /*16970*/  LEA.HI.X R84, R10, UR5, R3, 0x1, P1 ;  /* 0x000000050a547c11 */ /* 0x000fe200088f0c03 */
[----:B------:R-:W-:Y:S01]  /*16980*/  VIADD R3, R2, 0x28c20 ;  /* 0x00028c2002037836 */ /* 0x000fe20000000000 */
[----:B------:R-:W-:Y:S02]  /*16990*/  LOP3.LUT R8, R23, 0x20, R8, 0xe2, !PT ;  /* 0x0000002017087812 */ /* 0x000fe400078ee208 */
[----:B------:R-:W-:Y:S02]  /*169a0*/  ISETP.GE.AND P1, PT, R20, R21, PT ;  /* 0x000000151400720c */ /* 0x000fe40003f26270 */
[----:B------:R-:W-:Y:S02]  /*169b0*/  SEL R23, RZ, 0x40, P0 ;  /* 0x00000040ff177807 */ /* 0x000fe40000000000 */
[----:B------:R-:W-:-:S02]  /*169c0*/  ISETP.GE.AND P0, PT, R154, R0, PT ;  /* 0x000000009a00720c */ /* 0x000fc40003f06270 */
[----:B------:R-:W-:Y:S02]  /*169d0*/  LOP3.LUT R23, R8, R23, RZ, 0xfc, !PT ;  /* 0x0000001708177212 */ /* 0x000fe400078efcff */
[----:B------:R-:W-:Y:S02]  /*169e0*/  PRMT R3, RZ, 0x654, R3 ;  /* 0x00000654ff037816 */ /* 0x000fe40000000003 */
[----:B------:R-:W-:Y:S01]  /*169f0*/  SEL R8, RZ, 0x80, P0 ;  /* 0x00000080ff087807 */ /* 0x000fe20000000000 */
[C---:B------:R-:W-:Y:S01]  /*16a00*/  VIADD R155, R199.reuse, 0x1c0 ;  /* 0x000001c0c79b7836 */ /* 0x040fe20000000000 */
[----:B0-----:R0:W-:Y:S01]  /*16a10*/  SYNCS.ARRIVE.TRANS64.RED.A1T0 RZ, [R3+URZ], RZ ;  /* 0x000000ff03ff79a7 */ /* 0x0011e2000810043f */
[C---:B------:R-:W-:Y:S02]  /*16a20*/  VIADD R157, R199.reuse, 0x180 ;  /* 0x00000180c79d7836 */ /* 0x040fe40000000000 */
[C---:B------:R-:W-:Y:S02]  /*16a30*/  VIADD R159, R199.reuse, 0x140 ;  /* 0x00000140c79f7836 */ /* 0x040fe40000000000 */
[----:B------:R-:W-:-:S02]  /*16a40*/  VIADD R161, R199, 0x100 ;  /* 0x00000100c7a17836 */ /* 0x000fc40000000000 */
[----:B------:R-:W-:Y:S01]  /*16a50*/  VIADD R163, R199, 0xc0 ;  /* 0x000000c0c7a37836 */ /* 0x000fe20000000000 */
[----:B0-----:R-:W-:Y:S01]  /*16a60*/  LOP3.LUT R3, R23, R8, RZ, 0xfc, !PT ;  /* 0x0000000817037212 */ /* 0x001fe200078efcff */
[C---:B------:R-:W-:Y:S02]  /*16a70*/  VIADD R165, R199.reuse, 0x80 ;  /* 0x00000080c7a57836 */ /* 0x040fe40000000000 */
[----:B------:R-:W-:Y:S01]  /*16a80*/  VIADD R167, R199, 0x40 ;  /* 0x00000040c7a77836 */ /* 0x000fe20000000000 */
[----:B------:R0:W1:Y:S01]  /*16a90*/  SHFL.IDX PT, R8, R80, RZ, 0x181f ;  /* 0x00181fff50087589 */ /* 0x00006200000e0000 */
[----:B------:R-:W-:Y:S03]  /*16aa0*/  BSSY B1, `(.L_x_2691) ;  /* 0x0000029000017945 */ /* 0x000fe60003800000 */
[----:B------:R0:W2:Y:S01]  /*16ab0*/  SHFL.IDX PT, R9, R84, RZ, 0x181f ;  /* 0x00181fff54097589 */ /* 0x0000a200000e0000 */
        /* <DEDUP_REMOVED lines=11> */
[-C--:B------:R-:W-:Y:S02]  /*16b70*/  ISETP.GE.AND P3, PT, R162, R0.reuse, PT ;  /* 0x00000000a200720c */ /* 0x080fe40003f66270 */
[----:B------:R-:W-:-:S05]  /*16b80*/  ISETP.GE.AND P2, PT, R160, R0, PT ;  /* 0x00000000a000720c */ /* 0x000fca0003f46270 */
[----:B-12---:R-:W-:-:S05]  /*16b90*/  @!P0 IMAD.WIDE R10, R199, 0x2, R8 ;  /* 0x00000002c70a8825 */ /* 0x006fca00078e0208 */
[----:B-----5:R0:W-:Y:S02]  /*16ba0*/  @!P0 ST.E.128 desc[UR42][R10.64], R4 ;  /* 0x000000040a008985 */ /* 0x0201e4000c101d2a */
[-C--:B0-----:R-:W-:Y:S02]  /*16bb0*/  @!P1 LEA R4, P0, R166, R8.reuse, 0x1 ;  /* 0x00000008a6049211 */ /* 0x081fe400078008ff */
[----:B------:R-:W-:Y:S02]  /*16bc0*/  @!P3 LEA R6, P6, R162, R8, 0x1 ;  /* 0x00000008a206b211 */ /* 0x000fe400078c08ff */
[-C--:B------:R-:W-:Y:S02]  /*16bd0*/  @!P1 LEA.HI.X R5, R166, R9.reuse, R167, 0x1, P0 ;  /* 0x00000009a6059211 */ /* 0x080fe400000f0ca7 */
[----:B------:R-:W-:Y:S02]  /*16be0*/  LOP3.LUT P0, RZ, R23, 0x40, RZ, 0xc0, !PT ;  /* 0x0000004017ff7812 */ /* 0x000fe4000780c0ff */
[----:B------:R-:W-:Y:S01]  /*16bf0*/  @!P3 LEA.HI.X R7, R162, R9, R163, 0x1, P6 ;  /* 0x00000009a207b211 */ /* 0x000fe200030f0ca3 */
[----:B------:R0:W-:Y:S01]  /*16c00*/  @!P1 ST.E.128 desc[UR42][R4.64], R24 ;  /* 0x0000001804009985 */ /* 0x0001e2000c101d2a */
[----:B------:R-:W-:-:S13]  /*16c10*/  ISETP.GE.AND P1, PT, R158, R0, PT ;  /* 0x000000009e00720c */ /* 0x000fda0003f26270 */
[-C--:B------:R-:W-:Y:S02]  /*16c20*/  @!P1 LEA R10, P6, R158, R8.reuse, 0x1 ;  /* 0x000000089e0a9211 */ /* 0x080fe400078c08ff */
[----:B0-----:R-:W-:Y:S02]  /*16c30*/  @!P5 LEA R4, P4, R164, R8, 0x1 ;  /* 0x00000008a404d211 */ /* 0x001fe400078808ff */
[-C--:B------:R-:W-:Y:S02]  /*16c40*/  @!P1 LEA.HI.X R11, R158, R9.reuse, R159, 0x1, P6 ;  /* 0x000000099e0b9211 */ /* 0x080fe400030f0c9f */
        /* <DEDUP_REMOVED lines=14> */
.L_x_2692:
[----:B------:R-:W-:Y:S05]  /*16d30*/  BSYNC B1 ;  /* 0x0000000000017941 */ /* 0x000fea0003800000 */
.L_x_2691:
[----:B------:R-:W-:Y:S01]  /*16d40*/  VIADD R20, R20, 0x20 ;  /* 0x0000002014147836 */ /* 0x000fe20000000000 */
[----:B0----5:R0:W3:Y:S04]  /*16d50*/  SHFL.IDX PT, R5, R84, 0x1, 0x181f ;  /* 0x00381f0054057f89 */ /* 0x0210e800000e0000 */
        /* <DEDUP_REMOVED lines=36> */
.L_x_2690:
[----:B01----:R-:W2:Y:S01]  /*16fa0*/  LDL.LU R12, [R1+0x58] ;  /* 0x00005800010c7983 */ /* 0x003ea20000300800 */
[----:B------:R-:W-:Y:S01]  /*16fb0*/  ULDC.64 UR4, c[0x0][0xb08] ;  /* 0x0002c20000047ab9 */ /* 0x000fe20000000a00 */
[----:B------:R-:W0:Y:S01]  /*16fc0*/  LDC R13, c[0x0][0xbe8] ;  /* 0x0002fa00ff0d7b82 */ /* 0x000e220000000800 */
[----:B------:R-:W-:Y:S01]  /*16fd0*/  IMAD R0, R0, UR4, RZ ;  /* 0x0000000400007c24 */ /* 0x000fe2000f8e02ff */
[----:B------:R-:W-:Y:S01]  /*16fe0*/  IADD3 R213, R197, 0x50, RZ ;  /* 0x00000050c5d57810 */ /* 0x000fe20007ffe0ff */
[C---:B------:R-:W-:Y:S01]  /*16ff0*/  IMAD.WIDE.U32 R10, R3.reuse, UR4, RZ ;  /* 0x00000004030a7c25 */ /* 0x040fe2000f8e00ff */
[----:B------:R-:W-:Y:S02]  /*17000*/  BSSY B1, `(.L_x_2694) ;  /* 0x000010e000017945 */ /* 0x000fe40003800000 */
[----:B------:R-:W-:Y:S01]  /*17010*/  SHF.R.S32.HI R213, RZ, 0x1f, R213 ;  /* 0x0000001fffd57819 */ /* 0x000fe200000114d5 */
[----:B------:R-:W-:Y:S01]  /*17020*/  IMAD R0, R3, UR5, R0 ;  /* 0x0000000503007c24 */ /* 0x000fe2000f8e0200 */
[----:B------:R-:W-:Y:S01]  /*17030*/  ULDC.64 UR4, c[0x0][0xb38] ;  /* 0x0002ce0000047ab9 */ /* 0x000fe20000000a00 */
[----:B------:R-:W-:-:S02]  /*17040*/  IMAD.IADD R3, R212, 0x1, R196 ;  /* 0x00000001d4037824 */ /* 0x000fc400078e02c4 */
[----:B------:R-:W-:Y:S01]  /*17050*/  IMAD.IADD R11, R11, 0x1, R0 ;  /* 0x000000010b0b7824 */ /* 0x000fe200078e0200 */
[----:B------:R-:W-:Y:S01]  /*17060*/  SHF.R.S32.HI R0, RZ, 0x1f, R9 ;  /* 0x0000001fff007819 */ /* 0x000fe20000011409 */
[----:B------:R-:W-:Y:S02]  /*17070*/  IMAD.IADD R196, R194, 0x1, R196 ;  /* 0x00000001c2c47824 */ /* 0x000fe400078e02c4 */
[----:B------:R-:W-:-:S04]  /*17080*/  IMAD.WIDE.U32 R10, R188, UR4, R10 ;  /* 0x00000004bc0a7c25 */ /* 0x000fc8000f8e000a */
[----:B------:R-:W-:Y:S01]  /*17090*/  IMAD R11, R188, UR5, R11 ;  /* 0x00000005bc0b7c24 */ /* 0x000fe2000f8e020b */
[----:B------:R-:W-:Y:S01]  /*170a0*/  ULDC.64 UR4, c[0x0][0xb40] ;  /* 0x0002d00000047ab9 */ /* 0x000fe20000000a00 */
[----:B------:R-:W-:Y:S02]  /*170b0*/  VIADD R80, R197, 0xf8 ;  /* 0x000000f8c5507836 */ /* 0x000fe40000000000 */
[----:B------:R-:W-:Y:S01]  /*170c0*/  IMAD R0, R0, UR4, RZ ;  /* 0x0000000400007c24 */ /* 0x000fe2000f8e02ff */
[----:B0-----:R-:W-:Y:S01]  /*170d0*/  ISETP.NE.AND P0, PT, R13, 0x1, PT ;  /* 0x000000010d00780c */ /* 0x001fe20003f05270 */
[----:B------:R-:W-:Y:S01]  /*170e0*/  IMAD.WIDE.U32 R10, R9, UR4, R10 ;  /* 0x00000004090a7c25 */ /* 0x000fe2000f8e000a */
[----:B------:R-:W-:-:S03]  /*170f0*/  SHF.R.S32.HI R80, RZ, 0x1f, R80 ;  /* 0x0000001fff507819 */ /* 0x000fc60000011450 */
[----:B------:R-:W-:Y:S01]  /*17100*/  IMAD R0, R9, UR5, R0 ;  /* 0x0000000509007c24 */ /* 0x000fe2000f8e0200 */
[----:B------:R-:W-:Y:S01]  /*17110*/  ULDC.64 UR4, c[0x0][0xb48] ;  /* 0x0002d20000047ab9 */ /* 0x000fe20000000a00 */
[----:B------:R-:W-:Y:S02]  /*17120*/  IMAD.MOV.U32 R9, RZ, RZ, R3 ;  /* 0x000000ffff097224 */ /* 0x000fe400078e0003 */
[----:B------:R-:W-:Y:S02]  /*17130*/  IMAD.IADD R11, R11, 0x1, R0 ;  /* 0x000000010b0b7824 */ /* 0x000fe400078e0200 */
[C---:B------:R-:W-:Y:S02]  /*17140*/  VIADD R153, R197.reuse, 0xf0 ;  /* 0x000000f0c5997836 */ /* 0x040fe40000000000 */
[----:B------:R-:W0:Y:S01]  /*17150*/  @P0 LDC R0, c[0x0][0xbf0] ;  /* 0x0002fc00ff000b82 */ /* 0x000e220000000800 */
        /* <DEDUP_REMOVED lines=70> */
[----:B------:R-:W-:Y:S02]  /*175c0*/  VIADD R227, R197, 0x30 ;  /* 0x00000030c5e37836 */ /* 0x000fe40000000000 */
[----:B--2---:R-:W-:-:S04]  /*175d0*/  IMAD.WIDE.U32 R10, R12, UR4, R10 ;  /* 0x000000040c0a7c25 */ /* 0x004fc8000f8e000a */
[----:B------:R-:W-:Y:S01]  /*175e0*/  IMAD R11, R12, UR5, R11 ;  /* 0x000000050c0b7c24 */ /* 0x000fe2000f8e020b */
[----:B------:R-:W-:Y:S01]  /*175f0*/  ULDC.64 UR4, c[0x0][0xb30] ;  /* 0x0002cc0000047ab9 */ /* 0x000fe20000000a00 */
[----:B------:R-:W1:Y:S02]  /*17600*/  @P0 LDC R12, c[0x0][0xbec] ;  /* 0x0002fb00ff0c0b82 */ /* 0x000e640000000800 */
[----:B-1----:R-:W-:-:S05]  /*17610*/  @P0 IMAD.HI.U32 R12, R3, R12, RZ ;  /* 0x0000000c030c0227 */ /* 0x002fca00078e00ff */
[----:B0-----:R-:W-:-:S05]  /*17620*/  @P0 SHF.R.U32.HI R9, RZ, R0, R12 ;  /* 0x00000000ff090219 */ /* 0x001fca000001160c */
[----:B------:R-:W-:Y:S02]  /*17630*/  IMAD.MOV R0, RZ, RZ, -R9 ;  /* 0x000000ffff007224 */ /* 0x000fe400078e0a09 */
[----:B------:R-:W-:-:S04]  /*17640*/  IMAD.WIDE.U32 R10, R9, UR4, R10 ;  /* 0x00000004090a7c25 */ /* 0x000fc8000f8e000a */
[----:B------:R-:W-:Y:S02]  /*17650*/  IMAD R3, R13, R0, R3 ;  /* 0x000000000d037224 */ /* 0x000fe400078e0203 */
[----:B------:R-:W-:Y:S01]  /*17660*/  IMAD R0, R8, R13, RZ ;  /* 0x0000000d08007224 */ /* 0x000fe200078e02ff */
[----:B------:R-:W-:-:S05]  /*17670*/  SHF.R.S32.HI R8, RZ, 0x1f, R9 ;  /* 0x0000001fff087819 */ /* 0x000fca0000011409 */
[----:B------:R-:W-:-:S04]  /*17680*/  IMAD R8, R8, UR4, RZ ;  /* 0x0000000408087c24 */ /* 0x000fc8000f8e02ff */
[----:B------:R-:W-:Y:S01]  /*17690*/  IMAD R8, R9, UR5, R8 ;  /* 0x0000000509087c24 */ /* 0x000fe2000f8e0208 */
[----:B------:R-:W-:-:S03]  /*176a0*/  ULDC.64 UR4, c[0x0][0xb28] ;  /* 0x0002ca0000047ab9 */ /* 0x000fc60000000a00 */
[----:B------:R-:W-:Y:S01]  /*176b0*/  IMAD.IADD R11, R11, 0x1, R8 ;  /* 0x000000010b0b7824 */ /* 0x000fe200078e0208 */
[----:B------:R-:W-:Y:S01]  /*176c0*/  SHF.R.S32.HI R8, RZ, 0x1f, R3 ;  /* 0x0000001fff087819 */ /* 0x000fe20000011403 */
[----:B------:R-:W-:-:S04]  /*176d0*/  IMAD.WIDE.U32 R10, R3, UR4, R10 ;  /* 0x00000004030a7c25 */ /* 0x000fc8000f8e000a */
[----:B------:R-:W-:-:S04]  /*176e0*/  IMAD R8, R8, UR4, RZ ;  /* 0x0000000408087c24 */ /* 0x000fc8000f8e02ff */
        /* <DEDUP_REMOVED lines=19> */
[----:B------:R-:W-:Y:S01]  /*17820*/  ISETP.GE.AND P4, PT, R195, UR4, PT ;  /* 0x00000004c3007c0c */ /* 0x000fe2000bf86270 */
        /* <DEDUP_REMOVED lines=24> */
[----:B------:R-:W-:-:S05]  /*179b0*/  @!P1 LEA.HI.X R9, R21, R13, R11, 0x2, P2 ;  /* 0x0000000d15099211 */ /* 0x000fca00010f140b */
[----:B------:R0:W-:Y:S01]  /*179c0*/  @!P1 ST.E.64 desc[UR42][R8.64], R36 ;  /* 0x0000002408009985 */ /* 0x0001e2000c101b2a */
[----:B------:R-:W-:Y:S02]  /*179d0*/  ISETP.GE.AND P1, PT, R14, UR4, PT ;  /* 0x000000040e007c0c */ /* 0x000fe4000bf26270 */
        /* <DEDUP_REMOVED lines=56> */
[----:B------:R-:W-:Y:S01]  /*17d60*/  @!P2 ST.E.64 desc[UR42][R14.64], R88 ;  /* 0x000000580e00a985 */ /* 0x000fe2000c101b2a */
[-C--:B0-----:R-:W-:Y:S02]  /*17d70*/  @!P3 LEA R6, P6, R178, R20.reuse, 0x2 ;  /* 0x00000014b206b211 */ /* 0x081fe400078c10ff */
[-C--:B------:R-:W-:Y:S02]  /*17d80*/  @!P4 LEA R8, P2, R176, R20.reuse, 0x2 ;  /* 0x00000014b008c211 */ /* 0x080fe400078410ff */
[-C--:B------:R-:W-:Y:S02]  /*17d90*/  @!P3 LEA.HI.X R7, R178, R13.reuse, R179, 0x2, P6 ;  /* 0x0000000db207b211 */ /* 0x080fe400030f14b3 */
[----:B-1----:R-:W-:Y:S02]  /*17da0*/  @!P5 LEA R10, P6, R174, R20, 0x2 ;  /* 0x00000014ae0ad211 */ /* 0x002fe400078c10ff */
        /* <DEDUP_REMOVED lines=51> */
.L_x_2695:
[----:B------:R-:W-:Y:S05]  /*180e0*/  BSYNC B1 ;  /* 0x0000000000017941 */ /* 0x000fea0003800000 */
.L_x_2694:
[----:B---3--:R-:W-:Y:S01]  /*180f0*/  VIADD R7, R196, 0x8 ;  /* 0x00000008c4077836 */ /* 0x008fe20000000000 */
[----:B0-----:R-:W0:Y:S04]  /*18100*/  SHFL.IDX PT, R12, R12, 0x1, 0x1c1f ;  /* 0x003c1f000c0c7f89 */ /* 0x001e2800000e0000 */
[----:B------:R-:W-:Y:S01]  /*18110*/  ISETP.GE.AND P0, PT, R7, R0, PT ;  /* 0x000000000700720c */ /* 0x000fe20003f06270 */
[----:B------:R-:W3:-:S12]  /*18120*/  SHFL.IDX PT, R3, R3, 0x1, 0x1c1f ;  /* 0x003c1f0003037f89 */ /* 0x000ed800000e0000 */
[----:B------:R-:W-:Y:S05]  /*18130*/  @P0 BRA `(.L_x_2693) ;  /* 0x0000001800580947 */ /* 0x000fea0003800000 */
[----:B------:R-:W-:Y:S01]  /*18140*/  ULDC UR4, c[0x0][0xac8] ;  /* 0x0002b20000047ab9 */ /* 0x000fe20000000800 */
[C---:B------:R-:W-:Y:S01]  /*18150*/  VIADD R10, R197.reuse, 0x8 ;  /* 0x00000008c50a7836 */ /* 0x040fe20000000000 */
[C---:B------:R-:W-:Y:S01]  /*18160*/  ISETP.GE.AND P4, PT, R197.reuse, UR4, PT ;  /* 0x00000004c5007c0c */ /* 0x040fe2000bf86270 */
[C---:B------:R-:W-:Y:S01]  /*18170*/  VIADD R21, R197.reuse, 0x10 ;  /* 0x00000010c5157836 */ /* 0x040fe20000000000 */
[----:B------:R-:W-:Y:S01]  /*18180*/  SHF.R.S32.HI R8, RZ, 0x1f, R197 ;  /* 0x0000001fff087819 */ /* 0x000fe200000114c5 */
[C---:B------:R-:W-:Y:S01]  /*18190*/  VIADD R15, R197.reuse, 0x18 ;  /* 0x00000018c50f7836 */ /* 0x040fe20000000000 */
[----:B------:R-:W-:Y:S01]  /*181a0*/  ISETP.GE.AND P2, PT, R10, UR4, PT ;  /* 0x000000040a007c0c */ /* 0x000fe2000bf46270 */
[----:B------:R-:W-:Y:S01]  /*181b0*/  VIADD R11, R197, 0x8 ;  /* 0x00000008c50b7836 */ /* 0x000fe20000000000 */
[----:B------:R-:W-:Y:S01]  /*181c0*/  ISETP.GE.AND P1, PT, R21, UR4, PT ;  /* 0x0000000415007c0c */ /* 0x000fe2000bf26270 */
[----:B--2---:R-:W-:Y:S01]  /*181d0*/  VIADD R13, R197, 0x20 ;  /* 0x00000020c50d7836 */ /* 0x004fe20000000000 */
[----:B------:R-:W-:Y:S01]  /*181e0*/  ISETP.GE.AND P0, PT, R15, UR4, PT ;  /* 0x000000040f007c0c */ /* 0x000fe2000bf06270 */
[C---:B------:R-:W-:Y:S01]  /*181f0*/  VIADD R24, R197.reuse, 0x10 ;  /* 0x00000010c5187836 */ /* 0x040fe20000000000 */
[----:B------:R-:W-:Y:S01]  /*18200*/  SHF.R.S32.HI R11, RZ, 0x1f, R11 ;  /* 0x0000001fff0b7819 */ /* 0x000fe2000001140b */
[----:B-1----:R-:W-:-:S02]  /*18210*/  VIADD R20, R197, 0x18 ;  /* 0x00000018c5147836 */ /* 0x002fc40000000000 */
[CC--:B---3--:R-:W-:Y:S01]  /*18220*/  @!P4 LEA R6, P3, R197.reuse, R3.reuse, 0x2 ;  /* 0x00000003c506c211 */ /* 0x0c8fe200078610ff */
[C---:B------:R-:W-:Y:S01]  /*18230*/  VIADD R14, R197.reuse, 0x28 ;  /* 0x00000028c50e7836 */ /* 0x040fe20000000000 */
[----:B------:R-:W-:Y:S02]  /*18240*/  SHF.R.S32.HI R24, RZ, 0x1f, R24 ;  /* 0x0000001fff187819 */ /* 0x000fe40000011418 */
[----:B0-----:R-:W-:Y:S02]  /*18250*/  @!P4 LEA.HI.X R7, R197, R12, R8, 0x2, P3 ;  /* 0x0000000cc507c211 */ /* 0x001fe400018f1408 */
[----:B------:R-:W-:Y:S02]  /*18260*/  ISETP.GE.AND P3, PT, R13, UR4, PT ;  /* 0x000000040d007c0c */ /* 0x000fe4000bf66270 */
[----:B------:R-:W-:Y:S01]  /*18270*/  @!P1 LEA R8, P5, R21, R3, 0x2 ;  /* 0x0000000315089211 */ /* 0x000fe200078a10ff */
[----:B------:R0:W-:Y:S01]  /*18280*/  @!P4 ST.E.64 desc[UR42][R6.64], R26 ;  /* 0x0000001a0600c985 */ /* 0x0001e2000c101b2a */
[----:B------:R-:W-:-:S02]  /*18290*/  SHF.R.S32.HI R20, RZ, 0x1f, R20 ;  /* 0x0000001fff147819 */ /* 0x000fc40000011414 */
[----:B------:R-:W-:Y:S02]  /*182a0*/  @!P1 LEA.HI.X R9, R21, R12, R24, 0x2, P5 ;  /* 0x0000000c15099211 */ /* 0x000fe400028f1418 */
[----:B------:R-:W-:Y:S02]  /*182b0*/  ISETP.GE.AND P4, PT, R14, UR4, PT ;  /* 0x000000040e007c0c */ /* 0x000fe4000bf86270 */
[----:B------:R-:W-:Y:S02]  /*182c0*/  ISETP.GE.AND P5, PT, R227, UR4, PT ;  /* 0x00000004e3007c0c */ /* 0x000fe4000bfa6270 */
[----:B0-----:R-:W-:-:S04]  /*182d0*/  @!P2 LEA R6, P6, R10, R3, 0x2 ;  /* 0x000000030a06a211 */ /* 0x001fc800078c10ff */
[----:B------:R-:W-:Y:S02]  /*182e0*/  @!P2 LEA.HI.X R7, R10, R12, R11, 0x2, P6 ;  /* 0x0000000c0a07a211 */ /* 0x000fe400030f140b */
[----:B------:R-:W-:-:S03]  /*182f0*/  @!P0 LEA R10, P6, R15, R3, 0x2 ;  /* 0x000000030f0a8211 */ /* 0x000fc600078c10ff */
[----:B------:R0:W-:Y:S01]  /*18300*/  @!P2 ST.E.64 desc[UR42][R6.64], R30 ;  /* 0x0000001e0600a985 */ /* 0x0001e2000c101b2a */
[----:B------:R-:W-:Y:S01]  /*18310*/  @!P0 LEA.HI.X R11, R15, R12, R20, 0x2, P6 ;  /* 0x0000000c0f0b8211 */ /* 0x000fe200030f1414 */
[----:B------:R-:W-:Y:S02]  /*18320*/  VIADD R15, R197, 0x20 ;  /* 0x00000020c50f7836 */ /* 0x000fe40000000000 */
[----:B------:R1:W-:Y:S03]  /*18330*/  @!P1 ST.E.64 desc[UR42][R8.64], R34 ;  /* 0x0000002208009985 */ /* 0x0003e6000c101b2a */
[----:B------:R-:W-:Y:S01]  /*18340*/  SHF.R.S32.HI R15, RZ, 0x1f, R15 ;  /* 0x0000001fff0f7819 */ /* 0x000fe2000001140f */
[----:B------:R2:W-:Y:S01]  /*18350*/  @!P0 ST.E.64 desc[UR42][R10.64], R38 ;  /* 0x000000260a008985 */ /* 0x0005e2000c101b2a */
[----:B------:R-:W-:Y:S02]  /*18360*/  ISETP.GE.AND P0, PT, R224, UR4, PT ;  /* 0x00000004e0007c0c */ /* 0x000fe4000bf06270 */
[----:B0-----:R-:W-:-:S04]  /*18370*/  @!P3 LEA R6, P1, R13, R3, 0x2 ;  /* 0x000000030d06b211 */ /* 0x001fc800078210ff */
[-C--:B------:R-:W-:Y:S01]  /*18380*/  @!P3 LEA.HI.X R7, R13, R12.reuse, R15, 0x2, P1 ;  /* 0x0000000c0d07b211 */ /* 0x080fe200008f140f */
[C---:B------:R-:W-:Y:S01]  /*18390*/  VIADD R15, R197.reuse, 0x28 ;  /* 0x00000028c50f7836 */ /* 0x040fe20000000000 */
[-C--:B-1----:R-:W-:Y:S01]  /*183a0*/  @!P4 LEA R8, P2, R14, R3.reuse, 0x2 ;  /* 0x000000030e08c211 */ /* 0x082fe200078410ff */
[----:B------:R-:W-:Y:S01]  /*183b0*/  VIADD R13, R197, 0x30 ;  /* 0x00000030c50d7836 */ /* 0x000fe20000000000 */
[----:B------:R-:W-:Y:S01]  /*183c0*/  ISETP.GE.AND P1, PT, R222, UR4, PT ;  /* 0x00000004de007c0c */ /* 0x000fe2000bf26270 */
[----:B------:R0:W-:Y:S01]  /*183d0*/  @!P3 ST.E.64 desc[UR42][R6.64], R42 ;  /* 0x0000002a0600b985 */ /* 0x0001e2000c101b2a */
[----:B------:R-:W-:Y:S02]  /*183e0*/  SHF.R.S32.HI R15, RZ, 0x1f, R15 ;  /* 0x0000001fff0f7819 */ /* 0x000fe4000001140f */
[----:B--2---:R-:W-:Y:S02]  /*183f0*/  @!P5 LEA R10, P6, R227, R3, 0x2 ;  /* 0x00000003e30ad211 */ /* 0x004fe400078c10ff */
[----:B------:R-:W-:-:S02]  /*18400*/  @!P4 LEA.HI.X R9, R14, R12, R15, 0x2, P2 ;  /* 0x0000000c0e09c211 */ /* 0x000fc400010f140f */
[----:B------:R-:W-:Y:S02]  /*18410*/  ISETP.GE.AND P2, PT, R220, UR4, PT ;  /* 0x00000004dc007c0c */ /* 0x000fe4000bf46270 */
[----:B------:R-:W-:Y:S01]  /*18420*/  SHF.R.S32.HI R13, RZ, 0x1f, R13 ;  /* 0x0000001fff0d7819 */ /* 0x000fe2000001140d */
[----:B------:R1:W-:Y:S01]  /*18430*/  @!P4 ST.E.64 desc[UR42][R8.64], R46 ;  /* 0x0000002e0800c985 */ /* 0x0003e2000c101b2a */
[----:B------:R-:W-:Y:S02]  /*18440*/  ISETP.GE.AND P3, PT, R211, UR4, PT ;  /* 0x00000004d3007c0c */ /* 0x000fe4000bf66270 */
[-C--:B------:R-:W-:Y:S02]  /*18450*/  @!P5 LEA.HI.X R11, R227, R12.reuse, R13, 0x2, P6 ;  /* 0x0000000ce30bd211 */ /* 0x080fe400030f140d */
[C---:B0-----:R-:W-:Y:S02]  /*18460*/  @!P0 LEA R6, P6, R224.reuse, R3, 0x2 ;  /* 0x00000003e0068211 */ /* 0x041fe400078c10ff */
[----:B------:R-:W-:Y:S01]  /*18470*/  ISETP.GE.AND P4, PT, R209, UR4, PT ;  /* 0x00000004d1007c0c */ /* 0x000fe2000bf86270 */
[----:B------:R0:W-:Y:S01]  /*18480*/  @!P5 ST.E.64 desc[UR42][R10.64], R50 ;  /* 0x000000320a00d985 */ /* 0x0001e2000c101b2a */
[----:B------:R-:W-:-:S02]  /*18490*/  @!P0 LEA.HI.X R7, R224, R12, R225, 0x2, P6 ;  /* 0x0000000ce0078211 */ /* 0x000fc400030f14e1 */
        /* <DEDUP_REMOVED lines=11> */
[----:B------:R-:W-:Y:S02]  /*18550*/  @!P3 LEA.HI.X R7, R211, R12, R213, 0x2, P6 ;  /* 0x0000000cd307b211 */ /* 0x000fe400030f14d5 */
[----:B0-----:R-:W-:-:S03]  /*18560*/  @!P4 LEA R8, P2, R209, R3, 0x2 ;  /* 0x00000003d108c211 */ /* 0x001fc600078410ff */
[----:B------:R0:W-:Y:S01]  /*18570*/  @!P3 ST.E.64 desc[UR42][R6.64], R66 ;  /* 0x000000420600b985 */ /* 0x0001e2000c101b2a */
[-C--:B------:R-:W-:Y:S02]  /*18580*/  @!P4 LEA.HI.X R9, R209, R12.reuse, R210, 0x2, P2 ;  /* 0x0000000cd109c211 */ /* 0x080fe400010f14d2 */
[----:B------:R-:W-:Y:S02]  /*18590*/  ISETP.GE.AND P2, PT, R182, UR4, PT ;  /* 0x00000004b6007c0c */ /* 0x000fe4000bf46270 */
[CC--:B-1----:R-:W-:Y:S01]  /*185a0*/  @!P5 LEA R10, P6, R203.reuse, R3.reuse, 0x2 ;  /* 0x00000003cb0ad211 */ /* 0x0c2fe200078c10ff */
[----:B------:R1:W-:Y:S03]  /*185b0*/  @!P4 ST.E.64 desc[UR42][R8.64], R70 ;  /* 0x000000460800c985 */ /* 0x0003e6000c101b2a */
        /* <DEDUP_REMOVED lines=9> */
[----:B------:R-:W-:Y:S02]  /*18650*/  ISETP.GE.AND P3, PT, R176, UR4, PT ;  /* 0x00000004b0007c0c */ /* 0x000fe4000bf66270 */
[-C--:B0-----:R-:W-:Y:S01]  /*18660*/  @!P2 LEA R10, P6, R182, R3.reuse, 0x2 ;  /* 0x00000003b60aa211 */ /* 0x081fe200078c10ff */
[----:B------:R0:W-:Y:S01]  /*18670*/  @!P1 ST.E.64 desc[UR42][R8.64], R4 ;  /* 0x0000000408009985 */ /* 0x0001e2000c101b2a */
[----:B------:R-:W-:Y:S02]  /*18680*/  ISETP.GE.AND P1, PT, R172, UR4, PT ;  /* 0x00000004ac007c0c */ /* 0x000fe4000bf26270 */
[----:B------:R-:W-:Y:S02]  /*18690*/  @!P2 LEA.HI.X R11, R182, R12, R183, 0x2, P6 ;  /* 0x0000000cb60ba211 */ /* 0x000fe400030f14b7 */
[----:B-1----:R-:W-:-:S03]  /*186a0*/  @!P4 LEA R6, P0, R178, R3, 0x2 ;  /* 0x00000003b206c211 */ /* 0x002fc600078010ff */
[----:B------:R-:W-:Y:S01]  /*186b0*/  @!P2 ST.E.64 desc[UR42][R10.64], R86 ;  /* 0x000000560a00a985 */ /* 0x000fe2000c101b2a */
        /* <DEDUP_REMOVED lines=25> */
[-C--:B------:R-:W-:Y:S02]  /*18850*/  @!P5 LEA.HI.X R5, R168, R12.reuse, R169, 0x2, P1 ;  /* 0x0000000ca805d211 */ /* 0x080fe400008f14a9 */
[----:B--2---:R-:W-:Y:S02]  /*18860*/  @!P3 LEA R8, P6, R164, R3, 0x2 ;  /* 0x00000003a408b211 */ /* 0x004fe400078c10ff */
[----:B------:R-:W-:Y:S01]  /*18870*/  ISETP.GE.AND P1, PT, R160, UR4, PT ;  /* 0x00000004a0007c0c */ /* 0x000fe2000bf26270 */
        /* <DEDUP_REMOVED lines=16> */
[-C--:B------:R-:W-:Y:S02]  /*18980*/  @!P2 LEA.HI.X R9, R154, R12.reuse, R155, 0x2, P1 ;  /* 0x0000000c9a09a211 */ /* 0x080fe400008f149b */
[-C--:B0-----:R-:W-:Y:S02]  /*18990*/  @!P4 LEA R6, P0, R158, R3.reuse, 0x2 ;  /* 0x000000039e06c211 */ /* 0x081fe400078010ff */
[-C--:B-1----:R-:W-:Y:S02]  /*189a0*/  @!P3 LEA R4, P6, R156, R3.reuse, 0x2 ;  /* 0x000000039c04b211 */ /* 0x082fe400078c10ff */
[-C--:B------:R-:W-:Y:S02]  /*189b0*/  @!P4 LEA.HI.X R7, R158, R12.reuse, R159, 0x2, P0 ;  /* 0x0000000c9e07c211 */ /* 0x080fe400000f149f */
[----:B------:R-:W-:Y:S02]  /*189c0*/  @!P5 LEA R10, P0, R152, R3, 0x2 ;  /* 0x00000003980ad211 */ /* 0x000fe400078010ff */
        /* <DEDUP_REMOVED lines=8> */
[----:B0-----:R-:W-:-:S04]  /*18a50*/  LEA R4, P0, R23, R3, 0x2 ;  /* 0x0000000317047211 */ /* 0x001fc800078010ff */
[----:B------:R-:W-:-:S05]  /*18a60*/  LEA.HI.X R5, R23, R12, R80, 0x2, P0 ;  /* 0x0000000c17057211 */ /* 0x000fca00000f1450 */
[----:B------:R0:W-:Y:S01]  /*18a70*/  ST.E.64 desc[UR42][R4.64], R150 ;  /* 0x0000009604007985 */ /* 0x0001e2000c101b2a */
[----:B------:R-:W-:Y:S05]  /*18a80*/  BRA `(.L_x_2693) ;  /* 0x0000001000047947 */ /* 0x000fea0003800000 */
.L_x_2687:
[----:B----4-:R-:W4:Y:S01]  /*18a90*/  LDL R10, [R1+0x54] ;  /* 0x00005400010a7983 */ /* 0x010f220000100800 */
[----:B------:R-:W-:Y:S01]  /*18aa0*/  ULDC.64 UR4, c[0x0][0xc08] ;  /* 0x0003020000047ab9 */ /* 0x000fe20000000a00 */
[----:B------:R-:W4:Y:S01]  /*18ab0*/  LDC.64 R4, c[0x0][0xc00] ;  /* 0x00030000ff047b82 */ /* 0x000f220000000a00 */
[----:B------:R-:W-:Y:S01]  /*18ac0*/  ISETP.NE.U32.AND P0, PT, RZ, UR4, PT ;  /* 0x00000004ff007c0c */ /* 0x000fe2000bf05070 */
[----:B------:R-:W2:Y:S01]  /*18ad0*/  LDL R9, [R1+0x50] ;  /* 0x0000500001097983 */ /* 0x000ea20000100800 */
[----:B------:R-:W-:Y:S02]  /*18ae0*/  IMAD.MOV.U32 R3, RZ, RZ, RZ ;  /* 0x000000ffff037224 */ /* 0x000fe400078e00ff */
[----:B------:R-:W-:Y:S01]  /*18af0*/  ISETP.NE.AND.EX P1, PT, RZ, UR5, PT, P0 ;  /* 0x00000005ff007c0c */ /* 0x000fe2000bf25300 */
[----:B------:R-:W-:Y:S02]  /*18b00*/  ULDC.64 UR4, c[0x0][0xc00] ;  /* 0x0003000000047ab9 */ /* 0x000fe40000000a00 */
[----:B------:R-:W-:-:S04]  /*18b10*/  ISETP.NE.U32.AND P0, PT, RZ, UR4, PT ;  /* 0x00000004ff007c0c */ /* 0x000fc8000bf05070 */
[----:B------:R-:W-:-:S06]  /*18b20*/  ISETP.NE.AND.EX P0, PT, RZ, UR5, PT, P0 ;  /* 0x00000005ff007c0c */ /* 0x000fcc000bf05300 */
[----:B------:R-:W1:Y:S01]  /*18b30*/  @P1 LDC.64 R6, c[0x0][0xc08] ;  /* 0x00030200ff061b82 */ /* 0x000e620000000a00 */
[----:B------:R-:W-:Y:S02]  /*18b40*/  ULDC UR4, c[0x0][0xa88] ;  /* 0x0002a20000047ab9 */ /* 0x000fe40000000800 */
[----:B------:R-:W-:Y:S01]  /*18b50*/  IMAD.U32 R0, RZ, RZ, UR4 ;  /* 0x00000004ff007e24 */ /* 0x000fe2000f8e00ff */
[----:B------:R-:W3:Y:S01]  /*18b60*/  S2R R31, SR_TID.X ;  /* 0x00000000001f7919 */ /* 0x000ee20000002100 */
[----:B----4-:R-:W-:-:S04]  /*18b70*/  IMAD.WIDE R4, R10, 0x4, R4 ;  /* 0x000000040a047825 */ /* 0x010fc800078e0204 */
[----:B-1----:R-:W-:Y:S01]  /*18b80*/  @P1 IMAD.WIDE R6, R10, 0x4, R6 ;  /* 0x000000040a061825 */ /* 0x002fe200078e0206 */
[----:B------:R1:W5:Y:S04]  /*18b90*/  @P0 LDG.E R3, desc[UR42][R4.64] ;  /* 0x0000002a04030981 */ /* 0x000368000c1e1900 */
[----:B------:R1:W5:Y:S01]  /*18ba0*/  @P1 LDG.E R0, desc[UR42][R6.64] ;  /* 0x0000002a06001981 */ /* 0x000362000c1e1900 */
[----:B--2---:R-:W-:Y:S01]  /*18bb0*/  ISETP.NE.AND P2, PT, R9, RZ, PT ;  /* 0x000000ff0900720c */ /* 0x004fe20003f45270 */
[----:B---3--:R-:W-:Y:S01]  /*18bc0*/  VIADD R8, R31, 0xffffff80 ;  /* 0xffffff801f087836 */ /* 0x008fe20000000000 */
[----:B------:R-:W-:-:S04]  /*18bd0*/  SHF.R.S32.HI R26, RZ, 0x1f, R10 ;  /* 0x0000001fff1a7819 */ /* 0x000fc8000001140a */
[----:B------:R-:W-:-:S07]  /*18be0*/  ISETP.GT.AND P3, PT, R8, 0x3f, PT ;  /* 0x0000003f0800780c */ /* 0x000fce0003f64270 */
[----:B------:R-:W2:Y:S02]  /*18bf0*/  @!P2 LDC R9, c[0x0][0xad4] ;  /* 0x0002b500ff09ab82 */ /* 0x000ea40000000800 */
[----:B--2---:R1:W-:Y:S01]  /*18c00*/  @!P2 STL [R1+0x50], R9 ;  /* 0x000050090100a387 */ /* 0x0043e20000100800 */
[----:B------:R-:W-:Y:S01]  /*18c10*/  ISETP.GT.AND P2, PT, R9, 0x1, PT ;  /* 0x000000010900780c */ /* 0x000fe20003f44270 */
[----:B------:R-:W-:-:S12]  /*18c20*/  @P1 BRA `(.L_x_2696) ;  /* 0x0000000000101947 */ /* 0x000fd80003800000 */
[----:B------:R-:W-:Y:S05]  /*18c30*/  @!P0 BRA `(.L_x_2696) ;  /* 0x00000000000c8947 */ /* 0x000fea0003800000 */
[----:B-1----:R-:W2:Y:S04]  /*18c40*/  LDG.E R7, desc[UR42][R4.64] ;  /* 0x0000002a04077981 */ /* 0x002ea8000c1e1900 */
[----:B-----5:R-:W2:Y:S02]  /*18c50*/  LDG.E R0, desc[UR42][R4.64+0x4] ;  /* 0x0000042a04007981 */ /* 0x020ea4000c1e1900 */
[----:B--2---:R-:W-:-:S07]  /*18c60*/  IMAD.IADD R0, R0, 0x1, -R7 ;  /* 0x0000000100007824 */ /* 0x004fce00078e0a07 */
.L_x_2696:
[----:B------:R-:W-:Y:S01]  /*18c70*/  BSSY B1, `(.L_x_2697) ;  /* 0x0000036000017945 */ /* 0x000fe20003800000 */
[----:B------:R-:W-:Y:S02]  /*18c80*/  SEL R29, R10, RZ, !P0 ;  /* 0x000000ff0a1d7207 */ /* 0x000fe40004000000 */
[----:B------:R-:W-:Y:S02]  /*18c90*/  SEL R26, R26, RZ, !P0 ;  /* 0x000000ff1a1a7207 */ /* 0x000fe40004000000 */
[----:B-----5:R-:W-:Y:S01]  /*18ca0*/  SHF.R.S32.HI R24, RZ, 0x1f, R3 ;  /* 0x0000001fff187819 */ /* 0x020fe20000011403 */
[----:B------:R-:W-:Y:S06]  /*18cb0*/  @P3 BRA `(.L_x_2698) ;  /* 0x0000000000c43947 */ /* 0x000fec0003800000 */
[----:B------:R-:W1:Y:S01]  /*18cc0*/  LDC R33, c[0x0][0xbe8] ;  /* 0x0002fa00ff217b82 */ /* 0x000e620000000800 */
[----:B------:R-:W-:Y:S01]  /*18cd0*/  IADD3 R31, R196, -0x80, R31 ;  /* 0xffffff80c41f7810 */ /* 0x000fe20007ffe01f */
[----:B-1----:R-:W-:-:S05]  /*18ce0*/  IMAD R4, R0, R33, RZ ;  /* 0x0000002100047224 */ /* 0x002fca00078e02ff */
[----:B------:R-:W-:-:S13]  /*18cf0*/  ISETP.GE.AND P0, PT, R31, R4, PT ;  /* 0x000000041f00720c */ /* 0x000fda0003f06270 */
[----:B------:R-:W-:Y:S05]  /*18d00*/  @P0 BRA `(.L_x_2698) ;  /* 0x0000000000b00947 */ /* 0x000fea0003800000 */
[----:B------:R-:W2:Y:S01]  /*18d10*/  LDL.LU R28, [R1+0x58] ;  /* 0x00005800011c7983 */ /* 0x000ea20000300800 */
[----:B------:R-:W-:Y:S01]  /*18d20*/  IMAD.MOV.U32 R23, RZ, RZ, 0x9b8 ;  /* 0x000009b8ff177424 */ /* 0x000fe200078e00ff */
[----:B------:R-:W-:Y:S01]  /*18d30*/  ISETP.GT.AND P0, PT, R9, 0x1, PT ;  /* 0x000000010900780c */ /* 0x000fe20003f04270 */
[----:B------:R-:W1:Y:S01]  /*18d40*/  LDC.64 R10, c[0x0][0xba8] ;  /* 0x0002ea00ff0a7b82 */ /* 0x000e620000000a00 */
[----:B------:R-:W-:Y:S01]  /*18d50*/  ISETP.NE.AND P1, PT, R33, 0x1, PT ;  /* 0x000000012100780c */ /* 0x000fe20003f25270 */
[----:B------:R-:W-:Y:S01]  /*18d60*/  IMAD.MOV.U32 R21, RZ, RZ, R31 ;  /* 0x000000ffff157224 */ /* 0x000fe200078e001f */
[----:B------:R-:W-:-:S05]  /*18d70*/  SEL R23, R23, 0x978, P0 ;  /* 0x0000097817177807 */ /* 0x000fca0000000000 */
[----:B------:R-:W3:Y:S08]  /*18d80*/  LDC.64 R4, c[0x0][R23+0x220] ;  /* 0x0000880017047b82 */ /* 0x000ef00000000a00 */
[----:B0-----:R-:W0:Y:S08]  /*18d90*/  LDC.64 R12, c[0x0][R23+0x218] ;  /* 0x00008600170c7b82 */ /* 0x001e300000000a00 */
[----:B------:R-:W4:Y:S08]  /*18da0*/  LDC.64 R6, c[0x0][R23+0x228] ;  /* 0x00008a0017067b82 */ /* 0x000f300000000a00 */
[----:B------:R-:W5:Y:S08]  /*18db0*/  @P1 LDC R20, c[0x0][0xbec] ;  /* 0x0002fb00ff141b82 */ /* 0x000f700000000800 */
[----:B------:R-:W4:Y:S08]  /*18dc0*/  LDC.64 R8, c[0x0][R23+0x210] ;  /* 0x0000840017087b82 */ /* 0x000f300000000a00 */
[----:B------:R-:W4:Y:S01]  /*18dd0*/  @P1 LDC R27, c[0x0][0xbf0] ;  /* 0x0002fc00ff1b1b82 */ /* 0x000f220000000800 */
[----:B-----5:R-:W-:-:S07]  /*18de0*/  @P1 IMAD.HI.U32 R20, R31, R20, RZ ;  /* 0x000000141f141227 */ /* 0x020fce00078e00ff */
[----:B-1----:R-:W1:Y:S01]  /*18df0*/  @!P0 LDC R10, c[0x0][0xb50] ;  /* 0x0002d400ff0a8b82 */ /* 0x002e620000000800 */
[-C--:B---3--:R-:W-:Y:S02]  /*18e00*/  IMAD R5, R5, R29.reuse, RZ ;  /* 0x0000001d05057224 */ /* 0x088fe400078e02ff */
[----:B------:R-:W-:-:S05]  /*18e10*/  IMAD.WIDE.U32 R14, R4, R29, RZ ;  /* 0x0000001d040e7225 */ /* 0x000fca00078e00ff */
[----:B------:R-:W3:Y:S01]  /*18e20*/  @!P0 LDC R11, c[0x0][0xb54] ;  /* 0x0002d500ff0b8b82 */ /* 0x000ee20000000800 */
[-C--:B0-----:R-:W-:Y:S02]  /*18e30*/  IMAD R25, R13, R188.reuse, RZ ;  /* 0x000000bc0d197224 */ /* 0x081fe400078e02ff */
        /* <DEDUP_REMOVED lines=20> */
[----:B-1----:R-:W-:Y:S01]  /*18f80*/  LEA R10, P0, R6, R10, 0x2 ;  /* 0x0000000a060a7211 */ /* 0x002fe200078010ff */
[----:B------:R-:W-:Y:S02]  /*18f90*/  IMAD.MOV.U32 R5, RZ, RZ, -0x800000 ;  /* 0xff800000ff057424 */ /* 0x000fe400078e00ff */
[----:B------:R-:W-:-:S05]  /*18fa0*/  IMAD.IADD R4, R7, 0x1, R13 ;  /* 0x0000000107047824 */ /* 0x000fca00078e020d */
[----:B---3--:R-:W-:-:S05]  /*18fb0*/  LEA.HI.X R11, R6, R11, R4, 0x2, P0 ;  /* 0x0000000b060b7211 */ /* 0x008fca00000f1404 */
[----:B------:R2:W-:Y:S02]  /*18fc0*/  STG.E desc[UR42][R10.64], R5 ;  /* 0x000000050a007986 */ /* 0x0005e4000c10192a */
.L_x_2698:
[----:B------:R-:W-:Y:S05]  /*18fd0*/  BSYNC B1 ;  /* 0x0000000000017941 */ /* 0x000fea0003800000 */
.L_x_2697:
[----:B------:R-:W-:Y:S05]  /*18fe0*/  @P2 BRA `(.L_x_2693) ;  /* 0x0000000800ac2947 */ /* 0x000fea0003800000 */
[----:B-1----:R-:W1:Y:S01]  /*18ff0*/  S2R R6, SR_TID.X ;  /* 0x0000000000067919 */ /* 0x002e620000002100 */
[----:B------:R-:W3:Y:S01]  /*19000*/  LDC R9, c[0x0][0xbe8] ;  /* 0x0002fa00ff097b82 */ /* 0x000ee20000000800 */
[----:B------:R-:W-:Y:S01]  /*19010*/  ULDC.64 UR4, c[0x0][0xaa0] ;  /* 0x0002a80000047ab9 */ /* 0x000fe20000000a00 */
[C---:B------:R-:W-:Y:S01]  /*19020*/  VIADD R38, R199.reuse, 0x40 ;  /* 0x00000040c7267836 */ /* 0x040fe20000000000 */
[----:B------:R-:W-:Y:S01]  /*19030*/  BSSY B1, `(.L_x_2699) ;  /* 0x0000082000017945 */ /* 0x000fe20003800000 */
[----:B------:R-:W-:Y:S02]  /*19040*/  IMAD R4, R24, UR4, RZ ;  /* 0x0000000418047c24 */ /* 0x000fe4000f8e02ff */
[----:B------:R-:W-:Y:S02]  /*19050*/  VIADD R36, R199, 0x80 ;  /* 0x00000080c7247836 */ /* 0x000fe40000000000 */
[----:B0-----:R-:W0:Y:S01]  /*19060*/  LDC R12, c[0x0][0xac8] ;  /* 0x0002b200ff0c7b82 */ /* 0x001e220000000800 */
[----:B------:R-:W-:-:S02]  /*19070*/  IMAD R7, R3, UR5, R4 ;  /* 0x0000000503077c24 */ /* 0x000fc4000f8e0204 */
[----:B--2---:R-:W-:Y:S01]  /*19080*/  IMAD.WIDE.U32 R4, R3, UR4, RZ ;  /* 0x0000000403047c25 */ /* 0x004fe2000f8e00ff */
[----:B------:R-:W-:-:S03]  /*19090*/  ULDC.64 UR4, c[0x0][0xae8] ;  /* 0x0002ba0000047ab9 */ /* 0x000fc60000000a00 */
[----:B------:R-:W-:Y:S02]  /*190a0*/  IMAD.IADD R5, R5, 0x1, R7 ;  /* 0x0000000105057824 */ /* 0x000fe400078e0207 */
[----:B------:R-:W-:Y:S02]  /*190b0*/  VIADD R34, R199, 0xc0 ;  /* 0x000000c0c7227836 */ /* 0x000fe40000000000 */
[----:B------:R-:W-:-:S04]  /*190c0*/  IMAD.WIDE.U32 R4, R188, UR4, R4 ;  /* 0x00000004bc047c25 */ /* 0x000fc8000f8e0004 */
[----:B------:R-:W-:Y:S01]  /*190d0*/  IMAD R5, R188, UR5, R5 ;  /* 0x00000005bc057c24 */ /* 0x000fe2000f8e0205 */
[----:B---3--:R-:W-:Y:S01]  /*190e0*/  ISETP.NE.AND P0, PT, R9, 0x1, PT ;  /* 0x000000010900780c */ /* 0x008fe20003f05270 */
[----:B------:R-:W-:Y:S01]  /*190f0*/  ULDC.64 UR4, c[0x0][0xaf0] ;  /* 0x0002bc0000047ab9 */ /* 0x000fe20000000a00 */
[----:B------:R-:W-:Y:S02]  /*19100*/  IMAD R21, R0, R9, RZ ;  /* 0x0000000900157224 */ /* 0x000fe400078e02ff */
[----:B------:R-:W-:-:S04]  /*19110*/  IMAD.WIDE.U32 R4, R29, UR4, R4 ;  /* 0x000000041d047c25 */ /* 0x000fc8000f8e0004 */
[----:B-1----:R-:W-:Y:S01]  /*19120*/  VIADD R6, R6, 0xffffff80 ;  /* 0xffffff8006067836 */ /* 0x002fe20000000000 */
[-C--:B0-----:R-:W-:Y:S01]  /*19130*/  ISETP.GE.AND P1, PT, R38, R12.reuse, PT ;  /* 0x0000000c2600720c */ /* 0x081fe20003f26270 */
[C---:B------:R-:W-:Y:S01]  /*19140*/  VIADD R32, R199.reuse, 0x100 ;  /* 0x00000100c7207836 */ /* 0x040fe20000000000 */
[C---:B------:R-:W-:Y:S01]  /*19150*/  ISETP.GE.AND P2, PT, R199.reuse, R12, PT ;  /* 0x0000000cc700720c */ /* 0x040fe20003f46270 */
[C---:B------:R-:W-:Y:S01]  /*19160*/  VIADD R30, R199.reuse, 0x140 ;  /* 0x00000140c71e7836 */ /* 0x040fe20000000000 */
[----:B------:R-:W-:Y:S01]  /*19170*/  SHF.R.S32.HI R3, RZ, 0x1f, R6 ;  /* 0x0000001fff037819 */ /* 0x000fe20000011406 */
[----:B------:R-:W0:Y:S01]  /*19180*/  @P0 LDC R11, c[0x0][0xbec] ;  /* 0x0002fb00ff0b0b82 */ /* 0x000e220000000800 */
[----:B------:R-:W-:Y:S01]  /*19190*/  SEL R8, RZ, 0xffffffff, P1 ;  /* 0xffffffffff087807 */ /* 0x000fe20000800000 */
[----:B------:R-:W-:Y:S01]  /*191a0*/  VIADD R27, R199, 0x180 ;  /* 0x00000180c71b7836 */ /* 0x000fe20000000000 */
[----:B------:R-:W-:Y:S01]  /*191b0*/  LEA.HI R3, R3, R6, RZ, 0x3 ;  /* 0x0000000603037211 */ /* 0x000fe200078f18ff */
[----:B------:R-:W-:Y:S01]  /*191c0*/  VIADD R23, R199, 0x1c0 ;  /* 0x000001c0c7177836 */ /* 0x000fe20000000000 */
[----:B------:R-:W-:Y:S01]  /*191d0*/  ISETP.GE.AND P1, PT, R36, R12, PT ;  /* 0x0000000c2400720c */ /* 0x000fe20003f26270 */
[----:B------:R-:W-:Y:S01]  /*191e0*/  IMAD.SHL.U32 R8, R8, 0x2, RZ ;  /* 0x0000000208087824 */ /* 0x000fe200078e00ff */
[----:B------:R-:W-:Y:S01]  /*191f0*/  LOP3.LUT R7, R3, 0xfffffff8, RZ, 0xc0, !PT ;  /* 0xfffffff803077812 */ /* 0x000fe200078ec0ff */
[----:B------:R-:W1:Y:S01]  /*19200*/  @P0 LDC R13, c[0x0][0xbf0] ;  /* 0x0002fc00ff0d0b82 */ /* 0x000e620000000800 */
[----:B------:R-:W-:Y:S01]  /*19210*/  SHF.R.S32.HI R15, RZ, 0x3, R3 ;  /* 0x00000003ff0f7819 */ /* 0x000fe20000011403 */
[----:B------:R-:W-:-:S02]  /*19220*/  IMAD R3, R26, UR4, RZ ;  /* 0x000000041a037c24 */ /* 0x000fc4000f8e02ff */
[----:B------:R-:W-:Y:S02]  /*19230*/  IMAD.IADD R6, R6, 0x1, -R7 ;  /* 0x0000000106067824 */ /* 0x000fe400078e0a07 */
[----:B------:R-:W-:Y:S02]  /*19240*/  IMAD.IADD R20, R15, 0x1, R196 ;  /* 0x000000010f147824 */ /* 0x000fe400078e02c4 */
[----:B------:R-:W-:Y:S02]  /*19250*/  IMAD R7, R6, 0x20, R15 ;  /* 0x0000002006077824 */ /* 0x000fe400078e020f */
[----:B------:R-:W-:Y:S02]  /*19260*/  VIADD R25, R199, 0x1c0 ;  /* 0x000001c0c7197836 */ /* 0x000fe40000000000 */
[----:B------:R-:W-:Y:S02]  /*19270*/  IMAD.IADD R196, R196, 0x1, R7 ;  /* 0x00000001c4c47824 */ /* 0x000fe400078e0207 */
[----:B------:R-:W-:Y:S01]  /*19280*/  IMAD R7, R29, UR5, R3 ;  /* 0x000000051d077c24 */ /* 0x000fe2000f8e0203 */
[----:B------:R-:W-:Y:S01]  /*19290*/  ULDC.64 UR4, c[0x0][0xae0] ;  /* 0x0002b80000047ab9 */ /* 0x000fe20000000a00 */
[----:B0-----:R-:W-:Y:S01]  /*192a0*/  @P0 IMAD.HI.U32 R6, R196, R11, RZ ;  /* 0x0000000bc4060227 */ /* 0x001fe200078e00ff */
[----:B------:R-:W-:-:S03]  /*192b0*/  SHF.R.S32.HI R25, RZ, 0x1f, R25 ;  /* 0x0000001fff197819 */ /* 0x000fc60000011419 */
[----:B------:R-:W-:Y:S01]  /*192c0*/  IMAD.IADD R5, R5, 0x1, R7 ;  /* 0x0000000105057824 */ /* 0x000fe200078e0207 */
[----:B------:R-:W-:Y:S01]  /*192d0*/  SEL R7, RZ, 0x1, P2 ;  /* 0x00000001ff077807 */ /* 0x000fe20001000000 */
[----:B------:R-:W-:Y:S01]  /*192e0*/  IMAD.MOV.U32 R3, RZ, RZ, R196 ;  /* 0x000000ffff037224 */ /* 0x000fe200078e00c4 */
[-C--:B------:R-:W-:Y:S01]  /*192f0*/  ISETP.GE.AND P2, PT, R23, R12.reuse, PT ;  /* 0x0000000c1700720c */ /* 0x080fe20003f46270 */
[C---:B------:R-:W-:Y:S01]  /*19300*/  VIADD R28, R199.reuse, 0x180 ;  /* 0x00000180c71c7836 */ /* 0x040fe20000000000 */
[----:B-1----:R-:W-:Y:S01]  /*19310*/  @P0 SHF.R.U32.HI R3, RZ, R13, R6 ;  /* 0x0000000dff030219 */ /* 0x002fe20000011606 */
[C---:B------:R-:W-:Y:S01]  /*19320*/  VIADD R31, R199.reuse, 0x140 ;  /* 0x00000140c71f7836 */ /* 0x040fe20000000000 */
[----:B------:R-:W-:Y:S01]  /*19330*/  LOP3.LUT R6, R8, 0x2, R7, 0xe2, !PT ;  /* 0x0000000208067812 */ /* 0x000fe200078ee207 */
[----:B------:R-:W-:Y:S01]  /*19340*/  VIADD R33, R199, 0x100 ;  /* 0x00000100c7217836 */ /* 0x000fe20000000000 */
[----:B------:R-:W-:Y:S01]  /*19350*/  SEL R8, RZ, 0xffffffff, P1 ;  /* 0xffffffffff087807 */ /* 0x000fe20000800000 */
[----:B------:R-:W-:Y:S01]  /*19360*/  IMAD.MOV R7, RZ, RZ, -R3 ;  /* 0x000000ffff077224 */ /* 0x000fe200078e0a03 */
[----:B------:R-:W-:Y:S01]  /*19370*/  ISETP.GE.AND P0, PT, R34, R12, PT ;  /* 0x0000000c2200720c */ /* 0x000fe20003f06270 */
[----:B------:R-:W-:Y:S01]  /*19380*/  IMAD.WIDE.U32 R4, R3, UR4, R4 ;  /* 0x0000000403047c25 */ /* 0x000fe2000f8e0004 */
[----:B------:R-:W-:-:S02]  /*19390*/  SHF.R.S32.HI R0, RZ, 0x1f, R3 ;  /* 0x0000001fff007819 */ /* 0x000fc40000011403 */
[-C--:B------:R-:W-:Y:S01]  /*193a0*/  ISETP.GE.AND P1, PT, R32, R12.reuse, PT ;  /* 0x0000000c2000720c */ /* 0x080fe20003f26270 */
[----:B------:R-:W-:Y:S01]  /*193b0*/  IMAD.SHL.U32 R11, R8, 0x4, RZ ;  /* 0x00000004080b7824 */ /* 0x000fe200078e00ff */
[----:B------:R-:W-:Y:S01]  /*193c0*/  SEL R8, RZ, 0xffffffff, P0 ;  /* 0xffffffffff087807 */ /* 0x000fe20000000000 */
[----:B------:R-:W-:Y:S01]  /*193d0*/  IMAD R0, R0, UR4, RZ ;  /* 0x0000000400007c24 */ /* 0x000fe2000f8e02ff */
[-C--:B------:R-:W-:Y:S01]  /*193e0*/  ISETP.GE.AND P0, PT, R30, R12.reuse, PT ;  /* 0x0000000c1e00720c */ /* 0x080fe20003f06270 */
[----:B------:R-:W-:Y:S01]  /*193f0*/  IMAD R7, R9, R7, R196 ;  /* 0x0000000709077224 */ /* 0x000fe200078e02c4 */
[----:B------:R-:W-:Y:S01]  /*19400*/  LOP3.LUT R6, R11, 0x4, R6, 0xe2, !PT ;  /* 0x000000040b067812 */ /* 0x000fe200078ee206 */
[----:B------:R-:W-:Y:S01]  /*19410*/  IMAD.SHL.U32 R9, R8, 0x8, RZ ;  /* 0x0000000808097824 */ /* 0x000fe200078e00ff */
[----:B------:R-:W-:Y:S01]  /*19420*/  SEL R8, RZ, 0xffffffff, P1 ;  /* 0xffffffffff087807 */ /* 0x000fe20000800000 */
[----:B------:R-:W-:Y:S01]  /*19430*/  IMAD R3, R3, UR5, R0 ;  /* 0x0000000503037c24 */ /* 0x000fe2000f8e0200 */
[----:B------:R-:W-:Y:S01]  /*19440*/  SHF.R.S32.HI R0, RZ, 0x1f, R7 ;  /* 0x0000001fff007819 */ /* 0x000fe20000011407 */
[----:B------:R-:W-:Y:S01]  /*19450*/  ULDC.64 UR4, c[0x0][0xad8] ;  /* 0x0002b60000047ab9 */ /* 0x000fe20000000a00 */
[----:B------:R-:W-:Y:S01]  /*19460*/  LOP3.LUT R6, R9, 0x8, R6, 0xe2, !PT ;  /* 0x0000000809067812 */ /* 0x000fe200078ee206 */
[----:B------:R-:W-:Y:S01]  /*19470*/  IMAD.IADD R5, R5, 0x1, R3 ;  /* 0x0000000105057824 */ /* 0x000fe200078e0203 */
[----:B------:R-:W-:Y:S01]  /*19480*/  SEL R3, RZ, 0xffffffff, P0 ;  /* 0xffffffffff037807 */ /* 0x000fe20000000000 */
[----:B------:R-:W-:Y:S01]  /*19490*/  IMAD.SHL.U32 R9, R8, 0x10, RZ ;  /* 0x0000001008097824 */ /* 0x000fe200078e00ff */
[----:B------:R-:W-:Y:S01]  /*194a0*/  ISETP.GE.AND P0, PT, R27, R12, PT ;  /* 0x0000000c1b00720c */ /* 0x000fe20003f06270 */
[----:B------:R-:W-:Y:S01]  /*194b0*/  IMAD R0, R0, UR4, RZ ;  /* 0x0000000400007c24 */ /* 0x000fe2000f8e02ff */
[----:B------:R-:W-:Y:S01]  /*194c0*/  SHF.R.S32.HI R28, RZ, 0x1f, R28 ;  /* 0x0000001fff1c7819 */ /* 0x000fe2000001141c */
[----:B------:R-:W-:Y:S01]  /*194d0*/  IMAD.WIDE.U32 R4, R7, UR4, R4 ;  /* 0x0000000407047c25 */ /* 0x000fe2000f8e0004 */
[----:B------:R-:W-:-:S02]  /*194e0*/  LOP3.LUT R6, R9, 0x10, R6, 0xe2, !PT ;  /* 0x0000001009067812 */ /* 0x000fc400078ee206 */
[----:B------:R-:W-:Y:S01]  /*194f0*/  SHF.R.S32.HI R31, RZ, 0x1f, R31 ;  /* 0x0000001fff1f7819 */ /* 0x000fe2000001141f */
[----:B------:R-:W-:Y:S01]  /*19500*/  IMAD.SHL.U32 R9, R3, 0x20, RZ ;  /* 0x0000002003097824 */ /* 0x000fe200078e00ff */
[----:B------:R-:W-:Y:S01]  /*19510*/  SHF.R.S32.HI R33, RZ, 0x1f, R33 ;  /* 0x0000001fff217819 */ /* 0x000fe20000011421 */
[----:B------:R-:W-:Y:S01]  /*19520*/  IMAD R3, R7, UR5, R0 ;  /* 0x0000000507037c24 */ /* 0x000fe2000f8e0200 */
[----:B------:R-:W-:Y:S01]  /*19530*/  SEL R7, RZ, 0x40, P0 ;  /* 0x00000040ff077807 */ /* 0x000fe20000000000 */
[----:B------:R-:W-:Y:S01]  /*19540*/  ULDC.64 UR4, c[0x0][0xa80] ;  /* 0x0002a00000047ab9 */ /* 0x000fe20000000a00 */
[----:B------:R-:W-:Y:S01]  /*19550*/  ISETP.GE.AND P0, PT, R20, R21, PT ;  /* 0x000000151400720c */ /* 0x000fe20003f06270 */
[----:B------:R-:W-:Y:S01]  /*19560*/  IMAD.IADD R3, R5, 0x1, R3 ;  /* 0x0000000105037824 */ /* 0x000fe200078e0203 */
[C---:B------:R-:W-:Y:S01]  /*19570*/  LEA R13, P1, R4.reuse, UR4, 0x1 ;  /* 0x00000004040d7c11 */ /* 0x040fe2000f8208ff */
[----:B------:R-:W-:Y:S01]  /*19580*/  VIADD R35, R199, 0xc0 ;  /* 0x000000c0c7237836 */ /* 0x000fe20000000000 */
[----:B------:R-:W-:Y:S01]  /*19590*/  LOP3.LUT R6, R9, 0x20, R6, 0xe2, !PT ;  /* 0x0000002009067812 */ /* 0x000fe200078ee206 */
[C---:B------:R-:W-:Y:S01]  /*195a0*/  VIADD R37, R199.reuse, 0x80 ;  /* 0x00000080c7257836 */ /* 0x040fe20000000000 */
[----:B------:R-:W-:Y:S01]  /*195b0*/  LEA.HI.X R3, R4, UR5, R3, 0x1, P1 ;  /* 0x0000000504037c11 */ /* 0x000fe200088f0c03 */
[----:B------:R-:W-:Y:S01]  /*195c0*/  VIADD R39, R199, 0x40 ;  /* 0x00000040c7277836 */ /* 0x000fe20000000000 */
[----:B------:R-:W-:Y:S01]  /*195d0*/  LOP3.LUT R14, R6, R7, RZ, 0xfc, !PT ;  /* 0x00000007060e7212 */ /* 0x000fe200078efcff */
[----:B------:R0:W1:Y:S01]  /*195e0*/  SHFL.IDX PT, R10, R13, RZ, 0x181f ;  /* 0x00181fff0d0a7589 */ /* 0x00006200000e0000 */
[----:B------:R-:W-:-:S02]  /*195f0*/  SEL R5, RZ, 0x80, P2 ;  /* 0x00000080ff057807 */ /* 0x000fc40001000000 */
[----:B------:R-:W-:Y:S01]  /*19600*/  SHF.R.S32.HI R35, RZ, 0x1f, R35 ;  /* 0x0000001fff237819 */ /* 0x000fe20000011423 */
[----:B------:R0:W2:Y:S01]  /*19610*/  SHFL.IDX PT, R11, R3, RZ, 0x181f ;  /* 0x00181fff030b7589 */ /* 0x0000a200000e0000 */
[----:B------:R-:W-:Y:S02]  /*19620*/  LOP3.LUT R15, R14, R5, RZ, 0xfc, !PT ;  /* 0x000000050e0f7212 */ /* 0x000fe400078efcff */
[----:B------:R-:W-:Y:S02]  /*19630*/  SHF.R.S32.HI R37, RZ, 0x1f, R37 ;  /* 0x0000001fff257819 */ /* 0x000fe40000011425 */
[----:B------:R-:W-:Y:S01]  /*19640*/  SHF.R.S32.HI R39, RZ, 0x1f, R39 ;  /* 0x0000001fff277819 */ /* 0x000fe20000011427 */
[----:B------:R-:W-:Y:S06]  /*19650*/  @P0 BRA `(.L_x_2700) ;  /* 0x00000000007c0947 */ /* 0x000fec0003800000 */
[-C--:B------:R-:W-:Y:S02]  /*19660*/  ISETP.GE.AND P2, PT, R38, R12.reuse, PT ;  /* 0x0000000c2600720c */ /* 0x080fe40003f46270 */
[-C--:B------:R-:W-:Y:S02]  /*19670*/  ISETP.GE.AND P1, PT, R199, R12.reuse, PT ;  /* 0x0000000cc700720c */ /* 0x080fe40003f26270 */
[-C--:B------:R-:W-:Y:S02]  /*19680*/  ISETP.GE.AND P5, PT, R36, R12.reuse, PT ;  /* 0x0000000c2400720c */ /* 0x080fe40003fa6270 */
[----:B------:R-:W-:-:S07]  /*19690*/  ISETP.GE.AND P3, PT, R34, R12, PT ;  /* 0x0000000c2200720c */ /* 0x000fce0003f66270 */
[C---:B-1----:R-:W-:Y:S02]  /*196a0*/  @!P2 LEA R4, P0, R38.reuse, R10, 0x1 ;  /* 0x0000000a2604a211 */ /* 0x042fe400078008ff */
        /* <DEDUP_REMOVED lines=21> */
[----:B------:R-:W-:Y:S02]  /*19800*/  @P4 LEA R10, P5, R23, R10, 0x1 ;  /* 0x0000000a170a4211 */ /* 0x000fe400078a08ff */
[-C--:B------:R-:W-:Y:S02]  /*19810*/  @P0 LEA.HI.X R5, R27, R11.reuse, R28, 0x1, P3 ;  /* 0x0000000b1b050211 */ /* 0x080fe400018f0c1c */
[----:B------:R-:W-:-:S03]  /*19820*/  @P4 LEA.HI.X R11, R23, R11, R25, 0x1, P5 ;  /* 0x0000000b170b4211 */ /* 0x000fc600028f0c19 */
[----:B------:R3:W-:Y:S04]  /*19830*/  @P0 ST.E.128 desc[UR42][R4.64], RZ ;  /* 0x000000ff04000985 */ /* 0x0007e8000c101d2a */
[----:B------:R3:W-:Y:S02]  /*19840*/  @P4 ST.E.128 desc[UR42][R10.64], RZ ;  /* 0x000000ff0a004985 */ /* 0x0007e4000c101d2a */
.L_x_2700:
[----:B------:R-:W-:Y:S05]  /*19850*/  BSYNC B1 ;  /* 0x0000000000017941 */ /* 0x000fea0003800000 */
.L_x_2699:
        /* <DEDUP_REMOVED lines=36> */
.L_x_2693:
[----:B------:R-:W-:Y:S05]  /*19aa0*/  BSYNC B0 ;  /* 0x0000000000007941 */ /* 0x000fea0003800000 */
.L_x_2686:
[----:B------:R-:W-:Y:S02]  /*19ab0*/  ULDC UR4, c[0x0][0xc3c] ;  /* 0x00030f0000047ab9 */ /* 0x000fe40000000800 */
[----:B0-----:R-:W-:-:S13]  /*19ac0*/  ISETP.GE.AND P0, PT, R83, UR4, PT ;  /* 0x0000000453007c0c */ /* 0x001fda000bf06270 */
[----:B------:R-:W-:Y:S05]  /*19ad0*/  @!P0 BRA `(.L_x_2701) ;  /* 0xfffffe7c00b48947 */ /* 0x000fea000383ffff */
[----:B------:R-:W-:Y:S05]  /*19ae0*/  BRA `(.L_x_2473) ;  /* 0x0000008800247947 */ /* 0x000fea0003800000 */
.L_x_2471:
        /* <DEDUP_REMOVED lines=16> */
.L_x_2702:
        /* <DEDUP_REMOVED lines=33> */
[----:B-1----:R-:W-:-:S04]  /*19e00*/  SEL R5, R4, RZ, P5 ;  /* 0x000000ff04057207 */ /* 0x002fc80002800000 */
[----:B------:R-:W-:-:S05]  /*19e10*/  IADD3 R5, R2, R5, RZ ;  /* 0x0000000502057210 */ /* 0x000fca0007ffe0ff */
        /* <DEDUP_REMOVED lines=8> */
.L_x_2706:
        /* <DEDUP_REMOVED lines=37> */
.L_x_2704:
        /* <DEDUP_REMOVED lines=13> */
.L_x_2707:
        /* <DEDUP_REMOVED lines=62> */
.L_x_2708:
        /* <DEDUP_REMOVED lines=61> */
.L_x_2709:
[----:B------:R-:W-:-:S05]  /*1a970*/  LOP3.LUT R25, RZ, R2, RZ, 0x33, !PT ;  /* 0x00000002ff197212 */ /* 0x000fca00078e33ff */
[----:B------:R-:W-:Y:S01]  /*1a980*/  IMAD.IADD R25, R6, 0x1, R25 ;  /* 0x0000000106197824 */ /* 0x000fe200078e0219 */
[----:B------:R-:W-:Y:S06]  /*1a990*/  BRA `(.L_x_2710) ;  /* 0x00000000000c7947 */ /* 0x000fec0003800000 */
.L_x_2705:
[----:B------:R-:W-:Y:S02]  /*1a9a0*/  IMAD.MOV.U32 R25, RZ, RZ, RZ ;  /* 0x000000ffff197224 */ /* 0x000fe400078e00ff */
[----:B------:R-:W-:Y:S02]  /*1a9b0*/  IMAD.U32 R24, RZ, RZ, UR6 ;  /* 0x00000006ff187e24 */ /* 0x000fe4000f8e00ff */
[----:B------:R-:W-:-:S07]  /*1a9c0*/  IMAD.MOV.U32 R26, RZ, RZ, RZ ;  /* 0x000000ffff1a7224 */ /* 0x000fce00078e00ff */
.L_x_2710:
[----:B------:R-:W-:-:S13]  /*1a9d0*/  ISETP.NE.AND P0, PT, R7, RZ, PT ;  /* 0x000000ff0700720c */ /* 0x000fda0003f05270 */
[----:B------:R-:W0:Y:S01]  /*1a9e0*/  @!P0 S2R R3, SR_CgaCtaId ;  /* 0x0000000000038919 */ /* 0x000e220000008800 */
[----:B------:R-:W-:-:S04]  /*1a9f0*/  @!P0 MOV R2, 0x400 ;  /* 0x0000040000028802 */ /* 0x000fc80000000f00 */
[----:B0-----:R-:W-:-:S05]  /*1aa00*/  @!P0 LEA R2, R3, R2, 0x18 ;  /* 0x0000000203028211 */ /* 0x001fca00078ec0ff */
[----:B------:R1:W-:Y:S01]  /*1aa10*/  @!P0 STS.128 [R2+0x28cd0], R24 ;  /* 0x028cd01802008388 */ /* 0x0003e20000000c00 */
[----:B------:R-:W-:Y:S06]  /*1aa20*/  BAR.ARV 0x5, 0x180 ;  /* 0x0146000000007b1d */ /* 0x000fec0000002000 */
.L_x_2703:
        /* <DEDUP_REMOVED lines=33> */
[C---:B------:R-:W-:Y:S01]  /*1ac40*/  LOP3.LUT R3, R2.reuse, 0x180, RZ, 0xfc, !PT ;  /* 0x0000018002037812 */ /* 0x040fe200078efcff */
[----:B------:R-:W-:Y:S01]  /*1ac50*/  IMAD.U32 R18, RZ, RZ, UR4 ;  /* 0x00000004ff127e24 */ /* 0x000fe2000f8e00ff */
[----:B------:R-:W-:-:S03]  /*1ac60*/  LOP3.LUT R2, R2, 0x1c0, RZ, 0xfc, !PT ;  /* 0x000001c002027812 */ /* 0x000fc600078efcff */
[----:B------:R-:W-:-:S05]  /*1ac70*/  IMAD R0, R35, 0x2, R18 ;  /* 0x0000000223007824 */ /* 0x000fca00078e0212 */
[----:B------:R1:W-:Y:S02]  /*1ac80*/  STL [R1+0x34], R0 ;  /* 0x0000340001007387 */ /* 0x0003e40000100800 */
.L_x_2838:
[----:B------:R-:W-:Y:S05]  /*1ac90*/  YIELD ;  /* 0x0000000000007946 */ /* 0x000fea0003800000 */
[----:B------:R-:W-:Y:S01]  /*1aca0*/  ULDC.64 UR4, c[0x0][0xa28] ;  /* 0x00028a0000047ab9 */ /* 0x000fe20000000a00 */
[----:B------:R-:W-:Y:S01]  /*1acb0*/  IMAD.MOV.U32 R33, RZ, RZ, RZ ;  /* 0x000000ffff217224 */ /* 0x000fe200078e00ff */
[----:B------:R-:W-:Y:S01]  /*1acc0*/  ISETP.NE.U32.AND P0, PT, RZ, UR4, PT ;  /* 0x00000004ff007c0c */ /* 0x000fe2000bf05070 */
[----:B------:R-:W0:Y:S01]  /*1acd0*/  LDC.64 R4, c[0x0][0xa00] ;  /* 0x00028000ff047b82 */ /* 0x000e220000000a00 */
[----:B------:R-:W-:Y:S02]  /*1ace0*/  ULDC.64 UR6, c[0x0][0xa10] ;  /* 0x0002840000067ab9 */ /* 0x000fe40000000a00 */
[----:B------:R-:W-:Y:S01]  /*1acf0*/  ISETP.NE.AND.EX P0, PT, RZ, UR5, PT, P0 ;  /* 0x00000005ff007c0c */ /* 0x000fe2000bf05300 */
[----:B------:R-:W-:-:S12]  /*1ad00*/  ULDC.64 UR4, c[0x0][0xa18] ;  /* 0x0002860000047ab9 */ /* 0x000fd80000000a00 */
[----:B--2---:R-:W2:Y:S02]  /*1ad10*/  @P0 LDC.64 R2, c[0x0][0xa28] ;  /* 0x00028a00ff020b82 */ /* 0x004ea40000000a00 */
[----:B--2---:R-:W-:-:S05]  /*1ad20*/  @P0 IMAD.WIDE R2, R27, 0x4, R2 ;  /* 0x000000041b020825 */ /* 0x004fca00078e0202 */
[----:B------:R2:W5:Y:S01]  /*1ad30*/  @P0 LDG.E R33, desc[UR42][R2.64] ;  /* 0x0000002a02210981 */ /* 0x000562000c1e1900 */
[----:B------:R-:W-:Y:S01]  /*1ad40*/  ISETP.NE.U32.AND P0, PT, RZ, UR4, PT ;  /* 0x00000004ff007c0c */ /* 0x000fe2000bf05070 */
[----:B------:R-:W-:Y:S01]  /*1ad50*/  IMAD.MOV.U32 R30, RZ, RZ, RZ ;  /* 0x000000ffff1e7224 */ /* 0x000fe200078e00ff */
[----:B------:R-:W-:Y:S01]  /*1ad60*/  ISETP.NE.U32.AND P1, PT, RZ, UR6, PT ;  /* 0x00000006ff007c0c */ /* 0x000fe2000bf25070 */
[----:B-1----:R-:W-:Y:S01]  /*1ad70*/  IMAD.MOV.U32 R0, RZ, RZ, RZ ;  /* 0x000000ffff007224 */ /* 0x002fe200078e00ff */
[----:B------:R-:W-:Y:S01]  /*1ad80*/  ISETP.NE.AND.EX P2, PT, RZ, UR5, PT, P0 ;  /* 0x00000005ff007c0c */ /* 0x000fe2000bf45300 */
[----:B------:R-:W-:Y:S01]  /*1ad90*/  ULDC.64 UR4, c[0x0][0xa00] ;  /* 0x0002800000047ab9 */ /* 0x000fe20000000a00 */
[----:B------:R-:W-:Y:S01]  /*1ada0*/  ISETP.NE.AND.EX P1, PT, RZ, UR7, PT, P1 ;  /* 0x00000007ff007c0c */ /* 0x000fe2000bf25310 */
[----:B0-----:R-:W-:Y:S01]  /*1adb0*/  IMAD.WIDE R4, R27, 0x4, R4 ;  /* 0x000000041b047825 */ /* 0x001fe200078e0204 */
[----:B------:R-:W-:Y:S01]  /*1adc0*/  ISETP.NE.U32.AND P0, PT, RZ, UR4, PT ;  /* 0x00000004ff007c0c */ /* 0x000fe2000bf05070 */
[----:B--2---:R-:W0:Y:S08]  /*1add0*/  LDC.64 R2, c[0x0][0xa10] ;  /* 0x00028400ff027b82 */ /* 0x004e300000000a00 */
[----:B---3--:R-:W1:Y:S01]  /*1ade0*/  @P2 LDC.64 R6, c[0x0][0xa18] ;  /* 0x00028600ff062b82 */ /* 0x008e620000000a00 */
[----:B------:R-:W-:Y:S01]  /*1adf0*/  ULDC UR4, c[0x0][0x288] ;  /* 0x0000a20000047ab9 */ /* 0x000fe20000000800 */
[----:B------:R-:W-:Y:S01]  /*1ae00*/  ISETP.NE.AND.EX P0, PT, RZ, UR5, PT, P0 ;  /* 0x00000005ff007c0c */ /* 0x000fe2000bf05300 */
[----:B------:R-:W-:Y:S01]  /*1ae10*/  IMAD.U32 R8, RZ, RZ, UR4 ;  /* 0x00000004ff087e24 */ /* 0x000fe2000f8e00ff */
[----:B------:R-:W-:-:S11]  /*1ae20*/  ULDC.64 UR4, c[0x0][0x418] ;  /* 0x0001060000047ab9 */ /* 0x000fd60000000a00 */
[----:B------:R-:W5:Y:S01]  /*1ae30*/  @P0 LDG.E R30, desc[UR42][R4.64] ;  /* 0x0000002a041e0981 */ /* 0x000f62000c1e1900 */
[----:B0-----:R-:W-:-:S05]  /*1ae40*/  IMAD.WIDE R2, R27, 0x4, R2 ;  /* 0x000000041b027825 */ /* 0x001fca00078e0202 */
[----:B------:R-:W5:Y:S01]  /*1ae50*/  @P1 LDG.E R0, desc[UR42][R2.64] ;  /* 0x0000002a02001981 */ /* 0x000f62000c1e1900 */
[----:B-1----:R-:W-:-:S05]  /*1ae60*/  @P2 IMAD.WIDE R6, R27, 0x4, R6 ;  /* 0x000000041b062825 */ /* 0x002fca00078e0206 */
        /* <DEDUP_REMOVED lines=8> */
[----:B0-----:R-:W-:Y:S01]  /*1aef0*/  MOV R6, UR5 ;  /* 0x0000000500067c02 */ /* 0x001fe20008000f00 */
[----:B------:R-:W-:Y:S01]  /*1af00*/  IMAD.U32 R11, RZ, RZ, UR4 ;  /* 0x00000004ff0b7e24 */ /* 0x000fe2000f8e00ff */
[----:B--2---:R0:W-:Y:S01]  /*1af10*/  STL [R1], R8 ;  /* 0x0000000801007387 */ /* 0x0041e20000100800 */
[----:B------:R-:W-:Y:S01]  /*1af20*/  IMAD.MOV.U32 R14, RZ, RZ, R8 ;  /* 0x000000ffff0e7224 */ /* 0x000fe200078e0008 */
[----:B----4-:R-:W-:Y:S06]  /*1af30*/  @P2 BRA `(.L_x_2712) ;  /* 0x0000000000142947 */ /* 0x010fec0003800000 */
[----:B------:R-:W-:Y:S05]  /*1af40*/  @!P0 BRA `(.L_x_2712) ;  /* 0x0000000000108947 */ /* 0x000fea0003800000 */
[----:B0-----:R-:W2:Y:S04]  /*1af50*/  LDG.E R8, desc[UR42][R4.64] ;  /* 0x0000002a04087981 */ /* 0x001ea8000c1e1900 */
[----:B------:R-:W2:Y:S02]  /*1af60*/  LDG.E R7, desc[UR42][R4.64+0x4] ;  /* 0x0000042a04077981 */ /* 0x000ea4000c1e1900 */
[----:B--2---:R-:W-:-:S05]  /*1af70*/  IMAD.IADD R14, R7, 0x1, -R8 ;  /* 0x00000001070e7824 */ /* 0x004fca00078e0a08 */
[----:B------:R1:W-:Y:S02]  /*1af80*/  STL [R1], R14 ;  /* 0x0000000e01007387 */ /* 0x0003e40000100800 */
.L_x_2712:
[----:B------:R-:W-:Y:S01]  /*1af90*/  ULDC.64 UR4, c[0x0][0xa20] ;  /* 0x0002880000047ab9 */ /* 0x000fe20000000a00 */
[C---:B------:R-:W-:Y:S02]  /*1afa0*/  LOP3.LUT R4, R26.reuse, 0xff000000, RZ, 0xc0, !PT ;  /* 0xff0000001a047812 */ /* 0x040fe400078ec0ff */
[----:B------:R-:W-:Y:S02]  /*1afb0*/  ISETP.NE.U32.AND P0, PT, RZ, UR4, PT ;  /* 0x00000004ff007c0c */ /* 0x000fe4000bf05070 */
[----:B------:R-:W-:Y:S02]  /*1afc0*/  SHF.R.U32.HI R4, RZ, 0x8, R4 ;  /* 0x00000008ff047819 */ /* 0x000fe40000011604 */
[----:B------:R-:W-:Y:S02]  /*1afd0*/  ISETP.NE.AND.EX P0, PT, RZ, UR5, PT, P0 ;  /* 0x00000005ff007c0c */ /* 0x000fe4000bf05300 */
[C---:B------:R-:W-:Y:S02]  /*1afe0*/  LOP3.LUT R9, R26.reuse, 0xff0000, RZ, 0xc0, !PT ;  /* 0x00ff00001a097812 */ /* 0x040fe400078ec0ff */
[----:B------:R-:W-:-:S02]  /*1aff0*/  LOP3.LUT R17, R26, 0xffff, RZ, 0xc0, !PT ;  /* 0x0000ffff1a117812 */ /* 0x000fc400078ec0ff */
[----:B------:R-:W-:-:S07]  /*1b000*/  LEA.HI R9, R9, R4, RZ, 0x10 ;  /* 0x0000000409097211 */ /* 0x000fce00078f80ff */
[----:B------:R-:W-:Y:S05]  /*1b010*/  @!P0 BRA `(.L_x_2713) ;  /* 0x0000000000108947 */ /* 0x000fea0003800000 */
[----:B------:R-:W2:Y:S02]  /*1b020*/  LDC.64 R4, c[0x0][0xa20] ;  /* 0x00028800ff047b82 */ /* 0x000ea40000000a00 */
[----:B--2---:R-:W-:-:S05]  /*1b030*/  IMAD.WIDE R4, R27, 0x4, R4 ;  /* 0x000000041b047825 */ /* 0x004fca00078e0204 */
[----:B------:R2:W5:Y:S01]  /*1b040*/  LDG.E R11, desc[UR42][R4.64] ;  /* 0x0000002a040b7981 */ /* 0x000562000c1e1900 */
[----:B------:R-:W-:Y:S05]  /*1b050*/  BRA `(.L_x_2714) ;  /* 0x0000000000247947 */ /* 0x000fea0003800000 */
.L_x_2713:
[----:B------:R-:W-:Y:S02]  /*1b060*/  ULDC.64 UR4, c[0x0][0xa08] ;  /* 0x0002820000047ab9 */ /* 0x000fe40000000a00 */
[----:B------:R-:W-:-:S04]  /*1b070*/  ISETP.NE.U32.AND P0, PT, RZ, UR4, PT ;  /* 0x00000004ff007c0c */ /* 0x000fc8000bf05070 */
[----:B------:R-:W-:-:S13]  /*1b080*/  ISETP.NE.AND.EX P0, PT, RZ, UR5, PT, P0 ;  /* 0x00000005ff007c0c */ /* 0x000fda000bf05300 */
[----:B------:R-:W-:Y:S05]  /*1b090*/  @!P0 BRA `(.L_x_2714) ;  /* 0x0000000000148947 */ /* 0x000fea0003800000 */
[----:B------:R-:W2:Y:S02]  /*1b0a0*/  LDC.64 R4, c[0x0][0xa08] ;  /* 0x00028200ff047b82 */ /* 0x000ea40000000a00 */
[----:B--2---:R-:W-:-:S05]  /*1b0b0*/  IMAD.WIDE R4, R27, 0x4, R4 ;  /* 0x000000041b047825 */ /* 0x004fca00078e0204 */
[----:B------:R-:W2:Y:S04]  /*1b0c0*/  LDG.E R11, desc[UR42][R4.64] ;  /* 0x0000002a040b7981 */ /* 0x000ea8000c1e1900 */
[----:B0-----:R-:W2:Y:S02]  /*1b0d0*/  LDG.E R8, desc[UR42][R4.64+0x4] ;  /* 0x0000042a04087981 */ /* 0x001ea4000c1e1900 */
[----:B--2---:R-:W-:-:S07]  /*1b0e0*/  IMAD.IADD R11, R8, 0x1, -R11 ;  /* 0x00000001080b7824 */ /* 0x004fce00078e0a0b */
.L_x_2714:
[----:B--2---:R-:W2:Y:S01]  /*1b0f0*/  @P1 LDG.E R4, desc[UR42][R2.64] ;  /* 0x0000002a02041981 */ /* 0x004ea2000c1e1900 */
[----:B------:R-:W3:Y:S03]  /*1b100*/  LDC R5, c[0x0][0x448] ;  /* 0x00011200ff057b82 */ /* 0x000ee60000000800 */
[----:B------:R-:W2:Y:S01]  /*1b110*/  @P1 LDG.E R13, desc[UR42][R2.64+0x4] ;  /* 0x0000042a020d1981 */ /* 0x000ea2000c1e1900 */
[----:B-----5:R-:W-:Y:S02]  /*1b120*/  IMAD.IADD R11, R11, 0x1, -R33 ;  /* 0x000000010b0b7824 */ /* 0x020fe400078e0a21 */
[----:B------:R-:W-:-:S04]  /*1b130*/  IMAD.SHL.U32 R31, R25, 0x40, RZ ;  /* 0x00000040191f7824 */ /* 0x000fc800078e00ff */
[----:B0-----:R-:W-:Y:S01]  /*1b140*/  VIADD R8, R31, 0x3f ;  /* 0x0000003f1f087836 */ /* 0x001fe20000000000 */
[----:B---3--:R-:W-:-:S13]  /*1b150*/  ISETP.NE.AND P2, PT, R5, 0x1, PT ;  /* 0x000000010500780c */ /* 0x008fda0003f45270 */
[----:B------:R-:W0:Y:S08]  /*1b160*/  @P2 LDC R7, c[0x0][0x44c] ;  /* 0x00011300ff072b82 */ /* 0x000e300000000800 */
[----:B------:R-:W3:Y:S01]  /*1b170*/  @P2 LDC R5, c[0x0][0x450] ;  /* 0x00011400ff052b82 */ /* 0x000ee20000000800 */
[----:B--2---:R-:W-:Y:S02]  /*1b180*/  @P1 IMAD.IADD R6, R13, 0x1, -R4 ;  /* 0x000000010d061824 */ /* 0x004fe400078e0a04 */
[----:B0-----:R-:W-:-:S04]  /*1b190*/  @P2 IMAD.HI.U32 R4, R8, R7, RZ ;  /* 0x0000000708042227 */ /* 0x001fc800078e00ff */
[----:B------:R-:W-:Y:S01]  /*1b1a0*/  IMAD.IADD R23, R11, 0x1, R6 ;  /* 0x000000010b177824 */ /* 0x000fe200078e0206 */
[----:B---3--:R-:W-:-:S03]  /*1b1b0*/  @P2 SHF.R.U32.HI R8, RZ, R5, R4 ;  /* 0x00000005ff082219 */ /* 0x008fc60000011604 */
[C---:B------:R-:W-:Y:S01]  /*1b1c0*/  VIADD R10, R23.reuse, 0x3f ;  /* 0x0000003f170a7836 */ /* 0x040fe20000000000 */
[----:B------:R-:W-:-:S04]  /*1b1d0*/  IADD3 R7, R23, 0x1, -R14 ;  /* 0x0000000117077810 */ /* 0x000fc80007ffe80e */
[----:B------:R-:W-:Y:S01]  /*1b1e0*/  SHF.R.S32.HI R3, RZ, 0x1f, R10 ;  /* 0x0000001fff037819 */ /* 0x000fe2000001140a */
[----:B------:R-:W-:-:S03]  /*1b1f0*/  IMAD.IADD R8, R7, 0x1, R8 ;  /* 0x0000000107087824 */ /* 0x000fc600078e0208 */
[----:B------:R-:W-:Y:S02]  /*1b200*/  LEA.HI R10, R3, R10, RZ, 0x6 ;  /* 0x0000000a030a7211 */ /* 0x000fe400078f30ff */
[----:B------:R-:W0:Y:S02]  /*1b210*/  LDC.64 R2, c[0x0][0x9e0] ;  /* 0x00027800ff027b82 */ /* 0x000e240000000a00 */
[----:B------:R-:W-:Y:S02]  /*1b220*/  SHF.R.S32.HI R10, RZ, 0x6, R10 ;  /* 0x00000006ff0a7819 */ /* 0x000fe4000001140a */
[----:B0-----:R-:W-:Y:S01]  /*1b230*/  ISETP.GE.AND P3, PT, R3, 0x1, PT ;  /* 0x000000010300780c */ /* 0x001fe20003f66270 */
[----:B------:R-:W-:-:S12]  /*1b240*/  IMAD.IADD R2, R8, 0x1, R2 ;  /* 0x0000000108027824 */ /* 0x000fd800078e0202 */
[----:B------:R-:W-:Y:S05]  /*1b250*/  @!P3 BRA `(.L_x_2715) ;  /* 0x000000000048b947 */ /* 0x000fea0003800000 */
        /* <DEDUP_REMOVED lines=11> */
.L_x_2717:
[----:B------:R-:W-:-:S13]  /*1b310*/  ISETP.NE.AND P0, PT, R3, 0x1, PT ;  /* 0x000000010300780c */ /* 0x000fda0003f05270 */
[----:B------:R-:W0:Y:S02]  /*1b320*/  @P0 LDC.64 R4, c[0x0][0x9e8] ;  /* 0x00027a00ff040b82 */ /* 0x000e240000000a00 */
[----:B0-----:R-:W-:-:S05]  /*1b330*/  @P0 IMAD.HI.U32 R4, R12, R4, RZ ;  /* 0x000000040c040227 */ /* 0x001fca00078e00ff */
[----:B------:R-:W-:-:S07]  /*1b340*/  @P0 SHF.R.U32.HI R12, RZ, R5, R4 ;  /* 0x00000005ff0c0219 */ /* 0x000fce0000011604 */
.L_x_2718:
[----:B------:R-:W-:Y:S05]  /*1b350*/  BSYNC B0 ;  /* 0x0000000000007941 */ /* 0x000fea0003800000 */
.L_x_2716:
[----:B------:R-:W-:-:S05]  /*1b360*/  IMAD R12, R12, R3, R3 ;  /* 0x000000030c0c7224 */ /* 0x000fca00078e0203 */
[----:B------:R-:W-:-:S07]  /*1b370*/  VIMNMX R2, R2, R12, PT ;  /* 0x0000000c02027248 */ /* 0x000fce0003fe0100 */
.L_x_2715:
[----:B------:R-:W0:Y:S01]  /*1b380*/  @P2 LDC R8, c[0x0][0x44c] ;  /* 0x00011300ff082b82 */ /* 0x000e220000000800 */
[----:B------:R-:W-:Y:S01]  /*1b390*/  VIADD R2, R2, 0x3f ;  /* 0x0000003f02027836 */ /* 0x000fe20000000000 */
[----:B------:R-:W-:Y:S01]  /*1b3a0*/  ULDC UR4, c[0x0][0x9dc] ;  /* 0x0002770000047ab9 */ /* 0x000fe20000000800 */
[----:B------:R-:W-:-:S05]  /*1b3b0*/  IMAD.MOV.U32 R4, RZ, RZ, R31 ;  /* 0x000000ffff047224 */ /* 0x000fca00078e001f */
[----:B------:R-:W2:Y:S01]  /*1b3c0*/  @P2 LDC R5, c[0x0][0x450] ;  /* 0x00011400ff052b82 */ /* 0x000ea20000000800 */
[----:B0-----:R-:W-:-:S05]  /*1b3d0*/  @P2 IMAD.HI.U32 R8, R31, R8, RZ ;  /* 0x000000081f082227 */ /* 0x001fca00078e00ff */
[----:B--2---:R-:W-:Y:S01]  /*1b3e0*/  @P2 SHF.R.U32.HI R4, RZ, R5, R8 ;  /* 0x00000005ff042219 */ /* 0x004fe20000011608 */
[----:B------:R-:W-:Y:S01]  /*1b3f0*/  IMAD.IADD R8, R23, 0x1, -R14 ;  /* 0x0000000117087824 */ /* 0x000fe200078e0a0e */
[----:B------:R-:W-:-:S03]  /*1b400*/  SHF.R.S32.HI R5, RZ, 0x1f, R2 ;  /* 0x0000001fff057819 */ /* 0x000fc60000011402 */
[----:B------:R-:W-:Y:S01]  /*1b410*/  IMAD.IADD R13, R8, 0x1, R4 ;  /* 0x00000001080d7824 */ /* 0x000fe200078e0204 */
[----:B------:R-:W-:-:S03]  /*1b420*/  LEA.HI R5, R5, R2, RZ, 0x6 ;  /* 0x0000000205057211 */ /* 0x000fc600078f30ff */
[----:B------:R-:W-:Y:S01]  /*1b430*/  VIADD R2, R13, -UR4 ;  /* 0x800000040d027c36 */ /* 0x000fe20008000000 */
        /* <DEDUP_REMOVED lines=13> */
.L_x_2721:
[----:B------:R-:W-:-:S13]  /*1b510*/  ISETP.NE.AND P0, PT, R3, 0x1, PT ;  /* 0x000000010300780c */ /* 0x000fda0003f05270 */
[----:B------:R-:W0:Y:S02]  /*1b520*/  @P0 LDC.64 R4, c[0x0][0x9e8] ;  /* 0x00027a00ff040b82 */ /* 0x000e240000000a00 */
[----:B0-----:R-:W-:-:S05]  /*1b530*/  @P0 IMAD.HI.U32 R4, R13, R4, RZ ;  /* 0x000000040d040227 */ /* 0x001fca00078e00ff */
[----:B------:R-:W-:-:S07]  /*1b540*/  @P0 SHF.R.U32.HI R13, RZ, R5, R4 ;  /* 0x00000005ff0d0219 */ /* 0x000fce0000011604 */
.L_x_2722:
[----:B------:R-:W-:Y:S05]  /*1b550*/  BSYNC B0 ;  /* 0x0000000000007941 */ /* 0x000fea0003800000 */
.L_x_2720:
[----:B------:R-:W-:-:S05]  /*1b560*/  IMAD R3, R13, R3, RZ ;  /* 0x000000030d037224 */ /* 0x000fca00078e02ff */
[----:B------:R-:W-:-:S07]  /*1b570*/  VIMNMX R2, R2, R3, !PT ;  /* 0x0000000302027248 */ /* 0x000fce0007fe0100 */
.L_x_2719:
[----:B------:R-:W-:Y:S01]  /*1b580*/  SHF.R.S32.HI R3, RZ, 0x1f, R2 ;  /* 0x0000001fff037819 */ /* 0x000fe20000011402 */
[----:B------:R-:W-:Y:S01]  /*1b590*/  BSSY B0, `(.L_x_2723) ;  /* 0x0000026000007945 */ /* 0x000fe20003800000 */
[----:B------:R-:W-:Y:S01]  /*1b5a0*/  LOP3.LUT R32, R9, 0xff, RZ, 0xc0, !PT ;  /* 0x000000ff09207812 */ /* 0x000fe200078ec0ff */
[----:B------:R-:W-:Y:S01]  /*1b5b0*/  IMAD.MOV.U32 R15, RZ, RZ, RZ ;  /* 0x000000ffff0f7224 */ /* 0x000fe200078e00ff */
[----:B------:R-:W-:Y:S02]  /*1b5c0*/  LEA.HI R3, R3, R2, RZ, 0x6 ;  /* 0x0000000203037211 */ /* 0x000fe400078f30ff */
[----:B------:R-:W-:Y:S02]  /*1b5d0*/  SHF.R.U32.HI R4, RZ, 0x10, R9 ;  /* 0x00000010ff047819 */ /* 0x000fe40000011609 */
[----:B------:R-:W-:-:S04]  /*1b5e0*/  SHF.R.S32.HI R3, RZ, 0x6, R3 ;  /* 0x00000006ff037819 */ /* 0x000fc80000011403 */
[----:B------:R-:W-:-:S04]  /*1b5f0*/  VIMNMX R5, RZ, R3, !PT ;  /* 0x00000003ff057248 */ /* 0x000fc80007fe0100 */
[----:B------:R-:W-:-:S13]  /*1b600*/  ISETP.GT.AND P0, PT, R12, R5, PT ;  /* 0x000000050c00720c */ /* 0x000fda0003f04270 */
[----:B------:R-:W-:Y:S05]  /*1b610*/  @!P0 BRA `(.L_x_2724) ;  /* 0x0000000000748947 */ /* 0x000fea0003800000 */
[----:B------:R-:W-:Y:S01]  /*1b620*/  ISETP.NE.AND P0, PT, R4, RZ, PT ;  /* 0x000000ff0400720c */ /* 0x000fe20003f05270 */
[----:B------:R-:W-:-:S03]  /*1b630*/  ULDC UR4, c[0x0][0x9f0] ;  /* 0x00027c0000047ab9 */ /* 0x000fc60000000800 */
[----:B------:R-:W-:-:S04]  /*1b640*/  SEL R9, R4, UR4, P0 ;  /* 0x0000000404097c07 */ /* 0x000fc80008000000 */
[----:B-1----:R-:W-:Y:S02]  /*1b650*/  IABS R14, R9 ;  /* 0x00000009000e7213 */ /* 0x002fe40000000000 */
[----:B------:R-:W-:Y:S02]  /*1b660*/  IADD3 R13, R9, -0x1, R12 ;  /* 0xffffffff090d7810 */ /* 0x000fe40007ffe00c */
[----:B------:R-:W0:Y:S03]  /*1b670*/  I2F.RP R2, R14 ;  /* 0x0000000e00027306 */ /* 0x000e260000209400 */
[----:B------:R-:W-:-:S05]  /*1b680*/  IMAD.IADD R13, R13, 0x1, -R5 ;  /* 0x000000010d0d7824 */ /* 0x000fca00078e0a05 */
        /* <DEDUP_REMOVED lines=22> */
.L_x_2724:
[----:B------:R-:W-:Y:S05]  /*1b7f0*/  BSYNC B0 ;  /* 0x0000000000007941 */ /* 0x000fea0003800000 */
.L_x_2723:
[-C--:B------:R-:W-:Y:S01]  /*1b800*/  IMAD R5, R32, R15.reuse, R5 ;  /* 0x0000000f20057224 */ /* 0x080fe200078e0205 */
[----:B------:R-:W-:Y:S04]  /*1b810*/  BSSY B0, `(.L_x_2725) ;  /* 0x00001a8000007945 */ /* 0x000fe80003800000 */
        /* <DEDUP_REMOVED lines=21> */
[----:B-1----:R0:W1:Y:S02]  /*1b970*/  SHFL.IDX PT, R14, R2, RZ, 0x1f ;  /* 0x00001fff020e7589 */ /* 0x00206400000e0000 */
.L_x_2893:
[----:B-1----:R-:W-:Y:S02]  /*1b980*/  ISETP.NE.AND P0, PT, R14, RZ, PT ;  /* 0x000000ff0e00720c */ /* 0x002fe40003f05270 */
[----:B------:R-:W-:-:S11]  /*1b990*/  PLOP3.LUT P6, PT, PT, PT, PT, 0x8, 0x0 ;  /* 0x000000000000781c */ /* 0x000fd60003fce170 */
[----:B------:R-:W-:Y:S05]  /*1b9a0*/  @P0 BRA `(.L_x_2728) ;  /* 0x00000000000c0947 */ /* 0x000fea0003800000 */
[----:B------:R-:W-:-:S03]  /*1b9b0*/  UMOV UR4, 0xffffffff ;  /* 0xffffffff00047882 */ /* 0x000fc60000000000 */
[----:B------:R-:W-:Y:S05]  /*1b9c0*/  BRA.DIV UR4, `(.L_x_2729) ;  /* 0x0000007e040c7947 */ /* 0x000fea000b800000 */
[----:B------:R-:W-:-:S13]  /*1b9d0*/  ELECT P6, URZ, PT ;  /* 0x00000000003f782f */ /* 0x000fda00038c0000 */
.L_x_2728:
        /* <DEDUP_REMOVED lines=9> */
.L_x_2896:
[----:B------:R-:W-:Y:S05]  /*1ba70*/  BSYNC B1 ;  /* 0x0000000000017941 */ /* 0x000fea0003800000 */
.L_x_2730:
[----:B------:R-:W-:Y:S04]  /*1ba80*/  BSSY B1, `(.L_x_2732) ;  /* 0x00000b7000017945 */ /* 0x000fe80003800000 */
[----:B------:R-:W-:Y:S05]  /*1ba90*/  @!P6 BRA `(.L_x_2733) ;  /* 0x0000000800d4e947 */ /* 0x000fea0003800000 */
[----:B------:R-:W-:Y:S01]  /*1baa0*/  IMAD R11, R19, 0x8, R18 ;  /* 0x00000008130b7824 */ /* 0x000fe200078e0212 */
[----:B0-----:R-:W-:Y:S01]  /*1bab0*/  SHF.L.U32 R2, R29, 0x1f, RZ ;  /* 0x0000001f1d027819 */ /* 0x001fe200000006ff */
[----:B------:R-:W0:Y:S01]  /*1bac0*/  S2R R3, SR_TID.X ;  /* 0x0000000000037919 */ /* 0x000e220000002100 */
[----:B------:R-:W-:Y:S02]  /*1bad0*/  BSSY B2, `(.L_x_2734) ;  /* 0x0000005000027945 */ /* 0x000fe40003800000 */
[----:B------:R-:W1:Y:S01]  /*1bae0*/  SYNCS.PHASECHK.TRANS64.TRYWAIT P0, [R11+URZ+0x28ca0], R2 ;  /* 0x028ca0020b0075a7 */ /* 0x000e62000800017f */
[----:B0-----:R-:W-:-:S04]  /*1baf0*/  LOP3.LUT R3, R3, 0x7f, RZ, 0xc0, !PT ;  /* 0x0000007f03037812 */ /* 0x001fc800078ec0ff */
[----:B------:R-:W-:Y:S01]  /*1bb00*/  ISETP.NE.AND P1, PT, R3, RZ, PT ;  /* 0x000000ff0300720c */ /* 0x000fe20003f25270 */
[----:B-1----:R-:W-:-:S12]  /*1bb10*/  @!P0 BRA `(.L_x_2735) ;  /* 0x0000007800ec8947 */ /* 0x002fd80003800000 */
.L_x_2897:
[----:B------:R-:W-:Y:S05]  /*1bb20*/  BSYNC B2 ;  /* 0x0000000000027941 */ /* 0x000fea0003800000 */
.L_x_2734:
        /* <DEDUP_REMOVED lines=9> */
.L_x_2737:
[----:B------:R-:W-:Y:S05]  /*1bbc0*/  BSYNC B2 ;  /* 0x0000000000027941 */ /* 0x000fea0003800000 */
.L_x_2736:
        /* <DEDUP_REMOVED lines=12> */
.L_x_2738:
        /* <DEDUP_REMOVED lines=13> */
.L_x_2898:
[----:B------:R-:W-:Y:S05]  /*1bd60*/  BSYNC B2 ;  /* 0x0000000000027941 */ /* 0x000fea0003800000 */
.L_x_2739:
        /* <DEDUP_REMOVED lines=11> */
.L_x_2742:
[----:B------:R-:W-:Y:S05]  /*1be20*/  BSYNC B2 ;  /* 0x0000000000027941 */ /* 0x000fea0003800000 */
.L_x_2741:
        /* <DEDUP_REMOVED lines=9> */
.L_x_2743:
        /* <DEDUP_REMOVED lines=15> */
.L_x_2744:
        /* <DEDUP_REMOVED lines=15> */
.L_x_2745:
        /* <DEDUP_REMOVED lines=15> */
.L_x_2746:
        /* <DEDUP_REMOVED lines=15> */
.L_x_2747:
        /* <DEDUP_REMOVED lines=15> */
.L_x_2748:
        /* <DEDUP_REMOVED lines=15> */
.L_x_2749:
        /* <DEDUP_REMOVED lines=15> */
.L_x_2750:
        /* <DEDUP_REMOVED lines=10> */
.L_x_2733:
[----:B------:R-:W-:Y:S05]  /*1c5f0*/  BSYNC B1 ;  /* 0x0000000000017941 */ /* 0x000fea0003800000 */
.L_x_2732:
[----:B------:R-:W-:Y:S01]  /*1c600*/  VIADD R12, R9, 0xfffffffe ;  /* 0xfffffffe090c7836 */ /* 0x000fe20000000000 */
[----:B------:R-:W-:Y:S01]  /*1c610*/  PLOP3.LUT P0, PT, PT, PT, PT, 0x8, 0x0 ;  /* 0x000000000000781c */ /* 0x000fe20003f0e170 */
[----:B------:R-:W-:-:S03]  /*1c620*/  VIADD R19, R19, 0x1 ;  /* 0x0000000113137836 */ /* 0x000fc60000000000 */
[----:B------:R-:W-:Y:S02]  /*1c630*/  ISETP.GE.AND P2, PT, R12, R6, PT ;  /* 0x000000060c00720c */ /* 0x000fe40003f46270 */
[----:B------:R-:W-:-:S04]  /*1c640*/  ISETP.NE.AND P1, PT, R19, 0x2, PT ;  /* 0x000000021300780c */ /* 0x000fc80003f25270 */
[----:B0-----:R-:W-:Y:S02]  /*1c650*/  SEL R2, RZ, 0x1, P1 ;  /* 0x00000001ff027807 */ /* 0x001fe40000800000 */
[----:B------:R-:W-:Y:S02]  /*1c660*/  SEL R19, R19, RZ, P1 ;  /* 0x000000ff13137207 */ /* 0x000fe40000800000 */
[----:B------:R-:W-:-:S03]  /*1c670*/  LOP3.LUT R29, R29, R2, RZ, 0x3c, !PT ;  /* 0x000000021d1d7212 */ /* 0x000fc600078e3cff */
[----:B------:R-:W-:Y:S05]  /*1c680*/  @!P2 BRA `(.L_x_2726) ;  /* 0x0000000c0000a947 */ /* 0x000fea0003800000 */
.L_x_2770:
[----:B------:R-:W-:Y:S05]  /*1c690*/  YIELD ;  /* 0x0000000000007946 */ /* 0x000fea0003800000 */
[----:B------:R-:W-:Y:S04]  /*1c6a0*/  BSSY B1, `(.L_x_2751) ;  /* 0x00000b6000017945 */ /* 0x000fe80003800000 */
[----:B------:R-:W-:Y:S05]  /*1c6b0*/  @!P6 BRA `(.L_x_2752) ;  /* 0x0000000800d0e947 */ /* 0x000fea0003800000 */
[----:B------:R-:W-:Y:S01]  /*1c6c0*/  IMAD R11, R19, 0x8, R18 ;  /* 0x00000008130b7824 */ /* 0x000fe200078e0212 */
[----:B------:R-:W-:Y:S01]  /*1c6d0*/  SHF.L.U32 R2, R29, 0x1f, RZ ;  /* 0x0000001f1d027819 */ /* 0x000fe200000006ff */
[----:B------:R-:W0:Y:S01]  /*1c6e0*/  S2R R3, SR_TID.X ;  /* 0x0000000000037919 */ /* 0x000e220000002100 */
[----:B------:R-:W-:Y:S02]  /*1c6f0*/  BSSY B2, `(.L_x_2753) ;  /* 0x0000005000027945 */ /* 0x000fe40003800000 */
[----:B------:R-:W1:Y:S01]  /*1c700*/  SYNCS.PHASECHK.TRANS64.TRYWAIT P1, [R11+URZ+0x28ca0], R2 ;  /* 0x028ca0020b0075a7 */ /* 0x000e62000802017f */
[----:B0-----:R-:W-:-:S04]  /*1c710*/  LOP3.LUT R3, R3, 0x7f, RZ, 0xc0, !PT ;  /* 0x0000007f03037812 */ /* 0x001fc800078ec0ff */
[----:B------:R-:W-:Y:S01]  /*1c720*/  ISETP.NE.AND P2, PT, R3, RZ, PT ;  /* 0x000000ff0300720c */ /* 0x000fe20003f45270 */
[----:B-1----:R-:W-:-:S12]  /*1c730*/  @!P1 BRA `(.L_x_2754) ;  /* 0x00000070000c9947 */ /* 0x002fd80003800000 */
.L_x_2899:
[----:B------:R-:W-:Y:S05]  /*1c740*/  BSYNC B2 ;  /* 0x0000000000027941 */ /* 0x000fea0003800000 */
.L_x_2753:
        /* <DEDUP_REMOVED lines=9> */
.L_x_2756:
[----:B------:R-:W-:Y:S05]  /*1c7e0*/  BSYNC B2 ;  /* 0x0000000000027941 */ /* 0x000fea0003800000 */
.L_x_2755:
        /* <DEDUP_REMOVED lines=11> */
.L_x_2757:
        /* <DEDUP_REMOVED lines=13> */
.L_x_2900:
[----:B------:R-:W-:Y:S05]  /*1c970*/  BSYNC B2 ;  /* 0x0000000000027941 */ /* 0x000fea0003800000 */
.L_x_2758:
        /* <DEDUP_REMOVED lines=11> */
.L_x_2761:
[----:B------:R-:W-:Y:S05]  /*1ca30*/  BSYNC B2 ;  /* 0x0000000000027941 */ /* 0x000fea0003800000 */
.L_x_2760:
[----:B------:R-:W-:Y:S01]  /*1ca40*/  R2UR UR6, R2 ;  /* 0x00000000020672ca */ /* 0x000fe200000e0000 */
[----:B------:R-:W-:Y:S01]  /*1ca50*/  UIADD3 UR4, UP0, UR40, 0x670, URZ ;  /* 0x0000067028047890 */ /* 0x000fe2000ff1e03f */
[----:B------:R-:W-:Y:S01]  /*1ca60*/  R2UR UR7, R3 ;  /* 0x00000000030772ca */ /* 0x000fe200000e0000 */
[----:B------:R-:W-:Y:S01]  /*1ca70*/  VIADD R11, R11, 0x28cb0 ;  /* 0x00028cb00b0b7836 */ /* 0x000fe20000000000 */
[----:B------:R-:W-:Y:S01]  /*1ca80*/  R2UR UR10, R9 ;  /* 0x00000000090a72ca */ /* 0x000fe200000e0000 */
[----:B------:R-:W-:Y:S01]  /*1ca90*/  IMAD R9, R19, 0x10000, R18 ;  /* 0x0001000013097824 */ /* 0x000fe200078e0212 */
[----:B------:R-:W-:Y:S01]  /*1caa0*/  PLOP3.LUT P1, PT, PT, PT, PT, 0x80, 0x0 ;  /* 0x000000000000781c */ /* 0x000fe20003f2f070 */
[----:B------:R-:W-:Y:S02]  /*1cab0*/  UIADD3.X UR5, URZ, UR41, URZ, UP0, !UPT ;  /* 0x000000293f057290 */ /* 0x000fe400087fe43f */
[----:B------:R-:W-:-:S10]  /*1cac0*/  VIADD R14, R9, 0x400 ;  /* 0x00000400090e7836 */ /* 0x000fd40000000000 */
.L_x_2762:
        /* <DEDUP_REMOVED lines=15> */
.L_x_2763:
        /* <DEDUP_REMOVED lines=15> */
.L_x_2764:
        /* <DEDUP_REMOVED lines=15> */
.L_x_2765:
        /* <DEDUP_REMOVED lines=15> */
.L_x_2766:
        /* <DEDUP_REMOVED lines=15> */
.L_x_2767:
        /* <DEDUP_REMOVED lines=15> */
.L_x_2768:
        /* <DEDUP_REMOVED lines=15> */
.L_x_2769:
        /* <DEDUP_REMOVED lines=10> */
.L_x_2752:
[----:B------:R-:W-:Y:S05]  /*1d200*/  BSYNC B1 ;  /* 0x0000000000017941 */ /* 0x000fea0003800000 */
.L_x_2751:
[C---:B------:R-:W-:Y:S01]  /*1d210*/  ISETP.GT.AND P2, PT, R12.reuse, R6, PT ;  /* 0x000000060c00720c */ /* 0x040fe20003f44270 */
[----:B------:R-:W-:Y:S02]  /*1d220*/  VIADD R19, R19, 0x1 ;  /* 0x0000000113137836 */ /* 0x000fe40000000000 */
[----:B------:R-:W-:-:S03]  /*1d230*/  VIADD R12, R12, 0xffffffff ;  /* 0xffffffff0c0c7836 */ /* 0x000fc60000000000 */
[----:B------:R-:W-:-:S04]  /*1d240*/  ISETP.NE.AND P1, PT, R19, 0x2, PT ;  /* 0x000000021300780c */ /* 0x000fc80003f25270 */
[----:B------:R-:W-:Y:S02]  /*1d250*/  SEL R2, RZ, 0x1, P1 ;  /* 0x00000001ff027807 */ /* 0x000fe40000800000 */
[----:B------:R-:W-:Y:S02]  /*1d260*/  SEL R19, R19, RZ, P1 ;  /* 0x000000ff13137207 */ /* 0x000fe40000800000 */
[----:B------:R-:W-:Y:S01]  /*1d270*/  LOP3.LUT R29, R29, R2, RZ, 0x3c, !PT ;  /* 0x000000021d1d7212 */ /* 0x000fe200078e3cff */
[----:B------:R-:W-:Y:S06]  /*1d280*/  @P2 BRA `(.L_x_2770) ;  /* 0xfffffff400002947 */ /* 0x000fec000383ffff */
.L_x_2726:
[----:B------:R-:W-:Y:S05]  /*1d290*/  BSYNC B0 ;  /* 0x0000000000007941 */ /* 0x000fea0003800000 */
.L_x_2725:
[----:B------:R-:W0:Y:S01]  /*1d2a0*/  LDC R0, c[0x0][0x448] ;  /* 0x00011200ff007b82 */ /* 0x000e220000000800 */
[----:B------:R-:W-:Y:S01]  /*1d2b0*/  IADD3 R2, R31, 0x3f, RZ ;  /* 0x0000003f1f027810 */ /* 0x000fe20007ffe0ff */
[----:B------:R-:W-:Y:S06]  /*1d2c0*/  @!P0 WARPSYNC.ALL ;  /* 0x0000000000008948 */ /* 0x000fec0003800000 */
[----:B------:R-:W-:Y:S01]  /*1d2d0*/  @!P0 BAR.SYNC.DEFER_BLOCKING 0xc, 0x180 ;  /* 0x0306000000008b1d */ /* 0x000fe20000010000 */
[----:B0-----:R-:W-:-:S13]  /*1d2e0*/  ISETP.NE.AND P1, PT, R0, 0x1, PT ;  /* 0x000000010000780c */ /* 0x001fda0003f25270 */
[----:B------:R-:W0:Y:S08]  /*1d2f0*/  @P1 LDC R3, c[0x0][0x44c] ;  /* 0x00011300ff031b82 */ /* 0x000e300000000800 */
[----:B------:R-:W2:Y:S01]  /*1d300*/  @P1 LDC R0, c[0x0][0x450] ;  /* 0x00011400ff001b82 */ /* 0x000ea20000000800 */
[----:B0-----:R-:W-:-:S05]  /*1d310*/  @P1 IMAD.HI.U32 R3, R2, R3, RZ ;  /* 0x0000000302031227 */ /* 0x001fca00078e00ff */
[----:B--2---:R-:W-:-:S05]  /*1d320*/  @P1 SHF.R.U32.HI R2, RZ, R0, R3 ;  /* 0x00000000ff021219 */ /* 0x004fca0000011603 */
[----:B------:R-:W-:Y:S02]  /*1d330*/  IMAD.IADD R0, R7, 0x1, R2 ;  /* 0x0000000107007824 */ /* 0x000fe400078e0202 */
[----:B------:R-:W0:Y:S02]  /*1d340*/  LDC.64 R2, c[0x0][0x9e0] ;  /* 0x00027800ff027b82 */ /* 0x000e240000000a00 */
        /* <DEDUP_REMOVED lines=14> */
.L_x_2773:
[----:B------:R-:W-:-:S13]  /*1d430*/  ISETP.NE.AND P0, PT, R3, 0x1, PT ;  /* 0x000000010300780c */ /* 0x000fda0003f05270 */
[----:B------:R-:W0:Y:S02]  /*1d440*/  @P0 LDC.64 R6, c[0x0][0x9e8] ;  /* 0x00027a00ff060b82 */ /* 0x000e240000000a00 */
[----:B0-----:R-:W-:-:S05]  /*1d450*/  @P0 IMAD.HI.U32 R6, R5, R6, RZ ;  /* 0x0000000605060227 */ /* 0x001fca00078e00ff */
[----:B------:R-:W-:-:S07]  /*1d460*/  @P0 SHF.R.U32.HI R5, RZ, R7, R6 ;  /* 0x00000007ff050219 */ /* 0x000fce0000011606 */
.L_x_2774:
[----:B------:R-:W-:Y:S05]  /*1d470*/  BSYNC B0 ;  /* 0x0000000000007941 */ /* 0x000fea0003800000 */
.L_x_2772:
[----:B------:R-:W-:-:S05]  /*1d480*/  IMAD R5, R5, R3, R3 ;  /* 0x0000000305057224 */ /* 0x000fca00078e0203 */
[----:B------:R-:W-:-:S07]  /*1d490*/  VIMNMX R2, R2, R5, PT ;  /* 0x0000000502027248 */ /* 0x000fce0003fe0100 */
.L_x_2771:
[----:B------:R-:W-:Y:S01]  /*1d4a0*/  VIADD R2, R2, 0x3f ;  /* 0x0000003f02027836 */ /* 0x000fe20000000000 */
[----:B------:R-:W0:Y:S01]  /*1d4b0*/  @P1 LDC R0, c[0x0][0x450] ;  /* 0x00011400ff001b82 */ /* 0x000e220000000800 */
[----:B------:R-:W-:-:S03]  /*1d4c0*/  ULDC UR4, c[0x0][0x9dc] ;  /* 0x0002770000047ab9 */ /* 0x000fc60000000800 */
[----:B------:R-:W-:-:S04]  /*1d4d0*/  SHF.R.S32.HI R5, RZ, 0x1f, R2 ;  /* 0x0000001fff057819 */ /* 0x000fc80000011402 */
[----:B------:R-:W-:Y:S02]  /*1d4e0*/  LEA.HI R5, R5, R2, RZ, 0x6 ;  /* 0x0000000205057211 */ /* 0x000fe400078f30ff */
[----:B------:R-:W2:Y:S02]  /*1d4f0*/  @P1 LDC R2, c[0x0][0x44c] ;  /* 0x00011300ff021b82 */ /* 0x000ea40000000800 */
[----:B------:R-:W-:-:S04]  /*1d500*/  SHF.R.S32.HI R5, RZ, 0x6, R5 ;  /* 0x00000006ff057819 */ /* 0x000fc80000011405 */
[----:B------:R-:W-:Y:S01]  /*1d510*/  VIMNMX R10, R10, R5, PT ;  /* 0x000000050a0a7248 */ /* 0x000fe20003fe0100 */
[----:B------:R-:W-:Y:S02]  /*1d520*/  IMAD.MOV.U32 R5, RZ, RZ, R31 ;  /* 0x000000ffff057224 */ /* 0x000fe400078e001f */
[----:B--2---:R-:W-:-:S05]  /*1d530*/  @P1 IMAD.HI.U32 R2, R31, R2, RZ ;  /* 0x000000021f021227 */ /* 0x004fca00078e00ff */
[----:B0-----:R-:W-:-:S05]  /*1d540*/  @P1 SHF.R.U32.HI R5, RZ, R0, R2 ;  /* 0x00000000ff051219 */ /* 0x001fca0000011602 */
        /* <DEDUP_REMOVED lines=13> */
.L_x_2777:
[----:B------:R-:W-:-:S13]  /*1d620*/  ISETP.NE.AND P0, PT, R3, 0x1, PT ;  /* 0x000000010300780c */ /* 0x000fda0003f05270 */
[----:B------:R-:W0:Y:S02]  /*1d630*/  @P0 LDC.64 R6, c[0x0][0x9e8] ;  /* 0x00027a00ff060b82 */ /* 0x000e240000000a00 */
[----:B0-----:R-:W-:-:S05]  /*1d640*/  @P0 IMAD.HI.U32 R6, R2, R6, RZ ;  /* 0x0000000602060227 */ /* 0x001fca00078e00ff */
[----:B------:R-:W-:-:S07]  /*1d650*/  @P0 SHF.R.U32.HI R2, RZ, R7, R6 ;  /* 0x00000007ff020219 */ /* 0x000fce0000011606 */
.L_x_2778:
[----:B------:R-:W-:Y:S05]  /*1d660*/  BSYNC B0 ;  /* 0x0000000000007941 */ /* 0x000fea0003800000 */
.L_x_2776:
[----:B------:R-:W-:-:S05]  /*1d670*/  IMAD R3, R2, R3, RZ ;  /* 0x0000000302037224 */ /* 0x000fca00078e02ff */
[----:B------:R-:W-:-:S07]  /*1d680*/  VIMNMX R0, R0, R3, !PT ;  /* 0x0000000300007248 */ /* 0x000fce0007fe0100 */
.L_x_2775:
[----:B------:R-:W-:Y:S01]  /*1d690*/  ISETP.NE.AND P1, PT, R4, RZ, PT ;  /* 0x000000ff0400720c */ /* 0x000fe20003f25270 */
[----:B------:R-:W-:Y:S01]  /*1d6a0*/  BSSY B0, `(.L_x_2779) ;  /* 0x0000024000007945 */ /* 0x000fe20003800000 */
[----:B------:R-:W-:-:S04]  /*1d6b0*/  SHF.R.S32.HI R3, RZ, 0x1f, R0 ;  /* 0x0000001fff037819 */ /* 0x000fc80000011400 */
[----:B------:R-:W-:-:S04]  /*1d6c0*/  LEA.HI R3, R3, R0, RZ, 0x6 ;  /* 0x0000000003037211 */ /* 0x000fc800078f30ff */
[----:B------:R-:W-:Y:S01]  /*1d6d0*/  SHF.R.S32.HI R0, RZ, 0x6, R3 ;  /* 0x00000006ff007819 */ /* 0x000fe20000011403 */
[----:B------:R-:W-:Y:S02]  /*1d6e0*/  IMAD.MOV.U32 R3, RZ, RZ, RZ ;  /* 0x000000ffff037224 */ /* 0x000fe400078e00ff */
[----:B------:R-:W0:Y:S01]  /*1d6f0*/  @!P1 LDC R4, c[0x0][0x9f0] ;  /* 0x00027c00ff049b82 */ /* 0x000e220000000800 */
[----:B------:R-:W-:-:S04]  /*1d700*/  VIMNMX R0, RZ, R0, !PT ;  /* 0x00000000ff007248 */ /* 0x000fc80007fe0100 */
[----:B------:R-:W-:-:S13]  /*1d710*/  ISETP.GT.AND P0, PT, R10, R0, PT ;  /* 0x000000000a00720c */ /* 0x000fda0003f04270 */
[----:B------:R-:W-:Y:S05]  /*1d720*/  @!P0 BRA `(.L_x_2780) ;  /* 0x00000000006c8947 */ /* 0x000fea0003800000 */
[-C--:B0-----:R-:W-:Y:S02]  /*1d730*/  IABS R5, R4.reuse ;  /* 0x0000000400057213 */ /* 0x081fe40000000000 */
[----:B------:R-:W-:Y:S02]  /*1d740*/  IABS R7, R4 ;  /* 0x0000000400077213 */ /* 0x000fe40000000000 */
[----:B------:R-:W0:Y:S03]  /*1d750*/  I2F.RP R8, R5 ;  /* 0x0000000500087306 */ /* 0x000e260000209400 */
[----:B------:R-:W-:-:S05]  /*1d760*/  IMAD.MOV R7, RZ, RZ, -R7 ;  /* 0x000000ffff077224 */ /* 0x000fca00078e0a07 */
[----:B0-----:R-:W0:Y:S02]  /*1d770*/  MUFU.RCP R8, R8 ;  /* 0x0000000800087308 */ /* 0x001e240000001000 */
[----:B0-----:R-:W-:-:S06]  /*1d780*/  VIADD R9, R8, 0xffffffe ;  /* 0x0ffffffe08097836 */ /* 0x001fcc0000000000 */
[----:B------:R-:W0:Y:S02]  /*1d790*/  F2I.FTZ.U32.TRUNC.NTZ R3, R9 ;  /* 0x0000000900037305 */ /* 0x000e24000021f000 */
[----:B0-----:R-:W-:-:S04]  /*1d7a0*/  IMAD.MOV R2, RZ, RZ, -R3 ;  /* 0x000000ffff027224 */ /* 0x001fc800078e0a03 */
[----:B------:R-:W-:Y:S02]  /*1d7b0*/  IMAD R6, R2, R5, RZ ;  /* 0x0000000502067224 */ /* 0x000fe400078e02ff */
[----:B------:R-:W-:-:S04]  /*1d7c0*/  IMAD.MOV.U32 R2, RZ, RZ, RZ ;  /* 0x000000ffff027224 */ /* 0x000fc800078e00ff */
[----:B------:R-:W-:Y:S01]  /*1d7d0*/  IMAD.HI.U32 R6, R3, R6, R2 ;  /* 0x0000000603067227 */ /* 0x000fe200078e0002 */
[----:B------:R-:W-:-:S05]  /*1d7e0*/  IADD3 R3, R4, -0x1, R10 ;  /* 0xffffffff04037810 */ /* 0x000fca0007ffe00a */
[----:B------:R-:W-:-:S05]  /*1d7f0*/  IMAD.IADD R3, R3, 0x1, -R0 ;  /* 0x0000000103037824 */ /* 0x000fca00078e0a00 */
        /* <DEDUP_REMOVED lines=14> */
.L_x_2780:
[----:B------:R-:W-:Y:S05]  /*1d8e0*/  BSYNC B0 ;  /* 0x0000000000007941 */ /* 0x000fea0003800000 */
.L_x_2779:
[-C--:B------:R-:W-:Y:S01]  /*1d8f0*/  IMAD R32, R32, R3.reuse, R0 ;  /* 0x0000000320207224 */ /* 0x080fe200078e0200 */
[----:B------:R-:W-:Y:S04]  /*1d900*/  BSSY B7, `(.L_x_2781) ;  /* 0x000036c000077945 */ /* 0x000fe80003800000 */
[----:B------:R-:W-:-:S04]  /*1d910*/  VIADDMNMX R34, R32, R3, R10, PT ;  /* 0x0000000320227246 */ /* 0x000fc8000380010a */
[----:B------:R-:W-:Y:S01]  /*1d920*/  ISETP.GT.AND P0, PT, R34, R32, PT ;  /* 0x000000202200720c */ /* 0x000fe20003f04270 */
[----:B------:R2:W-:-:S12]  /*1d930*/  STL [R1+0xc], R34 ;  /* 0x00000c2201007387 */ /* 0x0005d80000100800 */
[----:B--2---:R-:W-:Y:S05]  /*1d940*/  @P0 BRA `(.L_x_2782) ;  /* 0x0000000000440947 */ /* 0x004fea0003800000 */
[----:B------:R-:W2:Y:S02]  /*1d950*/  S2R R2, SR_TID.X ;  /* 0x0000000000027919 */ /* 0x000ea40000002100 */
[----:B--2---:R-:W-:-:S04]  /*1d960*/  LOP3.LUT R2, R2, 0x7f, RZ, 0xc0, !PT ;  /* 0x0000007f02027812 */ /* 0x004fc800078ec0ff */
[----:B------:R-:W-:-:S13]  /*1d970*/  ISETP.NE.AND P0, PT, R2, RZ, PT ;  /* 0x000000ff0200720c */ /* 0x000fda0003f05270 */
[----:B------:R-:W-:Y:S05]  /*1d980*/  @P0 BRA `(.L_x_2783) ;  /* 0x00000034008c0947 */ /* 0x000fea0003800000 */
[----:B------:R-:W2:Y:S01]  /*1d990*/  S2R R5, SR_LANEID ;  /* 0x0000000000057919 */ /* 0x000ea20000000000 */
[----:B------:R-:W-:Y:S01]  /*1d9a0*/  VOTEU.ANY UR4, UPT, PT ;  /* 0x0000000000047886 */ /* 0x000fe200038e0100 */
[----:B------:R-:W3:Y:S01]  /*1d9b0*/  LDC.64 R2, c[0x0][0xc60] ;  /* 0x00031800ff027b82 */ /* 0x000ee20000000a00 */
[----:B------:R-:W2:Y:S02]  /*1d9c0*/  FLO.U32 R0, UR4 ;  /* 0x0000000400007d00 */ /* 0x000ea400080e0000 */
[----:B--2---:R-:W-:-:S06]  /*1d9d0*/  ISETP.EQ.U32.AND P0, PT, R0, R5, PT ;  /* 0x000000050000720c */ /* 0x004fcc0003f02070 */
[----:B------:R-:W3:Y:S07]  /*1d9e0*/  POPC R5, UR4 ;  /* 0x0000000400057d09 */ /* 0x000eee0008000000 */
[----:B---3--:R-:W2:Y:S01]  /*1d9f0*/  @P0 ATOMG.E.ADD.STRONG.GPU PT, R3, desc[UR42][R2.64], R5 ;  /* 0x00000005020309a8 */ /* 0x008ea200081ee1ea */
[----:B0-----:R-:W0:Y:S02]  /*1da00*/  S2R R4, SR_LTMASK ;  /* 0x0000000000047919 */ /* 0x001e240000003900 */
[----:B0-----:R-:W-:-:S04]  /*1da10*/  LOP3.LUT R4, R4, UR4, RZ, 0xc0, !PT ;  /* 0x0000000404047c12 */ /* 0x001fc8000f8ec0ff */
[----:B------:R-:W0:Y:S01]  /*1da20*/  POPC R7, R4 ;  /* 0x0000000400077309 */ /* 0x000e220000000000 */
[----:B--2---:R-:W0:Y:S02]  /*1da30*/  SHFL.IDX PT, R0, R3, R0, 0x1f ;  /* 0x00001f0003007589 */ /* 0x004e2400000e0000 */
[----:B0-----:R-:W-:Y:S01]  /*1da40*/  IADD3 R24, R0, UR37, R7 ;  /* 0x0000002500187c10 */ /* 0x001fe2000fffe007 */
[----:B------:R-:W-:Y:S06]  /*1da50*/  BRA `(.L_x_2783) ;  /* 0x0000003400587947 */ /* 0x000fec0003800000 */
.L_x_2782:
        /* <DEDUP_REMOVED lines=20> */
.L_x_2785:
[----:B------:R-:W-:Y:S05]  /*1dba0*/  BSYNC B6 ;  /* 0x0000000000067941 */ /* 0x000fea0003800000 */
.L_x_2784:
        /* <DEDUP_REMOVED lines=8> */
[----:B------:R2:W3:Y:S01]  /*1dc30*/  LDC.64 R2, c[0x4][R25] ;  /* 0x0100000019027b82 */ /* 0x0004e20000000a00 */
[----:B0-----:R-:W-:Y:S02]  /*1dc40*/  IMAD.U32 R4, RZ, RZ, UR6 ;  /* 0x00000006ff047e24 */ /* 0x001fe4000f8e00ff */
[----:B------:R-:W-:Y:S02]  /*1dc50*/  IMAD.U32 R5, RZ, RZ, UR7 ;  /* 0x00000007ff057e24 */ /* 0x000fe4000f8e00ff */
[----:B------:R-:W-:Y:S02]  /*1dc60*/  IMAD.U32 R6, RZ, RZ, UR8 ;  /* 0x00000008ff067e24 */ /* 0x000fe4000f8e00ff */
[----:B------:R-:W-:-:S02]  /*1dc70*/  IMAD.U32 R7, RZ, RZ, UR9 ;  /* 0x00000009ff077e24 */ /* 0x000fc4000f8e00ff */
[----:B------:R-:W-:Y:S02]  /*1dc80*/  IMAD.U32 R10, RZ, RZ, UR4 ;  /* 0x00000004ff0a7e24 */ /* 0x000fe4000f8e00ff */
[----:B------:R-:W-:Y:S02]  /*1dc90*/  IMAD.U32 R11, RZ, RZ, UR5 ;  /* 0x00000005ff0b7e24 */ /* 0x000fe4000f8e00ff */
[----:B------:R-:W-:Y:S02]  /*1dca0*/  IMAD.MOV.U32 R8, RZ, RZ, 0x70 ;  /* 0x00000070ff087424 */ /* 0x000fe400078e00ff */
[----:B------:R-:W-:Y:S02]  /*1dcb0*/  IMAD.MOV.U32 R12, RZ, RZ, 0x1 ;  /* 0x00000001ff0c7424 */ /* 0x000fe400078e00ff */
[----:B--2---:R-:W-:-:S07]  /*1dcc0*/  IMAD.MOV.U32 R13, RZ, RZ, RZ ;  /* 0x000000ffff0d7224 */ /* 0x004fce00078e00ff */
[----:B------:R-:W-:-:S07]  /*1dcd0*/  LEPC R20, `(.L_x_2788) ;  /* 0x000000001014794e */ /* 0x000fce0000000000 */
[----:B-1-3--:R-:W-:Y:S05]  /*1dce0*/  CALL.ABS.NOINC R2 ;  /* 0x0000000002007343 */ /* 0x00afea0003c00000 */
.L_x_2788:
        /* <DEDUP_REMOVED lines=15> */
.L_x_2787:
[----:B------:R-:W-:Y:S05]  /*1dde0*/  BSYNC B6 ;  /* 0x0000000000067941 */ /* 0x000fea0003800000 */
.L_x_2786:
[----:B------:R-:W-:Y:S01]  /*1ddf0*/  ULDC.64 UR4, c[0x0][0x9f8] ;  /* 0x00027e0000047ab9 */ /* 0x000fe20000000a00 */
[----:B------:R-:W-:Y:S01]  /*1de00*/  IMAD.MOV.U32 R26, RZ, RZ, R27 ;  /* 0x000000ffff1a7224 */ /* 0x000fe200078e001b */
[----:B------:R-:W-:Y:S01]  /*1de10*/  ISETP.NE.U32.AND P0, PT, RZ, UR4, PT ;  /* 0x00000004ff007c0c */ /* 0x000fe2000bf05070 */
[----:B------:R-:W2:Y:S01]  /*1de20*/  S2R R20, SR_TID.X ;  /* 0x0000000000147919 */ /* 0x000ea20000002100 */
[----:B------:R-:W3:Y:S01]  /*1de30*/  LDC R9, c[0x0][0x430] ;  /* 0x00010c00ff097b82 */ /* 0x000ee20000000800 */
[----:B------:R-:W-:Y:S01]  /*1de40*/  ULDC UR4, c[0x0][0x320] ;  /* 0x0000c80000047ab9 */ /* 0x000fe20000000800 */
[----:B------:R-:W-:-:S13]  /*1de50*/  ISETP.NE.AND.EX P0, PT, RZ, UR5, PT, P0 ;  /* 0x00000005ff007c0c */ /* 0x000fda000bf05300 */
[----:B------:R-:W4:Y:S01]  /*1de60*/  @P0 LDC.64 R2, c[0x0][0x9f8] ;  /* 0x00027e00ff020b82 */ /* 0x000f220000000a00 */
[----:B------:R-:W0:Y:S01]  /*1de70*/  S2R R25, SR_TID.X ;  /* 0x0000000000197919 */ /* 0x000e220000002100 */
[----:B--2---:R-:W-:Y:S01]  /*1de80*/  LOP3.LUT R20, R20, 0x7f, RZ, 0xc0, !PT ;  /* 0x0000007f14147812 */ /* 0x004fe200078ec0ff */
[----:B----4-:R-:W-:-:S05]  /*1de90*/  @P0 IMAD.WIDE R2, R27, 0x4, R2 ;  /* 0x000000041b020825 */ /* 0x010fca00078e0202 */
[----:B------:R2:W4:Y:S01]  /*1dea0*/  @P0 LDG.E R26, desc[UR42][R2.64] ;  /* 0x0000002a021a0981 */ /* 0x000522000c1e1900 */
[----:B------:R-:W-:Y:S01]  /*1deb0*/  SHF.R.U32.HI R21, RZ, 0x3, R20 ;  /* 0x00000003ff157819 */ /* 0x000fe20000011614 */
[----:B------:R-:W-:Y:S01]  /*1dec0*/  IMAD.MOV.U32 R36, RZ, RZ, RZ ;  /* 0x000000ffff247224 */ /* 0x000fe200078e00ff */
[----:B---3--:R-:W-:Y:S01]  /*1ded0*/  ISETP.NE.AND P1, PT, R9, 0x1, PT ;  /* 0x000000010900780c */ /* 0x008fe20003f25270 */
[----:B------:R-:W3:Y:S01]  /*1dee0*/  S2R R20, SR_TID.X ;  /* 0x0000000000147919 */ /* 0x000ee20000002100 */
[----:B0-----:R-:W-:Y:S01]  /*1def0*/  IMAD.SHL.U32 R25, R25, 0x8, RZ ;  /* 0x0000000819197824 */ /* 0x001fe200078e00ff */
[----:B------:R-:W-:Y:S02]  /*1df00*/  LEA R0, R34, 0xffffffc0, 0x6 ;  /* 0xffffffc022007811 */ /* 0x000fe400078e30ff */
[----:B------:R-:W0:Y:S01]  /*1df10*/  S2R R34, SR_TID.X ;  /* 0x0000000000227919 */ /* 0x000e220000002100 */
[----:B------:R-:W-:Y:S02]  /*1df20*/  LOP3.LUT R16, R16, 0xffffffbf, RZ, 0xc0, !PT ;  /* 0xffffffbf10107812 */ /* 0x000fe400078ec0ff */
[----:B------:R-:W-:-:S04]  /*1df30*/  LOP3.LUT R25, R25, 0x38, RZ, 0xc0, !PT ;  /* 0x0000003819197812 */ /* 0x000fc800078ec0ff */
[----:B------:R-:W-:Y:S01]  /*1df40*/  LOP3.LUT R25, R25, 0x40, RZ, 0xfc, !PT ;  /* 0x0000004019197812 */ /* 0x000fe200078efcff */
[----:B--2---:R-:W2:Y:S03]  /*1df50*/  @P1 LDC R3, c[0x0][0x434] ;  /* 0x00010d00ff031b82 */ /* 0x004ea60000000800 */
[----:B------:R-:W-:Y:S02]  /*1df60*/  ISETP.GE.AND P2, PT, R25, UR4, PT ;  /* 0x0000000419007c0c */ /* 0x000fe4000bf46270 */
[----:B------:R-:W1:Y:S02]  /*1df70*/  S2R R25, SR_TID.X ;  /* 0x0000000000197919 */ /* 0x000e640000002100 */
[----:B------:R-:W-:Y:S01]  /*1df80*/  SEL R7, RZ, 0xffffffff, P2 ;  /* 0xffffffffff077807 */ /* 0x000fe20001000000 */
[----:B------:R-:W2:Y:S04]  /*1df90*/  @P1 LDC R2, c[0x0][0x438] ;  /* 0x00010e00ff021b82 */ /* 0x000ea80000000800 */
[----:B------:R-:W-:-:S04]  /*1dfa0*/  IMAD.SHL.U32 R7, R7, 0x2, RZ ;  /* 0x0000000207077824 */ /* 0x000fc800078e00ff */
[----:B------:R-:W-:Y:S01]  /*1dfb0*/  @P2 LOP3.LUT R16, R16, 0x40, RZ, 0xfc, !PT ;  /* 0x0000004010102812 */ /* 0x000fe200078efcff */
[----:B---3--:R-:W-:-:S03]  /*1dfc0*/  IMAD.SHL.U32 R20, R20, 0x10, RZ ;  /* 0x0000001014147824 */ /* 0x008fc600078e00ff */
[----:B------:R-:W-:Y:S01]  /*1dfd0*/  LOP3.LUT R16, R16, 0xffffff7f, RZ, 0xc0, !PT ;  /* 0xffffff7f10107812 */ /* 0x000fe200078ec0ff */
[----:B0-----:R-:W-:Y:S01]  /*1dfe0*/  IMAD.SHL.U32 R34, R34, 0x8, RZ ;  /* 0x0000000822227824 */ /* 0x001fe200078e00ff */
[----:B------:R-:W-:Y:S02]  /*1dff0*/  LOP3.LUT R20, R21, 0x70, R20, 0xf8, !PT ;  /* 0x0000007015147812 */ /* 0x000fe400078ef814 */
[----:B------:R-:W0:Y:S02]  /*1e000*/  S2R R21, SR_TID.X ;  /* 0x0000000000157919 */ /* 0x000e240000002100 */
[----:B------:R-:W-:Y:S01]  /*1e010*/  LOP3.LUT R34, R34, 0x38, RZ, 0xc0, !PT ;  /* 0x0000003822227812 */ /* 0x000fe200078ec0ff */
[----:B------:R-:W-:-:S03]  /*1e020*/  IMAD.IADD R37, R20, 0x1, R0 ;  /* 0x0000000114257824 */ /* 0x000fc600078e0200 */
[----:B------:R-:W-:Y:S02]  /*1e030*/  LOP3.LUT R34, R34, 0x80, RZ, 0xfc, !PT ;  /* 0x0000008022227812 */ /* 0x000fe400078efcff */
[C---:B------:R-:W-:Y:S01]  /*1e040*/  ISETP.GE.AND P0, PT, R37.reuse, R23, PT ;  /* 0x000000172500720c */ /* 0x040fe20003f06270 */
[----:B------:R-:W-:Y:S01]  /*1e050*/  IMAD.IADD R37, R37, 0x1, R33 ;  /* 0x0000000125257824 */ /* 0x000fe200078e0221 */
[----:B------:R-:W-:Y:S01]  /*1e060*/  ISETP.GE.AND P2, PT, R34, UR4, PT ;  /* 0x0000000422007c0c */ /* 0x000fe2000bf46270 */
[----:B-1----:R-:W-:Y:S01]  /*1e070*/  IMAD.SHL.U32 R25, R25, 0x8, RZ ;  /* 0x0000000819197824 */ /* 0x002fe200078e00ff */
[----:B------:R-:W-:Y:S01]  /*1e080*/  ISETP.GT.U32.OR P0, PT, R20, 0x3f, P0 ;  /* 0x0000003f1400780c */ /* 0x000fe20000704470 */
[----:B--2---:R-:W-:-:S03]  /*1e090*/  @P1 IMAD.HI.U32 R3, R37, R3, RZ ;  /* 0x0000000325031227 */ /* 0x004fc600078e00ff */
[----:B------:R-:W-:Y:S01]  /*1e0a0*/  LOP3.LUT R25, R25, 0x38, RZ, 0xc0, !PT ;  /* 0x0000003819197812 */ /* 0x000fe200078ec0ff */
[----:B------:R-:W-:Y:S01]  /*1e0b0*/  IMAD.MOV.U32 R6, RZ, RZ, R37 ;  /* 0x000000ffff067224 */ /* 0x000fe200078e0025 */
[----:B------:R-:W-:Y:S02]  /*1e0c0*/  @P1 SHF.R.U32.HI R6, RZ, R2, R3 ;  /* 0x00000002ff061219 */ /* 0x000fe40000011603 */
[----:B------:R-:W-:-:S04]  /*1e0d0*/  LOP3.LUT R25, R25, 0xc0, RZ, 0xfc, !PT ;  /* 0x000000c019197812 */ /* 0x000fc800078efcff */
[----:B------:R-:W-:Y:S01]  /*1e0e0*/  ISETP.GE.AND P1, PT, R25, UR4, PT ;  /* 0x0000000419007c0c */ /* 0x000fe2000bf26270 */
[----:B------:R-:W1:Y:S01]  /*1e0f0*/  @!P0 LDC.64 R2, c[0x0][0x428] ;  /* 0x00010a00ff028b82 */ /* 0x000e620000000a00 */
[----:B------:R-:W2:Y:S02]  /*1e100*/  S2R R25, SR_TID.X ;  /* 0x0000000000197919 */ /* 0x000ea40000002100 */
[----:B------:R-:W-:Y:S01]  /*1e110*/  SEL R5, RZ, 0x8, P1 ;  /* 0x00000008ff057807 */ /* 0x000fe20000800000 */
[----:B0-----:R-:W-:-:S05]  /*1e120*/  IMAD.SHL.U32 R21, R21, 0x8, RZ ;  /* 0x0000000815157824 */ /* 0x001fca00078e00ff */
[----:B------:R-:W-:-:S04]  /*1e130*/  LOP3.LUT R21, R21, 0x38, RZ, 0xc0, !PT ;  /* 0x0000003815157812 */ /* 0x000fc800078ec0ff */
[----:B------:R-:W-:-:S04]  /*1e140*/  ISETP.GE.AND P3, PT, R21, UR4, PT ;  /* 0x0000000415007c0c */ /* 0x000fc8000bf66270 */
[----:B------:R-:W-:-:S04]  /*1e150*/  SEL R4, RZ, 0x1, P3 ;  /* 0x00000001ff047807 */ /* 0x000fc80001800000 */
[----:B------:R-:W-:Y:S02]  /*1e160*/  LOP3.LUT R7, R7, 0x2, R4, 0xe2, !PT ;  /* 0x0000000207077812 */ /* 0x000fe400078ee204 */
[----:B------:R-:W-:-:S03]  /*1e170*/  SEL R4, RZ, 0x4, P2 ;  /* 0x00000004ff047807 */ /* 0x000fc60001000000 */
[----:B------:R-:W-:Y:S02]  /*1e180*/  @P3 LOP3.LUT R16, R16, 0x80, RZ, 0xfc, !PT ;  /* 0x0000008010103812 */ /* 0x000fe400078efcff */
[----:B------:R-:W-:Y:S01]  /*1e190*/  LOP3.LUT R7, R5, R7, R4, 0xfe, !PT ;  /* 0x0000000705077212 */ /* 0x000fe200078efe04 */
[--C-:B------:R-:W-:Y:S01]  /*1e1a0*/  @!P0 IMAD.MOV.U32 R4, RZ, RZ, R6.reuse ;  /* 0x000000ffff048224 */ /* 0x100fe200078e0006 */
[----:B------:R-:W-:Y:S01]  /*1e1b0*/  @!P0 SHF.R.S32.HI R5, RZ, 0x1f, R6 ;  /* 0x0000001fff058819 */ /* 0x000fe20000011406 */
[----:B--2---:R-:W-:Y:S01]  /*1e1c0*/  IMAD.SHL.U32 R25, R25, 0x8, RZ ;  /* 0x0000000819197824 */ /* 0x004fe200078e00ff */
[----:B------:R-:W-:-:S04]  /*1e1d0*/  LOP3.LUT R16, R16, 0xffffffdf, RZ, 0xc0, !PT ;  /* 0xffffffdf10107812 */ /* 0x000fc800078ec0ff */
[----:B------:R-:W-:Y:S02]  /*1e1e0*/  @P2 LOP3.LUT R16, R16, 0x20, RZ, 0xfc, !PT ;  /* 0x0000002010102812 */ /* 0x000fe400078efcff */
[----:B------:R-:W-:Y:S02]  /*1e1f0*/  LOP3.LUT R25, R25, 0x38, RZ, 0xc0, !PT ;  /* 0x0000003819197812 */ /* 0x000fe400078ec0ff */
[----:B------:R-:W-:Y:S02]  /*1e200*/  LOP3.LUT R16, R16, 0xffffffef, RZ, 0xc0, !PT ;  /* 0xffffffef10107812 */ /* 0x000fe400078ec0ff */
[----:B------:R-:W-:Y:S02]  /*1e210*/  LOP3.LUT R10, R25, 0x180, RZ, 0xfc, !PT ;  /* 0x00000180190a7812 */ /* 0x000fe400078efcff */
[----:B------:R-:W-:Y:S02]  /*1e220*/  @P1 LOP3.LUT R16, R16, 0x10, RZ, 0xfc, !PT ;  /* 0x0000001010101812 */ /* 0x000fe400078efcff */
[----:B------:R-:W-:-:S04]  /*1e230*/  LOP3.LUT R11, R21, 0x100, RZ, 0xfc, !PT ;  /* 0x00000100150b7812 */ /* 0x000fc800078efcff */
[----:B------:R-:W-:Y:S02]  /*1e240*/  ISETP.GE.AND P3, PT, R11, UR4, PT ;  /* 0x000000040b007c0c */ /* 0x000fe4000bf66270 */
[----:B------:R-:W-:Y:S02]  /*1e250*/  LOP3.LUT R16, R16, 0xfffffff7, RZ, 0xc0, !PT ;  /* 0xfffffff710107812 */ /* 0x000fe400078ec0ff */
[----:B------:R-:W-:-:S09]  /*1e260*/  LOP3.LUT R12, R21, 0x1c0, RZ, 0xfc, !PT ;  /* 0x000001c0150c7812 */ /* 0x000fd200078efcff */
[----:B------:R-:W-:-:S04]  /*1e270*/  @P3 LOP3.LUT R16, R16, 0x8, RZ, 0xfc, !PT ;  /* 0x0000000810103812 */ /* 0x000fc800078efcff */
[----:B------:R-:W-:Y:S02]  /*1e280*/  LOP3.LUT R16, R16, 0xfffffffb, RZ, 0xc0, !PT ;  /* 0xfffffffb10107812 */ /* 0x000fe400078ec0ff */
[----:B----4-:R-:W-:Y:S01]  /*1e290*/  SHF.R.S32.HI R34, RZ, 0x1f, R26 ;  /* 0x0000001fff227819 */ /* 0x010fe2000001141a */
[----:B-1----:R-:W-:-:S04]  /*1e2a0*/  @!P0 IMAD.WIDE.U32 R4, R26, R2, R4 ;  /* 0x000000021a048225 */ /* 0x002fc800078e0004 */
[----:B------:R-:W-:-:S04]  /*1e2b0*/  @!P0 IMAD R8, R34, R2, RZ ;  /* 0x0000000222088224 */ /* 0x000fc800078e02ff */
[----:B------:R-:W-:Y:S02]  /*1e2c0*/  @!P0 IMAD R8, R26, R3, R8 ;  /* 0x000000031a088224 */ /* 0x000fe400078e0208 */
[----:B------:R-:W0:Y:S02]  /*1e2d0*/  @!P0 LDC.64 R2, c[0x0][0x418] ;  /* 0x00010600ff028b82 */ /* 0x000e240000000a00 */
[----:B------:R-:W-:Y:S01]  /*1e2e0*/  @!P0 IMAD.IADD R8, R5, 0x1, R8 ;  /* 0x0000000105088824 */ /* 0x000fe200078e0208 */
[----:B0-----:R-:W-:-:S04]  /*1e2f0*/  @!P0 LEA R2, P1, R4, R2, 0x2 ;  /* 0x0000000204028211 */ /* 0x001fc800078210ff */
[----:B------:R-:W-:-:S05]  /*1e300*/  @!P0 LEA.HI.X R3, R4, R3, R8, 0x2, P1 ;  /* 0x0000000304038211 */ /* 0x000fca00008f1408 */
[----:B------:R0:W5:Y:S01]  /*1e310*/  @!P0 LDG.E R36, desc[UR42][R2.64] ;  /* 0x0000002a02248981 */ /* 0x000162000c1e1900 */
[----:B------:R-:W-:Y:S01]  /*1e320*/  ISETP.GE.AND P0, PT, R10, UR4, PT ;  /* 0x000000040a007c0c */ /* 0x000fe2000bf06270 */
[----:B------:R-:W-:Y:S01]  /*1e330*/  IMAD.U32 R8, RZ, RZ, UR38 ;  /* 0x00000026ff087e24 */ /* 0x000fe2000f8e00ff */
[----:B------:R-:W-:Y:S02]  /*1e340*/  LOP3.LUT R10, R21, 0x140, RZ, 0xfc, !PT ;  /* 0x00000140150a7812 */ /* 0x000fe400078efcff */
[----:B------:R-:W-:Y:S02]  /*1e350*/  SEL R4, RZ, 0x10, P3 ;  /* 0x00000010ff047807 */ /* 0x000fe40001800000 */
[----:B------:R-:W-:Y:S02]  /*1e360*/  ISETP.GE.AND P2, PT, R10, UR4, PT ;  /* 0x000000040a007c0c */ /* 0x000fe4000bf46270 */
[----:B0-----:R-:W-:Y:S02]  /*1e370*/  SEL R3, RZ, 0x40, P0 ;  /* 0x00000040ff037807 */ /* 0x001fe40000000000 */
[----:B------:R-:W-:-:S02]  /*1e380*/  SEL R5, RZ, 0x20, P2 ;  /* 0x00000020ff057807 */ /* 0x000fc40001000000 */
[----:B------:R-:W-:Y:S01]  /*1e390*/  ISETP.GE.AND P0, PT, R12, UR4, PT ;  /* 0x000000040c007c0c */ /* 0x000fe2000bf06270 */
[----:B------:R-:W-:Y:S01]  /*1e3a0*/  UMOV UR4, 0xffffffff ;  /* 0xffffffff00047882 */ /* 0x000fe20000000000 */
[----:B------:R-:W-:Y:S02]  /*1e3b0*/  LOP3.LUT R4, R5, R7, R4, 0xfe, !PT ;  /* 0x0000000705047212 */ /* 0x000fe400078efe04 */
[----:B------:R-:W-:Y:S02]  /*1e3c0*/  SEL R2, RZ, 0x80, P0 ;  /* 0x00000080ff027807 */ /* 0x000fe40000000000 */
[----:B------:R-:W-:Y:S01]  /*1e3d0*/  LOP3.LUT R10, R4, R3, RZ, 0xfc, !PT ;  /* 0x00000003040a7212 */ /* 0x000fe200078efcff */
[----:B------:R-:W-:Y:S01]  /*1e3e0*/  IMAD.MOV R3, RZ, RZ, -R6 ;  /* 0x000000ffff037224 */ /* 0x000fe200078e0a06 */
[----:B------:R-:W-:-:S03]  /*1e3f0*/  @P2 LOP3.LUT R16, R16, 0x4, RZ, 0xfc, !PT ;  /* 0x0000000410102812 */ /* 0x000fc600078efcff */
[----:B------:R0:W-:Y:S01]  /*1e400*/  STL [R1+0x28], R10 ;  /* 0x0000280a01007387 */ /* 0x0001e20000100800 */
[----:B------:R-:W-:Y:S01]  /*1e410*/  IMAD R37, R9, R3, R37 ;  /* 0x0000000309257224 */ /* 0x000fe200078e0225 */
[----:B------:R-:W-:Y:S06]  /*1e420*/  BRA.DIV UR4, `(.L_x_2789) ;  /* 0x0000005204f87947 */ /* 0x000fec000b800000 */
.L_x_2903:
        /* <DEDUP_REMOVED lines=8> */
[----:B-1----:R-:W-:Y:S06]  /*1e4b0*/  @!P0 BRA `(.L_x_2790) ;  /* 0x0000000000048947 */ /* 0x002fec0003800000 */
[----:B------:R-:W-:Y:S01]  /*1e4c0*/  BPT.TRAP 0x1 ;  /* 0x000000040000795c */ /* 0x000fe20000300000 */
.L_x_2790:
[----:B------:R-:W1:Y:S01]  /*1e4d0*/  S2R R2, SR_TID.X ;  /* 0x0000000000027919 */ /* 0x000e620000002100 */
[----:B------:R-:W-:Y:S01]  /*1e4e0*/  IMAD R25, R22, 0x8, R18 ;  /* 0x0000000816197824 */ /* 0x000fe200078e0212 */
[----:B------:R-:W-:Y:S01]  /*1e4f0*/  BSSY B0, `(.L_x_2791) ;  /* 0x0000007000007945 */ /* 0x000fe20003800000 */
[----:B-1----:R-:W-:-:S04]  /*1e500*/  LOP3.LUT R2, R2, 0x7f, RZ, 0xc0, !PT ;  /* 0x0000007f02027812 */ /* 0x002fc800078ec0ff */
[----:B------:R-:W-:-:S04]  /*1e510*/  SHF.R.U32.HI R2, RZ, 0x3, R2 ;  /* 0x00000003ff027819 */ /* 0x000fc80000011602 */
[----:B------:R-:W-:Y:S02]  /*1e520*/  IADD3 R23, -R2, R23, -R0 ;  /* 0x0000001702177210 */ /* 0x000fe40007ffe900 */
[----:B------:R-:W-:-:S04]  /*1e530*/  SHF.L.U32 R0, R28, 0x1f, RZ ;  /* 0x0000001f1c007819 */ /* 0x000fc800000006ff */
[----:B------:R-:W1:Y:S02]  /*1e540*/  SYNCS.PHASECHK.TRANS64.TRYWAIT P0, [R25+URZ+0x28c40], R0 ;  /* 0x028c4000190075a7 */ /* 0x000e64000800017f */
[----:B-1----:R-:W-:Y:S05]  /*1e550*/  @!P0 BRA `(.L_x_2792) ;  /* 0x0000005000e08947 */ /* 0x002fea0003800000 */
.L_x_2904:
[----:B------:R-:W-:Y:S05]  /*1e560*/  BSYNC B0 ;  /* 0x0000000000007941 */ /* 0x000fea0003800000 */
.L_x_2791:
[----:B------:R-:W2:Y:S01]  /*1e570*/  S2R R7, SR_TID.X ;  /* 0x0000000000077919 */ /* 0x000ea20000002100 */
[----:B-1----:R-:W-:Y:S01]  /*1e580*/  SHF.R.S32.HI R0, RZ, 0x1f, R37 ;  /* 0x0000001fff007819 */ /* 0x002fe20000011425 */
[----:B------:R-:W-:Y:S01]  /*1e590*/  ULDC.64 UR4, c[0x0][0x300] ;  /* 0x0000c00000047ab9 */ /* 0x000fe20000000a00 */
[----:B-----5:R-:W-:Y:S01]  /*1e5a0*/  SHF.R.S32.HI R4, RZ, 0x1f, R36 ;  /* 0x0000001fff047819 */ /* 0x020fe20000011424 */
[----:B------:R-:W-:Y:S01]  /*1e5b0*/  IMAD.WIDE.U32 R2, R37, UR4, RZ ;  /* 0x0000000425027c25 */ /* 0x000fe2000f8e00ff */
[----:B------:R-:W-:Y:S01]  /*1e5c0*/  ULDC.64 UR6, c[0x0][0x2e8] ;  /* 0x0000ba0000067ab9 */ /* 0x000fe20000000a00 */
[----:B------:R1:W-:Y:S01]  /*1e5d0*/  STL [R1+0x20], R0 ;  /* 0x0000200001007387 */ /* 0x0003e20000100800 */
[----:B------:R-:W-:-:S03]  /*1e5e0*/  LOP3.LUT R16, R16, 0xfffffffd, RZ, 0xc0, !PT ;  /* 0xfffffffd10107812 */ /* 0x000fc600078ec0ff */
[----:B------:R3:W-:Y:S01]  /*1e5f0*/  STL [R1+0x24], R4 ;  /* 0x0000240401007387 */ /* 0x0007e20000100800 */
[----:B-1----:R-:W-:-:S04]  /*1e600*/  IMAD R0, R0, UR4, RZ ;  /* 0x0000000400007c24 */ /* 0x002fc8000f8e02ff */
[----:B------:R-:W-:Y:S01]  /*1e610*/  IMAD R0, R37, UR5, R0 ;  /* 0x0000000525007c24 */ /* 0x000fe2000f8e0200 */
[----:B------:R-:W-:-:S03]  /*1e620*/  ULDC.64 UR4, c[0x0][0x310] ;  /* 0x0000c40000047ab9 */ /* 0x000fc60000000a00 */
[----:B------:R-:W-:Y:S02]  /*1e630*/  IMAD.IADD R3, R3, 0x1, R0 ;  /* 0x0000000103037824 */ /* 0x000fe400078e0200 */
[----:B------:R-:W-:Y:S02]  /*1e640*/  IMAD R0, R4, UR4, RZ ;  /* 0x0000000404007c24 */ /* 0x000fe4000f8e02ff */
[----:B------:R-:W-:-:S04]  /*1e650*/  IMAD.WIDE.U32 R2, R36, UR4, R2 ;  /* 0x0000000424027c25 */ /* 0x000fc8000f8e0002 */
[----:B------:R-:W-:Y:S01]  /*1e660*/  IMAD R0, R36, UR5, R0 ;  /* 0x0000000524007c24 */ /* 0x000fe2000f8e0200 */
[----:B------:R-:W-:Y:S01]  /*1e670*/  ULDC.64 UR4, c[0x0][0x308] ;  /* 0x0000c20000047ab9 */ /* 0x000fe20000000a00 */
[----:B--2---:R-:W-:Y:S02]  /*1e680*/  IMAD.SHL.U32 R7, R7, 0x8, RZ ;  /* 0x0000000807077824 */ /* 0x004fe400078e00ff */
[----:B------:R-:W-:Y:S02]  /*1e690*/  IMAD.IADD R3, R3, 0x1, R0 ;  /* 0x0000000103037824 */ /* 0x000fe400078e0200 */
[----:B---3--:R-:W-:Y:S01]  /*1e6a0*/  IMAD R4, R22, 0x1000, R35 ;  /* 0x0000100016047824 */ /* 0x008fe200078e0223 */
[----:B------:R-:W-:Y:S01]  /*1e6b0*/  LOP3.LUT R7, R7, 0x38, RZ, 0xc0, !PT ;  /* 0x0000003807077812 */ /* 0x000fe200078ec0ff */
        /* <DEDUP_REMOVED lines=10> */
[----:B------:R-:W1:Y:S01]  /*1e760*/  SHFL.IDX PT, R3, R0, RZ, 0x181f ;  /* 0x00181fff00037589 */ /* 0x000e6200000e0000 */
[----:B------:R-:W-:-:S03]  /*1e770*/  @P0 IMAD R6, R4, 0x2, R18 ;  /* 0x0000000204060824 */ /* 0x000fc600078e0212 */
[----:B------:R-:W2:Y:S01]  /*1e780*/  SHFL.IDX PT, R2, R5, RZ, 0x181f ;  /* 0x00181fff05027589 */ /* 0x000ea200000e0000 */
[----:B-1----:R-:W-:-:S05]  /*1e790*/  @P0 LEA R3, P1, R7, R3, 0x1 ;  /* 0x0000000307030211 */ /* 0x002fca00078208ff */
[----:B--2---:R-:W-:-:S05]  /*1e7a0*/  @P0 IMAD.X R2, RZ, RZ, R2, P1 ;  /* 0x000000ffff020224 */ /* 0x004fca00008e0602 */
[----:B------:R-:W-:-:S04]  /*1e7b0*/  @P0 LOP3.LUT R3, R3, R2, RZ, 0x3c, !PT ;  /* 0x0000000203030212 */ /* 0x000fc800078e3cff */
[----:B------:R-:W-:-:S04]  /*1e7c0*/  @P0 LOP3.LUT R2, R3, R2, RZ, 0x3c, !PT ;  /* 0x0000000203020212 */ /* 0x000fc800078e3cff */
[----:B------:R-:W-:-:S05]  /*1e7d0*/  @P0 LOP3.LUT R3, R3, R2, RZ, 0x3c, !PT ;  /* 0x0000000203030212 */ /* 0x000fca00078e3cff */
[----:B------:R-:W-:Y:S01]  /*1e7e0*/  @!PT LDS RZ, [RZ] ;  /* 0x00000000fffff984 */ /* 0x000fe20000000800 */
[----:B------:R1:W-:Y:S01]  /*1e7f0*/  @P0 LDGSTS.E.BYPASS.LTC128B.128 [R6+0x22400], desc[UR42][R2.64], !P2 ;  /* 0x2240000002060fae */ /* 0x0003e2000d101d6a */
[----:B------:R-:W-:-:S03]  /*1e800*/  ISETP.GE.AND P0, PT, R23, 0x11, PT ;  /* 0x000000111700780c */ /* 0x000fc60003f06270 */
[----:B-1----:R-:W1:Y:S10]  /*1e810*/  SHFL.IDX PT, R3, R0, 0x1, 0x181f ;  /* 0x00381f0000037f89 */ /* 0x002e7400000e0000 */
[----:B------:R-:W-:Y:S01]  /*1e820*/  @P0 IMAD R6, R4, 0x2, R18 ;  /* 0x0000000204060824 */ /* 0x000fe200078e0212 */
[----:B------:R-:W2:Y:S01]  /*1e830*/  SHFL.IDX PT, R2, R5, 0x1, 0x181f ;  /* 0x00381f0005027f89 */ /* 0x000ea200000e0000 */
[----:B-1----:R-:W-:-:S05]  /*1e840*/  @P0 LEA R3, P1, R7, R3, 0x1 ;  /* 0x0000000307030211 */ /* 0x002fca00078208ff */
[----:B--2---:R-:W-:-:S05]  /*1e850*/  @P0 IMAD.X R2, RZ, RZ, R2, P1 ;  /* 0x000000ffff020224 */ /* 0x004fca00008e0602 */
[----:B------:R-:W-:-:S04]  /*1e860*/  @P0 LOP3.LUT R3, R3, R2, RZ, 0x3c, !PT ;  /* 0x0000000203030212 */ /* 0x000fc800078e3cff */
[----:B------:R-:W-:-:S04]  /*1e870*/  @P0 LOP3.LUT R2, R3, R2, RZ, 0x3c, !PT ;  /* 0x0000000203020212 */ /* 0x000fc800078e3cff */
[----:B------:R-:W-:-:S05]  /*1e880*/  @P0 LOP3.LUT R3, R3, R2, RZ, 0x3c, !PT ;  /* 0x0000000203030212 */ /* 0x000fca00078e3cff */
[----:B------:R1:W-:Y:S01]  /*1e890*/  @P0 LDGSTS.E.BYPASS.LTC128B.128 [R6+0x22c00], desc[UR42][R2.64], !P2 ;  /* 0x22c0000002060fae */ /* 0x0003e2000d101d6a */
[----:B------:R-:W-:-:S03]  /*1e8a0*/  ISETP.GE.AND P0, PT, R23, 0x21, PT ;  /* 0x000000211700780c */ /* 0x000fc60003f06270 */
[----:B-1----:R-:W1:Y:S10]  /*1e8b0*/  SHFL.IDX PT, R3, R0, 0x2, 0x181f ;  /* 0x00581f0000037f89 */ /* 0x002e7400000e0000 */
[----:B------:R-:W-:Y:S01]  /*1e8c0*/  @P0 IMAD R6, R4, 0x2, R18 ;  /* 0x0000000204060824 */ /* 0x000fe200078e0212 */
[----:B------:R-:W2:Y:S04]  /*1e8d0*/  SHFL.IDX PT, R2, R5, 0x2, 0x181f ;  /* 0x00581f0005027f89 */ /* 0x000ea800000e0000 */
[----:B------:R-:W3:Y:S04]  /*1e8e0*/  SHFL.IDX PT, R5, R5, 0x3, 0x181f ;  /* 0x00781f0005057f89 */ /* 0x000ee800000e0000 */
[----:B------:R-:W4:Y:S01]  /*1e8f0*/  SHFL.IDX PT, R0, R0, 0x3, 0x181f ;  /* 0x00781f0000007f89 */ /* 0x000f2200000e0000 */
[----:B-1----:R-:W-:-:S05]  /*1e900*/  @P0 LEA R3, P1, R7, R3, 0x1 ;  /* 0x0000000307030211 */ /* 0x002fca00078208ff */
[----:B--2---:R-:W-:-:S05]  /*1e910*/  @P0 IMAD.X R2, RZ, RZ, R2, P1 ;  /* 0x000000ffff020224 */ /* 0x004fca00008e0602 */
[----:B------:R-:W-:-:S04]  /*1e920*/  @P0 LOP3.LUT R3, R3, R2, RZ, 0x3c, !PT ;  /* 0x0000000203030212 */ /* 0x000fc800078e3cff */
[----:B------:R-:W-:-:S04]  /*1e930*/  @P0 LOP3.LUT R2, R3, R2, RZ, 0x3c, !PT ;  /* 0x0000000203020212 */ /* 0x000fc800078e3cff */
[----:B------:R-:W-:-:S05]  /*1e940*/  @P0 LOP3.LUT R3, R3, R2, RZ, 0x3c, !PT ;  /* 0x0000000203030212 */ /* 0x000fca00078e3cff */
[----:B---34-:R1:W-:Y:S02]  /*1e950*/  @P0 LDGSTS.E.BYPASS.LTC128B.128 [R6+0x23400], desc[UR42][R2.64], !P2 ;  /* 0x2340000002060fae */ /* 0x0183e4000d101d6a */
.L_x_2914:
        /* <DEDUP_REMOVED lines=10> */
.L_x_2794:
        /* <DEDUP_REMOVED lines=11> */
.L_x_2795:
[----:B0-----:R0:W5:Y:S01]  /*1eab0*/  LDL R4, [R1+0x4] ;  /* 0x0000040001047983 */ /* 0x0011620000100800 */
[----:B------:R0:W-:Y:S02]  /*1eac0*/  SYNCS.ARRIVE.TRANS64.A1T0 RZ, [R25+URZ+0x28c30], RZ ;  /* 0x028c30ff19ff79a7 */ /* 0x0001e4000810003f */
[----:B------:R-:W-:Y:S05]  /*1ead0*/  WARPSYNC.ALL ;  /* 0x0000000000007948 */ /* 0x000fea0003800000 */
[----:B------:R-:W-:Y:S01]  /*1eae0*/  ULDC.64 UR4, c[0x0][0xa00] ;  /* 0x0002800000047ab9 */ /* 0x000fe20000000a00 */
[----:B------:R-:W-:Y:S01]  /*1eaf0*/  IADD3 R0, R18, 0x20400, RZ ;  /* 0x0002040012007810 */ /* 0x000fe20007ffe0ff */
[----:B------:R-:W-:Y:S01]  /*1eb00*/  BSSY B6, `(.L_x_2796) ;  /* 0x0000025000067945 */ /* 0x000fe20003800000 */
[----:B------:R-:W-:Y:S01]  /*1eb10*/  BAR.SYNC.DEFER_BLOCKING 0x8, 0x100 ;  /* 0x0204000000007b1d */ /* 0x000fe20000010000 */
[----:B------:R-:W-:Y:S02]  /*1eb20*/  ISETP.NE.U32.AND P0, PT, RZ, UR4, PT ;  /* 0x00000004ff007c0c */ /* 0x000fe4000bf05070 */
[----:B------:R-:W-:-:S02]  /*1eb30*/  SHF.R.S32.HI R2, RZ, 0x1f, R27 ;  /* 0x0000001fff027819 */ /* 0x000fc4000001141b */
[----:B------:R-:W-:Y:S01]  /*1eb40*/  ISETP.NE.AND.EX P0, PT, RZ, UR5, PT, P0 ;  /* 0x00000005ff007c0c */ /* 0x000fe2000bf05300 */
[----:B------:R-:W-:Y:S01]  /*1eb50*/  ULDC.64 UR4, c[0x0][0x298] ;  /* 0x0000a60000047ab9 */ /* 0x000fe20000000a00 */
[----:B------:R-:W-:Y:S02]  /*1eb60*/  LOP3.LUT P1, RZ, R0, 0x3ff, RZ, 0xc0, !PT ;  /* 0x000003ff00ff7812 */ /* 0x000fe4000782c0ff */
[----:B------:R-:W-:Y:S02]  /*1eb70*/  SHF.R.S32.HI R0, RZ, 0x1f, R30 ;  /* 0x0000001fff007819 */ /* 0x000fe4000001141e */
[----:B------:R-:W-:Y:S02]  /*1eb80*/  SEL R3, R2, RZ, !P0 ;  /* 0x000000ff02037207 */ /* 0x000fe40004000000 */
[----:B------:R-:W-:Y:S01]  /*1eb90*/  SEL R2, R27, RZ, !P0 ;  /* 0x000000ff1b027207 */ /* 0x000fe20004000000 */
[----:B------:R-:W-:Y:S02]  /*1eba0*/  IMAD R0, R0, UR4, RZ ;  /* 0x0000000400007c24 */ /* 0x000fe4000f8e02ff */
[----:B------:R-:W-:Y:S02]  /*1ebb0*/  STL [R1+0x38], R3 ;  /* 0x0000380301007387 */ /* 0x000fe40000100800 */
[----:B------:R-:W-:-:S02]  /*1ebc0*/  IMAD R0, R30, UR5, R0 ;  /* 0x000000051e007c24 */ /* 0x000fc4000f8e0200 */
[----:B------:R1:W-:Y:S02]  /*1ebd0*/  STL [R1+0x18], R2 ;  /* 0x0000180201007387 */ /* 0x0003e40000100800 */
[----:B-1----:R-:W-:-:S04]  /*1ebe0*/  IMAD.WIDE.U32 R2, R30, UR4, RZ ;  /* 0x000000041e027c25 */ /* 0x002fc8000f8e00ff */
[----:B------:R-:W-:Y:S01]  /*1ebf0*/  IMAD.IADD R0, R3, 0x1, R0 ;  /* 0x0000000103007824 */ /* 0x000fe200078e0200 */
[----:B------:R1:W-:Y:S04]  /*1ec00*/  STL.64 [R1+0x10], R2 ;  /* 0x0000100201007387 */ /* 0x0003e80000100a00 */
[----:B------:R1:W-:Y:S01]  /*1ec10*/  STL [R1+0x30], R0 ;  /* 0x0000300001007387 */ /* 0x0003e20000100800 */
[----:B-----5:R-:W-:-:S04]  /*1ec20*/  PRMT R30, R4, 0x8880, RZ ;  /* 0x00008880041e7816 */ /* 0x020fc800000000ff */
[----:B------:R-:W-:Y:S01]  /*1ec30*/  PRMT R30, R30, 0x7710, RZ ;  /* 0x000077101e1e7816 */ /* 0x000fe200000000ff */
[----:B------:R-:W-:Y:S06]  /*1ec40*/  @!P1 BRA `(.L_x_2797) ;  /* 0x0000000000409947 */ /* 0x000fec0003800000 */
[----:B-1----:R-:W-:Y:S01]  /*1ec50*/  MOV R2, 0x0 ;  /* 0x0000000000027802 */ /* 0x002fe20000000f00 */
[----:B------:R-:W-:Y:S01]  /*1ec60*/  ULDC.64 UR4, c[0x4][0x90] ;  /* 0x0100240000047ab9 */ /* 0x000fe20000000a00 */
[----:B------:R-:W-:Y:S01]  /*1ec70*/  ULDC.64 UR6, c[0x4][0x98] ;  /* 0x0100260000067ab9 */ /* 0x000fe20000000a00 */
[----:B------:R-:W-:Y:S01]  /*1ec80*/  ULDC.64 UR8, c[0x4][0x20] ;  /* 0x0100080000087ab9 */ /* 0x000fe20000000a00 */
[----:B------:R-:W-:Y:S02]  /*1ec90*/  IMAD.U32 R4, RZ, RZ, UR4 ;  /* 0x00000004ff047e24 */ /* 0x000fe4000f8e00ff */
[----:B------:R-:W1:Y:S01]  /*1eca0*/  LDC.64 R2, c[0x4][R2] ;  /* 0x0100000002027b82 */ /* 0x000e620000000a00 */
        /* <DEDUP_REMOVED lines=10> */
.L_x_2797:
[----:B------:R-:W-:Y:S05]  /*1ed50*/  BSYNC B6 ;  /* 0x0000000000067941 */ /* 0x000fea0003800000 */
.L_x_2796:
[----:B-1----:R-:W2:Y:S01]  /*1ed60*/  LDL.LU R0, [R1+0x30] ;  /* 0x0000300001007983 */ /* 0x002ea20000300800 */
[----:B------:R-:W-:Y:S01]  /*1ed70*/  ULDC.64 UR4, c[0x0][0x2d8] ;  /* 0x0000b60000047ab9 */ /* 0x000fe20000000a00 */
[----:B------:R-:W1:Y:S02]  /*1ed80*/  LDC R7, c[0x0][0x448] ;  /* 0x00011200ff077b82 */ /* 0x000e640000000800 */
[----:B------:R-:W2:Y:S04]  /*1ed90*/  LDL.LU.64 R2, [R1+0x10] ;  /* 0x0000100001027983 */ /* 0x000ea80000300a00 */
[----:B------:R-:W3:Y:S04]  /*1eda0*/  LDL.LU R20, [R1+0x38] ;  /* 0x0000380001147983 */ /* 0x000ee80000300800 */
[----:B------:R-:W4:Y:S04]  /*1edb0*/  LDL.LU R21, [R1+0x18] ;  /* 0x0000180001157983 */ /* 0x000f280000300800 */
[----:B------:R0:W5:Y:S01]  /*1edc0*/  LDL R8, [R1+0x34] ;  /* 0x0000340001087983 */ /* 0x0001620000100800 */
[----:B-1----:R-:W-:-:S13]  /*1edd0*/  ISETP.NE.AND P0, PT, R7, 0x1, PT ;  /* 0x000000010700780c */ /* 0x002fda0003f05270 */
[----:B------:R-:W1:Y:S08]  /*1ede0*/  @P0 LDC R5, c[0x0][0x44c] ;  /* 0x00011300ff050b82 */ /* 0x000e700000000800 */
[----:B------:R-:W0:Y:S01]  /*1edf0*/  @P0 LDC R6, c[0x0][0x450] ;  /* 0x00011400ff060b82 */ /* 0x000e220000000800 */
        /* <DEDUP_REMOVED lines=16> */
[----:B------:R-:W-:Y:S02]  /*1ef00*/  IMAD.IADD R0, R20, 0x1, R31 ;  /* 0x0000000114007824 */ /* 0x000fe400078e021f */
[----:B------:R2:W5:Y:S02]  /*1ef10*/  LDL R20, [R1] ;  /* 0x0000000001147983 */ /* 0x0005640000100800 */
[----:B-1----:R-:W-:-:S04]  /*1ef20*/  @P0 IMAD.HI.U32 R5, R0, R5, RZ ;  /* 0x0000000500050227 */ /* 0x002fc800078e00ff */
[----:B------:R-:W-:Y:S01]  /*1ef30*/  IMAD.MOV.U32 R4, RZ, RZ, R0 ;  /* 0x000000ffff047224 */ /* 0x000fe200078e0000 */
[----:B0-----:R-:W-:Y:S01]  /*1ef40*/  @P0 SHF.R.U32.HI R4, RZ, R6, R5 ;  /* 0x00000006ff040219 */ /* 0x001fe20000011605 */
        /* <DEDUP_REMOVED lines=27> */
[----:B------:R-:W-:Y:S01]  /*1f100*/  IMAD.IADD R31, R10, 0x1, R31 ;  /* 0x000000010a1f7824 */ /* 0x000fe200078e021f */
        /* <DEDUP_REMOVED lines=31> */
.L_x_2923:
        /* <DEDUP_REMOVED lines=10> */
.L_x_2799:
        /* <DEDUP_REMOVED lines=18> */
.L_x_2924:
[----:B------:R-:W-:Y:S05]  /*1f4c0*/  BSYNC B0 ;  /* 0x0000000000007941 */ /* 0x000fea0003800000 */
.L_x_2800:
[----:B------:R-:W-:-:S05]  /*1f4d0*/  IMAD.U32 R2, RZ, RZ, UR38 ;  /* 0x00000026ff027e24 */ /* 0x000fca000f8e00ff */
[----:B------:R-:W-:-:S13]  /*1f4e0*/  ISETP.NE.AND P0, PT, R2, 0x3, PT ;  /* 0x000000030200780c */ /* 0x000fda0003f05270 */
[----:B------:R-:W-:Y:S05]  /*1f4f0*/  @!P0 BRA `(.L_x_2802) ;  /* 0x0000000000048947 */ /* 0x000fea0003800000 */
[----:B------:R-:W-:Y:S01]  /*1f500*/  BPT.TRAP 0x1 ;  /* 0x000000040000795c */ /* 0x000fe20000300000 */
.L_x_2802:
[----:B0-----:R-:W-:Y:S01]  /*1f510*/  SHF.L.U32 R0, R28, 0x1f, RZ ;  /* 0x0000001f1c007819 */ /* 0x001fe200000006ff */
[----:B------:R-:W-:Y:S03]  /*1f520*/  BSSY B0, `(.L_x_2803) ;  /* 0x0000003000007945 */ /* 0x000fe60003800000 */
[----:B------:R-:W0:Y:S02]  /*1f530*/  SYNCS.PHASECHK.TRANS64.TRYWAIT P0, [R25+URZ+0x28c60], R0 ;  /* 0x028c6000190075a7 */ /* 0x000e24000800017f */
[----:B0-----:R-:W-:Y:S05]  /*1f540*/  @!P0 BRA `(.L_x_2804) ;  /* 0x0000004c00a08947 */ /* 0x001fea0003800000 */
.L_x_2925:
[----:B------:R-:W-:Y:S05]  /*1f550*/  BSYNC B0 ;  /* 0x0000000000007941 */ /* 0x000fea0003800000 */
.L_x_2803:
        /* <DEDUP_REMOVED lines=26> */
[----:B------:R-:W-:Y:S01]  /*1f700*/  LOP3.LUT P3, RZ, R30, 0x8, RZ, 0xc0, !PT ;  /* 0x000000081eff7812 */ /* 0x000fe2000786c0ff */
        /* <DEDUP_REMOVED lines=82> */
.L_x_2935:
        /* <DEDUP_REMOVED lines=34> */
.L_x_2806:
        /* <DEDUP_REMOVED lines=11> */
.L_x_2807:
        /* <DEDUP_REMOVED lines=12> */
.L_x_2822:
        /* <DEDUP_REMOVED lines=42> */
.L_x_2810:
[----:B------:R-:W-:Y:S01]  /*20260*/  IMAD R6, R22, 0x8, R18 ;  /* 0x0000000816067824 */ /* 0x000fe200078e0212 */
[----:B------:R-:W-:Y:S01]  /*20270*/  SHF.L.U32 R20, R28, 0x1f, RZ ;  /* 0x0000001f1c147819 */ /* 0x000fe200000006ff */
[----:B------:R-:W-:Y:S01]  /*20280*/  BSSY B1, `(.L_x_2811) ;  /* 0x0000004000017945 */ /* 0x000fe20003800000 */
[----:B------:R-:W-:Y:S02]  /*20290*/  SHF.R.S32.HI R9, RZ, 0x1f, R5 ;  /* 0x0000001fff097819 */ /* 0x000fe40000011405 */
[----:B------:R-:W0:Y:S02]  /*202a0*/  SYNCS.PHASECHK.TRANS64.TRYWAIT P0, [R6+URZ+0x28c40], R20 ;  /* 0x028c4014060075a7 */ /* 0x000e24000800017f */
[----:B0-----:R-:W-:Y:S05]  /*202b0*/  @!P0 BRA `(.L_x_2812) ;  /* 0x0000004800848947 */ /* 0x001fea0003800000 */
.L_x_2936:
[----:B------:R-:W-:Y:S05]  /*202c0*/  BSYNC B1 ;  /* 0x0000000000017941 */ /* 0x000fea0003800000 */
.L_x_2811:
        /* <DEDUP_REMOVED lines=40> */
.L_x_2946:
        /* <DEDUP_REMOVED lines=8> */
.L_x_2814:
        /* <DEDUP_REMOVED lines=11> */
.L_x_2815:
[----:B------:R2:W-:Y:S01]  /*20680*/  SYNCS.ARRIVE.TRANS64.A1T0 RZ, [R6+URZ+0x28c30], RZ ;  /* 0x028c30ff06ff79a7 */ /* 0x0005e2000810003f */
[----:B------:R-:W-:Y:S05]  /*20690*/  @!P2 BRA `(.L_x_2816) ;  /* 0x000000000004a947 */ /* 0x000fea0003800000 */
[----:B------:R-:W-:Y:S01]  /*206a0*/  BPT.TRAP 0x1 ;  /* 0x000000040000795c */ /* 0x000fe20000300000 */
.L_x_2816:
[----:B------:R-:W3:Y:S01]  /*206b0*/  SYNCS.PHASECHK.TRANS64.TRYWAIT P0, [R6+URZ+0x28c60], R20 ;  /* 0x028c6014060075a7 */ /* 0x000ee2000800017f */
[----:B------:R-:W-:Y:S04]  /*206c0*/  BSSY B1, `(.L_x_2817) ;  /* 0x0000002000017945 */ /* 0x000fe80003800000 */
[----:B---3--:R-:W-:Y:S05]  /*206d0*/  @!P0 BRA `(.L_x_2818) ;  /* 0x0000004800ac8947 */ /* 0x008fea0003800000 */
.L_x_2947:
[----:B------:R-:W-:Y:S05]  /*206e0*/  BSYNC B1 ;  /* 0x0000000000017941 */ /* 0x000fea0003800000 */
.L_x_2817:
        /* <DEDUP_REMOVED lines=79> */
.L_x_2957:
        /* <DEDUP_REMOVED lines=25> */
.L_x_2820:
        /* <DEDUP_REMOVED lines=11> */
.L_x_2821:
[----:B------:R1:W-:Y:S01]  /*20e20*/  SYNCS.ARRIVE.TRANS64.A1T0 RZ, [R6+URZ+0x28c50], RZ ;  /* 0x028c50ff06ff79a7 */ /* 0x0003e2000810003f */
[----:B------:R-:W-:Y:S05]  /*20e30*/  @P3 BRA `(.L_x_2822) ;  /* 0xfffffff000603947 */ /* 0x000fea000383ffff */
.L_x_2809:
[----:B------:R-:W-:Y:S05]  /*20e40*/  BSYNC B0 ;  /* 0x0000000000007941 */ /* 0x000fea0003800000 */
.L_x_2808:
        /* <DEDUP_REMOVED lines=21> */
.L_x_2824:
[----:B------:R-:W-:Y:S05]  /*20fa0*/  BSYNC B0 ;  /* 0x0000000000007941 */ /* 0x000fea0003800000 */
.L_x_2823:
[----:B------:R-:W-:-:S07]  /*20fb0*/  SEL R22, R22, RZ, P0 ;  /* 0x000000ff16167207 */ /* 0x000fce0000000000 */
.L_x_2783:
[----:B------:R-:W-:Y:S05]  /*20fc0*/  BSYNC B7 ;  /* 0x0000000000077941 */ /* 0x000fea0003800000 */
.L_x_2781:
        /* <DEDUP_REMOVED lines=11> */
.L_x_2825:
        /* <DEDUP_REMOVED lines=23> */
[----:B----4-:R-:W-:Y:S01]  /*211f0*/  @!P1 IMAD.MOV.U32 R25, RZ, RZ, R7 ;  /* 0x000000ffff199224 */ /* 0x010fe200078e0007 */
[----:B-----5:R-:W-:Y:S02]  /*21200*/  @!P1 MOV R5, R4 ;  /* 0x0000000400059202 */ /* 0x020fe40000000f00 */
        /* <DEDUP_REMOVED lines=18> */
.L_x_2967:
[----:B------:R-:W-:Y:S02]  /*21330*/  ULDC UR4, c[0x0][0xc38] ;  /* 0x00030e0000047ab9 */ /* 0x000fe40000000800 */
[----:B------:R-:W-:-:S04]  /*21340*/  IMAD.U32 R4, RZ, RZ, UR4 ;  /* 0x00000004ff047e24 */ /* 0x000fc8000f8e00ff */
[----:B-1----:R-:W-:-:S04]  /*21350*/  IMAD R3, R14, R4, RZ ;  /* 0x000000040e037224 */ /* 0x002fc800078e02ff */
[----:B------:R-:W-:-:S05]  /*21360*/  IMAD.IADD R6, R6, 0x1, R3 ;  /* 0x0000000106067824 */ /* 0x000fca00078e0203 */
[----:B------:R-:W-:-:S13]  /*21370*/  ISETP.GT.AND P6, PT, R6, R0, PT ;  /* 0x000000000600720c */ /* 0x000fda0003fc4270 */
[----:B------:R-:W-:Y:S05]  /*21380*/  @P6 BRA `(.L_x_2828) ;  /* 0x0000000000a46947 */ /* 0x000fea0003800000 */
.L_x_2831:
[----:B0-----:R-:W0:Y:S01]  /*21390*/  LDC R2, c[0x0][0xc3c] ;  /* 0x00030f00ff027b82 */ /* 0x001e220000000800 */
[----:B------:R-:W-:-:S05]  /*213a0*/  VIADD R27, R27, 0x1f ;  /* 0x0000001f1b1b7836 */ /* 0x000fca0000000000 */
[----:B0-----:R-:W-:-:S13]  /*213b0*/  ISETP.GE.AND P6, PT, R27, R2, PT ;  /* 0x000000021b00720c */ /* 0x001fda0003fc6270 */
[----:B------:R-:W-:Y:S05]  /*213c0*/  @P6 BRA `(.L_x_2829) ;  /* 0x0000000800bc6947 */ /* 0x000fea0003800000 */
[----:B------:R-:W0:Y:S01]  /*213d0*/  S2R R3, SR_TID.X ;  /* 0x0000000000037919 */ /* 0x000e220000002100 */
        /* <DEDUP_REMOVED lines=30> */
.L_x_2975:
[----:B------:R-:W-:Y:S02]  /*215c0*/  ULDC UR4, c[0x0][0xc38] ;  /* 0x00030e0000047ab9 */ /* 0x000fe40000000800 */
[----:B------:R-:W-:-:S04]  /*215d0*/  IMAD.U32 R4, RZ, RZ, UR4 ;  /* 0x00000004ff047e24 */ /* 0x000fc8000f8e00ff */
[----:B-1----:R-:W-:-:S04]  /*215e0*/  IMAD R3, R14, R4, RZ ;  /* 0x000000040e037224 */ /* 0x002fc800078e02ff */
[----:B------:R-:W-:-:S05]  /*215f0*/  IMAD.IADD R6, R3, 0x1, R6 ;  /* 0x0000000103067824 */ /* 0x000fca00078e0206 */
[----:B------:R-:W-:-:S13]  /*21600*/  ISETP.GT.AND P6, PT, R6, R0, PT ;  /* 0x000000000600720c */ /* 0x000fda0003fc4270 */
[----:B------:R-:W-:Y:S05]  /*21610*/  @!P6 BRA `(.L_x_2831) ;  /* 0xfffffffc005ce947 */ /* 0x000fea000383ffff */
.L_x_2828:
        /* <DEDUP_REMOVED lines=10> */
.L_x_2980:
[----:B------:R-:W-:-:S13]  /*216c0*/  ISETP.NE.AND P0, PT, R3, RZ, PT ;  /* 0x000000ff0300720c */ /* 0x000fda0003f05270 */
[----:B------:R-:W-:Y:S05]  /*216d0*/  @!P0 BRA `(.L_x_2833) ;  /* 0x0000000000108947 */ /* 0x000fea0003800000 */
[----:B------:R-:W-:Y:S01]  /*216e0*/  UMOV UR4, 0xffffffff ;  /* 0xffffffff00047882 */ /* 0x000fe20000000000 */
[----:B------:R-:W-:Y:S02]  /*216f0*/  VIADD R12, R7, 0xffffffff ;  /* 0xffffffff070c7836 */ /* 0x000fe40000000000 */
[----:B------:R-:W-:Y:S05]  /*21700*/  BRA.DIV UR4, `(.L_x_2834) ;  /* 0x0000004a04e07947 */ /* 0x000fea000b800000 */
[----:B------:R4:W0:Y:S02]  /*21710*/  SHFL.IDX PT, R24, R2, R12, 0x1f ;  /* 0x00001f0c02187589 */ /* 0x00082400000e0000 */
.L_x_2833:
[----:B---3--:R-:W-:Y:S01]  /*21720*/  ISETP.NE.AND P0, PT, R5, 0x1, PT ;  /* 0x000000010500780c */ /* 0x008fe20003f05270 */
[----:B0-----:R-:W-:-:S04]  /*21730*/  IMAD R24, R24, R4, R6 ;  /* 0x0000000418187224 */ /* 0x001fc800078e0206 */
[----:B------:R-:W-:-:S08]  /*21740*/  IMAD.IADD R0, R0, 0x1, -R24 ;  /* 0x0000000100007824 */ /* 0x000fd000078e0a18 */
[----:B------:R-:W-:Y:S05]  /*21750*/  @!P0 BRA `(.L_x_2835) ;  /* 0x0000000000dc8947 */ /* 0x000fea0003800000 */
[----:B--2---:R-:W-:Y:S01]  /*21760*/  IABS R4, R25 ;  /* 0x0000001900047213 */ /* 0x004fe20000000000 */
[----:B----4-:R-:W-:Y:S01]  /*21770*/  IMAD.MOV.U32 R2, RZ, RZ, RZ ;  /* 0x000000ffff027224 */ /* 0x010fe200078e00ff */
[----:B------:R-:W-:Y:S02]  /*21780*/  IABS R6, R5 ;  /* 0x0000000500067213 */ /* 0x000fe40000000000 */
[----:B-1----:R-:W0:Y:S08]  /*21790*/  I2F.RP R7, R4 ;  /* 0x0000000400077306 */ /* 0x002e300000209400 */
[----:B------:R-:W-:Y:S08]  /*217a0*/  I2F.RP R10, R6 ;  /* 0x00000006000a7306 */ /* 0x000ff00000209400 */
[----:B0-----:R-:W0:Y:S02]  /*217b0*/  MUFU.RCP R7, R7 ;  /* 0x0000000700077308 */ /* 0x001e240000001000 */
[----:B0-----:R-:W-:-:S06]  /*217c0*/  VIADD R3, R7, 0xffffffe ;  /* 0x0ffffffe07037836 */ /* 0x001fcc0000000000 */
[----:B------:R-:W0:Y:S02]  /*217d0*/  F2I.FTZ.U32.TRUNC.NTZ R3, R3 ;  /* 0x0000000300037305 */ /* 0x000e24000021f000 */
[----:B0-----:R-:W-:-:S04]  /*217e0*/  IMAD.MOV R9, RZ, RZ, -R3 ;  /* 0x000000ffff097224 */ /* 0x001fc800078e0a03 */
[----:B------:R-:W-:-:S04]  /*217f0*/  IMAD R9, R9, R4, RZ ;  /* 0x0000000409097224 */ /* 0x000fc800078e02ff */
[----:B------:R-:W-:Y:S01]  /*21800*/  IMAD.HI.U32 R8, R3, R9, R2 ;  /* 0x0000000903087227 */ /* 0x000fe200078e0002 */
[----:B------:R-:W-:Y:S01]  /*21810*/  IABS R9, R0 ;  /* 0x0000000000097213 */ /* 0x000fe20000000000 */
[----:B------:R-:W0:Y:S01]  /*21820*/  MUFU.RCP R2, R10 ;  /* 0x0000000a00027308 */ /* 0x000e220000001000 */
[----:B------:R-:W-:-:S03]  /*21830*/  IABS R3, R25 ;  /* 0x0000001900037213 */ /* 0x000fc60000000000 */
[----:B------:R-:W-:-:S04]  /*21840*/  IMAD.HI.U32 R7, R8, R9, RZ ;  /* 0x0000000908077227 */ /* 0x000fc800078e00ff */
[----:B------:R-:W-:-:S04]  /*21850*/  IMAD.MOV R12, RZ, RZ, -R3 ;  /* 0x000000ffff0c7224 */ /* 0x000fc800078e0a03 */
[----:B------:R-:W-:Y:S02]  /*21860*/  IMAD R9, R7, R12, R9 ;  /* 0x0000000c07097224 */ /* 0x000fe400078e0209 */
[----:B0-----:R-:W-:-:S03]  /*21870*/  VIADD R3, R2, 0xffffffe ;  /* 0x0ffffffe02037836 */ /* 0x001fc60000000000 */
[----:B------:R-:W-:Y:S01]  /*21880*/  ISETP.GT.U32.AND P1, PT, R4, R9, PT ;  /* 0x000000090400720c */ /* 0x000fe20003f24070 */
[----:B------:R-:W-:Y:S02]  /*21890*/  IMAD.MOV.U32 R2, RZ, RZ, RZ ;  /* 0x000000ffff027224 */ /* 0x000fe400078e00ff */
[----:B------:R-:W0:Y:S10]  /*218a0*/  F2I.FTZ.U32.TRUNC.NTZ R3, R3 ;  /* 0x0000000300037305 */ /* 0x000e34000021f000 */
[----:B------:R-:W-:-:S02]  /*218b0*/  @!P1 IMAD.IADD R9, R9, 0x1, -R4 ;  /* 0x0000000109099824 */ /* 0x000fc400078e0a04 */
[----:B------:R-:W-:Y:S01]  /*218c0*/  @!P1 VIADD R7, R7, 0x1 ;  /* 0x0000000107079836 */ /* 0x000fe20000000000 */
[----:B------:R-:W-:Y:S02]  /*218d0*/  ISETP.NE.AND P1, PT, R25, RZ, PT ;  /* 0x000000ff1900720c */ /* 0x000fe40003f25270 */
[----:B------:R-:W-:Y:S01]  /*218e0*/  ISETP.GE.U32.AND P0, PT, R9, R4, PT ;  /* 0x000000040900720c */ /* 0x000fe20003f06070 */
[----:B0-----:R-:W-:-:S04]  /*218f0*/  IMAD.MOV R9, RZ, RZ, -R3 ;  /* 0x000000ffff097224 */ /* 0x001fc800078e0a03 */
[----:B------:R-:W-:-:S04]  /*21900*/  IMAD R9, R9, R6, RZ ;  /* 0x0000000609097224 */ /* 0x000fc800078e02ff */
[----:B------:R-:W-:Y:S01]  /*21910*/  IMAD.HI.U32 R4, R3, R9, R2 ;  /* 0x0000000903047227 */ /* 0x000fe200078e0002 */
[----:B------:R-:W-:-:S03]  /*21920*/  LOP3.LUT R2, R0, R25, RZ, 0x3c, !PT ;  /* 0x0000001900027212 */ /* 0x000fc600078e3cff */
[----:B------:R-:W-:Y:S01]  /*21930*/  @P0 VIADD R7, R7, 0x1 ;  /* 0x0000000107070836 */ /* 0x000fe20000000000 */
[----:B------:R-:W-:Y:S02]  /*21940*/  ISETP.GE.AND P2, PT, R2, RZ, PT ;  /* 0x000000ff0200720c */ /* 0x000fe40003f46270 */
[----:B------:R-:W-:-:S05]  /*21950*/  IABS R2, R5 ;  /* 0x0000000500027213 */ /* 0x000fca0000000000 */
[----:B------:R-:W-:-:S06]  /*21960*/  IMAD.MOV R2, RZ, RZ, -R2 ;  /* 0x000000ffff027224 */ /* 0x000fcc00078e0a02 */
[----:B------:R-:W-:Y:S01]  /*21970*/  @!P2 IMAD.MOV R7, RZ, RZ, -R7 ;  /* 0x000000ffff07a224 */ /* 0x000fe200078e0a07 */
[----:B------:R-:W-:-:S04]  /*21980*/  @!P1 LOP3.LUT R7, RZ, R25, RZ, 0x33, !PT ;  /* 0x00000019ff079212 */ /* 0x000fc800078e33ff */
[----:B------:R-:W-:-:S05]  /*21990*/  IABS R3, R7 ;  /* 0x0000000700037213 */ /* 0x000fca0000000000 */
[----:B------:R-:W-:-:S04]  /*219a0*/  IMAD.HI.U32 R4, R4, R3, RZ ;  /* 0x0000000304047227 */ /* 0x000fc800078e00ff */
[----:B------:R-:W-:Y:S01]  /*219b0*/  IMAD R3, R4, R2, R3 ;  /* 0x0000000204037224 */ /* 0x000fe200078e0203 */
[----:B------:R-:W-:-:S04]  /*219c0*/  LOP3.LUT R2, R7, R5, RZ, 0x3c, !PT ;  /* 0x0000000507027212 */ /* 0x000fc800078e3cff */
[----:B------:R-:W-:Y:S02]  /*219d0*/  ISETP.GT.U32.AND P1, PT, R6, R3, PT ;  /* 0x000000030600720c */ /* 0x000fe40003f24070 */
[----:B------:R-:W-:-:S11]  /*219e0*/  ISETP.GE.AND P2, PT, R2, RZ, PT ;  /* 0x000000ff0200720c */ /* 0x000fd60003f46270 */
[----:B------:R-:W-:Y:S02]  /*219f0*/  @!P1 IMAD.IADD R3, R3, 0x1, -R6 ;  /* 0x0000000103039824 */ /* 0x000fe400078e0a06 */
[----:B------:R-:W-:Y:S01]  /*21a00*/  @!P1 VIADD R4, R4, 0x1 ;  /* 0x0000000104049836 */ /* 0x000fe20000000000 */
[----:B------:R-:W-:Y:S02]  /*21a10*/  ISETP.NE.AND P1, PT, R5, RZ, PT ;  /* 0x000000ff0500720c */ /* 0x000fe40003f25270 */
[----:B------:R-:W-:Y:S01]  /*21a20*/  ISETP.GE.U32.AND P0, PT, R3, R6, PT ;  /* 0x000000060300720c */ /* 0x000fe20003f06070 */
[----:B------:R-:W-:-:S04]  /*21a30*/  IMAD.MOV R3, RZ, RZ, -R7 ;  /* 0x000000ffff037224 */ /* 0x000fc800078e0a07 */
[----:B------:R-:W-:-:S08]  /*21a40*/  IMAD R3, R25, R3, R0 ;  /* 0x0000000319037224 */ /* 0x000fd000078e0200 */
[----:B------:R-:W-:-:S04]  /*21a50*/  @P0 VIADD R4, R4, 0x1 ;  /* 0x0000000104040836 */ /* 0x000fc80000000000 */
[----:B------:R-:W-:Y:S01]  /*21a60*/  @!P2 IMAD.MOV R4, RZ, RZ, -R4 ;  /* 0x000000ffff04a224 */ /* 0x000fe200078e0a04 */
[----:B------:R-:W-:-:S05]  /*21a70*/  @!P1 LOP3.LUT R4, RZ, R5, RZ, 0x33, !PT ;  /* 0x00000005ff049212 */ /* 0x000fca00078e33ff */
[--C-:B------:R-:W-:Y:S02]  /*21a80*/  IMAD.MOV R2, RZ, RZ, -R4.reuse ;  /* 0x000000ffff027224 */ /* 0x100fe400078e0a04 */
[C---:B------:R-:W-:Y:S02]  /*21a90*/  IMAD R4, R5.reuse, 0x1000000, R4 ;  /* 0x0100000005047824 */ /* 0x040fe400078e0204 */
[----:B------:R-:W-:-:S04]  /*21aa0*/  IMAD R5, R5, R2, R7 ;  /* 0x0000000205057224 */ /* 0x000fc800078e0207 */
[----:B------:R-:W-:Y:S01]  /*21ab0*/  IMAD R26, R5, 0x10000, R4 ;  /* 0x00010000051a7824 */ /* 0x000fe200078e0204 */
[----:B------:R-:W-:Y:S06]  /*21ac0*/  BRA `(.L_x_2836) ;  /* 0x0000000000f07947 */ /* 0x000fec0003800000 */
.L_x_2835:
[----:B----4-:R-:W0:Y:S02]  /*21ad0*/  LDC.64 R2, c[0x0][0xc90] ;  /* 0x00032400ff027b82 */ /* 0x010e240000000a00 */
[----:B0-----:R-:W-:-:S05]  /*21ae0*/  IMAD.WIDE R2, R27, 0x4, R2 ;  /* 0x000000041b027825 */ /* 0x001fca00078e0202 */
[----:B------:R0:W2:Y:S02]  /*21af0*/  LDG.E R6, desc[UR42][R2.64] ;  /* 0x0000002a02067981 */ /* 0x0000a4000c1e1900 */
[----:B0-----:R-:W-:Y:S02]  /*21b00*/  IMAD.MOV.U32 R2, RZ, RZ, RZ ;  /* 0x000000ffff027224 */ /* 0x001fe400078e00ff */
[----:B--2---:R-:W-:-:S05]  /*21b10*/  IMAD R5, R25, R6, RZ ;  /* 0x0000000619057224 */ /* 0x004fca00078e02ff */
[----:B-1----:R-:W-:-:S04]  /*21b20*/  IABS R7, R5 ;  /* 0x0000000500077213 */ /* 0x002fc80000000000 */
        /* <DEDUP_REMOVED lines=54> */
.L_x_2836:
[----:B------:R-:W-:-:S05]  /*21e90*/  LOP3.LUT R0, RZ, R3, RZ, 0x33, !PT ;  /* 0x00000003ff007212 */ /* 0x000fca00078e33ff */
[----:B------:R-:W-:Y:S01]  /*21ea0*/  IMAD.IADD R25, R25, 0x1, R0 ;  /* 0x0000000119197824 */ /* 0x000fe200078e0200 */
[----:B------:R-:W-:Y:S06]  /*21eb0*/  BRA `(.L_x_2837) ;  /* 0x00000000001c7947 */ /* 0x000fec0003800000 */
.L_x_2829:
[----:B------:R-:W-:Y:S01]  /*21ec0*/  UMOV UR4, URZ ;  /* 0x0000003f00047c82 */ /* 0x000fe20008000000 */
[----:B------:R-:W-:Y:S01]  /*21ed0*/  UMOV UR5, URZ ;  /* 0x0000003f00057c82 */ /* 0x000fe20008000000 */
[----:B------:R-:W-:Y:S01]  /*21ee0*/  ULDC UR6, c[0x0][0xc3c] ;  /* 0x00030f0000067ab9 */ /* 0x000fe20000000800 */
[----:B------:R-:W-:Y:S02]  /*21ef0*/  IMAD.MOV.U32 R24, RZ, RZ, R0 ;  /* 0x000000ffff187224 */ /* 0x000fe400078e0000 */
[----:B------:R-:W-:Y:S02]  /*21f00*/  IMAD.U32 R25, RZ, RZ, UR4 ;  /* 0x00000004ff197e24 */ /* 0x000fe4000f8e00ff */
[----:B------:R-:W-:Y:S02]  /*21f10*/  IMAD.U32 R26, RZ, RZ, UR5 ;  /* 0x00000005ff1a7e24 */ /* 0x000fe4000f8e00ff */
[----:B------:R-:W-:-:S07]  /*21f20*/  IMAD.U32 R27, RZ, RZ, UR6 ;  /* 0x00000006ff1b7e24 */ /* 0x000fce000f8e00ff */
.L_x_2837:
[----:B------:R-:W0:Y:S01]  /*21f30*/  S2R R0, SR_TID.X ;  /* 0x0000000000007919 */ /* 0x000e220000002100 */
[----:B------:R-:W-:Y:S05]  /*21f40*/  WARPSYNC.ALL ;  /* 0x0000000000007948 */ /* 0x000fea0003800000 */
[----:B------:R-:W-:Y:S01]  /*21f50*/  BAR.SYNC.DEFER_BLOCKING 0x4, 0x180 ;  /* 0x0106000000007b1d */ /* 0x000fe20000010000 */
[----:B0-----:R-:W-:-:S04]  /*21f60*/  LOP3.LUT R0, R0, 0x1f, RZ, 0xc0, !PT ;  /* 0x0000001f00007812 */ /* 0x001fc800078ec0ff */
[----:B------:R-:W-:-:S13]  /*21f70*/  ISETP.NE.AND P0, PT, R0, RZ, PT ;  /* 0x000000ff0000720c */ /* 0x000fda0003f05270 */
[----:B------:R-:W0:Y:S01]  /*21f80*/  @!P0 S2R R3, SR_CgaCtaId ;  /* 0x0000000000038919 */ /* 0x000e220000008800 */
[----:B------:R-:W-:-:S04]  /*21f90*/  @!P0 MOV R0, 0x400 ;  /* 0x0000040000008802 */ /* 0x000fc80000000f00 */
[----:B0-----:R-:W-:-:S05]  /*21fa0*/  @!P0 LEA R18, R3, R0, 0x18 ;  /* 0x0000000003128211 */ /* 0x001fca00078ec0ff */
[----:B------:R0:W-:Y:S01]  /*21fb0*/  @!P0 STS.128 [R18+0x28cd0], R24 ;  /* 0x028cd01812008388 */ /* 0x0001e20000000c00 */
[----:B------:R-:W-:Y:S06]  /*21fc0*/  BAR.ARV 0x5, 0x180 ;  /* 0x0146000000007b1d */ /* 0x000fec0000002000 */
.L_x_2826:
[----:B------:R-:W-:Y:S02]  /*21fd0*/  ULDC UR4, c[0x0][0xc3c] ;  /* 0x00030f0000047ab9 */ /* 0x000fe40000000800 */
[----:B0-----:R-:W-:-:S13]  /*21fe0*/  ISETP.GE.AND P0, PT, R27, UR4, PT ;  /* 0x000000041b007c0c */ /* 0x001fda000bf06270 */
[----:B------:R-:W-:Y:S05]  /*21ff0*/  @!P0 BRA `(.L_x_2838) ;  /* 0xffffff8c00248947 */ /* 0x000fea000383ffff */
[----:B------:R-:W-:Y:S05]  /*22000*/  BSYNC B8 ;  /* 0x0000000000087941 */ /* 0x000fea0003800000 */
.L_x_2711:
        /* <DEDUP_REMOVED lines=12> */
.L_x_2983:
[----:B------:R-:W-:Y:S05]  /*220d0*/  BSYNC B0 ;  /* 0x0000000000007941 */ /* 0x000fea0003800000 */
.L_x_2839:
[----:B------:R-:W-:-:S03]  /*220e0*/  UMOV UR4, 0xffffffff ;  /* 0xffffffff00047882 */ /* 0x000fc60000000000 */
[----:B------:R-:W-:Y:S05]  /*220f0*/  BRA.DIV UR4, `(.L_x_2841) ;  /* 0x0000004204a07947 */ /* 0x000fea000b800000 */
[----:B0-----:R-:W0:Y:S02]  /*22100*/  S2R R0, SR_TID.X ;  /* 0x0000000000007919 */ /* 0x001e240000002100 */
[----:B0-----:R-:W-:-:S04]  /*22110*/  SHF.R.U32.HI R0, RZ, 0x5, R0 ;  /* 0x00000005ff007819 */ /* 0x001fc80000011600 */
[----:B------:R-:W-:-:S05]  /*22120*/  LOP3.LUT R0, R0, 0x3, RZ, 0xc0, !PT ;  /* 0x0000000300007812 */ /* 0x000fca00078ec0ff */
[----:B------:R0:W1:Y:S02]  /*22130*/  SHFL.IDX PT, R14, R0, RZ, 0x1f ;  /* 0x00001fff000e7589 */ /* 0x00006400000e0000 */
.L_x_2986:
[----:B-1----:R-:W-:-:S13]  /*22140*/  ISETP.NE.AND P0, PT, R14, RZ, PT ;  /* 0x000000ff0e00720c */ /* 0x002fda0003f05270 */
[----:B------:R-:W-:Y:S05]  /*22150*/  @P0 BRA `(.L_x_2473) ;  /* 0x0000000000880947 */ /* 0x000fea0003800000 */
[----:B------:R-:W-:-:S03]  /*22160*/  UMOV UR4, 0xffffffff ;  /* 0xffffffff00047882 */ /* 0x000fc60000000000 */
[----:B------:R-:W-:Y:S05]  /*22170*/  BRA.DIV UR4, `(.L_x_2842) ;  /* 0x0000004204b47947 */ /* 0x000fea000b800000 */
[----:B------:R-:W-:-:S13]  /*22180*/  ELECT P6, URZ, PT ;  /* 0x00000000003f782f */ /* 0x000fda00038c0000 */
.L_x_2989:
[----:B------:R-:W-:Y:S05]  /*22190*/  @!P6 BRA `(.L_x_2473) ;  /* 0x000000000078e947 */ /* 0x000fea0003800000 */
[----:B------:R-:W-:-:S06]  /*221a0*/  ULOP3.LUT UR4, UR36, 0x2, URZ, 0xfc, !UPT ;  /* 0x0000000224047892 */ /* 0x000fcc000f8efc3f */
[----:B0-----:R-:W-:-:S05]  /*221b0*/  IMAD.U32 R0, RZ, RZ, UR4 ;  /* 0x00000004ff007e24 */ /* 0x001fca000f8e00ff */
[----:B------:R-:W-:-:S13]  /*221c0*/  ISETP.NE.AND P0, PT, R0, 0x3, PT ;  /* 0x000000030000780c */ /* 0x000fda0003f05270 */
[----:B------:R-:W-:Y:S05]  /*221d0*/  @!P0 BRA `(.L_x_2843) ;  /* 0x0000000000048947 */ /* 0x000fea0003800000 */
[----:B------:R-:W-:Y:S01]  /*221e0*/  BPT.TRAP 0x1 ;  /* 0x000000040000795c */ /* 0x000fe20000300000 */
.L_x_2843:
[----:B------:R-:W-:Y:S01]  /*221f0*/  IMAD R5, R22, 0x8, R7 ;  /* 0x0000000816057824 */ /* 0x000fe200078e0207 */
[----:B------:R-:W-:Y:S01]  /*22200*/  SHF.L.U32 R0, R28, 0x1f, RZ ;  /* 0x0000001f1c007819 */ /* 0x000fe200000006ff */
[----:B------:R-:W-:-:S03]  /*22210*/  VIADD R22, R22, 0x1 ;  /* 0x0000000116167836 */ /* 0x000fc60000000000 */
[----:B------:R-:W0:Y:S02]  /*22220*/  SYNCS.PHASECHK.TRANS64.TRYWAIT P1, [R5+URZ+0x28c40], R0 ;  /* 0x028c4000050075a7 */ /* 0x000e24000802017f */
[----:B------:R-:W-:-:S04]  /*22230*/  ISETP.NE.AND P2, PT, R22, 0x2, PT ;  /* 0x000000021600780c */ /* 0x000fc80003f45270 */
[----:B------:R-:W-:Y:S01]  /*22240*/  SEL R3, RZ, 0x1, P2 ;  /* 0x00000001ff037807 */ /* 0x000fe20001000000 */
[----:B0-----:R-:W-:Y:S08]  /*22250*/  @!P1 BRA `(.L_x_2844) ;  /* 0x00000040009c9947 */ /* 0x001ff00003800000 */
.L_x_2990:
[----:B------:R-:W-:Y:S02]  /*22260*/  SEL R22, R22, RZ, P2 ;  /* 0x000000ff16167207 */ /* 0x000fe40001000000 */
[----:B------:R-:W-:Y:S01]  /*22270*/  LOP3.LUT R2, R28, R3, RZ, 0x3c, !PT ;  /* 0x000000031c027212 */ /* 0x000fe200078e3cff */
[----:B------:R-:W-:Y:S06]  /*22280*/  @!P0 BRA `(.L_x_2845) ;  /* 0x0000000000048947 */ /* 0x000fec0003800000 */
[----:B------:R-:W-:Y:S01]  /*22290*/  BPT.TRAP 0x1 ;  /* 0x000000040000795c */ /* 0x000fe20000300000 */
.L_x_2845:
[----:B------:R-:W-:Y:S01]  /*222a0*/  IMAD R3, R22, 0x8, R7 ;  /* 0x0000000816037824 */ /* 0x000fe200078e0207 */
[----:B------:R-:W-:-:S04]  /*222b0*/  SHF.L.U32 R2, R2, 0x1f, RZ ;  /* 0x0000001f02027819 */ /* 0x000fc800000006ff */
[----:B------:R-:W1:Y:S02]  /*222c0*/  SYNCS.PHASECHK.TRANS64.TRYWAIT P1, [R3+URZ+0x28c40], R2 ;  /* 0x028c4002030075a7 */ /* 0x000e64000802017f */
[----:B-1----:R-:W-:Y:S05]  /*222d0*/  @!P1 BRA `(.L_x_2846) ;  /* 0x0000004000909947 */ /* 0x002fea0003800000 */
.L_x_2991:
[----:B------:R-:W-:Y:S05]  /*222e0*/  @!P0 BRA `(.L_x_2847) ;  /* 0x0000000000048947 */ /* 0x000fea0003800000 */
[----:B------:R-:W-:Y:S01]  /*222f0*/  BPT.TRAP 0x1 ;  /* 0x000000040000795c */ /* 0x000fe20000300000 */
.L_x_2847:
[----:B------:R-:W5:Y:S02]  /*22300*/  SYNCS.PHASECHK.TRANS64.TRYWAIT P1, [R5+URZ+0x28c60], R0 ;  /* 0x028c6000050075a7 */ /* 0x000f64000802017f */
[----:B-----5:R-:W-:Y:S05]  /*22310*/  @!P1 BRA `(.L_x_2848) ;  /* 0x0000004000949947 */ /* 0x020fea0003800000 */
.L_x_2992:
[----:B------:R-:W-:Y:S05]  /*22320*/  @!P0 BRA `(.L_x_2849) ;  /* 0x0000000000048947 */ /* 0x000fea0003800000 */
[----:B------:R-:W-:Y:S01]  /*22330*/  BPT.TRAP 0x1 ;  /* 0x000000040000795c */ /* 0x000fe20000300000 */
.L_x_2849:
[----:B------:R0:W0:Y:S02]  /*22340*/  SYNCS.PHASECHK.TRANS64.TRYWAIT P0, [R3+URZ+0x28c60], R2 ;  /* 0x028c6002030075a7 */ /* 0x000024000800017f */
[----:B0-----:R-:W-:Y:S05]  /*22350*/  @!P0 NANOSLEEP.SYNCS 0x989680 ;  /* 0x009896800000895d */ /* 0x001fea0003900000 */
[----:B------:R-:W0:Y:S02]  /*22360*/  @!P0 SYNCS.PHASECHK.TRANS64 P0, [R3+URZ+0x28c60], R2 ;  /* 0x028c6002030085a7 */ /* 0x000e24000800007f */
[----:B0-----:R-:W-:Y:S05]  /*22370*/  @!P0 BRA `(.L_x_2849) ;  /* 0xfffffffc00f08947 */ /* 0x001fea000383ffff */
.L_x_2473:
[----:B------:R-:W-:Y:S05]  /*22380*/  BSYNC B9 ;  /* 0x0000000000097941 */ /* 0x000fea0003800000 */
.L_x_2470:
[----:B------:R-:W-:Y:S05]  /*22390*/  EXIT ;  /* 0x000000000000794d */ /* 0x000fea0003800000 */
.L_x_2499:
[----:B0-----:R0:W1:Y:S02]  /*223a0*/  SYNCS.PHASECHK.TRANS64.TRYWAIT P6, [R60+URZ+0x28c90], R67 ;  /* 0x028c90433c0075a7 */ /* 0x00106400080c017f */
[----:B-1----:R-:W-:Y:S05]  /*223b0*/  @!P6 NANOSLEEP.SYNCS 0x989680 ;  /* 0x009896800000e95d */ /* 0x002fea0003900000 */
[----:B------:R-:W1:Y:S02]  /*223c0*/  @!P6 SYNCS.PHASECHK.TRANS64 P6, [R60+URZ+0x28c90], R67 ;  /* 0x028c90433c00e5a7 */ /* 0x000e6400080c007f */
[----:B-1----:R-:W-:Y:S05]  /*223d0*/  @!P6 BRA `(.L_x_2499) ;  /* 0xfffffffc00f0e947 */ /* 0x002fea000383ffff */
[----:B------:R-:W-:Y:S05]  /*223e0*/  BRA `(.L_x_2850) ;  /* 0xfffffe1000347947 */ /* 0x000fea000383ffff */
.L_x_2500:
        /* <DEDUP_REMOVED lines=8> */
.L_x_2852:
[----:B------:R-:W-:Y:S05]  /*22470*/  BSYNC B1 ;  /* 0x0000000000017941 */ /* 0x000fea0003800000 */
.L_x_2851:
[----:B------:R-:W-:Y:S01]  /*22480*/  MOV R13, R68 ;  /* 0x00000044000d7202 */ /* 0x000fe20000000f00 */
[----:B------:R-:W-:Y:S02]  /*22490*/  IMAD.MOV.U32 R12, RZ, RZ, RZ ;  /* 0x000000ffff0c7224 */ /* 0x000fe400078e00ff */
[----:B------:R-:W-:Y:S02]  /*224a0*/  IMAD.MOV.U32 R11, RZ, RZ, 0x1c1f ;  /* 0x00001c1fff0b7424 */ /* 0x000fe400078e00ff */
[----:B------:R-:W-:Y:S02]  /*224b0*/  IMAD.MOV.U32 R15, RZ, RZ, -0x1 ;  /* 0xffffffffff0f7424 */ /* 0x000fe400078e00ff */
[----:B------:R-:W-:-:S07]  /*224c0*/  IMAD.MOV.U32 R71, RZ, RZ, R14 ;  /* 0x000000ffff477224 */ /* 0x000fce00078e000e */
[----:B------:R-:W-:Y:S05]  /*224d0*/  WARPSYNC.COLLECTIVE R15, `(.L_x_2853) ;  /* 0x000000000f087348 */ /* 0x000fea0003c00000 */
[----:B------:R0:W1:Y:S02]  /*224e0*/  SHFL.IDX P6, R14, R13, R12, R11 ;  /* 0x0000000c0d0e7389 */ /* 0x00006400000c000b */
[----:B01----:R-:W-:Y:S01]  /*224f0*/  ENDCOLLECTIVE ;  /* 0x000000000000791b */ /* 0x003fe20003800000 */
.L_x_2853:
[----:B------:R-:W-:Y:S01]  /*22500*/  IMAD.MOV.U32 R68, RZ, RZ, R14 ;  /* 0x000000ffff447224 */ /* 0x000fe200078e000e */
[----:B------:R-:W-:Y:S06]  /*22510*/  BRA `(.L_x_2854) ;  /* 0xfffffe0c00fc7947 */ /* 0x000fec000383ffff */
.L_x_2510:
[----:B0-----:R0:W1:Y:S02]  /*22520*/  SYNCS.PHASECHK.TRANS64.TRYWAIT P6, [R60+URZ+0x28c90], R67 ;  /* 0x028c90433c0075a7 */ /* 0x00106400080c017f */
[----:B-1----:R-:W-:Y:S05]  /*22530*/  @!P6 NANOSLEEP.SYNCS 0x989680 ;  /* 0x009896800000e95d */ /* 0x002fea0003900000 */
[----:B------:R-:W1:Y:S02]  /*22540*/  @!P6 SYNCS.PHASECHK.TRANS64 P6, [R60+URZ+0x28c90], R67 ;  /* 0x028c90433c00e5a7 */ /* 0x000e6400080c007f */
[----:B-1----:R-:W-:Y:S05]  /*22550*/  @!P6 BRA `(.L_x_2510) ;  /* 0xfffffffc00f0e947 */ /* 0x002fea000383ffff */
[----:B------:R-:W-:Y:S05]  /*22560*/  BRA `(.L_x_2855) ;  /* 0xfffffe1800547947 */ /* 0x000fea000383ffff */
.L_x_2511:
        /* <DEDUP_REMOVED lines=8> */
.L_x_2857:
[----:B------:R-:W-:Y:S05]  /*225f0*/  BSYNC B1 ;  /* 0x0000000000017941 */ /* 0x000fea0003800000 */
.L_x_2856:
        /* <DEDUP_REMOVED lines=8> */
.L_x_2858:
[----:B------:R-:W-:Y:S01]  /*22680*/  IMAD.MOV.U32 R68, RZ, RZ, R14 ;  /* 0x000000ffff447224 */ /* 0x000fe200078e000e */
[----:B------:R-:W-:Y:S06]  /*22690*/  BRA `(.L_x_2859) ;  /* 0xfffffe18001c7947 */ /* 0x000fec000383ffff */
.L_x_2516:
[----:B0-----:R0:W1:Y:S02]  /*226a0*/  SYNCS.PHASECHK.TRANS64.TRYWAIT P0, [R60+URZ+0x28c90], R67 ;  /* 0x028c90433c0075a7 */ /* 0x001064000800017f */
[----:B-1----:R-:W-:Y:S05]  /*226b0*/  @!P0 NANOSLEEP.SYNCS 0x989680 ;  /* 0x009896800000895d */ /* 0x002fea0003900000 */
[----:B------:R-:W1:Y:S02]  /*226c0*/  @!P0 SYNCS.PHASECHK.TRANS64 P0, [R60+URZ+0x28c90], R67 ;  /* 0x028c90433c0085a7 */ /* 0x000e64000800007f */
[----:B-1----:R-:W-:Y:S05]  /*226d0*/  @!P0 BRA `(.L_x_2516) ;  /* 0xfffffffc00f08947 */ /* 0x002fea000383ffff */
[----:B------:R-:W-:Y:S05]  /*226e0*/  BRA `(.L_x_2860) ;  /* 0xfffffe2000187947 */ /* 0x000fea000383ffff */
.L_x_2517:
[----:B------:R-:W-:Y:S01]  /*226f0*/  BSSY B1, `(.L_x_2861) ;  /* 0x0000007000017945 */ /* 0x000fe20003800000 */
[----:B------:R-:W-:Y:S02]  /*22700*/  IMAD.MOV.U32 R12, RZ, RZ, RZ ;  /* 0x000000ffff0c7224 */ /* 0x000fe400078e00ff */
[----:B------:R-:W-:Y:S02]  /*22710*/  IMAD.MOV.U32 R11, RZ, RZ, 0x1c1f ;  /* 0x00001c1fff0b7424 */ /* 0x000fe400078e00ff */
[----:B------:R-:W-:-:S07]  /*22720*/  IMAD.MOV.U32 R15, RZ, RZ, -0x1 ;  /* 0xffffffffff0f7424 */ /* 0x000fce00078e00ff */
[----:B0-----:R-:W-:Y:S05]  /*22730*/  WARPSYNC.COLLECTIVE R15, `(.L_x_2862) ;  /* 0x000000000f087348 */ /* 0x001fea0003c00000 */
[----:B------:R1:W2:Y:S02]  /*22740*/  SHFL.IDX P6, R14, R13, R12, R11 ;  /* 0x0000000c0d0e7389 */ /* 0x0002a400000c000b */
[----:B012---:R-:W-:Y:S01]  /*22750*/  ENDCOLLECTIVE ;  /* 0x000000000000791b */ /* 0x007fe20003800000 */
.L_x_2862:
[----:B------:R-:W-:Y:S05]  /*22760*/  BSYNC B1 ;  /* 0x0000000000017941 */ /* 0x000fea0003800000 */
.L_x_2861:
        /* <DEDUP_REMOVED lines=8> */
.L_x_2863:
[----:B------:R-:W-:Y:S05]  /*227f0*/  BRA `(.L_x_2864) ;  /* 0xfffffe2000387947 */ /* 0x000fea000383ffff */
.L_x_2521:
[----:B--2---:R2:W4:Y:S02]  /*22800*/  SYNCS.PHASECHK.TRANS64.TRYWAIT P5, [R60+URZ+0x28cb0], R67 ;  /* 0x028cb0433c0075a7 */ /* 0x00452400080a017f */
[----:B----4-:R-:W-:Y:S05]  /*22810*/  @!P5 NANOSLEEP.SYNCS 0x989680 ;  /* 0x009896800000d95d */ /* 0x010fea0003900000 */
[----:B------:R-:W4:Y:S02]  /*22820*/  @!P5 SYNCS.PHASECHK.TRANS64 P5, [R60+URZ+0x28cb0], R67 ;  /* 0x028cb0433c00d5a7 */ /* 0x000f2400080a007f */
[----:B----4-:R-:W-:Y:S05]  /*22830*/  @!P5 BRA `(.L_x_2521) ;  /* 0xfffffffc00f0d947 */ /* 0x010fea000383ffff */
[----:B------:R-:W-:Y:S05]  /*22840*/  BRA `(.L_x_2865) ;  /* 0xfffffe2000c47947 */ /* 0x000fea000383ffff */
.L_x_2542:
[----:B0-----:R0:W2:Y:S02]  /*22850*/  SYNCS.PHASECHK.TRANS64.TRYWAIT P1, [R12+URZ+0x28c50], R5 ;  /* 0x028c50050c0075a7 */ /* 0x0010a4000802017f */
[----:B--2---:R-:W-:Y:S05]  /*22860*/  @!P1 NANOSLEEP.SYNCS 0x989680 ;  /* 0x009896800000995d */ /* 0x004fea0003900000 */
[----:B------:R-:W2:Y:S02]  /*22870*/  @!P1 SYNCS.PHASECHK.TRANS64 P1, [R12+URZ+0x28c50], R5 ;  /* 0x028c50050c0095a7 */ /* 0x000ea4000802007f */
[----:B--2---:R-:W-:Y:S05]  /*22880*/  @!P1 BRA `(.L_x_2542) ;  /* 0xfffffffc00f09947 */ /* 0x004fea000383ffff */
[----:B------:R-:W-:Y:S05]  /*22890*/  BRA `(.L_x_2866) ;  /* 0xfffffe3800747947 */ /* 0x000fea000383ffff */
.L_x_2550:
[----:B-1----:R1:W2:Y:S02]  /*228a0*/  SYNCS.PHASECHK.TRANS64.TRYWAIT P1, [R21+URZ+0x28c50], R12 ;  /* 0x028c500c150075a7 */ /* 0x0022a4000802017f */
[----:B--2---:R-:W-:Y:S05]  /*228b0*/  @!P1 NANOSLEEP.SYNCS 0x989680 ;  /* 0x009896800000995d */ /* 0x004fea0003900000 */
[----:B------:R-:W2:Y:S02]  /*228c0*/  @!P1 SYNCS.PHASECHK.TRANS64 P1, [R21+URZ+0x28c50], R12 ;  /* 0x028c500c150095a7 */ /* 0x000ea4000802007f */
[----:B--2---:R-:W-:Y:S05]  /*228d0*/  @!P1 BRA `(.L_x_2550) ;  /* 0xfffffffc00f09947 */ /* 0x004fea000383ffff */
[----:B------:R-:W-:Y:S05]  /*228e0*/  BRA `(.L_x_2549) ;  /* 0xfffffe44009c7947 */ /* 0x000fea000383ffff */
.L_x_2574:
[----:B------:R-:W-:Y:S01]  /*228f0*/  BSSY B1, `(.L_x_2867) ;  /* 0x0000008000017945 */ /* 0x000fe20003800000 */
[----:B------:R-:W-:Y:S02]  /*22900*/  IMAD.MOV.U32 R13, RZ, RZ, R31 ;  /* 0x000000ffff0d7224 */ /* 0x000fe400078e001f */
[----:B------:R-:W-:Y:S02]  /*22910*/  IMAD.MOV.U32 R12, RZ, RZ, RZ ;  /* 0x000000ffff0c7224 */ /* 0x000fe400078e00ff */
[----:B-1----:R-:W-:Y:S02]  /*22920*/  IMAD.MOV.U32 R11, RZ, RZ, 0x1c1f ;  /* 0x00001c1fff0b7424 */ /* 0x002fe400078e00ff */
[----:B------:R-:W-:-:S07]  /*22930*/  IMAD.MOV.U32 R15, RZ, RZ, -0x1 ;  /* 0xffffffffff0f7424 */ /* 0x000fce00078e00ff */
[----:B------:R-:W-:Y:S05]  /*22940*/  WARPSYNC.COLLECTIVE R15, `(.L_x_2868) ;  /* 0x000000000f087348 */ /* 0x000fea0003c00000 */
[----:B------:R0:W1:Y:S02]  /*22950*/  SHFL.IDX P6, R14, R13, R12, R11 ;  /* 0x0000000c0d0e7389 */ /* 0x00006400000c000b */
[----:B01----:R-:W-:Y:S01]  /*22960*/  ENDCOLLECTIVE ;  /* 0x000000000000791b */ /* 0x003fe20003800000 */
.L_x_2868:
[----:B------:R-:W-:Y:S05]  /*22970*/  BSYNC B1 ;  /* 0x0000000000017941 */ /* 0x000fea0003800000 */
.L_x_2867:
        /* <DEDUP_REMOVED lines=8> */
.L_x_2869:
[----:B------:R-:W-:Y:S02]  /*22a00*/  IMAD.MOV.U32 R13, RZ, RZ, R80 ;  /* 0x000000ffff0d7224 */ /* 0x000fe400078e0050 */
[----:B------:R-:W-:-:S07]  /*22a10*/  IMAD.MOV.U32 R3, RZ, RZ, R14 ;  /* 0x000000ffff037224 */ /* 0x000fce00078e000e */
[----:B------:R-:W-:Y:S05]  /*22a20*/  WARPSYNC.COLLECTIVE R15, `(.L_x_2870) ;  /* 0x000000000f087348 */ /* 0x000fea0003c00000 */
[----:B------:R0:W1:Y:S02]  /*22a30*/  SHFL.IDX P6, R14, R13, R12, R11 ;  /* 0x0000000c0d0e7389 */ /* 0x00006400000c000b */
[----:B01----:R-:W-:Y:S01]  /*22a40*/  ENDCOLLECTIVE ;  /* 0x000000000000791b */ /* 0x003fe20003800000 */
.L_x_2870:
[----:B------:R-:W-:Y:S02]  /*22a50*/  IMAD.MOV.U32 R13, RZ, RZ, R30 ;  /* 0x000000ffff0d7224 */ /* 0x000fe400078e001e */
[----:B------:R-:W-:-:S07]  /*22a60*/  IMAD.MOV.U32 R7, RZ, RZ, R14 ;  /* 0x000000ffff077224 */ /* 0x000fce00078e000e */
[----:B------:R-:W-:Y:S05]  /*22a70*/  WARPSYNC.COLLECTIVE R15, `(.L_x_2871) ;  /* 0x000000000f087348 */ /* 0x000fea0003c00000 */
[----:B------:R0:W1:Y:S02]  /*22a80*/  SHFL.IDX P6, R14, R13, R12, R11 ;  /* 0x0000000c0d0e7389 */ /* 0x00006400000c000b */
[----:B01----:R-:W-:Y:S01]  /*22a90*/  ENDCOLLECTIVE ;  /* 0x000000000000791b */ /* 0x003fe20003800000 */
.L_x_2871:
[----:B------:R-:W-:Y:S01]  /*22aa0*/  IMAD.MOV.U32 R8, RZ, RZ, R14 ;  /* 0x000000ffff087224 */ /* 0x000fe200078e000e */
[----:B------:R-:W-:Y:S06]  /*22ab0*/  BRA `(.L_x_2872) ;  /* 0xfffffe6000cc7947 */ /* 0x000fec000383ffff */
.L_x_2577:
[----:B------:R-:W-:Y:S01]  /*22ac0*/  BSSY B1, `(.L_x_2873) ;  /* 0x0000008000017945 */ /* 0x000fe20003800000 */
[----:B------:R-:W-:Y:S02]  /*22ad0*/  IMAD.MOV.U32 R13, RZ, RZ, R31 ;  /* 0x000000ffff0d7224 */ /* 0x000fe400078e001f */
[----:B------:R-:W-:Y:S02]  /*22ae0*/  IMAD.MOV.U32 R12, RZ, RZ, 0x1 ;  /* 0x00000001ff0c7424 */ /* 0x000fe400078e00ff */
[----:B-1----:R-:W-:Y:S02]  /*22af0*/  IMAD.MOV.U32 R11, RZ, RZ, 0x1c1f ;  /* 0x00001c1fff0b7424 */ /* 0x002fe400078e00ff */
[----:B------:R-:W-:-:S07]  /*22b00*/  IMAD.MOV.U32 R15, RZ, RZ, -0x1 ;  /* 0xffffffffff0f7424 */ /* 0x000fce00078e00ff */
[----:B----4-:R-:W-:Y:S05]  /*22b10*/  WARPSYNC.COLLECTIVE R15, `(.L_x_2874) ;  /* 0x000000000f087348 */ /* 0x010fea0003c00000 */
[----:B------:R0:W1:Y:S02]  /*22b20*/  SHFL.IDX P6, R14, R13, R12, R11 ;  /* 0x0000000c0d0e7389 */ /* 0x00006400000c000b */
[----:B01--4-:R-:W-:Y:S01]  /*22b30*/  ENDCOLLECTIVE ;  /* 0x000000000000791b */ /* 0x013fe20003800000 */
.L_x_2874:
[----:B------:R-:W-:Y:S05]  /*22b40*/  BSYNC B1 ;  /* 0x0000000000017941 */ /* 0x000fea0003800000 */
.L_x_2873:
[----:B------:R-:W-:Y:S02]  /*22b50*/  IMAD.MOV.U32 R13, RZ, RZ, R10 ;  /* 0x000000ffff0d7224 */ /* 0x000fe400078e000a */
[----:B------:R-:W-:Y:S02]  /*22b60*/  IMAD.MOV.U32 R12, RZ, RZ, 0x1 ;  /* 0x00000001ff0c7424 */ /* 0x000fe400078e00ff */
[----:B------:R-:W-:Y:S02]  /*22b70*/  IMAD.MOV.U32 R11, RZ, RZ, 0x1c1f ;  /* 0x00001c1fff0b7424 */ /* 0x000fe400078e00ff */
[----:B------:R-:W-:Y:S02]  /*22b80*/  IMAD.MOV.U32 R15, RZ, RZ, -0x1 ;  /* 0xffffffffff0f7424 */ /* 0x000fe400078e00ff */
[----:B------:R-:W-:-:S07]  /*22b90*/  IMAD.MOV.U32 R0, RZ, RZ, R14 ;  /* 0x000000ffff007224 */ /* 0x000fce00078e000e */
[----:B------:R-:W-:Y:S05]  /*22ba0*/  WARPSYNC.COLLECTIVE R15, `(.L_x_2875) ;  /* 0x000000000f087348 */ /* 0x000fea0003c00000 */
[----:B------:R0:W1:Y:S02]  /*22bb0*/  SHFL.IDX P6, R14, R13, R12, R11 ;  /* 0x0000000c0d0e7389 */ /* 0x00006400000c000b */
[----:B01----:R-:W-:Y:S01]  /*22bc0*/  ENDCOLLECTIVE ;  /* 0x000000000000791b */ /* 0x003fe20003800000 */
.L_x_2875:
[----:B------:R-:W-:Y:S02]  /*22bd0*/  IMAD.MOV.U32 R13, RZ, RZ, R80 ;  /* 0x000000ffff0d7224 */ /* 0x000fe400078e0050 */
[----:B------:R-:W-:-:S07]  /*22be0*/  IMAD.MOV.U32 R3, RZ, RZ, R14 ;  /* 0x000000ffff037224 */ /* 0x000fce00078e000e */
[----:B------:R-:W-:Y:S05]  /*22bf0*/  WARPSYNC.COLLECTIVE R15, `(.L_x_2876) ;  /* 0x000000000f087348 */ /* 0x000fea0003c00000 */
[----:B------:R0:W1:Y:S02]  /*22c00*/  SHFL.IDX P6, R14, R13, R12, R11 ;  /* 0x0000000c0d0e7389 */ /* 0x00006400000c000b */
[----:B01----:R-:W-:Y:S01]  /*22c10*/  ENDCOLLECTIVE ;  /* 0x000000000000791b */ /* 0x003fe20003800000 */
.L_x_2876:
[----:B------:R-:W-:Y:S02]  /*22c20*/  IMAD.MOV.U32 R13, RZ, RZ, R30 ;  /* 0x000000ffff0d7224 */ /* 0x000fe400078e001e */
[----:B------:R-:W-:-:S07]  /*22c30*/  IMAD.MOV.U32 R7, RZ, RZ, R14 ;  /* 0x000000ffff077224 */ /* 0x000fce00078e000e */
[----:B------:R-:W-:Y:S05]  /*22c40*/  WARPSYNC.COLLECTIVE R15, `(.L_x_2877) ;  /* 0x000000000f087348 */ /* 0x000fea0003c00000 */
[----:B------:R0:W1:Y:S02]  /*22c50*/  SHFL.IDX P6, R14, R13, R12, R11 ;  /* 0x0000000c0d0e7389 */ /* 0x00006400000c000b */
[----:B01----:R-:W-:Y:S01]  /*22c60*/  ENDCOLLECTIVE ;  /* 0x000000000000791b */ /* 0x003fe20003800000 */
.L_x_2877:
[----:B------:R-:W-:Y:S01]  /*22c70*/  IMAD.MOV.U32 R30, RZ, RZ, R14 ;  /* 0x000000ffff1e7224 */ /* 0x000fe200078e000e */
[----:B------:R-:W-:Y:S06]  /*22c80*/  BRA `(.L_x_2878) ;  /* 0xfffffe64002c7947 */ /* 0x000fec000383ffff */
.L_x_2581:
[----:B0-----:R0:W1:Y:S02]  /*22c90*/  SYNCS.PHASECHK.TRANS64.TRYWAIT P0, [R2+URZ+0x28c00], R35 ;  /* 0x028c0023020075a7 */ /* 0x001064000800017f */
[----:B-1----:R-:W-:Y:S05]  /*22ca0*/  @!P0 NANOSLEEP.SYNCS 0x989680 ;  /* 0x009896800000895d */ /* 0x002fea0003900000 */
[----:B------:R-:W1:Y:S02]  /*22cb0*/  @!P0 SYNCS.PHASECHK.TRANS64 P0, [R2+URZ+0x28c00], R35 ;  /* 0x028c0023020085a7 */ /* 0x000e64000800007f */
[----:B-1----:R-:W-:Y:S05]  /*22cc0*/  @!P0 BRA `(.L_x_2581) ;  /* 0xfffffffc00f08947 */ /* 0x002fea000383ffff */
[----:B------:R-:W-:Y:S05]  /*22cd0*/  BRA `(.L_x_2879) ;  /* 0xfffffe68001c7947 */ /* 0x000fea000383ffff */
.L_x_2589:
[----:B------:R-:W0:Y:S01]  /*22ce0*/  LDC R37, c[0x0][0x3f4] ;  /* 0x0000fd00ff257b82 */ /* 0x000e220000000800 */
[----:B------:R-:W-:Y:S01]  /*22cf0*/  BSSY B1, `(.L_x_2880) ;  /* 0x0000008000017945 */ /* 0x000fe20003800000 */
[----:B------:R-:W-:Y:S02]  /*22d00*/  IMAD.MOV.U32 R13, RZ, RZ, R27 ;  /* 0x000000ffff0d7224 */ /* 0x000fe400078e001b */
[----:B------:R-:W-:Y:S02]  /*22d10*/  IMAD.MOV.U32 R12, RZ, RZ, RZ ;  /* 0x000000ffff0c7224 */ /* 0x000fe400078e00ff */
[----:B-1----:R-:W-:Y:S02]  /*22d20*/  IMAD.MOV.U32 R11, RZ, RZ, 0x1c1f ;  /* 0x00001c1fff0b7424 */ /* 0x002fe400078e00ff */
[----:B------:R-:W-:-:S07]  /*22d30*/  IMAD.MOV.U32 R15, RZ, RZ, -0x1 ;  /* 0xffffffffff0f7424 */ /* 0x000fce00078e00ff */
[----:B0---4-:R-:W-:Y:S05]  /*22d40*/  WARPSYNC.COLLECTIVE R15, `(.L_x_2881) ;  /* 0x000000000f087348 */ /* 0x011fea0003c00000 */
[----:B------:R1:W2:Y:S02]  /*22d50*/  SHFL.IDX P6, R14, R13, R12, R11 ;  /* 0x0000000c0d0e7389 */ /* 0x0002a400000c000b */
[----:B012-4-:R-:W-:Y:S01]  /*22d60*/  ENDCOLLECTIVE ;  /* 0x000000000000791b */ /* 0x017fe20003800000 */
.L_x_2881:
[----:B------:R-:W-:Y:S05]  /*22d70*/  BSYNC B1 ;  /* 0x0000000000017941 */ /* 0x000fea0003800000 */
.L_x_2880:
[----:B------:R-:W-:Y:S01]  /*22d80*/  IMAD.MOV.U32 R13, RZ, RZ, R26 ;  /* 0x000000ffff0d7224 */ /* 0x000fe200078e001a */
[----:B------:R-:W-:Y:S01]  /*22d90*/  ISETP.GE.AND P0, PT, R18, R37, PT ;  /* 0x000000251200720c */ /* 0x000fe20003f06270 */
[----:B------:R-:W-:Y:S02]  /*22da0*/  IMAD.MOV.U32 R12, RZ, RZ, RZ ;  /* 0x000000ffff0c7224 */ /* 0x000fe400078e00ff */
[----:B------:R-:W-:Y:S02]  /*22db0*/  IMAD.MOV.U32 R11, RZ, RZ, 0x1c1f ;  /* 0x00001c1fff0b7424 */ /* 0x000fe400078e00ff */
[----:B------:R-:W-:Y:S02]  /*22dc0*/  IMAD.MOV.U32 R15, RZ, RZ, -0x1 ;  /* 0xffffffffff0f7424 */ /* 0x000fe400078e00ff */
[----:B------:R-:W-:Y:S02]  /*22dd0*/  IMAD.MOV.U32 R0, RZ, RZ, R14 ;  /* 0x000000ffff007224 */ /* 0x000fe400078e000e */
[----:B------:R-:W-:-:S07]  /*22de0*/  IMAD R3, R23, R6, RZ ;  /* 0x0000000617037224 */ /* 0x000fce00078e02ff */
[----:B------:R-:W-:Y:S05]  /*22df0*/  WARPSYNC.COLLECTIVE R15, `(.L_x_2882) ;  /* 0x000000000f087348 */ /* 0x000fea0003c00000 */
[----:B------:R0:W1:Y:S02]  /*22e00*/  SHFL.IDX P6, R14, R13, R12, R11 ;  /* 0x0000000c0d0e7389 */ /* 0x00006400000c000b */
[----:B01----:R-:W-:Y:S01]  /*22e10*/  ENDCOLLECTIVE ;  /* 0x000000000000791b */ /* 0x003fe20003800000 */
.L_x_2882:
[----:B------:R-:W-:Y:S01]  /*22e20*/  ISETP.GE.OR P1, PT, R34, R3, P0 ;  /* 0x000000032200720c */ /* 0x000fe20000726670 */
[----:B------:R-:W-:-:S12]  /*22e30*/  IMAD.MOV.U32 R13, RZ, RZ, R25 ;  /* 0x000000ffff0d7224 */ /* 0x000fd800078e0019 */
[C---:B------:R-:W-:Y:S01]  /*22e40*/  @!P1 IMAD.SHL.U32 R7, R18.reuse, 0x2, RZ ;  /* 0x0000000212079824 */ /* 0x040fe200078e00ff */
[----:B------:R-:W-:Y:S01]  /*22e50*/  @!P1 SHF.L.U64.HI R6, R18, 0x1, R19 ;  /* 0x0000000112069819 */ /* 0x000fe20000010213 */
[----:B------:R-:W-:-:S07]  /*22e60*/  IMAD.MOV.U32 R4, RZ, RZ, R14 ;  /* 0x000000ffff047224 */ /* 0x000fce00078e000e */
[----:B------:R-:W-:Y:S05]  /*22e70*/  WARPSYNC.COLLECTIVE R15, `(.L_x_2883) ;  /* 0x000000000f087348 */ /* 0x000fea0003c00000 */
[----:B------:R0:W1:Y:S02]  /*22e80*/  SHFL.IDX P6, R14, R13, R12, R11 ;  /* 0x0000000c0d0e7389 */ /* 0x00006400000c000b */
[----:B01----:R-:W-:Y:S01]  /*22e90*/  ENDCOLLECTIVE ;  /* 0x000000000000791b */ /* 0x003fe20003800000 */
.L_x_2883:
[----:B------:R-:W-:-:S05]  /*22ea0*/  @!P1 IADD3 R8, P2, R4, R7, RZ ;  /* 0x0000000704089210 */ /* 0x000fca0007f5e0ff */
[----:B------:R-:W-:Y:S02]  /*22eb0*/  @!P1 IMAD.X R9, R0, 0x1, R6, P2 ;  /* 0x0000000100099824 */ /* 0x000fe400010e0606 */
[----:B------:R-:W-:Y:S02]  /*22ec0*/  IMAD.MOV.U32 R13, RZ, RZ, R35 ;  /* 0x000000ffff0d7224 */ /* 0x000fe400078e0023 */
[----:B------:R-:W-:-:S07]  /*22ed0*/  IMAD.MOV.U32 R5, RZ, RZ, R14 ;  /* 0x000000ffff057224 */ /* 0x000fce00078e000e */
[----:B------:R-:W-:Y:S05]  /*22ee0*/  WARPSYNC.COLLECTIVE R15, `(.L_x_2884) ;  /* 0x000000000f087348 */ /* 0x000fea0003c00000 */
[----:B------:R0:W1:Y:S02]  /*22ef0*/  SHFL.IDX P6, R14, R13, R12, R11 ;  /* 0x0000000c0d0e7389 */ /* 0x00006400000c000b */
[----:B01----:R-:W-:Y:S01]  /*22f00*/  ENDCOLLECTIVE ;  /* 0x000000000000791b */ /* 0x003fe20003800000 */
.L_x_2884:
[----:B------:R-:W2:Y:S01]  /*22f10*/  @!P1 LD.E.128 R8, desc[UR42][R8.64] ;  /* 0x0000002a08089980 */ /* 0x000ea2000c101d00 */
[----:B------:R-:W-:-:S05]  /*22f20*/  @!P1 IADD3 R4, P2, R14, R7, RZ ;  /* 0x000000070e049210 */ /* 0x000fca0007f5e0ff */
[----:B------:R-:W-:-:S06]  /*22f30*/  @!P1 IMAD.X R5, R5, 0x1, R6, P2 ;  /* 0x0000000105059824 */ /* 0x000fcc00010e0606 */
[----:B------:R-:W5:Y:S01]  /*22f40*/  @!P1 LD.E.128 R4, desc[UR42][R4.64] ;  /* 0x0000002a04049980 */ /* 0x000f62000c101d00 */
[----:B------:R-:W-:Y:S02]  /*22f50*/  CS2R R20, SRZ ;  /* 0x0000000000147805 */ /* 0x000fe4000001ff00 */
[----:B------:R-:W-:Y:S01]  /*22f60*/  CS2R R28, SRZ ;  /* 0x00000000001c7805 */ /* 0x000fe2000001ff00 */
[----:B------:R-:W-:Y:S01]  /*22f70*/  IMAD.MOV.U32 R13, RZ, RZ, R27 ;  /* 0x000000ffff0d7224 */ /* 0x000fe200078e001b */
[----:B------:R-:W-:Y:S02]  /*22f80*/  CS2R R30, SRZ ;  /* 0x00000000001e7805 */ /* 0x000fe4000001ff00 */
[----:B------:R-:W-:Y:S01]  /*22f90*/  CS2R R32, SRZ ;  /* 0x0000000000207805 */ /* 0x000fe2000001ff00 */
[----:B--2---:R-:W-:Y:S02]  /*22fa0*/  @!P1 IMAD.MOV.U32 R21, RZ, RZ, R9 ;  /* 0x000000ffff159224 */ /* 0x004fe400078e0009 */
[----:B------:R-:W-:-:S02]  /*22fb0*/  @!P1 IMAD.MOV.U32 R29, RZ, RZ, R11 ;  /* 0x000000ffff1d9224 */ /* 0x000fc400078e000b */
[----:B------:R-:W-:Y:S02]  /*22fc0*/  IMAD.MOV.U32 R12, RZ, RZ, R21 ;  /* 0x000000ffff0c7224 */ /* 0x000fe400078e0015 */
[----:B------:R-:W-:Y:S02]  /*22fd0*/  IMAD.MOV.U32 R11, RZ, RZ, 0x1c1f ;  /* 0x00001c1fff0b7424 */ /* 0x000fe400078e00ff */
[----:B------:R-:W-:Y:S01]  /*22fe0*/  @!P1 IMAD.MOV.U32 R20, RZ, RZ, R8 ;  /* 0x000000ffff149224 */ /* 0x000fe200078e0008 */
[----:B------:R-:W-:Y:S01]  /*22ff0*/  PRMT R46, R12, 0x7610, R46 ;  /* 0x000076100c2e7816 */ /* 0x000fe2000000002e */
[----:B------:R-:W-:Y:S02]  /*23000*/  IMAD.MOV.U32 R12, RZ, RZ, 0x1 ;  /* 0x00000001ff0c7424 */ /* 0x000fe400078e00ff */
[----:B------:R-:W-:Y:S02]  /*23010*/  IMAD.MOV.U32 R0, RZ, RZ, R20 ;  /* 0x000000ffff007224 */ /* 0x000fe400078e0014 */
[----:B------:R-:W-:-:S07]  /*23020*/  @!P1 IMAD.MOV.U32 R28, RZ, RZ, R10 ;  /* 0x000000ffff1c9224 */ /* 0x000fce00078e000a */
[----:B-----5:R-:W-:Y:S05]  /*23030*/  WARPSYNC.COLLECTIVE R15, `(.L_x_2885) ;  /* 0x000000000f087348 */ /* 0x020fea0003c00000 */
[----:B------:R0:W1:Y:S02]  /*23040*/  SHFL.IDX P6, R14, R13, R12, R11 ;  /* 0x0000000c0d0e7389 */ /* 0x00006400000c000b */
[----:B01---5:R-:W-:Y:S01]  /*23050*/  ENDCOLLECTIVE ;  /* 0x000000000000791b */ /* 0x023fe20003800000 */
.L_x_2885:
[----:B------:R-:W-:Y:S01]  /*23060*/  IMAD.MOV.U32 R9, RZ, RZ, R29 ;  /* 0x000000ffff097224 */ /* 0x000fe200078e001d */
[----:B------:R-:W-:Y:S01]  /*23070*/  PRMT R56, R0, 0x7610, R56 ;  /* 0x0000761000387816 */ /* 0x000fe20000000038 */
[----:B------:R-:W-:Y:S02]  /*23080*/  IMAD.MOV.U32 R8, RZ, RZ, R28 ;  /* 0x000000ffff087224 */ /* 0x000fe400078e001c */
[----:B------:R-:W-:Y:S02]  /*23090*/  @!P1 IMAD.MOV.U32 R30, RZ, RZ, R4 ;  /* 0x000000ffff1e9224 */ /* 0x000fe400078e0004 */
[----:B------:R-:W-:Y:S01]  /*230a0*/  @!P1 IMAD.MOV.U32 R31, RZ, RZ, R5 ;  /* 0x000000ffff1f9224 */ /* 0x000fe200078e0005 */
[----:B------:R-:W-:Y:S01]  /*230b0*/  PRMT R36, R8, 0x5410, R9 ;  /* 0x0000541008247816 */ /* 0x000fe20000000009 */
[----:B------:R-:W-:Y:S02]  /*230c0*/  @!P1 IMAD.MOV.U32 R32, RZ, RZ, R6 ;  /* 0x000000ffff209224 */ /* 0x000fe400078e0006 */
[----:B------:R-:W-:-:S02]  /*230d0*/  @!P1 IMAD.MOV.U32 R33, RZ, RZ, R7 ;  /* 0x000000ffff219224 */ /* 0x000fc400078e0007 */
[----:B------:R-:W-:Y:S02]  /*230e0*/  IMAD.MOV.U32 R13, RZ, RZ, R26 ;  /* 0x000000ffff0d7224 */ /* 0x000fe400078e001a */
[----:B------:R-:W-:Y:S02]  /*230f0*/  IMAD.MOV.U32 R4, RZ, RZ, R30 ;  /* 0x000000ffff047224 */ /* 0x000fe400078e001e */
[----:B------:R-:W-:Y:S02]  /*23100*/  IMAD.MOV.U32 R5, RZ, RZ, R31 ;  /* 0x000000ffff057224 */ /* 0x000fe400078e001f */
[----:B------:R-:W-:Y:S01]  /*23110*/  IMAD.MOV.U32 R6, RZ, RZ, R32 ;  /* 0x000000ffff067224 */ /* 0x000fe200078e0020 */
[----:B------:R-:W-:Y:S01]  /*23120*/  PRMT R40, R40, 0x5410, R4 ;  /* 0x0000541028287816 */ /* 0x000fe20000000004 */
[----:B------:R-:W-:Y:S01]  /*23130*/  IMAD.MOV.U32 R7, RZ, RZ, R33 ;  /* 0x000000ffff077224 */ /* 0x000fe200078e0021 */
[----:B------:R-:W-:Y:S01]  /*23140*/  PRMT R47, R5, 0x7610, R47 ;  /* 0x00007610052f7816 */ /* 0x000fe2000000002f */
[----:B------:R-:W-:Y:S01]  /*23150*/  IMAD.MOV.U32 R0, RZ, RZ, R14 ;  /* 0x000000ffff007224 */ /* 0x000fe200078e000e */
[----:B------:R-:W-:-:S07]  /*23160*/  PRMT R57, R6, 0x7610, R57 ;  /* 0x0000761006397816 */ /* 0x000fce0000000039 */
[----:B------:R-:W-:Y:S05]  /*23170*/  WARPSYNC.COLLECTIVE R15, `(.L_x_2886) ;  /* 0x000000000f087348 */ /* 0x000fea0003c00000 */
[----:B------:R0:W1:Y:S02]  /*23180*/  SHFL.IDX P6, R14, R13, R12, R11 ;  /* 0x0000000c0d0e7389 */ /* 0x00006400000c000b */
[----:B01----:R-:W-:Y:S01]  /*23190*/  ENDCOLLECTIVE ;  /* 0x000000000000791b */ /* 0x003fe20003800000 */
.L_x_2886:
[----:B------:R-:W-:Y:S02]  /*231a0*/  PRMT R50, R7, 0x7610, R50 ;  /* 0x0000761007327816 */ /* 0x000fe40000000032 */
[----:B------:R-:W-:Y:S02]  /*231b0*/  CS2R R4, SRZ ;  /* 0x0000000000047805 */ /* 0x000fe4000001ff00 */
[----:B------:R-:W-:Y:S01]  /*231c0*/  MOV R13, R25 ;  /* 0x00000019000d7202 */ /* 0x000fe20000000f00 */
[----:B------:R-:W-:-:S07]  /*231d0*/  IMAD.MOV.U32 R24, RZ, RZ, R14 ;  /* 0x000000ffff187224 */ /* 0x000fce00078e000e */
[----:B------:R-:W-:Y:S05]  /*231e0*/  WARPSYNC.COLLECTIVE R15, `(.L_x_2887) ;  /* 0x000000000f087348 */ /* 0x000fea0003c00000 */
[----:B------:R0:W1:Y:S02]  /*231f0*/  SHFL.IDX P6, R14, R13, R12, R11 ;  /* 0x0000000c0d0e7389 */ /* 0x00006400000c000b */
[----:B01----:R-:W-:Y:S01]  /*23200*/  ENDCOLLECTIVE ;  /* 0x000000000000791b */ /* 0x003fe20003800000 */
.L_x_2887:
[----:B------:R-:W-:Y:S02]  /*23210*/  IMAD.MOV.U32 R13, RZ, RZ, R35 ;  /* 0x000000ffff0d7224 */ /* 0x000fe400078e0023 */
[----:B------:R-:W-:-:S07]  /*23220*/  IMAD.MOV.U32 R25, RZ, RZ, R14 ;  /* 0x000000ffff197224 */ /* 0x000fce00078e000e */
[----:B------:R-:W-:Y:S05]  /*23230*/  WARPSYNC.COLLECTIVE R15, `(.L_x_2888) ;  /* 0x000000000f087348 */ /* 0x000fea0003c00000 */
[----:B------:R0:W1:Y:S02]  /*23240*/  SHFL.IDX P6, R14, R13, R12, R11 ;  /* 0x0000000c0d0e7389 */ /* 0x00006400000c000b */
[----:B01----:R-:W-:Y:S01]  /*23250*/  ENDCOLLECTIVE ;  /* 0x000000000000791b */ /* 0x003fe20003800000 */
.L_x_2888:
[----:B------:R-:W-:Y:S05]  /*23260*/  BRA `(.L_x_2889) ;  /* 0xfffffe7400007947 */ /* 0x000fea000383ffff */
.L_x_2593:
[----:B0-----:R0:W1:Y:S02]  /*23270*/  SYNCS.PHASECHK.TRANS64.TRYWAIT P1, [R2+URZ+0x28c00], R13 ;  /* 0x028c000d020075a7 */ /* 0x001064000802017f */
[----:B-1----:R-:W-:Y:S05]  /*23280*/  @!P1 NANOSLEEP.SYNCS 0x989680 ;  /* 0x009896800000995d */ /* 0x002fea0003900000 */
[----:B------:R-:W1:Y:S02]  /*23290*/  @!P1 SYNCS.PHASECHK.TRANS64 P1, [R2+URZ+0x28c00], R13 ;  /* 0x028c000d020095a7 */ /* 0x000e64000802007f */
[----:B-1----:R-:W-:Y:S05]  /*232a0*/  @!P1 BRA `(.L_x_2593) ;  /* 0xfffffffc00f09947 */ /* 0x002fea000383ffff */
[----:B------:R-:W-:Y:S05]  /*232b0*/  BRA `(.L_x_2890) ;  /* 0xfffffe7400987947 */ /* 0x000fea000383ffff */
.L_x_2599:
[----:B0-----:R0:W2:Y:S02]  /*232c0*/  SYNCS.PHASECHK.TRANS64.TRYWAIT P1, [R15+URZ+0x28c30], R56 ;  /* 0x028c30380f0075a7 */ /* 0x0010a4000802017f */
[----:B--2---:R-:W-:Y:S05]  /*232d0*/  @!P1 NANOSLEEP.SYNCS 0x989680 ;  /* 0x009896800000995d */ /* 0x004fea0003900000 */
[----:B------:R-:W2:Y:S02]  /*232e0*/  @!P1 SYNCS.PHASECHK.TRANS64 P1, [R15+URZ+0x28c30], R56 ;  /* 0x028c30380f0095a7 */ /* 0x000ea4000802007f */
[----:B--2---:R-:W-:Y:S05]  /*232f0*/  @!P1 BRA `(.L_x_2599) ;  /* 0xfffffffc00f09947 */ /* 0x004fea000383ffff */
[----:B------:R-:W-:Y:S05]  /*23300*/  BRA `(.L_x_2598) ;  /* 0xfffffe84000c7947 */ /* 0x000fea000383ffff */
.L_x_2613:
[----:B--2---:R2:W3:Y:S02]  /*23310*/  SYNCS.PHASECHK.TRANS64.TRYWAIT P1, [R15+URZ+0x28c50], R56 ;  /* 0x028c50380f0075a7 */ /* 0x0044e4000802017f */
[----:B---3--:R-:W-:Y:S05]  /*23320*/  @!P1 NANOSLEEP.SYNCS 0x989680 ;  /* 0x009896800000995d */ /* 0x008fea0003900000 */
[----:B------:R-:W3:Y:S02]  /*23330*/  @!P1 SYNCS.PHASECHK.TRANS64 P1, [R15+URZ+0x28c50], R56 ;  /* 0x028c50380f0095a7 */ /* 0x000ee4000802007f */
[----:B---3--:R-:W-:Y:S05]  /*23340*/  @!P1 BRA `(.L_x_2613) ;  /* 0xfffffffc00f09947 */ /* 0x008fea000383ffff */
[----:B------:R-:W-:Y:S05]  /*23350*/  BRA `(.L_x_2612) ;  /* 0xfffffe9c00dc7947 */ /* 0x000fea000383ffff */
.L_x_2626:
[----:B-1----:R1:W2:Y:S02]  /*23360*/  SYNCS.PHASECHK.TRANS64.TRYWAIT P1, [R209+URZ+0x28c30], R210 ;  /* 0x028c30d2d10075a7 */ /* 0x0022a4000802017f */
[----:B--2---:R-:W-:Y:S05]  /*23370*/  @!P1 NANOSLEEP.SYNCS 0x989680 ;  /* 0x009896800000995d */ /* 0x004fea0003900000 */
[----:B------:R-:W2:Y:S02]  /*23380*/  @!P1 SYNCS.PHASECHK.TRANS64 P1, [R209+URZ+0x28c30], R210 ;  /* 0x028c30d2d10095a7 */ /* 0x000ea4000802007f */
[----:B--2---:R-:W-:Y:S05]  /*23390*/  @!P1 BRA `(.L_x_2626) ;  /* 0xfffffffc00f09947 */ /* 0x004fea000383ffff */
[----:B------:R-:W-:Y:S05]  /*233a0*/  BRA `(.L_x_2625) ;  /* 0xfffffea400647947 */ /* 0x000fea000383ffff */
.L_x_2640:
[----:B---3--:R3:W4:Y:S02]  /*233b0*/  SYNCS.PHASECHK.TRANS64.TRYWAIT P1, [R209+URZ+0x28c50], R210 ;  /* 0x028c50d2d10075a7 */ /* 0x008724000802017f */
[----:B----4-:R-:W-:Y:S05]  /*233c0*/  @!P1 NANOSLEEP.SYNCS 0x989680 ;  /* 0x009896800000995d */ /* 0x010fea0003900000 */
[----:B------:R-:W4:Y:S02]  /*233d0*/  @!P1 SYNCS.PHASECHK.TRANS64 P1, [R209+URZ+0x28c50], R210 ;  /* 0x028c50d2d10095a7 */ /* 0x000f24000802007f */
[----:B----4-:R-:W-:Y:S05]  /*233e0*/  @!P1 BRA `(.L_x_2640) ;  /* 0xfffffffc00f09947 */ /* 0x010fea000383ffff */
[----:B------:R-:W-:Y:S05]  /*233f0*/  BRA `(.L_x_2639) ;  /* 0xfffffec400ec7947 */ /* 0x000fea000383ffff */
.L_x_2654:
[----:B-1----:R1:W2:Y:S02]  /*23400*/  SYNCS.PHASECHK.TRANS64.TRYWAIT P2, [R15+URZ+0x28c30], R203 ;  /* 0x028c30cb0f0075a7 */ /* 0x0022a4000804017f */
[----:B--2---:R-:W-:Y:S05]  /*23410*/  @!P2 NANOSLEEP.SYNCS 0x989680 ;  /* 0x009896800000a95d */ /* 0x004fea0003900000 */
[----:B------:R-:W2:Y:S02]  /*23420*/  @!P2 SYNCS.PHASECHK.TRANS64 P2, [R15+URZ+0x28c30], R203 ;  /* 0x028c30cb0f00a5a7 */ /* 0x000ea4000804007f */
[----:B--2---:R-:W-:Y:S05]  /*23430*/  @!P2 BRA `(.L_x_2654) ;  /* 0xfffffffc00f0a947 */ /* 0x004fea000383ffff */
[----:B------:R-:W-:Y:S05]  /*23440*/  BRA `(.L_x_2653) ;  /* 0xfffffecc00b87947 */ /* 0x000fea000383ffff */
.L_x_2660:
[----:B----4-:R4:W0:Y:S02]  /*23450*/  SYNCS.PHASECHK.TRANS64.TRYWAIT P2, [R15+URZ+0x28c50], R203 ;  /* 0x028c50cb0f0075a7 */ /* 0x010824000804017f */
[----:B0-----:R-:W-:Y:S05]  /*23460*/  @!P2 NANOSLEEP.SYNCS 0x989680 ;  /* 0x009896800000a95d */ /* 0x001fea0003900000 */
[----:B------:R-:W0:Y:S02]  /*23470*/  @!P2 SYNCS.PHASECHK.TRANS64 P2, [R15+URZ+0x28c50], R203 ;  /* 0x028c50cb0f00a5a7 */ /* 0x000e24000804007f */
[----:B0-----:R-:W-:Y:S05]  /*23480*/  @!P2 BRA `(.L_x_2660) ;  /* 0xfffffffc00f0a947 */ /* 0x001fea000383ffff */
[----:B------:R-:W-:Y:S05]  /*23490*/  BRA `(.L_x_2659) ;  /* 0xfffffee400187947 */ /* 0x000fea000383ffff */
.L_x_2669:
[----:B-1----:R1:W2:Y:S02]  /*234a0*/  SYNCS.PHASECHK.TRANS64.TRYWAIT P1, [R20+URZ+0x28c30], R202 ;  /* 0x028c30ca140075a7 */ /* 0x0022a4000802017f */
[----:B--2---:R-:W-:Y:S05]  /*234b0*/  @!P1 NANOSLEEP.SYNCS 0x989680 ;  /* 0x009896800000995d */ /* 0x004fea0003900000 */
[----:B------:R-:W2:Y:S02]  /*234c0*/  @!P1 SYNCS.PHASECHK.TRANS64 P1, [R20+URZ+0x28c30], R202 ;  /* 0x028c30ca140095a7 */ /* 0x000ea4000802007f */
[----:B--2---:R-:W-:Y:S05]  /*234d0*/  @!P1 BRA `(.L_x_2669) ;  /* 0xfffffffc00f09947 */ /* 0x004fea000383ffff */
[----:B------:R-:W-:Y:S05]  /*234e0*/  BRA `(.L_x_2668) ;  /* 0xfffffee800307947 */ /* 0x000fea000383ffff */
.L_x_2683:
[----:B-1----:R1:W2:Y:S02]  /*234f0*/  SYNCS.PHASECHK.TRANS64.TRYWAIT P1, [R20+URZ+0x28c50], R202 ;  /* 0x028c50ca140075a7 */ /* 0x0022a4000802017f */
[----:B--2---:R-:W-:Y:S05]  /*23500*/  @!P1 NANOSLEEP.SYNCS 0x989680 ;  /* 0x009896800000995d */ /* 0x004fea0003900000 */
[----:B------:R-:W2:Y:S02]  /*23510*/  @!P1 SYNCS.PHASECHK.TRANS64 P1, [R20+URZ+0x28c50], R202 ;  /* 0x028c50ca140095a7 */ /* 0x000ea4000802007f */
[----:B--2---:R-:W-:Y:S05]  /*23520*/  @!P1 BRA `(.L_x_2683) ;  /* 0xfffffffc00f09947 */ /* 0x004fea000383ffff */
[----:B------:R-:W-:Y:S05]  /*23530*/  BRA `(.L_x_2682) ;  /* 0xffffff0800407947 */ /* 0x000fea000383ffff */
.L_x_2727:
[----:B------:R-:W0:Y:S01]  /*23540*/  S2R R13, SR_TID.X ;  /* 0x00000000000d7919 */ /* 0x000e220000002100 */
[----:B------:R-:W-:Y:S01]  /*23550*/  BSSY B1, `(.L_x_2891) ;  /* 0x0000009000017945 */ /* 0x000fe20003800000 */
[----:B------:R-:W-:Y:S02]  /*23560*/  IMAD.MOV.U32 R12, RZ, RZ, RZ ;  /* 0x000000ffff0c7224 */ /* 0x000fe400078e00ff */
[----:B------:R-:W-:Y:S02]  /*23570*/  IMAD.MOV.U32 R11, RZ, RZ, 0x1f ;  /* 0x0000001fff0b7424 */ /* 0x000fe400078e00ff */
[----:B------:R-:W-:Y:S01]  /*23580*/  IMAD.MOV.U32 R15, RZ, RZ, -0x1 ;  /* 0xffffffffff0f7424 */ /* 0x000fe200078e00ff */
[----:B0-----:R-:W-:-:S04]  /*23590*/  SHF.R.U32.HI R13, RZ, 0x5, R13 ;  /* 0x00000005ff0d7819 */ /* 0x001fc8000001160d */
[----:B------:R-:W-:-:S07]  /*235a0*/  LOP3.LUT R13, R13, 0x3, RZ, 0xc0, !PT ;  /* 0x000000030d0d7812 */ /* 0x000fce00078ec0ff */
[----:B-1----:R-:W-:Y:S05]  /*235b0*/  WARPSYNC.COLLECTIVE R15, `(.L_x_2892) ;  /* 0x000000000f087348 */ /* 0x002fea0003c00000 */
[----:B-1----:R0:W1:Y:S02]  /*235c0*/  SHFL.IDX P6, R14, R13, R12, R11 ;  /* 0x0000000c0d0e7389 */ /* 0x00206400000c000b */
[----:B01----:R-:W-:Y:S01]  /*235d0*/  ENDCOLLECTIVE ;  /* 0x000000000000791b */ /* 0x003fe20003800000 */
.L_x_2892:
[----:B------:R-:W-:Y:S05]  /*235e0*/  BSYNC B1 ;  /* 0x0000000000017941 */ /* 0x000fea0003800000 */
.L_x_2891:
[----:B------:R-:W-:Y:S05]  /*235f0*/  BRA `(.L_x_2893) ;  /* 0xffffff8000e07947 */ /* 0x000fea000383ffff */
.L_x_2729:
[----:B------:R-:W-:Y:S01]  /*23600*/  BSSY B1, `(.L_x_2894) ;  /* 0x0000006000017945 */ /* 0x000fe20003800000 */
[----:B------:R-:W-:-:S07]  /*23610*/  IMAD.MOV.U32 R15, RZ, RZ, -0x1 ;  /* 0xffffffffff0f7424 */ /* 0x000fce00078e00ff */
[----:B0-----:R-:W-:Y:S05]  /*23620*/  WARPSYNC.COLLECTIVE R15, `(.L_x_2895) ;  /* 0x000000000f0c7348 */ /* 0x001fea0003c00000 */
[----:B------:R-:W-:Y:S02]  /*23630*/  ELECT P6, UR62, PT ;  /* 0x00000000003e782f */ /* 0x000fe400038c0000 */
[----:B------:R-:W-:Y:S01]  /*23640*/  MOV R14, UR62 ;  /* 0x0000003e000e7c02 */ /* 0x000fe20008000f00 */
[----:B0-----:R-:W-:Y:S10]  /*23650*/  ENDCOLLECTIVE ;  /* 0x000000000000791b */ /* 0x001ff40003800000 */
.L_x_2895:
[----:B------:R-:W-:Y:S05]  /*23660*/  BSYNC B1 ;  /* 0x0000000000017941 */ /* 0x000fea0003800000 */
.L_x_2894:
[----:B------:R-:W-:Y:S05]  /*23670*/  BRA `(.L_x_2728) ;  /* 0xffffff8000d87947 */ /* 0x000fea000383ffff */
.L_x_2731:
[----:B0-----:R0:W1:Y:S02]  /*23680*/  SYNCS.PHASECHK.TRANS64.TRYWAIT P0, [R18+URZ+0x28c20], R2 ;  /* 0x028c2002120075a7 */ /* 0x001064000800017f */
[----:B-1----:R-:W-:Y:S05]  /*23690*/  @!P0 NANOSLEEP.SYNCS 0x989680 ;  /* 0x009896800000895d */ /* 0x002fea0003900000 */
[----:B------:R-:W1:Y:S02]  /*236a0*/  @!P0 SYNCS.PHASECHK.TRANS64 P0, [R18+URZ+0x28c20], R2 ;  /* 0x028c2002120085a7 */ /* 0x000e64000800007f */
[----:B-1----:R-:W-:Y:S05]  /*236b0*/  @!P0 BRA `(.L_x_2731) ;  /* 0xfffffffc00f08947 */ /* 0x002fea000383ffff */
[----:B------:R-:W-:Y:S05]  /*236c0*/  BRA `(.L_x_2896) ;  /* 0xffffff8000e87947 */ /* 0x000fea000383ffff */
.L_x_2735:
[----:B0-----:R0:W1:Y:S02]  /*236d0*/  SYNCS.PHASECHK.TRANS64.TRYWAIT P0, [R11+URZ+0x28ca0], R2 ;  /* 0x028ca0020b0075a7 */ /* 0x001064000800017f */
[----:B-1----:R-:W-:Y:S05]  /*236e0*/  @!P0 NANOSLEEP.SYNCS 0x989680 ;  /* 0x009896800000895d */ /* 0x002fea0003900000 */
[----:B------:R-:W1:Y:S02]  /*236f0*/  @!P0 SYNCS.PHASECHK.TRANS64 P0, [R11+URZ+0x28ca0], R2 ;  /* 0x028ca0020b0085a7 */ /* 0x000e64000800007f */
[----:B-1----:R-:W-:Y:S05]  /*23700*/  @!P0 BRA `(.L_x_2735) ;  /* 0xfffffffc00f08947 */ /* 0x002fea000383ffff */
[----:B------:R-:W-:Y:S05]  /*23710*/  BRA `(.L_x_2897) ;  /* 0xffffff8400007947 */ /* 0x000fea000383ffff */
.L_x_2740:
[----:B-1----:R1:W2:Y:S02]  /*23720*/  SYNCS.PHASECHK.TRANS64.TRYWAIT P0, [R11+URZ+0x28cc0], R2 ;  /* 0x028cc0020b0075a7 */ /* 0x0022a4000800017f */
[----:B--2---:R-:W-:Y:S05]  /*23730*/  @!P0 NANOSLEEP.SYNCS 0x989680 ;  /* 0x009896800000895d */ /* 0x004fea0003900000 */
[----:B------:R-:W2:Y:S02]  /*23740*/  @!P0 SYNCS.PHASECHK.TRANS64 P0, [R11+URZ+0x28cc0], R2 ;  /* 0x028cc0020b0085a7 */ /* 0x000ea4000800007f */
[----:B--2---:R-:W-:Y:S05]  /*23750*/  @!P0 BRA `(.L_x_2740) ;  /* 0xfffffffc00f08947 */ /* 0x004fea000383ffff */
[----:B------:R-:W-:Y:S05]  /*23760*/  BRA `(.L_x_2898) ;  /* 0xffffff84007c7947 */ /* 0x000fea000383ffff */
.L_x_2754:
[----:B0-----:R0:W1:Y:S02]  /*23770*/  SYNCS.PHASECHK.TRANS64.TRYWAIT P1, [R11+URZ+0x28ca0], R2 ;  /* 0x028ca0020b0075a7 */ /* 0x001064000802017f */
[----:B-1----:R-:W-:Y:S05]  /*23780*/  @!P1 NANOSLEEP.SYNCS 0x989680 ;  /* 0x009896800000995d */ /* 0x002fea0003900000 */
[----:B------:R-:W1:Y:S02]  /*23790*/  @!P1 SYNCS.PHASECHK.TRANS64 P1, [R11+URZ+0x28ca0], R2 ;  /* 0x028ca0020b0095a7 */ /* 0x000e64000802007f */
[----:B-1----:R-:W-:Y:S05]  /*237a0*/  @!P1 BRA `(.L_x_2754) ;  /* 0xfffffffc00f09947 */ /* 0x002fea000383ffff */
[----:B------:R-:W-:Y:S05]  /*237b0*/  BRA `(.L_x_2899) ;  /* 0xffffff8c00e07947 */ /* 0x000fea000383ffff */
.L_x_2759:
[----:B-1----:R1:W2:Y:S02]  /*237c0*/  SYNCS.PHASECHK.TRANS64.TRYWAIT P1, [R11+URZ+0x28cc0], R2 ;  /* 0x028cc0020b0075a7 */ /* 0x0022a4000802017f */
[----:B--2---:R-:W-:Y:S05]  /*237d0*/  @!P1 NANOSLEEP.SYNCS 0x989680 ;  /* 0x009896800000995d */ /* 0x004fea0003900000 */
[----:B------:R-:W2:Y:S02]  /*237e0*/  @!P1 SYNCS.PHASECHK.TRANS64 P1, [R11+URZ+0x28cc0], R2 ;  /* 0x028cc0020b0095a7 */ /* 0x000ea4000802007f */
[----:B--2---:R-:W-:Y:S05]  /*237f0*/  @!P1 BRA `(.L_x_2759) ;  /* 0xfffffffc00f09947 */ /* 0x004fea000383ffff */
[----:B------:R-:W-:Y:S05]  /*23800*/  BRA `(.L_x_2900) ;  /* 0xffffff9000587947 */ /* 0x000fea000383ffff */
.L_x_2789:
[----:B------:R-:W1:Y:S01]  /*23810*/  S2R R11, SR_TID.X ;  /* 0x00000000000b7919 */ /* 0x000e620000002100 */
[----:B------:R-:W-:Y:S01]  /*23820*/  BSSY B0, `(.L_x_2901) ;  /* 0x000000a000007945 */ /* 0x000fe20003800000 */
[----:B------:R-:W-:Y:S02]  /*23830*/  IMAD.MOV.U32 R12, RZ, RZ, RZ ;  /* 0x000000ffff0c7224 */ /* 0x000fe400078e00ff */
[----:B------:R-:W-:Y:S01]  /*23840*/  IMAD.MOV.U32 R15, RZ, RZ, -0x1 ;  /* 0xffffffffff0f7424 */ /* 0x000fe200078e00ff */
[----:B-1----:R-:W-:-:S04]  /*23850*/  SHF.R.U32.HI R11, RZ, 0x5, R11 ;  /* 0x00000005ff0b7819 */ /* 0x002fc8000001160b */
[----:B------:R-:W-:-:S05]  /*23860*/  LOP3.LUT R11, R11, 0x3, RZ, 0xc0, !PT ;  /* 0x000000030b0b7812 */ /* 0x000fca00078ec0ff */
[----:B------:R-:W-:Y:S02]  /*23870*/  IMAD.MOV.U32 R13, RZ, RZ, R11 ;  /* 0x000000ffff0d7224 */ /* 0x000fe400078e000b */
[----:B------:R-:W-:-:S07]  /*23880*/  IMAD.MOV.U32 R11, RZ, RZ, 0x1f ;  /* 0x0000001fff0b7424 */ /* 0x000fce00078e00ff */
[----:B0----5:R-:W-:Y:S05]  /*23890*/  WARPSYNC.COLLECTIVE R15, `(.L_x_2902) ;  /* 0x000000000f087348 */ /* 0x021fea0003c00000 */
[----:B------:R1:W2:Y:S02]  /*238a0*/  SHFL.IDX P6, R14, R13, R12, R11 ;  /* 0x0000000c0d0e7389 */ /* 0x0002a400000c000b */
[----:B012--5:R-:W-:Y:S01]  /*238b0*/  ENDCOLLECTIVE ;  /* 0x000000000000791b */ /* 0x027fe20003800000 */
.L_x_2902:
[----:B------:R-:W-:Y:S05]  /*238c0*/  BSYNC B0 ;  /* 0x0000000000007941 */ /* 0x000fea0003800000 */
.L_x_2901:
[----:B------:R-:W-:Y:S05]  /*238d0*/  BRA `(.L_x_2903) ;  /* 0xffffffa800d47947 */ /* 0x000fea000383ffff */
.L_x_2792:
[----:B-1----:R1:W2:Y:S02]  /*238e0*/  SYNCS.PHASECHK.TRANS64.TRYWAIT P0, [R25+URZ+0x28c40], R0 ;  /* 0x028c4000190075a7 */ /* 0x0022a4000800017f */
[----:B--2---:R-:W-:Y:S05]  /*238f0*/  @!P0 NANOSLEEP.SYNCS 0x989680 ;  /* 0x009896800000895d */ /* 0x004fea0003900000 */
[----:B------:R-:W2:Y:S02]  /*23900*/  @!P0 SYNCS.PHASECHK.TRANS64 P0, [R25+URZ+0x28c40], R0 ;  /* 0x028c4000190085a7 */ /* 0x000ea4000800007f */
[----:B--2---:R-:W-:Y:S05]  /*23910*/  @!P0 BRA `(.L_x_2792) ;  /* 0xfffffffc00f08947 */ /* 0x004fea000383ffff */
[----:B------:R-:W-:Y:S05]  /*23920*/  BRA `(.L_x_2904) ;  /* 0xffffffac000c7947 */ /* 0x000fea000383ffff */
.L_x_2793:
        /* <DEDUP_REMOVED lines=8> */
.L_x_2906:
[----:B------:R-:W-:Y:S05]  /*239b0*/  BSYNC B0 ;  /* 0x0000000000007941 */ /* 0x000fea0003800000 */
.L_x_2905:
        /* <DEDUP_REMOVED lines=9> */
.L_x_2907:
[----:B------:R-:W-:Y:S02]  /*23a50*/  IMAD.MOV.U32 R13, RZ, RZ, R5 ;  /* 0x000000ffff0d7224 */ /* 0x000fe400078e0005 */
[----:B------:R-:W-:Y:S02]  /*23a60*/  IMAD.MOV.U32 R12, RZ, RZ, 0x1 ;  /* 0x00000001ff0c7424 */ /* 0x000fe400078e00ff */
[----:B------:R-:W-:-:S07]  /*23a70*/  IMAD.MOV.U32 R3, RZ, RZ, R14 ;  /* 0x000000ffff037224 */ /* 0x000fce00078e000e */
[----:B------:R-:W-:Y:S05]  /*23a80*/  WARPSYNC.COLLECTIVE R15, `(.L_x_2908) ;  /* 0x000000000f087348 */ /* 0x000fea0003c00000 */
[----:B------:R0:W1:Y:S02]  /*23a90*/  SHFL.IDX P6, R14, R13, R12, R11 ;  /* 0x0000000c0d0e7389 */ /* 0x00006400000c000b */
[----:B01----:R-:W-:Y:S01]  /*23aa0*/  ENDCOLLECTIVE ;  /* 0x000000000000791b */ /* 0x003fe20003800000 */
.L_x_2908:
        /* <DEDUP_REMOVED lines=15> */
.L_x_2909:
[----:B------:R-:W-:Y:S02]  /*23ba0*/  @P0 IMAD R6, R4, 0x2, R18 ;  /* 0x0000000204060824 */ /* 0x000fe400078e0212 */
[----:B------:R-:W-:Y:S02]  /*23bb0*/  IMAD.MOV.U32 R13, RZ, RZ, R5 ;  /* 0x000000ffff0d7224 */ /* 0x000fe400078e0005 */
[----:B------:R-:W-:Y:S02]  /*23bc0*/  IMAD.MOV.U32 R12, RZ, RZ, 0x2 ;  /* 0x00000002ff0c7424 */ /* 0x000fe400078e00ff */
[----:B------:R-:W-:-:S07]  /*23bd0*/  IMAD.MOV.U32 R3, RZ, RZ, R14 ;  /* 0x000000ffff037224 */ /* 0x000fce00078e000e */
[----:B------:R-:W-:Y:S05]  /*23be0*/  WARPSYNC.COLLECTIVE R15, `(.L_x_2910) ;  /* 0x000000000f087348 */ /* 0x000fea0003c00000 */
[----:B------:R0:W1:Y:S02]  /*23bf0*/  SHFL.IDX P6, R14, R13, R12, R11 ;  /* 0x0000000c0d0e7389 */ /* 0x00006400000c000b */
[----:B01----:R-:W-:Y:S01]  /*23c00*/  ENDCOLLECTIVE ;  /* 0x000000000000791b */ /* 0x003fe20003800000 */
.L_x_2910:
        /* <DEDUP_REMOVED lines=15> */
.L_x_2911:
[----:B------:R-:W-:Y:S02]  /*23d00*/  @P0 IMAD R6, R4, 0x2, R18 ;  /* 0x0000000204060824 */ /* 0x000fe400078e0212 */
[----:B------:R-:W-:Y:S02]  /*23d10*/  IMAD.MOV.U32 R13, RZ, RZ, R5 ;  /* 0x000000ffff0d7224 */ /* 0x000fe400078e0005 */
[----:B------:R-:W-:Y:S02]  /*23d20*/  IMAD.MOV.U32 R12, RZ, RZ, 0x3 ;  /* 0x00000003ff0c7424 */ /* 0x000fe400078e00ff */
[----:B------:R-:W-:-:S07]  /*23d30*/  IMAD.MOV.U32 R3, RZ, RZ, R14 ;  /* 0x000000ffff037224 */ /* 0x000fce00078e000e */
[----:B------:R-:W-:Y:S05]  /*23d40*/  WARPSYNC.COLLECTIVE R15, `(.L_x_2912) ;  /* 0x000000000f087348 */ /* 0x000fea0003c00000 */
[----:B------:R0:W1:Y:S02]  /*23d50*/  SHFL.IDX P6, R14, R13, R12, R11 ;  /* 0x0000000c0d0e7389 */ /* 0x00006400000c000b */
[----:B01----:R-:W-:Y:S01]  /*23d60*/  ENDCOLLECTIVE ;  /* 0x000000000000791b */ /* 0x003fe20003800000 */
.L_x_2912:
        /* <DEDUP_REMOVED lines=10> */
.L_x_2913:
[----:B------:R-:W-:Y:S01]  /*23e10*/  @!PT LDS RZ, [RZ] ;  /* 0x00000000fffff984 */ /* 0x000fe20000000800 */
[----:B------:R-:W-:Y:S01]  /*23e20*/  @!PT LDS RZ, [RZ] ;  /* 0x00000000fffff984 */ /* 0x000fe20000000800 */
[----:B------:R-:W-:Y:S01]  /*23e30*/  @!PT LDS RZ, [RZ] ;  /* 0x00000000fffff984 */ /* 0x000fe20000000800 */
[----:B------:R0:W-:Y:S01]  /*23e40*/  @P0 LDGSTS.E.BYPASS.LTC128B.128 [R6+0x23400], desc[UR42][R2.64], !P2 ;  /* 0x2340000002060fae */ /* 0x0001e2000d101d6a */
[----:B------:R-:W-:Y:S01]  /*23e50*/  IMAD.MOV.U32 R0, RZ, RZ, R14 ;  /* 0x000000ffff007224 */ /* 0x000fe200078e000e */
[----:B------:R-:W-:Y:S06]  /*23e60*/  BRA `(.L_x_2914) ;  /* 0xffffffa800bc7947 */ /* 0x000fec000383ffff */
.L_x_2798:
[----:B------:R-:W-:Y:S02]  /*23e70*/  IMAD.MOV.U32 R13, RZ, RZ, R4 ;  /* 0x000000ffff0d7224 */ /* 0x000fe400078e0004 */
[----:B------:R-:W-:Y:S02]  /*23e80*/  IMAD.MOV.U32 R12, RZ, RZ, RZ ;  /* 0x000000ffff0c7224 */ /* 0x000fe400078e00ff */
[----:B------:R-:W-:Y:S02]  /*23e90*/  IMAD.MOV.U32 R11, RZ, RZ, 0x181f ;  /* 0x0000181fff0b7424 */ /* 0x000fe400078e00ff */
[----:B------:R-:W-:Y:S02]  /*23ea0*/  IMAD.MOV.U32 R15, RZ, RZ, -0x1 ;  /* 0xffffffffff0f7424 */ /* 0x000fe400078e00ff */
[----:B-----5:R-:W-:Y:S02]  /*23eb0*/  IMAD R5, R20, R7, RZ ;  /* 0x0000000714057224 */ /* 0x020fe400078e02ff */
[----:B------:R-:W-:-:S07]  /*23ec0*/  IMAD.IADD R31, R10, 0x1, R31 ;  /* 0x000000010a1f7824 */ /* 0x000fce00078e021f */
[----:B------:R-:W-:Y:S05]  /*23ed0*/  WARPSYNC.COLLECTIVE R15, `(.L_x_2915) ;  /* 0x000000000f087348 */ /* 0x000fea0003c00000 */
[----:B------:R0:W1:Y:S02]  /*23ee0*/  SHFL.IDX P6, R14, R13, R12, R11 ;  /* 0x0000000c0d0e7389 */ /* 0x00006400000c000b */
[----:B01----:R-:W-:Y:S01]  /*23ef0*/  ENDCOLLECTIVE ;  /* 0x000000000000791b */ /* 0x003fe20003800000 */
.L_x_2915:
[C---:B------:R-:W-:Y:S01]  /*23f00*/  VIADD R6, R31.reuse, 0x10 ;  /* 0x000000101f067836 */ /* 0x040fe20000000000 */
[----:B------:R-:W-:Y:S01]  /*23f10*/  ISETP.GE.AND P0, PT, R31, R5, PT ;  /* 0x000000051f00720c */ /* 0x000fe20003f06270 */
[----:B------:R-:W-:Y:S02]  /*23f20*/  IMAD.MOV.U32 R13, RZ, RZ, R0 ;  /* 0x000000ffff0d7224 */ /* 0x000fe400078e0000 */
[----:B------:R-:W-:-:S10]  /*23f30*/  IMAD.MOV.U32 R2, RZ, RZ, R14 ;  /* 0x000000ffff027224 */ /* 0x000fd400078e000e */
[----:B------:R-:W-:Y:S05]  /*23f40*/  WARPSYNC.COLLECTIVE R15, `(.L_x_2916) ;  /* 0x000000000f087348 */ /* 0x000fea0003c00000 */
[----:B------:R0:W1:Y:S02]  /*23f50*/  SHFL.IDX P6, R14, R13, R12, R11 ;  /* 0x0000000c0d0e7389 */ /* 0x00006400000c000b */
[----:B01----:R-:W-:Y:S01]  /*23f60*/  ENDCOLLECTIVE ;  /* 0x000000000000791b */ /* 0x003fe20003800000 */
.L_x_2916:
[----:B------:R-:W-:Y:S02]  /*23f70*/  IMAD.MOV.U32 R13, RZ, RZ, R4 ;  /* 0x000000ffff0d7224 */ /* 0x000fe400078e0004 */
[----:B------:R-:W-:Y:S02]  /*23f80*/  IMAD.MOV.U32 R12, RZ, RZ, 0x1 ;  /* 0x00000001ff0c7424 */ /* 0x000fe400078e00ff */
[----:B------:R-:W-:-:S07]  /*23f90*/  IMAD.MOV.U32 R3, RZ, RZ, R14 ;  /* 0x000000ffff037224 */ /* 0x000fce00078e000e */
[----:B------:R-:W-:Y:S05]  /*23fa0*/  WARPSYNC.COLLECTIVE R15, `(.L_x_2917) ;  /* 0x000000000f087348 */ /* 0x000fea0003c00000 */
[----:B------:R0:W1:Y:S02]  /*23fb0*/  SHFL.IDX P6, R14, R13, R12, R11 ;  /* 0x0000000c0d0e7389 */ /* 0x00006400000c000b */
[----:B01----:R-:W-:Y:S01]  /*23fc0*/  ENDCOLLECTIVE ;  /* 0x000000000000791b */ /* 0x003fe20003800000 */
.L_x_2917:
        /* <DEDUP_REMOVED lines=15> */
.L_x_2918:
[----:B------:R-:W-:Y:S02]  /*240c0*/  IMAD.MOV.U32 R13, RZ, RZ, R4 ;  /* 0x000000ffff0d7224 */ /* 0x000fe400078e0004 */
[----:B------:R-:W-:Y:S02]  /*240d0*/  IMAD.MOV.U32 R12, RZ, RZ, 0x2 ;  /* 0x00000002ff0c7424 */ /* 0x000fe400078e00ff */
[----:B------:R-:W-:-:S07]  /*240e0*/  IMAD.MOV.U32 R3, RZ, RZ, R14 ;  /* 0x000000ffff037224 */ /* 0x000fce00078e000e */
[----:B------:R-:W-:Y:S05]  /*240f0*/  WARPSYNC.COLLECTIVE R15, `(.L_x_2919) ;  /* 0x000000000f087348 */ /* 0x000fea0003c00000 */
[----:B------:R0:W1:Y:S02]  /*24100*/  SHFL.IDX P6, R14, R13, R12, R11 ;  /* 0x0000000c0d0e7389 */ /* 0x00006400000c000b */
[----:B01----:R-:W-:Y:S01]  /*24110*/  ENDCOLLECTIVE ;  /* 0x000000000000791b */ /* 0x003fe20003800000 */
.L_x_2919:
        /* <DEDUP_REMOVED lines=16> */
.L_x_2920:
[----:B------:R-:W-:Y:S02]  /*24220*/  IMAD.MOV.U32 R13, RZ, RZ, R4 ;  /* 0x000000ffff0d7224 */ /* 0x000fe400078e0004 */
[----:B------:R-:W-:Y:S02]  /*24230*/  IMAD.MOV.U32 R12, RZ, RZ, 0x3 ;  /* 0x00000003ff0c7424 */ /* 0x000fe400078e00ff */
[----:B------:R-:W-:-:S07]  /*24240*/  IMAD.MOV.U32 R3, RZ, RZ, R14 ;  /* 0x000000ffff037224 */ /* 0x000fce00078e000e */
[----:B------:R-:W-:Y:S05]  /*24250*/  WARPSYNC.COLLECTIVE R15, `(.L_x_2921) ;  /* 0x000000000f087348 */ /* 0x000fea0003c00000 */
[----:B------:R0:W1:Y:S02]  /*24260*/  SHFL.IDX P6, R14, R13, R12, R11 ;  /* 0x0000000c0d0e7389 */ /* 0x00006400000c000b */
[----:B01----:R-:W-:Y:S01]  /*24270*/  ENDCOLLECTIVE ;  /* 0x000000000000791b */ /* 0x003fe20003800000 */
.L_x_2921:
        /* <DEDUP_REMOVED lines=10> */
.L_x_2922:
[----:B------:R-:W-:Y:S01]  /*24320*/  @!PT LDS RZ, [RZ] ;  /* 0x00000000fffff984 */ /* 0x000fe20000000800 */
[----:B------:R-:W-:Y:S01]  /*24330*/  @!PT LDS RZ, [RZ] ;  /* 0x00000000fffff984 */ /* 0x000fe20000000800 */
[----:B------:R-:W-:Y:S01]  /*24340*/  @!PT LDS RZ, [RZ] ;  /* 0x00000000fffff984 */ /* 0x000fe20000000800 */
[----:B------:R1:W-:Y:S01]  /*24350*/  @!P0 LDGSTS.E.BYPASS.LTC128B.128 [R8+0x21400], desc[UR42][R2.64], !P1 ;  /* 0x2140000002088fae */ /* 0x0003e2000c901d6a */
[----:B------:R-:W-:Y:S01]  /*24360*/  MOV R0, R14 ;  /* 0x0000000e00007202 */ /* 0x000fe20000000f00 */
[----:B------:R-:W-:Y:S06]  /*24370*/  BRA `(.L_x_2923) ;  /* 0xffffffac00e07947 */ /* 0x000fec000383ffff */
.L_x_2801:
[----:B0-----:R0:W1:Y:S02]  /*24380*/  SYNCS.PHASECHK.TRANS64.TRYWAIT P0, [R18+URZ+0x28c20], R0 ;  /* 0x028c2000120075a7 */ /* 0x001064000800017f */
[----:B-1----:R-:W-:Y:S05]  /*24390*/  @!P0 NANOSLEEP.SYNCS 0x989680 ;  /* 0x009896800000895d */ /* 0x002fea0003900000 */
[----:B------:R-:W1:Y:S02]  /*243a0*/  @!P0 SYNCS.PHASECHK.TRANS64 P0, [R18+URZ+0x28c20], R0 ;  /* 0x028c2000120085a7 */ /* 0x000e64000800007f */
[----:B-1----:R-:W-:Y:S05]  /*243b0*/  @!P0 BRA `(.L_x_2801) ;  /* 0xfffffffc00f08947 */ /* 0x002fea000383ffff */
[----:B------:R-:W-:Y:S05]  /*243c0*/  BRA `(.L_x_2924) ;  /* 0xffffffb0003c7947 */ /* 0x000fea000383ffff */
.L_x_2804:
[----:B0-----:R0:W1:Y:S02]  /*243d0*/  SYNCS.PHASECHK.TRANS64.TRYWAIT P0, [R25+URZ+0x28c60], R0 ;  /* 0x028c6000190075a7 */ /* 0x001064000800017f */
[----:B-1----:R-:W-:Y:S05]  /*243e0*/  @!P0 NANOSLEEP.SYNCS 0x989680 ;  /* 0x009896800000895d */ /* 0x002fea0003900000 */
[----:B------:R-:W1:Y:S02]  /*243f0*/  @!P0 SYNCS.PHASECHK.TRANS64 P0, [R25+URZ+0x28c60], R0 ;  /* 0x028c6000190085a7 */ /* 0x000e64000800007f */
[----:B-1----:R-:W-:Y:S05]  /*24400*/  @!P0 BRA `(.L_x_2804) ;  /* 0xfffffffc00f08947 */ /* 0x002fea000383ffff */
[----:B------:R-:W-:Y:S05]  /*24410*/  BRA `(.L_x_2925) ;  /* 0xffffffb0004c7947 */ /* 0x000fea000383ffff */
.L_x_2805:
        /* <DEDUP_REMOVED lines=8> */
.L_x_2927:
[----:B------:R-:W-:Y:S05]  /*244a0*/  BSYNC B0 ;  /* 0x0000000000007941 */ /* 0x000fea0003800000 */
.L_x_2926:
        /* <DEDUP_REMOVED lines=15> */
.L_x_2928:
        /* <DEDUP_REMOVED lines=40> */
.L_x_2929:
[----:B------:R-:W-:Y:S02]  /*24820*/  IMAD.MOV.U32 R13, RZ, RZ, R5 ;  /* 0x000000ffff0d7224 */ /* 0x000fe400078e0005 */
[----:B------:R-:W-:-:S07]  /*24830*/  IMAD.MOV.U32 R3, RZ, RZ, R14 ;  /* 0x000000ffff037224 */ /* 0x000fce00078e000e */
[----:B------:R-:W-:Y:S05]  /*24840*/  WARPSYNC.COLLECTIVE R15, `(.L_x_2930) ;  /* 0x000000000f087348 */ /* 0x000fea0003c00000 */
[----:B------:R0:W1:Y:S02]  /*24850*/  SHFL.IDX P6, R14, R13, R12, R11 ;  /* 0x0000000c0d0e7389 */ /* 0x00006400000c000b */
[----:B01----:R-:W-:Y:S01]  /*24860*/  ENDCOLLECTIVE ;  /* 0x000000000000791b */ /* 0x003fe20003800000 */
.L_x_2930:
        /* <DEDUP_REMOVED lines=29> */
.L_x_2931:
[----:B------:R-:W-:Y:S02]  /*24a40*/  IMAD.MOV.U32 R13, RZ, RZ, R5 ;  /* 0x000000ffff0d7224 */ /* 0x000fe400078e0005 */
[----:B------:R-:W-:-:S07]  /*24a50*/  IMAD.MOV.U32 R7, RZ, RZ, R14 ;  /* 0x000000ffff077224 */ /* 0x000fce00078e000e */
[----:B------:R-:W-:Y:S05]  /*24a60*/  WARPSYNC.COLLECTIVE R15, `(.L_x_2932) ;  /* 0x000000000f087348 */ /* 0x000fea0003c00000 */
[----:B------:R0:W1:Y:S02]  /*24a70*/  SHFL.IDX P6, R14, R13, R12, R11 ;  /* 0x0000000c0d0e7389 */ /* 0x00006400000c000b */
[----:B01----:R-:W-:Y:S01]  /*24a80*/  ENDCOLLECTIVE ;  /* 0x000000000000791b */ /* 0x003fe20003800000 */
.L_x_2932:
        /* <DEDUP_REMOVED lines=29> */
.L_x_2933:
[----:B------:R-:W-:Y:S02]  /*24c60*/  IMAD.MOV.U32 R13, RZ, RZ, R5 ;  /* 0x000000ffff0d7224 */ /* 0x000fe400078e0005 */
[----:B------:R-:W-:-:S07]  /*24c70*/  IMAD.MOV.U32 R6, RZ, RZ, R14 ;  /* 0x000000ffff067224 */ /* 0x000fce00078e000e */
[----:B------:R-:W-:Y:S05]  /*24c80*/  WARPSYNC.COLLECTIVE R15, `(.L_x_2934) ;  /* 0x000000000f087348 */ /* 0x000fea0003c00000 */
[----:B------:R0:W1:Y:S02]  /*24c90*/  SHFL.IDX P6, R14, R13, R12, R11 ;  /* 0x0000000c0d0e7389 */ /* 0x00006400000c000b */
[----:B01----:R-:W-:Y:S01]  /*24ca0*/  ENDCOLLECTIVE ;  /* 0x000000000000791b */ /* 0x003fe20003800000 */
.L_x_2934:
[----:B------:R-:W-:Y:S01]  /*24cb0*/  IMAD.MOV.U32 R2, RZ, RZ, R14 ;  /* 0x000000ffff027224 */ /* 0x000fe200078e000e */
[----:B------:R-:W-:Y:S06]  /*24cc0*/  BRA `(.L_x_2935) ;  /* 0xffffffac00d87947 */ /* 0x000fec000383ffff */
.L_x_2812:
[----:B0-----:R0:W1:Y:S02]  /*24cd0*/  SYNCS.PHASECHK.TRANS64.TRYWAIT P0, [R6+URZ+0x28c40], R20 ;  /* 0x028c4014060075a7 */ /* 0x001064000800017f */
[----:B-1----:R-:W-:Y:S05]  /*24ce0*/  @!P0 NANOSLEEP.SYNCS 0x989680 ;  /* 0x009896800000895d */ /* 0x002fea0003900000 */
[----:B------:R-:W1:Y:S02]  /*24cf0*/  @!P0 SYNCS.PHASECHK.TRANS64 P0, [R6+URZ+0x28c40], R20 ;  /* 0x028c4014060085a7 */ /* 0x000e64000800007f */
[----:B-1----:R-:W-:Y:S05]  /*24d00*/  @!P0 BRA `(.L_x_2812) ;  /* 0xfffffffc00f08947 */ /* 0x002fea000383ffff */
[----:B------:R-:W-:Y:S05]  /*24d10*/  BRA `(.L_x_2936) ;  /* 0xffffffb400687947 */ /* 0x000fea000383ffff */
.L_x_2813:
        /* <DEDUP_REMOVED lines=8> */
.L_x_2938:
[----:B------:R-:W-:Y:S05]  /*24da0*/  BSYNC B1 ;  /* 0x0000000000017941 */ /* 0x000fea0003800000 */
.L_x_2937:
        /* <DEDUP_REMOVED lines=9> */
.L_x_2939:
[----:B------:R-:W-:Y:S02]  /*24e40*/  IMAD.MOV.U32 R13, RZ, RZ, R25 ;  /* 0x000000ffff0d7224 */ /* 0x000fe400078e0019 */
[----:B------:R-:W-:Y:S02]  /*24e50*/  IMAD.MOV.U32 R12, RZ, RZ, 0x1 ;  /* 0x00000001ff0c7424 */ /* 0x000fe400078e00ff */
[----:B------:R-:W-:-:S07]  /*24e60*/  IMAD.MOV.U32 R2, RZ, RZ, R14 ;  /* 0x000000ffff027224 */ /* 0x000fce00078e000e */
[----:B------:R-:W-:Y:S05]  /*24e70*/  WARPSYNC.COLLECTIVE R15, `(.L_x_2940) ;  /* 0x000000000f087348 */ /* 0x000fea0003c00000 */
[----:B------:R0:W1:Y:S02]  /*24e80*/  SHFL.IDX P6, R14, R13, R12, R11 ;  /* 0x0000000c0d0e7389 */ /* 0x00006400000c000b */
[----:B01----:R-:W-:Y:S01]  /*24e90*/  ENDCOLLECTIVE ;  /* 0x000000000000791b */ /* 0x003fe20003800000 */
.L_x_2940:
        /* <DEDUP_REMOVED lines=11> */
.L_x_2941:
[----:B------:R-:W-:Y:S02]  /*24f50*/  IMAD.MOV.U32 R13, RZ, RZ, R25 ;  /* 0x000000ffff0d7224 */ /* 0x000fe400078e0019 */
[----:B------:R-:W-:Y:S02]  /*24f60*/  IMAD.MOV.U32 R12, RZ, RZ, 0x2 ;  /* 0x00000002ff0c7424 */ /* 0x000fe400078e00ff */
[----:B------:R-:W-:-:S07]  /*24f70*/  IMAD.MOV.U32 R2, RZ, RZ, R14 ;  /* 0x000000ffff027224 */ /* 0x000fce00078e000e */
[----:B------:R-:W-:Y:S05]  /*24f80*/  WARPSYNC.COLLECTIVE R15, `(.L_x_2942) ;  /* 0x000000000f087348 */ /* 0x000fea0003c00000 */
[----:B------:R0:W1:Y:S02]  /*24f90*/  SHFL.IDX P6, R14, R13, R12, R11 ;  /* 0x0000000c0d0e7389 */ /* 0x00006400000c000b */
[----:B01----:R-:W-:Y:S01]  /*24fa0*/  ENDCOLLECTIVE ;  /* 0x000000000000791b */ /* 0x003fe20003800000 */
.L_x_2942:
        /* <DEDUP_REMOVED lines=11> */
.L_x_2943:
[----:B------:R-:W-:Y:S02]  /*25060*/  IMAD.MOV.U32 R13, RZ, RZ, R25 ;  /* 0x000000ffff0d7224 */ /* 0x000fe400078e0019 */
[----:B------:R-:W-:Y:S02]  /*25070*/  IMAD.MOV.U32 R12, RZ, RZ, 0x3 ;  /* 0x00000003ff0c7424 */ /* 0x000fe400078e00ff */
[----:B------:R-:W-:-:S07]  /*25080*/  IMAD.MOV.U32 R2, RZ, RZ, R14 ;  /* 0x000000ffff027224 */ /* 0x000fce00078e000e */
[----:B------:R-:W-:Y:S05]  /*25090*/  WARPSYNC.COLLECTIVE R15, `(.L_x_2944) ;  /* 0x000000000f087348 */ /* 0x000fea0003c00000 */
[----:B------:R0:W1:Y:S02]  /*250a0*/  SHFL.IDX P6, R14, R13, R12, R11 ;  /* 0x0000000c0d0e7389 */ /* 0x00006400000c000b */
[----:B01----:R-:W-:Y:S01]  /*250b0*/  ENDCOLLECTIVE ;  /* 0x000000000000791b */ /* 0x003fe20003800000 */
.L_x_2944:
        /* <DEDUP_REMOVED lines=11> */
.L_x_2945:
[----:B------:R-:W-:Y:S01]  /*25170*/  IMAD.MOV.U32 R2, RZ, RZ, R14 ;  /* 0x000000ffff027224 */ /* 0x000fe200078e000e */
[----:B------:R-:W-:Y:S06]  /*25180*/  BRA `(.L_x_2946) ;  /* 0xffffffb000f07947 */ /* 0x000fec000383ffff */
.L_x_2818:
[----:B---3--:R3:W4:Y:S02]  /*25190*/  SYNCS.PHASECHK.TRANS64.TRYWAIT P0, [R6+URZ+0x28c60], R20 ;  /* 0x028c6014060075a7 */ /* 0x008724000800017f */
[----:B----4-:R-:W-:Y:S05]  /*251a0*/  @!P0 NANOSLEEP.SYNCS 0x989680 ;  /* 0x009896800000895d */ /* 0x010fea0003900000 */
[----:B------:R-:W4:Y:S02]  /*251b0*/  @!P0 SYNCS.PHASECHK.TRANS64 P0, [R6+URZ+0x28c60], R20 ;  /* 0x028c6014060085a7 */ /* 0x000f24000800007f */
[----:B----4-:R-:W-:Y:S05]  /*251c0*/  @!P0 BRA `(.L_x_2818) ;  /* 0xfffffffc00f08947 */ /* 0x010fea000383ffff */
[----:B------:R-:W-:Y:S05]  /*251d0*/  BRA `(.L_x_2947) ;  /* 0xffffffb400407947 */ /* 0x000fea000383ffff */
.L_x_2819:
        /* <DEDUP_REMOVED lines=8> */
.L_x_2949:
[----:B------:R-:W-:Y:S05]  /*25260*/  BSYNC B1 ;  /* 0x0000000000017941 */ /* 0x000fea0003800000 */
.L_x_2948:
        /* <DEDUP_REMOVED lines=13> */
.L_x_2950:
        /* <DEDUP_REMOVED lines=17> */
.L_x_2951:
        /* <DEDUP_REMOVED lines=16> */
.L_x_2952:
        /* <DEDUP_REMOVED lines=19> */
.L_x_2953:
        /* <DEDUP_REMOVED lines=14> */
.L_x_2954:
        /* <DEDUP_REMOVED lines=16> */
.L_x_2955:
        /* <DEDUP_REMOVED lines=14> */
.L_x_2956:
[----:B------:R-:W-:Y:S05]  /*25940*/  BRA `(.L_x_2957) ;  /* 0xffffffb000a47947 */ /* 0x000fea000383ffff */
.L_x_2827:
[----:B------:R-:W-:Y:S01]  /*25950*/  BSSY B0, `(.L_x_2958) ;  /* 0x0000008000007945 */ /* 0x000fe20003800000 */
[----:B------:R-:W-:Y:S02]  /*25960*/  IMAD.MOV.U32 R13, RZ, RZ, R24 ;  /* 0x000000ffff0d7224 */ /* 0x000fe400078e0018 */
[----:B------:R-:W-:Y:S02]  /*25970*/  IMAD.MOV.U32 R12, RZ, RZ, RZ ;  /* 0x000000ffff0c7224 */ /* 0x000fe400078e00ff */
[----:B------:R-:W-:Y:S02]  /*25980*/  IMAD.MOV.U32 R11, RZ, RZ, 0x1f ;  /* 0x0000001fff0b7424 */ /* 0x000fe400078e00ff */
[----:B------:R-:W-:-:S07]  /*25990*/  IMAD.MOV.U32 R15, RZ, RZ, -0x1 ;  /* 0xffffffffff0f7424 */ /* 0x000fce00078e00ff */
[----:B0123--:R-:W-:Y:S05]  /*259a0*/  WARPSYNC.COLLECTIVE R15, `(.L_x_2959) ;  /* 0x000000000f087348 */ /* 0x00ffea0003c00000 */
[----:B-1----:R1:W4:Y:S02]  /*259b0*/  SHFL.IDX P6, R14, R13, R12, R11 ;  /* 0x0000000c0d0e7389 */ /* 0x00232400000c000b */
[----:B01234-:R-:W-:Y:S01]  /*259c0*/  ENDCOLLECTIVE ;  /* 0x000000000000791b */ /* 0x01ffe20003800000 */
.L_x_2959:
[----:B------:R-:W-:Y:S05]  /*259d0*/  BSYNC B0 ;  /* 0x0000000000007941 */ /* 0x000fea0003800000 */
.L_x_2958:
        /* <DEDUP_REMOVED lines=9> */
.L_x_2960:
[----:B------:R-:W-:Y:S02]  /*25a70*/  ULDC UR4, c[0x0][0xc3c] ;  /* 0x00030f0000047ab9 */ /* 0x000fe40000000800 */
[----:B------:R-:W-:-:S13]  /*25a80*/  ISETP.GE.OR P1, PT, R9, UR4, !P0 ;  /* 0x0000000409007c0c */ /* 0x000fda000c726670 */
[----:B------:R-:W0:Y:S08]  /*25a90*/  @!P1 LDC.64 R2, c[0x0][0xc80] ;  /* 0x00032000ff029b82 */ /* 0x000e300000000a00 */
[----:B------:R-:W1:Y:S01]  /*25aa0*/  @!P1 LDC.64 R4, c[0x0][0xc78] ;  /* 0x00031e00ff049b82 */ /* 0x000e620000000a00 */
[----:B------:R-:W-:Y:S01]  /*25ab0*/  CS2R R24, SRZ ;  /* 0x0000000000187805 */ /* 0x000fe2000001ff00 */
[----:B------:R-:W-:-:S02]  /*25ac0*/  IMAD.MOV.U32 R11, RZ, RZ, RZ ;  /* 0x000000ffff0b7224 */ /* 0x000fc400078e00ff */
[----:B------:R-:W-:Y:S02]  /*25ad0*/  IMAD.MOV.U32 R6, RZ, RZ, R14 ;  /* 0x000000ffff067224 */ /* 0x000fe400078e000e */
[----:B0-----:R-:W-:-:S05]  /*25ae0*/  @!P1 IMAD.WIDE R2, R9, 0x4, R2 ;  /* 0x0000000409029825 */ /* 0x001fca00078e0202 */
[----:B------:R1:W2:Y:S02]  /*25af0*/  @!P1 LDG.E R7, desc[UR42][R2.64] ;  /* 0x0000002a02079981 */ /* 0x0002a4000c1e1900 */
[----:B-1----:R-:W-:-:S05]  /*25b00*/  @!P1 IMAD.WIDE R2, R9, 0x4, R4 ;  /* 0x0000000409029825 */ /* 0x002fca00078e0204 */
[----:B------:R-:W3:Y:S01]  /*25b10*/  @!P1 LDG.E R4, desc[UR42][R2.64] ;  /* 0x0000002a02049981 */ /* 0x000ee2000c1e1900 */
[----:B------:R-:W-:Y:S01]  /*25b20*/  IMAD.MOV.U32 R5, RZ, RZ, RZ ;  /* 0x000000ffff057224 */ /* 0x000fe200078e00ff */
        /* <DEDUP_REMOVED lines=11> */
.L_x_2961:
[----:B------:R-:W-:Y:S01]  /*25be0*/  IMAD.MOV.U32 R12, RZ, RZ, 0x2 ;  /* 0x00000002ff0c7424 */ /* 0x000fe200078e00ff */
[----:B------:R-:W-:-:S05]  /*25bf0*/  SEL R4, R14, RZ, P1 ;  /* 0x000000ff0e047207 */ /* 0x000fca0000800000 */
[----:B------:R-:W-:-:S04]  /*25c00*/  IMAD.IADD R4, R13, 0x1, R4 ;  /* 0x000000010d047824 */ /* 0x000fc800078e0204 */
[----:B------:R-:W-:-:S07]  /*25c10*/  IMAD.MOV.U32 R13, RZ, RZ, R4 ;  /* 0x000000ffff0d7224 */ /* 0x000fce00078e0004 */
[----:B------:R-:W-:Y:S05]  /*25c20*/  WARPSYNC.COLLECTIVE R15, `(.L_x_2962) ;  /* 0x000000000f087348 */ /* 0x000fea0003c00000 */
[----:B------:R0:W1:Y:S02]  /*25c30*/  SHFL.UP P6, R14, R13, R12, R11 ;  /* 0x0400000c0d0e7389 */ /* 0x00006400000c000b */
[----:B01----:R-:W-:Y:S01]  /*25c40*/  ENDCOLLECTIVE ;  /* 0x000000000000791b */ /* 0x003fe20003800000 */
.L_x_2962:
[----:B------:R-:W-:Y:S01]  /*25c50*/  IMAD.MOV.U32 R12, RZ, RZ, 0x4 ;  /* 0x00000004ff0c7424 */ /* 0x000fe200078e00ff */
[----:B------:R-:W-:-:S05]  /*25c60*/  SEL R3, R14, RZ, P2 ;  /* 0x000000ff0e037207 */ /* 0x000fca0001000000 */
[----:B------:R-:W-:-:S04]  /*25c70*/  IMAD.IADD R2, R4, 0x1, R3 ;  /* 0x0000000104027824 */ /* 0x000fc800078e0203 */
[----:B------:R-:W-:-:S07]  /*25c80*/  IMAD.MOV.U32 R13, RZ, RZ, R2 ;  /* 0x000000ffff0d7224 */ /* 0x000fce00078e0002 */
[----:B------:R-:W-:Y:S05]  /*25c90*/  WARPSYNC.COLLECTIVE R15, `(.L_x_2963) ;  /* 0x000000000f087348 */ /* 0x000fea0003c00000 */
[----:B------:R0:W1:Y:S02]  /*25ca0*/  SHFL.UP P6, R14, R13, R12, R11 ;  /* 0x0400000c0d0e7389 */ /* 0x00006400000c000b */
[----:B01----:R-:W-:Y:S01]  /*25cb0*/  ENDCOLLECTIVE ;  /* 0x000000000000791b */ /* 0x003fe20003800000 */
.L_x_2963:
[----:B------:R-:W-:Y:S01]  /*25cc0*/  IMAD.MOV.U32 R12, RZ, RZ, 0x8 ;  /* 0x00000008ff0c7424 */ /* 0x000fe200078e00ff */
[----:B------:R-:W-:-:S05]  /*25cd0*/  SEL R3, R14, RZ, P3 ;  /* 0x000000ff0e037207 */ /* 0x000fca0001800000 */
[----:B------:R-:W-:-:S04]  /*25ce0*/  IMAD.IADD R3, R2, 0x1, R3 ;  /* 0x0000000102037824 */ /* 0x000fc800078e0203 */
[----:B------:R-:W-:-:S07]  /*25cf0*/  IMAD.MOV.U32 R13, RZ, RZ, R3 ;  /* 0x000000ffff0d7224 */ /* 0x000fce00078e0003 */
[----:B------:R-:W-:Y:S05]  /*25d00*/  WARPSYNC.COLLECTIVE R15, `(.L_x_2964) ;  /* 0x000000000f087348 */ /* 0x000fea0003c00000 */
[----:B------:R0:W1:Y:S02]  /*25d10*/  SHFL.UP P6, R14, R13, R12, R11 ;  /* 0x0400000c0d0e7389 */ /* 0x00006400000c000b */
[----:B01----:R-:W-:Y:S01]  /*25d20*/  ENDCOLLECTIVE ;  /* 0x000000000000791b */ /* 0x003fe20003800000 */
.L_x_2964:
[----:B------:R-:W-:Y:S01]  /*25d30*/  IMAD.MOV.U32 R12, RZ, RZ, 0x10 ;  /* 0x00000010ff0c7424 */ /* 0x000fe200078e00ff */
[----:B------:R-:W-:-:S05]  /*25d40*/  SEL R4, R14, RZ, P4 ;  /* 0x000000ff0e047207 */ /* 0x000fca0002000000 */
[----:B------:R-:W-:-:S04]  /*25d50*/  IMAD.IADD R4, R3, 0x1, R4 ;  /* 0x0000000103047824 */ /* 0x000fc800078e0204 */
[----:B------:R-:W-:-:S07]  /*25d60*/  IMAD.MOV.U32 R13, RZ, RZ, R4 ;  /* 0x000000ffff0d7224 */ /* 0x000fce00078e0004 */
[----:B------:R-:W-:Y:S05]  /*25d70*/  WARPSYNC.COLLECTIVE R15, `(.L_x_2965) ;  /* 0x000000000f087348 */ /* 0x000fea0003c00000 */
[----:B------:R0:W1:Y:S02]  /*25d80*/  SHFL.UP P6, R14, R13, R12, R11 ;  /* 0x0400000c0d0e7389 */ /* 0x00006400000c000b */
[----:B01----:R-:W-:Y:S01]  /*25d90*/  ENDCOLLECTIVE ;  /* 0x000000000000791b */ /* 0x003fe20003800000 */
.L_x_2965:
        /* <DEDUP_REMOVED lines=8> */
.L_x_2966:
[----:B------:R-:W-:Y:S05]  /*25e20*/  BRA `(.L_x_2967) ;  /* 0xffffffb400407947 */ /* 0x000fea000383ffff */
.L_x_2830:
[----:B------:R-:W-:Y:S01]  /*25e30*/  BSSY B0, `(.L_x_2968) ;  /* 0x0000007000007945 */ /* 0x000fe20003800000 */
[----:B------:R-:W-:Y:S02]  /*25e40*/  IMAD.MOV.U32 R12, RZ, RZ, 0x1 ;  /* 0x00000001ff0c7424 */ /* 0x000fe400078e00ff */
[----:B------:R-:W-:Y:S02]  /*25e50*/  IMAD.MOV.U32 R11, RZ, RZ, RZ ;  /* 0x000000ffff0b7224 */ /* 0x000fe400078e00ff */
[----:B------:R-:W-:-:S07]  /*25e60*/  IMAD.MOV.U32 R15, RZ, RZ, -0x1 ;  /* 0xffffffffff0f7424 */ /* 0x000fce00078e00ff */
[----:B------:R-:W-:Y:S05]  /*25e70*/  WARPSYNC.COLLECTIVE R15, `(.L_x_2969) ;  /* 0x000000000f087348 */ /* 0x000fea0003c00000 */
[----:B------:R0:W1:Y:S02]  /*25e80*/  SHFL.UP P6, R14, R13, R12, R11 ;  /* 0x0400000c0d0e7389 */ /* 0x00006400000c000b */
[----:B01----:R-:W-:Y:S01]  /*25e90*/  ENDCOLLECTIVE ;  /* 0x000000000000791b */ /* 0x003fe20003800000 */
.L_x_2969:
[----:B------:R-:W-:Y:S05]  /*25ea0*/  BSYNC B0 ;  /* 0x0000000000007941 */ /* 0x000fea0003800000 */
.L_x_2968:
        /* <DEDUP_REMOVED lines=8> */
.L_x_2970:
[----:B------:R-:W-:Y:S01]  /*25f30*/  IMAD.MOV.U32 R12, RZ, RZ, 0x4 ;  /* 0x00000004ff0c7424 */ /* 0x000fe200078e00ff */
[----:B------:R-:W-:-:S05]  /*25f40*/  SEL R2, R14, RZ, P2 ;  /* 0x000000ff0e027207 */ /* 0x000fca0001000000 */
[----:B------:R-:W-:-:S04]  /*25f50*/  IMAD.IADD R2, R13, 0x1, R2 ;  /* 0x000000010d027824 */ /* 0x000fc800078e0202 */
[----:B------:R-:W-:-:S07]  /*25f60*/  IMAD.MOV.U32 R13, RZ, RZ, R2 ;  /* 0x000000ffff0d7224 */ /* 0x000fce00078e0002 */
[----:B------:R-:W-:Y:S05]  /*25f70*/  WARPSYNC.COLLECTIVE R15, `(.L_x_2971) ;  /* 0x000000000f087348 */ /* 0x000fea0003c00000 */
[----:B------:R0:W1:Y:S02]  /*25f80*/  SHFL.UP P6, R14, R13, R12, R11 ;  /* 0x0400000c0d0e7389 */ /* 0x00006400000c000b */
[----:B01----:R-:W-:Y:S01]  /*25f90*/  ENDCOLLECTIVE ;  /* 0x000000000000791b */ /* 0x003fe20003800000 */
.L_x_2971:
[----:B------:R-:W-:Y:S01]  /*25fa0*/  IMAD.MOV.U32 R12, RZ, RZ, 0x8 ;  /* 0x00000008ff0c7424 */ /* 0x000fe200078e00ff */
[----:B------:R-:W-:-:S05]  /*25fb0*/  SEL R3, R14, RZ, P3 ;  /* 0x000000ff0e037207 */ /* 0x000fca0001800000 */
[----:B------:R-:W-:-:S04]  /*25fc0*/  IMAD.IADD R3, R2, 0x1, R3 ;  /* 0x0000000102037824 */ /* 0x000fc800078e0203 */
[----:B------:R-:W-:-:S07]  /*25fd0*/  IMAD.MOV.U32 R13, RZ, RZ, R3 ;  /* 0x000000ffff0d7224 */ /* 0x000fce00078e0003 */
[----:B------:R-:W-:Y:S05]  /*25fe0*/  WARPSYNC.COLLECTIVE R15, `(.L_x_2972) ;  /* 0x000000000f087348 */ /* 0x000fea0003c00000 */
[----:B------:R0:W1:Y:S02]  /*25ff0*/  SHFL.UP P6, R14, R13, R12, R11 ;  /* 0x0400000c0d0e7389 */ /* 0x00006400000c000b */
[----:B01----:R-:W-:Y:S01]  /*26000*/  ENDCOLLECTIVE ;  /* 0x000000000000791b */ /* 0x003fe20003800000 */
.L_x_2972:
[----:B------:R-:W-:Y:S01]  /*26010*/  IMAD.MOV.U32 R12, RZ, RZ, 0x10 ;  /* 0x00000010ff0c7424 */ /* 0x000fe200078e00ff */
[----:B------:R-:W-:-:S05]  /*26020*/  SEL R4, R14, RZ, P4 ;  /* 0x000000ff0e047207 */ /* 0x000fca0002000000 */
[----:B------:R-:W-:-:S04]  /*26030*/  IMAD.IADD R4, R3, 0x1, R4 ;  /* 0x0000000103047824 */ /* 0x000fc800078e0204 */
[----:B------:R-:W-:-:S07]  /*26040*/  IMAD.MOV.U32 R13, RZ, RZ, R4 ;  /* 0x000000ffff0d7224 */ /* 0x000fce00078e0004 */
[----:B------:R-:W-:Y:S05]  /*26050*/  WARPSYNC.COLLECTIVE R15, `(.L_x_2973) ;  /* 0x000000000f087348 */ /* 0x000fea0003c00000 */
[----:B------:R0:W1:Y:S02]  /*26060*/  SHFL.UP P6, R14, R13, R12, R11 ;  /* 0x0400000c0d0e7389 */ /* 0x00006400000c000b */
[----:B01----:R-:W-:Y:S01]  /*26070*/  ENDCOLLECTIVE ;  /* 0x000000000000791b */ /* 0x003fe20003800000 */
.L_x_2973:
        /* <DEDUP_REMOVED lines=8> */
.L_x_2974:
[----:B------:R-:W-:Y:S05]  /*26100*/  BRA `(.L_x_2975) ;  /* 0xffffffb4002c7947 */ /* 0x000fea000383ffff */
.L_x_2832:
[----:B------:R-:W-:Y:S01]  /*26110*/  BSSY B0, `(.L_x_2976) ;  /* 0x0000006000007945 */ /* 0x000fe20003800000 */
[----:B------:R-:W-:Y:S01]  /*26120*/  PLOP3.LUT P6, PT, P6, PT, PT, 0x8, 0x0 ;  /* 0x000000000000781c */ /* 0x000fe200037ce170 */
[----:B------:R-:W-:-:S12]  /*26130*/  IMAD.MOV.U32 R15, RZ, RZ, -0x1 ;  /* 0xffffffffff0f7424 */ /* 0x000fd800078e00ff */
[----:B0-----:R-:W-:Y:S05]  /*26140*/  WARPSYNC.COLLECTIVE R15, `(.L_x_2977) ;  /* 0x000000000f087348 */ /* 0x001fea0003c00000 */
[----:B------:R-:W-:Y:S01]  /*26150*/  VOTE.ANY R14, PT, P6 ;  /* 0x00000000000e7806 */ /* 0x000fe200030e0100 */
[----:B0-----:R-:W-:Y:S06]  /*26160*/  ENDCOLLECTIVE ;  /* 0x000000000000791b */ /* 0x001fec0003800000 */
.L_x_2977:
[----:B------:R-:W-:Y:S05]  /*26170*/  BSYNC B0 ;  /* 0x0000000000007941 */ /* 0x000fea0003800000 */
.L_x_2976:
[----:B------:R-:W-:Y:S02]  /*26180*/  IMAD.MOV.U32 R3, RZ, RZ, R14 ;  /* 0x000000ffff037224 */ /* 0x000fe400078e000e */
[----:B------:R-:W-:Y:S02]  /*26190*/  IMAD.MOV.U32 R13, RZ, RZ, R25 ;  /* 0x000000ffff0d7224 */ /* 0x000fe400078e0019 */
[----:B------:R-:W0:Y:S01]  /*261a0*/  POPC R7, R3 ;  /* 0x0000000300077309 */ /* 0x000e220000000000 */
[----:B------:R-:W-:Y:S02]  /*261b0*/  IMAD.MOV.U32 R11, RZ, RZ, 0x1f ;  /* 0x0000001fff0b7424 */ /* 0x000fe400078e00ff */
[----:B------:R-:W-:Y:S02]  /*261c0*/  IMAD.MOV.U32 R15, RZ, RZ, -0x1 ;  /* 0xffffffffff0f7424 */ /* 0x000fe400078e00ff */
[----:B0-----:R-:W-:Y:S02]  /*261d0*/  IMAD.MOV.U32 R12, RZ, RZ, R7 ;  /* 0x000000ffff0c7224 */ /* 0x001fe400078e0007 */
[----:B------:R-:W-:-:S07]  /*261e0*/  IMAD.IADD R27, R7, 0x1, R27 ;  /* 0x00000001071b7824 */ /* 0x000fce00078e021b */
[----:B------:R-:W-:Y:S05]  /*261f0*/  WARPSYNC.COLLECTIVE R15, `(.L_x_2978) ;  /* 0x000000000f087348 */ /* 0x000fea0003c00000 */
[----:B------:R0:W1:Y:S02]  /*26200*/  SHFL.IDX P6, R14, R13, R12, R11 ;  /* 0x0000000c0d0e7389 */ /* 0x00006400000c000b */
[----:B01----:R-:W-:Y:S01]  /*26210*/  ENDCOLLECTIVE ;  /* 0x000000000000791b */ /* 0x003fe20003800000 */
.L_x_2978:
[----:B------:R-:W-:Y:S02]  /*26220*/  IMAD.MOV.U32 R13, RZ, RZ, R5 ;  /* 0x000000ffff0d7224 */ /* 0x000fe400078e0005 */
[----:B------:R-:W-:-:S07]  /*26230*/  IMAD.MOV.U32 R25, RZ, RZ, R14 ;  /* 0x000000ffff197224 */ /* 0x000fce00078e000e */
[----:B------:R-:W-:Y:S05]  /*26240*/  WARPSYNC.COLLECTIVE R15, `(.L_x_2979) ;  /* 0x000000000f087348 */ /* 0x000fea0003c00000 */
[----:B------:R0:W1:Y:S02]  /*26250*/  SHFL.IDX P6, R14, R13, R12, R11 ;  /* 0x0000000c0d0e7389 */ /* 0x00006400000c000b */
[----:B01----:R-:W-:Y:S01]  /*26260*/  ENDCOLLECTIVE ;  /* 0x000000000000791b */ /* 0x003fe20003800000 */
.L_x_2979:
[----:B------:R-:W-:Y:S01]  /*26270*/  IMAD.MOV.U32 R5, RZ, RZ, R14 ;  /* 0x000000ffff057224 */ /* 0x000fe200078e000e */
[----:B------:R-:W-:Y:S06]  /*26280*/  BRA `(.L_x_2980) ;  /* 0xffffffb4000c7947 */ /* 0x000fec000383ffff */
.L_x_2834:
[----:B------:R-:W-:Y:S01]  /*26290*/  BSSY B0, `(.L_x_2981) ;  /* 0x0000007000007945 */ /* 0x000fe20003800000 */
[----:B------:R-:W-:Y:S02]  /*262a0*/  IMAD.MOV.U32 R13, RZ, RZ, R2 ;  /* 0x000000ffff0d7224 */ /* 0x000fe400078e0002 */
[----:B------:R-:W-:Y:S02]  /*262b0*/  IMAD.MOV.U32 R11, RZ, RZ, 0x1f ;  /* 0x0000001fff0b7424 */ /* 0x000fe400078e00ff */
[----:B------:R-:W-:-:S07]  /*262c0*/  IMAD.MOV.U32 R15, RZ, RZ, -0x1 ;  /* 0xffffffffff0f7424 */ /* 0x000fce00078e00ff */
[----:B0123--:R-:W-:Y:S05]  /*262d0*/  WARPSYNC.COLLECTIVE R15, `(.L_x_2982) ;  /* 0x000000000f087348 */ /* 0x00ffea0003c00000 */
[----:B------:R4:W0:Y:S02]  /*262e0*/  SHFL.IDX P6, R14, R13, R12, R11 ;  /* 0x0000000c0d0e7389 */ /* 0x00082400000c000b */
[----:B01234-:R-:W-:Y:S01]  /*262f0*/  ENDCOLLECTIVE ;  /* 0x000000000000791b */ /* 0x01ffe20003800000 */
.L_x_2982:
[----:B------:R-:W-:Y:S05]  /*26300*/  BSYNC B0 ;  /* 0x0000000000007941 */ /* 0x000fea0003800000 */
.L_x_2981:
[----:B------:R-:W-:Y:S01]  /*26310*/  IMAD.MOV.U32 R24, RZ, RZ, R14 ;  /* 0x000000ffff187224 */ /* 0x000fe200078e000e */
[----:B------:R-:W-:Y:S06]  /*26320*/  BRA `(.L_x_2833) ;  /* 0xffffffb000fc7947 */ /* 0x000fec000383ffff */
.L_x_2840:
[----:B0-----:R0:W1:Y:S02]  /*26330*/  SYNCS.PHASECHK.TRANS64.TRYWAIT P0, [R7+URZ+0x28c20], R0 ;  /* 0x028c2000070075a7 */ /* 0x001064000800017f */
[----:B-1----:R-:W-:Y:S05]  /*26340*/  @!P0 NANOSLEEP.SYNCS 0x989680 ;  /* 0x009896800000895d */ /* 0x002fea0003900000 */
[----:B------:R-:W1:Y:S02]  /*26350*/  @!P0 SYNCS.PHASECHK.TRANS64 P0, [R7+URZ+0x28c20], R0 ;  /* 0x028c2000070085a7 */ /* 0x000e64000800007f */
[----:B-1----:R-:W-:Y:S05]  /*26360*/  @!P0 BRA `(.L_x_2840) ;  /* 0xfffffffc00f08947 */ /* 0x002fea000383ffff */
[----:B------:R-:W-:Y:S05]  /*26370*/  BRA `(.L_x_2983) ;  /* 0xffffffbc00547947 */ /* 0x000fea000383ffff */
.L_x_2841:
        /* <DEDUP_REMOVED lines=11> */
.L_x_2985:
[----:B------:R-:W-:Y:S05]  /*26430*/  BSYNC B0 ;  /* 0x0000000000007941 */ /* 0x000fea0003800000 */
.L_x_2984:
[----:B------:R-:W-:Y:S05]  /*26440*/  BRA `(.L_x_2986) ;  /* 0xffffffbc003c7947 */ /* 0x000fea000383ffff */
.L_x_2842:
[----:B------:R-:W-:Y:S01]  /*26450*/  BSSY B0, `(.L_x_2987) ;  /* 0x0000006000007945 */ /* 0x000fe20003800000 */
[----:B------:R-:W-:-:S07]  /*26460*/  IMAD.MOV.U32 R15, RZ, RZ, -0x1 ;  /* 0xffffffffff0f7424 */ /* 0x000fce00078e00ff */
[----:B0-234-:R-:W-:Y:S05]  /*26470*/  WARPSYNC.COLLECTIVE R15, `(.L_x_2988) ;  /* 0x000000000f0c7348 */ /* 0x01dfea0003c00000 */
[----:B------:R-:W-:Y:S02]  /*26480*/  ELECT P6, UR62, PT ;  /* 0x00000000003e782f */ /* 0x000fe400038c0000 */
[----:B------:R-:W-:Y:S01]  /*26490*/  MOV R14, UR62 ;  /* 0x0000003e000e7c02 */ /* 0x000fe20008000f00 */
[----:B0-234-:R-:W-:Y:S10]  /*264a0*/  ENDCOLLECTIVE ;  /* 0x000000000000791b */ /* 0x01dff40003800000 */
.L_x_2988:
[----:B------:R-:W-:Y:S05]  /*264b0*/  BSYNC B0 ;  /* 0x0000000000007941 */ /* 0x000fea0003800000 */
.L_x_2987:
[----:B------:R-:W-:Y:S05]  /*264c0*/  BRA `(.L_x_2989) ;  /* 0xffffffbc00307947 */ /* 0x000fea000383ffff */
.L_x_2844:
[----:B0-----:R0:W1:Y:S02]  /*264d0*/  SYNCS.PHASECHK.TRANS64.TRYWAIT P1, [R5+URZ+0x28c40], R0 ;  /* 0x028c4000050075a7 */ /* 0x001064000802017f */
[----:B-1----:R-:W-:Y:S05]  /*264e0*/  @!P1 NANOSLEEP.SYNCS 0x989680 ;  /* 0x009896800000995d */ /* 0x002fea0003900000 */
[----:B------:R-:W1:Y:S02]  /*264f0*/  @!P1 SYNCS.PHASECHK.TRANS64 P1, [R5+URZ+0x28c40], R0 ;  /* 0x028c4000050095a7 */ /* 0x000e64000802007f */
[----:B-1----:R-:W-:Y:S05]  /*26500*/  @!P1 BRA `(.L_x_2844) ;  /* 0xfffffffc00f09947 */ /* 0x002fea000383ffff */
[----:B------:R-:W-:Y:S05]  /*26510*/  BRA `(.L_x_2990) ;  /* 0xffffffbc00507947 */ /* 0x000fea000383ffff */
.L_x_2846:
[----:B-1----:R1:W0:Y:S02]  /*26520*/  SYNCS.PHASECHK.TRANS64.TRYWAIT P1, [R3+URZ+0x28c40], R2 ;  /* 0x028c4002030075a7 */ /* 0x002224000802017f */
[----:B0-----:R-:W-:Y:S05]  /*26530*/  @!P1 NANOSLEEP.SYNCS 0x989680 ;  /* 0x009896800000995d */ /* 0x001fea0003900000 */
[----:B------:R-:W0:Y:S02]  /*26540*/  @!P1 SYNCS.PHASECHK.TRANS64 P1, [R3+URZ+0x28c40], R2 ;  /* 0x028c4002030095a7 */ /* 0x000e24000802007f */
[----:B0-----:R-:W-:Y:S05]  /*26550*/  @!P1 BRA `(.L_x_2846) ;  /* 0xfffffffc00f09947 */ /* 0x001fea000383ffff */
[----:B------:R-:W-:Y:S05]  /*26560*/  BRA `(.L_x_2991) ;  /* 0xffffffbc005c7947 */ /* 0x000fea000383ffff */
.L_x_2848:
[----:B------:R0:W0:Y:S02]  /*26570*/  SYNCS.PHASECHK.TRANS64.TRYWAIT P1, [R5+URZ+0x28c60], R0 ;  /* 0x028c6000050075a7 */ /* 0x000024000802017f */
[----:B0-----:R-:W-:Y:S05]  /*26580*/  @!P1 NANOSLEEP.SYNCS 0x989680 ;  /* 0x009896800000995d */ /* 0x001fea0003900000 */
[----:B------:R-:W0:Y:S02]  /*26590*/  @!P1 SYNCS.PHASECHK.TRANS64 P1, [R5+URZ+0x28c60], R0 ;  /* 0x028c6000050095a7 */ /* 0x000e24000802007f */
[----:B0-----:R-:W-:Y:S05]  /*265a0*/  @!P1 BRA `(.L_x_2848) ;  /* 0xfffffffc00f09947 */ /* 0x001fea000383ffff */
[----:B------:R-:W-:Y:S05]  /*265b0*/  BRA `(.L_x_2992) ;  /* 0xffffffbc00587947 */ /* 0x000fea000383ffff */
.L_x_2993:
        /* <DEDUP_REMOVED lines=12> */
.L_x_5655:


//--------------------- .text._ZN7cutlass13device_kernelIN5flash11enable_sm90INS1_16FlashAttnFwdSm90INS1_25CollectiveMainloopFwdSm90ILi2EN4cute5tupleIJNS5_1CILi1EEES8_S8_EEENS6_IJNS7_ILi64EEESA_SA_EEELi512ENS_6half_tEfNS_4arch4Sm90ELb0ELb1ELb0ELb1ELb1ELb0ELb1ELb0ELb0ELb1ELb1ELb0EEENS1_21CollectiveEpilogueFwdINS6_IJSA_NS7_ILi512EEESA_EEES9_SC_SE_Li256ELb1ELb1ELb1ELb0EEENS1_36VarlenDynamicPersistentTileSchedulerILi64ELi64ELi256ELi128ELb1ELb1ELb1ELb1ELb0ELb1EEEEEEEEEvNT_6ParamsE --------------------------
	.section	.text._ZN7cutlass13device_kernelIN5flash11enable_sm90INS1_16FlashAttnFwdSm90INS1_25CollectiveMainloopFwdSm90ILi2EN4cute5tupleIJNS5_1CILi1EEES8_S8_EEENS6_IJNS7_ILi64EEESA_SA_EEELi512ENS_6half_tEfNS_4arch4Sm90ELb0ELb1ELb0ELb1ELb1ELb0ELb1ELb0ELb0ELb1ELb1ELb0EEENS1_21CollectiveEpilogueFwdINS6_IJSA_NS7_ILi512EEESA_EEES9_SC_SE_Li256ELb1ELb1ELb1ELb0EEENS1_36VarlenDynamicPersistentTileSchedulerILi64ELi64ELi256ELi128ELb1ELb1ELb1ELb1ELb0ELb1EEEEEEEEEvNT_6ParamsE,"ax",@progbits
	.align	128
.text._ZN7cutlass13device_kernelIN5flash11enable_sm90INS1_16FlashAttnFwdSm90INS1_25CollectiveMainloopFwdSm90ILi2EN4cute5tupleIJNS5_1CILi1EEES8_S8_EEENS6_IJNS7_ILi64EEESA_SA_EEELi512ENS_6half_tEfNS_4arch4Sm90ELb0ELb1ELb0ELb1ELb1ELb0ELb1ELb0ELb0ELb1ELb1ELb0EEENS1_21CollectiveEpilogueFwdINS6_IJSA_NS7_ILi512EEESA_EEES9_SC_SE_Li256ELb1ELb1ELb1ELb0EEENS1_36VarlenDynamicPersistentTileSchedulerILi64ELi64ELi256ELi128ELb1ELb1ELb1ELb1ELb0ELb1EEEEEEEEEvNT_6ParamsE:
        .type           _ZN7cutlass13device_kernelIN5flash11enable_sm90INS1_16FlashAttnFwdSm90INS1_25CollectiveMainloopFwdSm90ILi2EN4cute5tupleIJNS5_1CILi1EEES8_S8_EEENS6_IJNS7_ILi64EEESA_SA_EEELi512ENS_6half_tEfNS_4arch4Sm90ELb0ELb1ELb0ELb1ELb1ELb0ELb1ELb0ELb0ELb1ELb1ELb0EEENS1_21CollectiveEpilogueFwdINS6_IJSA_NS7_ILi512EEESA_EEES9_SC_SE_Li256ELb1ELb1ELb1ELb0EEENS1_36VarlenDynamicPersistentTileSchedulerILi64ELi64ELi256ELi128ELb1ELb1ELb1ELb1ELb0ELb1EEEEEEEEEvNT_6ParamsE,@function
        .size           _ZN7cutlass13device_kernelIN5flash11enable_sm90INS1_16FlashAttnFwdSm90INS1_25CollectiveMainloopFwdSm90ILi2EN4cute5tupleIJNS5_1CILi1EEES8_S8_EEENS6_IJNS7_ILi64EEESA_SA_EEELi512ENS_6half_tEfNS_4arch4Sm90ELb0ELb1ELb0ELb1ELb1ELb0ELb1ELb0ELb0ELb1ELb1ELb0EEENS1_21CollectiveEpilogueFwdINS6_IJSA_NS7_ILi512EEESA_EEES9_SC_SE_Li256ELb1ELb1ELb1ELb0EEENS1_36VarlenDynamicPersistentTileSchedulerILi64ELi64ELi256ELi128ELb1ELb1ELb1ELb1ELb0ELb1EEEEEEEEEvNT_6ParamsE,(.L_x_5656 - _ZN7cutlass13device_kernelIN5flash11enable_sm90INS1_16FlashAttnFwdSm90INS1_25CollectiveMainloopFwdSm90ILi2EN4cute5tupleIJNS5_1CILi1EEES8_S8_EEENS6_IJNS7_ILi64EEESA_SA_EEELi512ENS_6half_tEfNS_4arch4Sm90ELb0ELb1ELb0ELb1ELb1ELb0ELb1ELb0ELb0ELb1ELb1ELb0EEENS1_21CollectiveEpilogueFwdINS6_IJSA_NS7_ILi512EEESA_EEES9_SC_SE_Li256ELb1ELb1ELb1ELb0EEENS1_36VarlenDynamicPersistentTileSchedulerILi64ELi64ELi256ELi128ELb1ELb1ELb1ELb1ELb0ELb1EEEEEEEEEvNT_6ParamsE)
        .other          _ZN7cutlass13device_kernelIN5flash11enable_sm90INS1_16FlashAttnFwdSm90INS1_25CollectiveMainloopFwdSm90ILi2EN4cute5tupleIJNS5_1CILi1EEES8_S8_EEENS6_IJNS7_ILi64EEESA_SA_EEELi512ENS_6half_tEfNS_4arch4Sm90ELb0ELb1ELb0ELb1ELb1ELb0ELb1ELb0ELb0ELb1ELb1ELb0EEENS1_21CollectiveEpilogueFwdINS6_IJSA_NS7_ILi512EEESA_EEES9_SC_SE_Li256ELb1ELb1ELb1ELb0EEENS1_36VarlenDynamicPersistentTileSchedulerILi64ELi64ELi256ELi128ELb1ELb1ELb1ELb1ELb0ELb1EEEEEEEEEvNT_6ParamsE,@"STO_CUDA_ENTRY STV_DEFAULT"
_ZN7cutlass13device_kernelIN5flash11enable_sm90INS1_16FlashAttnFwdSm90INS1_25CollectiveMainloopFwdSm90ILi2EN4cute5tupleIJNS5_1CILi1EEES8_S8_EEENS6_IJNS7_ILi64EEESA_SA_EEELi512ENS_6half_tEfNS_4arch4Sm90ELb0ELb1ELb0ELb1ELb1ELb0ELb1ELb0ELb0ELb1ELb1ELb0EEENS1_21CollectiveEpilogueFwdINS6_IJSA_NS7_ILi512EEESA_EEES9_SC_SE_Li256ELb1ELb1ELb1ELb0EEENS1_36VarlenDynamicPersistentTileSchedulerILi64ELi64ELi256ELi128ELb1ELb1ELb1ELb1ELb0ELb1EEEEEEEEEvNT_6ParamsE:
        /* <DEDUP_REMOVED lines=11> */
[----:B------:R-:W-:Y:S01]  /*00b0*/  ISETP.NE.AND P1, PT, R3, RZ, PT ;  /* 0x000000ff0300720c */ /* 0x000fe20003f25270 */
[----:B-1----:R0:W-:Y:S10]  /*00c0*/  STL [R1+0x14], R4 ;  /* 0x0000140401007387 */ /* 0x0021f40000100800 */
[----:B------:R-:W-:Y:S01]  /*00d0*/  VOTEU.ALL UP0, P0 ;  /* 0x00000000003f7886 */ /* 0x000fe20000000000 */
[----:B------:R-:W-:Y:S01]  /*00e0*/  VOTEU.ALL UP1, P0 ;  /* 0x00000000003f7886 */ /* 0x000fe20000020000 */
[----:B------:R-:W-:-:S03]  /*00f0*/  VOTEU.ALL UP2, P0 ;  /* 0x00000000003f7886 */ /* 0x000fc60000040000 */
        /* <DEDUP_REMOVED lines=10> */
[----:B------:R0:W1:Y:S01]  /*01a0*/  @!UP0 SYNCS.EXCH.64 URZ, [UR8+0x38800], UR4 ;  /* 0x03880004083f85b2 */ /* 0x0000620008000100 */
[----:B------:R0:W2:Y:S05]  /*01b0*/  @!UP1 SYNCS.EXCH.64 URZ, [UR8+0x38810], UR4 ;  /* 0x03881004083f95b2 */ /* 0x0000aa0008000100 */
[----:B------:R0:W3:Y:S02]  /*01c0*/  @!UP2 SYNCS.EXCH.64 URZ, [UR8+0x38820], UR6 ;  /* 0x03882006083fa5b2 */ /* 0x0000e40008000100 */
[----:B0-----:R-:W-:Y:S05]  /*01d0*/  @P1 BRA `(.L_x_2994) ;  /* 0x0000000000381947 */ /* 0x001fea0003800000 */
        /* <DEDUP_REMOVED lines=12> */
[----:B------:R0:W0:Y:S01]  /*02a0*/  SYNCS.EXCH.64 URZ, [UR6+0x38848], UR4 ;  /* 0x03884804063f75b2 */ /* 0x0000220008000100 */
[----:B------:R-:W-:Y:S01]  /*02b0*/  NOP ;  /* 0x0000000000007918 */ /* 0x000fe20000000000 */
.L_x_2994:
        /* <DEDUP_REMOVED lines=22> */
.L_x_2995:
        /* <DEDUP_REMOVED lines=18> */
.L_x_2996:
        /* <DEDUP_REMOVED lines=22> */
.L_x_2997:
        /* <DEDUP_REMOVED lines=22> */
.L_x_2998:
[----:B------:R-:W-:Y:S01]  /*0800*/  IMAD.MOV.U32 R3, RZ, RZ, 0x1 ;  /* 0x00000001ff037424 */ /* 0x000fe200078e00ff */
[----:B------:R-:W-:Y:S01]  /*0810*/  ISETP.NE.AND P0, PT, R4, RZ, PT ;  /* 0x000000ff0400720c */ /* 0x000fe20003f05270 */
[----:B------:R-:W-:Y:S01]  /*0820*/  NOP ;  /* 0x0000000000007918 */ /* 0x000fe20000000000 */
[----:B------:R-:W-:Y:S02]  /*0830*/  ULDC.64 UR40, c[0x0][0x208] ;  /* 0x0000820000287ab9 */ /* 0x000fe40000000a00 */
[----:B------:R-:W-:-:S05]  /*0840*/  SEL R3, R3, 0x2, !P0 ;  /* 0x0000000203037807 */ /* 0x000fca0004000000 */
[----:B------:R0:W-:Y:S02]  /*0850*/  STL [R1+0x4], R3 ;  /* 0x0000040301007387 */ /* 0x0001e40000100800 */
[----:B01234-:R-:W-:Y:S06]  /*0860*/  BAR.SYNC.DEFER_BLOCKING 0x0 ;  /* 0x0000000000007b1d */ /* 0x01ffec0000010000 */
[----:B------:R-:W-:Y:S05]  /*0870*/  @!P0 BRA `(.L_x_2999) ;  /* 0x0000015400408947 */ /* 0x000fea0003800000 */
.L_x_3000:
        /* <DEDUP_REMOVED lines=19> */
[----:B------:R-:W-:Y:S01]  /*09b0*/  UMOV UR36, URZ ;  /* 0x0000003f00247c82 */ /* 0x000fe20008000000 */
[----:B------:R-:W-:-:S03]  /*09c0*/  IMAD.MOV.U32 R191, RZ, RZ, 0x40 ;  /* 0x00000040ffbf7424 */ /* 0x000fc600078e00ff */
[----:B------:R-:W-:-:S04]  /*09d0*/  SHF.R.S32.HI R3, RZ, 0x1f, R0 ;  /* 0x0000001fff037819 */ /* 0x000fc80000011400 */
[CC--:B------:R-:W-:Y:S02]  /*09e0*/  LEA.HI R7, R3.reuse, R0.reuse, RZ, 0x2 ;  /* 0x0000000003077211 */ /* 0x0c0fe400078f10ff */
[CC--:B------:R-:W-:Y:S02]  /*09f0*/  LEA.HI R2, R3.reuse, R0.reuse, RZ, 0x4 ;  /* 0x0000000003027211 */ /* 0x0c0fe400078f20ff */
[CC--:B------:R-:W-:Y:S02]  /*0a00*/  LEA.HI R4, R3.reuse, R0.reuse, RZ, 0x5 ;  /* 0x0000000003047211 */ /* 0x0c0fe400078f28ff */
[CC--:B------:R-:W-:Y:S02]  /*0a10*/  LEA.HI R6, R3.reuse, R0.reuse, RZ, 0x7 ;  /* 0x0000000003067211 */ /* 0x0c0fe400078f38ff */
[----:B------:R-:W-:Y:S02]  /*0a20*/  LEA.HI R11, R3, R0, RZ, 0x3 ;  /* 0x00000000030b7211 */ /* 0x000fe400078f18ff */
[----:B------:R-:W-:-:S02]  /*0a30*/  LOP3.LUT R17, R7, 0xfffffffc, RZ, 0xc0, !PT ;  /* 0xfffffffc07117812 */ /* 0x000fc400078ec0ff */
[----:B------:R-:W-:Y:S02]  /*0a40*/  SHF.R.S32.HI R7, RZ, 0x4, R2 ;  /* 0x00000004ff077819 */ /* 0x000fe40000011402 */
[----:B------:R-:W-:Y:S01]  /*0a50*/  LOP3.LUT R3, R2, 0xfffffff0, RZ, 0xc0, !PT ;  /* 0xfffffff002037812 */ /* 0x000fe200078ec0ff */
[C---:B------:R-:W-:Y:S01]  /*0a60*/  IMAD.IADD R17, R0.reuse, 0x1, -R17 ;  /* 0x0000000100117824 */ /* 0x040fe200078e0a11 */
[--C-:B------:R-:W-:Y:S02]  /*0a70*/  SHF.R.S32.HI R5, RZ, 0x5, R4.reuse ;  /* 0x00000005ff057819 */ /* 0x100fe40000011404 */
[----:B------:R-:W-:Y:S01]  /*0a80*/  SHF.R.S32.HI R4, RZ, 0x1f, R4 ;  /* 0x0000001fff047819 */ /* 0x000fe20000011404 */
[----:B------:R-:W-:Y:S01]  /*0a90*/  IMAD.IADD R3, R0, 0x1, -R3 ;  /* 0x0000000100037824 */ /* 0x000fe200078e0a03 */
[----:B------:R-:W-:Y:S02]  /*0aa0*/  LOP3.LUT R9, R6, 0xffffff80, RZ, 0xc0, !PT ;  /* 0xffffff8006097812 */ /* 0x000fe400078ec0ff */
[----:B------:R-:W-:-:S02]  /*0ab0*/  LOP3.LUT R197, R11, 0xfffffff8, RZ, 0xc0, !PT ;  /* 0xfffffff80bc57812 */ /* 0x000fc400078ec0ff */
[----:B------:R-:W-:Y:S01]  /*0ac0*/  LEA.HI R2, R2, R7, RZ, 0x1 ;  /* 0x0000000702027211 */ /* 0x000fe200078f08ff */
[----:B------:R-:W-:Y:S01]  /*0ad0*/  IMAD.IADD R9, R0, 0x1, -R9 ;  /* 0x0000000100097824 */ /* 0x000fe200078e0a09 */
[----:B------:R-:W-:Y:S01]  /*0ae0*/  LEA.HI R4, R4, R5, RZ, 0x2 ;  /* 0x0000000504047211 */ /* 0x000fe200078f10ff */
[----:B------:R-:W-:Y:S01]  /*0af0*/  IMAD.IADD R197, R0, 0x1, -R197 ;  /* 0x0000000100c57824 */ /* 0x000fe200078e0ac5 */
[----:B------:R-:W-:Y:S02]  /*0b00*/  LOP3.LUT R2, R2, 0x1ffffffe, RZ, 0xc0, !PT ;  /* 0x1ffffffe02027812 */ /* 0x000fe400078ec0ff */
[--C-:B------:R-:W-:Y:S01]  /*0b10*/  SHF.R.S32.HI R0, RZ, 0x1f, R3.reuse ;  /* 0x0000001fff007819 */ /* 0x100fe20000011403 */
[----:B------:R-:W-:Y:S01]  /*0b20*/  IMAD.SHL.U32 R193, R197, 0x8, RZ ;  /* 0x00000008c5c17824 */ /* 0x000fe200078e00ff */
[----:B------:R-:W-:Y:S01]  /*0b30*/  SHF.R.S32.HI R16, RZ, 0x7, R6 ;  /* 0x00000007ff107819 */ /* 0x000fe20000011406 */
[----:B------:R-:W-:Y:S01]  /*0b40*/  IMAD.IADD R2, R7, 0x1, -R2 ;  /* 0x0000000107027824 */ /* 0x000fe200078e0a02 */
[----:B------:R-:W-:Y:S01]  /*0b50*/  LOP3.LUT R4, R4, 0x3ffffc, RZ, 0xc0, !PT ;  /* 0x003ffffc04047812 */ /* 0x000fe200078ec0ff */
[----:B------:R-:W-:Y:S01]  /*0b60*/  VIADD R199, R193, 0x40 ;  /* 0x00000040c1c77836 */ /* 0x000fe20000000000 */
[----:B------:R-:W-:Y:S01]  /*0b70*/  LEA.HI R8, R17, R17, RZ, 0x1 ;  /* 0x0000001111087211 */ /* 0x000fe200078f08ff */
[----:B------:R-:W-:Y:S01]  /*0b80*/  IMAD R19, R16, 0x100, R3 ;  /* 0x0000010010137824 */ /* 0x000fe200078e0203 */
[----:B------:R-:W-:Y:S01]  /*0b90*/  LEA.HI R7, R0, R3, RZ, 0x3 ;  /* 0x0000000300077211 */ /* 0x000fe200078f18ff */
[----:B------:R-:W-:Y:S01]  /*0ba0*/  IMAD.IADD R4, R5, 0x1, -R4 ;  /* 0x0000000105047824 */ /* 0x000fe200078e0a04 */
[----:B------:R-:W-:Y:S01]  /*0bb0*/  SHF.R.S32.HI R0, RZ, 0x1f, R9 ;  /* 0x0000001fff007819 */ /* 0x000fe20000011409 */
[----:B------:R-:W-:Y:S01]  /*0bc0*/  IMAD.SHL.U32 R2, R2, 0x8, RZ ;  /* 0x0000000802027824 */ /* 0x000fe200078e00ff */
[----:B------:R-:W-:Y:S01]  /*0bd0*/  LOP3.LUT R10, R8, 0x1ffffffe, RZ, 0xc0, !PT ;  /* 0x1ffffffe080a7812 */ /* 0x000fe200078ec0ff */
[----:B------:R-:W-:Y:S01]  /*0be0*/  IMAD R19, R4, 0x10, R19 ;  /* 0x0000001004137824 */ /* 0x000fe200078e0213 */
[----:B------:R-:W-:Y:S01]  /*0bf0*/  LOP3.LUT R8, R7, 0xfffffff8, RZ, 0xc0, !PT ;  /* 0xfffffff807087812 */ /* 0x000fe200078ec0ff */
[----:B------:R-:W-:Y:S01]  /*0c00*/  STL [R1+0x10], R16 ;  /* 0x0000101001007387 */ /* 0x000fe20000100800 */
[-C--:B------:R-:W-:Y:S01]  /*0c10*/  LEA.HI R4, R0, R9.reuse, RZ, 0x2 ;  /* 0x0000000900047211 */ /* 0x080fe200078f10ff */
[----:B------:R-:W-:Y:S01]  /*0c20*/  IMAD.IADD R17, R17, 0x1, -R10 ;  /* 0x0000000111117824 */ /* 0x000fe200078e0a0a */
[----:B------:R-:W-:Y:S01]  /*0c30*/  LEA.HI R6, R6, R16, RZ, 0x1 ;  /* 0x0000001006067211 */ /* 0x000fe200078f08ff */
[----:B------:R-:W-:Y:S01]  /*0c40*/  IMAD.IADD R8, R3, 0x1, -R8 ;  /* 0x0000000103087824 */ /* 0x000fe200078e0a08 */
[----:B------:R-:W-:Y:S01]  /*0c50*/  LEA.HI R3, R0, R9, RZ, 0x5 ;  /* 0x0000000900037211 */ /* 0x000fe200078f28ff */
[----:B------:R-:W-:Y:S01]  /*0c60*/  IMAD.SHL.U32 R10, R7, 0x40, RZ ;  /* 0x00000040070a7824 */ /* 0x000fe200078e00ff */
[----:B------:R-:W-:-:S02]  /*0c70*/  SHF.R.S32.HI R0, RZ, 0x2, R4 ;  /* 0x00000002ff007819 */ /* 0x000fc40000011404 */
[----:B------:R-:W-:Y:S02]  /*0c80*/  SHF.R.S32.HI R7, RZ, 0x1f, R4 ;  /* 0x0000001fff077819 */ /* 0x000fe40000011404 */
[----:B------:R-:W-:Y:S01]  /*0c90*/  LOP3.LUT R12, R4, 0x7ffffffc, RZ, 0xc0, !PT ;  /* 0x7ffffffc040c7812 */ /* 0x000fe200078ec0ff */
[----:B------:R-:W-:Y:S01]  /*0ca0*/  IMAD.SHL.U32 R4, R8, 0x40, RZ ;  /* 0x0000004008047824 */ /* 0x000fe200078e00ff */
[----:B------:R-:W-:Y:S02]  /*0cb0*/  LEA.HI R7, R7, R0, RZ, 0x3 ;  /* 0x0000000007077211 */ /* 0x000fe400078f18ff */
[----:B------:R-:W-:Y:S01]  /*0cc0*/  SHF.R.S32.HI R3, RZ, 0x5, R3 ;  /* 0x00000005ff037819 */ /* 0x000fe20000011403 */
[----:B------:R-:W-:Y:S01]  /*0cd0*/  IMAD.IADD R12, R9, 0x1, -R12 ;  /* 0x00000001090c7824 */ /* 0x000fe200078e0a0c */
[----:B------:R-:W-:Y:S02]  /*0ce0*/  LOP3.LUT R7, R7, 0xfffffff8, RZ, 0xc0, !PT ;  /* 0xfffffff807077812 */ /* 0x000fe400078ec0ff */
[----:B------:R-:W-:Y:S01]  /*0cf0*/  LOP3.LUT R9, R4, 0x1c0, RZ, 0xc0, !PT ;  /* 0x000001c004097812 */ /* 0x000fe200078ec0ff */
[--C-:B------:R-:W-:Y:S01]  /*0d00*/  IMAD.U32 R4, R19, 0x40, R2.reuse ;  /* 0x0000004013047824 */ /* 0x100fe200078e0002 */
[----:B------:R-:W-:Y:S01]  /*0d10*/  LOP3.LUT R10, R10, 0x7ffffe00, RZ, 0xc0, !PT ;  /* 0x7ffffe000a0a7812 */ /* 0x000fe200078ec0ff */
[----:B------:R-:W-:Y:S01]  /*0d20*/  IMAD.IADD R22, R0, 0x1, -R7 ;  /* 0x0000000100167824 */ /* 0x000fe200078e0a07 */
[----:B------:R-:W-:Y:S01]  /*0d30*/  LOP3.LUT R0, R6, 0xfffffe, RZ, 0xc0, !PT ;  /* 0x00fffffe06007812 */ /* 0x000fe200078ec0ff */
[----:B------:R-:W-:Y:S01]  /*0d40*/  IMAD.SHL.U32 R19, R12, 0x2, RZ ;  /* 0x000000020c137824 */ /* 0x000fe200078e00ff */
[----:B------:R-:W-:Y:S01]  /*0d50*/  LOP3.LUT R2, R9, 0x8, R2, 0xf8, !PT ;  /* 0x0000000809027812 */ /* 0x000fe200078ef802 */
[----:B------:R-:W-:Y:S01]  /*0d60*/  IMAD R22, R3, 0x10, R22 ;  /* 0x0000001003167824 */ /* 0x000fe200078e0216 */
[----:B------:R-:W-:Y:S01]  /*0d70*/  SHF.R.U32.HI R9, RZ, 0x3, R9 ;  /* 0x00000003ff097819 */ /* 0x000fe20000011609 */
[----:B------:R-:W-:Y:S01]  /*0d80*/  IMAD.IADD R0, R16, 0x1, -R0 ;  /* 0x0000000110007824 */ /* 0x000fe200078e0a00 */
[----:B------:R-:W-:Y:S01]  /*0d90*/  STL [R1+0x38], R4 ;  /* 0x0000380401007387 */ /* 0x000fe20000100800 */
[----:B------:R-:W-:Y:S01]  /*0da0*/  IMAD R10, R5, 0x400, R10 ;  /* 0x00000400050a7824 */ /* 0x000fe200078e020a */
[----:B------:R-:W-:Y:S01]  /*0db0*/  LOP3.LUT R9, R2, R9, RZ, 0x3c, !PT ;  /* 0x0000000902097212 */ /* 0x000fe200078e3cff */
[----:B------:R-:W-:Y:S01]  /*0dc0*/  IMAD.SHL.U32 R3, R0, 0x100, RZ ;  /* 0x0000010000037824 */ /* 0x000fe200078e00ff */
[----:B------:R-:W-:Y:S01]  /*0dd0*/  R2P PR, R8, 0x6 ;  /* 0x0000000608007804 */ /* 0x000fe20000000000 */
[----:B------:R-:W-:Y:S01]  /*0de0*/  IMAD.MOV.U32 R5, RZ, RZ, R13 ;  /* 0x000000ffff057224 */ /* 0x000fe200078e000d */
[----:B------:R-:W-:Y:S01]  /*0df0*/  SHF.R.S32.HI R0, RZ, 0x1f, R199 ;  /* 0x0000001fff007819 */ /* 0x000fe200000114c7 */
[----:B------:R-:W-:Y:S01]  /*0e00*/  IMAD.IADD R23, R19, 0x1, R3 ;  /* 0x0000000113177824 */ /* 0x000fe200078e0203 */
[----:B------:R0:W-:Y:S01]  /*0e10*/  STL [R1+0x34], R3 ;  /* 0x0000340301007387 */ /* 0x0001e20000100800 */
[----:B------:R-:W-:Y:S01]  /*0e20*/  IMAD.IADD R9, R10, 0x1, R9 ;  /* 0x000000010a097824 */ /* 0x000fe200078e0209 */
[----:B------:R-:W-:Y:S01]  /*0e30*/  SEL R191, R191, 0xffffffc0, !P2 ;  /* 0xffffffc0bfbf7807 */ /* 0x000fe20005000000 */
[C---:B------:R-:W-:Y:S01]  /*0e40*/  VIADD R0, R23.reuse, 0x10 ;  /* 0x0000001017007836 */ /* 0x040fe20000000000 */
[----:B------:R-:W-:Y:S01]  /*0e50*/  STL [R1+0xc], RZ ;  /* 0x00000cff01007387 */ /* 0x000fe20000100800 */
[----:B------:R-:W-:Y:S01]  /*0e60*/  VIADD R228, R23, 0x20 ;  /* 0x0000002017e47836 */ /* 0x000fe20000000000 */
[----:B------:R-:W-:Y:S01]  /*0e70*/  LEA R189, R9, UR38, 0x1 ;  /* 0x0000002609bd7c11 */ /* 0x000fe2000f8e08ff */
        /* <DEDUP_REMOVED lines=13> */
[C---:B------:R-:W-:Y:S01]  /*0f50*/  VIADD R221, R23.reuse, 0x58 ;  /* 0x0000005817dd7836 */ /* 0x040fe20000000000 */
[----:B------:R-:W-:Y:S01]  /*0f60*/  SHF.R.S32.HI R4, RZ, 0x1f, R226 ;  /* 0x0000001fff047819 */ /* 0x000fe200000114e2 */
[----:B------:R-:W-:-:S02]  /*0f70*/  VIADD R223, R23, 0x48 ;  /* 0x0000004817df7836 */ /* 0x000fc40000000000 */
[C---:B------:R-:W-:Y:S01]  /*0f80*/  VIADD R219, R23.reuse, 0x68 ;  /* 0x0000006817db7836 */ /* 0x040fe20000000000 */
[----:B------:R-:W-:Y:S01]  /*0f90*/  SHF.R.S32.HI R0, RZ, 0x1f, R221 ;  /* 0x0000001fff007819 */ /* 0x000fe200000114dd */
[C---:B0-----:R-:W-:Y:S01]  /*0fa0*/  VIADD R3, R23.reuse, 0x8 ;  /* 0x0000000817037836 */ /* 0x041fe20000000000 */
        /* <DEDUP_REMOVED lines=46> */
[----:B------:R-:W-:Y:S01]  /*1290*/  IMAD.MOV.U32 R6, RZ, RZ, R14 ;  /* 0x000000ffff067224 */ /* 0x000fe200078e000e */
[----:B------:R-:W-:Y:S01]  /*12a0*/  SHF.R.S32.HI R3, RZ, 0x1f, R202 ;  /* 0x0000001fff037819 */ /* 0x000fe200000114ca */
[----:B------:R-:W-:Y:S01]  /*12b0*/  IMAD.MOV.U32 R7, RZ, RZ, R15 ;  /* 0x000000ffff077224 */ /* 0x000fe200078e000f */
[----:B------:R-:W-:Y:S01]  /*12c0*/  SHF.R.S32.HI R0, RZ, 0x1f, R201 ;  /* 0x0000001fff007819 */ /* 0x000fe200000114c9 */
[----:B------:R-:W-:-:S02]  /*12d0*/  IMAD.MOV.U32 R2, RZ, RZ, RZ ;  /* 0x000000ffff027224 */ /* 0x000fc400078e00ff */
[----:B------:R-:W-:Y:S02]  /*12e0*/  IMAD R194, R17, 0x8, R22 ;  /* 0x0000000811c27824 */ /* 0x000fe400078e0216 */
[----:B------:R-:W-:-:S07]  /*12f0*/  IMAD.IADD R191, R191, 0x1, R190 ;  /* 0x00000001bfbf7824 */ /* 0x000fce00078e02be */
.L_x_3118:
[----:B01234-:R-:W0:Y:S01]  /*1300*/  LDC.64 R10, c[0x0][0xb10] ;  /* 0x0002c400ff0a7b82 */ /* 0x01fe220000000a00 */
[----:B------:R-:W-:Y:S01]  /*1310*/  IMAD.MOV.U32 R17, RZ, RZ, RZ ;  /* 0x000000ffff117224 */ /* 0x000fe200078e00ff */
[----:B------:R-:W-:-:S06]  /*1320*/  ULDC.64 UR4, c[0x0][0xb18] ;  /* 0x0002c60000047ab9 */ /* 0x000fcc0000000a00 */
[----:B------:R-:W1:Y:S08]  /*1330*/  LDC.64 R8, c[0x0][0xb20] ;  /* 0x0002c800ff087b82 */ /* 0x000e700000000a00 */
[----:B-----5:R-:W2:Y:S01]  /*1340*/  LDC.64 R12, c[0x0][0x418] ;  /* 0x00010600ff0c7b82 */ /* 0x020ea20000000a00 */
[----:B0-----:R-:W-:-:S07]  /*1350*/  ISETP.NE.U32.AND P1, PT, R10, RZ, PT ;  /* 0x000000ff0a00720c */ /* 0x001fce0003f25070 */
[----:B------:R-:W0:Y:S01]  /*1360*/  LDC R4, c[0x0][0x424] ;  /* 0x00010900ff047b82 */ /* 0x000e220000000800 */
[----:B------:R-:W-:Y:S02]  /*1370*/  ISETP.NE.AND.EX P1, PT, R11, RZ, PT, P1 ;  /* 0x000000ff0b00720c */ /* 0x000fe40003f25310 */
[----:B-1----:R-:W-:-:S05]  /*1380*/  ISETP.NE.U32.AND P0, PT, R8, RZ, PT ;  /* 0x000000ff0800720c */ /* 0x002fca0003f05070 */
[----:B------:R-:W1:Y:S01]  /*1390*/  LDC R15, c[0x0][0x2f0] ;  /* 0x0000bc00ff0f7b82 */ /* 0x000e620000000800 */
[----:B------:R-:W-:-:S07]  /*13a0*/  ISETP.NE.AND.EX P0, PT, R9, RZ, PT, P0 ;  /* 0x000000ff0900720c */ /* 0x000fce0003f05300 */
[----:B------:R-:W3:Y:S08]  /*13b0*/  @P1 LDC.64 R10, c[0x0][0xb10] ;  /* 0x0002c400ff0a1b82 */ /* 0x000ef00000000a00 */
[----:B------:R-:W4:Y:S01]  /*13c0*/  @P0 LDC.64 R8, c[0x0][0xb20] ;  /* 0x0002c800ff080b82 */ /* 0x000f220000000a00 */
[----:B---3--:R-:W-:-:S05]  /*13d0*/  @P1 IMAD.WIDE R10, R7, 0x4, R10 ;  /* 0x00000004070a1825 */ /* 0x008fca00078e020a */
[----:B------:R3:W5:Y:S01]  /*13e0*/  @P1 LDG.E R18, desc[UR40][R10.64] ;  /* 0x000000280a121981 */ /* 0x000762000c1e1900 */
[----:B----4-:R-:W-:Y:S01]  /*13f0*/  @P0 IMAD.WIDE R8, R7, 0x4, R8 ;  /* 0x0000000407080825 */ /* 0x010fe200078e0208 */
[----:B------:R-:W-:-:S04]  /*1400*/  LOP3.LUT R0, R6, 0xff000000, RZ, 0xc0, !PT ;  /* 0xff00000006007812 */ /* 0x000fc800078ec0ff */
[----:B------:R3:W5:Y:S01]  /*1410*/  @P0 LDG.E R17, desc[UR40][R8.64] ;  /* 0x0000002808110981 */ /* 0x000762000c1e1900 */
[----:B--2---:R-:W-:Y:S02]  /*1420*/  ISETP.NE.U32.AND P0, PT, R12, RZ, PT ;  /* 0x000000ff0c00720c */ /* 0x004fe40003f05070 */
[----:B------:R-:W-:Y:S02]  /*1430*/  ISETP.NE.U32.AND P2, PT, RZ, UR4, PT ;  /* 0x00000004ff007c0c */ /* 0x000fe4000bf45070 */
[----:B------:R-:W-:Y:S02]  /*1440*/  ISETP.NE.AND.EX P0, PT, R13, RZ, PT, P0 ;  /* 0x000000ff0d00720c */ /* 0x000fe40003f05300 */
[----:B------:R-:W-:Y:S02]  /*1450*/  SHF.R.U32.HI R3, RZ, 0x8, R0 ;  /* 0x00000008ff037819 */ /* 0x000fe40000011600 */
[----:B0-----:R-:W-:Y:S02]  /*1460*/  SEL R0, R4, 0x1, P0 ;  /* 0x0000000104007807 */ /* 0x001fe40000000000 */
[----:B------:R-:W-:-:S02]  /*1470*/  LOP3.LUT R200, R6, 0xff0000, RZ, 0xc0, !PT ;  /* 0x00ff000006c87812 */ /* 0x000fc400078ec0ff */
[----:B------:R-:W-:Y:S01]  /*1480*/  ISETP.NE.AND.EX P2, PT, RZ, UR5, PT, P2 ;  /* 0x00000005ff007c0c */ /* 0x000fe2000bf45320 */
[----:B-1----:R-:W-:Y:S01]  /*1490*/  IMAD R0, R0, R15, RZ ;  /* 0x0000000f00007224 */ /* 0x002fe200078e02ff */
[----:B------:R-:W-:Y:S01]  /*14a0*/  LEA.HI R200, R200, R3, RZ, 0x10 ;  /* 0x00000003c8c87211 */ /* 0x000fe200078f80ff */
[----:B---3--:R-:W-:Y:S10]  /*14b0*/  @P1 BRA `(.L_x_3001) ;  /* 0x0000000000281947 */ /* 0x008ff40003800000 */
[----:B------:R-:W-:Y:S01]  /*14c0*/  ULDC.64 UR4, c[0x0][0xaf8] ;  /* 0x0002be0000047ab9 */ /* 0x000fe20000000a00 */
[----:B-----5:R-:W0:Y:S01]  /*14d0*/  LDC R18, c[0x0][0x288] ;  /* 0x0000a200ff127b82 */ /* 0x020e220000000800 */
[----:B------:R-:W-:-:S04]  /*14e0*/  ISETP.NE.U32.AND P0, PT, RZ, UR4, PT ;  /* 0x00000004ff007c0c */ /* 0x000fc8000bf05070 */
[----:B------:R-:W-:-:S13]  /*14f0*/  ISETP.NE.AND.EX P0, PT, RZ, UR5, PT, P0 ;  /* 0x00000005ff007c0c */ /* 0x000fda000bf05300 */
[----:B------:R-:W-:Y:S05]  /*1500*/  @!P0 BRA `(.L_x_3001) ;  /* 0x0000000000148947 */ /* 0x000fea0003800000 */
[----:B------:R-:W1:Y:S02]  /*1510*/  LDC.64 R8, c[0x0][0xaf8] ;  /* 0x0002be00ff087b82 */ /* 0x000e640000000a00 */
[----:B-1----:R-:W-:-:S05]  /*1520*/  IMAD.WIDE R8, R7, 0x4, R8 ;  /* 0x0000000407087825 */ /* 0x002fca00078e0208 */
[----:B0-----:R-:W2:Y:S04]  /*1530*/  LDG.E R18, desc[UR40][R8.64] ;  /* 0x0000002808127981 */ /* 0x001ea8000c1e1900 */
[----:B------:R-:W2:Y:S02]  /*1540*/  LDG.E R3, desc[UR40][R8.64+0x4] ;  /* 0x0000042808037981 */ /* 0x000ea4000c1e1900 */
[----:B--2---:R-:W-:-:S07]  /*1550*/  IMAD.IADD R18, R3, 0x1, -R18 ;  /* 0x0000000103127824 */ /* 0x004fce00078e0a12 */
.L_x_3001:
[----:B------:R-:W-:Y:S01]  /*1560*/  LOP3.LUT R196, R6, 0xffff, RZ, 0xc0, !PT ;  /* 0x0000ffff06c47812 */ /* 0x000fe200078ec0ff */
[----:B------:R-:W-:Y:S01]  /*1570*/  IMAD.MOV.U32 R198, RZ, RZ, R7 ;  /* 0x000000ffffc67224 */ /* 0x000fe200078e0007 */
[----:B------:R-:W-:Y:S06]  /*1580*/  @!P2 BRA `(.L_x_3002) ;  /* 0x000000000010a947 */ /* 0x000fec0003800000 */
[----:B------:R-:W1:Y:S02]  /*1590*/  LDC.64 R8, c[0x0][0xb18] ;  /* 0x0002c600ff087b82 */ /* 0x000e640000000a00 */
[----:B-1----:R-:W-:-:S05]  /*15a0*/  IMAD.WIDE R6, R7, 0x4, R8 ;  /* 0x0000000407067825 */ /* 0x002fca00078e0208 */
[----:B------:R1:W5:Y:S01]  /*15b0*/  LDG.E R0, desc[UR40][R6.64] ;  /* 0x0000002806007981 */ /* 0x000362000c1e1900 */
[----:B------:R-:W-:Y:S05]  /*15c0*/  BRA `(.L_x_3003) ;  /* 0x0000000000247947 */ /* 0x000fea0003800000 */
.L_x_3002:
[----:B------:R-:W-:Y:S02]  /*15d0*/  ULDC.64 UR4, c[0x0][0xb00] ;  /* 0x0002c00000047ab9 */ /* 0x000fe40000000a00 */
[----:B------:R-:W-:-:S04]  /*15e0*/  ISETP.NE.U32.AND P0, PT, RZ, UR4, PT ;  /* 0x00000004ff007c0c */ /* 0x000fc8000bf05070 */
[----:B------:R-:W-:-:S13]  /*15f0*/  ISETP.NE.AND.EX P0, PT, RZ, UR5, PT, P0 ;  /* 0x00000005ff007c0c */ /* 0x000fda000bf05300 */
[----:B------:R-:W-:Y:S05]  /*1600*/  @!P0 BRA `(.L_x_3003) ;  /* 0x0000000000148947 */ /* 0x000fea0003800000 */
[----:B------:R-:W1:Y:S02]  /*1610*/  LDC.64 R8, c[0x0][0xb00] ;  /* 0x0002c000ff087b82 */ /* 0x000e640000000a00 */
[----:B-1----:R-:W-:-:S05]  /*1620*/  IMAD.WIDE R6, R7, 0x4, R8 ;  /* 0x0000000407067825 */ /* 0x002fca00078e0208 */
[----:B------:R-:W2:Y:S04]  /*1630*/  LDG.E R0, desc[UR40][R6.64] ;  /* 0x0000002806007981 */ /* 0x000ea8000c1e1900 */
[----:B------:R-:W2:Y:S02]  /*1640*/  LDG.E R3, desc[UR40][R6.64+0x4] ;  /* 0x0000042806037981 */ /* 0x000ea4000c1e1900 */
[----:B--2---:R-:W-:-:S07]  /*1650*/  IMAD.IADD R0, R3, 0x1, -R0 ;  /* 0x0000000103007824 */ /* 0x004fce00078e0a00 */
.L_x_3003:
[----:B------:R-:W2:Y:S01]  /*1660*/  LDL R14, [R1+0x14] ;  /* 0x00001400010e7983 */ /* 0x000ea20000100800 */
[----:B-----5:R-:W-:Y:S02]  /*1670*/  IMAD.IADD R17, R0, 0x1, -R17 ;  /* 0x0000000100117824 */ /* 0x020fe400078e0a11 */
[----:B------:R-:W-:Y:S02]  /*1680*/  IMAD.SHL.U32 R188, R5, 0x40, RZ ;  /* 0x0000004005bc7824 */ /* 0x000fe400078e00ff */
[----:B------:R-:W-:-:S05]  /*1690*/  VIADD R0, R17, 0x3f ;  /* 0x0000003f11007836 */ /* 0x000fca0000000000 */
[----:B------:R-:W-:-:S04]  /*16a0*/  SHF.R.S32.HI R3, RZ, 0x1f, R0 ;  /* 0x0000001fff037819 */ /* 0x000fc80000011400 */
[----:B------:R-:W-:-:S04]  /*16b0*/  LEA.HI R3, R3, R0, RZ, 0x6 ;  /* 0x0000000003037211 */ /* 0x000fc800078f30ff */
[----:B------:R-:W-:Y:S02]  /*16c0*/  SHF.R.S32.HI R8, RZ, 0x6, R3 ;  /* 0x00000006ff087819 */ /* 0x000fe40000011403 */
[----:B--2---:R-:W-:-:S13]  /*16d0*/  ISETP.NE.AND P0, PT, R14, 0x1, PT ;  /* 0x000000010e00780c */ /* 0x004fda0003f05270 */
[----:B------:R-:W-:Y:S05]  /*16e0*/  @!P0 BRA `(.L_x_3004) ;  /* 0x0000002000808947 */ /* 0x000fea0003800000 */
[----:B------:R-:W2:Y:S01]  /*16f0*/  LDC R0, c[0x0][0x448] ;  /* 0x00011200ff007b82 */ /* 0x000ea20000000800 */
[----:B01----:R-:W-:-:S07]  /*1700*/  IADD3 R7, R17, 0x1, -R18 ;  /* 0x0000000111077810 */ /* 0x003fce0007ffe812 */
[----:B------:R-:W0:Y:S01]  /*1710*/  LDC.64 R4, c[0x0][0xad8] ;  /* 0x0002b600ff047b82 */ /* 0x000e220000000a00 */
[----:B--2---:R-:W-:Y:S01]  /*1720*/  ISETP.NE.AND P1, PT, R0, 0x1, PT ;  /* 0x000000010000780c */ /* 0x004fe20003f25270 */
[----:B------:R-:W-:Y:S01]  /*1730*/  VIADD R0, R188, 0x3f ;  /* 0x0000003fbc007836 */ /* 0x000fe20000000000 */
[----:B0-----:R-:W-:-:S11]  /*1740*/  ISETP.GE.AND P2, PT, R5, 0x1, PT ;  /* 0x000000010500780c */ /* 0x001fd60003f46270 */
[----:B------:R-:W0:Y:S08]  /*1750*/  @P1 LDC R3, c[0x0][0x44c] ;  /* 0x00011300ff031b82 */ /* 0x000e300000000800 */
[----:B------:R-:W1:Y:S01]  /*1760*/  @P1 LDC R6, c[0x0][0x450] ;  /* 0x00011400ff061b82 */ /* 0x000e620000000800 */
        /* <DEDUP_REMOVED lines=15> */
.L_x_3006:
[----:B------:R-:W-:-:S13]  /*1860*/  ISETP.NE.AND P0, PT, R5, 0x1, PT ;  /* 0x000000010500780c */ /* 0x000fda0003f05270 */
[----:B------:R-:W0:Y:S02]  /*1870*/  @P0 LDC.64 R6, c[0x0][0xae0] ;  /* 0x0002b800ff060b82 */ /* 0x000e240000000a00 */
[----:B0-----:R-:W-:-:S05]  /*1880*/  @P0 IMAD.HI.U32 R6, R0, R6, RZ ;  /* 0x0000000600060227 */ /* 0x001fca00078e00ff */
[----:B------:R-:W-:-:S07]  /*1890*/  @P0 SHF.R.U32.HI R0, RZ, R7, R6 ;  /* 0x00000007ff000219 */ /* 0x000fce0000011606 */
.L_x_3007:
[----:B------:R-:W-:-:S05]  /*18a0*/  IMAD R3, R0, R5, R5 ;  /* 0x0000000500037224 */ /* 0x000fca00078e0205 */
[----:B------:R-:W-:-:S07]  /*18b0*/  VIMNMX R4, R4, R3, PT ;  /* 0x0000000304047248 */ /* 0x000fce0003fe0100 */
.L_x_3005:
[----:B------:R-:W0:Y:S01]  /*18c0*/  @P1 LDC R7, c[0x0][0x44c] ;  /* 0x00011300ff071b82 */ /* 0x000e220000000800 */
[----:B------:R-:W-:Y:S01]  /*18d0*/  VIADD R4, R4, 0x3f ;  /* 0x0000003f04047836 */ /* 0x000fe20000000000 */
[----:B------:R-:W-:Y:S01]  /*18e0*/  ULDC UR4, c[0x0][0xad4] ;  /* 0x0002b50000047ab9 */ /* 0x000fe20000000800 */
[----:B------:R-:W-:-:S03]  /*18f0*/  IMAD.MOV.U32 R0, RZ, RZ, R188 ;  /* 0x000000ffff007224 */ /* 0x000fc600078e00bc */
[----:B------:R-:W-:Y:S02]  /*1900*/  SHF.R.S32.HI R3, RZ, 0x1f, R4 ;  /* 0x0000001fff037819 */ /* 0x000fe40000011404 */
[----:B------:R-:W1:Y:S02]  /*1910*/  @P1 LDC R9, c[0x0][0x450] ;  /* 0x00011400ff091b82 */ /* 0x000e640000000800 */
[----:B------:R-:W-:-:S04]  /*1920*/  LEA.HI R3, R3, R4, RZ, 0x6 ;  /* 0x0000000403037211 */ /* 0x000fc800078f30ff */
[----:B------:R-:W-:-:S04]  /*1930*/  SHF.R.S32.HI R3, RZ, 0x6, R3 ;  /* 0x00000006ff037819 */ /* 0x000fc80000011403 */
[----:B------:R-:W-:Y:S01]  /*1940*/  VIMNMX R11, R8, R3, PT ;  /* 0x00000003080b7248 */ /* 0x000fe20003fe0100 */
[----:B0-----:R-:W-:-:S05]  /*1950*/  @P1 IMAD.HI.U32 R6, R188, R7, RZ ;  /* 0x00000007bc061227 */ /* 0x001fca00078e00ff */
[----:B-1----:R-:W-:-:S04]  /*1960*/  @P1 SHF.R.U32.HI R0, RZ, R9, R6 ;  /* 0x00000009ff001219 */ /* 0x002fc80000011606 */
[----:B------:R-:W-:-:S05]  /*1970*/  IADD3 R17, R0, R17, -R18 ;  /* 0x0000001100117210 */ /* 0x000fca0007ffe812 */
        /* <DEDUP_REMOVED lines=11> */
.L_x_3009:
[----:B------:R-:W-:-:S13]  /*1a30*/  ISETP.NE.AND P0, PT, R5, 0x1, PT ;  /* 0x000000010500780c */ /* 0x000fda0003f05270 */
[----:B------:R-:W0:Y:S02]  /*1a40*/  @P0 LDC.64 R6, c[0x0][0xae0] ;  /* 0x0002b800ff060b82 */ /* 0x000e240000000a00 */
[----:B0-----:R-:W-:-:S05]  /*1a50*/  @P0 IMAD.HI.U32 R4, R17, R6, RZ ;  /* 0x0000000611040227 */ /* 0x001fca00078e00ff */
[----:B------:R-:W-:-:S07]  /*1a60*/  @P0 SHF.R.U32.HI R17, RZ, R7, R4 ;  /* 0x00000007ff110219 */ /* 0x000fce0000011604 */
.L_x_3010:
[----:B------:R-:W-:-:S05]  /*1a70*/  IMAD R5, R17, R5, RZ ;  /* 0x0000000511057224 */ /* 0x000fca00078e02ff */
[----:B------:R-:W-:-:S07]  /*1a80*/  VIMNMX R0, R0, R5, !PT ;  /* 0x0000000500007248 */ /* 0x000fce0007fe0100 */
.L_x_3008:
[----:B------:R-:W-:Y:S01]  /*1a90*/  SHF.R.S32.HI R3, RZ, 0x1f, R0 ;  /* 0x0000001fff037819 */ /* 0x000fe20000011400 */
[----:B------:R-:W-:Y:S01]  /*1aa0*/  IMAD.MOV.U32 R5, RZ, RZ, RZ ;  /* 0x000000ffff057224 */ /* 0x000fe200078e00ff */
[----:B------:R-:W-:Y:S02]  /*1ab0*/  LOP3.LUT R8, R200, 0xff, RZ, 0xc0, !PT ;  /* 0x000000ffc8087812 */ /* 0x000fe400078ec0ff */
[----:B------:R-:W-:-:S04]  /*1ac0*/  LEA.HI R3, R3, R0, RZ, 0x6 ;  /* 0x0000000003037211 */ /* 0x000fc800078f30ff */
[----:B------:R-:W-:-:S04]  /*1ad0*/  SHF.R.S32.HI R3, RZ, 0x6, R3 ;  /* 0x00000006ff037819 */ /* 0x000fc80000011403 */
[----:B------:R-:W-:-:S04]  /*1ae0*/  VIMNMX R10, RZ, R3, !PT ;  /* 0x00000003ff0a7248 */ /* 0x000fc80007fe0100 */
[----:B------:R-:W-:-:S13]  /*1af0*/  ISETP.GT.AND P0, PT, R11, R10, PT ;  /* 0x0000000a0b00720c */ /* 0x000fda0003f04270 */
[----:B------:R-:W-:Y:S05]  /*1b00*/  @!P0 BRA `(.L_x_3011) ;  /* 0x0000000000788947 */ /* 0x000fea0003800000 */
[----:B------:R-:W-:-:S04]  /*1b10*/  SHF.R.U32.HI R0, RZ, 0x10, R200 ;  /* 0x00000010ff007819 */ /* 0x000fc800000116c8 */
[----:B------:R-:W-:-:S13]  /*1b20*/  ISETP.NE.AND P0, PT, R0, RZ, PT ;  /* 0x000000ff0000720c */ /* 0x000fda0003f05270 */
[----:B------:R-:W0:Y:S02]  /*1b30*/  @!P0 LDC R0, c[0x0][0xae8] ;  /* 0x0002ba00ff008b82 */ /* 0x000e240000000800 */
        /* <DEDUP_REMOVED lines=27> */
.L_x_3011:
[-C--:B------:R-:W-:Y:S01]  /*1cf0*/  IMAD R0, R8, R5.reuse, R10 ;  /* 0x0000000508007224 */ /* 0x080fe200078e020a */
        /* <DEDUP_REMOVED lines=70> */
[----:B------:R-:W2:Y:S01]  /*2160*/  LDL R6, [R1+0x10] ;  /* 0x0000100001067983 */ /* 0x000ea20000100800 */
[----:B------:R-:W-:Y:S01]  /*2170*/  UMOV UR7, 0x40000040 ;  /* 0x4000004000077882 */ /* 0x000fe20000000000 */
[----:B------:R-:W-:Y:S01]  /*2180*/  UMOV UR9, 0x40000040 ;  /* 0x4000004000097882 */ /* 0x000fe20000000000 */
[----:B------:R-:W-:Y:S01]  /*2190*/  UMOV UR11, 0x40000040 ;  /* 0x40000040000b7882 */ /* 0x000fe20000000000 */
[----:B------:R-:W-:Y:S01]  /*21a0*/  BAR.SYNC.DEFER_BLOCKING 0xe, 0x100 ;  /* 0x0384000000007b1d */ /* 0x000fe20000010000 */
[----:B------:R-:W-:-:S05]  /*21b0*/  ISETP.NE.AND P0, PT, R14, RZ, PT ;  /* 0x000000ff0e00720c */ /* 0x000fca0003f05270 */
        /* <DEDUP_REMOVED lines=25> */
[----:B------:R-:W-:Y:S01]  /*2350*/  ULEA UR6, UR36, UR20, 0xc ;  /* 0x0000001424067291 */ /* 0x000fe2000f8e603f */
[----:B------:R-:W-:Y:S01]  /*2360*/  UMOV UR5, 0x40000040 ;  /* 0x4000004000057882 */ /* 0x000fe20000000000 */
[----:B------:R-:W-:Y:S02]  /*2370*/  UIADD3 UR16, UR4, 0x6, URZ ;  /* 0x0000000604107890 */ /* 0x000fe4000fffe03f */
[----:B------:R-:W-:Y:S02]  /*2380*/  UIADD3 UR10, UR6, 0x80, URZ ;  /* 0x00000080060a7890 */ /* 0x000fe4000fffe03f */
[----:B------:R-:W-:-:S03]  /*2390*/  UIADD3 UR14, UR6, 0x100, URZ ;  /* 0x00000100060e7890 */ /* 0x000fc6000fffe03f */
[----:B------:R-:W-:Y:S01]  /*23a0*/  HGMMA.64x256x16.F32 R24, gdesc[UR4].tnspB, RZ, !UPT, gsb0 ;  /* 0x43e00000041879f0 */ /* 0x000fe2000c0008ff */
[----:B------:R-:W-:Y:S02]  /*23b0*/  UIADD3 UR18, UR6, 0x180, URZ ;  /* 0x0000018006127890 */ /* 0x000fe4000fffe03f */
        /* <DEDUP_REMOVED lines=16> */
.L_x_3013:
[----:B------:R-:W-:Y:S01]  /*24c0*/  ULEA UR6, UR36, UR38, 0x3 ;  /* 0x0000002624067291 */ /* 0x000fe2000f8e183f */
[----:B------:R-:W-:-:S03]  /*24d0*/  VIADD R3, R4, 0xfffffffe ;  /* 0xfffffffe04037836 */ /* 0x000fc60000000000 */
[----:B------:R-:W-:Y:S02]  /*24e0*/  UIADD3 UR6, UR6, 0x38860, URZ ;  /* 0x0003886006067890 */ /* 0x000fe4000fffe03f */
[----:B------:R-:W-:Y:S02]  /*24f0*/  ISETP.GE.AND P0, PT, R3, R0, PT ;  /* 0x000000000300720c */ /* 0x000fe40003f06270 */
[----:B------:R-:W-:-:S09]  /*2500*/  UPRMT UR6, UR39, 0x654, UR6 ;  /* 0x0000065427067896 */ /* 0x000fd20008000006 */
[----:B------:R-:W-:Y:S02]  /*2510*/  SYNCS.ARRIVE.TRANS64.RED.A1T0 RZ, [UR6], RZ ;  /* 0x000000ffffff79a7 */ /* 0x000fe40008100406 */
[----:B------:R-:W-:Y:S05]  /*2520*/  @!P0 BRA `(.L_x_3014) ;  /* 0x0000000800b08947 */ /* 0x000fea0003800000 */
.L_x_3016:
        /* <DEDUP_REMOVED lines=148> */
[----:B------:R-:W-:Y:S01]  /*2e70*/  HGMMA.64x256x16.F32 R24, gdesc[UR4].tnspB, R24, gsb0 ;  /* 0x43e00000041879f0 */ /* 0x000fe20008000818 */
[----:B------:R-:W-:-:S06]  /*2e80*/  USEL UR6, URZ, 0x1, UP0 ;  /* 0x000000013f067887 */ /* 0x000fcc0008000000 */
[----:B------:R-:W-:Y:S01]  /*2e90*/  LOP3.LUT R2, R2, UR6, RZ, 0x3c, !PT ;  /* 0x0000000602027c12 */ /* 0x000fe2000f8e3cff */
[----:B------:R-:W-:Y:S02]  /*2ea0*/  WARPGROUP.DEPBAR.LE gsb0, 0x0 ;  /* 0x00008000000079c5 */ /* 0x000fe40000010000 */
[----:B------:R-:W-:-:S15]  /*2eb0*/  WARPGROUP.ARRIVE ;  /* 0x00000000000079c5 */ /* 0x000fde0000000000 */
[----:B------:R-:W-:-:S03]  /*2ec0*/  NOP ;  /* 0x0000000000007918 */ /* 0x000fc60000000000 */
        /* <DEDUP_REMOVED lines=13> */
.L_x_3015:
[----:B------:R-:W-:-:S04]  /*2fa0*/  ULEA UR6, UR36, UR38, 0x3 ;  /* 0x0000002624067291 */ /* 0x000fc8000f8e183f */
[----:B------:R-:W-:-:S04]  /*2fb0*/  UIADD3 UR6, UR6, 0x38860, URZ ;  /* 0x0003886006067890 */ /* 0x000fc8000fffe03f */
[----:B------:R-:W-:-:S09]  /*2fc0*/  UPRMT UR6, UR39, 0x654, UR6 ;  /* 0x0000065427067896 */ /* 0x000fd20008000006 */
[----:B------:R-:W-:Y:S01]  /*2fd0*/  SYNCS.ARRIVE.TRANS64.RED.A1T0 RZ, [UR6], RZ ;  /* 0x000000ffffff79a7 */ /* 0x000fe20008100406 */
[----:B------:R-:W-:Y:S05]  /*2fe0*/  @P0 BRA `(.L_x_3016) ;  /* 0xfffffff400500947 */ /* 0x000fea000383ffff */
.L_x_3014:
        /* <DEDUP_REMOVED lines=144> */
.L_x_3004:
[----:B------:R-:W2:Y:S01]  /*38f0*/  LDC R0, c[0x0][0x448] ;  /* 0x00011200ff007b82 */ /* 0x000ea20000000800 */
[----:B------:R-:W-:Y:S02]  /*3900*/  LOP3.LUT R16, R16, 0xfffffffd, RZ, 0xc0, !PT ;  /* 0xfffffffd10107812 */ /* 0x000fe400078ec0ff */
[----:B01----:R-:W-:-:S05]  /*3910*/  IADD3 R7, R17, 0x1, -R18 ;  /* 0x0000000111077810 */ /* 0x003fca0007ffe812 */
[----:B------:R-:W0:Y:S01]  /*3920*/  LDC.64 R4, c[0x0][0xad8] ;  /* 0x0002b600ff047b82 */ /* 0x000e220000000a00 */
[----:B--2---:R-:W-:Y:S01]  /*3930*/  ISETP.NE.AND P2, PT, R0, 0x1, PT ;  /* 0x000000010000780c */ /* 0x004fe20003f45270 */
[----:B------:R-:W-:Y:S01]  /*3940*/  VIADD R0, R188, 0x3f ;  /* 0x0000003fbc007836 */ /* 0x000fe20000000000 */
[----:B0-----:R-:W-:-:S11]  /*3950*/  ISETP.GE.AND P1, PT, R5, 0x1, PT ;  /* 0x000000010500780c */ /* 0x001fd60003f26270 */
[----:B------:R-:W0:Y:S01]  /*3960*/  @P2 LDC R3, c[0x0][0x44c] ;  /* 0x00011300ff032b82 */ /* 0x000e220000000800 */
[----:B------:R-:W-:-:S04]  /*3970*/  @P2 LOP3.LUT R16, R16, 0x2, RZ, 0xfc, !PT ;  /* 0x0000000210102812 */ /* 0x000fc800078efcff */
[----:B------:R-:W-:-:S03]  /*3980*/  LOP3.LUT R16, R16, 0xfffffffe, RZ, 0xc0, !PT ;  /* 0xfffffffe10107812 */ /* 0x000fc600078ec0ff */
[----:B------:R-:W1:Y:S01]  /*3990*/  @P2 LDC R6, c[0x0][0x450] ;  /* 0x00011400ff062b82 */ /* 0x000e620000000800 */
        /* <DEDUP_REMOVED lines=16> */
.L_x_3018:
[----:B------:R-:W-:-:S13]  /*3aa0*/  ISETP.NE.AND P0, PT, R5, 0x1, PT ;  /* 0x000000010500780c */ /* 0x000fda0003f05270 */
[----:B------:R-:W0:Y:S02]  /*3ab0*/  @P0 LDC.64 R6, c[0x0][0xae0] ;  /* 0x0002b800ff060b82 */ /* 0x000e240000000a00 */
[----:B0-----:R-:W-:-:S05]  /*3ac0*/  @P0 IMAD.HI.U32 R6, R0, R6, RZ ;  /* 0x0000000600060227 */ /* 0x001fca00078e00ff */
[----:B------:R-:W-:-:S07]  /*3ad0*/  @P0 SHF.R.U32.HI R0, RZ, R7, R6 ;  /* 0x00000007ff000219 */ /* 0x000fce0000011606 */
.L_x_3019:
[----:B------:R-:W-:-:S05]  /*3ae0*/  IMAD R3, R0, R5, R5 ;  /* 0x0000000500037224 */ /* 0x000fca00078e0205 */
[----:B------:R-:W-:-:S07]  /*3af0*/  VIMNMX R4, R4, R3, PT ;  /* 0x0000000304047248 */ /* 0x000fce0003fe0100 */
.L_x_3017:
        /* <DEDUP_REMOVED lines=24> */
.L_x_3021:
[----:B------:R-:W-:-:S13]  /*3c80*/  ISETP.NE.AND P0, PT, R5, 0x1, PT ;  /* 0x000000010500780c */ /* 0x000fda0003f05270 */
[----:B------:R-:W0:Y:S02]  /*3c90*/  @P0 LDC.64 R6, c[0x0][0xae0] ;  /* 0x0002b800ff060b82 */ /* 0x000e240000000a00 */
[----:B0-----:R-:W-:-:S05]  /*3ca0*/  @P0 IMAD.HI.U32 R4, R0, R6, RZ ;  /* 0x0000000600040227 */ /* 0x001fca00078e00ff */
[----:B------:R-:W-:-:S07]  /*3cb0*/  @P0 SHF.R.U32.HI R0, RZ, R7, R4 ;  /* 0x00000007ff000219 */ /* 0x000fce0000011604 */
.L_x_3022:
[----:B------:R-:W-:-:S05]  /*3cc0*/  IMAD R0, R0, R5, RZ ;  /* 0x0000000500007224 */ /* 0x000fca00078e02ff */
[----:B------:R-:W-:-:S07]  /*3cd0*/  VIMNMX R3, R3, R0, !PT ;  /* 0x0000000003037248 */ /* 0x000fce0007fe0100 */
.L_x_3020:
        /* <DEDUP_REMOVED lines=39> */
.L_x_3023:
        /* <DEDUP_REMOVED lines=102> */
.L_x_3024:
[----:B------:R-:W2:Y:S04]  /*45b0*/  LDL R21, [R1+0xc] ;  /* 0x00000c0001157983 */ /* 0x000ea80000100800 */
[----:B------:R-:W3:Y:S01]  /*45c0*/  LDL R20, [R1+0x14] ;  /* 0x0000140001147983 */ /* 0x000ee20000100800 */
[----:B------:R-:W-:Y:S01]  /*45d0*/  IMAD.MOV.U32 R3, RZ, RZ, 0x1 ;  /* 0x00000001ff037424 */ /* 0x000fe200078e00ff */
[----:B--2---:R-:W-:-:S04]  /*45e0*/  LEA.HI R0, R21, R21, RZ, 0x1 ;  /* 0x0000001515007211 */ /* 0x004fc800078f08ff */
[----:B------:R-:W-:Y:S02]  /*45f0*/  LOP3.LUT R0, R0, 0xfffffffe, RZ, 0xc0, !PT ;  /* 0xfffffffe00007812 */ /* 0x000fe400078ec0ff */
[----:B---3--:R-:W-:-:S03]  /*4600*/  ISETP.NE.AND P0, PT, R20, RZ, PT ;  /* 0x000000ff1400720c */ /* 0x008fc60003f05270 */
[----:B------:R-:W-:Y:S01]  /*4610*/  IMAD.IADD R0, R21, 0x1, -R0 ;  /* 0x0000000115007824 */ /* 0x000fe200078e0a00 */
[----:B------:R-:W-:-:S04]  /*4620*/  SEL R3, R3, 0x2, !P0 ;  /* 0x0000000203037807 */ /* 0x000fc80004000000 */
[----:B------:R-:W-:Y:S02]  /*4630*/  SHF.L.U32 R0, R0, 0x1f, RZ ;  /* 0x0000001f00007819 */ /* 0x000fe400000006ff */
[----:B------:R-:W-:Y:S02]  /*4640*/  LOP3.LUT R3, R3, 0x1, RZ, 0xfc, !PT ;  /* 0x0000000103037812 */ /* 0x000fe400078efcff */
[----:B------:R-:W0:Y:S02]  /*4650*/  SYNCS.PHASECHK.TRANS64.TRYWAIT P1, [UR38+0x38800], R0 ;  /* 0x03880000ff0075a7 */ /* 0x000e240008020166 */
[----:B------:R-:W-:Y:S01]  /*4660*/  ISETP.NE.AND P0, PT, R3, 0x3, PT ;  /* 0x000000030300780c */ /* 0x000fe20003f05270 */
[----:B0-----:R-:W-:-:S12]  /*4670*/  @!P1 BRA `(.L_x_3025) ;  /* 0x0000018800f89947 */ /* 0x001fd80003800000 */
.L_x_3219:
[----:B------:R-:W-:Y:S05]  /*4680*/  @!P0 BRA `(.L_x_3026) ;  /* 0x0000000000048947 */ /* 0x000fea0003800000 */
[----:B------:R-:W-:Y:S01]  /*4690*/  BPT.TRAP 0x1 ;  /* 0x000000040000795c */ /* 0x000fe20000300000 */
.L_x_3026:
[----:B------:R-:W-:Y:S01]  /*46a0*/  IMAD.U32 R8, RZ, RZ, UR36 ;  /* 0x00000024ff087e24 */ /* 0x000fe2000f8e00ff */
[----:B0-----:R-:W-:-:S04]  /*46b0*/  SHF.L.U32 R3, R2, 0x1f, RZ ;  /* 0x0000001f02037819 */ /* 0x001fc800000006ff */
[----:B------:R-:W-:-:S04]  /*46c0*/  LEA R8, R8, UR38, 0x3 ;  /* 0x0000002608087c11 */ /* 0x000fc8000f8e18ff */
[----:B------:R0:W1:Y:S01]  /*46d0*/  SYNCS.PHASECHK.TRANS64.TRYWAIT P1, [R8+URZ+0x38830], R3 ;  /* 0x03883003080075a7 */ /* 0x000062000802017f */
[----:B------:R-:W-:Y:S05]  /*46e0*/  @!P0 BRA `(.L_x_3027) ;  /* 0x0000000000048947 */ /* 0x000fea0003800000 */
[----:B------:R-:W-:Y:S01]  /*46f0*/  BPT.TRAP 0x1 ;  /* 0x000000040000795c */ /* 0x000fe20000300000 */
.L_x_3027:
[----:B-1----:R-:W-:Y:S05]  /*4700*/  @P1 BRA `(.L_x_3028) ;  /* 0x0000000000081947 */ /* 0x002fea0003800000 */
[----:B------:R-:W1:Y:S02]  /*4710*/  SYNCS.PHASECHK.TRANS64.TRYWAIT P1, [R8+URZ+0x38830], R3 ;  /* 0x03883003080075a7 */ /* 0x000e64000802017f */
[----:B-1----:R-:W-:Y:S05]  /*4720*/  @!P1 BRA `(.L_x_3029) ;  /* 0x0000018800e49947 */ /* 0x002fea0003800000 */
.L_x_3028:
[----:B------:R-:W-:-:S04]  /*4730*/  UIADD3 UR4, UR38, 0x22400, URZ ;  /* 0x0002240026047890 */ /* 0x000fc8000fffe03f */
[----:B------:R-:W-:-:S04]  /*4740*/  USHF.R.U32.HI UR4, URZ, 0x4, UR4 ;  /* 0x000000043f047899 */ /* 0x000fc80008011604 */
[----:B------:R-:W-:-:S06]  /*4750*/  ULOP3.LUT UR4, UR4, 0x3fff, URZ, 0xc0, !UPT ;  /* 0x00003fff04047892 */ /* 0x000fcc000f8ec03f */
[----:B------:R-:W-:Y:S01]  /*4760*/  IMAD.U32 R4, RZ, RZ, UR4 ;  /* 0x00000004ff047e24 */ /* 0x000fe2000f8e00ff */
        /* <DEDUP_REMOVED lines=34> */
[----:B------:R-:W2:Y:S02]  /*4990*/  SYNCS.PHASECHK.TRANS64.TRYWAIT P1, [UR38+0x38810], R0 ;  /* 0x03881000ff0075a7 */ /* 0x000ea40008020166 */
[----:B--2---:R-:W-:Y:S05]  /*49a0*/  @!P1 BRA `(.L_x_3030) ;  /* 0x0000018800589947 */ /* 0x004fea0003800000 */
.L_x_3220:
[----:B------:R-:W-:Y:S05]  /*49b0*/  @!P0 BRA `(.L_x_3031) ;  /* 0x0000000000048947 */ /* 0x000fea0003800000 */
[----:B------:R-:W-:Y:S01]  /*49c0*/  BPT.TRAP 0x1 ;  /* 0x000000040000795c */ /* 0x000fe20000300000 */
.L_x_3031:
[----:B------:R3:W4:Y:S01]  /*49d0*/  SYNCS.PHASECHK.TRANS64.TRYWAIT P1, [R8+URZ+0x38850], R3 ;  /* 0x03885003080075a7 */ /* 0x000722000802017f */
[----:B------:R-:W-:Y:S05]  /*49e0*/  @!P0 BRA `(.L_x_3032) ;  /* 0x0000000000048947 */ /* 0x000fea0003800000 */
[----:B------:R-:W-:Y:S01]  /*49f0*/  BPT.TRAP 0x1 ;  /* 0x000000040000795c */ /* 0x000fe20000300000 */
.L_x_3032:
[----:B----4-:R-:W-:Y:S05]  /*4a00*/  @P1 BRA `(.L_x_3033) ;  /* 0x0000000000081947 */ /* 0x010fea0003800000 */
[----:B------:R-:W4:Y:S02]  /*4a10*/  SYNCS.PHASECHK.TRANS64.TRYWAIT P1, [R8+URZ+0x38850], R3 ;  /* 0x03885003080075a7 */ /* 0x000f24000802017f */
[----:B----4-:R-:W-:Y:S05]  /*4a20*/  @!P1 BRA `(.L_x_3034) ;  /* 0x0000018800509947 */ /* 0x010fea0003800000 */
.L_x_3033:
[----:B------:R-:W-:Y:S01]  /*4a30*/  UIADD3 UR4, UR38, 0x400, URZ ;  /* 0x0000040026047890 */ /* 0x000fe2000fffe03f */
[----:B------:R-:W-:Y:S01]  /*4a40*/  WARPGROUP.ARRIVE ;  /* 0x00000000000079c5 */ /* 0x000fe20000000000 */
[----:B------:R-:W-:-:S05]  /*4a50*/  UIADD3 UR5, UR38, 0x26400, URZ ;  /* 0x0002640026057890 */ /* 0x000fca000fffe03f */
[----:B--2---:R-:W2:Y:S01]  /*4a60*/  S2R R0, SR_TID.X ;  /* 0x0000000000007919 */ /* 0x004ea20000002100 */
        /* <DEDUP_REMOVED lines=10> */
[----:B------:R-:W-:Y:S01]  /*4b10*/  UMOV UR24, UR6 ;  /* 0x0000000600187c82 */ /* 0x000fe20008000000 */
[----:B------:R-:W-:-:S03]  /*4b20*/  UIADD3 UR30, UR26, 0x2, URZ ;  /* 0x000000021a1e7890 */ /* 0x000fc6000fffe03f */
[----:B------:R-:W-:Y:S01]  /*4b30*/  HGMMA.64x64x16.F32 R24, gdesc[UR24], R24, gsb0 ;  /* 0x00e00000181879f0 */ /* 0x000fe20008000818 */
[----:B------:R-:W-:Y:S01]  /*4b40*/  UMOV UR29, 0x40000040 ;  /* 0x40000040001d7882 */ /* 0x000fe20000000000 */
[----:B------:R-:W-:Y:S01]  /*4b50*/  UMOV UR31, 0x40000040 ;  /* 0x40000040001f7882 */ /* 0x000fe20000000000 */
[----:B------:R-:W-:Y:S02]  /*4b60*/  UIADD3 UR11, UR6, 0x800, URZ ;  /* 0x00000800060b7890 */ /* 0x000fe4000fffe03f */
[----:B------:R-:W-:Y:S01]  /*4b70*/  UIADD3 UR14, UR26, 0x800, URZ ;  /* 0x000008001a0e7890 */ /* 0x000fe2000fffe03f */
[----:B--2---:R-:W-:-:S06]  /*4b80*/  SHF.R.U32.HI R0, RZ, 0x7, R0 ;  /* 0x00000007ff007819 */ /* 0x004fcc0000011600 */
[----:B------:R-:W2:Y:S02]  /*4b90*/  SHFL.IDX PT, R0, R0, RZ, 0x1f ;  /* 0x00001fff00007589 */ /* 0x000ea400000e0000 */
[----:B--2---:R-:W-:-:S13]  /*4ba0*/  R2UR UR5, R0 ;  /* 0x00000000000572ca */ /* 0x004fda00000e0000 */
        /* <DEDUP_REMOVED lines=251> */
.L_x_3035:
[----:B------:R-:W2:Y:S01]  /*5b60*/  LDC R170, c[0x0][0x448] ;  /* 0x00011200ffaa7b82 */ /* 0x000ea20000000800 */
[----:B------:R-:W-:Y:S01]  /*5b70*/  IMAD.IADD R0, R194, 0x1, R188 ;  /* 0x00000001c2007824 */ /* 0x000fe200078e02bc */
[----:B------:R-:W-:Y:S01]  /*5b80*/  R2UR UR5, R8 ;  /* 0x00000000080572ca */ /* 0x000fe200000e0000 */
[----:B------:R-:W-:Y:S01]  /*5b90*/  ULDC UR11, c[0x0][0xad4] ;  /* 0x0002b500000b7ab9 */ /* 0x000fe20000000800 */
[----:B------:R-:W-:Y:S01]  /*5ba0*/  LOP3.LUT P1, RZ, R16, 0x1, RZ, 0xc0, !PT ;  /* 0x0000000110ff7812 */ /* 0x000fe2000782c0ff */
[----:B------:R-:W-:Y:S01]  /*5bb0*/  ULDC UR7, c[0x0][0xad8] ;  /* 0x0002b60000077ab9 */ /* 0x000fe20000000800 */
[----:B------:R-:W-:-:S04]  /*5bc0*/  LEA R14, R168, 0xffffffc0, 0x6 ;  /* 0xffffffc0a80e7811 */ /* 0x000fc800078e30ff */
[----:B------:R-:W-:-:S05]  /*5bd0*/  IADD3 R10, -R19, R17, -R14 ;  /* 0x00000011130a7210 */ /* 0x000fca0007ffe90e */
[----:B------:R-:W-:-:S04]  /*5be0*/  UIADD3 UR5, UR5, 0x38840, URZ ;  /* 0x0003884005057890 */ /* 0x000fc8000fffe03f */
[----:B------:R-:W-:Y:S01]  /*5bf0*/  UPRMT UR5, UR39, 0x654, UR5 ;  /* 0x0000065427057896 */ /* 0x000fe20008000005 */
[----:B--2---:R-:W-:-:S08]  /*5c00*/  ISETP.NE.AND P2, PT, R170, 0x1, PT ;  /* 0x00000001aa00780c */ /* 0x004fd00003f45270 */
[----:B------:R-:W-:Y:S01]  /*5c10*/  SYNCS.ARRIVE.TRANS64.RED.A1T0 RZ, [UR5], RZ ;  /* 0x000000ffffff79a7 */ /* 0x000fe20008100405 */
[----:B------:R-:W-:-:S04]  /*5c20*/  ULOP3.LUT UR5, URZ, UR11, URZ, 0x33, !UPT ;  /* 0x0000000b3f057292 */ /* 0x000fc8000f8e333f */
[----:B01-34-:R-:W0:Y:S08]  /*5c30*/  @P2 LDC R3, c[0x0][0x44c] ;  /* 0x00011300ff032b82 */ /* 0x01be300000000800 */
[----:B------:R-:W1:Y:S01]  /*5c40*/  @P2 LDC R6, c[0x0][0x450] ;  /* 0x00011400ff062b82 */ /* 0x000e620000000800 */
[----:B0-----:R-:W-:-:S05]  /*5c50*/  @P2 IMAD.HI.U32 R3, R0, R3, RZ ;  /* 0x0000000300032227 */ /* 0x001fca00078e00ff */
[----:B-1----:R-:W-:Y:S01]  /*5c60*/  @P2 SHF.R.U32.HI R0, RZ, R6, R3 ;  /* 0x00000006ff002219 */ /* 0x002fe20000011603 */
[----:B------:R-:W-:-:S04]  /*5c70*/  IMAD.MOV.U32 R3, RZ, RZ, -0x40 ;  /* 0xffffffc0ff037424 */ /* 0x000fc800078e00ff */
[----:B------:R-:W0:Y:S01]  /*5c80*/  SHFL.IDX PT, R9, R0, RZ, 0x1c1f ;  /* 0x001c1fff00097589 */ /* 0x000e2200000e0000 */
[----:B------:R-:W-:-:S04]  /*5c90*/  IMAD R6, R168, R3, 0x41 ;  /* 0x00000041a8067424 */ /* 0x000fc800078e0203 */
[----:B------:R-:W-:Y:S01]  /*5ca0*/  VIADD R20, R6, 0xffffffff ;  /* 0xffffffff06147836 */ /* 0x000fe20000000000 */
[----:B------:R-:W-:-:S05]  /*5cb0*/  IADD3 R3, -R19, R6, R17 ;  /* 0x0000000613037210 */ /* 0x000fca0007ffe111 */
[----:B------:R-:W-:-:S04]  /*5cc0*/  IMAD.IADD R3, R3, 0x1, -R18 ;  /* 0x0000000103037824 */ /* 0x000fc800078e0a12 */
[C---:B------:R-:W-:Y:S02]  /*5cd0*/  VIADD R57, R3.reuse, UR7 ;  /* 0x0000000703397c36 */ /* 0x040fe40008000000 */
[----:B------:R-:W-:-:S03]  /*5ce0*/  VIADD R12, R3, UR5 ;  /* 0x00000005030c7c36 */ /* 0x000fc60008000000 */
[----:B0-----:R-:W-:Y:S01]  /*5cf0*/  VIADDMNMX R3, R9, R57, R10, PT ;  /* 0x0000003909037246 */ /* 0x001fe2000380010a */
[----:B------:R-:W-:Y:S01]  /*5d00*/  IMAD.IADD R5, R12, 0x1, R9 ;  /* 0x000000010c057824 */ /* 0x000fe200078e0209 */
        /* <DEDUP_REMOVED lines=14> */
.L_x_3038:
[----:B------:R-:W-:Y:S02]  /*5df0*/  ULDC UR5, c[0x0][0xadc] ;  /* 0x0002b70000057ab9 */ /* 0x000fe40000000800 */
[----:B------:R-:W-:-:S05]  /*5e00*/  IMAD.U32 R11, RZ, RZ, UR5 ;  /* 0x00000005ff0b7e24 */ /* 0x000fca000f8e00ff */
[----:B------:R-:W-:-:S13]  /*5e10*/  ISETP.NE.AND P1, PT, R11, 0x1, PT ;  /* 0x000000010b00780c */ /* 0x000fda0003f25270 */
[----:B------:R-:W0:Y:S02]  /*5e20*/  @P1 LDC.64 R6, c[0x0][0xae0] ;  /* 0x0002b800ff061b82 */ /* 0x000e240000000a00 */
[----:B0-----:R-:W-:-:S05]  /*5e30*/  @P1 IMAD.HI.U32 R6, R9, R6, RZ ;  /* 0x0000000609061227 */ /* 0x001fca00078e00ff */
[----:B------:R-:W-:-:S07]  /*5e40*/  @P1 SHF.R.U32.HI R9, RZ, R7, R6 ;  /* 0x00000007ff091219 */ /* 0x000fce0000011606 */
.L_x_3039:
[----:B------:R-:W-:Y:S05]  /*5e50*/  BSYNC B0 ;  /* 0x0000000000007941 */ /* 0x000fea0003800000 */
.L_x_3037:
[----:B------:R-:W-:-:S04]  /*5e60*/  IMAD R6, R9, R11, -R14 ;  /* 0x0000000b09067224 */ /* 0x000fc800078e0a0e */
[----:B------:R-:W-:-:S05]  /*5e70*/  IMAD.IADD R6, R6, 0x1, -R19 ;  /* 0x0000000106067824 */ /* 0x000fca00078e0a13 */
[----:B------:R-:W-:Y:S02]  /*5e80*/  VIADDMNMX R3, R6, R11, R3, PT ;  /* 0x0000000b06037246 */ /* 0x000fe40003800103 */
[----:B------:R-:W-:-:S07]  /*5e90*/  VIMNMX R5, R5, R6, !PT ;  /* 0x0000000605057248 */ /* 0x000fce0007fe0100 */
.L_x_3036:
[C---:B------:R-:W-:Y:S02]  /*5ea0*/  ISETP.GE.AND P2, PT, R20.reuse, 0x9, PT ;  /* 0x000000091400780c */ /* 0x040fe40003f46270 */
[C---:B------:R-:W-:Y:S02]  /*5eb0*/  ISETP.GE.AND P1, PT, R20.reuse, 0x2, PT ;  /* 0x000000021400780c */ /* 0x040fe40003f26270 */
[C---:B------:R-:W-:Y:S02]  /*5ec0*/  ISETP.GT.AND P3, PT, R5.reuse, 0x8, !P2 ;  /* 0x000000080500780c */ /* 0x040fe40005764270 */
[----:B------:R-:W-:Y:S02]  /*5ed0*/  ISETP.GT.AND P4, PT, R5, 0x1, !P1 ;  /* 0x000000010500780c */ /* 0x000fe40004f84270 */
[----:B------:R-:W-:Y:S02]  /*5ee0*/  ISETP.LT.OR P3, PT, R3, 0x9, P3 ;  /* 0x000000090300780c */ /* 0x000fe40001f61670 */
[----:B------:R-:W-:-:S02]  /*5ef0*/  ISETP.GE.AND P5, PT, R20, 0xa, PT ;  /* 0x0000000a1400780c */ /* 0x000fc40003fa6270 */
[----:B------:R-:W-:Y:S02]  /*5f00*/  FSEL R65, R28, -INF , !P3 ;  /* 0xff8000001c417808 */ /* 0x000fe40005800000 */
[----:B------:R-:W-:Y:S02]  /*5f10*/  ISETP.LT.OR P4, PT, R3, 0x2, P4 ;  /* 0x000000020300780c */ /* 0x000fe40002781670 */
[----:B------:R-:W-:Y:S02]  /*5f20*/  ISETP.GT.AND P3, PT, R5, 0x9, !P5 ;  /* 0x000000090500780c */ /* 0x000fe40006f64270 */
[----:B------:R-:W-:Y:S02]  /*5f30*/  FSEL R69, R25, -INF , !P4 ;  /* 0xff80000019457808 */ /* 0x000fe40006000000 */
        /* <DEDUP_REMOVED lines=51> */
[C---:B------:R-:W-:Y:S02]  /*6270*/  ISETP.GE.AND P6, PT, R20.reuse, 0x1, PT ;  /* 0x000000011400780c */ /* 0x040fe40003fc6270 */
[----:B------:R-:W-:Y:S02]  /*6280*/  FSEL R49, R49, -INF , !P3 ;  /* 0xff80000031317808 */ /* 0x000fe40005800000 */
[----:B------:R-:W-:Y:S02]  /*6290*/  ISETP.GE.AND P3, PT, R20, 0x39, PT ;  /* 0x000000391400780c */ /* 0x000fe40003f66270 */
[----:B------:R-:W-:Y:S02]  /*62a0*/  P2R R28, PR, RZ, 0x20 ;  /* 0x00000020ff1c7803 */ /* 0x000fe40000000000 */
[----:B------:R-:W-:-:S02]  /*62b0*/  ISETP.GT.AND P4, PT, R5, 0x38, !P3 ;  /* 0x000000380500780c */ /* 0x000fc40005f84270 */
[----:B------:R-:W-:Y:S02]  /*62c0*/  ISETP.GE.AND P5, PT, R20, 0x3a, PT ;  /* 0x0000003a1400780c */ /* 0x000fe40003fa6270 */
[----:B------:R-:W-:-:S04]  /*62d0*/  ISETP.LT.OR P4, PT, R3, 0x39, P4 ;  /* 0x000000390300780c */ /* 0x000fc80002781670 */
[----:B------:R-:W-:Y:S02]  /*62e0*/  FSEL R9, R52, -INF , !P4 ;  /* 0xff80000034097808 */ /* 0x000fe40006000000 */
[----:B------:R-:W-:-:S04]  /*62f0*/  ISETP.GT.AND P4, PT, R5, RZ, !P6 ;  /* 0x000000ff0500720c */ /* 0x000fc80007784270 */
[----:B------:R-:W-:-:S04]  /*6300*/  ISETP.LT.OR P4, PT, R3, 0x1, P4 ;  /* 0x000000010300780c */ /* 0x000fc80002781670 */
[----:B------:R-:W-:Y:S02]  /*6310*/  FSEL R67, R24, -INF , !P4 ;  /* 0xff80000018437808 */ /* 0x000fe40006000000 */
[----:B------:R-:W-:-:S04]  /*6320*/  ISETP.GT.AND P4, PT, R5, 0x39, !P5 ;  /* 0x000000390500780c */ /* 0x000fc80006f84270 */
[----:B------:R-:W-:Y:S02]  /*6330*/  ISETP.LT.OR P4, PT, R3, 0x3a, P4 ;  /* 0x0000003a0300780c */ /* 0x000fe40002781670 */
[----:B------:R-:W0:Y:S02]  /*6340*/  SHFL.IDX PT, R3, R0, 0x1, 0x1c1f ;  /* 0x003c1f0000037f89 */ /* 0x000e2400000e0000 */
[----:B------:R-:W-:Y:S02]  /*6350*/  FSEL R53, R53, -INF , !P4 ;  /* 0xff80000035357808 */ /* 0x000fe40006000000 */
[----:B------:R-:W-:Y:S02]  /*6360*/  LOP3.LUT P4, RZ, R16, 0x1, RZ, 0xc0, !PT ;  /* 0x0000000110ff7812 */ /* 0x000fe4000788c0ff */
[----:B0-----:R-:W-:Y:S01]  /*6370*/  VIADDMNMX R10, R3, R57, R10, PT ;  /* 0x00000039030a7246 */ /* 0x001fe2000380010a */
[----:B------:R-:W-:-:S10]  /*6380*/  IMAD.IADD R12, R12, 0x1, R3 ;  /* 0x000000010c0c7824 */ /* 0x000fd400078e0203 */
[----:B------:R-:W-:Y:S05]  /*6390*/  @!P4 BRA `(.L_x_3040) ;  /* 0x000000000060c947 */ /* 0x000fea0003800000 */
        /* <DEDUP_REMOVED lines=13> */
.L_x_3042:
[----:B------:R-:W-:Y:S02]  /*6470*/  ULDC UR5, c[0x0][0xadc] ;  /* 0x0002b70000057ab9 */ /* 0x000fe40000000800 */
[----:B------:R-:W-:-:S05]  /*6480*/  IMAD.U32 R5, RZ, RZ, UR5 ;  /* 0x00000005ff057e24 */ /* 0x000fca000f8e00ff */
[----:B------:R-:W-:-:S13]  /*6490*/  ISETP.NE.AND P4, PT, R5, 0x1, PT ;  /* 0x000000010500780c */ /* 0x000fda0003f85270 */
[----:B------:R-:W0:Y:S02]  /*64a0*/  @P4 LDC.64 R6, c[0x0][0xae0] ;  /* 0x0002b800ff064b82 */ /* 0x000e240000000a00 */
[----:B0-----:R-:W-:-:S05]  /*64b0*/  @P4 IMAD.HI.U32 R6, R3, R6, RZ ;  /* 0x0000000603064227 */ /* 0x001fca00078e00ff */
[----:B------:R-:W-:-:S07]  /*64c0*/  @P4 SHF.R.U32.HI R3, RZ, R7, R6 ;  /* 0x00000007ff034219 */ /* 0x000fce0000011606 */
.L_x_3043:
[----:B------:R-:W-:Y:S05]  /*64d0*/  BSYNC B0 ;  /* 0x0000000000007941 */ /* 0x000fea0003800000 */
.L_x_3041:
[----:B------:R-:W-:-:S04]  /*64e0*/  IMAD R0, R3, R5, -R14 ;  /* 0x0000000503007224 */ /* 0x000fc800078e0a0e */
[----:B------:R-:W-:-:S05]  /*64f0*/  IMAD.IADD R3, R0, 0x1, -R19 ;  /* 0x0000000100037824 */ /* 0x000fca00078e0a13 */
[----:B------:R-:W-:Y:S02]  /*6500*/  VIADDMNMX R10, R3, R5, R10, PT ;  /* 0x00000005030a7246 */ /* 0x000fe4000380010a */
[----:B------:R-:W-:-:S07]  /*6510*/  VIMNMX R12, R12, R3, !PT ;  /* 0x000000030c0c7248 */ /* 0x000fce0007fe0100 */
.L_x_3040:
[----:B------:R-:W-:Y:S01]  /*6520*/  FMNMX.FTZ R0, R67, R69, !PT ;  /* 0x0000004543007209 */ /* 0x000fe20007810000 */
[----:B------:R-:W-:Y:S01]  /*6530*/  ULDC UR5, c[0x0][0xa80] ;  /* 0x0002a00000057ab9 */ /* 0x000fe20000000800 */
[----:B------:R-:W-:Y:S01]  /*6540*/  ISETP.GT.AND P1, PT, R12, 0x1, !P1 ;  /* 0x000000010c00780c */ /* 0x000fe20004f24270 */
[----:B------:R-:W-:Y:S01]  /*6550*/  IMAD.U32 R6, RZ, RZ, UR5 ;  /* 0x00000005ff067e24 */ /* 0x000fe2000f8e00ff */
[----:B------:R-:W-:Y:S01]  /*6560*/  FMNMX.FTZ R0, R65, R0, !PT ;  /* 0x0000000041007209 */ /* 0x000fe20007810000 */
[----:B------:R-:W-:Y:S01]  /*6570*/  ULEA UR10, UR36, UR37, 0xc ;  /* 0x00000025240a7291 */ /* 0x000fe2000f8e603f */
[----:B------:R-:W-:Y:S01]  /*6580*/  ISETP.LT.OR P1, PT, R10, 0x2, P1 ;  /* 0x000000020a00780c */ /* 0x000fe20000f21670 */
[----:B------:R-:W-:Y:S01]  /*6590*/  UMOV UR15, 0x40000040 ;  /* 0x40000040000f7882 */ /* 0x000fe20000000000 */
[----:B------:R-:W-:Y:S02]  /*65a0*/  FMNMX.FTZ R0, R59, R0, !PT ;  /* 0x000000003b007209 */ /* 0x000fe40007810000 */
[----:B------:R-:W-:-:S02]  /*65b0*/  FSEL R61, R27, -INF , !P1 ;  /* 0xff8000001b3d7808 */ /* 0x000fc40004800000 */
[----:B------:R-:W-:Y:S01]  /*65c0*/  ISETP.NE.AND P1, PT, R28, RZ, PT ;  /* 0x000000ff1c00720c */ /* 0x000fe20003f25270 */
[----:B------:R-:W-:Y:S01]  /*65d0*/  UMOV UR14, UR10 ;  /* 0x0000000a000e7c82 */ /* 0x000fe20008000000 */
[----:B------:R-:W-:Y:S01]  /*65e0*/  FMNMX.FTZ R0, R25, R0, !PT ;  /* 0x0000000019007209 */ /* 0x000fe20007810000 */
[----:B------:R-:W-:Y:S01]  /*65f0*/  BAR.SYNC.DEFER_BLOCKING 0xf, 0x100 ;  /* 0x03c4000000007b1d */ /* 0x000fe20000010000 */
        /* <DEDUP_REMOVED lines=12> */
[----:B------:R-:W-:Y:S02]  /*66c0*/  FMNMX.FTZ R0, R13, R0, !PT ;  /* 0x000000000d007209 */ /* 0x000fe40007810000 */
[----:B------:R-:W-:Y:S02]  /*66d0*/  ISETP.NE.AND P1, PT, R32, RZ, PT ;  /* 0x000000ff2000720c */ /* 0x000fe40003f25270 */
[----:B------:R-:W-:Y:S02]  /*66e0*/  FMNMX.FTZ R0, R45, R0, !PT ;  /* 0x000000002d007209 */ /* 0x000fe40007810000 */
[----:B------:R-:W-:-:S02]  /*66f0*/  ISETP.GT.AND P1, PT, R12, 0x11, !P1 ;  /* 0x000000110c00780c */ /* 0x000fc40004f24270 */
[----:B------:R-:W-:Y:S02]  /*6700*/  FMNMX.FTZ R0, R11, R0, !PT ;  /* 0x000000000b007209 */ /* 0x000fe40007810000 */
        /* <DEDUP_REMOVED lines=8> */
[----:B------:R-:W-:Y:S01]  /*6790*/  ISETP.GT.AND P2, PT, R12, 0x8, !P2 ;  /* 0x000000080c00780c */ /* 0x000fe20005744270 */
[----:B------:R-:W0:Y:S01]  /*67a0*/  SHFL.BFLY PT, R0, R7, 0x2, 0x1f ;  /* 0x0c401f0007007f89 */ /* 0x000e2200000e0000 */
[----:B------:R-:W-:Y:S02]  /*67b0*/  FSEL R29, R38, -INF , !P1 ;  /* 0xff800000261d7808 */ /* 0x000fe40004800000 */
[----:B------:R-:W-:-:S02]  /*67c0*/  ISETP.NE.AND P1, PT, R36, RZ, PT ;  /* 0x000000ff2400720c */ /* 0x000fc40003f25270 */
[----:B------:R-:W-:Y:S02]  /*67d0*/  ISETP.LT.OR P2, PT, R10, 0x9, P2 ;  /* 0x000000090a00780c */ /* 0x000fe40001741670 */
[----:B------:R-:W-:Y:S02]  /*67e0*/  ISETP.GT.AND P1, PT, R12, 0x19, !P1 ;  /* 0x000000190c00780c */ /* 0x000fe40004f24270 */
[----:B------:R-:W-:Y:S02]  /*67f0*/  FSEL R63, R30, -INF , !P2 ;  /* 0xff8000001e3f7808 */ /* 0x000fe40005000000 */
[----:B------:R-:W-:Y:S02]  /*6800*/  ISETP.LT.OR P1, PT, R10, 0x1a, P1 ;  /* 0x0000001a0a00780c */ /* 0x000fe40000f21670 */
[----:B------:R-:W-:Y:S02]  /*6810*/  ISETP.NE.AND P2, PT, R60, RZ, PT ;  /* 0x000000ff3c00720c */ /* 0x000fe40003f45270 */
[----:B------:R-:W-:-:S02]  /*6820*/  FSEL R39, R39, -INF , !P1 ;  /* 0xff80000027277808 */ /* 0x000fc40004800000 */
[----:B------:R-:W-:Y:S02]  /*6830*/  ISETP.NE.AND P1, PT, R58, RZ, PT ;  /* 0x000000ff3a00720c */ /* 0x000fe40003f25270 */
[----:B------:R-:W-:Y:S02]  /*6840*/  ISETP.NE.AND P4, PT, R44, RZ, PT ;  /* 0x000000ff2c00720c */ /* 0x000fe40003f85270 */
[C---:B------:R-:W-:Y:S02]  /*6850*/  ISETP.GT.AND P1, PT, R12.reuse, 0x20, !P1 ;  /* 0x000000200c00780c */ /* 0x040fe40004f24270 */
[----:B------:R-:W-:Y:S02]  /*6860*/  ISETP.GT.AND P6, PT, R12, RZ, !P6 ;  /* 0x000000ff0c00720c */ /* 0x000fe400077c4270 */
[----:B------:R-:W-:Y:S02]  /*6870*/  ISETP.LT.OR P1, PT, R10, 0x21, P1 ;  /* 0x000000210a00780c */ /* 0x000fe40000f21670 */
[----:B0-----:R-:W-:-:S02]  /*6880*/  FMNMX.FTZ R14, R7, R0, !PT ;  /* 0x00000000070e7209 */ /* 0x001fc40007810000 */
[----:B------:R-:W-:Y:S02]  /*6890*/  FSEL R57, R42, -INF , !P1 ;  /* 0xff8000002a397808 */ /* 0x000fe40004800000 */
[----:B------:R-:W-:Y:S01]  /*68a0*/  ISETP.NE.AND P1, PT, R40, RZ, PT ;  /* 0x000000ff2800720c */ /* 0x000fe20003f25270 */
[----:B------:R-:W0:Y:S01]  /*68b0*/  SHFL.BFLY PT, R5, R14, 0x1, 0x1f ;  /* 0x0c201f000e057f89 */ /* 0x000e2200000e0000 */
[----:B------:R-:W-:Y:S02]  /*68c0*/  ISETP.LT.OR P6, PT, R10, 0x1, P6 ;  /* 0x000000010a00780c */ /* 0x000fe400037c1670 */
[----:B------:R-:W-:Y:S02]  /*68d0*/  ISETP.GT.AND P1, PT, R12, 0x21, !P1 ;  /* 0x000000210c00780c */ /* 0x000fe40004f24270 */
[----:B------:R-:W-:Y:S02]  /*68e0*/  FSEL R26, R26, -INF , !P6 ;  /* 0xff8000001a1a7808 */ /* 0x000fe40007000000 */
[----:B------:R-:W-:-:S02]  /*68f0*/  ISETP.LT.OR P1, PT, R10, 0x22, P1 ;  /* 0x000000220a00780c */ /* 0x000fc40000f21670 */
[C---:B------:R-:W-:Y:S02]  /*6900*/  ISETP.GT.AND P3, PT, R12.reuse, 0x38, !P3 ;  /* 0x000000380c00780c */ /* 0x040fe40005f64270 */
[----:B------:R-:W-:Y:S02]  /*6910*/  FSEL R43, R43, -INF , !P1 ;  /* 0xff8000002b2b7808 */ /* 0x000fe40004800000 */
[----:B------:R-:W-:Y:S02]  /*6920*/  ISETP.GT.AND P1, PT, R12, 0x28, !P2 ;  /* 0x000000280c00780c */ /* 0x000fe40005724270 */
[----:B------:R-:W-:Y:S02]  /*6930*/  ISETP.NE.AND P2, PT, R62, RZ, PT ;  /* 0x000000ff3e00720c */ /* 0x000fe40003f45270 */
[----:B------:R-:W-:Y:S02]  /*6940*/  ISETP.LT.OR P1, PT, R10, 0x29, P1 ;  /* 0x000000290a00780c */ /* 0x000fe40000f21670 */
[----:B------:R-:W-:-:S02]  /*6950*/  ISETP.GT.AND P5, PT, R12, 0x39, !P5 ;  /* 0x000000390c00780c */ /* 0x000fc40006fa4270 */
[----:B------:R-:W-:Y:S02]  /*6960*/  FSEL R3, R46, -INF , !P1 ;  /* 0xff8000002e037808 */ /* 0x000fe40004800000 */
[----:B------:R-:W-:Y:S02]  /*6970*/  ISETP.GT.AND P1, PT, R12, 0x29, !P4 ;  /* 0x000000290c00780c */ /* 0x000fe40006724270 */
[----:B0-----:R-:W-:Y:S02]  /*6980*/  FMNMX.FTZ R5, R14, R5, !PT ;  /* 0x000000050e057209 */ /* 0x001fe40007810000 */
[----:B------:R-:W-:Y:S02]  /*6990*/  ISETP.LT.OR P1, PT, R10, 0x2a, P1 ;  /* 0x0000002a0a00780c */ /* 0x000fe40000f21670 */
[----:B------:R-:W-:Y:S01]  /*69a0*/  ISETP.NE.AND P4, PT, R48, RZ, PT ;  /* 0x000000ff3000720c */ /* 0x000fe20003f85270 */
[----:B------:R-:W-:Y:S01]  /*69b0*/  FMUL.FTZ R0, R5, R6 ;  /* 0x0000000605007220 */ /* 0x000fe20000410000 */
[----:B------:R-:W-:-:S02]  /*69c0*/  FSEL R47, R47, -INF , !P1 ;  /* 0xff8000002f2f7808 */ /* 0x000fc40004800000 */
[----:B------:R-:W-:Y:S02]  /*69d0*/  FSETP.NEU.FTZ.AND P1, PT, R5, -INF , PT ;  /* 0xff8000000500780b */ /* 0x000fe40003f3d000 */
[----:B------:R-:W-:Y:S02]  /*69e0*/  ISETP.LT.OR P3, PT, R10, 0x39, P3 ;  /* 0x000000390a00780c */ /* 0x000fe40001f61670 */
[----:B------:R-:W-:Y:S02]  /*69f0*/  FSEL R20, R0, RZ, P1 ;  /* 0x000000ff00147208 */ /* 0x000fe40000800000 */
[----:B------:R-:W-:Y:S02]  /*6a00*/  FMNMX.FTZ R0, R26, R61, !PT ;  /* 0x0000003d1a007209 */ /* 0x000fe40007810000 */
[C---:B------:R-:W-:Y:S01]  /*6a10*/  ISETP.GT.AND P1, PT, R12.reuse, 0x30, !P2 ;  /* 0x000000300c00780c */ /* 0x040fe20005724270 */
[--C-:B------:R-:W-:Y:S01]  /*6a20*/  FFMA.FTZ R7, R67, R6, -R20.reuse ;  /* 0x0000000643077223 */ /* 0x100fe20000010814 */
[----:B------:R-:W-:Y:S01]  /*6a30*/  FMNMX.FTZ R0, R63, R0, !PT ;  /* 0x000000003f007209 */ /* 0x000fe20007810000 */
[-CC-:B------:R-:W-:Y:S01]  /*6a40*/  FFMA.FTZ R65, R65, R6.reuse, -R20.reuse ;  /* 0x0000000641417223 */ /* 0x180fe20000010814 */
[----:B------:R-:W-:Y:S01]  /*6a50*/  ISETP.GT.AND P2, PT, R12, 0x31, !P4 ;  /* 0x000000310c00780c */ /* 0x000fe20006744270 */
[--C-:B------:R-:W-:Y:S01]  /*6a60*/  FFMA.FTZ R12, R69, R6, -R20.reuse ;  /* 0x00000006450c7223 */ /* 0x100fe20000010814 */
[----:B------:R-:W-:Y:S01]  /*6a70*/  FMNMX.FTZ R0, R31, R0, !PT ;  /* 0x000000001f007209 */ /* 0x000fe20007810000 */
[----:B------:R-:W-:Y:S01]  /*6a80*/  MUFU.EX2 R152, R7 ;  /* 0x0000000700987308 */ /* 0x000fe20000000800 */
[C---:B------:R-:W-:Y:S01]  /*6a90*/  ISETP.LT.OR P1, PT, R10.reuse, 0x31, P1 ;  /* 0x000000310a00780c */ /* 0x040fe20000f21670 */
[--C-:B------:R-:W-:Y:S01]  /*6aa0*/  FFMA.FTZ R59, R59, R6, -R20.reuse ;  /* 0x000000063b3b7223 */ /* 0x100fe20000010814 */
[----:B------:R-:W-:Y:S01]  /*6ab0*/  FMNMX.FTZ R0, R27, R0, !PT ;  /* 0x000000001b007209 */ /* 0x000fe20007810000 */
[-CC-:B------:R-:W-:Y:S01]  /*6ac0*/  FFMA.FTZ R25, R25, R6.reuse, -R20.reuse ;  /* 0x0000000619197223 */ /* 0x180fe20000010814 */
[----:B------:R-:W-:Y:S01]  /*6ad0*/  ISETP.LT.OR P2, PT, R10, 0x32, P2 ;  /* 0x000000320a00780c */ /* 0x000fe20001741670 */
[--C-:B------:R-:W-:Y:S01]  /*6ae0*/  FFMA.FTZ R33, R33, R6, -R20.reuse ;  /* 0x0000000621217223 */ /* 0x100fe20000010814 */
[----:B------:R-:W-:Y:S01]  /*6af0*/  FMNMX.FTZ R0, R35, R0, !PT ;  /* 0x0000000023007209 */ /* 0x000fe20007810000 */
[----:B------:R-:W0:Y:S01]  /*6b00*/  MUFU.EX2 R71, R12 ;  /* 0x0000000c00477308 */ /* 0x000e220000000800 */
[----:B------:R-:W-:Y:S01]  /*6b10*/  FSEL R67, R50, -INF , !P1 ;  /* 0xff80000032437808 */ /* 0x000fe20004800000 */
[--C-:B------:R-:W-:Y:S01]  /*6b20*/  FFMA.FTZ R21, R21, R6, -R20.reuse ;  /* 0x0000000615157223 */ /* 0x100fe20000010814 */
[----:B------:R-:W-:Y:S01]  /*6b30*/  FMNMX.FTZ R0, R29, R0, !PT ;  /* 0x000000001d007209 */ /* 0x000fe20007810000 */
[-CC-:B------:R-:W-:Y:S01]  /*6b40*/  FFMA.FTZ R37, R37, R6.reuse, -R20.reuse ;  /* 0x0000000625257223 */ /* 0x180fe20000010814 */
[----:B------:R-:W-:Y:S01]  /*6b50*/  FSEL R51, R51, -INF , !P2 ;  /* 0xff80000033337808 */ /* 0x000fe20005000000 */
[--C-:B------:R-:W-:Y:S01]  /*6b60*/  FFMA.FTZ R15, R15, R6, -R20.reuse ;  /* 0x000000060f0f7223 */ /* 0x100fe20000010814 */
[----:B------:R-:W-:Y:S01]  /*6b70*/  FMNMX.FTZ R0, R39, R0, !PT ;  /* 0x0000000027007209 */ /* 0x000fe20007810000 */
[----:B------:R-:W-:Y:S01]  /*6b80*/  MUFU.EX2 R65, R65 ;  /* 0x0000004100417308 */ /* 0x000fe20000000800 */
[----:B------:R-:W-:Y:S01]  /*6b90*/  ISETP.LT.OR P5, PT, R10, 0x3a, P5 ;  /* 0x0000003a0a00780c */ /* 0x000fe20002fa1670 */
[--C-:B------:R-:W-:Y:S01]  /*6ba0*/  FFMA.FTZ R41, R41, R6, -R20.reuse ;  /* 0x0000000629297223 */ /* 0x100fe20000010814 */
[----:B------:R-:W-:Y:S01]  /*6bb0*/  FMNMX.FTZ R0, R57, R0, !PT ;  /* 0x0000000039007209 */ /* 0x000fe20007810000 */
[-CC-:B------:R-:W-:Y:S01]  /*6bc0*/  FFMA.FTZ R13, R13, R6.reuse, -R20.reuse ;  /* 0x000000060d0d7223 */ /* 0x180fe20000010814 */
[----:B------:R-:W-:Y:S01]  /*6bd0*/  FSEL R69, R54, -INF , !P3 ;  /* 0xff80000036457808 */ /* 0x000fe20005800000 */
[--C-:B------:R-:W-:Y:S01]  /*6be0*/  FFMA.FTZ R45, R45, R6, -R20.reuse ;  /* 0x000000062d2d7223 */ /* 0x100fe20000010814 */
[----:B------:R-:W-:Y:S01]  /*6bf0*/  FMNMX.FTZ R0, R43, R0, !PT ;  /* 0x000000002b007209 */ /* 0x000fe20007810000 */
[----:B------:R-:W-:Y:S01]  /*6c00*/  MUFU.EX2 R154, R59 ;  /* 0x0000003b009a7308 */ /* 0x000fe20000000800 */
[----:B------:R-:W-:Y:S01]  /*6c10*/  FSEL R55, R55, -INF , !P5 ;  /* 0xff80000037377808 */ /* 0x000fe20006800000 */
[----:B0-----:R-:W-:Y:S01]  /*6c20*/  FADD.FTZ R28, R152, R71 ;  /* 0x00000047981c7221 */ /* 0x001fe20000010000 */
[----:B------:R-:W-:Y:S01]  /*6c30*/  FMNMX.FTZ R0, R3, R0, !PT ;  /* 0x0000000003007209 */ /* 0x000fe20007810000 */
[-CC-:B------:R-:W-:Y:S01]  /*6c40*/  FFMA.FTZ R11, R11, R6.reuse, -R20.reuse ;  /* 0x000000060b0b7223 */ /* 0x180fe20000010814 */
[-CC-:B------:R-:W-:Y:S01]  /*6c50*/  FFMA.FTZ R49, R49, R6.reuse, -R20.reuse ;  /* 0x0000000631317223 */ /* 0x180fe20000010814 */
[--C-:B------:R-:W-:Y:S01]  /*6c60*/  FFMA.FTZ R9, R9, R6, -R20.reuse ;  /* 0x0000000609097223 */ /* 0x100fe20000010814 */
[----:B------:R-:W-:Y:S01]  /*6c70*/  FMNMX.FTZ R0, R47, R0, !PT ;  /* 0x000000002f007209 */ /* 0x000fe20007810000 */
[----:B------:R-:W-:Y:S01]  /*6c80*/  MUFU.EX2 R25, R25 ;  /* 0x0000001900197308 */ /* 0x000fe20000000800 */
[----:B------:R-:W-:Y:S01]  /*6c90*/  FFMA.FTZ R20, R53, R6, -R20 ;  /* 0x0000000635147223 */ /* 0x000fe20000010814 */
[----:B------:R-:W-:-:S02]  /*6ca0*/  F2FP.F16.F32.PACK_AB R152, R71, R152 ;  /* 0x000000984798723e */ /* 0x000fc400000000ff */
[----:B------:R-:W-:-:S04]  /*6cb0*/  FMNMX.FTZ R0, R67, R0, !PT ;  /* 0x0000000043007209 */ /* 0x000fc80007810000 */
[----:B------:R-:W-:Y:S01]  /*6cc0*/  FMNMX.FTZ R0, R51, R0, !PT ;  /* 0x0000000033007209 */ /* 0x000fe20007810000 */
[----:B------:R-:W-:Y:S03]  /*6cd0*/  MUFU.EX2 R156, R33 ;  /* 0x00000021009c7308 */ /* 0x000fe60000000800 */
[----:B------:R-:W-:-:S04]  /*6ce0*/  FMNMX.FTZ R0, R69, R0, !PT ;  /* 0x0000000045007209 */ /* 0x000fc80007810000 */
[----:B------:R-:W-:Y:S01]  /*6cf0*/  FMNMX.FTZ R0, R55, R0, !PT ;  /* 0x0000000037007209 */ /* 0x000fe20007810000 */
[----:B------:R-:W-:Y:S04]  /*6d00*/  MUFU.EX2 R21, R21 ;  /* 0x0000001500157308 */ /* 0x000fe80000000800 */
[----:B------:R-:W0:Y:S04]  /*6d10*/  SHFL.BFLY PT, R7, R0, 0x2, 0x1f ;  /* 0x0c401f0000077f89 */ /* 0x000e2800000e0000 */
[----:B------:R-:W-:Y:S08]  /*6d20*/  MUFU.EX2 R158, R37 ;  /* 0x00000025009e7308 */ /* 0x000ff00000000800 */
[----:B------:R-:W-:Y:S08]  /*6d30*/  MUFU.EX2 R15, R15 ;  /* 0x0000000f000f7308 */ /* 0x000ff00000000800 */
[----:B------:R-:W-:Y:S01]  /*6d40*/  MUFU.EX2 R160, R41 ;  /* 0x0000002900a07308 */ /* 0x000fe20000000800 */
[----:B0-----:R-:W-:-:S07]  /*6d50*/  FMNMX.FTZ R10, R0, R7, !PT ;  /* 0x00000007000a7209 */ /* 0x001fce0007810000 */
[----:B------:R-:W-:Y:S01]  /*6d60*/  MUFU.EX2 R13, R13 ;  /* 0x0000000d000d7308 */ /* 0x000fe20000000800 */
[----:B------:R-:W0:Y:S07]  /*6d70*/  SHFL.BFLY PT, R7, R10, 0x1, 0x1f ;  /* 0x0c201f000a077f89 */ /* 0x000e2e00000e0000 */
[----:B------:R-:W-:Y:S08]  /*6d80*/  MUFU.EX2 R162, R45 ;  /* 0x0000002d00a27308 */ /* 0x000ff00000000800 */
[----:B------:R-:W-:Y:S08]  /*6d90*/  MUFU.EX2 R11, R11 ;  /* 0x0000000b000b7308 */ /* 0x000ff00000000800 */
[----:B------:R-:W-:Y:S01]  /*6da0*/  MUFU.EX2 R164, R49 ;  /* 0x0000003100a47308 */ /* 0x000fe20000000800 */
[----:B0-----:R-:W-:-:S04]  /*6db0*/  FMNMX.FTZ R7, R10, R7, !PT ;  /* 0x000000070a077209 */ /* 0x001fc80007810000 */
[C---:B------:R-:W-:Y:S01]  /*6dc0*/  FSETP.NEU.FTZ.AND P1, PT, R7.reuse, -INF , PT ;  /* 0xff8000000700780b */ /* 0x040fe20003f3d000 */
[----:B------:R-:W-:Y:S02]  /*6dd0*/  FMUL.FTZ R0, R7, R6 ;  /* 0x0000000607007220 */ /* 0x000fe40000410000 */
[----:B------:R-:W-:Y:S03]  /*6de0*/  MUFU.EX2 R9, R9 ;  /* 0x0000000900097308 */ /* 0x000fe60000000800 */
[----:B------:R-:W-:-:S05]  /*6df0*/  FSEL R0, R0, RZ, P1 ;  /* 0x000000ff00007208 */ /* 0x000fca0000800000 */
        /* <DEDUP_REMOVED lines=18> */
[----:B------:R-:W-:Y:S08]  /*6f20*/  MUFU.EX2 R63, R63 ;  /* 0x0000003f003f7308 */ /* 0x000ff00000000800 */
[----:B------:R1:W2:Y:S01]  /*6f30*/  MUFU.EX2 R10, R31 ;  /* 0x0000001f000a7308 */ /* 0x0002a20000000800 */
[----:B0-----:R-:W-:-:S07]  /*6f40*/  F2FP.F16.F32.PACK_AB R153, R61, R26 ;  /* 0x0000001a3d99723e */ /* 0x001fce00000000ff */
[----:B------:R-:W0:Y:S01]  /*6f50*/  MUFU.EX2 R27, R27 ;  /* 0x0000001b001b7308 */ /* 0x000e220000000800 */
[----:B-1----:R-:W-:-:S04]  /*6f60*/  FADD.FTZ R31, R65, R28 ;  /* 0x0000001c411f7221 */ /* 0x002fc80000010000 */
[C---:B------:R-:W-:Y:S01]  /*6f70*/  FADD.FTZ R28, R154.reuse, R31 ;  /* 0x0000001f9a1c7221 */ /* 0x040fe20000010000 */
[----:B------:R-:W-:Y:S02]  /*6f80*/  F2FP.F16.F32.PACK_AB R154, R154, R65 ;  /* 0x000000419a9a723e */ /* 0x000fe400000000ff */
[----:B------:R-:W1:Y:S01]  /*6f90*/  MUFU.EX2 R12, R35 ;  /* 0x00000023000c7308 */ /* 0x000e620000000800 */
[----:B------:R-:W-:Y:S01]  /*6fa0*/  FADD.FTZ R31, R25, R28 ;  /* 0x0000001c191f7221 */ /* 0x000fe20000010000 */
[----:B------:R-:W-:Y:S01]  /*6fb0*/  FADD.FTZ R28, R26, R61 ;  /* 0x0000003d1a1c7221 */ /* 0x000fe20000010000 */
[----:B--2---:R-:W-:Y:S02]  /*6fc0*/  F2FP.F16.F32.PACK_AB R155, R10, R63 ;  /* 0x0000003f0a9b723e */ /* 0x004fe400000000ff */
[C---:B------:R-:W-:Y:S01]  /*6fd0*/  FADD.FTZ R30, R156.reuse, R31 ;  /* 0x0000001f9c1e7221 */ /* 0x040fe20000010000 */
[----:B------:R-:W-:Y:S01]  /*6fe0*/  FADD.FTZ R31, R63, R28 ;  /* 0x0000001c3f1f7221 */ /* 0x000fe20000010000 */
[----:B------:R-:W-:Y:S01]  /*6ff0*/  F2FP.F16.F32.PACK_AB R156, R156, R25 ;  /* 0x000000199c9c723e */ /* 0x000fe200000000ff */
[----:B------:R-:W2:Y:S01]  /*7000*/  MUFU.EX2 R29, R29 ;  /* 0x0000001d001d7308 */ /* 0x000ea20000000800 */
[----:B------:R-:W-:Y:S01]  /*7010*/  FADD.FTZ R33, R21, R30 ;  /* 0x0000001e15217221 */ /* 0x000fe20000010000 */
[----:B------:R-:W-:Y:S01]  /*7020*/  FADD.FTZ R30, R10, R31 ;  /* 0x0000001f0a1e7221 */ /* 0x000fe20000010000 */
[----:B------:R3:W-:Y:S02]  /*7030*/  STSM.16.M88.4 [R189+0x36400], R152 ;  /* 0x03640098bd007844 */ /* 0x0007e40000000200 */
[C---:B------:R-:W-:Y:S01]  /*7040*/  FADD.FTZ R32, R158.reuse, R33 ;  /* 0x000000219e207221 */ /* 0x040fe20000010000 */
[----:B0-----:R-:W-:Y:S01]  /*7050*/  FADD.FTZ R31, R27, R30 ;  /* 0x0000001e1b1f7221 */ /* 0x001fe20000010000 */
[----:B------:R-:W-:Y:S01]  /*7060*/  F2FP.F16.F32.PACK_AB R158, R158, R21 ;  /* 0x000000159e9e723e */ /* 0x000fe200000000ff */
[----:B------:R-:W0:Y:S01]  /*7070*/  MUFU.EX2 R14, R39 ;  /* 0x00000027000e7308 */ /* 0x000e220000000800 */
[----:B------:R-:W-:Y:S01]  /*7080*/  FADD.FTZ R33, R15, R32 ;  /* 0x000000200f217221 */ /* 0x000fe20000010000 */
[C---:B-1----:R-:W-:Y:S01]  /*7090*/  FADD.FTZ R30, R12.reuse, R31 ;  /* 0x0000001f0c1e7221 */ /* 0x042fe20000010000 */
[----:B------:R-:W-:-:S02]  /*70a0*/  F2FP.F16.F32.PACK_AB R157, R12, R27 ;  /* 0x0000001b0c9d723e */ /* 0x000fc400000000ff */
[C---:B------:R-:W-:Y:S01]  /*70b0*/  FADD.FTZ R32, R160.reuse, R33 ;  /* 0x00000021a0207221 */ /* 0x040fe20000010000 */
[----:B------:R-:W-:Y:S02]  /*70c0*/  F2FP.F16.F32.PACK_AB R160, R160, R15 ;  /* 0x0000000fa0a0723e */ /* 0x000fe400000000ff */
[----:B------:R-:W1:Y:S01]  /*70d0*/  MUFU.EX2 R57, R57 ;  /* 0x0000003900397308 */ /* 0x000e620000000800 */
[----:B--2---:R-:W-:Y:S01]  /*70e0*/  FADD.FTZ R31, R29, R30 ;  /* 0x0000001e1d1f7221 */ /* 0x004fe20000010000 */
[----:B------:R-:W-:-:S04]  /*70f0*/  FADD.FTZ R33, R13, R32 ;  /* 0x000000200d217221 */ /* 0x000fc80000010000 */
[C---:B------:R-:W-:Y:S01]  /*7100*/  FADD.FTZ R0, R162.reuse, R33 ;  /* 0x00000021a2007221 */ /* 0x040fe20000010000 */
[----:B------:R-:W-:Y:S01]  /*7110*/  F2FP.F16.F32.PACK_AB R162, R162, R13 ;  /* 0x0000000da2a2723e */ /* 0x000fe200000000ff */
[----:B------:R-:W2:Y:S01]  /*7120*/  MUFU.EX2 R24, R43 ;  /* 0x0000002b00187308 */ /* 0x000ea20000000800 */
[C---:B0-----:R-:W-:Y:S01]  /*7130*/  FADD.FTZ R32, R14.reuse, R31 ;  /* 0x0000001f0e207221 */ /* 0x041fe20000010000 */
[----:B------:R-:W-:Y:S01]  /*7140*/  FADD.FTZ R33, R11, R0 ;  /* 0x000000000b217221 */ /* 0x000fe20000010000 */
[----:B------:R-:W-:-:S03]  /*7150*/  F2FP.F16.F32.PACK_AB R159, R14, R29 ;  /* 0x0000001d0e9f723e */ /* 0x000fc600000000ff */
[C---:B------:R-:W-:Y:S01]  /*7160*/  FADD.FTZ R34, R164.reuse, R33 ;  /* 0x00000021a4227221 */ /* 0x040fe20000010000 */
[----:B------:R-:W-:Y:S01]  /*7170*/  F2FP.F16.F32.PACK_AB R164, R164, R11 ;  /* 0x0000000ba4a4723e */ /* 0x000fe200000000ff */
[----:B------:R-:W0:Y:S01]  /*7180*/  MUFU.EX2 R3, R3 ;  /* 0x0000000300037308 */ /* 0x000e220000000800 */
[----:B-1----:R-:W-:Y:S01]  /*7190*/  FADD.FTZ R31, R57, R32 ;  /* 0x00000020391f7221 */ /* 0x002fe20000010000 */
[----:B------:R-:W-:Y:S01]  /*71a0*/  FADD.FTZ R15, R9, R34 ;  /* 0x00000022090f7221 */ /* 0x000fe20000010000 */
[----:B------:R3:W-:Y:S05]  /*71b0*/  STSM.16.M88.4 [R190], R156 ;  /* 0x0000009cbe007844 */ /* 0x0007ea0000000200 */
[----:B------:R-:W1:Y:S01]  /*71c0*/  MUFU.EX2 R28, R47 ;  /* 0x0000002f001c7308 */ /* 0x000e620000000800 */
[C---:B--2---:R-:W-:Y:S01]  /*71d0*/  FADD.FTZ R0, R24.reuse, R31 ;  /* 0x0000001f18007221 */ /* 0x044fe20000010000 */
[----:B------:R-:W-:-:S06]  /*71e0*/  F2FP.F16.F32.PACK_AB R161, R24, R57 ;  /* 0x0000003918a1723e */ /* 0x000fcc00000000ff */
[----:B------:R-:W2:Y:S01]  /*71f0*/  MUFU.EX2 R67, R67 ;  /* 0x0000004300437308 */ /* 0x000ea20000000800 */
[----:B0-----:R-:W-:-:S07]  /*7200*/  FADD.FTZ R21, R3, R0 ;  /* 0x0000000003157221 */ /* 0x001fce0000010000 */
[----:B------:R-:W0:Y:S01]  /*7210*/  MUFU.EX2 R30, R51 ;  /* 0x00000033001e7308 */ /* 0x000e220000000800 */
[C---:B-1----:R-:W-:Y:S01]  /*7220*/  FADD.FTZ R34, R28.reuse, R21 ;  /* 0x000000151c227221 */ /* 0x042fe20000010000 */
[----:B------:R-:W-:-:S05]  /*7230*/  F2FP.F16.F32.PACK_AB R163, R28, R3 ;  /* 0x000000031ca3723e */ /* 0x000fca00000000ff */
[----:B------:R3:W-:Y:S01]  /*7240*/  STSM.16.M88.4 [R192], R160 ;  /* 0x000000a0c0007844 */ /* 0x0007e20000000200 */
[----:B------:R-:W1:Y:S01]  /*7250*/  MUFU.EX2 R20, R20 ;  /* 0x0000001400147308 */ /* 0x000e620000000800 */
[----:B--2---:R-:W-:-:S07]  /*7260*/  FADD.FTZ R11, R67, R34 ;  /* 0x00000022430b7221 */ /* 0x004fce0000010000 */
[----:B------:R-:W2:Y:S01]  /*7270*/  MUFU.EX2 R69, R69 ;  /* 0x0000004500457308 */ /* 0x000ea20000000800 */
[C---:B0-----:R-:W-:Y:S01]  /*7280*/  FADD.FTZ R10, R30.reuse, R11 ;  /* 0x0000000b1e0a7221 */ /* 0x041fe20000010000 */
[----:B------:R-:W-:-:S06]  /*7290*/  F2FP.F16.F32.PACK_AB R165, R30, R67 ;  /* 0x000000431ea5723e */ /* 0x000fcc00000000ff */
[----:B------:R-:W0:Y:S01]  /*72a0*/  MUFU.EX2 R32, R55 ;  /* 0x0000003700207308 */ /* 0x000e220000000800 */
[C---:B-1----:R-:W-:Y:S01]  /*72b0*/  F2FP.F16.F32.PACK_AB R166, R20.reuse, R9 ;  /* 0x0000000914a6723e */ /* 0x042fe200000000ff */
[----:B------:R-:W-:Y:S01]  /*72c0*/  FADD.FTZ R0, R20, R15 ;  /* 0x0000000f14007221 */ /* 0x000fe20000010000 */
[----:B--2---:R-:W-:Y:S01]  /*72d0*/  FADD.FTZ R9, R69, R10 ;  /* 0x0000000a45097221 */ /* 0x004fe20000010000 */
[----:B0-----:R-:W-:-:S03]  /*72e0*/  F2FP.F16.F32.PACK_AB R167, R32, R69 ;  /* 0x0000004520a7723e */ /* 0x001fc600000000ff */
[----:B------:R-:W-:Y:S02]  /*72f0*/  FADD.FTZ R3, R32, R9 ;  /* 0x0000000920037221 */ /* 0x000fe40000010000 */
[----:B------:R3:W-:Y:S01]  /*7300*/  STSM.16.M88.4 [R191], R164 ;  /* 0x000000a4bf007844 */ /* 0x0007e20000000200 */
[----:B------:R-:W-:-:S06]  /*7310*/  WARPGROUP.ARRIVE ;  /* 0x00000000000079c5 */ /* 0x000fcc0000000000 */
        /* <DEDUP_REMOVED lines=25> */
[----:B---3--:R-:W-:Y:S05]  /*74b0*/  @!P0 BRA `(.L_x_3044) ;  /* 0x0000000000048947 */ /* 0x008fea0003800000 */
[----:B------:R-:W-:Y:S01]  /*74c0*/  BPT.TRAP 0x1 ;  /* 0x000000040000795c */ /* 0x000fe20000300000 */
.L_x_3044:
[----:B------:R-:W-:Y:S01]  /*74d0*/  ISETP.NE.AND P2, PT, R170, 0x1, PT ;  /* 0x00000001aa00780c */ /* 0x000fe20003f45270 */
[----:B------:R-:W-:Y:S01]  /*74e0*/  IMAD.MOV.U32 R10, RZ, RZ, R188 ;  /* 0x000000ffff0a7224 */ /* 0x000fe200078e00bc */
[----:B------:R-:W-:Y:S02]  /*74f0*/  R2UR UR5, R8 ;  /* 0x00000000080572ca */ /* 0x000fe400000e0000 */
[----:B------:R-:W-:-:S09]  /*7500*/  LOP3.LUT P1, RZ, R16, 0x1, RZ, 0xc0, !PT ;  /* 0x0000000110ff7812 */ /* 0x000fd2000782c0ff */
[----:B------:R-:W0:Y:S02]  /*7510*/  @P2 LDC R9, c[0x0][0x44c] ;  /* 0x00011300ff092b82 */ /* 0x000e240000000800 */
[----:B------:R-:W-:-:S04]  /*7520*/  UIADD3 UR5, UR5, 0x38860, URZ ;  /* 0x0003886005057890 */ /* 0x000fc8000fffe03f */
[----:B------:R-:W-:Y:S02]  /*7530*/  UPRMT UR5, UR39, 0x654, UR5 ;  /* 0x0000065427057896 */ /* 0x000fe40008000005 */
[----:B------:R-:W1:Y:S07]  /*7540*/  @P2 LDC R8, c[0x0][0x450] ;  /* 0x00011400ff082b82 */ /* 0x000e6e0000000800 */
[----:B------:R-:W-:Y:S01]  /*7550*/  SYNCS.ARRIVE.TRANS64.RED.A1T0 RZ, [UR5], RZ ;  /* 0x000000ffffff79a7 */ /* 0x000fe20008100405 */
[----:B0-----:R-:W-:-:S05]  /*7560*/  @P2 IMAD.HI.U32 R9, R188, R9, RZ ;  /* 0x00000009bc092227 */ /* 0x001fca00078e00ff */
[----:B-1----:R-:W-:Y:S01]  /*7570*/  @P2 SHF.R.U32.HI R10, RZ, R8, R9 ;  /* 0x00000008ff0a2219 */ /* 0x002fe20000011609 */
[----:B------:R-:W-:-:S04]  /*7580*/  VIADD R9, R168, 0xfffffffe ;  /* 0xfffffffea8097836 */ /* 0x000fc80000000000 */
[----:B------:R-:W-:-:S04]  /*7590*/  IMAD.IADD R169, R169, 0x1, R10 ;  /* 0x00000001a9a97824 */ /* 0x000fc800078e020a */
[----:B------:R-:W-:Y:S01]  /*75a0*/  VIADD R8, R169, UR7 ;  /* 0x00000007a9087c36 */ /* 0x000fe20008000000 */
[----:B------:R-:W-:Y:S06]  /*75b0*/  @!P1 BRA `(.L_x_3045) ;  /* 0x0000000000489947 */ /* 0x000fec0003800000 */
[C---:B------:R-:W-:Y:S01]  /*75c0*/  ISETP.GT.AND P1, PT, R169.reuse, RZ, PT ;  /* 0x000000ffa900720c */ /* 0x040fe20003f24270 */
[----:B------:R-:W-:-:S12]  /*75d0*/  VIADD R12, R169, 0xffffffff ;  /* 0xffffffffa90c7836 */ /* 0x000fd80000000000 */
[----:B------:R-:W-:Y:S05]  /*75e0*/  @P1 BRA `(.L_x_3046) ;  /* 0x0000000000201947 */ /* 0x000fea0003800000 */
[----:B------:R-:W0:Y:S01]  /*75f0*/  LDC R13, c[0x0][0xadc] ;  /* 0x0002b700ff0d7b82 */ /* 0x000e220000000800 */
[----:B------:R-:W-:Y:S01]  /*7600*/  IMAD.MOV R12, RZ, RZ, -R169 ;  /* 0x000000ffff0c7224 */ /* 0x000fe200078e0aa9 */
[----:B0-----:R-:W-:-:S13]  /*7610*/  ISETP.NE.AND P1, PT, R13, 0x1, PT ;  /* 0x000000010d00780c */ /* 0x001fda0003f25270 */
[----:B------:R-:W0:Y:S02]  /*7620*/  @P1 LDC.64 R10, c[0x0][0xae0] ;  /* 0x0002b800ff0a1b82 */ /* 0x000e240000000a00 */
[----:B0-----:R-:W-:-:S05]  /*7630*/  @P1 IMAD.HI.U32 R10, R12, R10, RZ ;  /* 0x0000000a0c0a1227 */ /* 0x001fca00078e00ff */
[----:B------:R-:W-:-:S04]  /*7640*/  @P1 SHF.R.U32.HI R12, RZ, R11, R10 ;  /* 0x0000000bff0c1219 */ /* 0x000fc8000001160a */
[----:B------:R-:W-:Y:S01]  /*7650*/  LOP3.LUT R12, RZ, R12, RZ, 0x33, !PT ;  /* 0x0000000cff0c7212 */ /* 0x000fe200078e33ff */
[----:B------:R-:W-:Y:S06]  /*7660*/  BRA `(.L_x_3047) ;  /* 0x0000000000147947 */ /* 0x000fec0003800000 */
.L_x_3046:
[----:B------:R-:W0:Y:S02]  /*7670*/  LDC R13, c[0x0][0xadc] ;  /* 0x0002b700ff0d7b82 */ /* 0x000e240000000800 */
[----:B0-----:R-:W-:-:S13]  /*7680*/  ISETP.NE.AND P1, PT, R13, 0x1, PT ;  /* 0x000000010d00780c */ /* 0x001fda0003f25270 */
[----:B------:R-:W0:Y:S02]  /*7690*/  @P1 LDC.64 R10, c[0x0][0xae0] ;  /* 0x0002b800ff0a1b82 */ /* 0x000e240000000a00 */
[----:B0-----:R-:W-:-:S05]  /*76a0*/  @P1 IMAD.HI.U32 R10, R12, R10, RZ ;  /* 0x0000000a0c0a1227 */ /* 0x001fca00078e00ff */
[----:B------:R-:W-:-:S07]  /*76b0*/  @P1 SHF.R.U32.HI R12, RZ, R11, R10 ;  /* 0x0000000bff0c1219 */ /* 0x000fce000001160a */
.L_x_3047:
[----:B------:R-:W-:-:S05]  /*76c0*/  IMAD R13, R12, R13, R13 ;  /* 0x0000000d0c0d7224 */ /* 0x000fca00078e020d */
[----:B------:R-:W-:-:S07]  /*76d0*/  VIMNMX R8, R8, R13, PT ;  /* 0x0000000d08087248 */ /* 0x000fce0003fe0100 */
.L_x_3045:
[----:B------:R-:W-:-:S04]  /*76e0*/  SHF.R.S32.HI R11, RZ, 0x1f, R8 ;  /* 0x0000001fff0b7819 */ /* 0x000fc80000011408 */
[----:B------:R-:W-:-:S04]  /*76f0*/  LEA.HI R11, R11, R8, RZ, 0x6 ;  /* 0x000000080b0b7211 */ /* 0x000fc800078f30ff */
[----:B------:R-:W-:-:S04]  /*7700*/  SHF.R.S32.HI R8, RZ, 0x6, R11 ;  /* 0x00000006ff087819 */ /* 0x000fc8000001140b */
[----:B------:R-:W-:-:S04]  /*7710*/  VIMNMX R8, R195, R8, !PT ;  /* 0x00000008c3087248 */ /* 0x000fc80007fe0100 */
[----:B------:R-:W-:-:S13]  /*7720*/  ISETP.GE.AND P1, PT, R9, R8, PT ;  /* 0x000000080900720c */ /* 0x000fda0003f26270 */
[----:B------:R-:W-:Y:S05]  /*7730*/  @!P1 BRA `(.L_x_3048) ;  /* 0x0000003000fc9947 */ /* 0x000fea0003800000 */
[----:B------:R-:W-:Y:S01]  /*7740*/  IMAD.MOV.U32 R10, RZ, RZ, R7 ;  /* 0x000000ffff0a7224 */ /* 0x000fe200078e0007 */
[----:B------:R-:W-:Y:S01]  /*7750*/  UMOV UR7, UR36 ;  /* 0x0000002400077c82 */ /* 0x000fe20008000000 */
[----:B------:R-:W-:-:S07]  /*7760*/  IMAD.MOV.U32 R11, RZ, RZ, R5 ;  /* 0x000000ffff0b7224 */ /* 0x000fce00078e0005 */
.L_x_3067:
[----:B------:R-:W-:-:S04]  /*7770*/  UIADD3 UR36, UR7, 0x1, URZ ;  /* 0x0000000107247890 */ /* 0x000fc8000fffe03f */
[----:B------:R-:W-:-:S04]  /*7780*/  UISETP.NE.AND UP0, UPT, UR36, 0x2, UPT ;  /* 0x000000022400788c */ /* 0x000fc8000bf05270 */
[----:B------:R-:W-:Y:S02]  /*7790*/  USEL UR5, URZ, 0x1, UP0 ;  /* 0x000000013f057887 */ /* 0x000fe40008000000 */
[----:B------:R-:W-:-:S04]  /*77a0*/  USEL UR36, UR36, URZ, UP0 ;  /* 0x0000003f24247287 */ /* 0x000fc80008000000 */
[----:B------:R-:W-:Y:S01]  /*77b0*/  LOP3.LUT R2, R2, UR5, RZ, 0x3c, !PT ;  /* 0x0000000502027c12 */ /* 0x000fe2000f8e3cff */
[----:B------:R-:W-:Y:S07]  /*77c0*/  @!P0 BRA `(.L_x_3049) ;  /* 0x0000000000048947 */ /* 0x000fee0003800000 */
[----:B------:R-:W-:Y:S01]  /*77d0*/  BPT.TRAP 0x1 ;  /* 0x000000040000795c */ /* 0x000fe20000300000 */
.L_x_3049:
[----:B------:R-:W-:Y:S01]  /*77e0*/  ULEA UR5, UR36, UR38, 0x3 ;  /* 0x0000002624057291 */ /* 0x000fe2000f8e183f */
[----:B------:R-:W-:-:S08]  /*77f0*/  SHF.L.U32 R5, R2, 0x1f, RZ ;  /* 0x0000001f02057819 */ /* 0x000fd000000006ff */
[----:B------:R0:W1:Y:S01]  /*7800*/  SYNCS.PHASECHK.TRANS64.TRYWAIT P1, [UR5+0x38830], R5 ;  /* 0x03883005ff0075a7 */ /* 0x0000620008020145 */
[----:B------:R-:W-:Y:S05]  /*7810*/  @!P0 BRA `(.L_x_3050) ;  /* 0x0000000000048947 */ /* 0x000fea0003800000 */
[----:B------:R-:W-:Y:S01]  /*7820*/  BPT.TRAP 0x1 ;  /* 0x000000040000795c */ /* 0x000fe20000300000 */
.L_x_3050:
[----:B-1----:R-:W-:Y:S05]  /*7830*/  @P1 BRA `(.L_x_3051) ;  /* 0x0000000000081947 */ /* 0x002fea0003800000 */
[----:B------:R-:W1:Y:S02]  /*7840*/  SYNCS.PHASECHK.TRANS64.TRYWAIT P1, [UR5+0x38830], R5 ;  /* 0x03883005ff0075a7 */ /* 0x000e640008020145 */
[----:B-1----:R-:W-:Y:S05]  /*7850*/  @!P1 BRA `(.L_x_3052) ;  /* 0x0000015800d89947 */ /* 0x002fea0003800000 */
.L_x_3051:
        /* <DEDUP_REMOVED lines=23> */
.L_x_3053:
[----:B------:R2:W3:Y:S01]  /*79d0*/  SYNCS.PHASECHK.TRANS64.TRYWAIT P1, [UR5+0x38850], R5 ;  /* 0x03885005ff0075a7 */ /* 0x0004e20008020145 */
[----:B------:R-:W-:Y:S05]  /*79e0*/  @!P0 BRA `(.L_x_3054) ;  /* 0x0000000000048947 */ /* 0x000fea0003800000 */
[----:B------:R-:W-:Y:S01]  /*79f0*/  BPT.TRAP 0x1 ;  /* 0x000000040000795c */ /* 0x000fe20000300000 */
.L_x_3054:
[----:B---3--:R-:W-:Y:S05]  /*7a00*/  @P1 BRA `(.L_x_3055) ;  /* 0x0000000000081947 */ /* 0x008fea0003800000 */
[----:B------:R-:W3:Y:S02]  /*7a10*/  SYNCS.PHASECHK.TRANS64.TRYWAIT P1, [UR5+0x38850], R5 ;  /* 0x03885005ff0075a7 */ /* 0x000ee40008020145 */
[----:B---3--:R-:W-:Y:S05]  /*7a20*/  @!P1 BRA `(.L_x_3056) ;  /* 0x00000158007c9947 */ /* 0x008fea0003800000 */
.L_x_3055:
[----:B------:R-:W-:Y:S01]  /*7a30*/  ULEA UR26, UR36, UR4, 0xc ;  /* 0x00000004241a7291 */ /* 0x000fe2000f8e603f */
[----:B------:R-:W-:Y:S01]  /*7a40*/  WARPGROUP.ARRIVE ;  /* 0x00000000000079c5 */ /* 0x000fe20000000000 */
[----:B------:R-:W-:Y:S01]  /*7a50*/  UMOV UR27, 0x40000040 ;  /* 0x40000040001b7882 */ /* 0x000fe20000000000 */
[----:B------:R-:W-:-:S04]  /*7a60*/  UIADD3 UR28, UR6, 0x2, URZ ;  /* 0x00000002061c7890 */ /* 0x000fc8000fffe03f */
[----:B-1----:R-:W1:Y:S01]  /*7a70*/  S2R R6, SR_TID.X ;  /* 0x0000000000067919 */ /* 0x002e620000002100 */
[----:B------:R-:W-:Y:S01]  /*7a80*/  UIADD3 UR30, UR26, 0x2, URZ ;  /* 0x000000021a1e7890 */ /* 0x000fe2000fffe03f */
[----:B------:R-:W-:Y:S01]  /*7a90*/  UMOV UR29, 0x40000040 ;  /* 0x40000040001d7882 */ /* 0x000fe20000000000 */
[----:B------:R-:W-:Y:S01]  /*7aa0*/  UMOV UR31, 0x40000040 ;  /* 0x40000040001f7882 */ /* 0x000fe20000000000 */
[----:B------:R-:W-:Y:S01]  /*7ab0*/  HGMMA.64x64x16.F32 R152, gdesc[UR24], R152, gsb0 ;  /* 0x00e00000189879f0 */ /* 0x000fe20008000898 */
[----:B------:R-:W-:Y:S02]  /*7ac0*/  UIADD3 UR18, UR6, 0x800, URZ ;  /* 0x0000080006127890 */ /* 0x000fe4000fffe03f */
[----:B------:R-:W-:Y:S01]  /*7ad0*/  UIADD3 UR15, UR26, 0x800, URZ ;  /* 0x000008001a0f7890 */ /* 0x000fe2000fffe03f */
[----:B-1----:R-:W-:-:S05]  /*7ae0*/  SHF.R.U32.HI R6, RZ, 0x7, R6 ;  /* 0x00000007ff067819 */ /* 0x002fca0000011606 */
[----:B0-2---:R-:W0:Y:S02]  /*7af0*/  SHFL.IDX PT, R5, R6, RZ, 0x1f ;  /* 0x00001fff06057589 */ /* 0x005e2400000e0000 */
[----:B0-----:R-:W-:-:S13]  /*7b00*/  R2UR UR10, R5 ;  /* 0x00000000050a72ca */ /* 0x001fda00000e0000 */
[----:B------:R-:W-:-:S03]  /*7b10*/  UISETP.GT.AND UP0, UPT, UR10, 0x7f, UPT ;  /* 0x0000007f0a00788c */ /* 0x000fc6000bf04270 */
[----:B------:R-:W-:Y:S01]  /*7b20*/  UMOV UR10, 0x4 ;  /* 0x00000004000a7882 */ /* 0x000fe20000000000 */
[----:B------:R-:W-:Y:S02]  /*7b30*/  USEL UR14, URZ, 0x2, !UP0 ;  /* 0x000000023f0e7887 */ /* 0x000fe4000c000000 */
[----:B------:R-:W-:Y:S01]  /*7b40*/  USEL UR11, UR10, 0x2, UP0 ;  /* 0x000000020a0b7887 */ /* 0x000fe20008000000 */
[----:B------:R-:W-:Y:S02]  /*7b50*/  WARPGROUP.DEPBAR.LE gsb0, 0x0 ;  /* 0x00008000000079c5 */ /* 0x000fe40000010000 */
[----:B------:R-:W-:Y:S01]  /*7b60*/  WARPGROUP.ARRIVE ;  /* 0x00000000000079c5 */ /* 0x000fe20000000000 */
[----:B------:R-:W-:-:S05]  /*7b70*/  USEL UR10, UR10, 0x6, !UP0 ;  /* 0x000000060a0a7887 */ /* 0x000fca000c000000 */
        /* <DEDUP_REMOVED lines=244> */
.L_x_3057:
[----:B------:R-:W0:Y:S01]  /*8ac0*/  LDC R5, c[0x0][0x448] ;  /* 0x00011200ff057b82 */ /* 0x000e220000000800 */
[----:B------:R-:W-:Y:S01]  /*8ad0*/  IMAD.IADD R20, R194, 0x1, R188 ;  /* 0x00000001c2147824 */ /* 0x000fe200078e02bc */
[----:B------:R-:W-:Y:S01]  /*8ae0*/  UIADD3 UR10, UR5, 0x38840, URZ ;  /* 0x00038840050a7890 */ /* 0x000fe2000fffe03f */
[----:B------:R-:W-:Y:S01]  /*8af0*/  LOP3.LUT P5, RZ, R16, 0x1, RZ, 0xc0, !PT ;  /* 0x0000000110ff7812 */ /* 0x000fe200078ac0ff */
[----:B------:R-:W-:Y:S01]  /*8b00*/  ULDC UR11, c[0x0][0xad4] ;  /* 0x0002b500000b7ab9 */ /* 0x000fe20000000800 */
[----:B------:R-:W-:Y:S01]  /*8b10*/  ULDC UR14, c[0x0][0xad8] ;  /* 0x0002b600000e7ab9 */ /* 0x000fe20000000800 */
[----:B------:R-:W-:-:S09]  /*8b20*/  UPRMT UR10, UR39, 0x654, UR10 ;  /* 0x00000654270a7896 */ /* 0x000fd2000800000a */
[----:B------:R-:W-:Y:S01]  /*8b30*/  SYNCS.ARRIVE.TRANS64.RED.A1T0 RZ, [UR10], RZ ;  /* 0x000000ffffff79a7 */ /* 0x000fe2000810040a */
[----:B------:R-:W-:Y:S01]  /*8b40*/  ULOP3.LUT UR10, URZ, UR11, URZ, 0x33, !UPT ;  /* 0x0000000b3f0a7292 */ /* 0x000fe2000f8e333f */
[----:B0-----:R-:W-:-:S13]  /*8b50*/  ISETP.NE.AND P1, PT, R5, 0x1, PT ;  /* 0x000000010500780c */ /* 0x001fda0003f25270 */
[----:B------:R-:W0:Y:S08]  /*8b60*/  @P1 LDC R6, c[0x0][0x44c] ;  /* 0x00011300ff061b82 */ /* 0x000e300000000800 */
[----:B------:R-:W1:Y:S01]  /*8b70*/  @P1 LDC R5, c[0x0][0x450] ;  /* 0x00011400ff051b82 */ /* 0x000e620000000800 */
[----:B0-----:R-:W-:-:S05]  /*8b80*/  @P1 IMAD.HI.U32 R6, R20, R6, RZ ;  /* 0x0000000614061227 */ /* 0x001fca00078e00ff */
[----:B-1----:R-:W-:Y:S01]  /*8b90*/  @P1 SHF.R.U32.HI R20, RZ, R5, R6 ;  /* 0x00000005ff141219 */ /* 0x002fe20000011606 */
[----:B------:R-:W-:-:S04]  /*8ba0*/  IMAD.SHL.U32 R5, R9, 0x40, RZ ;  /* 0x0000004009057824 */ /* 0x000fc800078e00ff */
[----:B------:R-:W0:Y:S01]  /*8bb0*/  SHFL.IDX PT, R21, R20, RZ, 0x1c1f ;  /* 0x001c1fff14157589 */ /* 0x000e2200000e0000 */
[----:B------:R-:W-:-:S04]  /*8bc0*/  IADD3 R14, -R19, 0x1, -R5 ;  /* 0x00000001130e7810 */ /* 0x000fc80007ffe905 */
[----:B------:R-:W-:-:S05]  /*8bd0*/  IADD3 R14, -R18, R14, R17 ;  /* 0x0000000e120e7210 */ /* 0x000fca0007ffe111 */
[C---:B------:R-:W-:Y:S02]  /*8be0*/  VIADD R15, R14.reuse, UR14 ;  /* 0x0000000e0e0f7c36 */ /* 0x040fe40008000000 */
[----:B------:R-:W-:Y:S01]  /*8bf0*/  VIADD R14, R14, UR10 ;  /* 0x0000000a0e0e7c36 */ /* 0x000fe20008000000 */
[----:B------:R-:W-:Y:S01]  /*8c00*/  ULDC UR10, c[0x0][0xadc] ;  /* 0x0002b700000a7ab9 */ /* 0x000fe20000000800 */
[----:B0-----:R-:W-:Y:S02]  /*8c10*/  IMAD.IADD R13, R15, 0x1, R21 ;  /* 0x000000010f0d7824 */ /* 0x001fe400078e0215 */
[----:B------:R-:W-:Y:S01]  /*8c20*/  IMAD.IADD R12, R21, 0x1, R14 ;  /* 0x00000001150c7824 */ /* 0x000fe200078e020e */
[----:B------:R-:W-:Y:S06]  /*8c30*/  @!P5 BRA `(.L_x_3058) ;  /* 0x000000000058d947 */ /* 0x000fec0003800000 */
[----:B------:R-:W-:Y:S01]  /*8c40*/  IADD3 R21, -R18, R17, R21 ;  /* 0x0000001112157210 */ /* 0x000fe20007ffe115 */
[----:B------:R-:W-:Y:S03]  /*8c50*/  BSSY B0, `(.L_x_3059) ;  /* 0x0000010000007945 */ /* 0x000fe60003800000 */
        /* <DEDUP_REMOVED lines=10> */
.L_x_3060:
[----:B------:R-:W-:-:S05]  /*8d00*/  IMAD.U32 R184, RZ, RZ, UR10 ;  /* 0x0000000affb87e24 */ /* 0x000fca000f8e00ff */
[----:B------:R-:W-:-:S13]  /*8d10*/  ISETP.NE.AND P1, PT, R184, 0x1, PT ;  /* 0x00000001b800780c */ /* 0x000fda0003f25270 */
[----:B------:R-:W0:Y:S02]  /*8d20*/  @P1 LDC.64 R6, c[0x0][0xae0] ;  /* 0x0002b800ff061b82 */ /* 0x000e240000000a00 */
[----:B0-----:R-:W-:-:S05]  /*8d30*/  @P1 IMAD.HI.U32 R6, R21, R6, RZ ;  /* 0x0000000615061227 */ /* 0x001fca00078e00ff */
[----:B------:R-:W-:-:S07]  /*8d40*/  @P1 SHF.R.U32.HI R21, RZ, R7, R6 ;  /* 0x00000007ff151219 */ /* 0x000fce0000011606 */
.L_x_3061:
[----:B------:R-:W-:Y:S05]  /*8d50*/  BSYNC B0 ;  /* 0x0000000000007941 */ /* 0x000fea0003800000 */
.L_x_3059:
[----:B------:R-:W-:-:S04]  /*8d60*/  IMAD R21, R21, R184, -R5 ;  /* 0x000000b815157224 */ /* 0x000fc800078e0a05 */
[----:B------:R-:W-:-:S05]  /*8d70*/  IMAD.IADD R21, R21, 0x1, -R19 ;  /* 0x0000000115157824 */ /* 0x000fca00078e0a13 */
[----:B------:R-:W-:Y:S02]  /*8d80*/  VIMNMX R12, R12, R21, !PT ;  /* 0x000000150c0c7248 */ /* 0x000fe40007fe0100 */
[----:B------:R-:W-:-:S07]  /*8d90*/  VIADDMNMX R13, R21, R184, R13, PT ;  /* 0x000000b8150d7246 */ /* 0x000fce000380010d */
.L_x_3058:
[----:B------:R-:W-:Y:S01]  /*8da0*/  ISETP.GT.AND P1, PT, R9, -0x1, PT ;  /* 0xffffffff0900780c */ /* 0x000fe20003f24270 */
[----:B------:R-:W0:Y:S03]  /*8db0*/  SHFL.IDX PT, R20, R20, 0x1, 0x1c1f ;  /* 0x003c1f0014147f89 */ /* 0x000e2600000e0000 */
        /* <DEDUP_REMOVED lines=11> */
[--C-:B0-----:R-:W-:Y:S01]  /*8e70*/  IMAD.IADD R15, R15, 0x1, R20.reuse ;  /* 0x000000010f0f7824 */ /* 0x101fe200078e0214 */
[----:B------:R-:W-:Y:S01]  /*8e80*/  FSEL R157, R157, -INF , !P3 ;  /* 0xff8000009d9d7808 */ /* 0x000fe20005800000 */
[----:B------:R-:W-:Y:S01]  /*8e90*/  IMAD.IADD R14, R14, 0x1, R20 ;  /* 0x000000010e0e7824 */ /* 0x000fe200078e0214 */
        /* <DEDUP_REMOVED lines=35> */
[----:B------:R-:W-:Y:S01]  /*90d0*/  FSEL R181, R181, -INF , !P3 ;  /* 0xff800000b5b57808 */ /* 0x000fe20005800000 */
        /* <DEDUP_REMOVED lines=13> */
.L_x_3064:
[----:B------:R-:W-:-:S05]  /*91b0*/  IMAD.U32 R12, RZ, RZ, UR10 ;  /* 0x0000000aff0c7e24 */ /* 0x000fca000f8e00ff */
[----:B------:R-:W-:-:S13]  /*91c0*/  ISETP.NE.AND P2, PT, R12, 0x1, PT ;  /* 0x000000010c00780c */ /* 0x000fda0003f45270 */
[----:B------:R-:W0:Y:S02]  /*91d0*/  @P2 LDC.64 R6, c[0x0][0xae0] ;  /* 0x0002b800ff062b82 */ /* 0x000e240000000a00 */
[----:B0-----:R-:W-:-:S05]  /*91e0*/  @P2 IMAD.HI.U32 R6, R20, R6, RZ ;  /* 0x0000000614062227 */ /* 0x001fca00078e00ff */
[----:B------:R-:W-:-:S07]  /*91f0*/  @P2 SHF.R.U32.HI R20, RZ, R7, R6 ;  /* 0x00000007ff142219 */ /* 0x000fce0000011606 */
.L_x_3065:
[----:B------:R-:W-:Y:S05]  /*9200*/  BSYNC B0 ;  /* 0x0000000000007941 */ /* 0x000fea0003800000 */
.L_x_3063:
[----:B------:R-:W-:-:S04]  /*9210*/  IMAD R5, R20, R12, -R5 ;  /* 0x0000000c14057224 */ /* 0x000fc800078e0a05 */
[----:B------:R-:W-:-:S05]  /*9220*/  IMAD.IADD R5, R5, 0x1, -R19 ;  /* 0x0000000105057824 */ /* 0x000fca00078e0a13 */
[----:B------:R-:W-:Y:S02]  /*9230*/  VIMNMX R14, R14, R5, !PT ;  /* 0x000000050e0e7248 */ /* 0x000fe40007fe0100 */
[----:B------:R-:W-:-:S07]  /*9240*/  VIADDMNMX R15, R5, R12, R15, PT ;  /* 0x0000000c050f7246 */ /* 0x000fce000380010f */
.L_x_3062:
[----:B------:R-:W-:Y:S01]  /*9250*/  FMNMX.FTZ R5, R152, R11, !PT ;  /* 0x0000000b98057209 */ /* 0x000fe20007810000 */
[----:B------:R-:W-:Y:S01]  /*9260*/  ULEA UR10, UR36, UR37, 0xc ;  /* 0x00000025240a7291 */ /* 0x000fe2000f8e603f */
[----:B------:R-:W-:Y:S01]  /*9270*/  ISETP.GT.AND P4, PT, R14, 0x9, P1 ;  /* 0x000000090e00780c */ /* 0x000fe20000f84270 */
[----:B------:R-:W-:Y:S01]  /*9280*/  UMOV UR15, 0x40000040 ;  /* 0x40000040000f7882 */ /* 0x000fe20000000000 */
[----:B------:R-:W-:Y:S02]  /*9290*/  FMNMX.FTZ R5, R153, R5, !PT ;  /* 0x0000000599057209 */ /* 0x000fe40007810000 */
[----:B------:R-:W-:Y:S02]  /*92a0*/  ISETP.LT.OR P4, PT, R15, 0xa, P4 ;  /* 0x0000000a0f00780c */ /* 0x000fe40002781670 */
[----:B------:R-:W-:Y:S01]  /*92b0*/  FMNMX.FTZ R5, R156, R5, !PT ;  /* 0x000000059c057209 */ /* 0x000fe20007810000 */
[----:B------:R-:W-:Y:S01]  /*92c0*/  UMOV UR14, UR10 ;  /* 0x0000000a000e7c82 */ /* 0x000fe20008000000 */
        /* <DEDUP_REMOVED lines=28> */
[----:B------:R-:W0:Y:S01]  /*9490*/  SHFL.BFLY PT, R6, R5, 0x2, 0x1f ;  /* 0x0c401f0005067f89 */ /* 0x000e2200000e0000 */
        /* <DEDUP_REMOVED lines=8> */
[----:B------:R-:W-:Y:S02]  /*9520*/  ISETP.LT.OR P3, PT, R15, 0x29, P3 ;  /* 0x000000290f00780c */ /* 0x000fe40001f61670 */
[----:B0-----:R-:W-:Y:S02]  /*9530*/  FMNMX.FTZ R5, R5, R6, !PT ;  /* 0x0000000605057209 */ /* 0x001fe40007810000 */
[----:B------:R-:W-:Y:S02]  /*9540*/  FSEL R174, R174, -INF , !P3 ;  /* 0xff800000aeae7808 */ /* 0x000fe40005800000 */
[----:B------:R-:W-:Y:S01]  /*9550*/  ISETP.GT.AND P3, PT, R14, 0x30, P1 ;  /* 0x000000300e00780c */ /* 0x000fe20000f64270 */
[----:B------:R-:W0:Y:S03]  /*9560*/  SHFL.BFLY PT, R6, R5, 0x1, 0x1f ;  /* 0x0c201f0005067f89 */ /* 0x000e2600000e0000 */
[----:B------:R-:W-:-:S04]  /*9570*/  ISETP.LT.OR P3, PT, R15, 0x31, P3 ;  /* 0x000000310f00780c */ /* 0x000fc80001f61670 */
[----:B------:R-:W-:Y:S02]  /*9580*/  FSEL R178, R178, -INF , !P3 ;  /* 0xff800000b2b27808 */ /* 0x000fe40005800000 */
[----:B0-----:R-:W-:-:S04]  /*9590*/  FMNMX.FTZ R5, R5, R6, !PT ;  /* 0x0000000605057209 */ /* 0x001fc80007810000 */
[----:B------:R-:W-:-:S04]  /*95a0*/  FSETP.NEU.FTZ.AND P2, PT, R5, -INF , PT ;  /* 0xff8000000500780b */ /* 0x000fc80003f5d000 */
[----:B------:R-:W-:-:S05]  /*95b0*/  FSEL R6, R5, RZ, P2 ;  /* 0x000000ff05067208 */ /* 0x000fca0001000000 */
[----:B------:R-:W-:Y:S02]  /*95c0*/  FADD.FTZ R11, -R6, R11 ;  /* 0x0000000b060b7221 */ /* 0x000fe40000010100 */
[----:B------:R-:W0:Y:S02]  /*95d0*/  LDC R6, c[0x0][0xa80] ;  /* 0x0002a000ff067b82 */ /* 0x000e240000000800 */
[-C--:B0-----:R-:W-:Y:S01]  /*95e0*/  FMUL.FTZ R7, R5, R6.reuse ;  /* 0x0000000605077220 */ /* 0x081fe20000410000 */
[----:B------:R-:W-:-:S04]  /*95f0*/  FMUL.FTZ R11, R11, R6 ;  /* 0x000000060b0b7220 */ /* 0x000fc80000410000 */
[----:B------:R-:W-:Y:S02]  /*9600*/  FSEL R7, R7, RZ, P2 ;  /* 0x000000ff07077208 */ /* 0x000fe40001000000 */
[----:B------:R-:W-:Y:S01]  /*9610*/  ISETP.GT.AND P2, PT, R14, 0x8, P1 ;  /* 0x000000080e00780c */ /* 0x000fe20000f44270 */
[----:B------:R-:W0:Y:S02]  /*9620*/  MUFU.EX2 R11, R11 ;  /* 0x0000000b000b7308 */ /* 0x000e240000000800 */
        /* <DEDUP_REMOVED lines=17> */
[----:B------:R-:W1:Y:S01]  /*9740*/  MUFU.EX2 R152, R152 ;  /* 0x0000009800987308 */ /* 0x000e620000000800 */
[----:B------:R-:W-:Y:S01]  /*9750*/  FMNMX.FTZ R7, R154, R10, !PT ;  /* 0x0000000a9a077209 */ /* 0x000fe20007810000 */
[-C--:B0-----:R-:W-:Y:S01]  /*9760*/  FMUL.FTZ R24, R24, R11.reuse ;  /* 0x0000000b18187220 */ /* 0x081fe20000410000 */
[----:B------:R-:W-:Y:S01]  /*9770*/  FSEL R158, R158, -INF , !P2 ;  /* 0xff8000009e9e7808 */ /* 0x000fe20005000000 */
[----:B------:R-:W-:Y:S01]  /*9780*/  FMUL.FTZ R25, R25, R11 ;  /* 0x0000000b19197220 */ /* 0x000fe20000410000 */
[----:B------:R-:W-:Y:S01]  /*9790*/  FMNMX.FTZ R7, R155, R7, !PT ;  /* 0x000000079b077209 */ /* 0x000fe20007810000 */
[----:B------:R-:W-:Y:S01]  /*97a0*/  FMUL.FTZ R28, R28, R11 ;  /* 0x0000000b1c1c7220 */ /* 0x000fe20000410000 */
[----:B------:R-:W-:Y:S01]  /*97b0*/  ISETP.GT.AND P2, PT, R14, 0x11, P1 ;  /* 0x000000110e00780c */ /* 0x000fe20000f44270 */
[----:B------:R-:W0:Y:S01]  /*97c0*/  MUFU.EX2 R153, R153 ;  /* 0x0000009900997308 */ /* 0x000e220000000800 */
[----:B------:R-:W-:Y:S01]  /*97d0*/  FMNMX.FTZ R7, R158, R7, !PT ;  /* 0x000000079e077209 */ /* 0x000fe20007810000 */
[-C--:B------:R-:W-:Y:S01]  /*97e0*/  FMUL.FTZ R29, R29, R11.reuse ;  /* 0x0000000b1d1d7220 */ /* 0x080fe20000410000 */
[----:B------:R-:W-:Y:S01]  /*97f0*/  ISETP.LT.OR P2, PT, R15, 0x12, P2 ;  /* 0x000000120f00780c */ /* 0x000fe20001741670 */
[----:B------:R-:W-:Y:S01]  /*9800*/  FMUL.FTZ R32, R32, R11 ;  /* 0x0000000b20207220 */ /* 0x000fe20000410000 */
[----:B------:R-:W-:Y:S01]  /*9810*/  FMNMX.FTZ R7, R159, R7, !PT ;  /* 0x000000079f077209 */ /* 0x000fe20007810000 */
[----:B------:R-:W-:Y:S01]  /*9820*/  FMUL.FTZ R33, R33, R11 ;  /* 0x0000000b21217220 */ /* 0x000fe20000410000 */
[----:B------:R-:W-:Y:S01]  /*9830*/  FSEL R163, R163, -INF , !P2 ;  /* 0xff800000a3a37808 */ /* 0x000fe20005000000 */
[----:B------:R-:W2:Y:S01]  /*9840*/  MUFU.EX2 R156, R156 ;  /* 0x0000009c009c7308 */ /* 0x000ea20000000800 */
[----:B------:R-:W-:Y:S01]  /*9850*/  FMNMX.FTZ R7, R162, R7, !PT ;  /* 0x00000007a2077209 */ /* 0x000fe20007810000 */
[----:B-1----:R-:W-:Y:S01]  /*9860*/  FFMA.FTZ R0, R11, R0, R152 ;  /* 0x000000000b007223 */ /* 0x002fe20000010098 */
[----:B------:R-:W-:Y:S01]  /*9870*/  ISETP.GT.AND P2, PT, R14, 0x20, P1 ;  /* 0x000000200e00780c */ /* 0x000fe20000f44270 */
[----:B------:R-:W-:Y:S01]  /*9880*/  FMUL.FTZ R36, R36, R11 ;  /* 0x0000000b24247220 */ /* 0x000fe20000410000 */
[----:B------:R-:W-:Y:S01]  /*9890*/  FMNMX.FTZ R7, R163, R7, !PT ;  /* 0x00000007a3077209 */ /* 0x000fe20007810000 */
[----:B------:R-:W-:Y:S01]  /*98a0*/  FMUL.FTZ R37, R37, R11 ;  /* 0x0000000b25257220 */ /* 0x000fe20000410000 */
[----:B------:R-:W-:Y:S01]  /*98b0*/  ISETP.LT.OR P2, PT, R15, 0x21, P2 ;  /* 0x000000210f00780c */ /* 0x000fe20001741670 */
[----:B------:R-:W1:Y:S01]  /*98c0*/  MUFU.EX2 R157, R157 ;  /* 0x0000009d009d7308 */ /* 0x000e620000000800 */
[----:B------:R-:W-:Y:S01]  /*98d0*/  FMNMX.FTZ R7, R166, R7, !PT ;  /* 0x00000007a6077209 */ /* 0x000fe20007810000 */
[----:B0-----:R-:W-:Y:S01]  /*98e0*/  FADD.FTZ R0, R153, R0 ;  /* 0x0000000099007221 */ /* 0x001fe20000010000 */
[----:B------:R-:W-:Y:S01]  /*98f0*/  FSEL R170, R170, -INF , !P2 ;  /* 0xff800000aaaa7808 */ /* 0x000fe20005000000 */
[----:B------:R-:W-:Y:S01]  /*9900*/  FMUL.FTZ R40, R40, R11 ;  /* 0x0000000b28287220 */ /* 0x000fe20000410000 */
[----:B------:R-:W-:Y:S01]  /*9910*/  FMNMX.FTZ R7, R167, R7, !PT ;  /* 0x00000007a7077209 */ /* 0x000fe20007810000 */
[----:B------:R-:W-:Y:S01]  /*9920*/  FMUL.FTZ R41, R41, R11 ;  /* 0x0000000b29297220 */ /* 0x000fe20000410000 */
[----:B------:R-:W-:Y:S01]  /*9930*/  ISETP.GT.AND P2, PT, R14, 0x29, P1 ;  /* 0x000000290e00780c */ /* 0x000fe20000f44270 */
[----:B------:R-:W0:Y:S01]  /*9940*/  MUFU.EX2 R160, R160 ;  /* 0x000000a000a07308 */ /* 0x000e220000000800 */
[----:B------:R-:W-:Y:S01]  /*9950*/  FMNMX.FTZ R7, R170, R7, !PT ;  /* 0x00000007aa077209 */ /* 0x000fe20007810000 */
[----:B--2---:R-:W-:Y:S01]  /*9960*/  FADD.FTZ R0, R156, R0 ;  /* 0x000000009c007221 */ /* 0x004fe20000010000 */
[----:B------:R-:W-:Y:S01]  /*9970*/  ISETP.LT.OR P2, PT, R15, 0x2a, P2 ;  /* 0x0000002a0f00780c */ /* 0x000fe20001741670 */
[----:B------:R-:W-:Y:S01]  /*9980*/  FMUL.FTZ R44, R44, R11 ;  /* 0x0000000b2c2c7220 */ /* 0x000fe20000410000 */
[----:B------:R-:W-:Y:S01]  /*9990*/  FMNMX.FTZ R7, R171, R7, !PT ;  /* 0x00000007ab077209 */ /* 0x000fe20007810000 */
[----:B------:R-:W-:Y:S01]  /*99a0*/  FMUL.FTZ R45, R45, R11 ;  /* 0x0000000b2d2d7220 */ /* 0x000fe20000410000 */
[----:B------:R-:W-:Y:S01]  /*99b0*/  FSEL R175, R175, -INF , !P2 ;  /* 0xff800000afaf7808 */ /* 0x000fe20005000000 */
[----:B------:R-:W2:Y:S01]  /*99c0*/  MUFU.EX2 R161, R161 ;  /* 0x000000a100a17308 */ /* 0x000ea20000000800 */
[----:B------:R-:W-:Y:S01]  /*99d0*/  ISETP.GT.AND P2, PT, R14, 0x31, P1 ;  /* 0x000000310e00780c */ /* 0x000fe20000f44270 */
[----:B-1----:R-:W-:Y:S01]  /*99e0*/  FADD.FTZ R0, R157, R0 ;  /* 0x000000009d007221 */ /* 0x002fe20000010000 */
[----:B------:R-:W-:Y:S01]  /*99f0*/  FMNMX.FTZ R7, R174, R7, !PT ;  /* 0x00000007ae077209 */ /* 0x000fe20007810000 */
[-C--:B------:R-:W-:Y:S01]  /*9a00*/  FMUL.FTZ R48, R48, R11.reuse ;  /* 0x0000000b30307220 */ /* 0x080fe20000410000 */
[----:B------:R-:W-:Y:S01]  /*9a10*/  ISETP.LT.OR P2, PT, R15, 0x32, P2 ;  /* 0x000000320f00780c */ /* 0x000fe20001741670 */
[----:B------:R-:W-:Y:S01]  /*9a20*/  FMUL.FTZ R49, R49, R11 ;  /* 0x0000000b31317220 */ /* 0x000fe20000410000 */
[----:B------:R-:W-:Y:S01]  /*9a30*/  FMNMX.FTZ R7, R175, R7, !PT ;  /* 0x00000007af077209 */ /* 0x000fe20007810000 */
[----:B------:R-:W1:Y:S01]  /*9a40*/  MUFU.EX2 R164, R164 ;  /* 0x000000a400a47308 */ /* 0x000e620000000800 */
[----:B------:R-:W-:Y:S01]  /*9a50*/  ISETP.GT.AND P1, PT, R14, 0x39, P1 ;  /* 0x000000390e00780c */ /* 0x000fe20000f24270 */
[----:B0-----:R-:W-:Y:S01]  /*9a60*/  FADD.FTZ R0, R160, R0 ;  /* 0x00000000a0007221 */ /* 0x001fe20000010000 */
[----:B------:R-:W-:Y:S01]  /*9a70*/  FSEL R179, R179, -INF , !P2 ;  /* 0xff800000b3b37808 */ /* 0x000fe20005000000 */
[----:B------:R-:W-:Y:S01]  /*9a80*/  FMUL.FTZ R52, R52, R11 ;  /* 0x0000000b34347220 */ /* 0x000fe20000410000 */
[----:B------:R-:W-:Y:S01]  /*9a90*/  FMNMX.FTZ R7, R178, R7, !PT ;  /* 0x00000007b2077209 */ /* 0x000fe20007810000 */
[----:B------:R-:W-:Y:S01]  /*9aa0*/  FMUL.FTZ R53, R53, R11 ;  /* 0x0000000b35357220 */ /* 0x000fe20000410000 */
[----:B------:R-:W-:Y:S01]  /*9ab0*/  ISETP.LT.OR P1, PT, R15, 0x3a, P1 ;  /* 0x0000003a0f00780c */ /* 0x000fe20000f21670 */
[----:B------:R-:W0:Y:S01]  /*9ac0*/  MUFU.EX2 R165, R165 ;  /* 0x000000a500a57308 */ /* 0x000e220000000800 */
[----:B------:R-:W-:Y:S01]  /*9ad0*/  FMNMX.FTZ R7, R179, R7, !PT ;  /* 0x00000007b3077209 */ /* 0x000fe20007810000 */
[----:B--2---:R-:W-:Y:S01]  /*9ae0*/  FADD.FTZ R0, R161, R0 ;  /* 0x00000000a1007221 */ /* 0x004fe20000010000 */
[----:B------:R-:W-:Y:S01]  /*9af0*/  FSEL R183, R183, -INF , !P1 ;  /* 0xff800000b7b77808 */ /* 0x000fe20004800000 */
[----:B------:R-:W-:Y:S01]  /*9b00*/  FMUL.FTZ R56, R56, R11 ;  /* 0x0000000b38387220 */ /* 0x000fe20000410000 */
[----:B------:R-:W-:Y:S01]  /*9b10*/  FMNMX.FTZ R7, R182, R7, !PT ;  /* 0x00000007b6077209 */ /* 0x000fe20007810000 */
[----:B------:R-:W-:Y:S01]  /*9b20*/  FMUL.FTZ R57, R57, R11 ;  /* 0x0000000b39397220 */ /* 0x000fe20000410000 */
[----:B------:R-:W-:Y:S01]  /*9b30*/  ISETP.NE.AND P1, PT, R23, RZ, PT ;  /* 0x000000ff1700720c */ /* 0x000fe20003f25270 */
[----:B------:R-:W2:Y:S01]  /*9b40*/  MUFU.EX2 R168, R168 ;  /* 0x000000a800a87308 */ /* 0x000ea20000000800 */
[----:B------:R-:W-:Y:S01]  /*9b50*/  FMNMX.FTZ R7, R183, R7, !PT ;  /* 0x00000007b7077209 */ /* 0x000fe20007810000 */
[----:B-1----:R-:W-:Y:S01]  /*9b60*/  FADD.FTZ R0, R164, R0 ;  /* 0x00000000a4007221 */ /* 0x002fe20000010000 */
[----:B------:R-:W-:Y:S01]  /*9b70*/  F2FP.F16.F32.PACK_AB R152, R153, R152 ;  /* 0x000000989998723e */ /* 0x000fe200000000ff */
[-C--:B------:R-:W-:Y:S01]  /*9b80*/  FMUL.FTZ R60, R60, R11.reuse ;  /* 0x0000000b3c3c7220 */ /* 0x080fe20000410000 */
[-C--:B------:R-:W-:Y:S01]  /*9b90*/  FMUL.FTZ R61, R61, R11.reuse ;  /* 0x0000000b3d3d7220 */ /* 0x080fe20000410000 */
[----:B------:R-:W1:Y:S01]  /*9ba0*/  SHFL.BFLY PT, R12, R7, 0x2, 0x1f ;  /* 0x0c401f00070c7f89 */ /* 0x000e6200000e0000 */
[-C--:B------:R-:W-:Y:S01]  /*9bb0*/  FMUL.FTZ R64, R64, R11.reuse ;  /* 0x0000000b40407220 */ /* 0x080fe20000410000 */
[----:B------:R-:W3:Y:S01]  /*9bc0*/  MUFU.EX2 R169, R169 ;  /* 0x000000a900a97308 */ /* 0x000ee20000000800 */
        /* <DEDUP_REMOVED lines=21> */
[----:B-1----:R-:W-:Y:S01]  /*9d20*/  FMNMX.FTZ R7, R7, R12, !PT ;  /* 0x0000000c07077209 */ /* 0x002fe20007810000 */
[-C--:B------:R-:W-:Y:S01]  /*9d30*/  FMUL.FTZ R100, R100, R11.reuse ;  /* 0x0000000b64647220 */ /* 0x080fe20000410000 */
[----:B------:R-:W1:Y:S01]  /*9d40*/  MUFU.EX2 R176, R176 ;  /* 0x000000b000b07308 */ /* 0x000e620000000800 */
[-C--:B------:R-:W-:Y:S01]  /*9d50*/  FMUL.FTZ R101, R101, R11.reuse ;  /* 0x0000000b65657220 */ /* 0x080fe20000410000 */
[-C--:B------:R-:W-:Y:S01]  /*9d60*/  FMUL.FTZ R104, R104, R11.reuse ;  /* 0x0000000b68687220 */ /* 0x080fe20000410000 */
[----:B------:R-:W4:Y:S01]  /*9d70*/  SHFL.BFLY PT, R12, R7, 0x1, 0x1f ;  /* 0x0c201f00070c7f89 */ /* 0x000f2200000e0000 */
[-C--:B------:R-:W-:Y:S01]  /*9d80*/  FMUL.FTZ R105, R105, R11.reuse ;  /* 0x0000000b69697220 */ /* 0x080fe20000410000 */
[-C--:B------:R-:W-:Y:S01]  /*9d90*/  FMUL.FTZ R108, R108, R11.reuse ;  /* 0x0000000b6c6c7220 */ /* 0x080fe20000410000 */
[-C--:B------:R-:W-:Y:S01]  /*9da0*/  FMUL.FTZ R109, R109, R11.reuse ;  /* 0x0000000b6d6d7220 */ /* 0x080fe20000410000 */
[-C--:B------:R-:W-:Y:S01]  /*9db0*/  FMUL.FTZ R112, R112, R11.reuse ;  /* 0x0000000b70707220 */ /* 0x080fe20000410000 */
[----:B------:R-:W5:Y:S01]  /*9dc0*/  MUFU.EX2 R177, R177 ;  /* 0x000000b100b17308 */ /* 0x000f620000000800 */
[-C--:B------:R-:W-:Y:S01]  /*9dd0*/  FMUL.FTZ R113, R113, R11.reuse ;  /* 0x0000000b71717220 */ /* 0x080fe20000410000 */
[-C--:B------:R-:W-:Y:S01]  /*9de0*/  FMUL.FTZ R116, R116, R11.reuse ;  /* 0x0000000b74747220 */ /* 0x080fe20000410000 */
[-C--:B------:R-:W-:Y:S01]  /*9df0*/  FMUL.FTZ R117, R117, R11.reuse ;  /* 0x0000000b75757220 */ /* 0x080fe20000410000 */
        /* <DEDUP_REMOVED lines=15> */
[----:B----4-:R-:W-:Y:S01]  /*9ef0*/  FMNMX.FTZ R7, R7, R12, !PT ;  /* 0x0000000c07077209 */ /* 0x010fe20007810000 */
[-C--:B------:R-:W-:Y:S01]  /*9f00*/  FMUL.FTZ R145, R145, R11.reuse ;  /* 0x0000000b91917220 */ /* 0x080fe20000410000 */
[-C--:B------:R-:W-:Y:S01]  /*9f10*/  FMUL.FTZ R148, R148, R11.reuse ;  /* 0x0000000b94947220 */ /* 0x080fe20000410000 */
[----:B------:R-:W-:Y:S01]  /*9f20*/  FMUL.FTZ R149, R149, R11 ;  /* 0x0000000b95957220 */ /* 0x000fe20000410000 */
[----:B------:R-:W-:Y:S01]  /*9f30*/  FSETP.NEU.FTZ.AND P2, PT, R7, -INF , PT ;  /* 0xff8000000700780b */ /* 0x000fe20003f5d000 */
[----:B---3--:R-:W-:-:S03]  /*9f40*/  FADD.FTZ R0, R169, R0 ;  /* 0x00000000a9007221 */ /* 0x008fc60000010000 */
[----:B------:R-:W-:Y:S01]  /*9f50*/  FSEL R12, R7, RZ, P2 ;  /* 0x000000ff070c7208 */ /* 0x000fe20001000000 */
[----:B0-----:R-:W-:-:S04]  /*9f60*/  FADD.FTZ R0, R172, R0 ;  /* 0x00000000ac007221 */ /* 0x001fc80000010000 */
[----:B------:R-:W-:Y:S01]  /*9f70*/  FADD.FTZ R12, -R12, R10 ;  /* 0x0000000a0c0c7221 */ /* 0x000fe20000010100 */
[----:B--2---:R-:W-:-:S03]  /*9f80*/  FADD.FTZ R0, R173, R0 ;  /* 0x00000000ad007221 */ /* 0x004fc60000010000 */
[----:B------:R-:W-:Y:S01]  /*9f90*/  FMUL.FTZ R10, R12, R6 ;  /* 0x000000060c0a7220 */ /* 0x000fe20000410000 */
[----:B------:R-:W-:Y:S02]  /*9fa0*/  IMAD.U32 R12, RZ, RZ, UR7 ;  /* 0x00000007ff0c7e24 */ /* 0x000fe4000f8e00ff */
[----:B-1----:R-:W-:Y:S02]  /*9fb0*/  FADD.FTZ R0, R176, R0 ;  /* 0x00000000b0007221 */ /* 0x002fe40000010000 */
[----:B------:R-:W-:Y:S01]  /*9fc0*/  @!P1 IMAD R12, R12, 0x40, R22 ;  /* 0x000000400c0c9824 */ /* 0x000fe200078e0216 */
[----:B------:R-:W0:Y:S01]  /*9fd0*/  MUFU.EX2 R10, R10 ;  /* 0x0000000a000a7308 */ /* 0x000e220000000800 */
[----:B-----5:R-:W-:-:S03]  /*9fe0*/  FADD.FTZ R0, R177, R0 ;  /* 0x00000000b1007221 */ /* 0x020fc60000010000 */
[----:B------:R-:W-:Y:S01]  /*9ff0*/  @!P1 LEA R12, R12, UR38, 0x2 ;  /* 0x000000260c0c9c11 */ /* 0x000fe2000f8e10ff */
[----:B------:R-:W-:-:S04]  /*a000*/  FADD.FTZ R0, R180, R0 ;  /* 0x00000000b4007221 */ /* 0x000fc80000010000 */
[----:B------:R-:W-:Y:S01]  /*a010*/  @!P1 STS [R12+0x38400], R11 ;  /* 0x0384000b0c009388 */ /* 0x000fe20000000800 */
[----:B------:R-:W-:-:S03]  /*a020*/  FADD.FTZ R0, R181, R0 ;  /* 0x00000000b5007221 */ /* 0x000fc60000010000 */
        /* <DEDUP_REMOVED lines=13> */
[-C--:B------:R-:W-:Y:S01]  /*a100*/  FMUL.FTZ R47, R47, R10.reuse ;  /* 0x0000000a2f2f7220 */ /* 0x080fe20000410000 */
[-C--:B------:R-:W-:Y:S01]  /*a110*/  FMUL.FTZ R50, R50, R10.reuse ;  /* 0x0000000a32327220 */ /* 0x080fe20000410000 */
[----:B------:R-:W-:Y:S01]  /*a120*/  FSEL R12, R12, RZ, P2 ;  /* 0x000000ff0c0c7208 */ /* 0x000fe20001000000 */
[-C--:B------:R-:W-:Y:S01]  /*a130*/  FMUL.FTZ R51, R51, R10.reuse ;  /* 0x0000000a33337220 */ /* 0x080fe20000410000 */
[-C--:B------:R-:W-:Y:S01]  /*a140*/  FMUL.FTZ R54, R54, R10.reuse ;  /* 0x0000000a36367220 */ /* 0x080fe20000410000 */
[-C--:B------:R-:W-:Y:S01]  /*a150*/  FMUL.FTZ R55, R55, R10.reuse ;  /* 0x0000000a37377220 */ /* 0x080fe20000410000 */
[----:B------:R-:W-:Y:S01]  /*a160*/  FMUL.FTZ R58, R58, R10 ;  /* 0x0000000a3a3a7220 */ /* 0x000fe20000410000 */
        /* <DEDUP_REMOVED lines=16> */
[----:B------:R0:W1:Y:S01]  /*a270*/  MUFU.EX2 R153, R154 ;  /* 0x0000009a00997308 */ /* 0x0000620000000800 */
[----:B------:R-:W-:Y:S01]  /*a280*/  F2FP.F16.F32.PACK_AB R166, R181, R180 ;  /* 0x000000b4b5a6723e */ /* 0x000fe200000000ff */
        /* <DEDUP_REMOVED lines=8> */
[----:B------:R-:W-:Y:S01]  /*a310*/  FMUL.FTZ R71, R71, R10 ;  /* 0x0000000a47477220 */ /* 0x000fe20000410000 */
[----:B------:R-:W-:Y:S01]  /*a320*/  F2FP.F16.F32.PACK_AB R156, R161, R160 ;  /* 0x000000a0a19c723e */ /* 0x000fe200000000ff */
[----:B------:R-:W-:Y:S01]  /*a330*/  FMUL.FTZ R74, R74, R10 ;  /* 0x0000000a4a4a7220 */ /* 0x000fe20000410000 */
[----:B------:R-:W-:Y:S01]  /*a340*/  F2FP.F16.F32.PACK_AB R160, R169, R168 ;  /* 0x000000a8a9a0723e */ /* 0x000fe200000000ff */
[-C--:B------:R-:W-:Y:S01]  /*a350*/  FMUL.FTZ R75, R75, R10.reuse ;  /* 0x0000000a4b4b7220 */ /* 0x080fe20000410000 */
[-C--:B------:R-:W-:Y:S01]  /*a360*/  FMUL.FTZ R78, R78, R10.reuse ;  /* 0x0000000a4e4e7220 */ /* 0x080fe20000410000 */
        /* <DEDUP_REMOVED lines=8> */
[----:B------:R-:W1:Y:S01]  /*a3f0*/  MUFU.EX2 R15, R159 ;  /* 0x0000009f000f7308 */ /* 0x000e620000000800 */
[----:B--2---:R-:W-:Y:S01]  /*a400*/  F2FP.F16.F32.PACK_AB R153, R12, R153 ;  /* 0x000000990c99723e */ /* 0x004fe200000000ff */
[----:B------:R-:W-:Y:S01]  /*a410*/  FMUL.FTZ R91, R91, R10 ;  /* 0x0000000a5b5b7220 */ /* 0x000fe20000410000 */
[----:B0-----:R-:W-:Y:S01]  /*a420*/  F2FP.F16.F32.PACK_AB R158, R165, R164 ;  /* 0x000000a4a59e723e */ /* 0x001fe200000000ff */
[----:B------:R-:W-:Y:S01]  /*a430*/  FMUL.FTZ R94, R94, R10 ;  /* 0x0000000a5e5e7220 */ /* 0x000fe20000410000 */
[----:B------:R-:W-:Y:S01]  /*a440*/  F2FP.F16.F32.PACK_AB R164, R177, R176 ;  /* 0x000000b0b1a4723e */ /* 0x000fe200000000ff */
        /* <DEDUP_REMOVED lines=38> */
[----:B------:R1:W-:Y:S01]  /*a6b0*/  STSM.16.M88.4 [R189+0x36400], R152 ;  /* 0x03640098bd007844 */ /* 0x0003e20000000200 */
[----:B------:R-:W-:-:S03]  /*a6c0*/  FADD.FTZ R3, R12, R3 ;  /* 0x000000030c037221 */ /* 0x000fc60000010000 */
[----:B------:R-:W2:Y:S01]  /*a6d0*/  MUFU.EX2 R171, R171 ;  /* 0x000000ab00ab7308 */ /* 0x000ea20000000800 */
[----:B0-----:R-:W-:Y:S01]  /*a6e0*/  F2FP.F16.F32.PACK_AB R159, R168, R13 ;  /* 0x0000000da89f723e */ /* 0x001fe200000000ff */
[----:B------:R-:W-:-:S04]  /*a6f0*/  FADD.FTZ R3, R14, R3 ;  /* 0x000000030e037221 */ /* 0x000fc80000010000 */
[----:B------:R1:W-:Y:S01]  /*a700*/  STSM.16.M88.4 [R190], R156 ;  /* 0x0000009cbe007844 */ /* 0x0003e20000000200 */
[----:B------:R-:W-:Y:S01]  /*a710*/  FADD.FTZ R3, R15, R3 ;  /* 0x000000030f037221 */ /* 0x000fe20000010000 */
[----:B------:R-:W-:Y:S03]  /*a720*/  MUFU.EX2 R174, R174 ;  /* 0x000000ae00ae7308 */ /* 0x000fe60000000800 */
[----:B------:R-:W-:-:S04]  /*a730*/  FADD.FTZ R3, R20, R3 ;  /* 0x0000000314037221 */ /* 0x000fc80000010000 */
[----:B------:R-:W-:Y:S01]  /*a740*/  FADD.FTZ R3, R21, R3 ;  /* 0x0000000315037221 */ /* 0x000fe20000010000 */
[----:B------:R-:W0:Y:S01]  /*a750*/  MUFU.EX2 R175, R175 ;  /* 0x000000af00af7308 */ /* 0x000e220000000800 */
[----:B--2---:R-:W-:Y:S02]  /*a760*/  F2FP.F16.F32.PACK_AB R161, R171, R170 ;  /* 0x000000aaaba1723e */ /* 0x004fe400000000ff */
[----:B------:R-:W-:-:S04]  /*a770*/  FADD.FTZ R3, R13, R3 ;  /* 0x000000030d037221 */ /* 0x000fc80000010000 */
[----:B------:R-:W-:Y:S01]  /*a780*/  FADD.FTZ R3, R168, R3 ;  /* 0x00000003a8037221 */ /* 0x000fe20000010000 */
[----:B------:R-:W2:Y:S03]  /*a790*/  MUFU.EX2 R178, R178 ;  /* 0x000000b200b27308 */ /* 0x000ea60000000800 */
[----:B------:R-:W-:-:S04]  /*a7a0*/  FADD.FTZ R3, R170, R3 ;  /* 0x00000003aa037221 */ /* 0x000fc80000010000 */
[----:B------:R-:W-:Y:S01]  /*a7b0*/  FADD.FTZ R3, R171, R3 ;  /* 0x00000003ab037221 */ /* 0x000fe20000010000 */
[----:B------:R-:W3:Y:S01]  /*a7c0*/  MUFU.EX2 R179, R179 ;  /* 0x000000b300b37308 */ /* 0x000ee20000000800 */
[----:B0-----:R-:W-:Y:S02]  /*a7d0*/  F2FP.F16.F32.PACK_AB R163, R175, R174 ;  /* 0x000000aeafa3723e */ /* 0x001fe400000000ff */
[----:B------:R-:W-:-:S03]  /*a7e0*/  FADD.FTZ R3, R174, R3 ;  /* 0x00000003ae037221 */ /* 0x000fc60000010000 */
[----:B------:R1:W-:Y:S01]  /*a7f0*/  STSM.16.M88.4 [R192], R160 ;  /* 0x000000a0c0007844 */ /* 0x0003e20000000200 */
[----:B------:R-:W-:Y:S01]  /*a800*/  FADD.FTZ R3, R175, R3 ;  /* 0x00000003af037221 */ /* 0x000fe20000010000 */
[----:B------:R-:W-:Y:S03]  /*a810*/  MUFU.EX2 R182, R182 ;  /* 0x000000b600b67308 */ /* 0x000fe60000000800 */
[----:B--2---:R-:W-:-:S05]  /*a820*/  FADD.FTZ R3, R178, R3 ;  /* 0x00000003b2037221 */ /* 0x004fca0000010000 */
[----:B------:R-:W0:Y:S01]  /*a830*/  MUFU.EX2 R183, R183 ;  /* 0x000000b700b77308 */ /* 0x000e220000000800 */
[C---:B---3--:R-:W-:Y:S01]  /*a840*/  F2FP.F16.F32.PACK_AB R165, R179.reuse, R178 ;  /* 0x000000b2b3a5723e */ /* 0x048fe200000000ff */
[----:B------:R-:W-:Y:S01]  /*a850*/  FADD.FTZ R3, R179, R3 ;  /* 0x00000003b3037221 */ /* 0x000fe20000010000 */
[----:B0-----:R-:W-:-:S03]  /*a860*/  F2FP.F16.F32.PACK_AB R167, R183, R182 ;  /* 0x000000b6b7a7723e */ /* 0x001fc600000000ff */
[----:B------:R-:W-:Y:S02]  /*a870*/  FADD.FTZ R182, R182, R3 ;  /* 0x00000003b6b67221 */ /* 0x000fe40000010000 */
[----:B------:R1:W-:Y:S01]  /*a880*/  STSM.16.M88.4 [R191], R164 ;  /* 0x000000a4bf007844 */ /* 0x0003e20000000200 */
[----:B------:R-:W-:Y:S01]  /*a890*/  WARPGROUP.ARRIVE ;  /* 0x00000000000079c5 */ /* 0x000fe20000000000 */
[----:B------:R-:W-:-:S05]  /*a8a0*/  FADD.FTZ R3, R183, R182 ;  /* 0x000000b6b7037221 */ /* 0x000fca0000010000 */
        /* <DEDUP_REMOVED lines=31> */
.L_x_3066:
[----:B------:R-:W-:Y:S01]  /*aaa0*/  UIADD3 UR5, UR5, 0x38860, URZ ;  /* 0x0003886005057890 */ /* 0x000fe2000fffe03f */
[C---:B------:R-:W-:Y:S01]  /*aab0*/  ISETP.GT.AND P1, PT, R9.reuse, R8, PT ;  /* 0x000000080900720c */ /* 0x040fe20003f24270 */
[----:B------:R-:W-:Y:S01]  /*aac0*/  UMOV UR7, UR36 ;  /* 0x0000002400077c82 */ /* 0x000fe20008000000 */
[----:B------:R-:W-:Y:S01]  /*aad0*/  VIADD R9, R9, 0xffffffff ;  /* 0xffffffff09097836 */ /* 0x000fe20000000000 */
[----:B------:R-:W-:Y:S01]  /*aae0*/  UPRMT UR5, UR39, 0x654, UR5 ;  /* 0x0000065427057896 */ /* 0x000fe20008000005 */
[----:B------:R-:W-:Y:S02]  /*aaf0*/  IMAD.MOV.U32 R10, RZ, RZ, R7 ;  /* 0x000000ffff0a7224 */ /* 0x000fe400078e0007 */
[----:B------:R-:W-:-:S06]  /*ab00*/  IMAD.MOV.U32 R11, RZ, RZ, R5 ;  /* 0x000000ffff0b7224 */ /* 0x000fcc00078e0005 */
[----:B------:R-:W-:Y:S01]  /*ab10*/  SYNCS.ARRIVE.TRANS64.RED.A1T0 RZ, [UR5], RZ ;  /* 0x000000ffffff79a7 */ /* 0x000fe20008100405 */
[----:B------:R-:W-:Y:S05]  /*ab20*/  @P1 BRA `(.L_x_3067) ;  /* 0xffffffcc00101947 */ /* 0x000fea000383ffff */
.L_x_3048:
[----:B------:R-:W0:Y:S01]  /*ab30*/  LDC R8, c[0x0][0x448] ;  /* 0x00011200ff087b82 */ /* 0x000e220000000800 */
[----:B------:R-:W-:Y:S01]  /*ab40*/  VIADD R10, R188, 0x3f ;  /* 0x0000003fbc0a7836 */ /* 0x000fe20000000000 */
[----:B------:R-:W-:Y:S02]  /*ab50*/  LOP3.LUT P1, RZ, R16, 0x1, RZ, 0xc0, !PT ;  /* 0x0000000110ff7812 */ /* 0x000fe4000782c0ff */
[----:B0-----:R-:W-:-:S13]  /*ab60*/  ISETP.NE.AND P2, PT, R8, 0x1, PT ;  /* 0x000000010800780c */ /* 0x001fda0003f45270 */
[----:B------:R-:W0:Y:S08]  /*ab70*/  @P2 LDC R11, c[0x0][0x44c] ;  /* 0x00011300ff0b2b82 */ /* 0x000e300000000800 */
[----:B------:R-:W1:Y:S01]  /*ab80*/  @P2 LDC R8, c[0x0][0x450] ;  /* 0x00011400ff082b82 */ /* 0x000e620000000800 */
[----:B0-----:R-:W-:-:S05]  /*ab90*/  @P2 IMAD.HI.U32 R11, R10, R11, RZ ;  /* 0x0000000b0a0b2227 */ /* 0x001fca00078e00ff */
[----:B-1----:R-:W-:Y:S02]  /*aba0*/  @P2 SHF.R.U32.HI R10, RZ, R8, R11 ;  /* 0x00000008ff0a2219 */ /* 0x002fe4000001160b */
[----:B------:R-:W-:-:S05]  /*abb0*/  IADD3 R11, R17, 0x1, -R18 ;  /* 0x00000001110b7810 */ /* 0x000fca0007ffe812 */
[----:B------:R-:W-:-:S04]  /*abc0*/  IMAD.IADD R12, R11, 0x1, R10 ;  /* 0x000000010b0c7824 */ /* 0x000fc800078e020a */
        /* <DEDUP_REMOVED lines=12> */
.L_x_3069:
[----:B------:R-:W0:Y:S02]  /*ac90*/  LDC R13, c[0x0][0xadc] ;  /* 0x0002b700ff0d7b82 */ /* 0x000e240000000800 */
[----:B0-----:R-:W-:-:S13]  /*aca0*/  ISETP.NE.AND P1, PT, R13, 0x1, PT ;  /* 0x000000010d00780c */ /* 0x001fda0003f25270 */
[----:B------:R-:W0:Y:S02]  /*acb0*/  @P1 LDC.64 R10, c[0x0][0xae0] ;  /* 0x0002b800ff0a1b82 */ /* 0x000e240000000a00 */
[----:B0-----:R-:W-:-:S05]  /*acc0*/  @P1 IMAD.HI.U32 R10, R12, R10, RZ ;  /* 0x0000000a0c0a1227 */ /* 0x001fca00078e00ff */
[----:B------:R-:W-:-:S07]  /*acd0*/  @P1 SHF.R.U32.HI R12, RZ, R11, R10 ;  /* 0x0000000bff0c1219 */ /* 0x000fce000001160a */
.L_x_3070:
[----:B------:R-:W-:-:S05]  /*ace0*/  IMAD R13, R12, R13, RZ ;  /* 0x0000000d0c0d7224 */ /* 0x000fca00078e02ff */
[----:B------:R-:W-:-:S07]  /*acf0*/  VIMNMX R8, R8, R13, !PT ;  /* 0x0000000d08087248 */ /* 0x000fce0007fe0100 */
.L_x_3068:
[----:B------:R-:W-:-:S05]  /*ad00*/  VIADD R8, R8, 0x3f ;  /* 0x0000003f08087836 */ /* 0x000fca0000000000 */
        /* <DEDUP_REMOVED lines=9> */
.L_x_3082:
        /* <DEDUP_REMOVED lines=9> */
.L_x_3072:
[----:B------:R-:W-:Y:S01]  /*ae30*/  ULEA UR5, UR36, UR38, 0x3 ;  /* 0x0000002624057291 */ /* 0x000fe2000f8e183f */
[----:B------:R-:W-:-:S08]  /*ae40*/  SHF.L.U32 R5, R2, 0x1f, RZ ;  /* 0x0000001f02057819 */ /* 0x000fd000000006ff */
[----:B------:R0:W1:Y:S01]  /*ae50*/  SYNCS.PHASECHK.TRANS64.TRYWAIT P2, [UR5+0x38830], R5 ;  /* 0x03883005ff0075a7 */ /* 0x0000620008040145 */
[----:B------:R-:W-:Y:S05]  /*ae60*/  @!P0 BRA `(.L_x_3073) ;  /* 0x0000000000048947 */ /* 0x000fea0003800000 */
[----:B------:R-:W-:Y:S01]  /*ae70*/  BPT.TRAP 0x1 ;  /* 0x000000040000795c */ /* 0x000fe20000300000 */
.L_x_3073:
[----:B-1----:R-:W-:Y:S05]  /*ae80*/  @P2 BRA `(.L_x_3074) ;  /* 0x0000000000082947 */ /* 0x002fea0003800000 */
[----:B------:R-:W1:Y:S02]  /*ae90*/  SYNCS.PHASECHK.TRANS64.TRYWAIT P2, [UR5+0x38830], R5 ;  /* 0x03883005ff0075a7 */ /* 0x000e640008040145 */
[----:B-1----:R-:W-:Y:S05]  /*aea0*/  @!P2 BRA `(.L_x_3075) ;  /* 0x000001240074a947 */ /* 0x002fea0003800000 */
.L_x_3074:
        /* <DEDUP_REMOVED lines=23> */
.L_x_3076:
[----:B------:R2:W3:Y:S01]  /*b020*/  SYNCS.PHASECHK.TRANS64.TRYWAIT P2, [UR5+0x38850], R5 ;  /* 0x03885005ff0075a7 */ /* 0x0004e20008040145 */
[----:B------:R-:W-:Y:S05]  /*b030*/  @!P0 BRA `(.L_x_3077) ;  /* 0x0000000000048947 */ /* 0x000fea0003800000 */
[----:B------:R-:W-:Y:S01]  /*b040*/  BPT.TRAP 0x1 ;  /* 0x000000040000795c */ /* 0x000fe20000300000 */
.L_x_3077:
[----:B---3--:R-:W-:Y:S05]  /*b050*/  @P2 BRA `(.L_x_3078) ;  /* 0x0000000000082947 */ /* 0x008fea0003800000 */
[----:B------:R-:W3:Y:S02]  /*b060*/  SYNCS.PHASECHK.TRANS64.TRYWAIT P2, [UR5+0x38850], R5 ;  /* 0x03885005ff0075a7 */ /* 0x000ee40008040145 */
[----:B---3--:R-:W-:Y:S05]  /*b070*/  @!P2 BRA `(.L_x_3079) ;  /* 0x000001240018a947 */ /* 0x008fea0003800000 */
.L_x_3078:
        /* <DEDUP_REMOVED lines=265> */
.L_x_3080:
[----:B------:R-:W-:Y:S01]  /*c110*/  FMNMX.FTZ R5, R152, R11, !PT ;  /* 0x0000000b98057209 */ /* 0x000fe20007810000 */
[----:B------:R-:W-:Y:S01]  /*c120*/  UIADD3 UR10, UR5, 0x38840, URZ ;  /* 0x00038840050a7890 */ /* 0x000fe2000fffe03f */
[----:B------:R-:W-:Y:S01]  /*c130*/  ISETP.NE.AND P2, PT, R23, RZ, PT ;  /* 0x000000ff1700720c */ /* 0x000fe20003f45270 */
[----:B------:R-:W-:Y:S01]  /*c140*/  IMAD.U32 R14, RZ, RZ, UR7 ;  /* 0x00000007ff0e7e24 */ /* 0x000fe2000f8e00ff */
[----:B------:R-:W-:Y:S01]  /*c150*/  FMNMX.FTZ R5, R153, R5, !PT ;  /* 0x0000000599057209 */ /* 0x000fe20007810000 */
[----:B------:R-:W-:Y:S01]  /*c160*/  UPRMT UR10, UR39, 0x654, UR10 ;  /* 0x00000654270a7896 */ /* 0x000fe2000800000a */
[----:B------:R-:W-:Y:S02]  /*c170*/  UMOV UR11, 0x40000040 ;  /* 0x40000040000b7882 */ /* 0x000fe40000000000 */
[----:B------:R-:W-:Y:S01]  /*c180*/  FMNMX.FTZ R5, R156, R5, !PT ;  /* 0x000000059c057209 */ /* 0x000fe20007810000 */
[----:B------:R-:W-:-:S03]  /*c190*/  UMOV UR15, 0x40000040 ;  /* 0x40000040000f7882 */ /* 0x000fc60000000000 */
[----:B------:R-:W-:Y:S02]  /*c1a0*/  FMNMX.FTZ R5, R157, R5, !PT ;  /* 0x000000059d057209 */ /* 0x000fe40007810000 */
[----:B------:R-:W-:Y:S01]  /*c1b0*/  SYNCS.ARRIVE.TRANS64.RED.A1T0 RZ, [UR10], RZ ;  /* 0x000000ffffff79a7 */ /* 0x000fe2000810040a */
[----:B------:R-:W-:Y:S01]  /*c1c0*/  @!P2 IMAD R14, R14, 0x40, R22 ;  /* 0x000000400e0ea824 */ /* 0x000fe200078e0216 */
[----:B------:R-:W-:Y:S01]  /*c1d0*/  FMNMX.FTZ R5, R160, R5, !PT ;  /* 0x00000005a0057209 */ /* 0x000fe20007810000 */
[----:B------:R-:W-:-:S03]  /*c1e0*/  ULEA UR10, UR36, UR37, 0xc ;  /* 0x00000025240a7291 */ /* 0x000fc6000f8e603f */
[----:B------:R-:W-:Y:S01]  /*c1f0*/  FMNMX.FTZ R5, R161, R5, !PT ;  /* 0x00000005a1057209 */ /* 0x000fe20007810000 */
[----:B------:R-:W-:Y:S01]  /*c200*/  UIADD3 UR14, UR10, 0x80, URZ ;  /* 0x000000800a0e7890 */ /* 0x000fe2000fffe03f */
        /* <DEDUP_REMOVED lines=14> */
[----:B0-----:R-:W-:Y:S02]  /*c2f0*/  FMNMX.FTZ R5, R5, R6, !PT ;  /* 0x0000000605057209 */ /* 0x001fe40007810000 */
[----:B------:R-:W0:Y:S03]  /*c300*/  LDC R6, c[0x0][0xa80] ;  /* 0x0002a000ff067b82 */ /* 0x000e260000000800 */
[C---:B------:R-:W-:Y:S01]  /*c310*/  FADD.FTZ R11, -R5.reuse, R11 ;  /* 0x0000000b050b7221 */ /* 0x040fe20000010100 */
[----:B0-----:R-:W-:-:S03]  /*c320*/  FMUL.FTZ R7, R5, R6 ;  /* 0x0000000605077220 */ /* 0x001fc60000410000 */
        /* <DEDUP_REMOVED lines=18> */
[----:B------:R-:W0:Y:S03]  /*c450*/  MUFU.EX2 R11, R11 ;  /* 0x0000000b000b7308 */ /* 0x000e260000000800 */
[----:B------:R-:W-:-:S04]  /*c460*/  FMNMX.FTZ R7, R155, R7, !PT ;  /* 0x000000079b077209 */ /* 0x000fc80007810000 */
[----:B------:R-:W-:Y:S01]  /*c470*/  FMNMX.FTZ R7, R158, R7, !PT ;  /* 0x000000079e077209 */ /* 0x000fe20007810000 */
[----:B------:R-:W1:Y:S03]  /*c480*/  MUFU.EX2 R152, R152 ;  /* 0x0000009800987308 */ /* 0x000e660000000800 */
[----:B------:R-:W-:-:S04]  /*c490*/  FMNMX.FTZ R7, R159, R7, !PT ;  /* 0x000000079f077209 */ /* 0x000fc80007810000 */
[----:B------:R-:W-:Y:S01]  /*c4a0*/  FMNMX.FTZ R7, R162, R7, !PT ;  /* 0x00000007a2077209 */ /* 0x000fe20007810000 */
[----:B------:R-:W2:Y:S01]  /*c4b0*/  MUFU.EX2 R153, R153 ;  /* 0x0000009900997308 */ /* 0x000ea20000000800 */
[----:B0-----:R-:W-:Y:S01]  /*c4c0*/  @!P2 STS [R14+0x38400], R11 ;  /* 0x0384000b0e00a388 */ /* 0x001fe20000000800 */
[----:B------:R-:W-:Y:S01]  /*c4d0*/  FMUL.FTZ R24, R24, R11 ;  /* 0x0000000b18187220 */ /* 0x000fe20000410000 */
[----:B------:R-:W-:Y:S01]  /*c4e0*/  FMNMX.FTZ R7, R163, R7, !PT ;  /* 0x00000007a3077209 */ /* 0x000fe20007810000 */
[-C--:B------:R-:W-:Y:S01]  /*c4f0*/  FMUL.FTZ R25, R25, R11.reuse ;  /* 0x0000000b19197220 */ /* 0x080fe20000410000 */
[-C--:B------:R-:W-:Y:S01]  /*c500*/  FMUL.FTZ R28, R28, R11.reuse ;  /* 0x0000000b1c1c7220 */ /* 0x080fe20000410000 */
[----:B------:R-:W-:Y:S01]  /*c510*/  FMUL.FTZ R29, R29, R11 ;  /* 0x0000000b1d1d7220 */ /* 0x000fe20000410000 */
[----:B------:R-:W-:Y:S01]  /*c520*/  FMNMX.FTZ R7, R166, R7, !PT ;  /* 0x00000007a6077209 */ /* 0x000fe20007810000 */
[----:B------:R-:W0:Y:S01]  /*c530*/  MUFU.EX2 R156, R156 ;  /* 0x0000009c009c7308 */ /* 0x000e220000000800 */
[----:B-1----:R-:W-:Y:S01]  /*c540*/  FFMA.FTZ R0, R11, R0, R152 ;  /* 0x000000000b007223 */ /* 0x002fe20000010098 */
[----:B------:R-:W-:Y:S01]  /*c550*/  FMUL.FTZ R32, R32, R11 ;  /* 0x0000000b20207220 */ /* 0x000fe20000410000 */
[----:B------:R-:W-:Y:S01]  /*c560*/  FMNMX.FTZ R7, R167, R7, !PT ;  /* 0x00000007a7077209 */ /* 0x000fe20007810000 */
[-C--:B------:R-:W-:Y:S01]  /*c570*/  FMUL.FTZ R33, R33, R11.reuse ;  /* 0x0000000b21217220 */ /* 0x080fe20000410000 */
[-C--:B------:R-:W-:Y:S01]  /*c580*/  FMUL.FTZ R36, R36, R11.reuse ;  /* 0x0000000b24247220 */ /* 0x080fe20000410000 */
[----:B------:R-:W-:Y:S01]  /*c590*/  FMUL.FTZ R37, R37, R11 ;  /* 0x0000000b25257220 */ /* 0x000fe20000410000 */
[----:B------:R-:W-:Y:S01]  /*c5a0*/  FMNMX.FTZ R7, R170, R7, !PT ;  /* 0x00000007aa077209 */ /* 0x000fe20007810000 */
[----:B------:R-:W1:Y:S01]  /*c5b0*/  MUFU.EX2 R157, R157 ;  /* 0x0000009d009d7308 */ /* 0x000e620000000800 */
[C---:B--2---:R-:W-:Y:S01]  /*c5c0*/  F2FP.F16.F32.PACK_AB R184, R153.reuse, R152 ;  /* 0x0000009899b8723e */ /* 0x044fe200000000ff */
[----:B------:R-:W-:Y:S01]  /*c5d0*/  FADD.FTZ R0, R153, R0 ;  /* 0x0000000099007221 */ /* 0x000fe20000010000 */
[----:B------:R-:W-:Y:S01]  /*c5e0*/  FMNMX.FTZ R7, R171, R7, !PT ;  /* 0x00000007ab077209 */ /* 0x000fe20007810000 */
[-C--:B------:R-:W-:Y:S01]  /*c5f0*/  FMUL.FTZ R40, R40, R11.reuse ;  /* 0x0000000b28287220 */ /* 0x080fe20000410000 */
[-C--:B------:R-:W-:Y:S01]  /*c600*/  FMUL.FTZ R41, R41, R11.reuse ;  /* 0x0000000b29297220 */ /* 0x080fe20000410000 */
[----:B------:R-:W-:Y:S01]  /*c610*/  FMUL.FTZ R44, R44, R11 ;  /* 0x0000000b2c2c7220 */ /* 0x000fe20000410000 */
[----:B------:R-:W-:Y:S01]  /*c620*/  FMNMX.FTZ R7, R174, R7, !PT ;  /* 0x00000007ae077209 */ /* 0x000fe20007810000 */
[----:B------:R-:W2:Y:S01]  /*c630*/  MUFU.EX2 R152, R160 ;  /* 0x000000a000987308 */ /* 0x000ea20000000800 */
[----:B0-----:R-:W-:Y:S01]  /*c640*/  FADD.FTZ R0, R156, R0 ;  /* 0x000000009c007221 */ /* 0x001fe20000010000 */
[----:B------:R-:W-:Y:S01]  /*c650*/  FMUL.FTZ R45, R45, R11 ;  /* 0x0000000b2d2d7220 */ /* 0x000fe20000410000 */
[----:B------:R-:W-:Y:S01]  /*c660*/  FMNMX.FTZ R7, R175, R7, !PT ;  /* 0x00000007af077209 */ /* 0x000fe20007810000 */
[-C--:B------:R-:W-:Y:S01]  /*c670*/  FMUL.FTZ R48, R48, R11.reuse ;  /* 0x0000000b30307220 */ /* 0x080fe20000410000 */
[-C--:B------:R-:W-:Y:S01]  /*c680*/  FMUL.FTZ R49, R49, R11.reuse ;  /* 0x0000000b31317220 */ /* 0x080fe20000410000 */
[----:B------:R-:W-:Y:S01]  /*c690*/  FMUL.FTZ R52, R52, R11 ;  /* 0x0000000b34347220 */ /* 0x000fe20000410000 */
[----:B------:R-:W-:Y:S01]  /*c6a0*/  FMNMX.FTZ R7, R178, R7, !PT ;  /* 0x00000007b2077209 */ /* 0x000fe20007810000 */
[----:B------:R-:W0:Y:S01]  /*c6b0*/  MUFU.EX2 R161, R161 ;  /* 0x000000a100a17308 */ /* 0x000e220000000800 */
[C---:B-1----:R-:W-:Y:S01]  /*c6c0*/  FADD.FTZ R0, R157.reuse, R0 ;  /* 0x000000009d007221 */ /* 0x042fe20000010000 */
[----:B------:R-:W-:Y:S01]  /*c6d0*/  F2FP.F16.F32.PACK_AB R186, R157, R156 ;  /* 0x0000009c9dba723e */ /* 0x000fe200000000ff */
[----:B------:R-:W-:Y:S01]  /*c6e0*/  FMUL.FTZ R53, R53, R11 ;  /* 0x0000000b35357220 */ /* 0x000fe20000410000 */
        /* <DEDUP_REMOVED lines=11> */
[-C--:B------:R-:W-:Y:S01]  /*c7a0*/  FMUL.FTZ R68, R68, R11.reuse ;  /* 0x0000000b44447220 */ /* 0x080fe20000410000 */
[-C--:B------:R-:W-:Y:S01]  /*c7b0*/  FMUL.FTZ R69, R69, R11.reuse ;  /* 0x0000000b45457220 */ /* 0x080fe20000410000 */
[----:B------:R-:W2:Y:S01]  /*c7c0*/  SHFL.BFLY PT, R12, R7, 0x2, 0x1f ;  /* 0x0c401f00070c7f89 */ /* 0x000ea200000e0000 */
[----:B------:R-:W3:Y:S01]  /*c7d0*/  MUFU.EX2 R165, R165 ;  /* 0x000000a500a57308 */ /* 0x000ee20000000800 */
[C---:B0-----:R-:W-:Y:S01]  /*c7e0*/  FADD.FTZ R0, R161.reuse, R0 ;  /* 0x00000000a1007221 */ /* 0x041fe20000010000 */
[----:B------:R-:W-:Y:S01]  /*c7f0*/  F2FP.F16.F32.PACK_AB R152, R161, R152 ;  /* 0x00000098a198723e */ /* 0x000fe200000000ff */
[-C--:B------:R-:W-:Y:S01]  /*c800*/  FMUL.FTZ R72, R72, R11.reuse ;  /* 0x0000000b48487220 */ /* 0x080fe20000410000 */
[-C--:B------:R-:W-:Y:S01]  /*c810*/  FMUL.FTZ R73, R73, R11.reuse ;  /* 0x0000000b49497220 */ /* 0x080fe20000410000 */
[-C--:B------:R-:W-:Y:S01]  /*c820*/  FMUL.FTZ R76, R76, R11.reuse ;  /* 0x0000000b4c4c7220 */ /* 0x080fe20000410000 */
[-C--:B------:R-:W-:Y:S01]  /*c830*/  FMUL.FTZ R77, R77, R11.reuse ;  /* 0x0000000b4d4d7220 */ /* 0x080fe20000410000 */
[-C--:B------:R-:W-:Y:S01]  /*c840*/  FMUL.FTZ R80, R80, R11.reuse ;  /* 0x0000000b50507220 */ /* 0x080fe20000410000 */
[----:B------:R-:W0:Y:S01]  /*c850*/  MUFU.EX2 R156, R168 ;  /* 0x000000a8009c7308 */ /* 0x000e220000000800 */
        /* <DEDUP_REMOVED lines=14> */
[----:B--2---:R-:W-:Y:S01]  /*c940*/  FMNMX.FTZ R7, R7, R12, !PT ;  /* 0x0000000c07077209 */ /* 0x004fe20007810000 */
[----:B------:R-:W2:Y:S01]  /*c950*/  MUFU.EX2 R172, R172 ;  /* 0x000000ac00ac7308 */ /* 0x000ea20000000800 */
[----:B0-----:R-:W-:Y:S01]  /*c960*/  FADD.FTZ R0, R156, R0 ;  /* 0x000000009c007221 */ /* 0x001fe20000010000 */
[-C--:B------:R-:W-:Y:S01]  /*c970*/  FMUL.FTZ R104, R104, R11.reuse ;  /* 0x0000000b68687220 */ /* 0x080fe20000410000 */
[-C--:B------:R-:W-:Y:S01]  /*c980*/  FMUL.FTZ R105, R105, R11.reuse ;  /* 0x0000000b69697220 */ /* 0x080fe20000410000 */
[----:B------:R-:W0:Y:S01]  /*c990*/  SHFL.BFLY PT, R12, R7, 0x1, 0x1f ;  /* 0x0c201f00070c7f89 */ /* 0x000e2200000e0000 */
[-C--:B------:R-:W-:Y:S01]  /*c9a0*/  FMUL.FTZ R108, R108, R11.reuse ;  /* 0x0000000b6c6c7220 */ /* 0x080fe20000410000 */
[-C--:B------:R-:W-:Y:S01]  /*c9b0*/  FMUL.FTZ R109, R109, R11.reuse ;  /* 0x0000000b6d6d7220 */ /* 0x080fe20000410000 */
[-C--:B------:R-:W-:Y:S01]  /*c9c0*/  FMUL.FTZ R112, R112, R11.reuse ;  /* 0x0000000b70707220 */ /* 0x080fe20000410000 */
[----:B------:R-:W3:Y:S01]  /*c9d0*/  MUFU.EX2 R173, R173 ;  /* 0x000000ad00ad7308 */ /* 0x000ee20000000800 */
        /* <DEDUP_REMOVED lines=19> */
[----:B0-----:R-:W-:Y:S01]  /*cb10*/  FMNMX.FTZ R7, R7, R12, !PT ;  /* 0x0000000c07077209 */ /* 0x001fe20007810000 */
[-C--:B------:R-:W-:Y:S01]  /*cb20*/  FMUL.FTZ R140, R140, R11.reuse ;  /* 0x0000000b8c8c7220 */ /* 0x080fe20000410000 */
[-C--:B------:R-:W-:Y:S01]  /*cb30*/  FMUL.FTZ R141, R141, R11.reuse ;  /* 0x0000000b8d8d7220 */ /* 0x080fe20000410000 */
[-C--:B------:R-:W-:Y:S01]  /*cb40*/  FMUL.FTZ R144, R144, R11.reuse ;  /* 0x0000000b90907220 */ /* 0x080fe20000410000 */
[----:B------:R-:W-:Y:S01]  /*cb50*/  MUFU.EX2 R180, R180 ;  /* 0x000000b400b47308 */ /* 0x000fe20000000800 */
[C---:B------:R-:W-:Y:S01]  /*cb60*/  FADD.FTZ R10, -R7.reuse, R10 ;  /* 0x0000000a070a7221 */ /* 0x040fe20000010100 */
[-C--:B------:R-:W-:Y:S01]  /*cb70*/  FMUL.FTZ R12, R7, R6.reuse ;  /* 0x00000006070c7220 */ /* 0x080fe20000410000 */
[----:B-1----:R-:W-:Y:S01]  /*cb80*/  FADD.FTZ R0, R160, R0 ;  /* 0x00000000a0007221 */ /* 0x002fe20000010000 */
[-C--:B------:R-:W-:Y:S01]  /*cb90*/  FMUL.FTZ R145, R145, R11.reuse ;  /* 0x0000000b91917220 */ /* 0x080fe20000410000 */
[-C--:B------:R-:W-:Y:S01]  /*cba0*/  FMUL.FTZ R10, R10, R6.reuse ;  /* 0x000000060a0a7220 */ /* 0x080fe20000410000 */
        /* <DEDUP_REMOVED lines=8> */
[-CC-:B------:R-:W-:Y:S01]  /*cc30*/  FFMA.FTZ R171, R171, R6.reuse, -R12.reuse ;  /* 0x00000006abab7223 */ /* 0x180fe2000001080c */
[-CC-:B------:R-:W-:Y:S01]  /*cc40*/  FFMA.FTZ R174, R174, R6.reuse, -R12.reuse ;  /* 0x00000006aeae7223 */ /* 0x180fe2000001080c */
[-CC-:B------:R-:W-:Y:S01]  /*cc50*/  FFMA.FTZ R175, R175, R6.reuse, -R12.reuse ;  /* 0x00000006afaf7223 */ /* 0x180fe2000001080c */
[-CC-:B------:R-:W-:Y:S01]  /*cc60*/  FFMA.FTZ R162, R162, R6.reuse, -R12.reuse ;  /* 0x00000006a2a27223 */ /* 0x180fe2000001080c */
[-CC-:B------:R-:W-:Y:S01]  /*cc70*/  FFMA.FTZ R163, R163, R6.reuse, -R12.reuse ;  /* 0x00000006a3a37223 */ /* 0x180fe2000001080c */
[----:B------:R-:W1:Y:S01]  /*cc80*/  MUFU.EX2 R154, R154 ;  /* 0x0000009a009a7308 */ /* 0x000e620000000800 */
[-CC-:B------:R-:W-:Y:S01]  /*cc90*/  FFMA.FTZ R178, R178, R6.reuse, -R12.reuse ;  /* 0x00000006b2b27223 */ /* 0x180fe2000001080c */
[-CC-:B------:R-:W-:Y:S01]  /*cca0*/  FFMA.FTZ R179, R179, R6.reuse, -R12.reuse ;  /* 0x00000006b3b37223 */ /* 0x180fe2000001080c */
[-CC-:B------:R-:W-:Y:S01]  /*ccb0*/  FFMA.FTZ R182, R182, R6.reuse, -R12.reuse ;  /* 0x00000006b6b67223 */ /* 0x180fe2000001080c */
[----:B------:R-:W-:Y:S01]  /*ccc0*/  FFMA.FTZ R183, R183, R6, -R12 ;  /* 0x00000006b7b77223 */ /* 0x000fe2000001080c */
[----:B--2---:R-:W-:Y:S01]  /*ccd0*/  F2FP.F16.F32.PACK_AB R160, R177, R160 ;  /* 0x000000a0b1a0723e */ /* 0x004fe200000000ff */
[-C--:B------:R-:W-:Y:S01]  /*cce0*/  FMUL.FTZ R148, R148, R11.reuse ;  /* 0x0000000b94947220 */ /* 0x080fe20000410000 */
[----:B------:R-:W-:Y:S01]  /*ccf0*/  FMUL.FTZ R149, R149, R11 ;  /* 0x0000000b95957220 */ /* 0x000fe20000410000 */
[----:B------:R-:W2:Y:S01]  /*cd00*/  MUFU.EX2 R155, R155 ;  /* 0x0000009b009b7308 */ /* 0x000ea20000000800 */
[----:B0-----:R0:W-:Y:S01]  /*cd10*/  @!P2 STS [R14+0x38420], R10 ;  /* 0x0384200a0e00a388 */ /* 0x0011e20000000800 */
[-C--:B------:R-:W-:Y:S01]  /*cd20*/  FMUL.FTZ R26, R26, R10.reuse ;  /* 0x0000000a1a1a7220 */ /* 0x080fe20000410000 */
[-C--:B------:R-:W-:Y:S01]  /*cd30*/  FMUL.FTZ R27, R27, R10.reuse ;  /* 0x0000000a1b1b7220 */ /* 0x080fe20000410000 */
[-C--:B------:R-:W-:Y:S01]  /*cd40*/  FMUL.FTZ R30, R30, R10.reuse ;  /* 0x0000000a1e1e7220 */ /* 0x080fe20000410000 */
[-C--:B------:R-:W-:Y:S01]  /*cd50*/  FMUL.FTZ R31, R31, R10.reuse ;  /* 0x0000000a1f1f7220 */ /* 0x080fe20000410000 */
[-C--:B------:R-:W-:Y:S01]  /*cd60*/  FMUL.FTZ R34, R34, R10.reuse ;  /* 0x0000000a22227220 */ /* 0x080fe20000410000 */
[-C--:B------:R-:W-:Y:S01]  /*cd70*/  FMUL.FTZ R35, R35, R10.reuse ;  /* 0x0000000a23237220 */ /* 0x080fe20000410000 */
[----:B------:R-:W3:Y:S01]  /*cd80*/  MUFU.EX2 R158, R158 ;  /* 0x0000009e009e7308 */ /* 0x000ee20000000800 */
        /* <DEDUP_REMOVED lines=8> */
[C---:B--2---:R-:W-:Y:S01]  /*ce10*/  FADD.FTZ R3, R155.reuse, R3 ;  /* 0x000000039b037221 */ /* 0x044fe20000010000 */
[----:B------:R-:W-:Y:S01]  /*ce20*/  F2FP.F16.F32.PACK_AB R185, R155, R154 ;  /* 0x0000009a9bb9723e */ /* 0x000fe200000000ff */
[----:B------:R-:W-:Y:S01]  /*ce30*/  FMUL.FTZ R50, R50, R10 ;  /* 0x0000000a32327220 */ /* 0x000fe20000410000 */
[----:B------:R-:W-:Y:S01]  /*ce40*/  F2FP.F16.F32.PACK_AB R154, R165, R164 ;  /* 0x000000a4a59a723e */ /* 0x000fe200000000ff */
[-C--:B------:R-:W-:Y:S01]  /*ce50*/  FMUL.FTZ R51, R51, R10.reuse ;  /* 0x0000000a33337220 */ /* 0x080fe20000410000 */
[-C--:B------:R-:W-:Y:S01]  /*ce60*/  FMUL.FTZ R54, R54, R10.reuse ;  /* 0x0000000a36367220 */ /* 0x080fe20000410000 */
[-C--:B------:R-:W-:Y:S01]  /*ce70*/  FMUL.FTZ R55, R55, R10.reuse ;  /* 0x0000000a37377220 */ /* 0x080fe20000410000 */
[----:B------:R-:W-:Y:S01]  /*ce80*/  MUFU.EX2 R12, R162 ;  /* 0x000000a2000c7308 */ /* 0x000fe20000000800 */
        /* <DEDUP_REMOVED lines=8> */
[C---:B-1----:R-:W-:Y:S01]  /*cf10*/  F2FP.F16.F32.PACK_AB R187, R159.reuse, R158 ;  /* 0x0000009e9fbb723e */ /* 0x042fe200000000ff */
[----:B------:R-:W-:Y:S01]  /*cf20*/  BAR.SYNC.DEFER_BLOCKING 0xf, 0x100 ;  /* 0x03c4000000007b1d */ /* 0x000fe20000010000 */
[----:B------:R-:W-:Y:S01]  /*cf30*/  FADD.FTZ R3, R159, R3 ;  /* 0x000000039f037221 */ /* 0x000fe20000010000 */
[----:B------:R-:W-:Y:S01]  /*cf40*/  F2FP.F16.F32.PACK_AB R158, R173, R172 ;  /* 0x000000acad9e723e */ /* 0x000fe200000000ff */
        /* <DEDUP_REMOVED lines=50> */
[----:B------:R-:W-:Y:S01]  /*d270*/  FMUL.FTZ R151, R151, R10 ;  /* 0x0000000a97977220 */ /* 0x000fe20000410000 */
[----:B------:R-:W2:Y:S01]  /*d280*/  MUFU.EX2 R181, R181 ;  /* 0x000000b500b57308 */ /* 0x000ea20000000800 */
[----:B------:R0:W-:Y:S01]  /*d290*/  STSM.16.M88.4 [R189+0x36400], R184 ;  /* 0x036400b8bd007844 */ /* 0x0001e20000000200 */
[----:B------:R-:W-:Y:S01]  /*d2a0*/  FADD.FTZ R3, R12, R3 ;  /* 0x000000030c037221 */ /* 0x000fe20000010000 */
[----:B------:R-:W-:-:S02]  /*d2b0*/  FADD.FTZ R0, R177, R0 ;  /* 0x00000000b1007221 */ /* 0x000fc40000010000 */
[----:B------:R0:W-:Y:S01]  /*d2c0*/  STSM.16.M88.4 [R190], R152 ;  /* 0x00000098be007844 */ /* 0x0001e20000000200 */
[----:B------:R-:W-:Y:S01]  /*d2d0*/  FADD.FTZ R3, R13, R3 ;  /* 0x000000030d037221 */ /* 0x000fe20000010000 */
[----:B------:R-:W-:Y:S01]  /*d2e0*/  FADD.FTZ R0, R180, R0 ;  /* 0x00000000b4007221 */ /* 0x000fe20000010000 */
[----:B------:R-:W-:Y:S01]  /*d2f0*/  MUFU.EX2 R178, R178 ;  /* 0x000000b200b27308 */ /* 0x000fe20000000800 */
[----:B-1----:R-:W-:Y:S01]  /*d300*/  F2FP.F16.F32.PACK_AB R159, R175, R174 ;  /* 0x000000aeaf9f723e */ /* 0x002fe200000000ff */
[----:B------:R-:W-:-:S04]  /*d310*/  FADD.FTZ R3, R166, R3 ;  /* 0x00000003a6037221 */ /* 0x000fc80000010000 */
[----:B------:R0:W-:Y:S01]  /*d320*/  STSM.16.M88.4 [R192], R156 ;  /* 0x0000009cc0007844 */ /* 0x0001e20000000200 */
[----:B------:R-:W-:Y:S01]  /*d330*/  FADD.FTZ R3, R167, R3 ;  /* 0x00000003a7037221 */ /* 0x000fe20000010000 */
[----:B------:R-:W1:Y:S01]  /*d340*/  MUFU.EX2 R179, R179 ;  /* 0x000000b300b37308 */ /* 0x000e620000000800 */
[C---:B--2---:R-:W-:Y:S01]  /*d350*/  F2FP.F16.F32.PACK_AB R162, R181.reuse, R180 ;  /* 0x000000b4b5a2723e */ /* 0x044fe200000000ff */
[----:B------:R-:W-:Y:S01]  /*d360*/  FADD.FTZ R0, R181, R0 ;  /* 0x00000000b5007221 */ /* 0x000fe20000010000 */
[----:B------:R-:W-:-:S04]  /*d370*/  FADD.FTZ R3, R170, R3 ;  /* 0x00000003aa037221 */ /* 0x000fc80000010000 */
[----:B------:R-:W-:Y:S01]  /*d380*/  FADD.FTZ R3, R171, R3 ;  /* 0x00000003ab037221 */ /* 0x000fe20000010000 */
[----:B------:R-:W2:Y:S03]  /*d390*/  MUFU.EX2 R182, R182 ;  /* 0x000000b600b67308 */ /* 0x000ea60000000800 */
[----:B------:R-:W-:-:S04]  /*d3a0*/  FADD.FTZ R3, R174, R3 ;  /* 0x00000003ae037221 */ /* 0x000fc80000010000 */
[----:B------:R-:W-:Y:S01]  /*d3b0*/  FADD.FTZ R3, R175, R3 ;  /* 0x00000003af037221 */ /* 0x000fe20000010000 */
[----:B------:R-:W3:Y:S01]  /*d3c0*/  MUFU.EX2 R183, R183 ;  /* 0x000000b700b77308 */ /* 0x000ee20000000800 */
[----:B-1----:R-:W-:Y:S02]  /*d3d0*/  F2FP.F16.F32.PACK_AB R161, R179, R178 ;  /* 0x000000b2b3a1723e */ /* 0x002fe400000000ff */
        /* <DEDUP_REMOVED lines=35> */
.L_x_3081:
[----:B------:R-:W-:Y:S01]  /*d610*/  UIADD3 UR5, UR5, 0x38860, URZ ;  /* 0x0003886005057890 */ /* 0x000fe2000fffe03f */
[----:B------:R-:W-:Y:S01]  /*d620*/  IMAD.MOV.U32 R10, RZ, RZ, R7 ;  /* 0x000000ffff0a7224 */ /* 0x000fe200078e0007 */
[----:B------:R-:W-:Y:S01]  /*d630*/  UMOV UR7, UR36 ;  /* 0x0000002400077c82 */ /* 0x000fe20008000000 */
[----:B------:R-:W-:Y:S01]  /*d640*/  IMAD.MOV.U32 R11, RZ, RZ, R5 ;  /* 0x000000ffff0b7224 */ /* 0x000fe200078e0005 */
[----:B------:R-:W-:-:S09]  /*d650*/  UPRMT UR5, UR39, 0x654, UR5 ;  /* 0x0000065427057896 */ /* 0x000fd20008000005 */
[----:B------:R-:W-:Y:S01]  /*d660*/  SYNCS.ARRIVE.TRANS64.RED.A1T0 RZ, [UR5], RZ ;  /* 0x000000ffffff79a7 */ /* 0x000fe20008100405 */
[----:B------:R-:W-:Y:S05]  /*d670*/  @P1 BRA `(.L_x_3082) ;  /* 0xffffffd400c81947 */ /* 0x000fea000383ffff */
.L_x_3071:
[----:B------:R-:W-:-:S13]  /*d680*/  ISETP.GE.AND P1, PT, R9, R195, PT ;  /* 0x000000c30900720c */ /* 0x000fda0003f26270 */
[----:B------:R-:W-:Y:S05]  /*d690*/  @!P1 BRA `(.L_x_3083) ;  /* 0x0000003000f49947 */ /* 0x000fea0003800000 */
[----:B------:R-:W-:Y:S01]  /*d6a0*/  IMAD.MOV.U32 R8, RZ, RZ, R7 ;  /* 0x000000ffff087224 */ /* 0x000fe200078e0007 */
[----:B------:R-:W-:Y:S01]  /*d6b0*/  UMOV UR5, UR36 ;  /* 0x0000002400057c82 */ /* 0x000fe20008000000 */
[----:B------:R-:W-:-:S07]  /*d6c0*/  IMAD.MOV.U32 R10, RZ, RZ, R5 ;  /* 0x000000ffff0a7224 */ /* 0x000fce00078e0005 */
.L_x_3102:
[----:B------:R-:W-:-:S04]  /*d6d0*/  UIADD3 UR36, UR5, 0x1, URZ ;  /* 0x0000000105247890 */ /* 0x000fc8000fffe03f */
[----:B------:R-:W-:-:S04]  /*d6e0*/  UISETP.NE.AND UP0, UPT, UR36, 0x2, UPT ;  /* 0x000000022400788c */ /* 0x000fc8000bf05270 */
[----:B------:R-:W-:Y:S02]  /*d6f0*/  USEL UR7, URZ, 0x1, UP0 ;  /* 0x000000013f077887 */ /* 0x000fe40008000000 */
[----:B------:R-:W-:-:S04]  /*d700*/  USEL UR36, UR36, URZ, UP0 ;  /* 0x0000003f24247287 */ /* 0x000fc80008000000 */
[----:B------:R-:W-:Y:S01]  /*d710*/  LOP3.LUT R2, R2, UR7, RZ, 0x3c, !PT ;  /* 0x0000000702027c12 */ /* 0x000fe2000f8e3cff */
[----:B------:R-:W-:Y:S07]  /*d720*/  @!P0 BRA `(.L_x_3084) ;  /* 0x0000000000048947 */ /* 0x000fee0003800000 */
[----:B------:R-:W-:Y:S01]  /*d730*/  BPT.TRAP 0x1 ;  /* 0x000000040000795c */ /* 0x000fe20000300000 */
.L_x_3084:
[----:B------:R-:W-:Y:S01]  /*d740*/  ULEA UR7, UR36, UR38, 0x3 ;  /* 0x0000002624077291 */ /* 0x000fe2000f8e183f */
[----:B------:R-:W-:-:S08]  /*d750*/  SHF.L.U32 R5, R2, 0x1f, RZ ;  /* 0x0000001f02057819 */ /* 0x000fd000000006ff */
[----:B------:R0:W1:Y:S01]  /*d760*/  SYNCS.PHASECHK.TRANS64.TRYWAIT P1, [UR7+0x38830], R5 ;  /* 0x03883005ff0075a7 */ /* 0x0000620008020147 */
[----:B------:R-:W-:Y:S05]  /*d770*/  @!P0 BRA `(.L_x_3085) ;  /* 0x0000000000048947 */ /* 0x000fea0003800000 */
[----:B------:R-:W-:Y:S01]  /*d780*/  BPT.TRAP 0x1 ;  /* 0x000000040000795c */ /* 0x000fe20000300000 */
.L_x_3085:
[----:B-1----:R-:W-:Y:S05]  /*d790*/  @P1 BRA `(.L_x_3086) ;  /* 0x0000000000081947 */ /* 0x002fea0003800000 */
[----:B------:R-:W1:Y:S02]  /*d7a0*/  SYNCS.PHASECHK.TRANS64.TRYWAIT P1, [UR7+0x38830], R5 ;  /* 0x03883005ff0075a7 */ /* 0x000e640008020147 */
[----:B-1----:R-:W-:Y:S05]  /*d7b0*/  @!P1 BRA `(.L_x_3087) ;  /* 0x000000fc00609947 */ /* 0x002fea0003800000 */
.L_x_3086:
        /* <DEDUP_REMOVED lines=23> */
.L_x_3088:
[----:B------:R2:W3:Y:S01]  /*d930*/  SYNCS.PHASECHK.TRANS64.TRYWAIT P1, [UR7+0x38850], R5 ;  /* 0x03885005ff0075a7 */ /* 0x0004e20008020147 */
[----:B------:R-:W-:Y:S05]  /*d940*/  @!P0 BRA `(.L_x_3089) ;  /* 0x0000000000048947 */ /* 0x000fea0003800000 */
[----:B------:R-:W-:Y:S01]  /*d950*/  BPT.TRAP 0x1 ;  /* 0x000000040000795c */ /* 0x000fe20000300000 */
.L_x_3089:
[----:B---3--:R-:W-:Y:S05]  /*d960*/  @P1 BRA `(.L_x_3090) ;  /* 0x0000000000081947 */ /* 0x008fea0003800000 */
[----:B------:R-:W3:Y:S02]  /*d970*/  SYNCS.PHASECHK.TRANS64.TRYWAIT P1, [UR7+0x38850], R5 ;  /* 0x03885005ff0075a7 */ /* 0x000ee40008020147 */
[----:B---3--:R-:W-:Y:S05]  /*d980*/  @!P1 BRA `(.L_x_3091) ;  /* 0x000000fc00049947 */ /* 0x008fea0003800000 */
.L_x_3090:
        /* <DEDUP_REMOVED lines=265> */
.L_x_3092:
[----:B------:R-:W0:Y:S01]  /*ea20*/  LDC R5, c[0x0][0x448] ;  /* 0x00011200ff057b82 */ /* 0x000e220000000800 */
[----:B------:R-:W-:Y:S01]  /*ea30*/  IMAD.IADD R15, R194, 0x1, R188 ;  /* 0x00000001c20f7824 */ /* 0x000fe200078e02bc */
[----:B------:R-:W-:Y:S01]  /*ea40*/  UIADD3 UR10, UR7, 0x38840, URZ ;  /* 0x00038840070a7890 */ /* 0x000fe2000fffe03f */
[----:B------:R-:W-:Y:S01]  /*ea50*/  LOP3.LUT P5, RZ, R16, 0x1, RZ, 0xc0, !PT ;  /* 0x0000000110ff7812 */ /* 0x000fe200078ac0ff */
[----:B------:R-:W-:Y:S02]  /*ea60*/  ULDC UR11, c[0x0][0xad8] ;  /* 0x0002b600000b7ab9 */ /* 0x000fe40000000800 */
[----:B------:R-:W-:-:S09]  /*ea70*/  UPRMT UR10, UR39, 0x654, UR10 ;  /* 0x00000654270a7896 */ /* 0x000fd2000800000a */
[----:B------:R-:W-:Y:S01]  /*ea80*/  SYNCS.ARRIVE.TRANS64.RED.A1T0 RZ, [UR10], RZ ;  /* 0x000000ffffff79a7 */ /* 0x000fe2000810040a */
[----:B------:R-:W-:Y:S02]  /*ea90*/  ULDC UR10, c[0x0][0xad4] ;  /* 0x0002b500000a7ab9 */ /* 0x000fe40000000800 */
        /* <DEDUP_REMOVED lines=13> */
[--C-:B0-----:R-:W-:Y:S02]  /*eb70*/  IMAD.IADD R12, R14, 0x1, R20.reuse ;  /* 0x000000010e0c7824 */ /* 0x101fe400078e0214 */
        /* <DEDUP_REMOVED lines=14> */
.L_x_3095:
[----:B------:R-:W-:-:S05]  /*ec60*/  IMAD.U32 R21, RZ, RZ, UR10 ;  /* 0x0000000aff157e24 */ /* 0x000fca000f8e00ff */
[----:B------:R-:W-:-:S13]  /*ec70*/  ISETP.NE.AND P1, PT, R21, 0x1, PT ;  /* 0x000000011500780c */ /* 0x000fda0003f25270 */
[----:B------:R-:W0:Y:S02]  /*ec80*/  @P1 LDC.64 R6, c[0x0][0xae0] ;  /* 0x0002b800ff061b82 */ /* 0x000e240000000a00 */
[----:B0-----:R-:W-:-:S05]  /*ec90*/  @P1 IMAD.HI.U32 R6, R20, R6, RZ ;  /* 0x0000000614061227 */ /* 0x001fca00078e00ff */
[----:B------:R-:W-:-:S07]  /*eca0*/  @P1 SHF.R.U32.HI R20, RZ, R7, R6 ;  /* 0x00000007ff141219 */ /* 0x000fce0000011606 */
.L_x_3096:
[----:B------:R-:W-:Y:S05]  /*ecb0*/  BSYNC B0 ;  /* 0x0000000000007941 */ /* 0x000fea0003800000 */
.L_x_3094:
[----:B------:R-:W-:-:S04]  /*ecc0*/  IMAD R20, R20, R21, -R5 ;  /* 0x0000001514147224 */ /* 0x000fc800078e0a05 */
[----:B------:R-:W-:-:S05]  /*ecd0*/  IMAD.IADD R20, R20, 0x1, -R19 ;  /* 0x0000000114147824 */ /* 0x000fca00078e0a13 */
[----:B------:R-:W-:Y:S02]  /*ece0*/  VIMNMX R11, R11, R20, !PT ;  /* 0x000000140b0b7248 */ /* 0x000fe40007fe0100 */
[----:B------:R-:W-:-:S07]  /*ecf0*/  VIADDMNMX R12, R20, R21, R12, PT ;  /* 0x00000015140c7246 */ /* 0x000fce000380010c */
.L_x_3093:
        /* <DEDUP_REMOVED lines=65> */
.L_x_3099:
[----:B------:R-:W-:-:S05]  /*f110*/  IMAD.U32 R11, RZ, RZ, UR10 ;  /* 0x0000000aff0b7e24 */ /* 0x000fca000f8e00ff */
[----:B------:R-:W-:-:S13]  /*f120*/  ISETP.NE.AND P2, PT, R11, 0x1, PT ;  /* 0x000000010b00780c */ /* 0x000fda0003f45270 */
[----:B------:R-:W0:Y:S02]  /*f130*/  @P2 LDC.64 R6, c[0x0][0xae0] ;  /* 0x0002b800ff062b82 */ /* 0x000e240000000a00 */
[----:B0-----:R-:W-:-:S05]  /*f140*/  @P2 IMAD.HI.U32 R6, R15, R6, RZ ;  /* 0x000000060f062227 */ /* 0x001fca00078e00ff */
[----:B------:R-:W-:-:S07]  /*f150*/  @P2 SHF.R.U32.HI R15, RZ, R7, R6 ;  /* 0x00000007ff0f2219 */ /* 0x000fce0000011606 */
.L_x_3100:
[----:B------:R-:W-:Y:S05]  /*f160*/  BSYNC B0 ;  /* 0x0000000000007941 */ /* 0x000fea0003800000 */
.L_x_3098:
[----:B------:R-:W-:-:S04]  /*f170*/  IMAD R5, R15, R11, -R5 ;  /* 0x0000000b0f057224 */ /* 0x000fc800078e0a05 */
[----:B------:R-:W-:-:S05]  /*f180*/  IMAD.IADD R5, R5, 0x1, -R19 ;  /* 0x0000000105057824 */ /* 0x000fca00078e0a13 */
[----:B------:R-:W-:Y:S02]  /*f190*/  VIMNMX R13, R13, R5, !PT ;  /* 0x000000050d0d7248 */ /* 0x000fe40007fe0100 */
[----:B------:R-:W-:-:S07]  /*f1a0*/  VIADDMNMX R14, R5, R11, R14, PT ;  /* 0x0000000b050e7246 */ /* 0x000fce000380010e */
.L_x_3097:
[----:B------:R-:W-:Y:S01]  /*f1b0*/  FMNMX.FTZ R5, R152, R10, !PT ;  /* 0x0000000a98057209 */ /* 0x000fe20007810000 */
[----:B------:R-:W-:Y:S01]  /*f1c0*/  ULEA UR10, UR36, UR37, 0xc ;  /* 0x00000025240a7291 */ /* 0x000fe2000f8e603f */
[----:B------:R-:W-:Y:S01]  /*f1d0*/  ISETP.GT.AND P4, PT, R13, 0x9, P1 ;  /* 0x000000090d00780c */ /* 0x000fe20000f84270 */
[----:B------:R-:W-:Y:S01]  /*f1e0*/  UMOV UR11, 0x40000040 ;  /* 0x40000040000b7882 */ /* 0x000fe20000000000 */
[----:B------:R-:W-:Y:S01]  /*f1f0*/  FMNMX.FTZ R5, R153, R5, !PT ;  /* 0x0000000599057209 */ /* 0x000fe20007810000 */
[----:B------:R-:W-:Y:S01]  /*f200*/  UIADD3 UR14, UR10, 0x80, URZ ;  /* 0x000000800a0e7890 */ /* 0x000fe2000fffe03f */
[----:B------:R-:W-:Y:S01]  /*f210*/  ISETP.LT.OR P4, PT, R14, 0xa, P4 ;  /* 0x0000000a0e00780c */ /* 0x000fe20002781670 */
[----:B------:R-:W-:Y:S01]  /*f220*/  UMOV UR15, 0x40000040 ;  /* 0x40000040000f7882 */ /* 0x000fe20000000000 */
        /* <DEDUP_REMOVED lines=15> */
[C---:B------:R-:W-:Y:S02]  /*f320*/  ISETP.GT.AND P4, PT, R13.reuse, RZ, P1 ;  /* 0x000000ff0d00720c */ /* 0x040fe40000f84270 */
        /* <DEDUP_REMOVED lines=60> */
[-C--:B------:R-:W-:Y:S01]  /*f6f0*/  FMUL.FTZ R25, R25, R10.reuse ;  /* 0x0000000a19197220 */ /* 0x080fe20000410000 */
[----:B------:R-:W-:Y:S01]  /*f700*/  FMNMX.FTZ R7, R155, R7, !PT ;  /* 0x000000079b077209 */ /* 0x000fe20007810000 */
[-C--:B------:R-:W-:Y:S01]  /*f710*/  FMUL.FTZ R28, R28, R10.reuse ;  /* 0x0000000a1c1c7220 */ /* 0x080fe20000410000 */
[----:B------:R-:W-:Y:S01]  /*f720*/  ISETP.GT.AND P2, PT, R13, 0x11, P1 ;  /* 0x000000110d00780c */ /* 0x000fe20000f44270 */
[----:B------:R-:W0:Y:S01]  /*f730*/  MUFU.EX2 R153, R153 ;  /* 0x0000009900997308 */ /* 0x000e220000000800 */
[----:B------:R-:W-:Y:S01]  /*f740*/  FMNMX.FTZ R7, R158, R7, !PT ;  /* 0x000000079e077209 */ /* 0x000fe20007810000 */
[-C--:B------:R-:W-:Y:S01]  /*f750*/  FMUL.FTZ R29, R29, R10.reuse ;  /* 0x0000000a1d1d7220 */ /* 0x080fe20000410000 */
[----:B------:R-:W-:Y:S01]  /*f760*/  ISETP.LT.OR P2, PT, R14, 0x12, P2 ;  /* 0x000000120e00780c */ /* 0x000fe20001741670 */
[-C--:B------:R-:W-:Y:S01]  /*f770*/  FMUL.FTZ R32, R32, R10.reuse ;  /* 0x0000000a20207220 */ /* 0x080fe20000410000 */
[----:B------:R-:W-:Y:S01]  /*f780*/  FMNMX.FTZ R7, R159, R7, !PT ;  /* 0x000000079f077209 */ /* 0x000fe20007810000 */
[----:B------:R-:W-:Y:S01]  /*f790*/  FMUL.FTZ R33, R33, R10 ;  /* 0x0000000a21217220 */ /* 0x000fe20000410000 */
[----:B------:R-:W-:Y:S01]  /*f7a0*/  FSEL R163, R163, -INF , !P2 ;  /* 0xff800000a3a37808 */ /* 0x000fe20005000000 */
[----:B------:R-:W2:Y:S01]  /*f7b0*/  MUFU.EX2 R156, R156 ;  /* 0x0000009c009c7308 */ /* 0x000ea20000000800 */
[----:B------:R-:W-:Y:S01]  /*f7c0*/  FMNMX.FTZ R7, R162, R7, !PT ;  /* 0x00000007a2077209 */ /* 0x000fe20007810000 */
[----:B-1----:R-:W-:Y:S01]  /*f7d0*/  FFMA.FTZ R0, R10, R0, R152 ;  /* 0x000000000a007223 */ /* 0x002fe20000010098 */
[----:B------:R-:W-:Y:S01]  /*f7e0*/  ISETP.GT.AND P2, PT, R13, 0x20, P1 ;  /* 0x000000200d00780c */ /* 0x000fe20000f44270 */
[-C--:B------:R-:W-:Y:S01]  /*f7f0*/  FMUL.FTZ R36, R36, R10.reuse ;  /* 0x0000000a24247220 */ /* 0x080fe20000410000 */
[----:B------:R-:W-:Y:S01]  /*f800*/  FMNMX.FTZ R7, R163, R7, !PT ;  /* 0x00000007a3077209 */ /* 0x000fe20007810000 */
[-C--:B------:R-:W-:Y:S01]  /*f810*/  FMUL.FTZ R37, R37, R10.reuse ;  /* 0x0000000a25257220 */ /* 0x080fe20000410000 */
[----:B------:R-:W-:Y:S01]  /*f820*/  ISETP.LT.OR P2, PT, R14, 0x21, P2 ;  /* 0x000000210e00780c */ /* 0x000fe20001741670 */
[----:B------:R-:W1:Y:S01]  /*f830*/  MUFU.EX2 R157, R157 ;  /* 0x0000009d009d7308 */ /* 0x000e620000000800 */
[----:B------:R-:W-:Y:S01]  /*f840*/  FMNMX.FTZ R7, R166, R7, !PT ;  /* 0x00000007a6077209 */ /* 0x000fe20007810000 */
[----:B0-----:R-:W-:Y:S01]  /*f850*/  FADD.FTZ R0, R153, R0 ;  /* 0x0000000099007221 */ /* 0x001fe20000010000 */
[----:B------:R-:W-:Y:S01]  /*f860*/  FSEL R170, R170, -INF , !P2 ;  /* 0xff800000aaaa7808 */ /* 0x000fe20005000000 */
[-C--:B------:R-:W-:Y:S01]  /*f870*/  FMUL.FTZ R40, R40, R10.reuse ;  /* 0x0000000a28287220 */ /* 0x080fe20000410000 */
[----:B------:R-:W-:Y:S01]  /*f880*/  FMNMX.FTZ R7, R167, R7, !PT ;  /* 0x00000007a7077209 */ /* 0x000fe20007810000 */
[-C--:B------:R-:W-:Y:S01]  /*f890*/  FMUL.FTZ R41, R41, R10.reuse ;  /* 0x0000000a29297220 */ /* 0x080fe20000410000 */
[----:B------:R-:W-:Y:S01]  /*f8a0*/  ISETP.GT.AND P2, PT, R13, 0x29, P1 ;  /* 0x000000290d00780c */ /* 0x000fe20000f44270 */
[----:B------:R-:W0:Y:S01]  /*f8b0*/  MUFU.EX2 R160, R160 ;  /* 0x000000a000a07308 */ /* 0x000e220000000800 */
[----:B------:R-:W-:Y:S01]  /*f8c0*/  FMNMX.FTZ R7, R170, R7, !PT ;  /* 0x00000007aa077209 */ /* 0x000fe20007810000 */
[----:B--2---:R-:W-:Y:S01]  /*f8d0*/  FADD.FTZ R0, R156, R0 ;  /* 0x000000009c007221 */ /* 0x004fe20000010000 */
[----:B------:R-:W-:Y:S01]  /*f8e0*/  ISETP.LT.OR P2, PT, R14, 0x2a, P2 ;  /* 0x0000002a0e00780c */ /* 0x000fe20001741670 */
[-C--:B------:R-:W-:Y:S01]  /*f8f0*/  FMUL.FTZ R44, R44, R10.reuse ;  /* 0x0000000a2c2c7220 */ /* 0x080fe20000410000 */
[----:B------:R-:W-:Y:S01]  /*f900*/  FMNMX.FTZ R7, R171, R7, !PT ;  /* 0x00000007ab077209 */ /* 0x000fe20007810000 */
[-C--:B------:R-:W-:Y:S01]  /*f910*/  FMUL.FTZ R45, R45, R10.reuse ;  /* 0x0000000a2d2d7220 */ /* 0x080fe20000410000 */
[----:B------:R-:W-:Y:S01]  /*f920*/  FSEL R175, R175, -INF , !P2 ;  /* 0xff800000afaf7808 */ /* 0x000fe20005000000 */
[----:B------:R-:W2:Y:S01]  /*f930*/  MUFU.EX2 R161, R161 ;  /* 0x000000a100a17308 */ /* 0x000ea20000000800 */
[----:B------:R-:W-:Y:S01]  /*f940*/  ISETP.GT.AND P2, PT, R13, 0x31, P1 ;  /* 0x000000310d00780c */ /* 0x000fe20000f44270 */
[----:B-1----:R-:W-:Y:S01]  /*f950*/  FADD.FTZ R0, R157, R0 ;  /* 0x000000009d007221 */ /* 0x002fe20000010000 */
[----:B------:R-:W-:Y:S01]  /*f960*/  FMNMX.FTZ R7, R174, R7, !PT ;  /* 0x00000007ae077209 */ /* 0x000fe20007810000 */
[-C--:B------:R-:W-:Y:S01]  /*f970*/  FMUL.FTZ R48, R48, R10.reuse ;  /* 0x0000000a30307220 */ /* 0x080fe20000410000 */
[----:B------:R-:W-:Y:S01]  /*f980*/  ISETP.LT.OR P2, PT, R14, 0x32, P2 ;  /* 0x000000320e00780c */ /* 0x000fe20001741670 */
[-C--:B------:R-:W-:Y:S01]  /*f990*/  FMUL.FTZ R49, R49, R10.reuse ;  /* 0x0000000a31317220 */ /* 0x080fe20000410000 */
[----:B------:R-:W-:Y:S01]  /*f9a0*/  FMNMX.FTZ R7, R175, R7, !PT ;  /* 0x00000007af077209 */ /* 0x000fe20007810000 */
[----:B------:R-:W1:Y:S01]  /*f9b0*/  MUFU.EX2 R164, R164 ;  /* 0x000000a400a47308 */ /* 0x000e620000000800 */
[----:B------:R-:W-:Y:S01]  /*f9c0*/  ISETP.GT.AND P1, PT, R13, 0x39, P1 ;  /* 0x000000390d00780c */ /* 0x000fe20000f24270 */
[----:B0-----:R-:W-:Y:S01]  /*f9d0*/  FADD.FTZ R0, R160, R0 ;  /* 0x00000000a0007221 */ /* 0x001fe20000010000 */
[----:B------:R-:W-:Y:S01]  /*f9e0*/  FSEL R179, R179, -INF , !P2 ;  /* 0xff800000b3b37808 */ /* 0x000fe20005000000 */
[-C--:B------:R-:W-:Y:S01]  /*f9f0*/  FMUL.FTZ R52, R52, R10.reuse ;  /* 0x0000000a34347220 */ /* 0x080fe20000410000 */
[----:B------:R-:W-:Y:S01]  /*fa00*/  FMNMX.FTZ R7, R178, R7, !PT ;  /* 0x00000007b2077209 */ /* 0x000fe20007810000 */
[-C--:B------:R-:W-:Y:S01]  /*fa10*/  FMUL.FTZ R53, R53, R10.reuse ;  /* 0x0000000a35357220 */ /* 0x080fe20000410000 */
[----:B------:R-:W-:Y:S01]  /*fa20*/  ISETP.LT.OR P1, PT, R14, 0x3a, P1 ;  /* 0x0000003a0e00780c */ /* 0x000fe20000f21670 */
[----:B------:R-:W0:Y:S01]  /*fa30*/  MUFU.EX2 R165, R165 ;  /* 0x000000a500a57308 */ /* 0x000e220000000800 */
[----:B------:R-:W-:Y:S01]  /*fa40*/  FMNMX.FTZ R7, R179, R7, !PT ;  /* 0x00000007b3077209 */ /* 0x000fe20007810000 */
[----:B--2---:R-:W-:Y:S01]  /*fa50*/  FADD.FTZ R0, R161, R0 ;  /* 0x00000000a1007221 */ /* 0x004fe20000010000 */
[----:B------:R-:W-:Y:S01]  /*fa60*/  FSEL R183, R183, -INF , !P1 ;  /* 0xff800000b7b77808 */ /* 0x000fe20004800000 */
[-C--:B------:R-:W-:Y:S01]  /*fa70*/  FMUL.FTZ R56, R56, R10.reuse ;  /* 0x0000000a38387220 */ /* 0x080fe20000410000 */
        /* <DEDUP_REMOVED lines=38> */
[----:B------:R-:W5:Y:S01]  /*fce0*/  SHFL.BFLY PT, R11, R7, 0x1, 0x1f ;  /* 0x0c201f00070b7f89 */ /* 0x000f6200000e0000 */
        /* <DEDUP_REMOVED lines=23> */
[----:B-----5:R-:W-:Y:S01]  /*fe60*/  FMNMX.FTZ R7, R7, R11, !PT ;  /* 0x0000000b07077209 */ /* 0x020fe20007810000 */
[-C--:B------:R-:W-:Y:S01]  /*fe70*/  FMUL.FTZ R148, R148, R10.reuse ;  /* 0x0000000a94947220 */ /* 0x080fe20000410000 */
[----:B------:R-:W-:Y:S01]  /*fe80*/  FMUL.FTZ R149, R149, R10 ;  /* 0x0000000a95957220 */ /* 0x000fe20000410000 */
[----:B--2---:R-:W-:Y:S01]  /*fe90*/  FADD.FTZ R0, R168, R0 ;  /* 0x00000000a8007221 */ /* 0x004fe20000010000 */
[----:B------:R-:W-:-:S03]  /*fea0*/  FSETP.NEU.FTZ.AND P1, PT, R7, -INF , PT ;  /* 0xff8000000700780b */ /* 0x000fc60003f3d000 */
[----:B---3--:R-:W-:Y:S01]  /*feb0*/  FADD.FTZ R0, R169, R0 ;  /* 0x00000000a9007221 */ /* 0x008fe20000010000 */
[----:B------:R-:W-:-:S03]  /*fec0*/  FSEL R11, R7, RZ, P1 ;  /* 0x000000ff070b7208 */ /* 0x000fc60000800000 */
[----:B0-----:R-:W-:Y:S02]  /*fed0*/  FADD.FTZ R0, R172, R0 ;  /* 0x00000000ac007221 */ /* 0x001fe40000010000 */
[----:B------:R-:W-:Y:S02]  /*fee0*/  FADD.FTZ R11, -R11, R8 ;  /* 0x000000080b0b7221 */ /* 0x000fe40000010100 */
[----:B----4-:R-:W-:Y:S02]  /*fef0*/  FADD.FTZ R0, R173, R0 ;  /* 0x00000000ad007221 */ /* 0x010fe40000010000 */
[----:B------:R-:W-:Y:S01]  /*ff00*/  FMUL.FTZ R8, R11, R6 ;  /* 0x000000060b087220 */ /* 0x000fe20000410000 */
[----:B------:R-:W-:Y:S02]  /*ff10*/  IMAD.U32 R11, RZ, RZ, UR5 ;  /* 0x00000005ff0b7e24 */ /* 0x000fe4000f8e00ff */
[----:B-1----:R-:W-:Y:S02]  /*ff20*/  FADD.FTZ R0, R176, R0 ;  /* 0x00000000b0007221 */ /* 0x002fe40000010000 */
[----:B------:R-:W-:Y:S01]  /*ff30*/  @!P2 IMAD R11, R11, 0x40, R22 ;  /* 0x000000400b0ba824 */ /* 0x000fe200078e0216 */
[----:B------:R-:W0:Y:S01]  /*ff40*/  MUFU.EX2 R8, R8 ;  /* 0x0000000800087308 */ /* 0x000e220000000800 */
[----:B------:R-:W-:-:S03]  /*ff50*/  FADD.FTZ R0, R177, R0 ;  /* 0x00000000b1007221 */ /* 0x000fc60000010000 */
        /* <DEDUP_REMOVED lines=168> */
.L_x_3101:
        /* <DEDUP_REMOVED lines=9> */
.L_x_3083:
[----:B------:R-:W2:Y:S01]  /*10a70*/  LDL.LU R13, [R1+0xc] ;  /* 0x00000c00010d7983 */ /* 0x000ea20000300800 */
[----:B------:R-:W-:-:S03]  /*10a80*/  IMAD.MOV.U32 R20, RZ, RZ, -0x800000 ;  /* 0xff800000ff147424 */ /* 0x000fc600078e00ff */
[----:B------:R-:W0:Y:S04]  /*10a90*/  SHFL.BFLY PT, R9, R0, 0x2, 0x1f ;  /* 0x0c401f0000097f89 */ /* 0x000e2800000e0000 */
[----:B------:R-:W1:Y:S01]  /*10aa0*/  SHFL.BFLY PT, R8, R3, 0x2, 0x1f ;  /* 0x0c401f0003087f89 */ /* 0x000e6200000e0000 */
[----:B0-----:R-:W-:Y:S01]  /*10ab0*/  FADD.FTZ R4, R9, R0 ;  /* 0x0000000009047221 */ /* 0x001fe20000010000 */
[----:B-1----:R-:W-:-:S04]  /*10ac0*/  FADD.FTZ R10, R8, R3 ;  /* 0x00000003080a7221 */ /* 0x002fc80000010000 */
[----:B------:R-:W0:Y:S01]  /*10ad0*/  SHFL.BFLY PT, R9, R4, 0x1, 0x1f ;  /* 0x0c201f0004097f89 */ /* 0x000e2200000e0000 */
[----:B------:R-:W-:-:S03]  /*10ae0*/  IMAD.MOV.U32 R3, RZ, RZ, -0x800000 ;  /* 0xff800000ff037424 */ /* 0x000fc600078e00ff */
[----:B------:R-:W1:Y:S01]  /*10af0*/  SHFL.BFLY PT, R11, R10, 0x1, 0x1f ;  /* 0x0c201f000a0b7f89 */ /* 0x000e6200000e0000 */
[----:B0-----:R-:W-:Y:S01]  /*10b00*/  FADD.FTZ R8, R4, R9 ;  /* 0x0000000904087221 */ /* 0x001fe20000010000 */
[----:B------:R-:W-:Y:S02]  /*10b10*/  IMAD.MOV.U32 R4, RZ, RZ, RZ ;  /* 0x000000ffff047224 */ /* 0x000fe400078e00ff */
[----:B-1----:R-:W-:Y:S01]  /*10b20*/  FADD.FTZ R9, R10, R11 ;  /* 0x0000000b0a097221 */ /* 0x002fe20000010000 */
[----:B------:R-:W-:Y:S08]  /*10b30*/  BAR.ARV 0x8, 0x100 ;  /* 0x0204000000007b1d */ /* 0x000ff00000002000 */
[----:B------:R-:W-:Y:S01]  /*10b40*/  BAR.SYNC.DEFER_BLOCKING 0xf, 0x100 ;  /* 0x03c4000000007b1d */ /* 0x000fe20000010000 */
[----:B------:R-:W-:-:S02]  /*10b50*/  FSETP.NE.FTZ.AND P0, PT, R8, RZ, PT ;  /* 0x000000ff0800720b */ /* 0x000fc40003f15000 */
[----:B------:R-:W-:-:S11]  /*10b60*/  FSETP.NE.FTZ.AND P1, PT, R9, RZ, PT ;  /* 0x000000ff0900720b */ /* 0x000fd60003f35000 */
[----:B------:R-:W0:Y:S01]  /*10b70*/  @P0 MUFU.LG2 R11, R8 ;  /* 0x00000008000b0308 */ /* 0x000e220000000c00 */
[----:B------:R-:W-:-:S07]  /*10b80*/  @P0 FMUL.FTZ R0, R6, 0.69314718246459960938 ;  /* 0x3f31721806000820 */ /* 0x000fce0000410000 */
[----:B------:R-:W1:Y:S08]  /*10b90*/  @P1 MUFU.LG2 R12, R9 ;  /* 0x00000009000c1308 */ /* 0x000e700000000c00 */
[----:B------:R-:W3:Y:S01]  /*10ba0*/  @P0 MUFU.RCP R4, R8 ;  /* 0x0000000800040308 */ /* 0x000ee20000001000 */
[----:B0-----:R-:W-:-:S04]  /*10bb0*/  @P0 FMUL.FTZ R11, R11, 0.69314718246459960938 ;  /* 0x3f3172180b0b0820 */ /* 0x001fc80000410000 */
[----:B------:R-:W-:Y:S01]  /*10bc0*/  @P0 FFMA.FTZ R20, R0, R5, R11 ;  /* 0x0000000500140223 */ /* 0x000fe2000001000b */
[----:B------:R-:W-:Y:S01]  /*10bd0*/  ISETP.NE.AND P0, PT, R23, RZ, PT ;  /* 0x000000ff1700720c */ /* 0x000fe20003f05270 */
[----:B------:R-:W-:Y:S02]  /*10be0*/  IMAD.MOV.U32 R0, RZ, RZ, RZ ;  /* 0x000000ffff007224 */ /* 0x000fe400078e00ff */
[----:B------:R-:W-:Y:S01]  /*10bf0*/  @P1 FMUL.FTZ R5, R6, 0.69314718246459960938 ;  /* 0x3f31721806051820 */ /* 0x000fe20000410000 */
[----:B-1----:R-:W-:-:S03]  /*10c00*/  @P1 FMUL.FTZ R12, R12, 0.69314718246459960938 ;  /* 0x3f3172180c0c1820 */ /* 0x002fc60000410000 */
[----:B------:R-:W0:Y:S01]  /*10c10*/  @P1 MUFU.RCP R0, R9 ;  /* 0x0000000900001308 */ /* 0x000e220000001000 */
[----:B------:R-:W-:Y:S01]  /*10c20*/  @P1 FFMA.FTZ R3, R5, R7, R12 ;  /* 0x0000000705031223 */ /* 0x000fe2000001000c */
[----:B------:R-:W-:Y:S01]  /*10c30*/  IMAD.U32 R5, RZ, RZ, UR36 ;  /* 0x00000024ff057e24 */ /* 0x000fe2000f8e00ff */
[----:B------:R-:W-:Y:S01]  /*10c40*/  UIADD3 UR36, UR36, 0x1, URZ ;  /* 0x0000000124247890 */ /* 0x000fe2000fffe03f */
[-C--:B---3--:R-:W-:Y:S01]  /*10c50*/  FMUL.FTZ R24, R24, R4.reuse ;  /* 0x0000000418187220 */ /* 0x088fe20000410000 */
[-C--:B------:R-:W-:Y:S01]  /*10c60*/  FMUL.FTZ R25, R25, R4.reuse ;  /* 0x0000000419197220 */ /* 0x080fe20000410000 */
[----:B------:R-:W-:Y:S01]  /*10c70*/  @!P0 IMAD R5, R5, 0x40, R22 ;  /* 0x0000004005058824 */ /* 0x000fe200078e0216 */
[----:B------:R-:W-:Y:S01]  /*10c80*/  UISETP.NE.AND UP0, UPT, UR36, 0x2, UPT ;  /* 0x000000022400788c */ /* 0x000fe2000bf05270 */
[-C--:B------:R-:W-:Y:S01]  /*10c90*/  FMUL.FTZ R28, R28, R4.reuse ;  /* 0x000000041c1c7220 */ /* 0x080fe20000410000 */
[-C--:B------:R-:W-:Y:S01]  /*10ca0*/  FMUL.FTZ R29, R29, R4.reuse ;  /* 0x000000041d1d7220 */ /* 0x080fe20000410000 */
[-C--:B------:R-:W-:Y:S01]  /*10cb0*/  FMUL.FTZ R32, R32, R4.reuse ;  /* 0x0000000420207220 */ /* 0x080fe20000410000 */
[----:B------:R-:W-:Y:S01]  /*10cc0*/  @!P0 LEA R5, R5, UR38, 0x2 ;  /* 0x0000002605058c11 */ /* 0x000fe2000f8e10ff */
[----:B------:R-:W-:Y:S01]  /*10cd0*/  USEL UR4, URZ, 0x1, UP0 ;  /* 0x000000013f047887 */ /* 0x000fe20008000000 */
[-C--:B------:R-:W-:Y:S01]  /*10ce0*/  FMUL.FTZ R33, R33, R4.reuse ;  /* 0x0000000421217220 */ /* 0x080fe20000410000 */
[-C--:B------:R-:W-:Y:S01]  /*10cf0*/  FMUL.FTZ R36, R36, R4.reuse ;  /* 0x0000000424247220 */ /* 0x080fe20000410000 */
[-C--:B------:R-:W-:Y:S01]  /*10d00*/  FMUL.FTZ R37, R37, R4.reuse ;  /* 0x0000000425257220 */ /* 0x080fe20000410000 */
[----:B------:R1:W-:Y:S01]  /*10d10*/  @!P0 STS [R5+0x38400], R4 ;  /* 0x0384000405008388 */ /* 0x0003e20000000800 */
        /* <DEDUP_REMOVED lines=122> */
[----:B------:R-:W-:Y:S01]  /*114c0*/  LOP3.LUT R2, R2, UR4, RZ, 0x3c, !PT ;  /* 0x0000000402027c12 */ /* 0x000fe2000f8e3cff */
[----:B------:R-:W-:Y:S01]  /*114d0*/  USEL UR36, UR36, URZ, UP0 ;  /* 0x0000003f24247287 */ /* 0x000fe20008000000 */
[----:B--2---:R-:W-:-:S05]  /*114e0*/  VIADD R13, R13, 0x1 ;  /* 0x000000010d0d7836 */ /* 0x004fca0000000000 */
[----:B------:R1:W-:Y:S01]  /*114f0*/  STL [R1+0xc], R13 ;  /* 0x00000c0d01007387 */ /* 0x0003e20000100800 */
[----:B------:R-:W-:Y:S06]  /*11500*/  BAR.ARV 0xe, 0x100 ;  /* 0x0384000000007b1d */ /* 0x000fec0000002000 */
.L_x_3012:
[----:B------:R-:W0:Y:S08]  /*11510*/  S2UR UR39, SR_CgaCtaId ;  /* 0x00000000002779c3 */ /* 0x000e300000008800 */
[----:B------:R-:W-:Y:S01]  /*11520*/  BAR.SYNC.DEFER_BLOCKING 0x5, 0x180 ;  /* 0x0146000000007b1d */ /* 0x000fe20000010000 */
[----:B-1----:R-:W-:-:S05]  /*11530*/  SHF.R.U32.HI R0, RZ, 0x10, R200 ;  /* 0x00000010ff007819 */ /* 0x002fca00000116c8 */
[----:B------:R-:W-:Y:S01]  /*11540*/  UMOV UR38, 0x400 ;  /* 0x0000040000267882 */ /* 0x000fe20000000000 */
[----:B------:R-:W-:Y:S01]  /*11550*/  BSSY B0, `(.L_x_3103) ;  /* 0x000047e000007945 */ /* 0x000fe20003800000 */
[----:B0-----:R-:W-:-:S09]  /*11560*/  ULEA UR38, UR39, UR38, 0x18 ;  /* 0x0000002627267291 */ /* 0x001fd2000f8ec03f */
[----:B------:R-:W0:Y:S01]  /*11570*/  LDS.128 R4, [UR38+0x388d0] ;  /* 0x0388d026ff047984 */ /* 0x000e220008000c00 */
[----:B------:R-:W-:Y:S06]  /*11580*/  BAR.ARV 0x4, 0x180 ;  /* 0x0106000000007b1d */ /* 0x000fec0000002000 */
[----:B------:R-:W-:Y:S05]  /*11590*/  @P0 BRA `(.L_x_3104) ;  /* 0x0000003800240947 */ /* 0x000fea0003800000 */
[----:B------:R-:W2:Y:S01]  /*115a0*/  LDL R8, [R1+0x38] ;  /* 0x0000380001087983 */ /* 0x000ea20000100800 */
[----:B------:R-:W1:Y:S01]  /*115b0*/  S2UR UR6, SR_SWINHI ;  /* 0x00000000000679c3 */ /* 0x000e620000002f00 */
[----:B------:R-:W-:Y:S01]  /*115c0*/  UMOV UR4, UR38 ;  /* 0x0000002600047c82 */ /* 0x000fe20008000000 */
[----:B-1----:R-:W-:Y:S01]  /*115d0*/  UMOV UR5, UR6 ;  /* 0x0000000600057c82 */ /* 0x002fe20008000000 */
[----:B------:R-:W-:Y:S02]  /*115e0*/  IMAD.U32 R156, RZ, RZ, UR4 ;  /* 0x00000004ff9c7e24 */ /* 0x000fe4000f8e00ff */
[----:B------:R-:W-:Y:S01]  /*115f0*/  IMAD.U32 R157, RZ, RZ, UR5 ;  /* 0x00000005ff9d7e24 */ /* 0x000fe2000f8e00ff */
[----:B------:R-:W-:Y:S02]  /*11600*/  ULDC UR4, c[0x0][0xb88] ;  /* 0x0002e20000047ab9 */ /* 0x000fe40000000800 */
[----:B------:R-:W-:Y:S01]  /*11610*/  BAR.SYNC.DEFER_BLOCKING 0x1, 0x100 ;  /* 0x0044000000007b1d */ /* 0x000fe20000010000 */
[----:B--2---:R-:W-:-:S03]  /*11620*/  IMAD.WIDE R152, R8, 0x2, R156 ;  /* 0x0000000208987825 */ /* 0x004fc600078e029c */
        /* <DEDUP_REMOVED lines=10> */
[----:B------:R-:W-:Y:S01]  /*116d0*/  LOP3.LUT R8, R9, R8, RZ, 0x3c, !PT ;  /* 0x0000000809087212 */ /* 0x000fe200078e3cff */
[----:B------:R-:W-:Y:S01]  /*116e0*/  IMAD.X R9, RZ, RZ, R153, P4 ;  /* 0x000000ffff097224 */ /* 0x000fe200020e0699 */
[----:B------:R-:W-:Y:S02]  /*116f0*/  IADD3 R12, P6, R152, 0x4000, RZ ;  /* 0x00004000980c7810 */ /* 0x000fe40007fde0ff */
[----:B------:R-:W-:-:S02]  /*11700*/  SHF.R.U64 R11, R11, 0x3, RZ ;  /* 0x000000030b0b7819 */ /* 0x000fc400000012ff */
[----:B------:R-:W-:Y:S02]  /*11710*/  LOP3.LUT R13, R12, 0x380, RZ, 0xc0, !PT ;  /* 0x000003800c0d7812 */ /* 0x000fe400078ec0ff */
[C---:B------:R-:W-:Y:S02]  /*11720*/  IADD3 R160, P0, R152.reuse, 0x6040, RZ ;  /* 0x0000604098a07810 */ /* 0x040fe40007f1e0ff */
[C---:B------:R-:W-:Y:S02]  /*11730*/  IADD3 R162, P1, R152.reuse, 0x6020, RZ ;  /* 0x0000602098a27810 */ /* 0x040fe40007f3e0ff */
[----:B------:R-:W-:Y:S01]  /*11740*/  MOV R18, R8 ;  /* 0x0000000800127202 */ /* 0x000fe20000000f00 */
[--C-:B------:R-:W-:Y:S01]  /*11750*/  IMAD.MOV.U32 R9, RZ, RZ, R153.reuse ;  /* 0x000000ffff097224 */ /* 0x100fe200078e0099 */
[----:B------:R-:W-:Y:S01]  /*11760*/  LOP3.LUT R10, R11, R10, RZ, 0x3c, !PT ;  /* 0x0000000a0b0a7212 */ /* 0x000fe200078e3cff */
[----:B------:R-:W-:Y:S01]  /*11770*/  IMAD.X R11, RZ, RZ, R153, P5 ;  /* 0x000000ffff0b7224 */ /* 0x000fe200028e0699 */
[----:B------:R-:W-:-:S02]  /*11780*/  LOP3.LUT R8, R152, 0x380, RZ, 0xc0, !PT ;  /* 0x0000038098087812 */ /* 0x000fc400078ec0ff */
[----:B------:R-:W-:Y:S02]  /*11790*/  SHF.R.U64 R13, R13, 0x3, RZ ;  /* 0x000000030d0d7819 */ /* 0x000fe400000012ff */
[----:B------:R-:W-:Y:S02]  /*117a0*/  LOP3.LUT R161, R160, 0x380, RZ, 0xc0, !PT ;  /* 0x00000380a0a17812 */ /* 0x000fe400078ec0ff */
[----:B------:R-:W-:Y:S02]  /*117b0*/  LOP3.LUT R163, R162, 0x380, RZ, 0xc0, !PT ;  /* 0x00000380a2a37812 */ /* 0x000fe400078ec0ff */
[----:B------:R-:W-:Y:S02]  /*117c0*/  SHF.R.U64 R8, R8, 0x3, RZ ;  /* 0x0000000308087819 */ /* 0x000fe400000012ff */
[----:B------:R-:W-:Y:S01]  /*117d0*/  LOP3.LUT R12, R13, R12, RZ, 0x3c, !PT ;  /* 0x0000000c0d0c7212 */ /* 0x000fe200078e3cff */
[----:B------:R-:W-:Y:S01]  /*117e0*/  IMAD.X R13, RZ, RZ, R153, P6 ;  /* 0x000000ffff0d7224 */ /* 0x000fe200030e0699 */
[----:B------:R-:W-:-:S02]  /*117f0*/  MOV R21, R10 ;  /* 0x0000000a00157202 */ /* 0x000fc40000000f00 */
[----:B------:R-:W-:Y:S01]  /*11800*/  SHF.R.U64 R161, R161, 0x3, RZ ;  /* 0x00000003a1a17819 */ /* 0x000fe200000012ff */
[----:B------:R-:W1:Y:S01]  /*11810*/  LDC R10, c[0x0][0xbd4] ;  /* 0x0002f500ff0a7b82 */ /* 0x000e620000000800 */
[----:B------:R-:W-:Y:S02]  /*11820*/  SHF.R.U64 R163, R163, 0x3, RZ ;  /* 0x00000003a3a37819 */ /* 0x000fe400000012ff */
[----:B------:R-:W-:Y:S02]  /*11830*/  LOP3.LUT R8, R8, R152, RZ, 0x3c, !PT ;  /* 0x0000009808087212 */ /* 0x000fe400078e3cff */
[----:B------:R-:W-:Y:S02]  /*11840*/  MOV R166, R158 ;  /* 0x0000009e00a67202 */ /* 0x000fe40000000f00 */
[----:B------:R-:W-:Y:S01]  /*11850*/  LOP3.LUT R160, R161, R160, RZ, 0x3c, !PT ;  /* 0x000000a0a1a07212 */ /* 0x000fe200078e3cff */
[--C-:B------:R-:W-:Y:S01]  /*11860*/  IMAD.X R161, RZ, RZ, R153.reuse, P0 ;  /* 0x000000ffffa17224 */ /* 0x100fe200000e0699 */
[----:B------:R-:W-:Y:S01]  /*11870*/  LOP3.LUT R162, R163, R162, RZ, 0x3c, !PT ;  /* 0x000000a2a3a27212 */ /* 0x000fe200078e3cff */
[----:B------:R-:W-:Y:S01]  /*11880*/  IMAD.X R163, RZ, RZ, R153, P1 ;  /* 0x000000ffffa37224 */ /* 0x000fe200008e0699 */
[----:B------:R-:W-:-:S02]  /*11890*/  MOV R158, R12 ;  /* 0x0000000c009e7202 */ /* 0x000fc40000000f00 */
[----:B------:R-:W-:Y:S02]  /*118a0*/  MOV R12, R8 ;  /* 0x00000008000c7202 */ /* 0x000fe40000000f00 */
[C---:B------:R-:W-:Y:S02]  /*118b0*/  IADD3 R14, P0, R152.reuse, 0x2060, RZ ;  /* 0x00002060980e7810 */ /* 0x040fe40007f1e0ff */
[----:B------:R-:W-:Y:S02]  /*118c0*/  IADD3 R8, P1, R152, 0x2040, RZ ;  /* 0x0000204098087810 */ /* 0x000fe40007f3e0ff */
[----:B------:R-:W-:Y:S02]  /*118d0*/  LOP3.LUT R15, R14, 0x380, RZ, 0xc0, !PT ;  /* 0x000003800e0f7812 */ /* 0x000fe400078ec0ff */
[----:B------:R-:W-:Y:S02]  /*118e0*/  LOP3.LUT R9, R8, 0x380, RZ, 0xc0, !PT ;  /* 0x0000038008097812 */ /* 0x000fe400078ec0ff */
[----:B------:R-:W-:-:S02]  /*118f0*/  SHF.R.U64 R15, R15, 0x3, RZ ;  /* 0x000000030f0f7819 */ /* 0x000fc400000012ff */
[----:B------:R-:W-:Y:S02]  /*11900*/  SHF.R.U64 R9, R9, 0x3, RZ ;  /* 0x0000000309097819 */ /* 0x000fe400000012ff */
[----:B------:R-:W-:Y:S01]  /*11910*/  LOP3.LUT R14, R15, R14, RZ, 0x3c, !PT ;  /* 0x0000000e0f0e7212 */ /* 0x000fe200078e3cff */
[--C-:B------:R-:W-:Y:S01]  /*11920*/  IMAD.X R15, RZ, RZ, R153.reuse, P0 ;  /* 0x000000ffff0f7224 */ /* 0x100fe200000e0699 */
[----:B------:R-:W-:Y:S01]  /*11930*/  LOP3.LUT R8, R9, R8, RZ, 0x3c, !PT ;  /* 0x0000000809087212 */ /* 0x000fe200078e3cff */
[----:B------:R-:W-:Y:S01]  /*11940*/  IMAD.X R9, RZ, RZ, R153, P1 ;  /* 0x000000ffff097224 */ /* 0x000fe200008e0699 */
[C---:B------:R-:W-:Y:S02]  /*11950*/  ISETP.NE.AND P0, PT, R0.reuse, RZ, PT ;  /* 0x000000ff0000720c */ /* 0x040fe40003f05270 */
[----:B------:R-:W-:Y:S02]  /*11960*/  MOV R160, R160 ;  /* 0x000000a000a07202 */ /* 0x000fe40000000f00 */
[----:B-1----:R-:W-:-:S02]  /*11970*/  SEL R0, R0, R10, P0 ;  /* 0x0000000a00007207 */ /* 0x002fc40000000000 */
[----:B------:R-:W-:Y:S02]  /*11980*/  MOV R161, R8 ;  /* 0x0000000800a17202 */ /* 0x000fe40000000f00 */
[----:B------:R-:W-:Y:S02]  /*11990*/  IADD3 R8, P0, R152, 0x2020, RZ ;  /* 0x0000202098087810 */ /* 0x000fe40007f1e0ff */
[----:B------:R-:W-:Y:S02]  /*119a0*/  MOV R162, R162 ;  /* 0x000000a200a27202 */ /* 0x000fe40000000f00 */
[----:B------:R-:W-:Y:S02]  /*119b0*/  LOP3.LUT R9, R8, 0x380, RZ, 0xc0, !PT ;  /* 0x0000038008097812 */ /* 0x000fe400078ec0ff */
[----:B------:R-:W-:Y:S02]  /*119c0*/  F2FP.F16.F32.PACK_AB R10, R29, R28 ;  /* 0x0000001c1d0a723e */ /* 0x000fe400000000ff */
[----:B------:R-:W-:-:S02]  /*119d0*/  SHF.R.U64 R9, R9, 0x3, RZ ;  /* 0x0000000309097819 */ /* 0x000fc400000012ff */
[----:B------:R-:W-:Y:S02]  /*119e0*/  F2FP.F16.F32.PACK_AB R11, R31, R30 ;  /* 0x0000001e1f0b723e */ /* 0x000fe400000000ff */
[----:B------:R-:W-:Y:S01]  /*119f0*/  LOP3.LUT R8, R9, R8, RZ, 0x3c, !PT ;  /* 0x0000000809087212 */ /* 0x000fe200078e3cff */
[----:B------:R-:W-:Y:S01]  /*11a00*/  IMAD.X R9, RZ, RZ, R153, P0 ;  /* 0x000000ffff097224 */ /* 0x000fe200000e0699 */
[----:B------:R-:W-:Y:S02]  /*11a10*/  MOV R159, R14 ;  /* 0x0000000e009f7202 */ /* 0x000fe40000000f00 */
[----:B------:R-:W-:Y:S02]  /*11a20*/  F2FP.F16.F32.PACK_AB R13, R35, R34 ;  /* 0x00000022230d723e */ /* 0x000fe400000000ff */
[----:B------:R-:W-:Y:S02]  /*11a30*/  MOV R163, R8 ;  /* 0x0000000800a37202 */ /* 0x000fe40000000f00 */
[----:B------:R-:W-:-:S02]  /*11a40*/  F2FP.F16.F32.PACK_AB R8, R25, R24 ;  /* 0x000000181908723e */ /* 0x000fc400000000ff */
[----:B------:R-:W-:Y:S02]  /*11a50*/  F2FP.F16.F32.PACK_AB R9, R27, R26 ;  /* 0x0000001a1b09723e */ /* 0x000fe400000000ff */
[----:B------:R-:W-:Y:S02]  /*11a60*/  F2FP.F16.F32.PACK_AB R14, R37, R36 ;  /* 0x00000024250e723e */ /* 0x000fe400000000ff */
[----:B------:R-:W-:Y:S01]  /*11a70*/  F2FP.F16.F32.PACK_AB R15, R39, R38 ;  /* 0x00000026270f723e */ /* 0x000fe200000000ff */
[----:B------:R1:W-:Y:S01]  /*11a80*/  STSM.16.M88.4 [R12], R8 ;  /* 0x000000080c007844 */ /* 0x0003e20000000200 */
[C---:B------:R-:W-:Y:S02]  /*11a90*/  IADD3 R154, P3, R152.reuse, 0x4060, RZ ;  /* 0x00004060989a7810 */ /* 0x040fe40007f7e0ff */
[----:B------:R-:W-:Y:S02]  /*11aa0*/  IADD3 R164, P2, R152, 0x6000, RZ ;  /* 0x0000600098a47810 */ /* 0x000fe40007f5e0ff */
[----:B------:R-:W-:-:S02]  /*11ab0*/  LOP3.LUT R155, R154, 0x380, RZ, 0xc0, !PT ;  /* 0x000003809a9b7812 */ /* 0x000fc400078ec0ff */
[----:B------:R-:W-:Y:S02]  /*11ac0*/  LOP3.LUT R165, R164, 0x380, RZ, 0xc0, !PT ;  /* 0x00000380a4a57812 */ /* 0x000fe400078ec0ff */
[----:B------:R-:W-:Y:S02]  /*11ad0*/  SHF.R.U64 R155, R155, 0x3, RZ ;  /* 0x000000039b9b7819 */ /* 0x000fe400000012ff */
[----:B------:R-:W-:Y:S02]  /*11ae0*/  SHF.R.U64 R165, R165, 0x3, RZ ;  /* 0x00000003a5a57819 */ /* 0x000fe400000012ff */
[----:B------:R-:W-:Y:S01]  /*11af0*/  LOP3.LUT R154, R155, R154, RZ, 0x3c, !PT ;  /* 0x0000009a9b9a7212 */ /* 0x000fe200078e3cff */
[--C-:B------:R-:W-:Y:S01]  /*11b00*/  IMAD.X R155, RZ, RZ, R153.reuse, P3 ;  /* 0x000000ffff9b7224 */ /* 0x100fe200018e0699 */
[----:B------:R-:W-:Y:S01]  /*11b10*/  LOP3.LUT R164, R165, R164, RZ, 0x3c, !PT ;  /* 0x000000a4a5a47212 */ /* 0x000fe200078e3cff */
[----:B------:R-:W-:Y:S01]  /*11b20*/  IMAD.X R165, RZ, RZ, R153, P2 ;  /* 0x000000ffffa57224 */ /* 0x000fe200010e0699 */
[----:B-1----:R-:W-:-:S02]  /*11b30*/  IADD3 R8, P0, R152, 0x20, RZ ;  /* 0x0000002098087810 */ /* 0x002fc40007f1e0ff */
[----:B------:R-:W-:Y:S02]  /*11b40*/  F2FP.F16.F32.PACK_AB R12, R33, R32 ;  /* 0x00000020210c723e */ /* 0x000fe400000000ff */
[----:B------:R-:W-:Y:S02]  /*11b50*/  LOP3.LUT R9, R8, 0x380, RZ, 0xc0, !PT ;  /* 0x0000038008097812 */ /* 0x000fe400078ec0ff */
[----:B------:R-:W-:Y:S02]  /*11b60*/  F2FP.F16.F32.PACK_AB R10, R45, R44 ;  /* 0x0000002c2d0a723e */ /* 0x000fe400000000ff */
[----:B------:R-:W-:Y:S02]  /*11b70*/  SHF.R.U64 R9, R9, 0x3, RZ ;  /* 0x0000000309097819 */ /* 0x000fe400000012ff */
[----:B------:R-:W-:Y:S02]  /*11b80*/  F2FP.F16.F32.PACK_AB R11, R47, R46 ;  /* 0x0000002e2f0b723e */ /* 0x000fe400000000ff */
[----:B------:R-:W-:Y:S01]  /*11b90*/  LOP3.LUT R8, R9, R8, RZ, 0x3c, !PT ;  /* 0x0000000809087212 */ /* 0x000fe200078e3cff */
[----:B------:R-:W-:Y:S01]  /*11ba0*/  IMAD.X R9, RZ, RZ, R153, P0 ;  /* 0x000000ffff097224 */ /* 0x000fe200000e0699 */
[----:B------:R-:W-:-:S02]  /*11bb0*/  MOV R17, R154 ;  /* 0x0000009a00117202 */ /* 0x000fc40000000f00 */
[----:B------:R-:W-:Y:S02]  /*11bc0*/  F2FP.F16.F32.PACK_AB R155, R71, R70 ;  /* 0x00000046479b723e */ /* 0x000fe400000000ff */
[----:B------:R-:W-:Y:S02]  /*11bd0*/  MOV R8, R8 ;  /* 0x0000000800087202 */ /* 0x000fe40000000f00 */
[----:B0-----:R-:W-:-:S03]  /*11be0*/  MOV R4, R164 ;  /* 0x000000a400047202 */ /* 0x001fc60000000f00 */
[----:B------:R0:W-:Y:S02]  /*11bf0*/  STSM.16.M88.4 [R8], R12 ;  /* 0x0000000c08007844 */ /* 0x0001e40000000200 */
[----:B0-----:R-:W-:Y:S02]  /*11c00*/  IADD3 R8, P0, R152, 0x40, RZ ;  /* 0x0000004098087810 */ /* 0x001fe40007f1e0ff */
[----:B------:R-:W-:Y:S02]  /*11c10*/  F2FP.F16.F32.PACK_AB R13, R59, R58 ;  /* 0x0000003a3b0d723e */ /* 0x000fe400000000ff */
[----:B------:R-:W-:Y:S02]  /*11c20*/  LOP3.LUT R9, R8, 0x380, RZ, 0xc0, !PT ;  /* 0x0000038008097812 */ /* 0x000fe400078ec0ff */
[----:B------:R-:W-:Y:S02]  /*11c30*/  F2FP.F16.F32.PACK_AB R14, R61, R60 ;  /* 0x0000003c3d0e723e */ /* 0x000fe400000000ff */
[----:B------:R-:W-:-:S02]  /*11c40*/  SHF.R.U64 R9, R9, 0x3, RZ ;  /* 0x0000000309097819 */ /* 0x000fc400000012ff */
        /* <DEDUP_REMOVED lines=14> */
[--C-:B------:R-:W-:Y:S02]  /*11d30*/  IMAD.X R9, RZ, RZ, R153.reuse, P0 ;  /* 0x000000ffff097224 */ /* 0x100fe400000e0699 */
[----:B------:R-:W-:-:S03]  /*11d40*/  IMAD.X R153, RZ, RZ, R153, P1 ;  /* 0x000000ffff997224 */ /* 0x000fc600008e0699 */
[----:B------:R-:W-:Y:S02]  /*11d50*/  MOV R154, R8 ;  /* 0x00000008009a7202 */ /* 0x000fe40000000f00 */
[----:B------:R-:W-:Y:S02]  /*11d60*/  LOP3.LUT R8, R10, 0x380, RZ, 0xc0, !PT ;  /* 0x000003800a087812 */ /* 0x000fe400078ec0ff */
[----:B------:R-:W-:Y:S02]  /*11d70*/  F2FP.F16.F32.PACK_AB R9, R51, R50 ;  /* 0x000000323309723e */ /* 0x000fe400000000ff */
[----:B------:R-:W-:-:S04]  /*11d80*/  SHF.R.U64 R8, R8, 0x3, RZ ;  /* 0x0000000308087819 */ /* 0x000fc800000012ff */
[----:B------:R-:W-:Y:S02]  /*11d90*/  LOP3.LUT R152, R8, R10, RZ, 0x3c, !PT ;  /* 0x0000000a08987212 */ /* 0x000fe400078e3cff */
        /* <DEDUP_REMOVED lines=58> */
[----:B-1----:R-:W0:Y:S04]  /*12140*/  LDC.64 R14, c[0x0][0xd08] ;  /* 0x00034200ff0e7b82 */ /* 0x002e280000000a00 */
[----:B------:R1:W-:Y:S04]  /*12150*/  STSM.16.M88.4 [R166], R8 ;  /* 0x00000008a6007844 */ /* 0x0003e80000000200 */
[----:B------:R-:W2:Y:S08]  /*12160*/  LDC.64 R12, c[0x0][0xd00] ;  /* 0x00034000ff0c7b82 */ /* 0x000eb00000000a00 */
[----:B-1----:R-:W1:Y:S01]  /*12170*/  LDC.64 R10, c[0x0][0xd00] ;  /* 0x00034000ff0a7b82 */ /* 0x002e620000000a00 */
[----:B------:R-:W-:-:S07]  /*12180*/  IMAD.MOV.U32 R8, RZ, RZ, RZ ;  /* 0x000000ffff087224 */ /* 0x000fce00078e00ff */
[----:B------:R-:W-:Y:S01]  /*12190*/  BAR.SYNC.DEFER_BLOCKING 0x1, 0x100 ;  /* 0x0044000000007b1d */ /* 0x000fe20000010000 */
[----:B0-----:R-:W-:-:S04]  /*121a0*/  ISETP.NE.U32.AND P0, PT, R14, RZ, PT ;  /* 0x000000ff0e00720c */ /* 0x001fc80003f05070 */
[----:B------:R-:W-:Y:S01]  /*121b0*/  ISETP.NE.AND.EX P0, PT, R15, RZ, PT, P0 ;  /* 0x000000ff0f00720c */ /* 0x000fe20003f05300 */
[----:B------:R-:W-:Y:S02]  /*121c0*/  IMAD.U32 R4, RZ, RZ, UR4 ;  /* 0x00000004ff047e24 */ /* 0x000fe4000f8e00ff */
[----:B--2---:R-:W-:-:S10]  /*121d0*/  IMAD.WIDE R12, R198, 0x4, R12 ;  /* 0x00000004c60c7825 */ /* 0x004fd400078e020c */
[----:B------:R-:W0:Y:S01]  /*121e0*/  @P0 LDC.64 R14, c[0x0][0xd08] ;  /* 0x00034200ff0e0b82 */ /* 0x000e220000000a00 */
[----:B-1----:R-:W-:-:S04]  /*121f0*/  ISETP.NE.U32.AND P1, PT, R10, RZ, PT ;  /* 0x000000ff0a00720c */ /* 0x002fc80003f25070 */
[----:B------:R-:W-:-:S13]  /*12200*/  ISETP.NE.AND.EX P1, PT, R11, RZ, PT, P1 ;  /* 0x000000ff0b00720c */ /* 0x000fda0003f25310 */
[----:B------:R1:W5:Y:S01]  /*12210*/  @P1 LDG.E R8, desc[UR40][R12.64] ;  /* 0x000000280c081981 */ /* 0x000362000c1e1900 */
[----:B0-----:R-:W-:-:S05]  /*12220*/  @P0 IMAD.WIDE R14, R198, 0x4, R14 ;  /* 0x00000004c60e0825 */ /* 0x001fca00078e020e */
[----:B------:R1:W5:Y:S01]  /*12230*/  @P0 LDG.E R4, desc[UR40][R14.64] ;  /* 0x000000280e040981 */ /* 0x000362000c1e1900 */
[----:B------:R-:W-:Y:S05]  /*12240*/  @P0 BRA `(.L_x_3105) ;  /* 0x0000000000100947 */ /* 0x000fea0003800000 */
[----:B------:R-:W-:Y:S05]  /*12250*/  @!P1 BRA `(.L_x_3105) ;  /* 0x00000000000c9947 */ /* 0x000fea0003800000 */
[----:B-----5:R-:W2:Y:S04]  /*12260*/  LDG.E R4, desc[UR40][R12.64] ;  /* 0x000000280c047981 */ /* 0x020ea8000c1e1900 */
[----:B------:R-:W2:Y:S02]  /*12270*/  LDG.E R9, desc[UR40][R12.64+0x4] ;  /* 0x000004280c097981 */ /* 0x000ea4000c1e1900 */
[----:B--2---:R-:W-:-:S07]  /*12280*/  IMAD.IADD R4, R9, 0x1, -R4 ;  /* 0x0000000109047824 */ /* 0x004fce00078e0a04 */
.L_x_3105:
[----:B------:R-:W2:Y:S01]  /*12290*/  LDL R9, [R1+0x10] ;  /* 0x0000100001097983 */ /* 0x000ea20000100800 */
[----:B------:R-:W-:-:S03]  /*122a0*/  LOP3.LUT R200, R200, 0xff, RZ, 0xc0, !PT ;  /* 0x000000ffc8c87812 */ /* 0x000fc600078ec0ff */
[----:B--2---:R-:W0:Y:S02]  /*122b0*/  SHFL.IDX PT, R9, R9, RZ, 0x1f ;  /* 0x00001fff09097589 */ /* 0x004e2400000e0000 */
[----:B0-----:R-:W-:Y:S02]  /*122c0*/  ISETP.NE.AND P0, PT, R9, RZ, PT ;  /* 0x000000ff0900720c */ /* 0x001fe40003f05270 */
[----:B-----5:R-:W-:-:S11]  /*122d0*/  SHF.R.S32.HI R9, RZ, 0x1f, R8 ;  /* 0x0000001fff097819 */ /* 0x020fd60000011408 */
[----:B------:R-:W-:Y:S05]  /*122e0*/  @P0 BRA `(.L_x_3106) ;  /* 0x0000000000f80947 */ /* 0x000fea0003800000 */
[----:B------:R-:W2:Y:S01]  /*122f0*/  LDL R158, [R1+0x34] ;  /* 0x00003400019e7983 */ /* 0x000ea20000100800 */
[----:B------:R-:W-:Y:S01]  /*12300*/  IMAD.MOV.U32 R17, RZ, RZ, 0xab8 ;  /* 0x00000ab8ff117424 */ /* 0x000fe200078e00ff */
[----:B------:R-:W-:Y:S01]  /*12310*/  ISETP.GT.AND P1, PT, R0, 0x1, PT ;  /* 0x000000010000780c */ /* 0x000fe20003f24270 */
[----:B------:R-:W0:Y:S01]  /*12320*/  LDC R155, c[0x0][0xce8] ;  /* 0x00033a00ff9b7b82 */ /* 0x000e220000000800 */
[----:B------:R-:W-:Y:S01]  /*12330*/  ISETP.NE.U32.AND P0, PT, R10, RZ, PT ;  /* 0x000000ff0a00720c */ /* 0x000fe20003f05070 */
[----:B------:R-:W-:Y:S01]  /*12340*/  IMAD.IADD R153, R194, 0x1, R188 ;  /* 0x00000001c2997824 */ /* 0x000fe200078e02bc */
[----:B------:R-:W-:Y:S02]  /*12350*/  SEL R17, R17, 0xa78, P1 ;  /* 0x00000a7811117807 */ /* 0x000fe40000800000 */
[----:B------:R-:W-:Y:S02]  /*12360*/  ISETP.NE.AND.EX P0, PT, R11, RZ, PT, P0 ;  /* 0x000000ff0b00720c */ /* 0x000fe40003f05300 */
[----:B------:R-:W-:Y:S01]  /*12370*/  SHF.R.S32.HI R18, RZ, 0x1f, R198 ;  /* 0x0000001fff127819 */ /* 0x000fe200000114c6 */
[----:B-1----:R-:W1:Y:S01]  /*12380*/  LDC.64 R14, c[0x0][R17+0x220] ;  /* 0x00008800110e7b82 */ /* 0x002e620000000a00 */
[----:B------:R-:W-:-:S02]  /*12390*/  SEL R21, R198, RZ, !P0 ;  /* 0x000000ffc6157207 */ /* 0x000fc40004000000 */
[----:B------:R-:W-:Y:S02]  /*123a0*/  SEL R18, R18, RZ, !P0 ;  /* 0x000000ff12127207 */ /* 0x000fe40004000000 */
[----:B------:R-:W-:Y:S02]  /*123b0*/  SEL R154, R200, RZ, P1 ;  /* 0x000000ffc89a7207 */ /* 0x000fe40000800000 */
[----:B0-----:R-:W-:Y:S01]  /*123c0*/  ISETP.NE.AND P0, PT, R155, 0x1, PT ;  /* 0x000000019b00780c */ /* 0x001fe20003f05270 */
[----:B-1----:R-:W-:-:S04]  /*123d0*/  IMAD R12, R15, R21, RZ ;  /* 0x000000150f0c7224 */ /* 0x002fc800078e02ff */
[C---:B------:R-:W-:Y:S02]  /*123e0*/  IMAD R18, R14.reuse, R18, R12 ;  /* 0x000000120e127224 */ /* 0x040fe400078e020c */
[----:B------:R-:W0:Y:S01]  /*123f0*/  LDC.64 R12, c[0x0][R17+0x218] ;  /* 0x00008600110c7b82 */ /* 0x000e220000000a00 */
[----:B------:R-:W-:-:S04]  /*12400*/  IMAD.WIDE.U32 R14, R14, R21, RZ ;  /* 0x000000150e0e7225 */ /* 0x000fc800078e00ff */
[----:B------:R-:W-:Y:S02]  /*12410*/  IMAD.IADD R18, R15, 0x1, R18 ;  /* 0x000000010f127824 */ /* 0x000fe400078e0212 */
[-C--:B0-----:R-:W-:Y:S02]  /*12420*/  IMAD R21, R13, R196.reuse, RZ ;  /* 0x000000c40d157224 */ /* 0x081fe400078e02ff */
[----:B------:R-:W-:-:S04]  /*12430*/  IMAD.WIDE.U32 R12, R12, R196, RZ ;  /* 0x000000c40c0c7225 */ /* 0x000fc800078e00ff */
[----:B------:R-:W-:Y:S01]  /*12440*/  IMAD.IADD R21, R13, 0x1, R21 ;  /* 0x000000010d157824 */ /* 0x000fe200078e0215 */
[----:B------:R-:W-:Y:S01]  /*12450*/  IADD3 R152, P2, P3, R14, R12, R8 ;  /* 0x0000000c0e987210 */ /* 0x000fe20007b5e008 */
[----:B------:R-:W0:Y:S03]  /*12460*/  @P0 LDC R13, c[0x0][0xcec] ;  /* 0x00033b00ff0d0b82 */ /* 0x000e260000000800 */
[----:B------:R-:W-:Y:S01]  /*12470*/  IADD3.X R18, R18, R21, R9, P2, P3 ;  /* 0x0000001512127210 */ /* 0x000fe200017e6409 */
[----:B------:R-:W-:-:S04]  /*12480*/  IMAD.MOV.U32 R21, RZ, RZ, R153 ;  /* 0x000000ffff157224 */ /* 0x000fc800078e0099 */
[----:B------:R-:W1:Y:S01]  /*12490*/  @P0 LDC R12, c[0x0][0xcf0] ;  /* 0x00033c00ff0c0b82 */ /* 0x000e620000000800 */
[----:B0-----:R-:W-:-:S05]  /*124a0*/  @P0 IMAD.HI.U32 R13, R153, R13, RZ ;  /* 0x0000000d990d0227 */ /* 0x001fca00078e00ff */
        /* <DEDUP_REMOVED lines=20> */
[----:B0-----:R-:W-:-:S04]  /*125f0*/  LEA R15, P0, R14, R12, 0x2 ;  /* 0x0000000c0e0f7211 */ /* 0x001fc800078010ff */
[----:B-1----:R-:W-:Y:S02]  /*12600*/  LEA.HI.X R17, R14, R13, R17, 0x2, P0 ;  /* 0x0000000d0e117211 */ /* 0x002fe400000f1411 */
[----:B------:R-:W-:Y:S04]  /*12610*/  SHFL.IDX PT, R14, R15, 0x1, 0x1c1f ;  /* 0x003c1f000f0e7f89 */ /* 0x000fe800000e0000 */
[----:B------:R-:W-:Y:S01]  /*12620*/  SHFL.IDX PT, R13, R17, RZ, 0x1c1f ;  /* 0x001c1fff110d7589 */ /* 0x000fe200000e0000 */
[----:B--2---:R-:W-:-:S05]  /*12630*/  IMAD.MOV R12, RZ, RZ, -R158 ;  /* 0x000000ffff0c7224 */ /* 0x004fca00078e0a9e */
[----:B------:R-:W-:Y:S02]  /*12640*/  ISETP.NE.AND P0, PT, R19, R12, PT ;  /* 0x0000000c1300720c */ /* 0x000fe40003f05270 */
        /* <DEDUP_REMOVED lines=8> */
.L_x_3106:
[----:B------:R-:W-:Y:S02]  /*126d0*/  ISETP.GT.AND P1, PT, R0, 0x1, PT ;  /* 0x000000010000780c */ /* 0x000fe40003f24270 */
[----:B------:R-:W-:-:S04]  /*126e0*/  ISETP.NE.U32.AND P0, PT, R10, RZ, PT ;  /* 0x000000ff0a00720c */ /* 0x000fc80003f05070 */
[----:B------:R-:W-:-:S04]  /*126f0*/  ISETP.NE.AND.EX P0, PT, R11, RZ, PT, P0 ;  /* 0x000000ff0b00720c */ /* 0x000fc80003f05300 */
[----:B------:R-:W-:-:S03]  /*12700*/  SEL R0, R198, RZ, !P0 ;  /* 0x000000ffc6007207 */ /* 0x000fc60004000000 */
[----:B------:R-:W-:Y:S06]  /*12710*/  @P1 BRA `(.L_x_3107) ;  /* 0x00000010003c1947 */ /* 0x000fec0003800000 */
[----:B------:R-:W2:Y:S01]  /*12720*/  LDL R152, [R1+0x8] ;  /* 0x0000080001987983 */ /* 0x000ea20000100800 */
[----:B------:R-:W3:Y:S01]  /*12730*/  LDC R91, c[0x0][0xce8] ;  /* 0x00033a00ff5b7b82 */ /* 0x000ee20000000800 */
[----:B------:R-:W-:Y:S01]  /*12740*/  ULDC.64 UR4, c[0x0][0xba0] ;  /* 0x0002e80000047ab9 */ /* 0x000fe20000000a00 */
[----:B------:R-:W-:Y:S01]  /*12750*/  ULDC UR8, c[0x0][0xbc8] ;  /* 0x0002f20000087ab9 */ /* 0x000fe20000000800 */
[----:B------:R-:W-:Y:S01]  /*12760*/  IMAD R9, R9, UR4, RZ ;  /* 0x0000000409097c24 */ /* 0x000fe2000f8e02ff */
[----:B0-----:R-:W-:Y:S01]  /*12770*/  SHF.R.S32.HI R20, RZ, 0x1f, R0 ;  /* 0x0000001fff147819 */ /* 0x001fe20000011400 */
[C---:B------:R-:W-:Y:S01]  /*12780*/  VIADD R17, R193.reuse, 0xc0 ;  /* 0x000000c0c1117836 */ /* 0x040fe20000000000 */
[----:B------:R-:W-:Y:S01]  /*12790*/  ULDC.64 UR6, c[0x0][0xb80] ;  /* 0x0002e00000067ab9 */ /* 0x000fe20000000a00 */
[----:B------:R-:W-:Y:S01]  /*127a0*/  VIADD R95, R193, 0x1c0 ;  /* 0x000001c0c15f7836 */ /* 0x000fe20000000000 */
[----:B------:R-:W-:Y:S01]  /*127b0*/  BSSY B1, `(.L_x_3108) ;  /* 0x00000d9000017945 */ /* 0x000fe20003800000 */
[----:B--2---:R-:W-:-:S04]  /*127c0*/  IMAD R3, R152, 0x40, R193 ;  /* 0x0000004098037824 */ /* 0x004fc800078e02c1 */
[----:B------:R-:W-:-:S03]  /*127d0*/  IMAD.WIDE R156, R3, 0x2, R156 ;  /* 0x00000002039c7825 */ /* 0x000fc600078e029c */
[C---:B------:R-:W-:Y:S02]  /*127e0*/  IADD3 R25, P3, R156.reuse, 0x1000, RZ ;  /* 0x000010009c197810 */ /* 0x040fe40007f7e0ff */
[----:B------:R-:W-:Y:S02]  /*127f0*/  IADD3 R49, P2, R156, 0x7000, RZ ;  /* 0x000070009c317810 */ /* 0x000fe40007f5e0ff */
[----:B------:R-:W-:Y:S02]  /*12800*/  LOP3.LUT R24, R25, 0x380, RZ, 0xc0, !PT ;  /* 0x0000038019187812 */ /* 0x000fe400078ec0ff */
[----:B------:R-:W-:Y:S02]  /*12810*/  LOP3.LUT R48, R49, 0x380, RZ, 0xc0, !PT ;  /* 0x0000038031307812 */ /* 0x000fe400078ec0ff */
[----:B------:R-:W-:Y:S02]  /*12820*/  SHF.R.U64 R24, R24, 0x3, RZ ;  /* 0x0000000318187819 */ /* 0x000fe400000012ff */
[----:B------:R-:W-:-:S02]  /*12830*/  SHF.R.U64 R48, R48, 0x3, RZ ;  /* 0x0000000330307819 */ /* 0x000fc400000012ff */
[----:B------:R-:W-:Y:S01]  /*12840*/  LOP3.LUT R24, R24, R25, RZ, 0x3c, !PT ;  /* 0x0000001918187212 */ /* 0x000fe200078e3cff */
[--C-:B------:R-:W-:Y:S01]  /*12850*/  IMAD.X R25, RZ, RZ, R157.reuse, P3 ;  /* 0x000000ffff197224 */ /* 0x100fe200018e069d */
[C---:B------:R-:W-:Y:S02]  /*12860*/  IADD3 R53, P3, R156.reuse, 0x8000, RZ ;  /* 0x000080009c357810 */ /* 0x040fe40007f7e0ff */
[----:B------:R-:W-:Y:S02]  /*12870*/  IADD3 R41, P0, R156, 0x5000, RZ ;  /* 0x000050009c297810 */ /* 0x000fe40007f1e0ff */
[----:B------:R-:W-:Y:S01]  /*12880*/  LOP3.LUT R48, R48, R49, RZ, 0x3c, !PT ;  /* 0x0000003130307212 */ /* 0x000fe200078e3cff */
[----:B------:R-:W-:Y:S01]  /*12890*/  IMAD.X R49, RZ, RZ, R157, P2 ;  /* 0x000000ffff317224 */ /* 0x000fe200010e069d */
[----:B------:R-:W-:Y:S01]  /*128a0*/  IADD3 R77, P2, R156, 0xe000, RZ ;  /* 0x0000e0009c4d7810 */ /* 0x000fe20007f5e0ff */
[----:B------:R-:W5:Y:S01]  /*128b0*/  LD.E.128 R24, desc[UR40][R24.64] ;  /* 0x0000002818187980 */ /* 0x000f62000c101d00 */
[----:B------:R-:W-:-:S02]  /*128c0*/  LOP3.LUT R52, R53, 0x380, RZ, 0xc0, !PT ;  /* 0x0000038035347812 */ /* 0x000fc400078ec0ff */
[----:B------:R-:W-:Y:S01]  /*128d0*/  LOP3.LUT R40, R41, 0x380, RZ, 0xc0, !PT ;  /* 0x0000038029287812 */ /* 0x000fe200078ec0ff */
[----:B------:R-:W5:Y:S01]  /*128e0*/  LD.E.128 R48, desc[UR40][R48.64] ;  /* 0x0000002830307980 */ /* 0x000f62000c101d00 */
[----:B------:R-:W-:Y:S02]  /*128f0*/  LOP3.LUT R76, R77, 0x380, RZ, 0xc0, !PT ;  /* 0x000003804d4c7812 */ /* 0x000fe400078ec0ff */
[----:B------:R-:W-:Y:S02]  /*12900*/  SHF.R.U64 R52, R52, 0x3, RZ ;  /* 0x0000000334347819 */ /* 0x000fe400000012ff */
[----:B------:R-:W-:Y:S02]  /*12910*/  IADD3 R45, P1, R156, 0x6000, RZ ;  /* 0x000060009c2d7810 */ /* 0x000fe40007f3e0ff */
[----:B------:R-:W-:Y:S02]  /*12920*/  SHF.R.U64 R40, R40, 0x3, RZ ;  /* 0x0000000328287819 */ /* 0x000fe400000012ff */
[----:B------:R-:W-:-:S02]  /*12930*/  SHF.R.U64 R76, R76, 0x3, RZ ;  /* 0x000000034c4c7819 */ /* 0x000fc400000012ff */
[----:B------:R-:W-:Y:S01]  /*12940*/  LOP3.LUT R52, R52, R53, RZ, 0x3c, !PT ;  /* 0x0000003534347212 */ /* 0x000fe200078e3cff */
[--C-:B------:R-:W-:Y:S01]  /*12950*/  IMAD.X R53, RZ, RZ, R157.reuse, P3 ;  /* 0x000000ffff357224 */ /* 0x100fe200018e069d */
[----:B------:R-:W-:Y:S02]  /*12960*/  LOP3.LUT R44, R45, 0x380, RZ, 0xc0, !PT ;  /* 0x000003802d2c7812 */ /* 0x000fe400078ec0ff */
[----:B------:R-:W-:Y:S01]  /*12970*/  LOP3.LUT R40, R40, R41, RZ, 0x3c, !PT ;  /* 0x0000002928287212 */ /* 0x000fe200078e3cff */
[--C-:B------:R-:W-:Y:S01]  /*12980*/  IMAD.X R41, RZ, RZ, R157.reuse, P0 ;  /* 0x000000ffff297224 */ /* 0x100fe200000e069d */
[C---:B------:R-:W-:Y:S01]  /*12990*/  IADD3 R10, P3, R156.reuse, 0xf000, RZ ;  /* 0x0000f0009c0a7810 */ /* 0x040fe20007f7e0ff */
[----:B------:R-:W5:Y:S01]  /*129a0*/  LD.E.128 R52, desc[UR40][R52.64] ;  /* 0x0000002834347980 */ /* 0x000f62000c101d00 */
[----:B------:R-:W-:Y:S02]  /*129b0*/  IADD3 R69, P0, R156, 0xc000, RZ ;  /* 0x0000c0009c457810 */ /* 0x000fe40007f1e0ff */
[----:B------:R-:W-:Y:S01]  /*129c0*/  LOP3.LUT R76, R76, R77, RZ, 0x3c, !PT ;  /* 0x0000004d4c4c7212 */ /* 0x000fe200078e3cff */
[--C-:B------:R-:W-:Y:S01]  /*129d0*/  IMAD.X R77, RZ, RZ, R157.reuse, P2 ;  /* 0x000000ffff4d7224 */ /* 0x100fe200010e069d */
[----:B------:R-:W-:Y:S01]  /*129e0*/  SHF.R.U64 R44, R44, 0x3, RZ ;  /* 0x000000032c2c7819 */ /* 0x000fe200000012ff */
[----:B------:R-:W-:Y:S01]  /*129f0*/  IMAD.X R81, RZ, RZ, R157, P3 ;  /* 0x000000ffff517224 */ /* 0x000fe200018e069d */
[----:B---3--:R-:W-:Y:S01]  /*12a00*/  ISETP.NE.AND P2, PT, R91, 0x1, PT ;  /* 0x000000015b00780c */ /* 0x008fe20003f45270 */
[----:B------:R-:W5:Y:S01]  /*12a10*/  LD.E.128 R40, desc[UR40][R40.64] ;  /* 0x0000002828287980 */ /* 0x000f62000c101d00 */
[----:B------:R-:W-:-:S02]  /*12a20*/  LOP3.LUT R3, R10, 0x380, RZ, 0xc0, !PT ;  /* 0x000003800a037812 */ /* 0x000fc400078ec0ff */
[----:B------:R-:W-:Y:S01]  /*12a30*/  LOP3.LUT R68, R69, 0x380, RZ, 0xc0, !PT ;  /* 0x0000038045447812 */ /* 0x000fe200078ec0ff */
[----:B------:R-:W5:Y:S01]  /*12a40*/  LD.E.128 R76, desc[UR40][R76.64] ;  /* 0x000000284c4c7980 */ /* 0x000f62000c101d00 */
[----:B------:R-:W-:Y:S01]  /*12a50*/  LOP3.LUT R44, R44, R45, RZ, 0x3c, !PT ;  /* 0x0000002d2c2c7212 */ /* 0x000fe200078e3cff */
[----:B------:R-:W-:Y:S01]  /*12a60*/  IMAD.X R45, RZ, RZ, R157, P1 ;  /* 0x000000ffff2d7224 */ /* 0x000fe200008e069d */
[C---:B------:R-:W-:Y:S02]  /*12a70*/  IADD3 R29, P4, R156.reuse, 0x2000, RZ ;  /* 0x000020009c1d7810 */ /* 0x040fe40007f9e0ff */
[C---:B------:R-:W-:Y:S02]  /*12a80*/  IADD3 R33, P5, R156.reuse, 0x3000, RZ ;  /* 0x000030009c217810 */ /* 0x040fe40007fbe0ff */
[C---:B------:R-:W-:Y:S01]  /*12a90*/  IADD3 R37, P6, R156.reuse, 0x4000, RZ ;  /* 0x000040009c257810 */ /* 0x040fe20007fde0ff */
[----:B------:R-:W0:Y:S01]  /*12aa0*/  @P2 LDC R85, c[0x0][0xcec] ;  /* 0x00033b00ff552b82 */ /* 0x000e220000000800 */
[----:B------:R-:W-:Y:S01]  /*12ab0*/  SHF.R.U64 R3, R3, 0x3, RZ ;  /* 0x0000000303037819 */ /* 0x000fe200000012ff */
[----:B------:R-:W5:Y:S01]  /*12ac0*/  LD.E.128 R44, desc[UR40][R44.64] ;  /* 0x000000282c2c7980 */ /* 0x000f62000c101d00 */
[----:B------:R-:W-:-:S02]  /*12ad0*/  IADD3 R73, P1, R156, 0xd000, RZ ;  /* 0x0000d0009c497810 */ /* 0x000fc40007f3e0ff */
[----:B------:R-:W-:Y:S02]  /*12ae0*/  SHF.R.U64 R68, R68, 0x3, RZ ;  /* 0x0000000344447819 */ /* 0x000fe400000012ff */
[----:B------:R-:W-:Y:S01]  /*12af0*/  LOP3.LUT R28, R29, 0x380, RZ, 0xc0, !PT ;  /* 0x000003801d1c7812 */ /* 0x000fe200078ec0ff */
[----:B------:R-:W2:Y:S01]  /*12b00*/  @P2 LDC R87, c[0x0][0xcf0] ;  /* 0x00033c00ff572b82 */ /* 0x000ea20000000800 */
[----:B------:R-:W-:Y:S02]  /*12b10*/  LOP3.LUT R32, R33, 0x380, RZ, 0xc0, !PT ;  /* 0x0000038021207812 */ /* 0x000fe400078ec0ff */
[----:B------:R-:W-:Y:S02]  /*12b20*/  LOP3.LUT R36, R37, 0x380, RZ, 0xc0, !PT ;  /* 0x0000038025247812 */ /* 0x000fe400078ec0ff */
[----:B------:R-:W-:Y:S01]  /*12b30*/  LOP3.LUT R80, R3, R10, RZ, 0x3c, !PT ;  /* 0x0000000a03507212 */ /* 0x000fe200078e3cff */
[C---:B------:R-:W-:Y:S01]  /*12b40*/  IMAD R3, R8.reuse, UR5, R9 ;  /* 0x0000000508037c24 */ /* 0x040fe2000f8e0209 */
[----:B------:R-:W-:Y:S01]  /*12b50*/  LOP3.LUT R72, R73, 0x380, RZ, 0xc0, !PT ;  /* 0x0000038049487812 */ /* 0x000fe200078ec0ff */
[----:B------:R-:W-:Y:S01]  /*12b60*/  IMAD.WIDE.U32 R8, R8, UR4, RZ ;  /* 0x0000000408087c25 */ /* 0x000fe2000f8e00ff */
[----:B------:R-:W-:Y:S01]  /*12b70*/  LOP3.LUT R68, R68, R69, RZ, 0x3c, !PT ;  /* 0x0000004544447212 */ /* 0x000fe200078e3cff */
[----:B------:R-:W-:Y:S01]  /*12b80*/  ULDC.64 UR4, c[0x0][0xbe8] ;  /* 0x0002fa0000047ab9 */ /* 0x000fe20000000a00 */
[----:B------:R-:W-:Y:S01]  /*12b90*/  LOP3.LUT R11, R156, 0x380, RZ, 0xc0, !PT ;  /* 0x000003809c0b7812 */ /* 0x000fe200078ec0ff */
[----:B------:R-:W-:Y:S01]  /*12ba0*/  IMAD.X R69, RZ, RZ, R157, P0 ;  /* 0x000000ffff457224 */ /* 0x000fe200000e069d */
[----:B------:R-:W-:-:S02]  /*12bb0*/  ISETP.GE.AND P0, PT, R199, UR8, PT ;  /* 0x00000008c7007c0c */ /* 0x000fc4000bf06270 */
[----:B------:R-:W-:Y:S02]  /*12bc0*/  SHF.R.U64 R28, R28, 0x3, RZ ;  /* 0x000000031c1c7819 */ /* 0x000fe400000012ff */
[----:B------:R-:W-:Y:S02]  /*12bd0*/  SHF.R.U64 R32, R32, 0x3, RZ ;  /* 0x0000000320207819 */ /* 0x000fe400000012ff */
[----:B------:R-:W-:Y:S01]  /*12be0*/  SHF.R.U64 R36, R36, 0x3, RZ ;  /* 0x0000000324247819 */ /* 0x000fe200000012ff */
[----:B------:R-:W-:Y:S01]  /*12bf0*/  IMAD.IADD R9, R9, 0x1, R3 ;  /* 0x0000000109097824 */ /* 0x000fe200078e0203 */
[----:B------:R-:W-:Y:S01]  /*12c00*/  SHF.R.U64 R72, R72, 0x3, RZ ;  /* 0x0000000348487819 */ /* 0x000fe200000012ff */
[----:B------:R-:W5:Y:S01]  /*12c10*/  LD.E.128 R68, desc[UR40][R68.64] ;  /* 0x0000002844447980 */ /* 0x000f62000c101d00 */
[----:B------:R-:W-:Y:S02]  /*12c20*/  SHF.R.U64 R11, R11, 0x3, RZ ;  /* 0x000000030b0b7819 */ /* 0x000fe400000012ff */
[----:B------:R-:W-:Y:S01]  /*12c30*/  SEL R3, RZ, 0xffffffff, P0 ;  /* 0xffffffffff037807 */ /* 0x000fe20000000000 */
        /* <DEDUP_REMOVED lines=10> */
[----:B------:R-:W-:Y:S01]  /*12ce0*/  IMAD.WIDE.U32 R8, R196, UR4, R8 ;  /* 0x00000004c4087c25 */ /* 0x000fe2000f8e0008 */
[C---:B------:R-:W-:Y:S01]  /*12cf0*/  IADD3 R61, P5, R156.reuse, 0xa000, RZ ;  /* 0x0000a0009c3d7810 */ /* 0x040fe20007fbe0ff */
[----:B------:R-:W5:Y:S01]  /*12d00*/  LD.E.128 R28, desc[UR40][R28.64] ;  /* 0x000000281c1c7980 */ /* 0x000f62000c101d00 */
[----:B------:R-:W-:-:S02]  /*12d10*/  IADD3 R65, P6, R156, 0xb000, RZ ;  /* 0x0000b0009c417810 */ /* 0x000fc40007fde0ff */
[----:B------:R-:W-:Y:S01]  /*12d20*/  LOP3.LUT R156, R11, R156, RZ, 0x3c, !PT ;  /* 0x0000009c0b9c7212 */ /* 0x000fe200078e3cff */
[----:B------:R-:W-:Y:S01]  /*12d30*/  IMAD.SHL.U32 R11, R3, 0x2, RZ ;  /* 0x00000002030b7824 */ /* 0x000fe200078e00ff */
[C---:B------:R-:W-:Y:S01]  /*12d40*/  ISETP.GE.AND P1, PT, R193.reuse, UR8, PT ;  /* 0x00000008c1007c0c */ /* 0x040fe2000bf26270 */
[----:B------:R-:W-:Y:S01]  /*12d50*/  VIADD R3, R193, 0x80 ;  /* 0x00000080c1037836 */ /* 0x000fe20000000000 */
[----:B------:R-:W-:Y:S01]  /*12d60*/  LOP3.LUT R56, R57, 0x380, RZ, 0xc0, !PT ;  /* 0x0000038039387812 */ /* 0x000fe200078ec0ff */
[----:B------:R-:W-:Y:S01]  /*12d70*/  IMAD R9, R196, UR5, R9 ;  /* 0x00000005c4097c24 */ /* 0x000fe2000f8e0209 */
[----:B------:R-:W-:Y:S01]  /*12d80*/  SEL R10, RZ, 0x1, P1 ;  /* 0x00000001ff0a7807 */ /* 0x000fe20000800000 */
[----:B------:R-:W-:Y:S01]  /*12d90*/  ULDC.64 UR4, c[0x0][0xbf0] ;  /* 0x0002fc0000047ab9 */ /* 0x000fe20000000a00 */
[----:B------:R-:W-:Y:S01]  /*12da0*/  ISETP.GE.AND P0, PT, R3, UR8, PT ;  /* 0x0000000803007c0c */ /* 0x000fe2000bf06270 */
[----:B-1----:R1:W5:Y:S01]  /*12db0*/  LD.E.128 R12, desc[UR40][R156.64] ;  /* 0x000000289c0c7980 */ /* 0x002362000c101d00 */
[----:B------:R-:W-:Y:S01]  /*12dc0*/  LOP3.LUT R10, R11, 0x2, R10, 0xe2, !PT ;  /* 0x000000020b0a7812 */ /* 0x000fe200078ee20a */
[----:B------:R-:W-:Y:S01]  /*12dd0*/  IMAD R11, R197, 0x20, R152 ;  /* 0x00000020c50b7824 */ /* 0x000fe200078e0298 */
[----:B------:R-:W-:Y:S01]  /*12de0*/  SEL R18, RZ, 0xffffffff, P0 ;  /* 0xffffffffff127807 */ /* 0x000fe20000000000 */
[----:B------:R-:W-:Y:S01]  /*12df0*/  IMAD R21, R20, UR4, RZ ;  /* 0x0000000414157c24 */ /* 0x000fe2000f8e02ff */
[----:B------:R-:W-:Y:S01]  /*12e00*/  LOP3.LUT R60, R61, 0x380, RZ, 0xc0, !PT ;  /* 0x000003803d3c7812 */ /* 0x000fe200078ec0ff */
[----:B------:R-:W-:Y:S01]  /*12e10*/  IMAD.IADD R20, R188, 0x1, R11 ;  /* 0x00000001bc147824 */ /* 0x000fe200078e020b */
[----:B------:R-:W-:Y:S01]  /*12e20*/  LOP3.LUT R64, R65, 0x380, RZ, 0xc0, !PT ;  /* 0x0000038041407812 */ /* 0x000fe200078ec0ff */
[----:B------:R-:W-:Y:S01]  /*12e30*/  IMAD.SHL.U32 R11, R18, 0x4, RZ ;  /* 0x00000004120b7824 */ /* 0x000fe200078e00ff */
[----:B------:R-:W-:Y:S01]  /*12e40*/  SHF.R.U64 R56, R56, 0x3, RZ ;  /* 0x0000000338387819 */ /* 0x000fe200000012ff */
[C---:B------:R-:W-:Y:S01]  /*12e50*/  IMAD R21, R0.reuse, UR5, R21 ;  /* 0x0000000500157c24 */ /* 0x040fe2000f8e0215 */
[----:B------:R-:W5:Y:S01]  /*12e60*/  LD.E.128 R32, desc[UR40][R32.64] ;  /* 0x0000002820207980 */ /* 0x000f62000c101d00 */
[----:B------:R-:W-:Y:S01]  /*12e70*/  IMAD.WIDE.U32 R8, R0, UR4, R8 ;  /* 0x0000000400087c25 */ /* 0x000fe2000f8e0008 */
[----:B------:R-:W-:Y:S01]  /*12e80*/  ISETP.GE.AND P0, PT, R17, UR8, PT ;  /* 0x0000000811007c0c */ /* 0x000fe2000bf06270 */
[----:B------:R-:W-:Y:S01]  /*12e90*/  ULDC.64 UR4, c[0x0][0xbe0] ;  /* 0x0002f80000047ab9 */ /* 0x000fe20000000a00 */
[----:B------:R-:W-:Y:S01]  /*12ea0*/  LOP3.LUT R10, R11, 0x4, R10, 0xe2, !PT ;  /* 0x000000040b0a7812 */ /* 0x000fe200078ee20a */
[----:B0-----:R-:W-:Y:S01]  /*12eb0*/  @P2 IMAD.HI.U32 R0, R20, R85, RZ ;  /* 0x0000005514002227 */ /* 0x001fe200078e00ff */
[----:B------:R-:W-:Y:S01]  /*12ec0*/  SHF.R.U64 R60, R60, 0x3, RZ ;  /* 0x000000033c3c7819 */ /* 0x000fe200000012ff */
[----:B------:R-:W5:Y:S01]  /*12ed0*/  LD.E.128 R36, desc[UR40][R36.64] ;  /* 0x0000002824247980 */ /* 0x000f62000c101d00 */
[----:B------:R-:W-:Y:S01]  /*12ee0*/  SHF.R.U64 R64, R64, 0x3, RZ ;  /* 0x0000000340407819 */ /* 0x000fe200000012ff */
[C---:B------:R-:W-:Y:S01]  /*12ef0*/  VIADD R85, R193.reuse, 0x100 ;  /* 0x00000100c1557836 */ /* 0x040fe20000000000 */
[----:B------:R-:W-:Y:S01]  /*12f00*/  SEL R18, RZ, 0xffffffff, P0 ;  /* 0xffffffffff127807 */ /* 0x000fe20000000000 */
[----:B------:R-:W-:Y:S01]  /*12f10*/  IMAD.MOV.U32 R11, RZ, RZ, R20 ;  /* 0x000000ffff0b7224 */ /* 0x000fe200078e0014 */
[----:B--2---:R-:W-:Y:S01]  /*12f20*/  @P2 SHF.R.U32.HI R11, RZ, R87, R0 ;  /* 0x00000057ff0b2219 */ /* 0x004fe20000011600 */
[----:B------:R-:W-:Y:S01]  /*12f30*/  VIADD R87, R193, 0x140 ;  /* 0x00000140c1577836 */ /* 0x000fe20000000000 */
[----:B------:R-:W-:Y:S01]  /*12f40*/  ISETP.GE.AND P0, PT, R85, UR8, PT ;  /* 0x0000000855007c0c */ /* 0x000fe2000bf06270 */
[----:B------:R-:W-:Y:S01]  /*12f50*/  IMAD.SHL.U32 R89, R18, 0x8, RZ ;  /* 0x0000000812597824 */ /* 0x000fe200078e00ff */
[----:B------:R-:W-:Y:S01]  /*12f60*/  LOP3.LUT R56, R56, R57, RZ, 0x3c, !PT ;  /* 0x0000003938387212 */ /* 0x000fe200078e3cff */
[----:B------:R-:W-:Y:S01]  /*12f70*/  IMAD.IADD R9, R9, 0x1, R21 ;  /* 0x0000000109097824 */ /* 0x000fe200078e0215 */
[----:B------:R-:W-:Y:S01]  /*12f80*/  SEL R0, RZ, 0xffffffff, P0 ;  /* 0xffffffffff007807 */ /* 0x000fe20000000000 */
[----:B------:R-:W-:Y:S01]  /*12f90*/  IMAD.X R57, RZ, RZ, R157, P4 ;  /* 0x000000ffff397224 */ /* 0x000fe200020e069d */
[----:B------:R-:W-:Y:S01]  /*12fa0*/  ISETP.GE.AND P0, PT, R87, UR8, PT ;  /* 0x0000000857007c0c */ /* 0x000fe2000bf06270 */
[--C-:B------:R-:W-:Y:S01]  /*12fb0*/  IMAD.MOV R21, RZ, RZ, -R11.reuse ;  /* 0x000000ffff157224 */ /* 0x100fe200078e0a0b */
[----:B------:R-:W-:Y:S01]  /*12fc0*/  LOP3.LUT R10, R89, 0x8, R10, 0xe2, !PT ;  /* 0x00000008590a7812 */ /* 0x000fe200078ee20a */
[----:B------:R-:W-:Y:S01]  /*12fd0*/  IMAD.SHL.U32 R93, R0, 0x10, RZ ;  /* 0x00000010005d7824 */ /* 0x000fe200078e00ff */
[----:B------:R-:W-:Y:S01]  /*12fe0*/  SHF.R.S32.HI R18, RZ, 0x1f, R11 ;  /* 0x0000001fff127819 */ /* 0x000fe2000001140b */
[----:B------:R-:W5:Y:S01]  /*12ff0*/  LD.E.128 R56, desc[UR40][R56.64] ;  /* 0x0000002838387980 */ /* 0x000f62000c101d00 */
[----:B------:R-:W-:-:S02]  /*13000*/  SEL R0, RZ, 0xffffffff, P0 ;  /* 0xffffffffff007807 */ /* 0x000fc40000000000 */
[----:B------:R-:W-:Y:S01]  /*13010*/  LOP3.LUT R60, R60, R61, RZ, 0x3c, !PT ;  /* 0x0000003d3c3c7212 */ /* 0x000fe200078e3cff */
[--C-:B------:R-:W-:Y:S01]  /*13020*/  IMAD.X R61, RZ, RZ, R157.reuse, P5 ;  /* 0x000000ffff3d7224 */ /* 0x100fe200028e069d */
[----:B------:R-:W-:Y:S01]  /*13030*/  LOP3.LUT R64, R64, R65, RZ, 0x3c, !PT ;  /* 0x0000004140407212 */ /* 0x000fe200078e3cff */
[----:B------:R-:W-:Y:S01]  /*13040*/  IMAD.X R65, RZ, RZ, R157, P6 ;  /* 0x000000ffff417224 */ /* 0x000fe200030e069d */
[----:B------:R-:W-:Y:S01]  /*13050*/  LOP3.LUT R10, R93, 0x10, R10, 0xe2, !PT ;  /* 0x000000105d0a7812 */ /* 0x000fe200078ee20a */
[----:B------:R-:W-:Y:S01]  /*13060*/  IMAD R18, R18, UR4, RZ ;  /* 0x0000000412127c24 */ /* 0x000fe2000f8e02ff */
[----:B------:R-:W5:Y:S01]  /*13070*/  LD.E.128 R72, desc[UR40][R72.64] ;  /* 0x0000002848487980 */ /* 0x000f62000c101d00 */
[----:B------:R-:W-:Y:S02]  /*13080*/  IMAD R21, R91, R21, R20 ;  /* 0x000000155b157224 */ /* 0x000fe400078e0214 */
[----:B------:R-:W-:Y:S01]  /*13090*/  IMAD.SHL.U32 R93, R0, 0x20, RZ ;  /* 0x00000020005d7824 */ /* 0x000fe200078e00ff */
[----:B------:R-:W5:Y:S01]  /*130a0*/  LD.E.128 R60, desc[UR40][R60.64] ;  /* 0x000000283c3c7980 */ /* 0x000f62000c101d00 */
[----:B------:R-:W-:-:S02]  /*130b0*/  IMAD R89, R11, UR5, R18 ;  /* 0x000000050b597c24 */ /* 0x000fc4000f8e0212 */
[----:B------:R-:W-:Y:S01]  /*130c0*/  IMAD.WIDE.U32 R8, R11, UR4, R8 ;  /* 0x000000040b087c25 */ /* 0x000fe2000f8e0008 */
[----:B------:R-:W5:Y:S01]  /*130d0*/  LD.E.128 R64, desc[UR40][R64.64] ;  /* 0x0000002840407980 */ /* 0x000f62000c101d00 */
[----:B------:R-:W-:Y:S01]  /*130e0*/  SHF.R.S32.HI R11, RZ, 0x1f, R21 ;  /* 0x0000001fff0b7819 */ /* 0x000fe20000011415 */
[----:B------:R-:W-:Y:S01]  /*130f0*/  ULDC.64 UR4, c[0x0][0xbd8] ;  /* 0x0002f60000047ab9 */ /* 0x000fe20000000a00 */
[----:B------:R-:W-:Y:S01]  /*13100*/  LOP3.LUT R10, R93, 0x20, R10, 0xe2, !PT ;  /* 0x000000205d0a7812 */ /* 0x000fe200078ee20a */
[----:B------:R-:W-:Y:S01]  /*13110*/  @!PT LDS RZ, [RZ] ;  /* 0x00000000fffff984 */ /* 0x000fe20000000800 */
[----:B------:R-:W-:Y:S01]  /*13120*/  @!PT LDS RZ, [RZ] ;  /* 0x00000000fffff984 */ /* 0x000fe20000000800 */
[----:B------:R-:W-:Y:S01]  /*13130*/  @!PT LDS RZ, [RZ] ;  /* 0x00000000fffff984 */ /* 0x000fe20000000800 */
[----:B------:R-:W-:Y:S01]  /*13140*/  @!PT LDS RZ, [RZ] ;  /* 0x00000000fffff984 */ /* 0x000fe20000000800 */
[----:B------:R0:W-:Y:S06]  /*13150*/  MEMBAR.ALL.CTA ;  /* 0x0000000000007992 */ /* 0x0001ec0000008000 */
[----:B0-----:R-:W0:Y:S01]  /*13160*/  FENCE.VIEW.ASYNC.S ;  /* 0x00000000000073c6 */ /* 0x001e220000000000 */
[----:B------:R-:W-:-:S02]  /*13170*/  VIADD R93, R193, 0x180 ;  /* 0x00000180c15d7836 */ /* 0x000fc40000000000 */
[----:B------:R-:W-:Y:S02]  /*13180*/  IMAD.IADD R9, R9, 0x1, R89 ;  /* 0x0000000109097824 */ /* 0x000fe400078e0259 */
[----:B------:R-:W-:Y:S01]  /*13190*/  IMAD R0, R11, UR4, RZ ;  /* 0x000000040b007c24 */ /* 0x000fe2000f8e02ff */
[----:B------:R-:W-:Y:S01]  /*131a0*/  ISETP.GE.AND P0, PT, R93, UR8, PT ;  /* 0x000000085d007c0c */ /* 0x000fe2000bf06270 */
[----:B------:R-:W-:Y:S02]  /*131b0*/  IMAD R91, R4, R91, RZ ;  /* 0x0000005b045b7224 */ /* 0x000fe400078e02ff */
[----:B------:R-:W-:Y:S01]  /*131c0*/  IMAD.IADD R188, R152, 0x1, R188 ;  /* 0x0000000198bc7824 */ /* 0x000fe200078e02bc */
[----:B------:R-:W-:Y:S01]  /*131d0*/  SEL R11, RZ, 0x40, P0 ;  /* 0x00000040ff0b7807 */ /* 0x000fe20000000000 */
[C---:B------:R-:W-:Y:S02]  /*131e0*/  IMAD R89, R21.reuse, UR5, R0 ;  /* 0x0000000515597c24 */ /* 0x040fe4000f8e0200 */
[----:B------:R-:W-:Y:S01]  /*131f0*/  IMAD.WIDE.U32 R8, R21, UR4, R8 ;  /* 0x0000000415087c25 */ /* 0x000fe2000f8e0008 */
[----:B------:R-:W-:Y:S01]  /*13200*/  UIADD3 UR4, UR38, 0x38820, URZ ;  /* 0x0003882026047890 */ /* 0x000fe2000fffe03f */
[----:B------:R-:W-:-:S02]  /*13210*/  ISETP.GE.AND P0, PT, R188, R91, PT ;  /* 0x0000005bbc00720c */ /* 0x000fc40003f06270 */
[----:B------:R-:W-:Y:S01]  /*13220*/  ISETP.GE.AND P1, PT, R95, UR8, PT ;  /* 0x000000085f007c0c */ /* 0x000fe2000bf26270 */
[----:B------:R-:W-:Y:S01]  /*13230*/  IMAD.IADD R21, R9, 0x1, R89 ;  /* 0x0000000109157824 */ /* 0x000fe200078e0259 */
[----:B------:R-:W-:Y:S01]  /*13240*/  UPRMT UR4, URZ, 0x654, UR4 ;  /* 0x000006543f047896 */ /* 0x000fe20008000004 */
[----:B------:R-:W-:Y:S02]  /*13250*/  LEA R18, P2, R8, UR6, 0x1 ;  /* 0x0000000608127c11 */ /* 0x000fe4000f8408ff */
[----:B------:R-:W-:Y:S02]  /*13260*/  SEL R9, RZ, 0x80, P1 ;  /* 0x00000080ff097807 */ /* 0x000fe40000800000 */
[----:B------:R-:W-:Y:S02]  /*13270*/  LOP3.LUT R0, R10, R11, RZ, 0xfc, !PT ;  /* 0x0000000b0a007212 */ /* 0x000fe400078efcff */
[----:B------:R-:W-:Y:S02]  /*13280*/  LEA.HI.X R84, R8, UR7, R21, 0x1, P2 ;  /* 0x0000000708547c11 */ /* 0x000fe400090f0c15 */
[----:B------:R-:W-:Y:S01]  /*13290*/  LOP3.LUT R4, R0, R9, RZ, 0xfc, !PT ;  /* 0x0000000900047212 */ /* 0x000fe200078efcff */
[----:B0-----:R-:W-:Y:S01]  /*132a0*/  SYNCS.ARRIVE.TRANS64.RED.A1T0 RZ, [UR4], RZ ;  /* 0x000000ffffff79a7 */ /* 0x001fe20008100404 */
[----:B------:R1:W0:Y:S01]  /*132b0*/  SHFL.IDX PT, R8, R18, RZ, 0x181f ;  /* 0x00181fff12087589 */ /* 0x00022200000e0000 */
[----:B------:R-:W-:-:S03]  /*132c0*/  SHF.R.S32.HI R152, RZ, 0x1f, R199 ;  /* 0x0000001fff987819 */ /* 0x000fc600000114c7 */
[----:B------:R1:W2:Y:S01]  /*132d0*/  SHFL.IDX PT, R9, R84, RZ, 0x181f ;  /* 0x00181fff54097589 */ /* 0x0002a200000e0000 */
[----:B------:R-:W-:Y:S05]  /*132e0*/  @P0 BRA `(.L_x_3109) ;  /* 0x0000000000940947 */ /* 0x000fea0003800000 */
[----:B------:R-:W-:Y:S02]  /*132f0*/  ISETP.GE.AND P1, PT, R199, UR8, PT ;  /* 0x00000008c7007c0c */ /* 0x000fe4000bf26270 */
[----:B------:R-:W-:Y:S02]  /*13300*/  ISETP.GE.AND P0, PT, R193, UR8, PT ;  /* 0x00000008c1007c0c */ /* 0x000fe4000bf06270 */
[----:B------:R-:W-:Y:S02]  /*13310*/  ISETP.GE.AND P4, PT, R3, UR8, PT ;  /* 0x0000000803007c0c */ /* 0x000fe4000bf86270 */
[----:B------:R-:W-:Y:S02]  /*13320*/  ISETP.GE.AND P3, PT, R17, UR8, PT ;  /* 0x0000000811007c0c */ /* 0x000fe4000bf66270 */
[----:B------:R-:W-:Y:S02]  /*13330*/  SHF.R.S32.HI R86, RZ, 0x1f, R3 ;  /* 0x0000001fff567819 */ /* 0x000fe40000011403 */
[----:B------:R-:W-:-:S02]  /*13340*/  SHF.R.S32.HI R88, RZ, 0x1f, R17 ;  /* 0x0000001fff587819 */ /* 0x000fc40000011411 */
[----:B------:R-:W-:Y:S02]  /*13350*/  SHF.R.S32.HI R89, RZ, 0x1f, R85 ;  /* 0x0000001fff597819 */ /* 0x000fe40000011455 */
[----:B0-----:R-:W-:Y:S01]  /*13360*/  @!P1 LEA R10, P2, R199, R8, 0x1 ;  /* 0x00000008c70a9211 */ /* 0x001fe200078408ff */
[----:B--2---:R-:W-:-:S03]  /*13370*/  @!P0 IMAD.WIDE R20, R193, 0x2, R8 ;  /* 0x00000002c1148825 */ /* 0x004fc600078e0208 */
[----:B------:R-:W-:Y:S02]  /*13380*/  @!P1 LEA.HI.X R11, R199, R9, R152, 0x1, P2 ;  /* 0x00000009c70b9211 */ /* 0x000fe400010f0c98 */
[----:B------:R-:W-:Y:S01]  /*13390*/  ISETP.GE.AND P2, PT, R85, UR8, PT ;  /* 0x0000000855007c0c */ /* 0x000fe2000bf46270 */
[----:B-----5:R0:W-:Y:S01]  /*133a0*/  @!P0 ST.E.128 desc[UR40][R20.64], R12 ;  /* 0x0000000c14008985 */ /* 0x0201e2000c101d28 */
[----:B------:R-:W-:-:S03]  /*133b0*/  LOP3.LUT P0, RZ, R0, 0x40, RZ, 0xc0, !PT ;  /* 0x0000004000ff7812 */ /* 0x000fc6000780c0ff */
[----:B------:R2:W-:Y:S01]  /*133c0*/  @!P1 ST.E.128 desc[UR40][R10.64], R28 ;  /* 0x0000001c0a009985 */ /* 0x0005e2000c101d28 */
[----:B------:R-:W-:Y:S02]  /*133d0*/  ISETP.GE.AND P1, PT, R87, UR8, PT ;  /* 0x0000000857007c0c */ /* 0x000fe4000bf26270 */
[-C--:B0-----:R-:W-:Y:S02]  /*133e0*/  @!P3 LEA R20, P6, R17, R8.reuse, 0x1 ;  /* 0x000000081114b211 */ /* 0x081fe400078c08ff */
[-C--:B--2---:R-:W-:Y:S02]  /*133f0*/  @!P4 LEA R28, P5, R3, R8.reuse, 0x1 ;  /* 0x00000008031cc211 */ /* 0x084fe400078a08ff */
        /* <DEDUP_REMOVED lines=20> */
.L_x_3109:
[----:B------:R-:W-:Y:S05]  /*13540*/  BSYNC B1 ;  /* 0x0000000000017941 */ /* 0x000fea0003800000 */
.L_x_3108:
[----:B---3--:R-:W-:Y:S01]  /*13550*/  VIADD R10, R188, 0x20 ;  /* 0x00000020bc0a7836 */ /* 0x008fe20000000000 */
[----:B--2---:R2:W3:Y:S04]  /*13560*/  SHFL.IDX PT, R9, R84, 0x1, 0x181f ;  /* 0x00381f0054097f89 */ /* 0x0044e800000e0000 */
[----:B------:R-:W-:Y:S01]  /*13570*/  ISETP.GE.AND P0, PT, R10, R91, PT ;  /* 0x0000005b0a00720c */ /* 0x000fe20003f06270 */
[----:B0-----:R2:W0:-:S12]  /*13580*/  SHFL.IDX PT, R8, R18, 0x1, 0x181f ;  /* 0x00381f0012087f89 */ /* 0x00141800000e0000 */
[----:B--2---:R-:W-:Y:S05]  /*13590*/  @P0 BRA `(.L_x_3110) ;  /* 0x0000002400e40947 */ /* 0x004fea0003800000 */
[----:B------:R-:W-:Y:S02]  /*135a0*/  ISETP.GE.AND P0, PT, R193, UR8, PT ;  /* 0x00000008c1007c0c */ /* 0x000fe4000bf06270 */
[----:B------:R-:W-:Y:S02]  /*135b0*/  ISETP.GE.AND P4, PT, R199, UR8, PT ;  /* 0x00000008c7007c0c */ /* 0x000fe4000bf86270 */
[----:B------:R-:W-:Y:S02]  /*135c0*/  ISETP.GE.AND P3, PT, R3, UR8, PT ;  /* 0x0000000803007c0c */ /* 0x000fe4000bf66270 */
[----:B------:R-:W-:Y:S02]  /*135d0*/  ISETP.GE.AND P2, PT, R17, UR8, PT ;  /* 0x0000000811007c0c */ /* 0x000fe4000bf46270 */
[----:B------:R-:W-:Y:S02]  /*135e0*/  ISETP.GE.AND P1, PT, R85, UR8, PT ;  /* 0x0000000855007c0c */ /* 0x000fe4000bf26270 */
[----:B-----5:R-:W-:-:S02]  /*135f0*/  SHF.R.S32.HI R13, RZ, 0x1f, R3 ;  /* 0x0000001fff0d7819 */ /* 0x020fc40000011403 */
[----:B------:R-:W-:Y:S01]  /*13600*/  SHF.R.S32.HI R15, RZ, 0x1f, R17 ;  /* 0x0000001fff0f7819 */ /* 0x000fe20000011411 */
[----:B0--3--:R-:W-:Y:S02]  /*13610*/  @!P0 IMAD.WIDE R20, R193, 0x2, R8 ;  /* 0x00000002c1148825 */ /* 0x009fe400078e0208 */
[-C--:B------:R-:W-:Y:S02]  /*13620*/  @!P4 LEA R10, P5, R199, R8.reuse, 0x1 ;  /* 0x00000008c70ac211 */ /* 0x080fe400078a08ff */
[-C--:B------:R-:W-:Y:S01]  /*13630*/  @!P3 LEA R12, P6, R3, R8.reuse, 0x1 ;  /* 0x00000008030cb211 */ /* 0x080fe200078c08ff */
[----:B------:R0:W-:Y:S01]  /*13640*/  @!P0 ST.E.128 desc[UR40][R20.64], R24 ;  /* 0x0000001814008985 */ /* 0x0001e2000c101d28 */
[----:B------:R-:W-:Y:S02]  /*13650*/  ISETP.GE.AND P0, PT, R87, UR8, PT ;  /* 0x0000000857007c0c */ /* 0x000fe4000bf06270 */
[----:B------:R-:W-:Y:S02]  /*13660*/  @!P4 LEA.HI.X R11, R199, R9, R152, 0x1, P5 ;  /* 0x00000009c70bc211 */ /* 0x000fe400028f0c98 */
[----:B------:R-:W-:-:S02]  /*13670*/  @!P2 LEA R14, P5, R17, R8, 0x1 ;  /* 0x00000008110ea211 */ /* 0x000fc400078a08ff */
        /* <DEDUP_REMOVED lines=14> */
[C---:B------:R-:W-:Y:S01]  /*13760*/  @P6 LEA R26, P5, R93.reuse, R8, 0x1 ;  /* 0x000000085d1a6211 */ /* 0x040fe200078a08ff */
        /* <DEDUP_REMOVED lines=10> */
.L_x_3107:
[----:B------:R-:W2:Y:S01]  /*13810*/  LDC R10, c[0x0][0xce8] ;  /* 0x00033a00ff0a7b82 */ /* 0x000ea20000000800 */
[----:B------:R-:W-:Y:S01]  /*13820*/  ULDC.64 UR4, c[0x0][0xc08] ;  /* 0x0003020000047ab9 */ /* 0x000fe20000000a00 */
[----:B01----:R-:W-:Y:S01]  /*13830*/  SHF.R.S32.HI R13, RZ, 0x1f, R0 ;  /* 0x0000001fff0d7819 */ /* 0x003fe20000011400 */
[----:B------:R-:W-:Y:S01]  /*13840*/  IMAD R9, R9, UR4, RZ ;  /* 0x0000000409097c24 */ /* 0x000fe2000f8e02ff */
[----:B------:R-:W-:Y:S01]  /*13850*/  ULDC.64 UR6, c[0x0][0xc30] ;  /* 0x00030c0000067ab9 */ /* 0x000fe20000000a00 */
        /* <DEDUP_REMOVED lines=9> */
[----:B------:R-:W-:Y:S01]  /*138f0*/  VIADD R183, R23, 0x8 ;  /* 0x0000000817b77836 */ /* 0x000fe20000000000 */
[----:B------:R-:W-:Y:S01]  /*13900*/  SHF.R.S32.HI R154, RZ, 0x1f, R204 ;  /* 0x0000001fff9a7819 */ /* 0x000fe200000114cc */
[C---:B------:R-:W-:Y:S01]  /*13910*/  IMAD.WIDE.U32 R8, R196.reuse, UR4, R8 ;  /* 0x00000004c4087c25 */ /* 0x040fe2000f8e0008 */
[----:B------:R-:W-:Y:S02]  /*13920*/  SHF.R.S32.HI R155, RZ, 0x1f, R205 ;  /* 0x0000001fff9b7819 */ /* 0x000fe400000114cd */
[----:B------:R-:W-:Y:S01]  /*13930*/  SHF.R.S32.HI R156, RZ, 0x1f, R206 ;  /* 0x0000001fff9c7819 */ /* 0x000fe200000114ce */
[----:B------:R-:W-:Y:S01]  /*13940*/  IMAD R9, R196, UR5, R9 ;  /* 0x00000005c4097c24 */ /* 0x000fe2000f8e0209 */
[----:B------:R-:W-:Y:S01]  /*13950*/  ULDC.64 UR4, c[0x0][0xc40] ;  /* 0x0003100000047ab9 */ /* 0x000fe20000000a00 */
[----:B------:R-:W-:Y:S01]  /*13960*/  SHF.R.S32.HI R157, RZ, 0x1f, R207 ;  /* 0x0000001fff9d7819 */ /* 0x000fe200000114cf */
[----:B------:R-:W-:Y:S01]  /*13970*/  IMAD R13, R13, UR4, RZ ;  /* 0x000000040d0d7c24 */ /* 0x000fe2000f8e02ff */
[----:B--2---:R-:W-:Y:S01]  /*13980*/  ISETP.NE.AND P0, PT, R10, 0x1, PT ;  /* 0x000000010a00780c */ /* 0x004fe20003f05270 */
[----:B------:R-:W-:Y:S01]  /*13990*/  IMAD.WIDE.U32 R8, R0, UR4, R8 ;  /* 0x0000000400087c25 */ /* 0x000fe2000f8e0008 */
[----:B------:R-:W-:-:S02]  /*139a0*/  SHF.R.S32.HI R158, RZ, 0x1f, R208 ;  /* 0x0000001fff9e7819 */ /* 0x000fc400000114d0 */
[----:B------:R-:W-:Y:S01]  /*139b0*/  SHF.R.S32.HI R159, RZ, 0x1f, R209 ;  /* 0x0000001fff9f7819 */ /* 0x000fe200000114d1 */
[----:B------:R-:W-:Y:S01]  /*139c0*/  IMAD R13, R0, UR5, R13 ;  /* 0x00000005000d7c24 */ /* 0x000fe2000f8e020d */
[----:B------:R-:W-:Y:S01]  /*139d0*/  ULDC.64 UR4, c[0x0][0xc48] ;  /* 0x0003120000047ab9 */ /* 0x000fe20000000a00 */
[----:B------:R-:W-:Y:S01]  /*139e0*/  IMAD.IADD R0, R194, 0x1, R188 ;  /* 0x00000001c2007824 */ /* 0x000fe200078e02bc */
[----:B------:R-:W-:Y:S01]  /*139f0*/  SHF.R.S32.HI R160, RZ, 0x1f, R210 ;  /* 0x0000001fffa07819 */ /* 0x000fe200000114d2 */
[----:B------:R-:W-:Y:S01]  /*13a00*/  IMAD.IADD R9, R9, 0x1, R13 ;  /* 0x0000000109097824 */ /* 0x000fe200078e020d */
[----:B------:R-:W-:Y:S01]  /*13a10*/  SHF.R.S32.HI R161, RZ, 0x1f, R211 ;  /* 0x0000001fffa17819 */ /* 0x000fe200000114d3 */
[----:B------:R-:W-:Y:S01]  /*13a20*/  IMAD R4, R4, R10, RZ ;  /* 0x0000000a04047224 */ /* 0x000fe200078e02ff */
[----:B------:R-:W-:Y:S01]  /*13a30*/  SHF.R.S32.HI R162, RZ, 0x1f, R212 ;  /* 0x0000001fffa27819 */ /* 0x000fe200000114d4 */
[----:B------:R-:W0:Y:S01]  /*13a40*/  @P0 LDC R3, c[0x0][0xcec] ;  /* 0x00033b00ff030b82 */ /* 0x000e220000000800 */
[----:B------:R-:W-:Y:S01]  /*13a50*/  IMAD.WIDE.U32 R8, R200, UR4, R8 ;  /* 0x00000004c8087c25 */ /* 0x000fe2000f8e0008 */
[----:B------:R-:W-:-:S02]  /*13a60*/  SHF.R.S32.HI R163, RZ, 0x1f, R213 ;  /* 0x0000001fffa37819 */ /* 0x000fc400000114d5 */
[----:B------:R-:W-:Y:S01]  /*13a70*/  SHF.R.S32.HI R164, RZ, 0x1f, R214 ;  /* 0x0000001fffa47819 */ /* 0x000fe200000114d6 */
[----:B------:R-:W-:Y:S01]  /*13a80*/  IMAD R9, R200, UR5, R9 ;  /* 0x00000005c8097c24 */ /* 0x000fe2000f8e0209 */
[----:B------:R-:W-:Y:S01]  /*13a90*/  ULDC.64 UR4, c[0x0][0xc28] ;  /* 0x00030a0000047ab9 */ /* 0x000fe20000000a00 */
[----:B------:R-:W-:Y:S01]  /*13aa0*/  IMAD.IADD R188, R22, 0x1, R188 ;  /* 0x0000000116bc7824 */ /* 0x000fe200078e02bc */
[----:B------:R-:W1:Y:S01]  /*13ab0*/  @P0 LDC R11, c[0x0][0xcf0] ;  /* 0x00033c00ff0b0b82 */ /* 0x000e620000000800 */
        /* <DEDUP_REMOVED lines=9> */
[----:B------:R-:W-:Y:S01]  /*13b50*/  SHF.R.S32.HI R172, RZ, 0x1f, R222 ;  /* 0x0000001fffac7819 */ /* 0x000fe200000114de */
[----:B0-----:R-:W-:Y:S01]  /*13b60*/  @P0 IMAD.HI.U32 R12, R0, R3, RZ ;  /* 0x00000003000c0227 */ /* 0x001fe200078e00ff */
[----:B------:R-:W-:Y:S02]  /*13b70*/  SHF.R.S32.HI R173, RZ, 0x1f, R223 ;  /* 0x0000001fffad7819 */ /* 0x000fe400000114df */
[----:B------:R-:W-:Y:S01]  /*13b80*/  SHF.R.S32.HI R174, RZ, 0x1f, R224 ;  /* 0x0000001fffae7819 */ /* 0x000fe200000114e0 */
[----:B------:R-:W-:Y:S01]  /*13b90*/  IMAD.MOV.U32 R3, RZ, RZ, R0 ;  /* 0x000000ffff037224 */ /* 0x000fe200078e0000 */
[----:B------:R-:W-:-:S02]  /*13ba0*/  SHF.R.S32.HI R175, RZ, 0x1f, R225 ;  /* 0x0000001fffaf7819 */ /* 0x000fc400000114e1 */
[----:B------:R-:W-:Y:S02]  /*13bb0*/  SHF.R.S32.HI R176, RZ, 0x1f, R226 ;  /* 0x0000001fffb07819 */ /* 0x000fe400000114e2 */
[----:B-1----:R-:W-:Y:S02]  /*13bc0*/  @P0 SHF.R.U32.HI R3, RZ, R11, R12 ;  /* 0x0000000bff030219 */ /* 0x002fe4000001160c */
[----:B------:R-:W-:Y:S02]  /*13bd0*/  SHF.R.S32.HI R177, RZ, 0x1f, R227 ;  /* 0x0000001fffb17819 */ /* 0x000fe400000114e3 */
[--C-:B------:R-:W-:Y:S01]  /*13be0*/  SHF.R.S32.HI R11, RZ, 0x1f, R3.reuse ;  /* 0x0000001fff0b7819 */ /* 0x100fe20000011403 */
[----:B------:R-:W-:Y:S01]  /*13bf0*/  IMAD.MOV R13, RZ, RZ, -R3 ;  /* 0x000000ffff0d7224 */ /* 0x000fe200078e0a03 */
[----:B------:R-:W-:Y:S01]  /*13c00*/  SHF.R.S32.HI R178, RZ, 0x1f, R228 ;  /* 0x0000001fffb27819 */ /* 0x000fe200000114e4 */
[----:B------:R-:W-:Y:S01]  /*13c10*/  IMAD.WIDE.U32 R8, R3, UR6, R8 ;  /* 0x0000000603087c25 */ /* 0x000fe2000f8e0008 */
[----:B------:R-:W-:-:S02]  /*13c20*/  SHF.R.S32.HI R179, RZ, 0x1f, R229 ;  /* 0x0000001fffb37819 */ /* 0x000fc400000114e5 */
[----:B------:R-:W-:Y:S01]  /*13c30*/  SHF.R.S32.HI R181, RZ, 0x1f, R181 ;  /* 0x0000001fffb57819 */ /* 0x000fe200000114b5 */
[----:B------:R-:W-:Y:S01]  /*13c40*/  IMAD R12, R11, UR6, RZ ;  /* 0x000000060b0c7c24 */ /* 0x000fe2000f8e02ff */
[----:B------:R-:W-:Y:S01]  /*13c50*/  SHF.R.S32.HI R183, RZ, 0x1f, R183 ;  /* 0x0000001fffb77819 */ /* 0x000fe200000114b7 */
[----:B------:R-:W-:Y:S01]  /*13c60*/  IMAD R11, R10, R13, R0 ;  /* 0x0000000d0a0b7224 */ /* 0x000fe200078e0200 */
[----:B------:R-:W-:Y:S01]  /*13c70*/  SHF.R.S32.HI R184, RZ, 0x1f, R23 ;  /* 0x0000001fffb87819 */ /* 0x000fe20000011417 */
[----:B------:R-:W-:-:S03]  /*13c80*/  IMAD R13, R3, UR7, R12 ;  /* 0x00000007030d7c24 */ /* 0x000fc6000f8e020c */
        /* <DEDUP_REMOVED lines=8> */
[----:B------:R-:W-:-:S03]  /*13d10*/  UIADD3 UR4, UR38, 0x38820, URZ ;  /* 0x0003882026047890 */ /* 0x000fc6000fffe03f */
[----:B------:R0:W1:Y:S01]  /*13d20*/  SHFL.IDX PT, R15, R0, RZ, 0x1c1f ;  /* 0x001c1fff000f7589 */ /* 0x00006200000e0000 */
[----:B------:R-:W-:Y:S01]  /*13d30*/  LEA.HI.X R3, R8, UR5, R3, 0x2, P0 ;  /* 0x0000000508037c11 */ /* 0x000fe200080f1403 */
[----:B------:R-:W-:Y:S01]  /*13d40*/  UPRMT UR4, URZ, 0x654, UR4 ;  /* 0x000006543f047896 */ /* 0x000fe20008000004 */
[----:B------:R-:W-:-:S03]  /*13d50*/  ISETP.GE.AND P0, PT, R188, R4, PT ;  /* 0x00000004bc00720c */ /* 0x000fc60003f06270 */
[----:B------:R0:W2:Y:S05]  /*13d60*/  SHFL.IDX PT, R14, R3, RZ, 0x1c1f ;  /* 0x001c1fff030e7589 */ /* 0x0000aa00000e0000 */
[----:B------:R-:W-:Y:S05]  /*13d70*/  SYNCS.ARRIVE.TRANS64.RED.A1T0 RZ, [UR4], RZ ;  /* 0x000000ffffff79a7 */ /* 0x000fea0008100404 */
        /* <DEDUP_REMOVED lines=40> */
[CC--:B-1----:R-:W-:Y:S02]  /*14000*/  @!P4 LEA R10, P2, R223.reuse, R15.reuse, 0x2 ;  /* 0x0000000fdf0ac211 */ /* 0x0c2fe400078410ff */
        /* <DEDUP_REMOVED lines=89> */
.L_x_3112:
[----:B------:R-:W-:Y:S05]  /*145a0*/  BSYNC B1 ;  /* 0x0000000000017941 */ /* 0x000fea0003800000 */
.L_x_3111:
[----:B0-----:R-:W-:Y:S01]  /*145b0*/  VIADD R9, R188, 0x8 ;  /* 0x00000008bc097836 */ /* 0x001fe20000000000 */
[----:B------:R4:W0:Y:S04]  /*145c0*/  SHFL.IDX PT, R18, R3, 0x1, 0x1c1f ;  /* 0x003c1f0003127f89 */ /* 0x00082800000e0000 */
[----:B------:R-:W-:Y:S01]  /*145d0*/  ISETP.GE.AND P0, PT, R9, R4, PT ;  /* 0x000000040900720c */ /* 0x000fe20003f06270 */
[----:B------:R-:W3:-:S12]  /*145e0*/  SHFL.IDX PT, R0, R0, 0x1, 0x1c1f ;  /* 0x003c1f0000007f89 */ /* 0x000ed800000e0000 */
[----:B----4-:R-:W-:Y:S05]  /*145f0*/  @P0 BRA `(.L_x_3110) ;  /* 0x0000001400cc0947 */ /* 0x010fea0003800000 */
[----:B------:R-:W-:Y:S02]  /*14600*/  ULDC UR4, c[0x0][0xbc8] ;  /* 0x0002f20000047ab9 */ /* 0x000fe40000000800 */
[----:B------:R-:W-:Y:S02]  /*14610*/  ISETP.GE.AND P4, PT, R23, UR4, PT ;  /* 0x0000000417007c0c */ /* 0x000fe4000bf86270 */
[----:B------:R-:W-:Y:S02]  /*14620*/  ISETP.GE.AND P2, PT, R182, UR4, PT ;  /* 0x00000004b6007c0c */ /* 0x000fe4000bf46270 */
[----:B------:R-:W-:Y:S02]  /*14630*/  ISETP.GE.AND P1, PT, R180, UR4, PT ;  /* 0x00000004b4007c0c */ /* 0x000fe4000bf26270 */
[----:B------:R-:W-:-:S07]  /*14640*/  ISETP.GE.AND P0, PT, R229, UR4, PT ;  /* 0x00000004e5007c0c */ /* 0x000fce000bf06270 */
[----:B---3--:R-:W-:-:S04]  /*14650*/  @!P4 LEA R8, P3, R23, R0, 0x2 ;  /* 0x000000001708c211 */ /* 0x008fc800078610ff */
[----:B0-----:R-:W-:Y:S02]  /*14660*/  @!P4 LEA.HI.X R9, R23, R18, R184, 0x2, P3 ;  /* 0x000000121709c211 */ /* 0x001fe400018f14b8 */
[----:B------:R-:W-:Y:S02]  /*14670*/  ISETP.GE.AND P3, PT, R228, UR4, PT ;  /* 0x00000004e4007c0c */ /* 0x000fe4000bf66270 */
[C---:B------:R-:W-:Y:S01]  /*14680*/  @!P1 LEA R10, P5, R180.reuse, R0, 0x2 ;  /* 0x00000000b40a9211 */ /* 0x040fe200078a10ff */
        /* <DEDUP_REMOVED lines=19> */
[----:B----4-:R-:W-:Y:S01]  /*147c0*/  @!P5 LEA R12, P6, R226, R0, 0x2 ;  /* 0x00000000e20cd211 */ /* 0x010fe200078c10ff */
[----:B------:R3:W-:Y:S01]  /*147d0*/  @!P4 ST.E.64 desc[UR40][R10.64], R46 ;  /* 0x0000002e0a00c985 */ /* 0x0007e2000c101b28 */
[----:B------:R-:W-:Y:S02]  /*147e0*/  ISETP.GE.AND P3, PT, R222, UR4, PT ;  /* 0x00000004de007c0c */ /* 0x000fe4000bf66270 */
[----:B------:R-:W-:-:S02]  /*147f0*/  @!P5 LEA.HI.X R13, R226, R18, R176, 0x2, P6 ;  /* 0x00000012e20dd211 */ /* 0x000fc400030f14b0 */
[-C--:B--2---:R-:W-:Y:S02]  /*14800*/  @!P0 LEA R14, P6, R225, R0.reuse, 0x2 ;  /* 0x00000000e10e8211 */ /* 0x084fe400078c10ff */
        /* <DEDUP_REMOVED lines=98> */
.L_x_3104:
[----:B------:R-:W1:Y:S01]  /*14e30*/  LDC.64 R12, c[0x0][0xd08] ;  /* 0x00034200ff0c7b82 */ /* 0x000e620000000a00 */
[----:B------:R-:W-:-:S07]  /*14e40*/  IMAD.MOV.U32 R3, RZ, RZ, RZ ;  /* 0x000000ffff037224 */ /* 0x000fce00078e00ff */
[----:B------:R-:W2:Y:S08]  /*14e50*/  LDC.64 R10, c[0x0][0xd00] ;  /* 0x00034000ff0a7b82 */ /* 0x000eb00000000a00 */
[----:B------:R-:W3:Y:S01]  /*14e60*/  LDC.64 R8, c[0x0][0xd00] ;  /* 0x00034000ff087b82 */ /* 0x000ee20000000a00 */
[----:B-1----:R-:W-:-:S04]  /*14e70*/  ISETP.NE.U32.AND P0, PT, R12, RZ, PT ;  /* 0x000000ff0c00720c */ /* 0x002fc80003f05070 */
[----:B------:R-:W-:Y:S02]  /*14e80*/  ISETP.NE.AND.EX P1, PT, R13, RZ, PT, P0 ;  /* 0x000000ff0d00720c */ /* 0x000fe40003f25300 */
[----:B--2---:R-:W-:-:S04]  /*14e90*/  ISETP.NE.U32.AND P0, PT, R10, RZ, PT ;  /* 0x000000ff0a00720c */ /* 0x004fc80003f05070 */
[----:B------:R-:W-:Y:S01]  /*14ea0*/  ISETP.NE.AND.EX P0, PT, R11, RZ, PT, P0 ;  /* 0x000000ff0b00720c */ /* 0x000fe20003f05300 */
[----:B------:R-:W-:Y:S01]  /*14eb0*/  ULDC UR4, c[0x0][0xb88] ;  /* 0x0002e20000047ab9 */ /* 0x000fe20000000800 */
[----:B---3--:R-:W-:-:S05]  /*14ec0*/  IMAD.WIDE R8, R198, 0x4, R8 ;  /* 0x00000004c6087825 */ /* 0x008fca00078e0208 */
[----:B------:R-:W1:Y:S01]  /*14ed0*/  @P1 LDC.64 R10, c[0x0][0xd08] ;  /* 0x00034200ff0a1b82 */ /* 0x000e620000000a00 */
[----:B0-----:R-:W-:-:S05]  /*14ee0*/  IMAD.U32 R4, RZ, RZ, UR4 ;  /* 0x00000004ff047e24 */ /* 0x001fca000f8e00ff */
[----:B------:R0:W5:Y:S01]  /*14ef0*/  @P0 LDG.E R3, desc[UR40][R8.64] ;  /* 0x0000002808030981 */ /* 0x000162000c1e1900 */
[----:B-1----:R-:W-:-:S05]  /*14f00*/  @P1 IMAD.WIDE R10, R198, 0x4, R10 ;  /* 0x00000004c60a1825 */ /* 0x002fca00078e020a */
[----:B------:R0:W5:Y:S01]  /*14f10*/  @P1 LDG.E R4, desc[UR40][R10.64] ;  /* 0x000000280a041981 */ /* 0x000162000c1e1900 */
[----:B------:R-:W-:Y:S02]  /*14f20*/  ISETP.NE.AND P2, PT, R0, RZ, PT ;  /* 0x000000ff0000720c */ /* 0x000fe40003f45270 */
[----:B------:R-:W-:Y:S01]  /*14f30*/  SHF.R.S32.HI R28, RZ, 0x1f, R198 ;  /* 0x0000001fff1c7819 */ /* 0x000fe200000114c6 */
[----:B------:R-:W1:Y:S10]  /*14f40*/  S2R R13, SR_TID.X ;  /* 0x00000000000d7919 */ /* 0x000e740000002100 */
[----:B------:R-:W2:Y:S01]  /*14f50*/  @!P2 LDC R0, c[0x0][0xbd4] ;  /* 0x0002f500ff00ab82 */ /* 0x000ea20000000800 */
[----:B-1----:R-:W-:Y:S01]  /*14f60*/  VIADD R12, R13, 0xffffff80 ;  /* 0xffffff800d0c7836 */ /* 0x002fe20000000000 */
[----:B--2---:R-:W-:-:S04]  /*14f70*/  ISETP.GT.AND P2, PT, R0, 0x1, PT ;  /* 0x000000010000780c */ /* 0x004fc80003f44270 */
[----:B------:R-:W-:Y:S01]  /*14f80*/  ISETP.GT.AND P3, PT, R12, 0x3f, PT ;  /* 0x0000003f0c00780c */ /* 0x000fe20003f64270 */
[----:B0-----:R-:W-:-:S12]  /*14f90*/  @P1 BRA `(.L_x_3113) ;  /* 0x0000000000101947 */ /* 0x001fd80003800000 */
[----:B------:R-:W-:Y:S05]  /*14fa0*/  @!P0 BRA `(.L_x_3113) ;  /* 0x00000000000c8947 */ /* 0x000fea0003800000 */
[----:B------:R-:W2:Y:S04]  /*14fb0*/  LDG.E R11, desc[UR40][R8.64] ;  /* 0x00000028080b7981 */ /* 0x000ea8000c1e1900 */
[----:B-----5:R-:W2:Y:S02]  /*14fc0*/  LDG.E R4, desc[UR40][R8.64+0x4] ;  /* 0x0000042808047981 */ /* 0x020ea4000c1e1900 */
[----:B--2---:R-:W-:-:S07]  /*14fd0*/  IMAD.IADD R4, R4, 0x1, -R11 ;  /* 0x0000000104047824 */ /* 0x004fce00078e0a0b */
.L_x_3113:
[----:B------:R-:W-:Y:S01]  /*14fe0*/  BSSY B1, `(.L_x_3114) ;  /* 0x0000036000017945 */ /* 0x000fe20003800000 */
[----:B------:R-:W-:Y:S02]  /*14ff0*/  SEL R31, R198, RZ, !P0 ;  /* 0x000000ffc61f7207 */ /* 0x000fe40004000000 */
[----:B------:R-:W-:Y:S02]  /*15000*/  SEL R28, R28, RZ, !P0 ;  /* 0x000000ff1c1c7207 */ /* 0x000fe40004000000 */
[----:B-----5:R-:W-:Y:S01]  /*15010*/  SHF.R.S32.HI R26, RZ, 0x1f, R3 ;  /* 0x0000001fff1a7819 */ /* 0x020fe20000011403 */
[----:B------:R-:W-:Y:S06]  /*15020*/  @P3 BRA `(.L_x_3115) ;  /* 0x0000000000c43947 */ /* 0x000fec0003800000 */
[----:B------:R-:W0:Y:S01]  /*15030*/  LDC R33, c[0x0][0xce8] ;  /* 0x00033a00ff217b82 */ /* 0x000e220000000800 */
[----:B------:R-:W-:Y:S01]  /*15040*/  IADD3 R30, R188, -0x80, R13 ;  /* 0xffffff80bc1e7810 */ /* 0x000fe20007ffe00d */
[----:B0-----:R-:W-:-:S05]  /*15050*/  IMAD R8, R4, R33, RZ ;  /* 0x0000002104087224 */ /* 0x001fca00078e02ff */
[----:B------:R-:W-:-:S13]  /*15060*/  ISETP.GE.AND P0, PT, R30, R8, PT ;  /* 0x000000081e00720c */ /* 0x000fda0003f06270 */
[----:B------:R-:W-:Y:S05]  /*15070*/  @P0 BRA `(.L_x_3115) ;  /* 0x0000000000b00947 */ /* 0x000fea0003800000 */
[----:B------:R-:W-:Y:S01]  /*15080*/  ISETP.NE.AND P1, PT, R33, 0x1, PT ;  /* 0x000000012100780c */ /* 0x000fe20003f25270 */
[----:B------:R-:W-:Y:S01]  /*15090*/  IMAD.MOV.U32 R18, RZ, RZ, 0xab8 ;  /* 0x00000ab8ff127424 */ /* 0x000fe200078e00ff */
[----:B------:R-:W-:Y:S01]  /*150a0*/  ISETP.GT.AND P0, PT, R0, 0x1, PT ;  /* 0x000000010000780c */ /* 0x000fe20003f04270 */
[----:B------:R-:W0:Y:S01]  /*150b0*/  LDC.64 R8, c[0x0][0xca8] ;  /* 0x00032a00ff087b82 */ /* 0x000e220000000a00 */
[----:B------:R-:W-:Y:S01]  /*150c0*/  LOP3.LUT R200, R200, 0xff, RZ, 0xc0, !PT ;  /* 0x000000ffc8c87812 */ /* 0x000fe200078ec0ff */
[----:B------:R-:W-:Y:S01]  /*150d0*/  IMAD.MOV.U32 R27, RZ, RZ, R30 ;  /* 0x000000ffff1b7224 */ /* 0x000fe200078e001e */
[----:B------:R-:W-:-:S05]  /*150e0*/  SEL R18, R18, 0xa78, P0 ;  /* 0x00000a7812127807 */ /* 0x000fca0000000000 */
[----:B------:R-:W1:Y:S08]  /*150f0*/  LDC.64 R20, c[0x0][R18+0x220] ;  /* 0x0000880012147b82 */ /* 0x000e700000000a00 */
[----:B------:R-:W2:Y:S08]  /*15100*/  @P1 LDC R17, c[0x0][0xcec] ;  /* 0x00033b00ff111b82 */ /* 0x000eb00000000800 */
[----:B------:R-:W3:Y:S08]  /*15110*/  LDC.64 R14, c[0x0][R18+0x218] ;  /* 0x00008600120e7b82 */ /* 0x000ef00000000a00 */
[----:B------:R-:W4:Y:S01]  /*15120*/  @P1 LDC R35, c[0x0][0xcf0] ;  /* 0x00033c00ff231b82 */ /* 0x000f220000000800 */
[----:B-1----:R-:W-:-:S07]  /*15130*/  IMAD.WIDE.U32 R24, R20, R31, RZ ;  /* 0x0000001f14187225 */ /* 0x002fce00078e00ff */
[----:B------:R-:W1:Y:S01]  /*15140*/  LDC.64 R12, c[0x0][R18+0x228] ;  /* 0x00008a00120c7b82 */ /* 0x000e620000000a00 */
[----:B--2---:R-:W-:-:S04]  /*15150*/  @P1 IMAD.HI.U32 R0, R30, R17, RZ ;  /* 0x000000111e001227 */ /* 0x004fc800078e00ff */
[----:B------:R-:W-:-:S03]  /*15160*/  IMAD R17, R21, R31, RZ ;  /* 0x0000001f15117224 */ /* 0x000fc600078e02ff */
[----:B------:R-:W2:Y:S01]  /*15170*/  LDC.64 R10, c[0x0][R18+0x210] ;  /* 0x00008400120a7b82 */ /* 0x000ea20000000a00 */
[----:B------:R-:W-:Y:S01]  /*15180*/  IMAD R21, R20, R28, R17 ;  /* 0x0000001c14157224 */ /* 0x000fe200078e0211 */
[----:B------:R-:W-:Y:S01]  /*15190*/  SEL R17, R200, RZ, P0 ;  /* 0x000000ffc8117207 */ /* 0x000fe20000000000 */
[-C--:B---3--:R-:W-:Y:S02]  /*151a0*/  IMAD R29, R15, R196.reuse, RZ ;  /* 0x000000c40f1d7224 */ /* 0x088fe400078e02ff */
[----:B------:R-:W-:Y:S01]  /*151b0*/  IMAD.WIDE.U32 R14, R14, R196, RZ ;  /* 0x000000c40e0e7225 */ /* 0x000fe200078e00ff */
[----:B----4-:R-:W-:Y:S02]  /*151c0*/  @P1 SHF.R.U32.HI R27, RZ, R35, R0 ;  /* 0x00000023ff1b1219 */ /* 0x010fe40000011600 */
[----:B0-----:R-:W0:Y:S01]  /*151d0*/  @!P0 LDC R8, c[0x0][0xc50] ;  /* 0x00031400ff088b82 */ /* 0x001e220000000800 */
[----:B------:R-:W-:Y:S01]  /*151e0*/  IMAD.IADD R0, R25, 0x1, R21 ;  /* 0x0000000119007824 */ /* 0x000fe200078e0215 */
[----:B------:R-:W-:Y:S01]  /*151f0*/  IADD3 R14, P1, P3, R24, R14, R3 ;  /* 0x0000000e180e7210 */ /* 0x000fe20007b3e003 */
[----:B------:R-:W-:-:S02]  /*15200*/  IMAD.IADD R29, R15, 0x1, R29 ;  /* 0x000000010f1d7824 */ /* 0x000fc400078e021d */
[----:B------:R-:W-:Y:S02]  /*15210*/  IMAD.MOV R15, RZ, RZ, -R27 ;  /* 0x000000ffff0f7224 */ /* 0x000fe400078e0a1b */
[-C--:B-1----:R-:W-:Y:S01]  /*15220*/  IMAD R21, R13, R17.reuse, RZ ;  /* 0x000000110d157224 */ /* 0x082fe200078e02ff */
[----:B------:R-:W1:Y:S01]  /*15230*/  @!P0 LDC R9, c[0x0][0xc54] ;  /* 0x00031500ff098b82 */ /* 0x000e620000000800 */
[----:B------:R-:W-:Y:S01]  /*15240*/  IMAD.WIDE.U32 R12, R12, R17, RZ ;  /* 0x000000110c0c7225 */ /* 0x000fe200078e00ff */
[----:B------:R-:W-:-:S03]  /*15250*/  IADD3.X R0, R0, R29, R26, P1, P3 ;  /* 0x0000001d00007210 */ /* 0x000fc60000fe641a */
[----:B------:R-:W-:Y:S01]  /*15260*/  IMAD R15, R33, R15, R30 ;  /* 0x0000000f210f7224 */ /* 0x000fe200078e021e */
[----:B------:R-:W-:Y:S01]  /*15270*/  IADD3 R12, P0, P1, R27, R14, R12 ;  /* 0x0000000e1b0c7210 */ /* 0x000fe2000791e00c */
[----:B------:R-:W-:Y:S01]  /*15280*/  IMAD.IADD R21, R13, 0x1, R21 ;  /* 0x000000010d157824 */ /* 0x000fe200078e0215 */
[----:B------:R-:W-:Y:S02]  /*15290*/  SHF.R.S32.HI R27, RZ, 0x1f, R27 ;  /* 0x0000001fff1b7819 */ /* 0x000fe4000001141b */
[----:B------:R-:W-:Y:S02]  /*152a0*/  SHF.R.S32.HI R17, RZ, 0x1f, R15 ;  /* 0x0000001fff117819 */ /* 0x000fe4000001140f */
[----:B------:R-:W-:Y:S01]  /*152b0*/  IADD3.X R13, R27, R0, R21, P0, P1 ;  /* 0x000000001b0d7210 */ /* 0x000fe200007e2415 */
[----:B--2---:R-:W-:-:S04]  /*152c0*/  IMAD R0, R11, R15, RZ ;  /* 0x0000000f0b007224 */ /* 0x004fc800078e02ff */
[C---:B------:R-:W-:Y:S02]  /*152d0*/  IMAD R17, R10.reuse, R17, R0 ;  /* 0x000000110a117224 */ /* 0x040fe400078e0200 */
[----:B------:R-:W-:-:S04]  /*152e0*/  IMAD.WIDE.U32 R10, R10, R15, R12 ;  /* 0x0000000f0a0a7225 */ /* 0x000fc800078e000c */
[----:B------:R-:W-:Y:S01]  /*152f0*/  IMAD.IADD R0, R11, 0x1, R17 ;  /* 0x000000010b007824 */ /* 0x000fe200078e0211 */
[----:B0-----:R-:W-:Y:S01]  /*15300*/  LEA R8, P0, R10, R8, 0x2 ;  /* 0x000000080a087211 */ /* 0x001fe200078010ff */
[----:B------:R-:W-:-:S03]  /*15310*/  IMAD.MOV.U32 R11, RZ, RZ, -0x800000 ;  /* 0xff800000ff0b7424 */ /* 0x000fc600078e00ff */
[----:B-1----:R-:W-:-:S05]  /*15320*/  LEA.HI.X R9, R10, R9, R0, 0x2, P0 ;  /* 0x000000090a097211 */ /* 0x002fca00000f1400 */
[----:B------:R0:W-:Y:S04]  /*15330*/  STG.E desc[UR40][R8.64], R11 ;  /* 0x0000000b08007986 */ /* 0x0001e8000c101928 */
.L_x_3115:
[----:B------:R-:W-:Y:S05]  /*15340*/  BSYNC B1 ;  /* 0x0000000000017941 */ /* 0x000fea0003800000 */
.L_x_3114:
[----:B------:R-:W-:Y:S05]  /*15350*/  @P2 BRA `(.L_x_3110) ;  /* 0x0000000800742947 */ /* 0x000fea0003800000 */
[----:B------:R-:W2:Y:S01]  /*15360*/  LDL R20, [R1+0x8] ;  /* 0x0000080001147983 */ /* 0x000ea20000100800 */
[----:B------:R-:W1:Y:S01]  /*15370*/  LDC R15, c[0x0][0xce8] ;  /* 0x00033a00ff0f7b82 */ /* 0x000e620000000800 */
[----:B------:R-:W-:Y:S01]  /*15380*/  ULDC.64 UR4, c[0x0][0xba0] ;  /* 0x0002e80000047ab9 */ /* 0x000fe20000000a00 */
[----:B------:R-:W-:Y:S01]  /*15390*/  ULDC UR6, c[0x0][0xbc8] ;  /* 0x0002f20000067ab9 */ /* 0x000fe20000000800 */
[----:B------:R-:W-:Y:S01]  /*153a0*/  IMAD R0, R26, UR4, RZ ;  /* 0x000000041a007c24 */ /* 0x000fe2000f8e02ff */
[----:B------:R-:W-:Y:S01]  /*153b0*/  ISETP.GE.AND P1, PT, R199, UR6, PT ;  /* 0x00000006c7007c0c */ /* 0x000fe2000bf26270 */
[----:B0-----:R-:W-:Y:S01]  /*153c0*/  IMAD.WIDE.U32 R8, R3, UR4, RZ ;  /* 0x0000000403087c25 */ /* 0x001fe2000f8e00ff */
[----:B------:R-:W-:Y:S01]  /*153d0*/  ISETP.GE.AND P2, PT, R193, UR6, PT ;  /* 0x00000006c1007c0c */ /* 0x000fe2000bf46270 */
[----:B------:R-:W-:Y:S01]  /*153e0*/  BSSY B1, `(.L_x_3116) ;  /* 0x0000070000017945 */ /* 0x000fe20003800000 */
[----:B------:R-:W-:Y:S01]  /*153f0*/  SHF.R.S32.HI R38, RZ, 0x1f, R199 ;  /* 0x0000001fff267819 */ /* 0x000fe200000114c7 */
[----:B------:R-:W-:Y:S01]  /*15400*/  IMAD R3, R3, UR5, R0 ;  /* 0x0000000503037c24 */ /* 0x000fe2000f8e0200 */
[----:B------:R-:W-:Y:S01]  /*15410*/  ULDC.64 UR4, c[0x0][0xbe8] ;  /* 0x0002fa0000047ab9 */ /* 0x000fe20000000a00 */
[----:B------:R-:W-:Y:S01]  /*15420*/  SEL R0, RZ, 0x1, P2 ;  /* 0x00000001ff007807 */ /* 0x000fe20001000000 */
[----:B------:R-:W-:-:S02]  /*15430*/  VIADD R37, R193, 0x80 ;  /* 0x00000080c1257836 */ /* 0x000fc40000000000 */
[----:B------:R-:W-:Y:S01]  /*15440*/  IMAD.IADD R9, R9, 0x1, R3 ;  /* 0x0000000109097824 */ /* 0x000fe200078e0203 */
[----:B------:R-:W-:Y:S01]  /*15450*/  SEL R3, RZ, 0xffffffff, P1 ;  /* 0xffffffffff037807 */ /* 0x000fe20000800000 */
[----:B------:R-:W-:Y:S01]  /*15460*/  VIADD R35, R193, 0xc0 ;  /* 0x000000c0c1237836 */ /* 0x000fe20000000000 */
[----:B------:R-:W-:Y:S01]  /*15470*/  ISETP.GE.AND P1, PT, R37, UR6, PT ;  /* 0x0000000625007c0c */ /* 0x000fe2000bf26270 */
[C---:B------:R-:W-:Y:S01]  /*15480*/  IMAD.WIDE.U32 R8, R196.reuse, UR4, R8 ;  /* 0x00000004c4087c25 */ /* 0x040fe2000f8e0008 */
[----:B------:R-:W-:Y:S02]  /*15490*/  SHF.R.S32.HI R34, RZ, 0x1f, R37 ;  /* 0x0000001fff227819 */ /* 0x000fe40000011425 */
[----:B------:R-:W-:Y:S01]  /*154a0*/  SHF.R.S32.HI R30, RZ, 0x1f, R35 ;  /* 0x0000001fff1e7819 */ /* 0x000fe20000011423 */
[----:B------:R-:W-:Y:S01]  /*154b0*/  IMAD.SHL.U32 R3, R3, 0x2, RZ ;  /* 0x0000000203037824 */ /* 0x000fe200078e00ff */
[----:B-1----:R-:W-:Y:S01]  /*154c0*/  ISETP.NE.AND P0, PT, R15, 0x1, PT ;  /* 0x000000010f00780c */ /* 0x002fe20003f05270 */
[----:B------:R-:W-:Y:S01]  /*154d0*/  IMAD R9, R196, UR5, R9 ;  /* 0x00000005c4097c24 */ /* 0x000fe2000f8e0209 */
[----:B------:R-:W-:-:S02]  /*154e0*/  ULDC.64 UR4, c[0x0][0xbf0] ;  /* 0x0002fc0000047ab9 */ /* 0x000fc40000000a00 */
[----:B------:R-:W-:Y:S01]  /*154f0*/  LOP3.LUT R12, R3, 0x2, R0, 0xe2, !PT ;  /* 0x00000002030c7812 */ /* 0x000fe200078ee200 */
[----:B------:R-:W-:Y:S02]  /*15500*/  IMAD R0, R28, UR4, RZ ;  /* 0x000000041c007c24 */ /* 0x000fe4000f8e02ff */
[----:B------:R-:W-:-:S04]  /*15510*/  IMAD.WIDE.U32 R8, R31, UR4, R8 ;  /* 0x000000041f087c25 */ /* 0x000fc8000f8e0008 */
[----:B------:R-:W-:Y:S01]  /*15520*/  IMAD R11, R31, UR5, R0 ;  /* 0x000000051f0b7c24 */ /* 0x000fe2000f8e0200 */
[----:B------:R-:W-:Y:S01]  /*15530*/  ULDC.64 UR4, c[0x0][0xbe0] ;  /* 0x0002f80000047ab9 */ /* 0x000fe20000000a00 */
[----:B------:R-:W-:Y:S01]  /*15540*/  VIADD R31, R193, 0x100 ;  /* 0x00000100c11f7836 */ /* 0x000fe20000000000 */
[----:B------:R-:W0:Y:S01]  /*15550*/  @P0 LDC R13, c[0x0][0xcec] ;  /* 0x00033b00ff0d0b82 */ /* 0x000e220000000800 */
[----:B------:R-:W-:Y:S02]  /*15560*/  IMAD.IADD R9, R9, 0x1, R11 ;  /* 0x0000000109097824 */ /* 0x000fe400078e020b */
[C---:B------:R-:W-:Y:S01]  /*15570*/  VIADD R39, R193.reuse, 0x140 ;  /* 0x00000140c1277836 */ /* 0x040fe20000000000 */
[----:B------:R-:W-:Y:S01]  /*15580*/  SHF.R.S32.HI R26, RZ, 0x1f, R31 ;  /* 0x0000001fff1a7819 */ /* 0x000fe2000001141f */
[C---:B------:R-:W-:Y:S02]  /*15590*/  VIADD R29, R193.reuse, 0x180 ;  /* 0x00000180c11d7836 */ /* 0x040fe40000000000 */
[----:B------:R-:W-:Y:S01]  /*155a0*/  IMAD R27, R4, R15, RZ ;  /* 0x0000000f041b7224 */ /* 0x000fe200078e02ff */
[----:B------:R-:W1:Y:S01]  /*155b0*/  @P0 LDC R17, c[0x0][0xcf0] ;  /* 0x00033c00ff110b82 */ /* 0x000e620000000800 */
[----:B------:R-:W-:Y:S01]  /*155c0*/  VIADD R33, R193, 0x1c0 ;  /* 0x000001c0c1217836 */ /* 0x000fe20000000000 */
[----:B------:R-:W-:-:S02]  /*155d0*/  SHF.R.S32.HI R28, RZ, 0x1f, R29 ;  /* 0x0000001fff1c7819 */ /* 0x000fc4000001141d */
[----:B------:R-:W-:Y:S02]  /*155e0*/  SHF.R.S32.HI R36, RZ, 0x1f, R39 ;  /* 0x0000001fff247819 */ /* 0x000fe40000011427 */
[----:B------:R-:W-:Y:S01]  /*155f0*/  SHF.R.S32.HI R32, RZ, 0x1f, R33 ;  /* 0x0000001fff207819 */ /* 0x000fe20000011421 */
[----:B--2---:R-:W-:-:S04]  /*15600*/  IMAD R3, R197, 0x20, R20 ;  /* 0x00000020c5037824 */ /* 0x004fc800078e0214 */
[----:B------:R-:W-:Y:S01]  /*15610*/  IMAD.IADD R10, R188, 0x1, R3 ;  /* 0x00000001bc0a7824 */ /* 0x000fe200078e0203 */
[----:B------:R-:W-:Y:S02]  /*15620*/  SEL R3, RZ, 0xffffffff, P1 ;  /* 0xffffffffff037807 */ /* 0x000fe40000800000 */
[----:B------:R-:W-:Y:S01]  /*15630*/  ISETP.GE.AND P1, PT, R35, UR6, PT ;  /* 0x0000000623007c0c */ /* 0x000fe2000bf26270 */
[----:B0-----:R-:W-:-:S03]  /*15640*/  @P0 IMAD.HI.U32 R0, R10, R13, RZ ;  /* 0x0000000d0a000227 */ /* 0x001fc600078e00ff */
[----:B------:R-:W-:Y:S01]  /*15650*/  SEL R14, RZ, 0xffffffff, P1 ;  /* 0xffffffffff0e7807 */ /* 0x000fe20000800000 */
[----:B------:R-:W-:Y:S01]  /*15660*/  IMAD.SHL.U32 R21, R3, 0x4, RZ ;  /* 0x0000000403157824 */ /* 0x000fe200078e00ff */
[----:B------:R-:W-:Y:S01]  /*15670*/  ISETP.GE.AND P1, PT, R33, UR6, PT ;  /* 0x0000000621007c0c */ /* 0x000fe2000bf26270 */
[----:B------:R-:W-:Y:S01]  /*15680*/  IMAD.MOV.U32 R3, RZ, RZ, R10 ;  /* 0x000000ffff037224 */ /* 0x000fe200078e000a */
[----:B-1----:R-:W-:Y:S01]  /*15690*/  @P0 SHF.R.U32.HI R3, RZ, R17, R0 ;  /* 0x00000011ff030219 */ /* 0x002fe20000011600 */
[----:B------:R-:W-:Y:S01]  /*156a0*/  IMAD.SHL.U32 R13, R14, 0x8, RZ ;  /* 0x000000080e0d7824 */ /* 0x000fe200078e00ff */
[----:B------:R-:W-:Y:S02]  /*156b0*/  LOP3.LUT R12, R21, 0x4, R12, 0xe2, !PT ;  /* 0x00000004150c7812 */ /* 0x000fe400078ee20c */
[----:B------:R-:W-:Y:S01]  /*156c0*/  ISETP.GE.AND P0, PT, R31, UR6, PT ;  /* 0x000000061f007c0c */ /* 0x000fe2000bf06270 */
[--C-:B------:R-:W-:Y:S01]  /*156d0*/  IMAD.MOV R11, RZ, RZ, -R3.reuse ;  /* 0x000000ffff0b7224 */ /* 0x100fe200078e0a03 */
[----:B------:R-:W-:Y:S01]  /*156e0*/  SHF.R.S32.HI R0, RZ, 0x1f, R3 ;  /* 0x0000001fff007819 */ /* 0x000fe20000011403 */
[----:B------:R-:W-:Y:S01]  /*156f0*/  IMAD.WIDE.U32 R8, R3, UR4, R8 ;  /* 0x0000000403087c25 */ /* 0x000fe2000f8e0008 */
[----:B------:R-:W-:-:S02]  /*15700*/  LOP3.LUT R12, R13, 0x8, R12, 0xe2, !PT ;  /* 0x000000080d0c7812 */ /* 0x000fc400078ee20c */
[----:B------:R-:W-:Y:S01]  /*15710*/  SEL R13, RZ, 0xffffffff, P0 ;  /* 0xffffffffff0d7807 */ /* 0x000fe20000000000 */
[----:B------:R-:W-:Y:S01]  /*15720*/  IMAD R0, R0, UR4, RZ ;  /* 0x0000000400007c24 */ /* 0x000fe2000f8e02ff */
[----:B------:R-:W-:Y:S01]  /*15730*/  ISETP.GE.AND P0, PT, R39, UR6, PT ;  /* 0x0000000627007c0c */ /* 0x000fe2000bf06270 */
[----:B------:R-:W-:Y:S02]  /*15740*/  IMAD R11, R15, R11, R10 ;  /* 0x0000000b0f0b7224 */ /* 0x000fe400078e020a */
[----:B------:R-:W-:Y:S02]  /*15750*/  IMAD.SHL.U32 R17, R13, 0x10, RZ ;  /* 0x000000100d117824 */ /* 0x000fe400078e00ff */
[----:B------:R-:W-:Y:S01]  /*15760*/  IMAD R13, R3, UR5, R0 ;  /* 0x00000005030d7c24 */ /* 0x000fe2000f8e0200 */
[----:B------:R-:W-:Y:S01]  /*15770*/  SHF.R.S32.HI R0, RZ, 0x1f, R11 ;  /* 0x0000001fff007819 */ /* 0x000fe2000001140b */
[----:B------:R-:W-:Y:S01]  /*15780*/  ULDC.64 UR4, c[0x0][0xbd8] ;  /* 0x0002f60000047ab9 */ /* 0x000fe20000000a00 */
[----:B------:R-:W-:Y:S01]  /*15790*/  SEL R3, RZ, 0xffffffff, P0 ;  /* 0xffffffffff037807 */ /* 0x000fe20000000000 */
[----:B------:R-:W-:Y:S01]  /*157a0*/  IMAD.IADD R9, R9, 0x1, R13 ;  /* 0x0000000109097824 */ /* 0x000fe200078e020d */
[----:B------:R-:W-:Y:S01]  /*157b0*/  ISETP.GE.AND P0, PT, R29, UR6, PT ;  /* 0x000000061d007c0c */ /* 0x000fe2000bf06270 */
[----:B------:R-:W-:Y:S01]  /*157c0*/  IMAD R0, R0, UR4, RZ ;  /* 0x0000000400007c24 */ /* 0x000fe2000f8e02ff */
[----:B------:R-:W-:Y:S01]  /*157d0*/  LOP3.LUT R12, R17, 0x10, R12, 0xe2, !PT ;  /* 0x00000010110c7812 */ /* 0x000fe200078ee20c */
[----:B------:R-:W-:-:S02]  /*157e0*/  IMAD.SHL.U32 R13, R3, 0x20, RZ ;  /* 0x00000020030d7824 */ /* 0x000fc400078e00ff */
[C---:B------:R-:W-:Y:S02]  /*157f0*/  IMAD R3, R11.reuse, UR5, R0 ;  /* 0x000000050b037c24 */ /* 0x040fe4000f8e0200 */
[----:B------:R-:W-:Y:S01]  /*15800*/  IMAD.WIDE.U32 R8, R11, UR4, R8 ;  /* 0x000000040b087c25 */ /* 0x000fe2000f8e0008 */
[----:B------:R-:W-:Y:S01]  /*15810*/  ULDC.64 UR4, c[0x0][0xb80] ;  /* 0x0002e00000047ab9 */ /* 0x000fe20000000a00 */
[----:B------:R-:W-:Y:S02]  /*15820*/  SEL R11, RZ, 0x40, P0 ;  /* 0x00000040ff0b7807 */ /* 0x000fe40000000000 */
[----:B------:R-:W-:Y:S01]  /*15830*/  IMAD.IADD R3, R9, 0x1, R3 ;  /* 0x0000000109037824 */ /* 0x000fe200078e0203 */
[----:B------:R-:W-:Y:S01]  /*15840*/  LEA R17, P0, R8, UR4, 0x1 ;  /* 0x0000000408117c11 */ /* 0x000fe2000f8008ff */
[----:B------:R-:W-:Y:S01]  /*15850*/  IMAD.IADD R0, R20, 0x1, R188 ;  /* 0x0000000114007824 */ /* 0x000fe200078e02bc */
[----:B------:R-:W-:Y:S02]  /*15860*/  LOP3.LUT R12, R13, 0x20, R12, 0xe2, !PT ;  /* 0x000000200d0c7812 */ /* 0x000fe400078ee20c */
[----:B------:R-:W-:Y:S01]  /*15870*/  LEA.HI.X R3, R8, UR5, R3, 0x1, P0 ;  /* 0x0000000508037c11 */ /* 0x000fe200080f0c03 */
[----:B------:R0:W1:Y:S01]  /*15880*/  SHFL.IDX PT, R10, R17, RZ, 0x181f ;  /* 0x00181fff110a7589 */ /* 0x00006200000e0000 */
[----:B------:R-:W-:-:S02]  /*15890*/  ISETP.GE.AND P0, PT, R0, R27, PT ;  /* 0x0000001b0000720c */ /* 0x000fc40003f06270 */
[----:B------:R-:W-:Y:S02]  /*158a0*/  LOP3.LUT R18, R12, R11, RZ, 0xfc, !PT ;  /* 0x0000000b0c127212 */ /* 0x000fe400078efcff */
[----:B------:R-:W-:Y:S01]  /*158b0*/  SEL R9, RZ, 0x80, P1 ;  /* 0x00000080ff097807 */ /* 0x000fe20000800000 */
[----:B------:R0:W2:Y:S03]  /*158c0*/  SHFL.IDX PT, R11, R3, RZ, 0x181f ;  /* 0x00181fff030b7589 */ /* 0x0000a600000e0000 */
[----:B------:R-:W-:-:S05]  /*158d0*/  LOP3.LUT R4, R18, R9, RZ, 0xfc, !PT ;  /* 0x0000000912047212 */ /* 0x000fca00078efcff */
        /* <DEDUP_REMOVED lines=32> */
.L_x_3117:
[----:B------:R-:W-:Y:S05]  /*15ae0*/  BSYNC B1 ;  /* 0x0000000000017941 */ /* 0x000fea0003800000 */
.L_x_3116:
        /* <DEDUP_REMOVED lines=36> */
.L_x_3110:
[----:B------:R-:W-:Y:S05]  /*15d30*/  BSYNC B0 ;  /* 0x0000000000007941 */ /* 0x000fea0003800000 */
.L_x_3103:
[----:B------:R-:W-:Y:S02]  /*15d40*/  ULDC UR4, c[0x0][0xd3c] ;  /* 0x00034f0000047ab9 */ /* 0x000fe40000000800 */
[----:B------:R-:W-:-:S13]  /*15d50*/  ISETP.GE.AND P0, PT, R7, UR4, PT ;  /* 0x0000000407007c0c */ /* 0x000fda000bf06270 */
[----:B------:R-:W-:Y:S05]  /*15d60*/  @!P0 BRA `(.L_x_3118) ;  /* 0xfffffeb400648947 */ /* 0x000fea000383ffff */
[----:B------:R-:W-:Y:S05]  /*15d70*/  EXIT ;  /* 0x000000000000794d */ /* 0x000fea0003800000 */
.L_x_2999:
        /* <DEDUP_REMOVED lines=13> */
[----:B------:R-:W1:Y:S01]  /*15e50*/  LDS.128 R24, [UR4+0x388d0] ;  /* 0x0388d004ff187984 */ /* 0x000e620008000c00 */
[----:B------:R-:W-:Y:S06]  /*15e60*/  BAR.ARV 0x4, 0x180 ;  /* 0x0106000000007b1d */ /* 0x000fec0000002000 */
[----:B------:R-:W-:Y:S05]  /*15e70*/  BRA `(.L_x_3120) ;  /* 0x0000000c00907947 */ /* 0x000fea0003800000 */
.L_x_3119:
        /* <DEDUP_REMOVED lines=43> */
.L_x_3123:
        /* <DEDUP_REMOVED lines=35> */
.L_x_3121:
        /* <DEDUP_REMOVED lines=13> */
.L_x_3124:
        /* <DEDUP_REMOVED lines=62> */
.L_x_3125:
        /* <DEDUP_REMOVED lines=61> */
.L_x_3126:
[----:B------:R-:W-:-:S05]  /*16be0*/  LOP3.LUT R25, RZ, R2, RZ, 0x33, !PT ;  /* 0x00000002ff197212 */ /* 0x000fca00078e33ff */
[----:B------:R-:W-:Y:S01]  /*16bf0*/  IMAD.IADD R25, R6, 0x1, R25 ;  /* 0x0000000106197824 */ /* 0x000fe200078e0219 */
[----:B------:R-:W-:Y:S06]  /*16c00*/  BRA `(.L_x_3127) ;  /* 0x0000000000147947 */ /* 0x000fec0003800000 */
.L_x_3122:
[----:B------:R-:W-:Y:S01]  /*16c10*/  ULDC UR4, c[0x0][0xd3c] ;  /* 0x00034f0000047ab9 */ /* 0x000fe20000000800 */
[----:B------:R-:W-:Y:S02]  /*16c20*/  IMAD.MOV.U32 R25, RZ, RZ, RZ ;  /* 0x000000ffff197224 */ /* 0x000fe400078e00ff */
[----:B------:R-:W-:Y:S02]  /*16c30*/  IMAD.U32 R24, RZ, RZ, UR6 ;  /* 0x00000006ff187e24 */ /* 0x000fe4000f8e00ff */
[----:B------:R-:W-:Y:S02]  /*16c40*/  IMAD.MOV.U32 R26, RZ, RZ, RZ ;  /* 0x000000ffff1a7224 */ /* 0x000fe400078e00ff */
[----:B------:R-:W-:-:S07]  /*16c50*/  IMAD.U32 R27, RZ, RZ, UR4 ;  /* 0x00000004ff1b7e24 */ /* 0x000fce000f8e00ff */
.L_x_3127:
[----:B------:R-:W-:-:S13]  /*16c60*/  ISETP.NE.AND P0, PT, R7, RZ, PT ;  /* 0x000000ff0700720c */ /* 0x000fda0003f05270 */
[----:B------:R-:W0:Y:S01]  /*16c70*/  @!P0 S2R R3, SR_CgaCtaId ;  /* 0x0000000000038919 */ /* 0x000e220000008800 */
[----:B------:R-:W-:-:S04]  /*16c80*/  @!P0 MOV R2, 0x400 ;  /* 0x0000040000028802 */ /* 0x000fc80000000f00 */
[----:B0-----:R-:W-:-:S05]  /*16c90*/  @!P0 LEA R2, R3, R2, 0x18 ;  /* 0x0000000203028211 */ /* 0x001fca00078ec0ff */
[----:B------:R0:W-:Y:S01]  /*16ca0*/  @!P0 STS.128 [R2+0x388d0], R24 ;  /* 0x0388d01802008388 */ /* 0x0001e20000000c00 */
[----:B------:R-:W-:Y:S06]  /*16cb0*/  BAR.ARV 0x5, 0x180 ;  /* 0x0146000000007b1d */ /* 0x000fec0000002000 */
.L_x_3120:
[----:B------:R2:W-:Y:S01]  /*16cc0*/  STL [R1+0x28], RZ ;  /* 0x000028ff01007387 */ /* 0x0005e20000100800 */
[----:B------:R-:W-:Y:S01]  /*16cd0*/  ULDC UR4, c[0x0][0xd3c] ;  /* 0x00034f0000047ab9 */ /* 0x000fe20000000800 */
[----:B------:R-:W-:Y:S01]  /*16ce0*/  IMAD.MOV.U32 R23, RZ, RZ, 0x1 ;  /* 0x00000001ff177424 */ /* 0x000fe200078e00ff */
[----:B-1----:R-:W-:Y:S01]  /*16cf0*/  ISETP.GE.AND P0, PT, R27, UR4, PT ;  /* 0x000000041b007c0c */ /* 0x002fe2000bf06270 */
[----:B------:R-:W-:-:S12]  /*16d00*/  IMAD.MOV.U32 R18, RZ, RZ, RZ ;  /* 0x000000ffff127224 */ /* 0x000fd800078e00ff */
[----:B--2---:R-:W-:Y:S05]  /*16d10*/  @P0 BRA `(.L_x_3128) ;  /* 0x0000006000680947 */ /* 0x004fea0003800000 */
[----:B------:R-:W2:Y:S01]  /*16d20*/  LDL R5, [R1+0x4] ;  /* 0x0000040001057983 */ /* 0x000ea20000100800 */
[----:B------:R-:W1:Y:S01]  /*16d30*/  S2UR UR5, SR_CgaCtaId ;  /* 0x00000000000579c3 */ /* 0x000e620000008800 */
[C---:B0-----:R-:W-:Y:S01]  /*16d40*/  IMAD.SHL.U32 R2, R0.reuse, 0x8, RZ ;  /* 0x0000000800027824 */ /* 0x041fe200078e00ff */
[----:B------:R-:W-:Y:S01]  /*16d50*/  UMOV UR4, 0x400 ;  /* 0x0000040000047882 */ /* 0x000fe20000000000 */
[----:B------:R-:W-:Y:S01]  /*16d60*/  LOP3.LUT R4, R0, 0x7f, RZ, 0xc0, !PT ;  /* 0x0000007f00047812 */ /* 0x000fe200078ec0ff */
[----:B------:R-:W-:Y:S01]  /*16d70*/  BSSY B8, `(.L_x_3128) ;  /* 0x0000614000087945 */ /* 0x000fe20003800000 */
[----:B------:R-:W-:Y:S01]  /*16d80*/  IMAD.MOV.U32 R23, RZ, RZ, 0x1 ;  /* 0x00000001ff177424 */ /* 0x000fe200078e00ff */
[----:B------:R-:W-:Y:S01]  /*16d90*/  LOP3.LUT R3, R2, 0x1f8, RZ, 0xc0, !PT ;  /* 0x000001f802037812 */ /* 0x000fe200078ec0ff */
[----:B------:R-:W-:Y:S01]  /*16da0*/  IMAD.MOV.U32 R18, RZ, RZ, RZ ;  /* 0x000000ffff127224 */ /* 0x000fe200078e00ff */
[----:B------:R-:W-:Y:S02]  /*16db0*/  ULDC UR36, c[0x0][0xc] ;  /* 0x0000030000247ab9 */ /* 0x000fe40000000800 */
[----:B------:R-:W-:Y:S01]  /*16dc0*/  LOP3.LUT R3, R3, 0x38, R0, 0x78, !PT ;  /* 0x0000003803037812 */ /* 0x000fe200078e7800 */
[----:B------:R-:W-:-:S03]  /*16dd0*/  IMAD.SHL.U32 R0, R0, 0x10, RZ ;  /* 0x0000001000007824 */ /* 0x000fc600078e00ff */
[----:B------:R-:W-:Y:S01]  /*16de0*/  LOP3.LUT R34, R3, 0x200, R2, 0xf8, !PT ;  /* 0x0000020003227812 */ /* 0x000fe200078ef802 */
[----:B-1----:R-:W-:-:S06]  /*16df0*/  ULEA UR4, UR5, UR4, 0x18 ;  /* 0x0000000405047291 */ /* 0x002fcc000f8ec03f */
[----:B------:R-:W-:-:S04]  /*16e00*/  IMAD.U32 R17, RZ, RZ, UR4 ;  /* 0x00000004ff117e24 */ /* 0x000fc8000f8e00ff */
[----:B------:R-:W-:Y:S01]  /*16e10*/  IMAD R19, R34, 0x2, R17 ;  /* 0x0000000222137824 */ /* 0x000fe200078e0211 */
[----:B--2---:R-:W-:-:S05]  /*16e20*/  LOP3.LUT R5, R5, 0x2, RZ, 0xfc, !PT ;  /* 0x0000000205057812 */ /* 0x004fca00078efcff */
[----:B------:R0:W-:Y:S04]  /*16e30*/  STL [R1+0x30], R5 ;  /* 0x0000300501007387 */ /* 0x0001e80000100800 */
[----:B------:R1:W-:Y:S01]  /*16e40*/  STL [R1+0x28], RZ ;  /* 0x000028ff01007387 */ /* 0x0003e20000100800 */
[----:B0-----:R-:W-:Y:S02]  /*16e50*/  SHF.R.U32.HI R5, RZ, 0x3, R4 ;  /* 0x00000003ff057819 */ /* 0x001fe40000011604 */
[----:B------:R-:W-:Y:S02]  /*16e60*/  LOP3.LUT R4, R2, 0x38, RZ, 0xc0, !PT ;  /* 0x0000003802047812 */ /* 0x000fe400078ec0ff */
[----:B------:R-:W-:Y:S02]  /*16e70*/  LOP3.LUT R2, R5, 0x70, R0, 0xf8, !PT ;  /* 0x0000007005027812 */ /* 0x000fe400078ef800 */
[----:B------:R-:W-:-:S02]  /*16e80*/  LOP3.LUT R0, R4, 0x40, RZ, 0xfc, !PT ;  /* 0x0000004004007812 */ /* 0x000fc400078efcff */
[C---:B------:R-:W-:Y:S02]  /*16e90*/  LOP3.LUT R3, R4.reuse, 0x80, RZ, 0xfc, !PT ;  /* 0x0000008004037812 */ /* 0x040fe400078efcff */
[C---:B------:R-:W-:Y:S02]  /*16ea0*/  LOP3.LUT R2, R4.reuse, 0xc0, RZ, 0xfc, !PT ;  /* 0x000000c004027812 */ /* 0x040fe400078efcff */
[C---:B------:R-:W-:Y:S02]  /*16eb0*/  LOP3.LUT R0, R4.reuse, 0x100, RZ, 0xfc, !PT ;  /* 0x0000010004007812 */ /* 0x040fe400078efcff */
[C---:B------:R-:W-:Y:S02]  /*16ec0*/  LOP3.LUT R3, R4.reuse, 0x140, RZ, 0xfc, !PT ;  /* 0x0000014004037812 */ /* 0x040fe400078efcff */
[C---:B------:R-:W-:Y:S02]  /*16ed0*/  LOP3.LUT R2, R4.reuse, 0x180, RZ, 0xfc, !PT ;  /* 0x0000018004027812 */ /* 0x040fe400078efcff */
[----:B-1----:R-:W-:-:S07]  /*16ee0*/  LOP3.LUT R0, R4, 0x1c0, RZ, 0xfc, !PT ;  /* 0x000001c004007812 */ /* 0x002fce00078efcff */
.L_x_3205:
[----:B------:R-:W-:Y:S05]  /*16ef0*/  YIELD ;  /* 0x0000000000007946 */ /* 0x000fea0003800000 */
[----:B------:R-:W-:Y:S01]  /*16f00*/  ULDC.64 UR4, c[0x0][0xb20] ;  /* 0x0002c80000047ab9 */ /* 0x000fe20000000a00 */
[----:B------:R-:W-:Y:S01]  /*16f10*/  IMAD.MOV.U32 R32, RZ, RZ, RZ ;  /* 0x000000ffff207224 */ /* 0x000fe200078e00ff */
[----:B------:R-:W-:-:S04]  /*16f20*/  ISETP.NE.U32.AND P0, PT, RZ, UR4, PT ;  /* 0x00000004ff007c0c */ /* 0x000fc8000bf05070 */
[----:B------:R-:W-:Y:S01]  /*16f30*/  ISETP.NE.AND.EX P0, PT, RZ, UR5, PT, P0 ;  /* 0x00000005ff007c0c */ /* 0x000fe2000bf05300 */
[----:B------:R-:W-:-:S12]  /*16f40*/  ULDC.64 UR4, c[0x0][0xb10] ;  /* 0x0002c40000047ab9 */ /* 0x000fd80000000a00 */
[----:B------:R-:W0:Y:S02]  /*16f50*/  @P0 LDC.64 R2, c[0x0][0xb20] ;  /* 0x0002c800ff020b82 */ /* 0x000e240000000a00 */
[----:B0-----:R-:W-:-:S05]  /*16f60*/  @P0 IMAD.WIDE R2, R27, 0x4, R2 ;  /* 0x000000041b020825 */ /* 0x001fca00078e0202 */
[----:B------:R0:W5:Y:S01]  /*16f70*/  @P0 LDG.E R32, desc[UR40][R2.64] ;  /* 0x0000002802200981 */ /* 0x000162000c1e1900 */
[----:B------:R-:W-:Y:S01]  /*16f80*/  ISETP.NE.U32.AND P0, PT, RZ, UR4, PT ;  /* 0x00000004ff007c0c */ /* 0x000fe2000bf05070 */
[----:B------:R-:W-:Y:S01]  /*16f90*/  IMAD.MOV.U32 R35, RZ, RZ, RZ ;  /* 0x000000ffff237224 */ /* 0x000fe200078e00ff */
[----:B------:R-:W-:Y:S02]  /*16fa0*/  LOP3.LUT R16, R16, 0xffffffbf, RZ, 0xc0, !PT ;  /* 0xffffffbf10107812 */ /* 0x000fe400078ec0ff */
[----:B------:R-:W-:Y:S01]  /*16fb0*/  ISETP.NE.AND.EX P1, PT, RZ, UR5, PT, P0 ;  /* 0x00000005ff007c0c */ /* 0x000fe2000bf25300 */
[----:B------:R-:W-:Y:S02]  /*16fc0*/  ULDC.64 UR4, c[0x0][0xaf8] ;  /* 0x0002be0000047ab9 */ /* 0x000fe40000000a00 */
[----:B------:R-:W-:Y:S01]  /*16fd0*/  ISETP.NE.U32.AND P0, PT, RZ, UR4, PT ;  /* 0x00000004ff007c0c */ /* 0x000fe2000bf05070 */
[----:B0-----:R-:W0:Y:S03]  /*16fe0*/  LDC.64 R2, c[0x0][0xaf8] ;  /* 0x0002be00ff027b82 */ /* 0x001e260000000a00 */
[----:B------:R-:W-:Y:S01]  /*16ff0*/  ISETP.NE.AND.EX P2, PT, RZ, UR5, PT, P0 ;  /* 0x00000005ff007c0c */ /* 0x000fe2000bf45300 */
[----:B------:R-:W-:-:S05]  /*17000*/  ULDC.64 UR4, c[0x0][0x418] ;  /* 0x0001060000047ab9 */ /* 0x000fca0000000a00 */
[----:B-1----:R-:W1:Y:S07]  /*17010*/  @P1 LDC.64 R4, c[0x0][0xb10] ;  /* 0x0002c400ff041b82 */ /* 0x002e6e0000000a00 */
[----:B------:R-:W-:Y:S01]  /*17020*/  @P2 LOP3.LUT R16, R16, 0x40, RZ, 0xfc, !PT ;  /* 0x0000004010102812 */ /* 0x000fe200078efcff */
[----:B0-----:R-:W-:-:S05]  /*17030*/  IMAD.WIDE R2, R27, 0x4, R2 ;  /* 0x000000041b027825 */ /* 0x001fca00078e0202 */
[----:B------:R0:W5:Y:S01]  /*17040*/  @P2 LDG.E R35, desc[UR40][R2.64] ;  /* 0x0000002802232981 */ /* 0x000162000c1e1900 */
[----:B-1----:R-:W-:-:S05]  /*17050*/  @P1 IMAD.WIDE R4, R27, 0x4, R4 ;  /* 0x000000041b041825 */ /* 0x002fca00078e0204 */
[----:B--2---:R-:W2:Y:S01]  /*17060*/  @P1 LDG.E R0, desc[UR40][R4.64] ;  /* 0x0000002804001981 */ /* 0x004ea2000c1e1900 */
[----:B------:R-:W-:-:S03]  /*17070*/  UISETP.NE.U32.AND UP0, UPT, UR4, URZ, UPT ;  /* 0x0000003f0400728c */ /* 0x000fc6000bf05070 */
[----:B------:R-:W-:Y:S01]  /*17080*/  ULDC UR4, c[0x0][0x424] ;  /* 0x0001090000047ab9 */ /* 0x000fe20000000800 */
[----:B------:R-:W-:-:S03]  /*17090*/  UISETP.NE.AND.EX UP0, UPT, UR5, URZ, UPT, UP0 ;  /* 0x0000003f0500728c */ /* 0x000fc6000bf05300 */
[----:B------:R-:W-:Y:S01]  /*170a0*/  ULDC UR5, c[0x0][0x2f0] ;  /* 0x0000bc0000057ab9 */ /* 0x000fe20000000800 */
[----:B------:R-:W-:-:S04]  /*170b0*/  USEL UR4, UR4, 0x1, UP0 ;  /* 0x0000000104047887 */ /* 0x000fc80008000000 */
[----:B------:R-:W-:-:S06]  /*170c0*/  UIMAD UR4, UR4, UR5, URZ ;  /* 0x00000005040472a4 */ /* 0x000fcc000f8e023f */
[----:B------:R-:W-:Y:S01]  /*170d0*/  IMAD.U32 R7, RZ, RZ, UR4 ;  /* 0x00000004ff077e24 */ /* 0x000fe2000f8e00ff */
[----:B--2---:R0:W-:Y:S01]  /*170e0*/  @P1 STL [R1], R0 ;  /* 0x0000000001001387 */ /* 0x0041e20000100800 */
[----:B---34-:R-:W-:Y:S05]  /*170f0*/  @P1 BRA `(.L_x_3129) ;  /* 0x0000000000201947 */ /* 0x018fea0003800000 */
[----:B------:R-:W-:Y:S02]  /*17100*/  ULDC UR4, c[0x0][0x288] ;  /* 0x0000a20000047ab9 */ /* 0x000fe40000000800 */
[----:B0-----:R-:W-:-:S05]  /*17110*/  IMAD.U32 R0, RZ, RZ, UR4 ;  /* 0x00000004ff007e24 */ /* 0x001fca000f8e00ff */
[----:B------:R1:W-:Y:S01]  /*17120*/  STL [R1], R0 ;  /* 0x0000000001007387 */ /* 0x0003e20000100800 */
[----:B------:R-:W-:Y:S05]  /*17130*/  @!P2 BRA `(.L_x_3129) ;  /* 0x000000000010a947 */ /* 0x000fea0003800000 */
[----:B------:R-:W2:Y:S04]  /*17140*/  LDG.E R5, desc[UR40][R2.64] ;  /* 0x0000002802057981 */ /* 0x000ea8000c1e1900 */
[----:B-1----:R-:W2:Y:S02]  /*17150*/  LDG.E R0, desc[UR40][R2.64+0x4] ;  /* 0x0000042802007981 */ /* 0x002ea4000c1e1900 */
[----:B--2---:R-:W-:-:S05]  /*17160*/  IMAD.IADD R0, R0, 0x1, -R5 ;  /* 0x0000000100007824 */ /* 0x004fca00078e0a05 */
[----:B------:R2:W-:Y:S02]  /*17170*/  STL [R1], R0 ;  /* 0x0000000001007387 */ /* 0x0005e40000100800 */
.L_x_3129:
[----:B------:R-:W-:Y:S02]  /*17180*/  ULDC.64 UR4, c[0x0][0xb18] ;  /* 0x0002c60000047ab9 */ /* 0x000fe40000000a00 */
[----:B------:R-:W-:-:S04]  /*17190*/  ISETP.NE.U32.AND P0, PT, RZ, UR4, PT ;  /* 0x00000004ff007c0c */ /* 0x000fc8000bf05070 */
[----:B------:R-:W-:-:S13]  /*171a0*/  ISETP.NE.AND.EX P0, PT, RZ, UR5, PT, P0 ;  /* 0x00000005ff007c0c */ /* 0x000fda000bf05300 */
[----:B------:R-:W-:Y:S05]  /*171b0*/  @!P0 BRA `(.L_x_3130) ;  /* 0x0000000000108947 */ /* 0x000fea0003800000 */
[----:B0-----:R-:W0:Y:S02]  /*171c0*/  LDC.64 R2, c[0x0][0xb18] ;  /* 0x0002c600ff027b82 */ /* 0x001e240000000a00 */
[----:B0-----:R-:W-:-:S05]  /*171d0*/  IMAD.WIDE R2, R27, 0x4, R2 ;  /* 0x000000041b027825 */ /* 0x001fca00078e0202 */
[----:B------:R0:W5:Y:S01]  /*171e0*/  LDG.E R7, desc[UR40][R2.64] ;  /* 0x0000002802077981 */ /* 0x000162000c1e1900 */
[----:B------:R-:W-:Y:S05]  /*171f0*/  BRA `(.L_x_3131) ;  /* 0x0000000000247947 */ /* 0x000fea0003800000 */
.L_x_3130:
[----:B------:R-:W-:Y:S02]  /*17200*/  ULDC.64 UR4, c[0x0][0xb00] ;  /* 0x0002c00000047ab9 */ /* 0x000fe40000000a00 */
[----:B------:R-:W-:-:S04]  /*17210*/  ISETP.NE.U32.AND P0, PT, RZ, UR4, PT ;  /* 0x00000004ff007c0c */ /* 0x000fc8000bf05070 */
[----:B------:R-:W-:-:S13]  /*17220*/  ISETP.NE.AND.EX P0, PT, RZ, UR5, PT, P0 ;  /* 0x00000005ff007c0c */ /* 0x000fda000bf05300 */
[----:B------:R-:W-:Y:S05]  /*17230*/  @!P0 BRA `(.L_x_3131) ;  /* 0x0000000000148947 */ /* 0x000fea0003800000 */
[----:B0-----:R-:W0:Y:S02]  /*17240*/  LDC.64 R2, c[0x0][0xb00] ;  /* 0x0002c000ff027b82 */ /* 0x001e240000000a00 */
[----:B0-----:R-:W-:-:S05]  /*17250*/  IMAD.WIDE R2, R27, 0x4, R2 ;  /* 0x000000041b027825 */ /* 0x001fca00078e0202 */
[----:B------:R-:W3:Y:S04]  /*17260*/  LDG.E R7, desc[UR40][R2.64] ;  /* 0x0000002802077981 */ /* 0x000ee8000c1e1900 */
[----:B-12---:R-:W3:Y:S02]  /*17270*/  LDG.E R0, desc[UR40][R2.64+0x4] ;  /* 0x0000042802007981 */ /* 0x006ee4000c1e1900 */
[----:B---3--:R-:W-:-:S07]  /*17280*/  IMAD.IADD R7, R0, 0x1, -R7 ;  /* 0x0000000100077824 */ /* 0x008fce00078e0a07 */
.L_x_3131:
[----:B------:R-:W3:Y:S01]  /*17290*/  LDL R6, [R1] ;  /* 0x0000000001067983 */ /* 0x000ee20000100800 */
[----:B012---:R-:W0:Y:S01]  /*172a0*/  LDC R0, c[0x0][0x448] ;  /* 0x00011200ff007b82 */ /* 0x007e220000000800 */
[----:B------:R-:W-:Y:S01]  /*172b0*/  IMAD.SHL.U32 R37, R25, 0x40, RZ ;  /* 0x0000004019257824 */ /* 0x000fe200078e00ff */
[----:B------:R-:W-:Y:S01]  /*172c0*/  LOP3.LUT R16, R16, 0xffffefff, RZ, 0xc0, !PT ;  /* 0xffffefff10107812 */ /* 0x000fe200078ec0ff */
[----:B-----5:R-:W-:Y:S02]  /*172d0*/  IMAD.IADD R25, R7, 0x1, -R32 ;  /* 0x0000000107197824 */ /* 0x020fe400078e0a20 */
[----:B------:R-:W-:-:S03]  /*172e0*/  VIADD R4, R37, 0x3f ;  /* 0x0000003f25047836 */ /* 0x000fc60000000000 */
[----:B------:R-:W1:Y:S01]  /*172f0*/  LDC.64 R2, c[0x0][0xad8] ;  /* 0x0002b600ff027b82 */ /* 0x000e620000000a00 */
[----:B0-----:R-:W-:Y:S02]  /*17300*/  ISETP.NE.AND P2, PT, R0, 0x1, PT ;  /* 0x000000010000780c */ /* 0x001fe40003f45270 */
[----:B-1----:R-:W-:-:S11]  /*17310*/  ISETP.GE.AND P1, PT, R3, 0x1, PT ;  /* 0x000000010300780c */ /* 0x002fd60003f26270 */
[----:B------:R-:W0:Y:S01]  /*17320*/  @P2 LDC R5, c[0x0][0x44c] ;  /* 0x00011300ff052b82 */ /* 0x000e220000000800 */
[----:B------:R-:W-:-:S07]  /*17330*/  @P2 LOP3.LUT R16, R16, 0x1000, RZ, 0xfc, !PT ;  /* 0x0000100010102812 */ /* 0x000fce00078efcff */
[----:B------:R-:W1:Y:S01]  /*17340*/  @P2 LDC R0, c[0x0][0x450] ;  /* 0x00011400ff002b82 */ /* 0x000e620000000800 */
[----:B0-----:R-:W-:-:S05]  /*17350*/  @P2 IMAD.HI.U32 R5, R4, R5, RZ ;  /* 0x0000000504052227 */ /* 0x001fca00078e00ff */
[----:B-1----:R-:W-:Y:S02]  /*17360*/  @P2 SHF.R.U32.HI R4, RZ, R0, R5 ;  /* 0x00000000ff042219 */ /* 0x002fe40000011605 */
[----:B---3--:R-:W-:-:S05]  /*17370*/  IADD3 R7, R25, 0x1, -R6 ;  /* 0x0000000119077810 */ /* 0x008fca0007ffe806 */
        /* <DEDUP_REMOVED lines=14> */
.L_x_3134:
[----:B------:R-:W-:-:S13]  /*17460*/  ISETP.NE.AND P0, PT, R3, 0x1, PT ;  /* 0x000000010300780c */ /* 0x000fda0003f05270 */
[----:B------:R-:W0:Y:S02]  /*17470*/  @P0 LDC.64 R4, c[0x0][0xae0] ;  /* 0x0002b800ff040b82 */ /* 0x000e240000000a00 */
[----:B0-----:R-:W-:-:S05]  /*17480*/  @P0 IMAD.HI.U32 R4, R0, R4, RZ ;  /* 0x0000000400040227 */ /* 0x001fca00078e00ff */
[----:B------:R-:W-:-:S07]  /*17490*/  @P0 SHF.R.U32.HI R0, RZ, R5, R4 ;  /* 0x00000005ff000219 */ /* 0x000fce0000011604 */
.L_x_3135:
[----:B------:R-:W-:Y:S05]  /*174a0*/  BSYNC B0 ;  /* 0x0000000000007941 */ /* 0x000fea0003800000 */
.L_x_3133:
[----:B------:R-:W-:-:S05]  /*174b0*/  IMAD R5, R0, R3, R3 ;  /* 0x0000000300057224 */ /* 0x000fca00078e0203 */
[----:B------:R-:W-:-:S07]  /*174c0*/  VIMNMX R2, R2, R5, PT ;  /* 0x0000000502027248 */ /* 0x000fce0003fe0100 */
.L_x_3132:
[----:B------:R-:W0:Y:S01]  /*174d0*/  @P2 LDC R0, c[0x0][0x44c] ;  /* 0x00011300ff002b82 */ /* 0x000e220000000800 */
[----:B------:R-:W-:Y:S01]  /*174e0*/  VIADD R2, R2, 0x3f ;  /* 0x0000003f02027836 */ /* 0x000fe20000000000 */
[----:B------:R-:W-:Y:S01]  /*174f0*/  ULDC UR4, c[0x0][0xad4] ;  /* 0x0002b50000047ab9 */ /* 0x000fe20000000800 */
[----:B------:R-:W-:-:S05]  /*17500*/  IMAD.MOV.U32 R4, RZ, RZ, R37 ;  /* 0x000000ffff047224 */ /* 0x000fca00078e0025 */
[----:B------:R-:W1:Y:S01]  /*17510*/  @P2 LDC R5, c[0x0][0x450] ;  /* 0x00011400ff052b82 */ /* 0x000e620000000800 */
[----:B0-----:R-:W-:-:S05]  /*17520*/  @P2 IMAD.HI.U32 R0, R37, R0, RZ ;  /* 0x0000000025002227 */ /* 0x001fca00078e00ff */
        /* <DEDUP_REMOVED lines=22> */
.L_x_3138:
[----:B------:R-:W-:-:S13]  /*17690*/  ISETP.NE.AND P0, PT, R3, 0x1, PT ;  /* 0x000000010300780c */ /* 0x000fda0003f05270 */
[----:B------:R-:W0:Y:S02]  /*176a0*/  @P0 LDC.64 R4, c[0x0][0xae0] ;  /* 0x0002b800ff040b82 */ /* 0x000e240000000a00 */
[----:B0-----:R-:W-:-:S05]  /*176b0*/  @P0 IMAD.HI.U32 R4, R6, R4, RZ ;  /* 0x0000000406040227 */ /* 0x001fca00078e00ff */
[----:B------:R-:W-:-:S07]  /*176c0*/  @P0 SHF.R.U32.HI R6, RZ, R5, R4 ;  /* 0x00000005ff060219 */ /* 0x000fce0000011604 */
.L_x_3139:
[----:B------:R-:W-:Y:S05]  /*176d0*/  BSYNC B0 ;  /* 0x0000000000007941 */ /* 0x000fea0003800000 */
.L_x_3137:
[----:B------:R-:W-:-:S05]  /*176e0*/  IMAD R3, R6, R3, RZ ;  /* 0x0000000306037224 */ /* 0x000fca00078e02ff */
[----:B------:R-:W-:-:S07]  /*176f0*/  VIMNMX R2, R2, R3, !PT ;  /* 0x0000000302027248 */ /* 0x000fce0007fe0100 */
.L_x_3136:
        /* <DEDUP_REMOVED lines=43> */
.L_x_3141:
[----:B------:R-:W-:Y:S05]  /*179b0*/  BSYNC B0 ;  /* 0x0000000000007941 */ /* 0x000fea0003800000 */
.L_x_3140:
        /* <DEDUP_REMOVED lines=23> */
.L_x_3143:
        /* <DEDUP_REMOVED lines=20> */
.L_x_3146:
[----:B------:R-:W-:Y:S05]  /*17c70*/  BSYNC B6 ;  /* 0x0000000000067941 */ /* 0x000fea0003800000 */
.L_x_3145:
        /* <DEDUP_REMOVED lines=20> */
.L_x_3149:
        /* <DEDUP_REMOVED lines=15> */
.L_x_3148:
[----:B------:R-:W-:Y:S05]  /*17eb0*/  BSYNC B6 ;  /* 0x0000000000067941 */ /* 0x000fea0003800000 */
.L_x_3147:
        /* <DEDUP_REMOVED lines=12> */
[C---:B------:R-:W-:Y:S01]  /*17f80*/  LOP3.LUT R33, R22.reuse, 0x180, RZ, 0xfc, !PT ;  /* 0x0000018016217812 */ /* 0x040fe200078efcff */
        /* <DEDUP_REMOVED lines=40> */
.L_x_3223:
[----:B------:R-:W2:Y:S01]  /*18210*/  LDL R10, [R1+0x30] ;  /* 0x00003000010a7983 */ /* 0x000ea20000100800 */
[----:B------:R-:W0:Y:S01]  /*18220*/  S2R R2, SR_TID.X ;  /* 0x0000000000027919 */ /* 0x000e220000002100 */
[----:B------:R-:W1:Y:S01]  /*18230*/  S2R R11, SR_TID.X ;  /* 0x00000000000b7919 */ /* 0x000e620000002100 */
[----:B------:R-:W-:-:S13]  /*18240*/  ISETP.NE.AND P1, PT, R20, 0x1, PT ;  /* 0x000000011400780c */ /* 0x000fda0003f25270 */
[----:B------:R-:W3:Y:S08]  /*18250*/  @P1 LDC R5, c[0x0][0x434] ;  /* 0x00010d00ff051b82 */ /* 0x000ef00000000800 */
[----:B------:R-:W4:Y:S01]  /*18260*/  @P1 LDC R4, c[0x0][0x438] ;  /* 0x00010e00ff041b82 */ /* 0x000f220000000800 */
[----:B0-----:R-:W-:Y:S01]  /*18270*/  LOP3.LUT R2, R2, 0x7f, RZ, 0xc0, !PT ;  /* 0x0000007f02027812 */ /* 0x001fe200078ec0ff */
[----:B-1----:R-:W-:-:S03]  /*18280*/  IMAD.SHL.U32 R11, R11, 0x10, RZ ;  /* 0x000000100b0b7824 */ /* 0x002fc600078e00ff */
[----:B------:R-:W-:-:S04]  /*18290*/  SHF.R.U32.HI R2, RZ, 0x3, R2 ;  /* 0x00000003ff027819 */ /* 0x000fc80000011602 */
[----:B------:R-:W-:-:S05]  /*182a0*/  LOP3.LUT R11, R2, 0x70, R11, 0xf8, !PT ;  /* 0x00000070020b7812 */ /* 0x000fca00078ef80b */
[----:B------:R-:W-:-:S05]  /*182b0*/  IMAD.IADD R7, R11, 0x1, R0 ;  /* 0x000000010b077824 */ /* 0x000fca00078e0200 */
[----:B------:R-:W-:-:S04]  /*182c0*/  ISETP.GE.AND P0, PT, R7, R25, PT ;  /* 0x000000190700720c */ /* 0x000fc80003f06270 */
[----:B------:R-:W-:Y:S01]  /*182d0*/  ISETP.GT.U32.OR P0, PT, R11, 0x3f, P0 ;  /* 0x0000003f0b00780c */ /* 0x000fe20000704470 */
[----:B------:R-:W-:-:S12]  /*182e0*/  IMAD.IADD R7, R7, 0x1, R32 ;  /* 0x0000000107077824 */ /* 0x000fd800078e0220 */
[----:B------:R-:W0:Y:S01]  /*182f0*/  @!P0 LDC.64 R2, c[0x0][0x428] ;  /* 0x00010a00ff028b82 */ /* 0x000e220000000a00 */
[----:B---3--:R-:W-:Y:S01]  /*18300*/  @P1 IMAD.HI.U32 R5, R7, R5, RZ ;  /* 0x0000000507051227 */ /* 0x008fe200078e00ff */
[----:B-----5:R-:W-:-:S03]  /*18310*/  SHF.R.S32.HI R33, RZ, 0x1f, R28 ;  /* 0x0000001fff217819 */ /* 0x020fc6000001141c */
[----:B------:R-:W-:Y:S01]  /*18320*/  IMAD.MOV.U32 R8, RZ, RZ, R7 ;  /* 0x000000ffff087224 */ /* 0x000fe200078e0007 */
[----:B----4-:R-:W-:-:S04]  /*18330*/  @P1 SHF.R.U32.HI R8, RZ, R4, R5 ;  /* 0x00000004ff081219 */ /* 0x010fc80000011605 */
[--C-:B------:R-:W-:Y:S01]  /*18340*/  @!P0 SHF.R.S32.HI R5, RZ, 0x1f, R8.reuse ;  /* 0x0000001fff058819 */ /* 0x100fe20000011408 */
[----:B------:R-:W-:Y:S02]  /*18350*/  @!P0 IMAD.MOV.U32 R4, RZ, RZ, R8 ;  /* 0x000000ffff048224 */ /* 0x000fe400078e0008 */
[-C--:B0-----:R-:W-:Y:S02]  /*18360*/  @!P0 IMAD R9, R33, R2.reuse, RZ ;  /* 0x0000000221098224 */ /* 0x081fe400078e02ff */
[----:B------:R-:W-:-:S04]  /*18370*/  @!P0 IMAD.WIDE.U32 R4, R28, R2, R4 ;  /* 0x000000021c048225 */ /* 0x000fc800078e0004 */
[----:B------:R-:W-:Y:S02]  /*18380*/  @!P0 IMAD R9, R28, R3, R9 ;  /* 0x000000031c098224 */ /* 0x000fe400078e0209 */
[----:B------:R-:W0:Y:S01]  /*18390*/  @!P0 LDC.64 R2, c[0x0][0x418] ;  /* 0x00010600ff028b82 */ /* 0x000e220000000a00 */
[C---:B------:R-:W-:Y:S02]  /*183a0*/  LOP3.LUT P6, RZ, R16.reuse, 0x400, RZ, 0xc0, !PT ;  /* 0x0000040010ff7812 */ /* 0x040fe400078cc0ff */
[----:B------:R-:W-:Y:S01]  /*183b0*/  LOP3.LUT R16, R16, 0xffffdfff, RZ, 0xc0, !PT ;  /* 0xffffdfff10107812 */ /* 0x000fe200078ec0ff */
[----:B------:R-:W-:-:S03]  /*183c0*/  @!P0 IMAD.IADD R5, R5, 0x1, R9 ;  /* 0x0000000105058824 */ /* 0x000fc600078e0209 */
[----:B------:R-:W-:Y:S01]  /*183d0*/  @P1 LOP3.LUT R16, R16, 0x2000, RZ, 0xfc, !PT ;  /* 0x0000200010101812 */ /* 0x000fe200078efcff */
[----:B------:R-:W-:Y:S01]  /*183e0*/  IMAD.MOV.U32 R36, RZ, RZ, RZ ;  /* 0x000000ffff247224 */ /* 0x000fe200078e00ff */
[----:B0-----:R-:W-:-:S04]  /*183f0*/  @!P0 LEA R2, P1, R4, R2, 0x2 ;  /* 0x0000000204028211 */ /* 0x001fc800078210ff */
[----:B------:R-:W-:Y:S02]  /*18400*/  @!P0 LEA.HI.X R3, R4, R3, R5, 0x2, P1 ;  /* 0x0000000304038211 */ /* 0x000fe400008f1405 */
[----:B------:R-:W-:-:S03]  /*18410*/  LOP3.LUT P1, RZ, R16, 0x200, RZ, 0xc0, !PT ;  /* 0x0000020010ff7812 */ /* 0x000fc6000782c0ff */
[----:B------:R0:W5:Y:S02]  /*18420*/  @!P0 LDG.E R36, desc[UR40][R2.64] ;  /* 0x0000002802248981 */ /* 0x000164000c1e1900 */
[----:B0-----:R-:W-:Y:S02]  /*18430*/  SEL R2, RZ, 0xffffffff, P1 ;  /* 0xffffffffff027807 */ /* 0x001fe40000800000 */
[----:B------:R-:W-:-:S03]  /*18440*/  SEL R3, RZ, 0x1, P6 ;  /* 0x00000001ff037807 */ /* 0x000fc60003000000 */
[----:B------:R-:W-:Y:S01]  /*18450*/  IMAD.SHL.U32 R2, R2, 0x2, RZ ;  /* 0x0000000202027824 */ /* 0x000fe200078e00ff */
[----:B------:R-:W-:-:S04]  /*18460*/  SEL R4, RZ, 0x8, P4 ;  /* 0x00000008ff047807 */ /* 0x000fc80002000000 */
[----:B------:R-:W-:Y:S02]  /*18470*/  LOP3.LUT R2, R2, 0x2, R3, 0xe2, !PT ;  /* 0x0000000202027812 */ /* 0x000fe400078ee203 */
[----:B------:R-:W-:-:S04]  /*18480*/  SEL R3, RZ, 0x4, P5 ;  /* 0x00000004ff037807 */ /* 0x000fc80002800000 */
[----:B------:R-:W-:Y:S02]  /*18490*/  LOP3.LUT R2, R4, R2, R3, 0xfe, !PT ;  /* 0x0000000204027212 */ /* 0x000fe400078efe03 */
[----:B------:R-:W-:Y:S02]  /*184a0*/  SEL R3, RZ, 0x10, P3 ;  /* 0x00000010ff037807 */ /* 0x000fe40001800000 */
[----:B------:R-:W-:-:S04]  /*184b0*/  SEL R4, RZ, 0x20, P2 ;  /* 0x00000020ff047807 */ /* 0x000fc80001000000 */
[----:B------:R-:W-:-:S04]  /*184c0*/  LOP3.LUT R2, R4, R2, R3, 0xfe, !PT ;  /* 0x0000000204027212 */ /* 0x000fc800078efe03 */
[----:B------:R-:W-:Y:S01]  /*184d0*/  LOP3.LUT R6, R2, R6, RZ, 0xfc, !PT ;  /* 0x0000000602067212 */ /* 0x000fe200078efcff */
[----:B------:R-:W-:-:S04]  /*184e0*/  IMAD.MOV R2, RZ, RZ, -R8 ;  /* 0x000000ffff027224 */ /* 0x000fc800078e0a08 */
[----:B------:R-:W-:Y:S01]  /*184f0*/  IMAD R2, R20, R2, R7 ;  /* 0x0000000214027224 */ /* 0x000fe200078e0207 */
[----:B------:R0:W-:Y:S01]  /*18500*/  STL [R1+0x2c], R6 ;  /* 0x00002c0601007387 */ /* 0x0001e20000100800 */
[----:B------:R-:W-:-:S03]  /*18510*/  ISETP.GT.U32.AND P1, PT, R11, 0x3f, PT ;  /* 0x0000003f0b00780c */ /* 0x000fc60003f24070 */
[----:B------:R0:W-:Y:S01]  /*18520*/  STL [R1+0x8], R2 ;  /* 0x0000080201007387 */ /* 0x0001e20000100800 */
[----:B------:R-:W-:-:S04]  /*18530*/  LOP3.LUT R16, R16, 0xfffff7ff, RZ, 0xc0, !PT ;  /* 0xfffff7ff10107812 */ /* 0x000fc800078ec0ff */
[----:B------:R-:W-:-:S05]  /*18540*/  LOP3.LUT R16, R16, 0xfffffffe, RZ, 0xc0, !PT ;  /* 0xfffffffe10107812 */ /* 0x000fca00078ec0ff */
[----:B------:R-:W-:Y:S02]  /*18550*/  @P1 LOP3.LUT R16, R16, 0x1, RZ, 0xfc, !PT ;  /* 0x0000000110101812 */ /* 0x000fe400078efcff */
[----:B------:R-:W-:Y:S02]  /*18560*/  LOP3.LUT R26, R26, 0xffff, RZ, 0xc0, !PT ;  /* 0x0000ffff1a1a7812 */ /* 0x000fe400078ec0ff */
[----:B------:R-:W-:Y:S02]  /*18570*/  LOP3.LUT R29, R6, R29, RZ, 0xfc, !PT ;  /* 0x0000001d061d7212 */ /* 0x000fe400078efcff */
[----:B--2---:R-:W-:-:S13]  /*18580*/  ISETP.NE.AND P0, PT, R10, 0x3, PT ;  /* 0x000000030a00780c */ /* 0x004fda0003f05270 */
[----:B------:R-:W-:Y:S01]  /*18590*/  @P0 LOP3.LUT R16, R16, 0x800, RZ, 0xfc, !PT ;  /* 0x0000080010100812 */ /* 0x000fe200078efcff */
[----:B0-----:R-:W-:Y:S06]  /*185a0*/  @!P0 BRA `(.L_x_3151) ;  /* 0x0000000000048947 */ /* 0x001fec0003800000 */
[----:B------:R-:W-:Y:S01]  /*185b0*/  BPT.TRAP 0x1 ;  /* 0x000000040000795c */ /* 0x000fe20000300000 */
.L_x_3151:
        /* <DEDUP_REMOVED lines=9> */
.L_x_3224:
[----:B------:R-:W-:Y:S05]  /*18650*/  BSYNC B0 ;  /* 0x0000000000007941 */ /* 0x000fea0003800000 */
.L_x_3152:
[----:B------:R-:W0:Y:S01]  /*18660*/  LDL R2, [R1+0x8] ;  /* 0x0000080001027983 */ /* 0x000e220000100800 */
        /* <DEDUP_REMOVED lines=63> */
.L_x_3234:
        /* <DEDUP_REMOVED lines=10> */
.L_x_3155:
[----:B------:R-:W-:Y:S02]  /*18b00*/  PLOP3.LUT P1, PT, P1, P0, PT, 0xa2, 0x0 ;  /* 0x000000000000781c */ /* 0x000fe40000f21472 */
[----:B------:R-:W-:-:S08]  /*18b10*/  @P0 R2UR P1, UR4, R22 ;  /* 0x00000000160402ca */ /* 0x000fd00000020000 */
[----:B------:R-:W-:-:S05]  /*18b20*/  @P0 PLOP3.LUT P0, PT, P1, PT, PT, 0x80, 0x0 ;  /* 0x000000000000081c */ /* 0x000fca0000f0f070 */
[----:B------:R-:W-:Y:S01]  /*18b30*/  @!P1 SYNCS.ARRIVE.TRANS64.RED.A0T1 RZ, [UR4+0x38830], RZ ;  /* 0x038830ffffff99a7 */ /* 0x000fe20008200404 */
[----:B------:R-:W-:Y:S07]  /*18b40*/  @!P1 ARRIVES.LDGSTSBAR.64.TRANSCNT [UR4+0x38830] ;  /* 0x03883000ff0099b0 */ /* 0x000fee0008000a84 */
[----:B------:R-:W-:Y:S05]  /*18b50*/  @P0 BRA.U.ANY `(.L_x_3155) ;  /* 0xfffffffd00e80947 */ /* 0x000fea000393ffff */
[----:B------:R-:W-:Y:S01]  /*18b60*/  NOP ;  /* 0x0000000000007918 */ /* 0x000fe20000000000 */
[----:B------:R-:W2:Y:S02]  /*18b70*/  LDL R0, [R1+0x30] ;  /* 0x0000300001007983 */ /* 0x000ea40000100800 */
[----:B--2---:R-:W-:-:S13]  /*18b80*/  ISETP.NE.AND P2, PT, R0, 0x3, PT ;  /* 0x000000030000780c */ /* 0x004fda0003f45270 */
[----:B------:R-:W-:Y:S05]  /*18b90*/  @!P2 BRA `(.L_x_3156) ;  /* 0x000000000004a947 */ /* 0x000fea0003800000 */
[----:B------:R-:W-:Y:S01]  /*18ba0*/  BPT.TRAP 0x1 ;  /* 0x000000040000795c */ /* 0x000fe20000300000 */
.L_x_3156:
[----:B------:R-:W-:Y:S01]  /*18bb0*/  VIADD R0, R17, 0x20400 ;  /* 0x0002040011007836 */ /* 0x000fe20000000000 */
[----:B------:R-:W-:Y:S01]  /*18bc0*/  LOP3.LUT P1, RZ, R16, 0x40, RZ, 0xc0, !PT ;  /* 0x0000004010ff7812 */ /* 0x000fe2000782c0ff */
[----:B------:R1:W-:-:S12]  /*18bd0*/  SYNCS.ARRIVE.TRANS64.A1T0 RZ, [R22+URZ+0x38830], RZ ;  /* 0x038830ff16ff79a7 */ /* 0x0003d8000810003f */
[----:B------:R-:W-:Y:S05]  /*18be0*/  WARPSYNC.ALL ;  /* 0x0000000000007948 */ /* 0x000fea0003800000 */
[----:B------:R-:W-:Y:S01]  /*18bf0*/  BAR.SYNC.DEFER_BLOCKING 0x8, 0x100 ;  /* 0x0204000000007b1d */ /* 0x000fe20000010000 */
[----:B------:R-:W-:Y:S02]  /*18c00*/  LOP3.LUT P0, RZ, R0, 0x3ff, RZ, 0xc0, !PT ;  /* 0x000003ff00ff7812 */ /* 0x000fe4000780c0ff */
[----:B------:R-:W-:-:S03]  /*18c10*/  SHF.R.S32.HI R0, RZ, 0x1f, R27 ;  /* 0x0000001fff007819 */ /* 0x000fc6000001141b */
[----:B------:R-:W-:Y:S01]  /*18c20*/  BSSY B6, `(.L_x_3157) ;  /* 0x0000018000067945 */ /* 0x000fe20003800000 */
[----:B------:R-:W-:Y:S02]  /*18c30*/  SEL R30, R0, RZ, !P1 ;  /* 0x000000ff001e7207 */ /* 0x000fe40004800000 */
[----:B------:R-:W-:-:S05]  /*18c40*/  SEL R0, R27, RZ, !P1 ;  /* 0x000000ff1b007207 */ /* 0x000fca0004800000 */
[----:B------:R2:W-:Y:S04]  /*18c50*/  STL [R1+0xc], R0 ;  /* 0x00000c0001007387 */ /* 0x0005e80000100800 */
[----:B------:R3:W-:Y:S01]  /*18c60*/  STL [R1+0x1c], R30 ;  /* 0x00001c1e01007387 */ /* 0x0007e20000100800 */
[----:B--2---:R-:W-:-:S05]  /*18c70*/  SHF.R.S32.HI R0, RZ, 0x1f, R35 ;  /* 0x0000001fff007819 */ /* 0x004fca0000011423 */
[----:B------:R3:W-:Y:S01]  /*18c80*/  STL [R1+0x14], R0 ;  /* 0x0000140001007387 */ /* 0x0007e20000100800 */
        /* <DEDUP_REMOVED lines=16> */
[----:B01-3--:R-:W-:Y:S05]  /*18d90*/  CALL.ABS.NOINC R2 ;  /* 0x0000000002007343 */ /* 0x00bfea0003c00000 */
.L_x_3158:
[----:B------:R-:W-:Y:S05]  /*18da0*/  BSYNC B6 ;  /* 0x0000000000067941 */ /* 0x000fea0003800000 */
.L_x_3157:
[----:B------:R-:W2:Y:S01]  /*18db0*/  LDL R20, [R1+0x14] ;  /* 0x0000140001147983 */ /* 0x000ea20000100800 */
[----:B------:R-:W-:Y:S01]  /*18dc0*/  IMAD.MOV.U32 R21, RZ, RZ, R30 ;  /* 0x000000ffff157224 */ /* 0x000fe200078e001e */
[----:B------:R-:W-:Y:S01]  /*18dd0*/  ULDC.64 UR4, c[0x0][0x298] ;  /* 0x0000a60000047ab9 */ /* 0x000fe20000000a00 */
[----:B------:R-:W4:Y:S01]  /*18de0*/  LDC R5, c[0x0][0x448] ;  /* 0x00011200ff057b82 */ /* 0x000f220000000800 */
[----:B------:R1:W5:Y:S01]  /*18df0*/  LDL R9, [R1] ;  /* 0x0000000001097983 */ /* 0x0003620000100800 */
[----:B0-----:R-:W0:Y:S01]  /*18e00*/  S2R R2, SR_TID.X ;  /* 0x0000000000027919 */ /* 0x001e220000002100 */
[----:B---3--:R-:W3:Y:S01]  /*18e10*/  S2R R30, SR_TID.X ;  /* 0x00000000001e7919 */ /* 0x008ee20000002100 */
[----:B0-----:R-:W-:-:S04]  /*18e20*/  LOP3.LUT R2, R2, 0x7f, RZ, 0xc0, !PT ;  /* 0x0000007f02027812 */ /* 0x001fc800078ec0ff */
[----:B------:R-:W-:Y:S02]  /*18e30*/  SHF.R.U32.HI R0, RZ, 0x3, R2 ;  /* 0x00000003ff007819 */ /* 0x000fe40000011602 */
[----:B------:R-:W0:Y:S01]  /*18e40*/  LDC R2, c[0x0][0x448] ;  /* 0x00011200ff027b82 */ /* 0x000e220000000800 */
[----:B--2---:R-:W-:Y:S02]  /*18e50*/  IMAD.MOV.U32 R4, RZ, RZ, R20 ;  /* 0x000000ffff047224 */ /* 0x004fe400078e0014 */
[----:B------:R-:W2:Y:S01]  /*18e60*/  LDL R20, [R1+0xc] ;  /* 0x00000c0001147983 */ /* 0x000ea20000100800 */
[----:B0-----:R-:W-:Y:S01]  /*18e70*/  ISETP.NE.AND P6, PT, R2, 0x1, PT ;  /* 0x000000010200780c */ /* 0x001fe20003fc5270 */
[----:B---3--:R-:W-:Y:S02]  /*18e80*/  IMAD.SHL.U32 R30, R30, 0x10, RZ ;  /* 0x000000101e1e7824 */ /* 0x008fe400078e00ff */
[----:B------:R-:W-:-:S03]  /*18e90*/  IMAD R4, R4, UR4, RZ ;  /* 0x0000000404047c24 */ /* 0x000fc6000f8e02ff */
[----:B------:R-:W-:Y:S01]  /*18ea0*/  LOP3.LUT R30, R0, 0x70, R30, 0xf8, !PT ;  /* 0x00000070001e7812 */ /* 0x000fe200078ef81e */
[----:B------:R-:W-:-:S04]  /*18eb0*/  IMAD R4, R35, UR5, R4 ;  /* 0x0000000523047c24 */ /* 0x000fc8000f8e0204 */
[----:B------:R-:W-:Y:S02]  /*18ec0*/  IMAD.IADD R30, R30, 0x1, R37 ;  /* 0x000000011e1e7824 */ /* 0x000fe400078e0225 */
[----:B------:R-:W0:Y:S02]  /*18ed0*/  @P6 LDC R3, c[0x0][0x44c] ;  /* 0x00011300ff036b82 */ /* 0x000e240000000800 */
[----:B------:R-:W-:-:S06]  /*18ee0*/  IMAD.MOV.U32 R0, RZ, RZ, R30 ;  /* 0x000000ffff007224 */ /* 0x000fcc00078e001e */
[----:B------:R-:W3:Y:S01]  /*18ef0*/  @P6 LDC R2, c[0x0][0x450] ;  /* 0x00011400ff026b82 */ /* 0x000ee20000000800 */
        /* <DEDUP_REMOVED lines=23> */
[----:B----4-:R-:W-:Y:S02]  /*19070*/  IMAD R0, R5, R0, R30 ;  /* 0x0000000005007224 */ /* 0x010fe400078e021e */
        /* <DEDUP_REMOVED lines=14> */
[----:B-1----:R-:W-:Y:S10]  /*19160*/  BRA.DIV UR5, `(.L_x_3159) ;  /* 0x0000004a05bc7947 */ /* 0x002ff4000b800000 */
[----:B-----5:R-:W-:Y:S01]  /*19170*/  IMAD R3, R9, R5, RZ ;  /* 0x0000000509037224 */ /* 0x020fe200078e02ff */
[----:B------:R-:W-:Y:S01]  /*19180*/  SHFL.IDX PT, R4, R2, RZ, 0x181f ;  /* 0x00181fff02047589 */ /* 0x000fe200000e0000 */
[----:B------:R-:W-:Y:S01]  /*19190*/  IMAD.IADD R37, R8, 0x1, R37 ;  /* 0x0000000108257824 */ /* 0x000fe200078e0225 */
[----:B------:R-:W-:Y:S02]  /*191a0*/  LOP3.LUT R16, R16, 0xfffffeff, RZ, 0xc0, !PT ;  /* 0xfffffeff10107812 */ /* 0x000fe400078ec0ff */
[----:B------:R-:W0:Y:S02]  /*191b0*/  SHFL.IDX PT, R5, R0, RZ, 0x181f ;  /* 0x00181fff00057589 */ /* 0x000e2400000e0000 */
[----:B------:R-:W-:-:S13]  /*191c0*/  ISETP.GE.AND P2, PT, R37, R3, PT ;  /* 0x000000032500720c */ /* 0x000fda0003f46270 */
[----:B------:R-:W-:-:S04]  /*191d0*/  @P2 LOP3.LUT R16, R16, 0x100, RZ, 0xfc, !PT ;  /* 0x0000010010102812 */ /* 0x000fc800078efcff */
[----:B------:R-:W-:Y:S02]  /*191e0*/  LOP3.LUT R16, R16, 0xffffff7f, RZ, 0xc0, !PT ;  /* 0xffffff7f10107812 */ /* 0x000fe400078ec0ff */
[----:B0-----:R-:W-:-:S05]  /*191f0*/  @!P2 LEA R5, P1, R7, R5, 0x1 ;  /* 0x000000050705a211 */ /* 0x001fca00078208ff */
[----:B------:R-:W-:-:S05]  /*19200*/  @!P2 IMAD.X R4, RZ, RZ, R4, P1 ;  /* 0x000000ffff04a224 */ /* 0x000fca00008e0604 */
        /* <DEDUP_REMOVED lines=30> */
.L_x_3243:
        /* <DEDUP_REMOVED lines=12> */
.L_x_3160:
        /* <DEDUP_REMOVED lines=28> */
.L_x_3162:
[----:B------:R-:W-:Y:S05]  /*19670*/  BSYNC B6 ;  /* 0x0000000000067941 */ /* 0x000fea0003800000 */
.L_x_3161:
        /* <DEDUP_REMOVED lines=49> */
[----:B------:R-:W-:Y:S01]  /*19990*/  LEA R0, P0, R2, UR4, 0x1 ;  /* 0x0000000402007c11 */ /* 0x000fe2000f8008ff */
[----:B------:R-:W-:Y:S01]  /*199a0*/  ULDC UR4, c[0x0][0x3b8] ;  /* 0x0000ee0000047ab9 */ /* 0x000fe20000000800 */
[----:B------:R-:W-:Y:S02]  /*199b0*/  LOP3.LUT R20, R20, 0x38, RZ, 0xc0, !PT ;  /* 0x0000003814147812 */ /* 0x000fe400078ec0ff */
[----:B------:R-:W-:-:S02]  /*199c0*/  ISETP.GE.AND P4, PT, R7, UR4, PT ;  /* 0x0000000407007c0c */ /* 0x000fc4000bf86270 */
[----:B------:R-:W-:-:S04]  /*199d0*/  LOP3.LUT R7, R20, 0x100, RZ, 0xfc, !PT ;  /* 0x0000010014077812 */ /* 0x000fc800078efcff */
[----:B------:R-:W-:Y:S02]  /*199e0*/  ISETP.GE.AND P2, PT, R7, UR4, PT ;  /* 0x0000000407007c0c */ /* 0x000fe4000bf46270 */
[----:B------:R-:W0:Y:S01]  /*199f0*/  S2R R7, SR_TID.X ;  /* 0x0000000000077919 */ /* 0x000e220000002100 */
[----:B------:R-:W-:Y:S01]  /*19a00*/  LOP3.LUT R9, R20, 0x40, RZ, 0xfc, !PT ;  /* 0x0000004014097812 */ /* 0x000fe200078efcff */
[----:B------:R-:W1:Y:S01]  /*19a10*/  S2R R21, SR_TID.X ;  /* 0x0000000000157919 */ /* 0x000e620000002100 */
[----:B------:R-:W2:Y:S01]  /*19a20*/  S2R R20, SR_TID.X ;  /* 0x0000000000147919 */ /* 0x000ea20000002100 */
[----:B------:R-:W-:Y:S02]  /*19a30*/  ISETP.GE.AND P1, PT, R8, UR4, PT ;  /* 0x0000000408007c0c */ /* 0x000fe4000bf26270 */
[----:B------:R-:W-:Y:S02]  /*19a40*/  ISETP.GE.AND P5, PT, R9, UR4, PT ;  /* 0x0000000409007c0c */ /* 0x000fe4000bfa6270 */
[----:B------:R-:W-:-:S02]  /*19a50*/  LEA.HI.X R6, R2, UR5, R6, 0x1, P0 ;  /* 0x0000000502067c11 */ /* 0x000fc400080f0c06 */
[----:B------:R-:W-:Y:S02]  /*19a60*/  SEL R2, RZ, 0x1, P1 ;  /* 0x00000001ff027807 */ /* 0x000fe40000800000 */
[----:B------:R-:W-:Y:S02]  /*19a70*/  SEL R3, RZ, 0x4, P4 ;  /* 0x00000004ff037807 */ /* 0x000fe40002000000 */
        /* <DEDUP_REMOVED lines=8> */
[----:B------:R-:W-:Y:S02]  /*19b00*/  ISETP.GE.AND P3, PT, R7, UR4, PT ;  /* 0x0000000407007c0c */ /* 0x000fe4000bf66270 */
[----:B------:R-:W-:Y:S02]  /*19b10*/  LOP3.LUT R7, R21, 0x180, RZ, 0xfc, !PT ;  /* 0x0000018015077812 */ /* 0x000fe400078efcff */
[----:B------:R-:W-:-:S02]  /*19b20*/  LOP3.LUT R9, R20, 0x140, RZ, 0xfc, !PT ;  /* 0x0000014014097812 */ /* 0x000fc400078efcff */
[----:B------:R-:W-:Y:S02]  /*19b30*/  IADD3 R2, R3, R4, R2 ;  /* 0x0000000403027210 */ /* 0x000fe40007ffe002 */
[----:B------:R-:W-:Y:S02]  /*19b40*/  SEL R3, RZ, 0x10, P2 ;  /* 0x00000010ff037807 */ /* 0x000fe40001000000 */
[----:B------:R-:W-:Y:S02]  /*19b50*/  SEL R4, RZ, 0x8, P3 ;  /* 0x00000008ff047807 */ /* 0x000fe40001800000 */
[----:B------:R-:W-:Y:S02]  /*19b60*/  @P1 LOP3.LUT R16, R16, 0x1000, RZ, 0xfc, !PT ;  /* 0x0000100010101812 */ /* 0x000fe400078efcff */
[----:B------:R-:W-:Y:S02]  /*19b70*/  ISETP.GE.AND P0, PT, R7, UR4, PT ;  /* 0x0000000407007c0c */ /* 0x000fe4000bf06270 */
[----:B------:R-:W-:-:S02]  /*19b80*/  LOP3.LUT R7, R20, 0x1c0, RZ, 0xfc, !PT ;  /* 0x000001c014077812 */ /* 0x000fc400078efcff */
[----:B------:R-:W-:Y:S02]  /*19b90*/  ISETP.GE.AND P1, PT, R9, UR4, PT ;  /* 0x0000000409007c0c */ /* 0x000fe4000bf26270 */
[----:B------:R-:W-:Y:S02]  /*19ba0*/  IADD3 R4, R3, R2, R4 ;  /* 0x0000000203047210 */ /* 0x000fe40007ffe004 */
[----:B------:R-:W-:Y:S02]  /*19bb0*/  SEL R2, RZ, 0x40, P0 ;  /* 0x00000040ff027807 */ /* 0x000fe40000000000 */
[----:B------:R-:W-:Y:S02]  /*19bc0*/  SEL R3, RZ, 0x20, P1 ;  /* 0x00000020ff037807 */ /* 0x000fe40000800000 */
[----:B------:R-:W-:Y:S01]  /*19bd0*/  ISETP.GE.AND P0, PT, R7, UR4, PT ;  /* 0x0000000407007c0c */ /* 0x000fe2000bf06270 */
[----:B------:R-:W-:Y:S01]  /*19be0*/  UMOV UR4, 0xffffffff ;  /* 0xffffffff00047882 */ /* 0x000fe20000000000 */
[----:B------:R-:W-:-:S02]  /*19bf0*/  IADD3 R4, R2, R4, R3 ;  /* 0x0000000402047210 */ /* 0x000fc40007ffe003 */
        /* <DEDUP_REMOVED lines=75> */
.L_x_3253:
        /* <DEDUP_REMOVED lines=23> */
.L_x_3165:
[----:B------:R-:W-:Y:S05]  /*1a220*/  BSYNC B0 ;  /* 0x0000000000007941 */ /* 0x000fea0003800000 */
.L_x_3164:
[----:B------:R-:W-:Y:S01]  /*1a230*/  NOP ;  /* 0x0000000000007918 */ /* 0x000fe20000000000 */
[----:B------:R-:W-:-:S13]  /*1a240*/  PLOP3.LUT P0, PT, PT, PT, PT, 0x80, 0x0 ;  /* 0x000000000000781c */ /* 0x000fda0003f0f070 */
.L_x_3166:
        /* <DEDUP_REMOVED lines=18> */
.L_x_3254:
[----:B------:R-:W-:Y:S05]  /*1a370*/  BSYNC B0 ;  /* 0x0000000000007941 */ /* 0x000fea0003800000 */
.L_x_3167:
[----:B------:R-:W2:Y:S02]  /*1a380*/  LDL R2, [R1+0x30] ;  /* 0x0000300001027983 */ /* 0x000ea40000100800 */
[----:B--2---:R-:W-:-:S13]  /*1a390*/  ISETP.NE.AND P0, PT, R2, 0x3, PT ;  /* 0x000000030200780c */ /* 0x004fda0003f05270 */
[----:B------:R-:W-:Y:S05]  /*1a3a0*/  @!P0 BRA `(.L_x_3169) ;  /* 0x0000000000048947 */ /* 0x000fea0003800000 */
[----:B------:R-:W-:Y:S01]  /*1a3b0*/  BPT.TRAP 0x1 ;  /* 0x000000040000795c */ /* 0x000fe20000300000 */
.L_x_3169:
[----:B0-----:R-:W-:Y:S01]  /*1a3c0*/  SHF.L.U32 R0, R23, 0x1f, RZ ;  /* 0x0000001f17007819 */ /* 0x001fe200000006ff */
[----:B------:R-:W-:Y:S03]  /*1a3d0*/  BSSY B0, `(.L_x_3170) ;  /* 0x0000003000007945 */ /* 0x000fe60003800000 */
[----:B------:R-:W0:Y:S02]  /*1a3e0*/  SYNCS.PHASECHK.TRANS64.TRYWAIT P0, [R22+URZ+0x38860], R0 ;  /* 0x03886000160075a7 */ /* 0x000e24000800017f */
[----:B0-----:R-:W-:Y:S05]  /*1a3f0*/  @!P0 BRA `(.L_x_3171) ;  /* 0x0000004800448947 */ /* 0x001fea0003800000 */
.L_x_3255:
[----:B------:R-:W-:Y:S05]  /*1a400*/  BSYNC B0 ;  /* 0x0000000000007941 */ /* 0x000fea0003800000 */
.L_x_3170:
[----:B------:R-:W0:Y:S01]  /*1a410*/  LDL.LU R3, [R1+0x20] ;  /* 0x0000200001037983 */ /* 0x000e220000300800 */
[----:B------:R-:W-:Y:S01]  /*1a420*/  ULDC.64 UR4, c[0x0][0x328] ;  /* 0x0000ca0000047ab9 */ /* 0x000fe20000000a00 */
[----:B------:R-:W-:Y:S02]  /*1a430*/  ULDC.64 UR6, c[0x0][0x318] ;  /* 0x0000c60000067ab9 */ /* 0x000fe40000000a00 */
[----:B------:R-:W2:Y:S04]  /*1a440*/  LDL.LU R2, [R1+0x8] ;  /* 0x0000080001027983 */ /* 0x000ea80000300800 */
        /* <DEDUP_REMOVED lines=104> */
.L_x_3265:
        /* <DEDUP_REMOVED lines=34> */
.L_x_3173:
[----:B------:R-:W-:Y:S02]  /*1acf0*/  PLOP3.LUT P1, PT, P1, P0, PT, 0xa2, 0x0 ;  /* 0x000000000000781c */ /* 0x000fe40000f21472 */
[----:B------:R-:W-:-:S08]  /*1ad00*/  @P0 R2UR P1, UR4, R22 ;  /* 0x00000000160402ca */ /* 0x000fd00000020000 */
[----:B------:R-:W-:-:S05]  /*1ad10*/  @P0 PLOP3.LUT P0, PT, P1, PT, PT, 0x80, 0x0 ;  /* 0x000000000000081c */ /* 0x000fca0000f0f070 */
[----:B------:R-:W-:Y:S01]  /*1ad20*/  @!P1 SYNCS.ARRIVE.TRANS64.RED.A0T1 RZ, [UR4+0x38850], RZ ;  /* 0x038850ffffff99a7 */ /* 0x000fe20008200404 */
[----:B------:R-:W-:Y:S07]  /*1ad30*/  @!P1 ARRIVES.LDGSTSBAR.64.TRANSCNT [UR4+0x38850] ;  /* 0x03885000ff0099b0 */ /* 0x000fee0008000a84 */
[----:B------:R-:W-:Y:S05]  /*1ad40*/  @P0 BRA.U.ANY `(.L_x_3173) ;  /* 0xfffffffd00e80947 */ /* 0x000fea000393ffff */
[----:B------:R-:W-:Y:S01]  /*1ad50*/  NOP ;  /* 0x0000000000007918 */ /* 0x000fe20000000000 */
[----:B-1----:R-:W2:Y:S02]  /*1ad60*/  LDL R2, [R1+0x30] ;  /* 0x0000300001027983 */ /* 0x002ea40000100800 */
[----:B--2---:R-:W-:-:S13]  /*1ad70*/  ISETP.NE.AND P2, PT, R2, 0x3, PT ;  /* 0x000000030200780c */ /* 0x004fda0003f45270 */
[----:B------:R-:W-:Y:S05]  /*1ad80*/  @!P2 BRA `(.L_x_3174) ;  /* 0x000000000004a947 */ /* 0x000fea0003800000 */
[----:B------:R-:W-:Y:S01]  /*1ad90*/  BPT.TRAP 0x1 ;  /* 0x000000040000795c */ /* 0x000fe20000300000 */
.L_x_3174:
        /* <DEDUP_REMOVED lines=11> */
.L_x_3189:
[----:B--2---:R-:W2:Y:S01]  /*1ae50*/  LDL R11, [R1+0x30] ;  /* 0x00003000010b7983 */ /* 0x004ea20000100800 */
[----:B-1----:R-:W1:Y:S01]  /*1ae60*/  LDC R3, c[0x0][0x430] ;  /* 0x00010c00ff037b82 */ /* 0x002e620000000800 */
[----:B---3--:R-:W3:Y:S01]  /*1ae70*/  S2R R2, SR_TID.X ;  /* 0x0000000000027919 */ /* 0x008ee20000002100 */
[----:B0-----:R-:W0:Y:S01]  /*1ae80*/  S2R R4, SR_TID.X ;  /* 0x0000000000047919 */ /* 0x001e220000002100 */
[----:B-1----:R-:W-:Y:S02]  /*1ae90*/  ISETP.NE.AND P0, PT, R3, 0x1, PT ;  /* 0x000000010300780c */ /* 0x002fe40003f05270 */
[----:B---3--:R-:W-:-:S11]  /*1aea0*/  LOP3.LUT R2, R2, 0x7f, RZ, 0xc0, !PT ;  /* 0x0000007f02027812 */ /* 0x008fd600078ec0ff */
[----:B------:R-:W1:Y:S01]  /*1aeb0*/  @P0 LDC R3, c[0x0][0x434] ;  /* 0x00010d00ff030b82 */ /* 0x000e620000000800 */
[----:B0-----:R-:W-:Y:S01]  /*1aec0*/  IMAD.SHL.U32 R4, R4, 0x10, RZ ;  /* 0x0000001004047824 */ /* 0x001fe200078e00ff */
[----:B------:R-:W-:-:S04]  /*1aed0*/  SHF.R.U32.HI R2, RZ, 0x3, R2 ;  /* 0x00000003ff027819 */ /* 0x000fc80000011602 */
[----:B------:R-:W-:Y:S02]  /*1aee0*/  LOP3.LUT R4, R2, 0x70, R4, 0xf8, !PT ;  /* 0x0000007002047812 */ /* 0x000fe400078ef804 */
[----:B------:R-:W0:Y:S02]  /*1aef0*/  @P0 LDC R2, c[0x0][0x438] ;  /* 0x00010e00ff020b82 */ /* 0x000e240000000800 */
[----:B------:R-:W-:Y:S01]  /*1af00*/  ISETP.GT.U32.AND P1, PT, R4, 0x3f, PT ;  /* 0x0000003f0400780c */ /* 0x000fe20003f24070 */
[----:B------:R-:W-:-:S04]  /*1af10*/  IMAD R6, R7, 0x40, R32 ;  /* 0x0000004007067824 */ /* 0x000fc800078e0220 */
[----:B------:R-:W-:-:S08]  /*1af20*/  IMAD.IADD R6, R4, 0x1, R6 ;  /* 0x0000000104067824 */ /* 0x000fd000078e0206 */
[----:B------:R-:W3:Y:S01]  /*1af30*/  @!P1 LDC.64 R4, c[0x0][0x428] ;  /* 0x00010a00ff049b82 */ /* 0x000ee20000000a00 */
[----:B-1----:R-:W-:-:S07]  /*1af40*/  @P0 IMAD.HI.U32 R3, R6, R3, RZ ;  /* 0x0000000306030227 */ /* 0x002fce00078e00ff */
[----:B------:R-:W1:Y:S01]  /*1af50*/  @!P1 LDC.64 R8, c[0x0][0x418] ;  /* 0x00010600ff089b82 */ /* 0x000e620000000a00 */
[----:B------:R-:W-:Y:S01]  /*1af60*/  IMAD.MOV.U32 R10, RZ, RZ, R6 ;  /* 0x000000ffff0a7224 */ /* 0x000fe200078e0006 */
[----:B0-----:R-:W-:-:S04]  /*1af70*/  @P0 SHF.R.U32.HI R10, RZ, R2, R3 ;  /* 0x00000002ff0a0219 */ /* 0x001fc80000011603 */
[--C-:B------:R-:W-:Y:S01]  /*1af80*/  @!P1 SHF.R.S32.HI R3, RZ, 0x1f, R10.reuse ;  /* 0x0000001fff039819 */ /* 0x100fe2000001140a */
[----:B------:R-:W-:-:S04]  /*1af90*/  @!P1 IMAD.MOV.U32 R2, RZ, RZ, R10 ;  /* 0x000000ffff029224 */ /* 0x000fc800078e000a */
[----:B---3--:R-:W-:-:S04]  /*1afa0*/  @!P1 IMAD.WIDE.U32 R2, R28, R4, R2 ;  /* 0x000000041c029225 */ /* 0x008fc800078e0002 */
[----:B------:R-:W-:-:S04]  /*1afb0*/  @!P1 IMAD R4, R33, R4, RZ ;  /* 0x0000000421049224 */ /* 0x000fc800078e02ff */
[----:B------:R-:W-:Y:S01]  /*1afc0*/  @!P1 IMAD R5, R28, R5, R4 ;  /* 0x000000051c059224 */ /* 0x000fe200078e0204 */
[----:B-1----:R-:W-:-:S03]  /*1afd0*/  @!P1 LEA R8, P0, R2, R8, 0x2 ;  /* 0x0000000802089211 */ /* 0x002fc600078010ff */
[----:B------:R-:W-:Y:S02]  /*1afe0*/  @!P1 IMAD.IADD R3, R5, 0x1, R3 ;  /* 0x0000000105039824 */ /* 0x000fe400078e0203 */
[----:B------:R-:W-:-:S03]  /*1aff0*/  IMAD.MOV.U32 R4, RZ, RZ, RZ ;  /* 0x000000ffff047224 */ /* 0x000fc600078e00ff */
[----:B------:R-:W-:Y:S01]  /*1b000*/  @!P1 LEA.HI.X R9, R2, R9, R3, 0x2, P0 ;  /* 0x0000000902099211 */ /* 0x000fe200000f1403 */
[----:B------:R-:W-:-:S04]  /*1b010*/  VIADD R18, R18, 0x1 ;  /* 0x0000000112127836 */ /* 0x000fc80000000000 */
[----:B------:R0:W5:Y:S01]  /*1b020*/  @!P1 LDG.E R4, desc[UR40][R8.64] ;  /* 0x0000002808049981 */ /* 0x000162000c1e1900 */
[----:B------:R-:W-:Y:S01]  /*1b030*/  ISETP.NE.AND P0, PT, R18, 0x2, PT ;  /* 0x000000021200780c */ /* 0x000fe20003f05270 */
[----:B------:R-:W-:-:S03]  /*1b040*/  IMAD.MOV R5, RZ, RZ, -R10 ;  /* 0x000000ffff057224 */ /* 0x000fc600078e0a0a */
[----:B------:R-:W-:Y:S01]  /*1b050*/  SEL R2, RZ, 0x1, P0 ;  /* 0x00000001ff027807 */ /* 0x000fe20000000000 */
[----:B------:R-:W-:Y:S05]  /*1b060*/  YIELD ;  /* 0x0000000000007946 */ /* 0x000fea0003800000 */
[----:B------:R-:W-:Y:S01]  /*1b070*/  LOP3.LUT R23, R23, R2, RZ, 0x3c, !PT ;  /* 0x0000000217177212 */ /* 0x000fe200078e3cff */
[----:B------:R-:W-:Y:S01]  /*1b080*/  ULDC UR4, c[0x0][0x430] ;  /* 0x00010c0000047ab9 */ /* 0x000fe20000000800 */
[----:B------:R-:W-:Y:S02]  /*1b090*/  IMAD.MOV.U32 R2, RZ, RZ, R7 ;  /* 0x000000ffff027224 */ /* 0x000fe400078e0007 */
[----:B------:R-:W-:Y:S01]  /*1b0a0*/  IMAD R5, R5, UR4, R6 ;  /* 0x0000000405057c24 */ /* 0x000fe2000f8e0206 */
[----:B------:R-:W-:Y:S01]  /*1b0b0*/  SEL R18, R18, RZ, P0 ;  /* 0x000000ff12127207 */ /* 0x000fe20000000000 */
[----:B------:R-:W-:Y:S01]  /*1b0c0*/  VIADD R7, R7, 0xffffffff ;  /* 0xffffffff07077836 */ /* 0x000fe20000000000 */
[----:B------:R-:W-:-:S02]  /*1b0d0*/  ISETP.GT.AND P3, PT, R2, R31, PT ;  /* 0x0000001f0200720c */ /* 0x000fc40003f64270 */
[----:B--2---:R-:W-:-:S13]  /*1b0e0*/  ISETP.NE.AND P1, PT, R11, 0x3, PT ;  /* 0x000000030b00780c */ /* 0x004fda0003f25270 */
[----:B0-----:R-:W-:Y:S05]  /*1b0f0*/  @!P1 BRA `(.L_x_3177) ;  /* 0x0000000000049947 */ /* 0x001fea0003800000 */
[----:B------:R-:W-:Y:S01]  /*1b100*/  BPT.TRAP 0x1 ;  /* 0x000000040000795c */ /* 0x000fe20000300000 */
.L_x_3177:
[----:B------:R-:W-:Y:S01]  /*1b110*/  IMAD R6, R18, 0x8, R17 ;  /* 0x0000000812067824 */ /* 0x000fe200078e0211 */
[----:B------:R-:W-:Y:S01]  /*1b120*/  SHF.L.U32 R20, R23, 0x1f, RZ ;  /* 0x0000001f17147819 */ /* 0x000fe200000006ff */
[----:B------:R-:W-:Y:S01]  /*1b130*/  BSSY B1, `(.L_x_3178) ;  /* 0x0000004000017945 */ /* 0x000fe20003800000 */
[----:B------:R-:W-:Y:S02]  /*1b140*/  SHF.R.S32.HI R9, RZ, 0x1f, R5 ;  /* 0x0000001fff097819 */ /* 0x000fe40000011405 */
[----:B------:R-:W0:Y:S02]  /*1b150*/  SYNCS.PHASECHK.TRANS64.TRYWAIT P0, [R6+URZ+0x38840], R20 ;  /* 0x03884014060075a7 */ /* 0x000e24000800017f */
[----:B0-----:R-:W-:Y:S05]  /*1b160*/  @!P0 BRA `(.L_x_3179) ;  /* 0x0000004400248947 */ /* 0x001fea0003800000 */
.L_x_3266:
[----:B------:R-:W-:Y:S05]  /*1b170*/  BSYNC B1 ;  /* 0x0000000000017941 */ /* 0x000fea0003800000 */
.L_x_3178:
        /* <DEDUP_REMOVED lines=40> */
.L_x_3276:
        /* <DEDUP_REMOVED lines=8> */
.L_x_3181:
[----:B------:R-:W-:Y:S02]  /*1b480*/  PLOP3.LUT P1, PT, P1, P0, PT, 0xa2, 0x0 ;  /* 0x000000000000781c */ /* 0x000fe40000f21472 */
[----:B------:R-:W-:-:S08]  /*1b490*/  @P0 R2UR P1, UR4, R6 ;  /* 0x00000000060402ca */ /* 0x000fd00000020000 */
[----:B------:R-:W-:-:S05]  /*1b4a0*/  @P0 PLOP3.LUT P0, PT, P1, PT, PT, 0x80, 0x0 ;  /* 0x000000000000081c */ /* 0x000fca0000f0f070 */
[----:B------:R-:W-:Y:S01]  /*1b4b0*/  @!P1 SYNCS.ARRIVE.TRANS64.RED.A0T1 RZ, [UR4+0x38830], RZ ;  /* 0x038830ffffff99a7 */ /* 0x000fe20008200404 */
[----:B------:R-:W-:Y:S07]  /*1b4c0*/  @!P1 ARRIVES.LDGSTSBAR.64.TRANSCNT [UR4+0x38830] ;  /* 0x03883000ff0099b0 */ /* 0x000fee0008000a84 */
[----:B------:R-:W-:Y:S05]  /*1b4d0*/  @P0 BRA.U.ANY `(.L_x_3181) ;  /* 0xfffffffd00e80947 */ /* 0x000fea000393ffff */
[----:B------:R-:W-:Y:S01]  /*1b4e0*/  NOP ;  /* 0x0000000000007918 */ /* 0x000fe20000000000 */
[----:B--2---:R-:W2:Y:S02]  /*1b4f0*/  LDL R2, [R1+0x30] ;  /* 0x0000300001027983 */ /* 0x004ea40000100800 */
[----:B--2---:R-:W-:-:S13]  /*1b500*/  ISETP.NE.AND P2, PT, R2, 0x3, PT ;  /* 0x000000030200780c */ /* 0x004fda0003f45270 */
[----:B------:R-:W-:Y:S05]  /*1b510*/  @!P2 BRA `(.L_x_3182) ;  /* 0x000000000004a947 */ /* 0x000fea0003800000 */
[----:B------:R-:W-:Y:S01]  /*1b520*/  BPT.TRAP 0x1 ;  /* 0x000000040000795c */ /* 0x000fe20000300000 */
.L_x_3182:
[----:B------:R2:W-:Y:S01]  /*1b530*/  SYNCS.ARRIVE.TRANS64.A1T0 RZ, [R6+URZ+0x38830], RZ ;  /* 0x038830ff06ff79a7 */ /* 0x0005e2000810003f */
[----:B------:R-:W-:Y:S05]  /*1b540*/  @!P2 BRA `(.L_x_3183) ;  /* 0x000000000004a947 */ /* 0x000fea0003800000 */
[----:B------:R-:W-:Y:S01]  /*1b550*/  BPT.TRAP 0x1 ;  /* 0x000000040000795c */ /* 0x000fe20000300000 */
.L_x_3183:
[----:B------:R-:W3:Y:S01]  /*1b560*/  SYNCS.PHASECHK.TRANS64.TRYWAIT P0, [R6+URZ+0x38860], R20 ;  /* 0x03886014060075a7 */ /* 0x000ee2000800017f */
[----:B------:R-:W-:Y:S04]  /*1b570*/  BSSY B1, `(.L_x_3184) ;  /* 0x0000002000017945 */ /* 0x000fe80003800000 */
[----:B---3--:R-:W-:Y:S05]  /*1b580*/  @!P0 BRA `(.L_x_3185) ;  /* 0x00000044004c8947 */ /* 0x008fea0003800000 */
.L_x_3277:
[----:B------:R-:W-:Y:S05]  /*1b590*/  BSYNC B1 ;  /* 0x0000000000017941 */ /* 0x000fea0003800000 */
.L_x_3184:
        /* <DEDUP_REMOVED lines=79> */
.L_x_3287:
        /* <DEDUP_REMOVED lines=25> */
.L_x_3187:
[----:B------:R-:W-:Y:S02]  /*1bc20*/  PLOP3.LUT P1, PT, P1, P0, PT, 0xa2, 0x0 ;  /* 0x000000000000781c */ /* 0x000fe40000f21472 */
[----:B------:R-:W-:-:S08]  /*1bc30*/  @P0 R2UR P1, UR4, R6 ;  /* 0x00000000060402ca */ /* 0x000fd00000020000 */
[----:B------:R-:W-:-:S05]  /*1bc40*/  @P0 PLOP3.LUT P0, PT, P1, PT, PT, 0x80, 0x0 ;  /* 0x000000000000081c */ /* 0x000fca0000f0f070 */
[----:B------:R-:W-:Y:S01]  /*1bc50*/  @!P1 SYNCS.ARRIVE.TRANS64.RED.A0T1 RZ, [UR4+0x38850], RZ ;  /* 0x038850ffffff99a7 */ /* 0x000fe20008200404 */
[----:B------:R-:W-:Y:S07]  /*1bc60*/  @!P1 ARRIVES.LDGSTSBAR.64.TRANSCNT [UR4+0x38850] ;  /* 0x03885000ff0099b0 */ /* 0x000fee0008000a84 */
[----:B------:R-:W-:Y:S05]  /*1bc70*/  @P0 BRA.U.ANY `(.L_x_3187) ;  /* 0xfffffffd00e80947 */ /* 0x000fea000393ffff */
[----:B------:R-:W-:Y:S01]  /*1bc80*/  NOP ;  /* 0x0000000000007918 */ /* 0x000fe20000000000 */
[----:B0-----:R-:W4:Y:S02]  /*1bc90*/  LDL R2, [R1+0x30] ;  /* 0x0000300001027983 */ /* 0x001f240000100800 */
[----:B----4-:R-:W-:-:S13]  /*1bca0*/  ISETP.NE.AND P2, PT, R2, 0x3, PT ;  /* 0x000000030200780c */ /* 0x010fda0003f45270 */
[----:B------:R-:W-:Y:S05]  /*1bcb0*/  @!P2 BRA `(.L_x_3188) ;  /* 0x000000000004a947 */ /* 0x000fea0003800000 */
[----:B------:R-:W-:Y:S01]  /*1bcc0*/  BPT.TRAP 0x1 ;  /* 0x000000040000795c */ /* 0x000fe20000300000 */
.L_x_3188:
[----:B------:R1:W-:Y:S01]  /*1bcd0*/  SYNCS.ARRIVE.TRANS64.A1T0 RZ, [R6+URZ+0x38850], RZ ;  /* 0x038850ff06ff79a7 */ /* 0x0003e2000810003f */
[----:B------:R-:W-:Y:S05]  /*1bce0*/  @P3 BRA `(.L_x_3189) ;  /* 0xfffffff000583947 */ /* 0x000fea000383ffff */
.L_x_3176:
[----:B------:R-:W-:Y:S05]  /*1bcf0*/  BSYNC B0 ;  /* 0x0000000000007941 */ /* 0x000fea0003800000 */
.L_x_3175:
        /* <DEDUP_REMOVED lines=21> */
.L_x_3191:
[----:B------:R-:W-:Y:S05]  /*1be50*/  BSYNC B0 ;  /* 0x0000000000007941 */ /* 0x000fea0003800000 */
.L_x_3190:
[----:B------:R-:W-:-:S07]  /*1be60*/  SEL R18, R18, RZ, P0 ;  /* 0x000000ff12127207 */ /* 0x000fce0000000000 */
.L_x_3144:
[----:B------:R-:W-:Y:S05]  /*1be70*/  BSYNC B7 ;  /* 0x0000000000077941 */ /* 0x000fea0003800000 */
.L_x_3142:
        /* <DEDUP_REMOVED lines=11> */
.L_x_3192:
        /* <DEDUP_REMOVED lines=43> */
.L_x_3297:
[----:B------:R-:W-:Y:S02]  /*1c1e0*/  ULDC UR4, c[0x0][0xd38] ;  /* 0x00034e0000047ab9 */ /* 0x000fe40000000800 */
[----:B------:R-:W-:-:S04]  /*1c1f0*/  IMAD.U32 R4, RZ, RZ, UR4 ;  /* 0x00000004ff047e24 */ /* 0x000fc8000f8e00ff */
[----:B-1----:R-:W-:-:S04]  /*1c200*/  IMAD R3, R14, R4, RZ ;  /* 0x000000040e037224 */ /* 0x002fc800078e02ff */
[----:B------:R-:W-:-:S05]  /*1c210*/  IMAD.IADD R6, R6, 0x1, R3 ;  /* 0x0000000106067824 */ /* 0x000fca00078e0203 */
[----:B------:R-:W-:-:S13]  /*1c220*/  ISETP.GT.AND P6, PT, R6, R0, PT ;  /* 0x000000000600720c */ /* 0x000fda0003fc4270 */
[----:B------:R-:W-:Y:S05]  /*1c230*/  @P6 BRA `(.L_x_3195) ;  /* 0x0000000000a46947 */ /* 0x000fea0003800000 */
.L_x_3198:
        /* <DEDUP_REMOVED lines=35> */
.L_x_3305:
[----:B------:R-:W-:Y:S02]  /*1c470*/  ULDC UR4, c[0x0][0xd38] ;  /* 0x00034e0000047ab9 */ /* 0x000fe40000000800 */
[----:B------:R-:W-:-:S04]  /*1c480*/  IMAD.U32 R4, RZ, RZ, UR4 ;  /* 0x00000004ff047e24 */ /* 0x000fc8000f8e00ff */
[----:B-1----:R-:W-:-:S04]  /*1c490*/  IMAD R3, R14, R4, RZ ;  /* 0x000000040e037224 */ /* 0x002fc800078e02ff */
[----:B------:R-:W-:-:S05]  /*1c4a0*/  IMAD.IADD R6, R3, 0x1, R6 ;  /* 0x0000000103067824 */ /* 0x000fca00078e0206 */
[----:B------:R-:W-:-:S13]  /*1c4b0*/  ISETP.GT.AND P6, PT, R6, R0, PT ;  /* 0x000000000600720c */ /* 0x000fda0003fc4270 */
[----:B------:R-:W-:Y:S05]  /*1c4c0*/  @!P6 BRA `(.L_x_3198) ;  /* 0xfffffffc005ce947 */ /* 0x000fea000383ffff */
.L_x_3195:
        /* <DEDUP_REMOVED lines=10> */
.L_x_3310:
[----:B------:R-:W-:-:S13]  /*1c570*/  ISETP.NE.AND P0, PT, R3, RZ, PT ;  /* 0x000000ff0300720c */ /* 0x000fda0003f05270 */
[----:B------:R-:W-:Y:S05]  /*1c580*/  @!P0 BRA `(.L_x_3200) ;  /* 0x0000000000108947 */ /* 0x000fea0003800000 */
[----:B------:R-:W-:Y:S01]  /*1c590*/  UMOV UR4, 0xffffffff ;  /* 0xffffffff00047882 */ /* 0x000fe20000000000 */
[----:B------:R-:W-:Y:S02]  /*1c5a0*/  VIADD R12, R7, 0xffffffff ;  /* 0xffffffff070c7836 */ /* 0x000fe40000000000 */
[----:B------:R-:W-:Y:S05]  /*1c5b0*/  BRA.DIV UR4, `(.L_x_3201) ;  /* 0x0000004604807947 */ /* 0x000fea000b800000 */
[----:B------:R4:W0:Y:S02]  /*1c5c0*/  SHFL.IDX PT, R24, R2, R12, 0x1f ;  /* 0x00001f0c02187589 */ /* 0x00082400000e0000 */
.L_x_3200:
        /* <DEDUP_REMOVED lines=59> */
.L_x_3202:
        /* <DEDUP_REMOVED lines=60> */
.L_x_3203:
[----:B------:R-:W-:-:S05]  /*1cd40*/  LOP3.LUT R0, RZ, R3, RZ, 0x33, !PT ;  /* 0x00000003ff007212 */ /* 0x000fca00078e33ff */
[----:B------:R-:W-:Y:S01]  /*1cd50*/  IMAD.IADD R25, R25, 0x1, R0 ;  /* 0x0000000119197824 */ /* 0x000fe200078e0200 */
[----:B------:R-:W-:Y:S06]  /*1cd60*/  BRA `(.L_x_3204) ;  /* 0x00000000001c7947 */ /* 0x000fec0003800000 */
.L_x_3196:
[----:B------:R-:W-:Y:S01]  /*1cd70*/  UMOV UR4, URZ ;  /* 0x0000003f00047c82 */ /* 0x000fe20008000000 */
[----:B------:R-:W-:Y:S01]  /*1cd80*/  UMOV UR5, URZ ;  /* 0x0000003f00057c82 */ /* 0x000fe20008000000 */
[----:B------:R-:W-:Y:S01]  /*1cd90*/  ULDC UR6, c[0x0][0xd3c] ;  /* 0x00034f0000067ab9 */ /* 0x000fe20000000800 */
[----:B------:R-:W-:Y:S02]  /*1cda0*/  IMAD.MOV.U32 R24, RZ, RZ, R0 ;  /* 0x000000ffff187224 */ /* 0x000fe400078e0000 */
[----:B------:R-:W-:Y:S02]  /*1cdb0*/  IMAD.U32 R25, RZ, RZ, UR4 ;  /* 0x00000004ff197e24 */ /* 0x000fe4000f8e00ff */
[----:B------:R-:W-:Y:S02]  /*1cdc0*/  IMAD.U32 R26, RZ, RZ, UR5 ;  /* 0x00000005ff1a7e24 */ /* 0x000fe4000f8e00ff */
[----:B------:R-:W-:-:S07]  /*1cdd0*/  IMAD.U32 R27, RZ, RZ, UR6 ;  /* 0x00000006ff1b7e24 */ /* 0x000fce000f8e00ff */
.L_x_3204:
        /* <DEDUP_REMOVED lines=10> */
.L_x_3193:
[----:B------:R-:W-:Y:S02]  /*1ce80*/  ULDC UR4, c[0x0][0xd3c] ;  /* 0x00034f0000047ab9 */ /* 0x000fe40000000800 */
[----:B0-----:R-:W-:-:S13]  /*1ce90*/  ISETP.GE.AND P0, PT, R27, UR4, PT ;  /* 0x000000041b007c0c */ /* 0x001fda000bf06270 */
[----:B------:R-:W-:Y:S05]  /*1cea0*/  @!P0 BRA `(.L_x_3205) ;  /* 0xffffffa000108947 */ /* 0x000fea000383ffff */
[----:B------:R-:W-:Y:S05]  /*1ceb0*/  BSYNC B8 ;  /* 0x0000000000087941 */ /* 0x000fea0003800000 */
.L_x_3128:
[----:B------:R-:W5:Y:S01]  /*1cec0*/  LDL.LU R0, [R1+0x28] ;  /* 0x0000280001007983 */ /* 0x000f620000300800 */
[----:B------:R-:W-:Y:S01]  /*1ced0*/  BSSY B0, `(.L_x_3206) ;  /* 0x000000b000007945 */ /* 0x000fe20003800000 */
[----:B------:R-:W1:Y:S01]  /*1cee0*/  S2R R5, SR_CgaCtaId ;  /* 0x0000000000057919 */ /* 0x000e620000008800 */
[----:B-----5:R-:W-:-:S05]  /*1cef0*/  VIADD R0, R0, 0x1 ;  /* 0x0000000100007836 */ /* 0x020fca0000000000 */
[----:B0-----:R-:W-:-:S04]  /*1cf00*/  LEA.HI R2, R0, R0, RZ, 0x1 ;  /* 0x0000000000027211 */ /* 0x001fc800078f08ff */
[----:B------:R-:W-:Y:S02]  /*1cf10*/  LOP3.LUT R3, R2, 0xfffffffe, RZ, 0xc0, !PT ;  /* 0xfffffffe02037812 */ /* 0x000fe400078ec0ff */
[----:B------:R-:W-:-:S03]  /*1cf20*/  MOV R2, 0x400 ;  /* 0x0000040000027802 */ /* 0x000fc60000000f00 */
[----:B------:R-:W-:Y:S01]  /*1cf30*/  IMAD.IADD R0, R0, 0x1, -R3 ;  /* 0x0000000100007824 */ /* 0x000fe200078e0a03 */
[----:B-1----:R-:W-:-:S04]  /*1cf40*/  LEA R5, R5, R2, 0x18 ;  /* 0x0000000205057211 */ /* 0x002fc800078ec0ff */
[----:B------:R-:W-:-:S04]  /*1cf50*/  SHF.L.U32 R0, R0, 0x1f, RZ ;  /* 0x0000001f00007819 */ /* 0x000fc800000006ff */
[----:B------:R-:W0:Y:S02]  /*1cf60*/  SYNCS.PHASECHK.TRANS64.TRYWAIT P0, [R5+URZ+0x38820], R0 ;  /* 0x03882000050075a7 */ /* 0x000e24000800017f */
[----:B0-----:R-:W-:Y:S05]  /*1cf70*/  @!P0 BRA `(.L_x_3207) ;  /* 0x0000003c00388947 */ /* 0x001fea0003800000 */
.L_x_3313:
[----:B------:R-:W-:Y:S05]  /*1cf80*/  BSYNC B0 ;  /* 0x0000000000007941 */ /* 0x000fea0003800000 */
.L_x_3206:
[----:B------:R-:W-:-:S03]  /*1cf90*/  UMOV UR4, 0xffffffff ;  /* 0xffffffff00047882 */ /* 0x000fc60000000000 */
[----:B------:R-:W-:Y:S05]  /*1cfa0*/  BRA.DIV UR4, `(.L_x_3208) ;  /* 0x0000003e04407947 */ /* 0x000fea000b800000 */
[----:B0-----:R-:W0:Y:S02]  /*1cfb0*/  S2R R0, SR_TID.X ;  /* 0x0000000000007919 */ /* 0x001e240000002100 */
[----:B0-----:R-:W-:-:S04]  /*1cfc0*/  SHF.R.U32.HI R0, RZ, 0x5, R0 ;  /* 0x00000005ff007819 */ /* 0x001fc80000011600 */
[----:B------:R-:W-:-:S05]  /*1cfd0*/  LOP3.LUT R0, R0, 0x3, RZ, 0xc0, !PT ;  /* 0x0000000300007812 */ /* 0x000fca00078ec0ff */
[----:B------:R0:W1:Y:S02]  /*1cfe0*/  SHFL.IDX PT, R14, R0, RZ, 0x1f ;  /* 0x00001fff000e7589 */ /* 0x00006400000e0000 */
.L_x_3316:
[----:B-1----:R-:W-:Y:S01]  /*1cff0*/  ISETP.NE.AND P0, PT, R14, RZ, PT ;  /* 0x000000ff0e00720c */ /* 0x002fe20003f05270 */
[----:B------:R-:W-:-:S12]  /*1d000*/  BSSY B0, `(.L_x_3209) ;  /* 0x0000024000007945 */ /* 0x000fd80003800000 */
[----:B------:R-:W-:Y:S05]  /*1d010*/  @P0 BRA `(.L_x_3210) ;  /* 0x0000000000880947 */ /* 0x000fea0003800000 */
[----:B------:R-:W-:-:S03]  /*1d020*/  UMOV UR4, 0xffffffff ;  /* 0xffffffff00047882 */ /* 0x000fc60000000000 */
[----:B------:R-:W-:Y:S05]  /*1d030*/  BRA.DIV UR4, `(.L_x_3211) ;  /* 0x0000003e04507947 */ /* 0x000fea000b800000 */
[----:B------:R-:W-:-:S13]  /*1d040*/  ELECT P6, URZ, PT ;  /* 0x00000000003f782f */ /* 0x000fda00038c0000 */
.L_x_3319:
[----:B------:R-:W-:Y:S05]  /*1d050*/  @!P6 BRA `(.L_x_3210) ;  /* 0x000000000078e947 */ /* 0x000fea0003800000 */
[----:B0-----:R-:W5:Y:S02]  /*1d060*/  LDL.LU R0, [R1+0x4] ;  /* 0x0000040001007983 */ /* 0x001f640000300800 */
[----:B-----5:R-:W-:-:S04]  /*1d070*/  LOP3.LUT R0, R0, 0x2, RZ, 0xfc, !PT ;  /* 0x0000000200007812 */ /* 0x020fc800078efcff */
[----:B------:R-:W-:-:S13]  /*1d080*/  ISETP.NE.AND P0, PT, R0, 0x3, PT ;  /* 0x000000030000780c */ /* 0x000fda0003f05270 */
[----:B------:R-:W-:Y:S05]  /*1d090*/  @!P0 BRA `(.L_x_3212) ;  /* 0x0000000000048947 */ /* 0x000fea0003800000 */
[----:B------:R-:W-:Y:S01]  /*1d0a0*/  BPT.TRAP 0x1 ;  /* 0x000000040000795c */ /* 0x000fe20000300000 */
.L_x_3212:
[C---:B------:R-:W-:Y:S01]  /*1d0b0*/  IMAD R3, R18.reuse, 0x8, R5 ;  /* 0x0000000812037824 */ /* 0x040fe200078e0205 */
[----:B------:R-:W-:Y:S01]  /*1d0c0*/  SHF.L.U32 R2, R23, 0x1f, RZ ;  /* 0x0000001f17027819 */ /* 0x000fe200000006ff */
[----:B------:R-:W-:-:S03]  /*1d0d0*/  VIADD R18, R18, 0x1 ;  /* 0x0000000112127836 */ /* 0x000fc60000000000 */
[----:B------:R-:W0:Y:S02]  /*1d0e0*/  SYNCS.PHASECHK.TRANS64.TRYWAIT P1, [R3+URZ+0x38840], R2 ;  /* 0x03884002030075a7 */ /* 0x000e24000802017f */
[----:B------:R-:W-:-:S04]  /*1d0f0*/  ISETP.NE.AND P2, PT, R18, 0x2, PT ;  /* 0x000000021200780c */ /* 0x000fc80003f45270 */
[----:B------:R-:W-:Y:S01]  /*1d100*/  SEL R0, RZ, 0x1, P2 ;  /* 0x00000001ff007807 */ /* 0x000fe20001000000 */
[----:B0-----:R-:W-:Y:S08]  /*1d110*/  @!P1 BRA `(.L_x_3213) ;  /* 0x0000003c00389947 */ /* 0x001ff00003800000 */
.L_x_3320:
[----:B------:R-:W-:Y:S02]  /*1d120*/  SEL R18, R18, RZ, P2 ;  /* 0x000000ff12127207 */ /* 0x000fe40001000000 */
[----:B------:R-:W-:Y:S01]  /*1d130*/  LOP3.LUT R0, R23, R0, RZ, 0x3c, !PT ;  /* 0x0000000017007212 */ /* 0x000fe200078e3cff */
[----:B------:R-:W-:Y:S06]  /*1d140*/  @!P0 BRA `(.L_x_3214) ;  /* 0x0000000000048947 */ /* 0x000fec0003800000 */
[----:B------:R-:W-:Y:S01]  /*1d150*/  BPT.TRAP 0x1 ;  /* 0x000000040000795c */ /* 0x000fe20000300000 */
.L_x_3214:
[----:B------:R-:W-:Y:S01]  /*1d160*/  IMAD R5, R18, 0x8, R5 ;  /* 0x0000000812057824 */ /* 0x000fe200078e0205 */
[----:B------:R-:W-:-:S04]  /*1d170*/  SHF.L.U32 R0, R0, 0x1f, RZ ;  /* 0x0000001f00007819 */ /* 0x000fc800000006ff */
[----:B------:R-:W1:Y:S02]  /*1d180*/  SYNCS.PHASECHK.TRANS64.TRYWAIT P1, [R5+URZ+0x38840], R0 ;  /* 0x03884000050075a7 */ /* 0x000e64000802017f */
[----:B-1----:R-:W-:Y:S05]  /*1d190*/  @!P1 BRA `(.L_x_3215) ;  /* 0x0000003c002c9947 */ /* 0x002fea0003800000 */
.L_x_3321:
[----:B------:R-:W-:Y:S05]  /*1d1a0*/  @!P0 BRA `(.L_x_3216) ;  /* 0x0000000000048947 */ /* 0x000fea0003800000 */
[----:B------:R-:W-:Y:S01]  /*1d1b0*/  BPT.TRAP 0x1 ;  /* 0x000000040000795c */ /* 0x000fe20000300000 */
.L_x_3216:
[----:B------:R-:W5:Y:S02]  /*1d1c0*/  SYNCS.PHASECHK.TRANS64.TRYWAIT P1, [R3+URZ+0x38860], R2 ;  /* 0x03886002030075a7 */ /* 0x000f64000802017f */
[----:B-----5:R-:W-:Y:S05]  /*1d1d0*/  @!P1 BRA `(.L_x_3217) ;  /* 0x0000003c00309947 */ /* 0x020fea0003800000 */
.L_x_3322:
[----:B------:R-:W-:Y:S05]  /*1d1e0*/  @!P0 BRA `(.L_x_3218) ;  /* 0x0000000000048947 */ /* 0x000fea0003800000 */
[----:B------:R-:W-:Y:S01]  /*1d1f0*/  BPT.TRAP 0x1 ;  /* 0x000000040000795c */ /* 0x000fe20000300000 */
.L_x_3218:
[----:B------:R0:W0:Y:S02]  /*1d200*/  SYNCS.PHASECHK.TRANS64.TRYWAIT P0, [R5+URZ+0x38860], R0 ;  /* 0x03886000050075a7 */ /* 0x000024000800017f */
[----:B0-----:R-:W-:Y:S05]  /*1d210*/  @!P0 NANOSLEEP.SYNCS 0x989680 ;  /* 0x009896800000895d */ /* 0x001fea0003900000 */
[----:B------:R-:W0:Y:S02]  /*1d220*/  @!P0 SYNCS.PHASECHK.TRANS64 P0, [R5+URZ+0x38860], R0 ;  /* 0x03886000050085a7 */ /* 0x000e24000800007f */
[----:B0-----:R-:W-:Y:S05]  /*1d230*/  @!P0 BRA `(.L_x_3218) ;  /* 0xfffffffc00f08947 */ /* 0x001fea000383ffff */
.L_x_3210:
[----:B------:R-:W-:Y:S05]  /*1d240*/  BSYNC B0 ;  /* 0x0000000000007941 */ /* 0x000fea0003800000 */
.L_x_3209:
[----:B------:R-:W-:Y:S05]  /*1d250*/  EXIT ;  /* 0x000000000000794d */ /* 0x000fea0003800000 */
.L_x_3025:
[----:B0-----:R-:W-:-:S04]  /*1d260*/  IMAD.U32 R3, RZ, RZ, UR38 ;  /* 0x00000026ff037e24 */ /* 0x001fc8000f8e00ff */
[----:B------:R0:W1:Y:S03]  /*1d270*/  SYNCS.PHASECHK.TRANS64.TRYWAIT P1, [R3+URZ+0x38800], R0 ;  /* 0x03880000030075a7 */ /* 0x000066000802017f */
[----:B-1----:R-:W-:Y:S05]  /*1d280*/  @!P1 NANOSLEEP.SYNCS 0x989680 ;  /* 0x009896800000995d */ /* 0x002fea0003900000 */
[----:B------:R-:W1:Y:S02]  /*1d290*/  @!P1 SYNCS.PHASECHK.TRANS64 P1, [R3+URZ+0x38800], R0 ;  /* 0x03880000030095a7 */ /* 0x000e64000802007f */
[----:B-1----:R-:W-:Y:S05]  /*1d2a0*/  @!P1 BRA `(.L_x_3025) ;  /* 0xfffffffc00ec9947 */ /* 0x002fea000383ffff */
[----:B------:R-:W-:Y:S05]  /*1d2b0*/  BRA `(.L_x_3219) ;  /* 0xfffffe7000f07947 */ /* 0x000fea000383ffff */
.L_x_3029:
[----:B-1----:R1:W2:Y:S02]  /*1d2c0*/  SYNCS.PHASECHK.TRANS64.TRYWAIT P1, [R8+URZ+0x38830], R3 ;  /* 0x03883003080075a7 */ /* 0x0022a4000802017f */
[----:B--2---:R-:W-:Y:S05]  /*1d2d0*/  @!P1 NANOSLEEP.SYNCS 0x989680 ;  /* 0x009896800000995d */ /* 0x004fea0003900000 */
[----:B------:R-:W2:Y:S02]  /*1d2e0*/  @!P1 SYNCS.PHASECHK.TRANS64 P1, [R8+URZ+0x38830], R3 ;  /* 0x03883003080095a7 */ /* 0x000ea4000802007f */
[----:B--2---:R-:W-:Y:S05]  /*1d2f0*/  @!P1 BRA `(.L_x_3029) ;  /* 0xfffffffc00f09947 */ /* 0x004fea000383ffff */
[----:B------:R-:W-:Y:S05]  /*1d300*/  BRA `(.L_x_3028) ;  /* 0xfffffe7400087947 */ /* 0x000fea000383ffff */
.L_x_3030:
[----:B--2---:R-:W-:-:S04]  /*1d310*/  IMAD.U32 R5, RZ, RZ, UR38 ;  /* 0x00000026ff057e24 */ /* 0x004fc8000f8e00ff */
[----:B------:R2:W3:Y:S03]  /*1d320*/  SYNCS.PHASECHK.TRANS64.TRYWAIT P1, [R5+URZ+0x38810], R0 ;  /* 0x03881000050075a7 */ /* 0x0004e6000802017f */
[----:B---3--:R-:W-:Y:S05]  /*1d330*/  @!P1 NANOSLEEP.SYNCS 0x989680 ;  /* 0x009896800000995d */ /* 0x008fea0003900000 */
[----:B------:R-:W3:Y:S02]  /*1d340*/  @!P1 SYNCS.PHASECHK.TRANS64 P1, [R5+URZ+0x38810], R0 ;  /* 0x03881000050095a7 */ /* 0x000ee4000802007f */
[----:B---3--:R-:W-:Y:S05]  /*1d350*/  @!P1 BRA `(.L_x_3030) ;  /* 0xfffffffc00ec9947 */ /* 0x008fea000383ffff */
[----:B------:R-:W-:Y:S05]  /*1d360*/  BRA `(.L_x_3220) ;  /* 0xfffffe7400907947 */ /* 0x000fea000383ffff */
.L_x_3034:
[----:B----4-:R4:W0:Y:S02]  /*1d370*/  SYNCS.PHASECHK.TRANS64.TRYWAIT P1, [R8+URZ+0x38850], R3 ;  /* 0x03885003080075a7 */ /* 0x010824000802017f */
[----:B0-----:R-:W-:Y:S05]  /*1d380*/  @!P1 NANOSLEEP.SYNCS 0x989680 ;  /* 0x009896800000995d */ /* 0x001fea0003900000 */
[----:B------:R-:W0:Y:S02]  /*1d390*/  @!P1 SYNCS.PHASECHK.TRANS64 P1, [R8+URZ+0x38850], R3 ;  /* 0x03885003080095a7 */ /* 0x000e24000802007f */
[----:B0-----:R-:W-:Y:S05]  /*1d3a0*/  @!P1 BRA `(.L_x_3034) ;  /* 0xfffffffc00f09947 */ /* 0x001fea000383ffff */
[----:B------:R-:W-:Y:S05]  /*1d3b0*/  BRA `(.L_x_3033) ;  /* 0xfffffe74009c7947 */ /* 0x000fea000383ffff */
.L_x_3052:
[----:B-1----:R-:W-:-:S04]  /*1d3c0*/  IMAD.U32 R6, RZ, RZ, UR5 ;  /* 0x00000005ff067e24 */ /* 0x002fc8000f8e00ff */
[----:B------:R1:W2:Y:S03]  /*1d3d0*/  SYNCS.PHASECHK.TRANS64.TRYWAIT P1, [R6+URZ+0x38830], R5 ;  /* 0x03883005060075a7 */ /* 0x0002a6000802017f */
[----:B--2---:R-:W-:Y:S05]  /*1d3e0*/  @!P1 NANOSLEEP.SYNCS 0x989680 ;  /* 0x009896800000995d */ /* 0x004fea0003900000 */
[----:B------:R-:W2:Y:S02]  /*1d3f0*/  @!P1 SYNCS.PHASECHK.TRANS64 P1, [R6+URZ+0x38830], R5 ;  /* 0x03883005060095a7 */ /* 0x000ea4000802007f */
[----:B--2---:R-:W-:Y:S05]  /*1d400*/  @!P1 BRA `(.L_x_3052) ;  /* 0xfffffffc00ec9947 */ /* 0x004fea000383ffff */
[----:B------:R-:W-:Y:S05]  /*1d410*/  BRA `(.L_x_3051) ;  /* 0xfffffea400107947 */ /* 0x000fea000383ffff */
.L_x_3056:
[----:B-1----:R-:W-:-:S04]  /*1d420*/  IMAD.U32 R6, RZ, RZ, UR5 ;  /* 0x00000005ff067e24 */ /* 0x002fc8000f8e00ff */
[----:B------:R1:W3:Y:S03]  /*1d430*/  SYNCS.PHASECHK.TRANS64.TRYWAIT P1, [R6+URZ+0x38850], R5 ;  /* 0x03885005060075a7 */ /* 0x0002e6000802017f */
[----:B---3--:R-:W-:Y:S05]  /*1d440*/  @!P1 NANOSLEEP.SYNCS 0x989680 ;  /* 0x009896800000995d */ /* 0x008fea0003900000 */
[----:B------:R-:W3:Y:S02]  /*1d450*/  @!P1 SYNCS.PHASECHK.TRANS64 P1, [R6+URZ+0x38850], R5 ;  /* 0x03885005060095a7 */ /* 0x000ee4000802007f */
[----:B---3--:R-:W-:Y:S05]  /*1d460*/  @!P1 BRA `(.L_x_3056) ;  /* 0xfffffffc00ec9947 */ /* 0x008fea000383ffff */
[----:B------:R-:W-:Y:S05]  /*1d470*/  BRA `(.L_x_3055) ;  /* 0xfffffea4006c7947 */ /* 0x000fea000383ffff */
.L_x_3075:
[----:B-1----:R-:W-:-:S04]  /*1d480*/  IMAD.U32 R6, RZ, RZ, UR5 ;  /* 0x00000005ff067e24 */ /* 0x002fc8000f8e00ff */
[----:B------:R1:W2:Y:S03]  /*1d490*/  SYNCS.PHASECHK.TRANS64.TRYWAIT P2, [R6+URZ+0x38830], R5 ;  /* 0x03883005060075a7 */ /* 0x0002a6000804017f */
[----:B--2---:R-:W-:Y:S05]  /*1d4a0*/  @!P2 NANOSLEEP.SYNCS 0x989680 ;  /* 0x009896800000a95d */ /* 0x004fea0003900000 */
[----:B------:R-:W2:Y:S02]  /*1d4b0*/  @!P2 SYNCS.PHASECHK.TRANS64 P2, [R6+URZ+0x38830], R5 ;  /* 0x038830050600a5a7 */ /* 0x000ea4000804007f */
[----:B--2---:R-:W-:Y:S05]  /*1d4c0*/  @!P2 BRA `(.L_x_3075) ;  /* 0xfffffffc00eca947 */ /* 0x004fea000383ffff */
[----:B------:R-:W-:Y:S05]  /*1d4d0*/  BRA `(.L_x_3074) ;  /* 0xfffffed800747947 */ /* 0x000fea000383ffff */
.L_x_3079:
[----:B-1----:R-:W-:-:S04]  /*1d4e0*/  IMAD.U32 R6, RZ, RZ, UR5 ;  /* 0x00000005ff067e24 */ /* 0x002fc8000f8e00ff */
[----:B------:R1:W3:Y:S03]  /*1d4f0*/  SYNCS.PHASECHK.TRANS64.TRYWAIT P2, [R6+URZ+0x38850], R5 ;  /* 0x03885005060075a7 */ /* 0x0002e6000804017f */
[----:B---3--:R-:W-:Y:S05]  /*1d500*/  @!P2 NANOSLEEP.SYNCS 0x989680 ;  /* 0x009896800000a95d */ /* 0x008fea0003900000 */
[----:B------:R-:W3:Y:S02]  /*1d510*/  @!P2 SYNCS.PHASECHK.TRANS64 P2, [R6+URZ+0x38850], R5 ;  /* 0x038850050600a5a7 */ /* 0x000ee4000804007f */
[----:B---3--:R-:W-:Y:S05]  /*1d520*/  @!P2 BRA `(.L_x_3079) ;  /* 0xfffffffc00eca947 */ /* 0x008fea000383ffff */
[----:B------:R-:W-:Y:S05]  /*1d530*/  BRA `(.L_x_3078) ;  /* 0xfffffed800d07947 */ /* 0x000fea000383ffff */
.L_x_3087:
[----:B-1----:R-:W-:-:S04]  /*1d540*/  IMAD.U32 R6, RZ, RZ, UR7 ;  /* 0x00000007ff067e24 */ /* 0x002fc8000f8e00ff */
[----:B------:R1:W2:Y:S03]  /*1d550*/  SYNCS.PHASECHK.TRANS64.TRYWAIT P1, [R6+URZ+0x38830], R5 ;  /* 0x03883005060075a7 */ /* 0x0002a6000802017f */
[----:B--2---:R-:W-:Y:S05]  /*1d560*/  @!P1 NANOSLEEP.SYNCS 0x989680 ;  /* 0x009896800000995d */ /* 0x004fea0003900000 */
[----:B------:R-:W2:Y:S02]  /*1d570*/  @!P1 SYNCS.PHASECHK.TRANS64 P1, [R6+URZ+0x38830], R5 ;  /* 0x03883005060095a7 */ /* 0x000ea4000802007f */
[----:B--2---:R-:W-:Y:S05]  /*1d580*/  @!P1 BRA `(.L_x_3087) ;  /* 0xfffffffc00ec9947 */ /* 0x004fea000383ffff */
[----:B------:R-:W-:Y:S05]  /*1d590*/  BRA `(.L_x_3086) ;  /* 0xffffff0000887947 */ /* 0x000fea000383ffff */
.L_x_3091:
[----:B-1----:R-:W-:-:S04]  /*1d5a0*/  IMAD.U32 R6, RZ, RZ, UR7 ;  /* 0x00000007ff067e24 */ /* 0x002fc8000f8e00ff */
[----:B------:R1:W3:Y:S03]  /*1d5b0*/  SYNCS.PHASECHK.TRANS64.TRYWAIT P1, [R6+URZ+0x38850], R5 ;  /* 0x03885005060075a7 */ /* 0x0002e6000802017f */
[----:B---3--:R-:W-:Y:S05]  /*1d5c0*/  @!P1 NANOSLEEP.SYNCS 0x989680 ;  /* 0x009896800000995d */ /* 0x008fea0003900000 */
[----:B------:R-:W3:Y:S02]  /*1d5d0*/  @!P1 SYNCS.PHASECHK.TRANS64 P1, [R6+URZ+0x38850], R5 ;  /* 0x03885005060095a7 */ /* 0x000ee4000802007f */
[----:B---3--:R-:W-:Y:S05]  /*1d5e0*/  @!P1 BRA `(.L_x_3091) ;  /* 0xfffffffc00ec9947 */ /* 0x008fea000383ffff */
[----:B------:R-:W-:Y:S05]  /*1d5f0*/  BRA `(.L_x_3090) ;  /* 0xffffff0000e47947 */ /* 0x000fea000383ffff */
.L_x_3150:
        /* <DEDUP_REMOVED lines=11> */
.L_x_3222:
[----:B------:R-:W-:Y:S05]  /*1d6b0*/  BSYNC B0 ;  /* 0x0000000000007941 */ /* 0x000fea0003800000 */
.L_x_3221:
[----:B------:R-:W-:Y:S05]  /*1d6c0*/  BRA `(.L_x_3223) ;  /* 0xffffffa800d07947 */ /* 0x000fea000383ffff */
.L_x_3153:
[----:B0-----:R0:W1:Y:S02]  /*1d6d0*/  SYNCS.PHASECHK.TRANS64.TRYWAIT P0, [R22+URZ+0x38840], R0 ;  /* 0x03884000160075a7 */ /* 0x001064000800017f */
[----:B-1----:R-:W-:Y:S05]  /*1d6e0*/  @!P0 NANOSLEEP.SYNCS 0x989680 ;  /* 0x009896800000895d */ /* 0x002fea0003900000 */
[----:B------:R-:W1:Y:S02]  /*1d6f0*/  @!P0 SYNCS.PHASECHK.TRANS64 P0, [R22+URZ+0x38840], R0 ;  /* 0x03884000160085a7 */ /* 0x000e64000800007f */
[----:B-1----:R-:W-:Y:S05]  /*1d700*/  @!P0 BRA `(.L_x_3153) ;  /* 0xfffffffc00f08947 */ /* 0x002fea000383ffff */
[----:B------:R-:W-:Y:S05]  /*1d710*/  BRA `(.L_x_3224) ;  /* 0xffffffac00cc7947 */ /* 0x000fea000383ffff */
.L_x_3154:
        /* <DEDUP_REMOVED lines=8> */
.L_x_3226:
[----:B------:R-:W-:Y:S05]  /*1d7a0*/  BSYNC B0 ;  /* 0x0000000000007941 */ /* 0x000fea0003800000 */
.L_x_3225:
        /* <DEDUP_REMOVED lines=9> */
.L_x_3227:
[----:B------:R-:W-:Y:S02]  /*1d840*/  IMAD.MOV.U32 R13, RZ, RZ, R5 ;  /* 0x000000ffff0d7224 */ /* 0x000fe400078e0005 */
[----:B------:R-:W-:Y:S02]  /*1d850*/  IMAD.MOV.U32 R12, RZ, RZ, 0x1 ;  /* 0x00000001ff0c7424 */ /* 0x000fe400078e00ff */
[----:B------:R-:W-:-:S07]  /*1d860*/  IMAD.MOV.U32 R3, RZ, RZ, R14 ;  /* 0x000000ffff037224 */ /* 0x000fce00078e000e */
[----:B------:R-:W-:Y:S05]  /*1d870*/  WARPSYNC.COLLECTIVE R15, `(.L_x_3228) ;  /* 0x000000000f087348 */ /* 0x000fea0003c00000 */
[----:B------:R0:W1:Y:S02]  /*1d880*/  SHFL.IDX P6, R14, R13, R12, R11 ;  /* 0x0000000c0d0e7389 */ /* 0x00006400000c000b */
[----:B01----:R-:W-:Y:S01]  /*1d890*/  ENDCOLLECTIVE ;  /* 0x000000000000791b */ /* 0x003fe20003800000 */
.L_x_3228:
        /* <DEDUP_REMOVED lines=15> */
.L_x_3229:
[----:B------:R-:W-:Y:S02]  /*1d990*/  @P0 IMAD R6, R4, 0x2, R17 ;  /* 0x0000000204060824 */ /* 0x000fe400078e0211 */
[----:B------:R-:W-:Y:S02]  /*1d9a0*/  IMAD.MOV.U32 R13, RZ, RZ, R5 ;  /* 0x000000ffff0d7224 */ /* 0x000fe400078e0005 */
[----:B------:R-:W-:Y:S02]  /*1d9b0*/  IMAD.MOV.U32 R12, RZ, RZ, 0x2 ;  /* 0x00000002ff0c7424 */ /* 0x000fe400078e00ff */
[----:B------:R-:W-:-:S07]  /*1d9c0*/  IMAD.MOV.U32 R3, RZ, RZ, R14 ;  /* 0x000000ffff037224 */ /* 0x000fce00078e000e */
[----:B------:R-:W-:Y:S05]  /*1d9d0*/  WARPSYNC.COLLECTIVE R15, `(.L_x_3230) ;  /* 0x000000000f087348 */ /* 0x000fea0003c00000 */
[----:B------:R0:W1:Y:S02]  /*1d9e0*/  SHFL.IDX P6, R14, R13, R12, R11 ;  /* 0x0000000c0d0e7389 */ /* 0x00006400000c000b */
[----:B01----:R-:W-:Y:S01]  /*1d9f0*/  ENDCOLLECTIVE ;  /* 0x000000000000791b */ /* 0x003fe20003800000 */
.L_x_3230:
        /* <DEDUP_REMOVED lines=15> */
.L_x_3231:
[----:B------:R-:W-:Y:S02]  /*1daf0*/  @P0 IMAD R6, R4, 0x2, R17 ;  /* 0x0000000204060824 */ /* 0x000fe400078e0211 */
[----:B------:R-:W-:Y:S02]  /*1db00*/  IMAD.MOV.U32 R13, RZ, RZ, R5 ;  /* 0x000000ffff0d7224 */ /* 0x000fe400078e0005 */
[----:B------:R-:W-:Y:S02]  /*1db10*/  IMAD.MOV.U32 R12, RZ, RZ, 0x3 ;  /* 0x00000003ff0c7424 */ /* 0x000fe400078e00ff */
[----:B------:R-:W-:-:S07]  /*1db20*/  IMAD.MOV.U32 R3, RZ, RZ, R14 ;  /* 0x000000ffff037224 */ /* 0x000fce00078e000e */
[----:B------:R-:W-:Y:S05]  /*1db30*/  WARPSYNC.COLLECTIVE R15, `(.L_x_3232) ;  /* 0x000000000f087348 */ /* 0x000fea0003c00000 */
[----:B------:R0:W1:Y:S02]  /*1db40*/  SHFL.IDX P6, R14, R13, R12, R11 ;  /* 0x0000000c0d0e7389 */ /* 0x00006400000c000b */
[----:B01----:R-:W-:Y:S01]  /*1db50*/  ENDCOLLECTIVE ;  /* 0x000000000000791b */ /* 0x003fe20003800000 */
.L_x_3232:
        /* <DEDUP_REMOVED lines=10> */
.L_x_3233:
[----:B------:R-:W-:Y:S01]  /*1dc00*/  @!PT LDS RZ, [RZ] ;  /* 0x00000000fffff984 */ /* 0x000fe20000000800 */
[----:B------:R-:W-:Y:S01]  /*1dc10*/  @!PT LDS RZ, [RZ] ;  /* 0x00000000fffff984 */ /* 0x000fe20000000800 */
[----:B------:R-:W-:Y:S01]  /*1dc20*/  @!PT LDS RZ, [RZ] ;  /* 0x00000000fffff984 */ /* 0x000fe20000000800 */
[----:B------:R1:W-:Y:S01]  /*1dc30*/  @P0 LDGSTS.E.BYPASS.LTC128B.128 [R6+0x23400], desc[UR40][R2.64], !P2 ;  /* 0x2340000002060fae */ /* 0x0003e2000d101d68 */
[----:B------:R-:W-:Y:S01]  /*1dc40*/  IMAD.MOV.U32 R0, RZ, RZ, R14 ;  /* 0x000000ffff007224 */ /* 0x000fe200078e000e */
[----:B------:R-:W-:Y:S06]  /*1dc50*/  BRA `(.L_x_3234) ;  /* 0xffffffac00807947 */ /* 0x000fec000383ffff */
.L_x_3159:
[----:B------:R-:W-:Y:S01]  /*1dc60*/  IMAD.MOV.U32 R13, RZ, RZ, R2 ;  /* 0x000000ffff0d7224 */ /* 0x000fe200078e0002 */
[----:B------:R-:W-:Y:S01]  /*1dc70*/  LOP3.LUT R16, R16, 0xfffffeff, RZ, 0xc0, !PT ;  /* 0xfffffeff10107812 */ /* 0x000fe200078ec0ff */
        /* <DEDUP_REMOVED lines=8> */
.L_x_3235:
        /* <DEDUP_REMOVED lines=9> */
.L_x_3236:
[----:B------:R-:W-:Y:S02]  /*1dd90*/  IMAD.MOV.U32 R13, RZ, RZ, R2 ;  /* 0x000000ffff0d7224 */ /* 0x000fe400078e0002 */
[----:B------:R-:W-:Y:S02]  /*1dda0*/  IMAD.MOV.U32 R12, RZ, RZ, 0x1 ;  /* 0x00000001ff0c7424 */ /* 0x000fe400078e00ff */
[----:B------:R-:W-:-:S07]  /*1ddb0*/  IMAD.MOV.U32 R5, RZ, RZ, R14 ;  /* 0x000000ffff057224 */ /* 0x000fce00078e000e */
[----:B------:R-:W-:Y:S05]  /*1ddc0*/  WARPSYNC.COLLECTIVE R15, `(.L_x_3237) ;  /* 0x000000000f087348 */ /* 0x000fea0003c00000 */
[----:B------:R0:W1:Y:S02]  /*1ddd0*/  SHFL.IDX P6, R14, R13, R12, R11 ;  /* 0x0000000c0d0e7389 */ /* 0x00006400000c000b */
[----:B01----:R-:W-:Y:S01]  /*1dde0*/  ENDCOLLECTIVE ;  /* 0x000000000000791b */ /* 0x003fe20003800000 */
.L_x_3237:
        /* <DEDUP_REMOVED lines=15> */
.L_x_3238:
        /* <DEDUP_REMOVED lines=8> */
.L_x_3239:
        /* <DEDUP_REMOVED lines=16> */
.L_x_3240:
[----:B------:R-:W-:Y:S01]  /*1e060*/  @P2 LOP3.LUT R16, R16, 0x40, RZ, 0xfc, !PT ;  /* 0x0000004010102812 */ /* 0x000fe200078efcff */
[----:B------:R-:W-:Y:S02]  /*1e070*/  IMAD.MOV.U32 R13, RZ, RZ, R2 ;  /* 0x000000ffff0d7224 */ /* 0x000fe400078e0002 */
[----:B------:R-:W-:Y:S02]  /*1e080*/  IMAD.MOV.U32 R12, RZ, RZ, 0x3 ;  /* 0x00000003ff0c7424 */ /* 0x000fe400078e00ff */
[----:B------:R-:W-:-:S07]  /*1e090*/  IMAD.MOV.U32 R5, RZ, RZ, R14 ;  /* 0x000000ffff057224 */ /* 0x000fce00078e000e */
[----:B------:R-:W-:Y:S05]  /*1e0a0*/  WARPSYNC.COLLECTIVE R15, `(.L_x_3241) ;  /* 0x000000000f087348 */ /* 0x000fea0003c00000 */
[----:B------:R0:W1:Y:S02]  /*1e0b0*/  SHFL.IDX P6, R14, R13, R12, R11 ;  /* 0x0000000c0d0e7389 */ /* 0x00006400000c000b */
[----:B01----:R-:W-:Y:S01]  /*1e0c0*/  ENDCOLLECTIVE ;  /* 0x000000000000791b */ /* 0x003fe20003800000 */
.L_x_3241:
        /* <DEDUP_REMOVED lines=14> */
.L_x_3242:
[----:B------:R-:W-:Y:S01]  /*1e1b0*/  IMAD.MOV.U32 R0, RZ, RZ, R14 ;  /* 0x000000ffff007224 */ /* 0x000fe200078e000e */
[----:B------:R-:W-:Y:S06]  /*1e1c0*/  BRA `(.L_x_3243) ;  /* 0xffffffb000887947 */ /* 0x000fec000383ffff */
.L_x_3163:
        /* <DEDUP_REMOVED lines=47> */
.L_x_3245:
[----:B------:R-:W-:Y:S05]  /*1e4c0*/  BSYNC B0 ;  /* 0x0000000000007941 */ /* 0x000fea0003800000 */
.L_x_3244:
        /* <DEDUP_REMOVED lines=11> */
.L_x_3246:
        /* <DEDUP_REMOVED lines=39> */
.L_x_3247:
[----:B------:R-:W-:Y:S02]  /*1e7f0*/  IMAD.MOV.U32 R13, RZ, RZ, R0 ;  /* 0x000000ffff0d7224 */ /* 0x000fe400078e0000 */
[----:B------:R-:W-:-:S07]  /*1e800*/  IMAD.MOV.U32 R7, RZ, RZ, R14 ;  /* 0x000000ffff077224 */ /* 0x000fce00078e000e */
[----:B------:R-:W-:Y:S05]  /*1e810*/  WARPSYNC.COLLECTIVE R15, `(.L_x_3248) ;  /* 0x000000000f087348 */ /* 0x000fea0003c00000 */
[----:B------:R0:W1:Y:S02]  /*1e820*/  SHFL.IDX P6, R14, R13, R12, R11 ;  /* 0x0000000c0d0e7389 */ /* 0x00006400000c000b */
[----:B01----:R-:W-:Y:S01]  /*1e830*/  ENDCOLLECTIVE ;  /* 0x000000000000791b */ /* 0x003fe20003800000 */
.L_x_3248:
        /* <DEDUP_REMOVED lines=33> */
.L_x_3249:
[----:B------:R-:W-:Y:S02]  /*1ea50*/  IMAD.MOV.U32 R13, RZ, RZ, R0 ;  /* 0x000000ffff0d7224 */ /* 0x000fe400078e0000 */
[----:B------:R-:W-:-:S07]  /*1ea60*/  IMAD.MOV.U32 R7, RZ, RZ, R14 ;  /* 0x000000ffff077224 */ /* 0x000fce00078e000e */
[----:B------:R-:W-:Y:S05]  /*1ea70*/  WARPSYNC.COLLECTIVE R15, `(.L_x_3250) ;  /* 0x000000000f087348 */ /* 0x000fea0003c00000 */
[----:B------:R0:W1:Y:S02]  /*1ea80*/  SHFL.IDX P6, R14, R13, R12, R11 ;  /* 0x0000000c0d0e7389 */ /* 0x00006400000c000b */
[----:B01----:R-:W-:Y:S01]  /*1ea90*/  ENDCOLLECTIVE ;  /* 0x000000000000791b */ /* 0x003fe20003800000 */
.L_x_3250:
        /* <DEDUP_REMOVED lines=27> */
.L_x_3251:
[----:B------:R-:W-:Y:S02]  /*1ec50*/  IMAD.MOV.U32 R13, RZ, RZ, R0 ;  /* 0x000000ffff0d7224 */ /* 0x000fe400078e0000 */
[----:B------:R-:W-:-:S07]  /*1ec60*/  IMAD.MOV.U32 R6, RZ, RZ, R14 ;  /* 0x000000ffff067224 */ /* 0x000fce00078e000e */
[----:B------:R-:W-:Y:S05]  /*1ec70*/  WARPSYNC.COLLECTIVE R15, `(.L_x_3252) ;  /* 0x000000000f087348 */ /* 0x000fea0003c00000 */
[----:B------:R0:W1:Y:S02]  /*1ec80*/  SHFL.IDX P6, R14, R13, R12, R11 ;  /* 0x0000000c0d0e7389 */ /* 0x00006400000c000b */
[----:B01----:R-:W-:Y:S01]  /*1ec90*/  ENDCOLLECTIVE ;  /* 0x000000000000791b */ /* 0x003fe20003800000 */
.L_x_3252:
[----:B------:R-:W-:Y:S01]  /*1eca0*/  IMAD.MOV.U32 R0, RZ, RZ, R14 ;  /* 0x000000ffff007224 */ /* 0x000fe200078e000e */
[----:B------:R-:W-:Y:S06]  /*1ecb0*/  BRA `(.L_x_3253) ;  /* 0xffffffb000fc7947 */ /* 0x000fec000383ffff */
.L_x_3168:
[----:B0-----:R0:W1:Y:S02]  /*1ecc0*/  SYNCS.PHASECHK.TRANS64.TRYWAIT P0, [R17+URZ+0x38820], R0 ;  /* 0x03882000110075a7 */ /* 0x001064000800017f */
[----:B-1----:R-:W-:Y:S05]  /*1ecd0*/  @!P0 NANOSLEEP.SYNCS 0x989680 ;  /* 0x009896800000895d */ /* 0x002fea0003900000 */
[----:B------:R-:W1:Y:S02]  /*1ece0*/  @!P0 SYNCS.PHASECHK.TRANS64 P0, [R17+URZ+0x38820], R0 ;  /* 0x03882000110085a7 */ /* 0x000e64000800007f */
[----:B-1----:R-:W-:Y:S05]  /*1ecf0*/  @!P0 BRA `(.L_x_3168) ;  /* 0xfffffffc00f08947 */ /* 0x002fea000383ffff */
[----:B------:R-:W-:Y:S05]  /*1ed00*/  BRA `(.L_x_3254) ;  /* 0xffffffb400987947 */ /* 0x000fea000383ffff */
.L_x_3171:
[----:B0-----:R0:W1:Y:S02]  /*1ed10*/  SYNCS.PHASECHK.TRANS64.TRYWAIT P0, [R22+URZ+0x38860], R0 ;  /* 0x03886000160075a7 */ /* 0x001064000800017f */
[----:B-1----:R-:W-:Y:S05]  /*1ed20*/  @!P0 NANOSLEEP.SYNCS 0x989680 ;  /* 0x009896800000895d */ /* 0x002fea0003900000 */
[----:B------:R-:W1:Y:S02]  /*1ed30*/  @!P0 SYNCS.PHASECHK.TRANS64 P0, [R22+URZ+0x38860], R0 ;  /* 0x03886000160085a7 */ /* 0x000e64000800007f */
[----:B-1----:R-:W-:Y:S05]  /*1ed40*/  @!P0 BRA `(.L_x_3171) ;  /* 0xfffffffc00f08947 */ /* 0x002fea000383ffff */
[----:B------:R-:W-:Y:S05]  /*1ed50*/  BRA `(.L_x_3255) ;  /* 0xffffffb400a87947 */ /* 0x000fea000383ffff */
.L_x_3172:
        /* <DEDUP_REMOVED lines=8> */
.L_x_3257:
[----:B------:R-:W-:Y:S05]  /*1ede0*/  BSYNC B0 ;  /* 0x0000000000007941 */ /* 0x000fea0003800000 */
.L_x_3256:
        /* <DEDUP_REMOVED lines=15> */
.L_x_3258:
        /* <DEDUP_REMOVED lines=39> */
.L_x_3259:
[----:B------:R-:W-:Y:S02]  /*1f150*/  IMAD.MOV.U32 R13, RZ, RZ, R4 ;  /* 0x000000ffff0d7224 */ /* 0x000fe400078e0004 */
[----:B------:R-:W-:-:S07]  /*1f160*/  IMAD.MOV.U32 R3, RZ, RZ, R14 ;  /* 0x000000ffff037224 */ /* 0x000fce00078e000e */
[----:B------:R-:W-:Y:S05]  /*1f170*/  WARPSYNC.COLLECTIVE R15, `(.L_x_3260) ;  /* 0x000000000f087348 */ /* 0x000fea0003c00000 */
[----:B------:R0:W1:Y:S02]  /*1f180*/  SHFL.IDX P6, R14, R13, R12, R11 ;  /* 0x0000000c0d0e7389 */ /* 0x00006400000c000b */
[----:B01----:R-:W-:Y:S01]  /*1f190*/  ENDCOLLECTIVE ;  /* 0x000000000000791b */ /* 0x003fe20003800000 */
.L_x_3260:
        /* <DEDUP_REMOVED lines=29> */
.L_x_3261:
[----:B------:R-:W-:Y:S02]  /*1f370*/  IMAD.MOV.U32 R13, RZ, RZ, R4 ;  /* 0x000000ffff0d7224 */ /* 0x000fe400078e0004 */
[----:B------:R-:W-:-:S07]  /*1f380*/  IMAD.MOV.U32 R7, RZ, RZ, R14 ;  /* 0x000000ffff077224 */ /* 0x000fce00078e000e */
[----:B------:R-:W-:Y:S05]  /*1f390*/  WARPSYNC.COLLECTIVE R15, `(.L_x_3262) ;  /* 0x000000000f087348 */ /* 0x000fea0003c00000 */
[----:B------:R0:W1:Y:S02]  /*1f3a0*/  SHFL.IDX P6, R14, R13, R12, R11 ;  /* 0x0000000c0d0e7389 */ /* 0x00006400000c000b */
[----:B01----:R-:W-:Y:S01]  /*1f3b0*/  ENDCOLLECTIVE ;  /* 0x000000000000791b */ /* 0x003fe20003800000 */
.L_x_3262:
        /* <DEDUP_REMOVED lines=29> */
.L_x_3263:
[----:B------:R-:W-:Y:S02]  /*1f590*/  IMAD.MOV.U32 R13, RZ, RZ, R4 ;  /* 0x000000ffff0d7224 */ /* 0x000fe400078e0004 */
[----:B------:R-:W-:-:S07]  /*1f5a0*/  IMAD.MOV.U32 R6, RZ, RZ, R14 ;  /* 0x000000ffff067224 */ /* 0x000fce00078e000e */
[----:B------:R-:W-:Y:S05]  /*1f5b0*/  WARPSYNC.COLLECTIVE R15, `(.L_x_3264) ;  /* 0x000000000f087348 */ /* 0x000fea0003c00000 */
[----:B------:R0:W1:Y:S02]  /*1f5c0*/  SHFL.IDX P6, R14, R13, R12, R11 ;  /* 0x0000000c0d0e7389 */ /* 0x00006400000c000b */
[----:B01----:R-:W-:Y:S01]  /*1f5d0*/  ENDCOLLECTIVE ;  /* 0x000000000000791b */ /* 0x003fe20003800000 */
.L_x_3264:
[----:B------:R-:W-:Y:S01]  /*1f5e0*/  IMAD.MOV.U32 R2, RZ, RZ, R14 ;  /* 0x000000ffff027224 */ /* 0x000fe200078e000e */
[----:B------:R-:W-:Y:S06]  /*1f5f0*/  BRA `(.L_x_3265) ;  /* 0xffffffb400347947 */ /* 0x000fec000383ffff */
.L_x_3179:
[----:B0-----:R0:W1:Y:S02]  /*1f600*/  SYNCS.PHASECHK.TRANS64.TRYWAIT P0, [R6+URZ+0x38840], R20 ;  /* 0x03884014060075a7 */ /* 0x001064000800017f */
[----:B-1----:R-:W-:Y:S05]  /*1f610*/  @!P0 NANOSLEEP.SYNCS 0x989680 ;  /* 0x009896800000895d */ /* 0x002fea0003900000 */
[----:B------:R-:W1:Y:S02]  /*1f620*/  @!P0 SYNCS.PHASECHK.TRANS64 P0, [R6+URZ+0x38840], R20 ;  /* 0x03884014060085a7 */ /* 0x000e64000800007f */
[----:B-1----:R-:W-:Y:S05]  /*1f630*/  @!P0 BRA `(.L_x_3179) ;  /* 0xfffffffc00f08947 */ /* 0x002fea000383ffff */
[----:B------:R-:W-:Y:S05]  /*1f640*/  BRA `(.L_x_3266) ;  /* 0xffffffb800c87947 */ /* 0x000fea000383ffff */
.L_x_3180:
        /* <DEDUP_REMOVED lines=8> */
.L_x_3268:
[----:B------:R-:W-:Y:S05]  /*1f6d0*/  BSYNC B1 ;  /* 0x0000000000017941 */ /* 0x000fea0003800000 */
.L_x_3267:
        /* <DEDUP_REMOVED lines=9> */
.L_x_3269:
[----:B------:R-:W-:Y:S02]  /*1f770*/  IMAD.MOV.U32 R13, RZ, RZ, R25 ;  /* 0x000000ffff0d7224 */ /* 0x000fe400078e0019 */
[----:B------:R-:W-:Y:S02]  /*1f780*/  IMAD.MOV.U32 R12, RZ, RZ, 0x1 ;  /* 0x00000001ff0c7424 */ /* 0x000fe400078e00ff */
[----:B------:R-:W-:-:S07]  /*1f790*/  IMAD.MOV.U32 R2, RZ, RZ, R14 ;  /* 0x000000ffff027224 */ /* 0x000fce00078e000e */
[----:B------:R-:W-:Y:S05]  /*1f7a0*/  WARPSYNC.COLLECTIVE R15, `(.L_x_3270) ;  /* 0x000000000f087348 */ /* 0x000fea0003c00000 */
[----:B------:R0:W1:Y:S02]  /*1f7b0*/  SHFL.IDX P6, R14, R13, R12, R11 ;  /* 0x0000000c0d0e7389 */ /* 0x00006400000c000b */
[----:B01----:R-:W-:Y:S01]  /*1f7c0*/  ENDCOLLECTIVE ;  /* 0x000000000000791b */ /* 0x003fe20003800000 */
.L_x_3270:
        /* <DEDUP_REMOVED lines=11> */
.L_x_3271:
[----:B------:R-:W-:Y:S02]  /*1f880*/  IMAD.MOV.U32 R13, RZ, RZ, R25 ;  /* 0x000000ffff0d7224 */ /* 0x000fe400078e0019 */
[----:B------:R-:W-:Y:S02]  /*1f890*/  IMAD.MOV.U32 R12, RZ, RZ, 0x2 ;  /* 0x00000002ff0c7424 */ /* 0x000fe400078e00ff */
[----:B------:R-:W-:-:S07]  /*1f8a0*/  IMAD.MOV.U32 R2, RZ, RZ, R14 ;  /* 0x000000ffff027224 */ /* 0x000fce00078e000e */
[----:B------:R-:W-:Y:S05]  /*1f8b0*/  WARPSYNC.COLLECTIVE R15, `(.L_x_3272) ;  /* 0x000000000f087348 */ /* 0x000fea0003c00000 */
[----:B------:R0:W1:Y:S02]  /*1f8c0*/  SHFL.IDX P6, R14, R13, R12, R11 ;  /* 0x0000000c0d0e7389 */ /* 0x00006400000c000b */
[----:B01----:R-:W-:Y:S01]  /*1f8d0*/  ENDCOLLECTIVE ;  /* 0x000000000000791b */ /* 0x003fe20003800000 */
.L_x_3272:
        /* <DEDUP_REMOVED lines=11> */
.L_x_3273:
[----:B------:R-:W-:Y:S02]  /*1f990*/  IMAD.MOV.U32 R13, RZ, RZ, R25 ;  /* 0x000000ffff0d7224 */ /* 0x000fe400078e0019 */
[----:B------:R-:W-:Y:S02]  /*1f9a0*/  IMAD.MOV.U32 R12, RZ, RZ, 0x3 ;  /* 0x00000003ff0c7424 */ /* 0x000fe400078e00ff */
[----:B------:R-:W-:-:S07]  /*1f9b0*/  IMAD.MOV.U32 R2, RZ, RZ, R14 ;  /* 0x000000ffff027224 */ /* 0x000fce00078e000e */
[----:B------:R-:W-:Y:S05]  /*1f9c0*/  WARPSYNC.COLLECTIVE R15, `(.L_x_3274) ;  /* 0x000000000f087348 */ /* 0x000fea0003c00000 */
[----:B------:R0:W1:Y:S02]  /*1f9d0*/  SHFL.IDX P6, R14, R13, R12, R11 ;  /* 0x0000000c0d0e7389 */ /* 0x00006400000c000b */
[----:B01----:R-:W-:Y:S01]  /*1f9e0*/  ENDCOLLECTIVE ;  /* 0x000000000000791b */ /* 0x003fe20003800000 */
.L_x_3274:
        /* <DEDUP_REMOVED lines=11> */
.L_x_3275:
[----:B------:R-:W-:Y:S01]  /*1faa0*/  IMAD.MOV.U32 R2, RZ, RZ, R14 ;  /* 0x000000ffff027224 */ /* 0x000fe200078e000e */
[----:B------:R-:W-:Y:S06]  /*1fab0*/  BRA `(.L_x_3276) ;  /* 0xffffffb800507947 */ /* 0x000fec000383ffff */
.L_x_3185:
[----:B---3--:R3:W4:Y:S02]  /*1fac0*/  SYNCS.PHASECHK.TRANS64.TRYWAIT P0, [R6+URZ+0x38860], R20 ;  /* 0x03886014060075a7 */ /* 0x008724000800017f */
[----:B----4-:R-:W-:Y:S05]  /*1fad0*/  @!P0 NANOSLEEP.SYNCS 0x989680 ;  /* 0x009896800000895d */ /* 0x010fea0003900000 */
[----:B------:R-:W4:Y:S02]  /*1fae0*/  @!P0 SYNCS.PHASECHK.TRANS64 P0, [R6+URZ+0x38860], R20 ;  /* 0x03886014060085a7 */ /* 0x000f24000800007f */
[----:B----4-:R-:W-:Y:S05]  /*1faf0*/  @!P0 BRA `(.L_x_3185) ;  /* 0xfffffffc00f08947 */ /* 0x010fea000383ffff */
[----:B------:R-:W-:Y:S05]  /*1fb00*/  BRA `(.L_x_3277) ;  /* 0xffffffb800a07947 */ /* 0x000fea000383ffff */
.L_x_3186:
        /* <DEDUP_REMOVED lines=8> */
.L_x_3279:
[----:B------:R-:W-:Y:S05]  /*1fb90*/  BSYNC B1 ;  /* 0x0000000000017941 */ /* 0x000fea0003800000 */
.L_x_3278:
        /* <DEDUP_REMOVED lines=13> */
.L_x_3280:
        /* <DEDUP_REMOVED lines=17> */
.L_x_3281:
        /* <DEDUP_REMOVED lines=16> */
.L_x_3282:
        /* <DEDUP_REMOVED lines=19> */
.L_x_3283:
        /* <DEDUP_REMOVED lines=14> */
.L_x_3284:
        /* <DEDUP_REMOVED lines=16> */
.L_x_3285:
        /* <DEDUP_REMOVED lines=14> */
.L_x_3286:
[----:B------:R-:W-:Y:S05]  /*20270*/  BRA `(.L_x_3287) ;  /* 0xffffffb800047947 */ /* 0x000fea000383ffff */
.L_x_3194:
        /* <DEDUP_REMOVED lines=8> */
.L_x_3289:
[----:B------:R-:W-:Y:S05]  /*20300*/  BSYNC B0 ;  /* 0x0000000000007941 */ /* 0x000fea0003800000 */
.L_x_3288:
        /* <DEDUP_REMOVED lines=9> */
.L_x_3290:
        /* <DEDUP_REMOVED lines=23> */
.L_x_3291:
[----:B------:R-:W-:Y:S01]  /*20510*/  IMAD.MOV.U32 R12, RZ, RZ, 0x2 ;  /* 0x00000002ff0c7424 */ /* 0x000fe200078e00ff */
[----:B------:R-:W-:-:S05]  /*20520*/  SEL R4, R14, RZ, P1 ;  /* 0x000000ff0e047207 */ /* 0x000fca0000800000 */
[----:B------:R-:W-:-:S04]  /*20530*/  IMAD.IADD R4, R13, 0x1, R4 ;  /* 0x000000010d047824 */ /* 0x000fc800078e0204 */
[----:B------:R-:W-:-:S07]  /*20540*/  IMAD.MOV.U32 R13, RZ, RZ, R4 ;  /* 0x000000ffff0d7224 */ /* 0x000fce00078e0004 */
[----:B------:R-:W-:Y:S05]  /*20550*/  WARPSYNC.COLLECTIVE R15, `(.L_x_3292) ;  /* 0x000000000f087348 */ /* 0x000fea0003c00000 */
[----:B------:R0:W1:Y:S02]  /*20560*/  SHFL.UP P6, R14, R13, R12, R11 ;  /* 0x0400000c0d0e7389 */ /* 0x00006400000c000b */
[----:B01----:R-:W-:Y:S01]  /*20570*/  ENDCOLLECTIVE ;  /* 0x000000000000791b */ /* 0x003fe20003800000 */
.L_x_3292:
[----:B------:R-:W-:Y:S01]  /*20580*/  IMAD.MOV.U32 R12, RZ, RZ, 0x4 ;  /* 0x00000004ff0c7424 */ /* 0x000fe200078e00ff */
[----:B------:R-:W-:-:S05]  /*20590*/  SEL R3, R14, RZ, P2 ;  /* 0x000000ff0e037207 */ /* 0x000fca0001000000 */
[----:B------:R-:W-:-:S04]  /*205a0*/  IMAD.IADD R2, R4, 0x1, R3 ;  /* 0x0000000104027824 */ /* 0x000fc800078e0203 */
[----:B------:R-:W-:-:S07]  /*205b0*/  IMAD.MOV.U32 R13, RZ, RZ, R2 ;  /* 0x000000ffff0d7224 */ /* 0x000fce00078e0002 */
[----:B------:R-:W-:Y:S05]  /*205c0*/  WARPSYNC.COLLECTIVE R15, `(.L_x_3293) ;  /* 0x000000000f087348 */ /* 0x000fea0003c00000 */
[----:B------:R0:W1:Y:S02]  /*205d0*/  SHFL.UP P6, R14, R13, R12, R11 ;  /* 0x0400000c0d0e7389 */ /* 0x00006400000c000b */
[----:B01----:R-:W-:Y:S01]  /*205e0*/  ENDCOLLECTIVE ;  /* 0x000000000000791b */ /* 0x003fe20003800000 */
.L_x_3293:
[----:B------:R-:W-:Y:S01]  /*205f0*/  IMAD.MOV.U32 R12, RZ, RZ, 0x8 ;  /* 0x00000008ff0c7424 */ /* 0x000fe200078e00ff */
[----:B------:R-:W-:-:S05]  /*20600*/  SEL R3, R14, RZ, P3 ;  /* 0x000000ff0e037207 */ /* 0x000fca0001800000 */
[----:B------:R-:W-:-:S04]  /*20610*/  IMAD.IADD R3, R2, 0x1, R3 ;  /* 0x0000000102037824 */ /* 0x000fc800078e0203 */
[----:B------:R-:W-:-:S07]  /*20620*/  IMAD.MOV.U32 R13, RZ, RZ, R3 ;  /* 0x000000ffff0d7224 */ /* 0x000fce00078e0003 */
[----:B------:R-:W-:Y:S05]  /*20630*/  WARPSYNC.COLLECTIVE R15, `(.L_x_3294) ;  /* 0x000000000f087348 */ /* 0x000fea0003c00000 */
[----:B------:R0:W1:Y:S02]  /*20640*/  SHFL.UP P6, R14, R13, R12, R11 ;  /* 0x0400000c0d0e7389 */ /* 0x00006400000c000b */
[----:B01----:R-:W-:Y:S01]  /*20650*/  ENDCOLLECTIVE ;  /* 0x000000000000791b */ /* 0x003fe20003800000 */
.L_x_3294:
[----:B------:R-:W-:Y:S01]  /*20660*/  IMAD.MOV.U32 R12, RZ, RZ, 0x10 ;  /* 0x00000010ff0c7424 */ /* 0x000fe200078e00ff */
[----:B------:R-:W-:-:S05]  /*20670*/  SEL R4, R14, RZ, P4 ;  /* 0x000000ff0e047207 */ /* 0x000fca0002000000 */
[----:B------:R-:W-:-:S04]  /*20680*/  IMAD.IADD R4, R3, 0x1, R4 ;  /* 0x0000000103047824 */ /* 0x000fc800078e0204 */
[----:B------:R-:W-:-:S07]  /*20690*/  IMAD.MOV.U32 R13, RZ, RZ, R4 ;  /* 0x000000ffff0d7224 */ /* 0x000fce00078e0004 */
[----:B------:R-:W-:Y:S05]  /*206a0*/  WARPSYNC.COLLECTIVE R15, `(.L_x_3295) ;  /* 0x000000000f087348 */ /* 0x000fea0003c00000 */
[----:B------:R0:W1:Y:S02]  /*206b0*/  SHFL.UP P6, R14, R13, R12, R11 ;  /* 0x0400000c0d0e7389 */ /* 0x00006400000c000b */
[----:B01----:R-:W-:Y:S01]  /*206c0*/  ENDCOLLECTIVE ;  /* 0x000000000000791b */ /* 0x003fe20003800000 */
.L_x_3295:
        /* <DEDUP_REMOVED lines=8> */
.L_x_3296:
[----:B------:R-:W-:Y:S05]  /*20750*/  BRA `(.L_x_3297) ;  /* 0xffffffb800a07947 */ /* 0x000fea000383ffff */
.L_x_3197:
[----:B------:R-:W-:Y:S01]  /*20760*/  BSSY B0, `(.L_x_3298) ;  /* 0x0000007000007945 */ /* 0x000fe20003800000 */
[----:B------:R-:W-:Y:S02]  /*20770*/  IMAD.MOV.U32 R12, RZ, RZ, 0x1 ;  /* 0x00000001ff0c7424 */ /* 0x000fe400078e00ff */
[----:B------:R-:W-:Y:S02]  /*20780*/  IMAD.MOV.U32 R11, RZ, RZ, RZ ;  /* 0x000000ffff0b7224 */ /* 0x000fe400078e00ff */
[----:B------:R-:W-:-:S07]  /*20790*/  IMAD.MOV.U32 R15, RZ, RZ, -0x1 ;  /* 0xffffffffff0f7424 */ /* 0x000fce00078e00ff */
[----:B------:R-:W-:Y:S05]  /*207a0*/  WARPSYNC.COLLECTIVE R15, `(.L_x_3299) ;  /* 0x000000000f087348 */ /* 0x000fea0003c00000 */
[----:B------:R0:W1:Y:S02]  /*207b0*/  SHFL.UP P6, R14, R13, R12, R11 ;  /* 0x0400000c0d0e7389 */ /* 0x00006400000c000b */
[----:B01----:R-:W-:Y:S01]  /*207c0*/  ENDCOLLECTIVE ;  /* 0x000000000000791b */ /* 0x003fe20003800000 */
.L_x_3299:
[----:B------:R-:W-:Y:S05]  /*207d0*/  BSYNC B0 ;  /* 0x0000000000007941 */ /* 0x000fea0003800000 */
.L_x_3298:
        /* <DEDUP_REMOVED lines=8> */
.L_x_3300:
[----:B------:R-:W-:Y:S01]  /*20860*/  IMAD.MOV.U32 R12, RZ, RZ, 0x4 ;  /* 0x00000004ff0c7424 */ /* 0x000fe200078e00ff */
[----:B------:R-:W-:-:S05]  /*20870*/  SEL R2, R14, RZ, P2 ;  /* 0x000000ff0e027207 */ /* 0x000fca0001000000 */
[----:B------:R-:W-:-:S04]  /*20880*/  IMAD.IADD R2, R13, 0x1, R2 ;  /* 0x000000010d027824 */ /* 0x000fc800078e0202 */
[----:B------:R-:W-:-:S07]  /*20890*/  IMAD.MOV.U32 R13, RZ, RZ, R2 ;  /* 0x000000ffff0d7224 */ /* 0x000fce00078e0002 */
[----:B------:R-:W-:Y:S05]  /*208a0*/  WARPSYNC.COLLECTIVE R15, `(.L_x_3301) ;  /* 0x000000000f087348 */ /* 0x000fea0003c00000 */
[----:B------:R0:W1:Y:S02]  /*208b0*/  SHFL.UP P6, R14, R13, R12, R11 ;  /* 0x0400000c0d0e7389 */ /* 0x00006400000c000b */
[----:B01----:R-:W-:Y:S01]  /*208c0*/  ENDCOLLECTIVE ;  /* 0x000000000000791b */ /* 0x003fe20003800000 */
.L_x_3301:
[----:B------:R-:W-:Y:S01]  /*208d0*/  IMAD.MOV.U32 R12, RZ, RZ, 0x8 ;  /* 0x00000008ff0c7424 */ /* 0x000fe200078e00ff */
[----:B------:R-:W-:-:S05]  /*208e0*/  SEL R3, R14, RZ, P3 ;  /* 0x000000ff0e037207 */ /* 0x000fca0001800000 */
[----:B------:R-:W-:-:S04]  /*208f0*/  IMAD.IADD R3, R2, 0x1, R3 ;  /* 0x0000000102037824 */ /* 0x000fc800078e0203 */
[----:B------:R-:W-:-:S07]  /*20900*/  IMAD.MOV.U32 R13, RZ, RZ, R3 ;  /* 0x000000ffff0d7224 */ /* 0x000fce00078e0003 */
[----:B------:R-:W-:Y:S05]  /*20910*/  WARPSYNC.COLLECTIVE R15, `(.L_x_3302) ;  /* 0x000000000f087348 */ /* 0x000fea0003c00000 */
[----:B------:R0:W1:Y:S02]  /*20920*/  SHFL.UP P6, R14, R13, R12, R11 ;  /* 0x0400000c0d0e7389 */ /* 0x00006400000c000b */
[----:B01----:R-:W-:Y:S01]  /*20930*/  ENDCOLLECTIVE ;  /* 0x000000000000791b */ /* 0x003fe20003800000 */
.L_x_3302:
[----:B------:R-:W-:Y:S01]  /*20940*/  IMAD.MOV.U32 R12, RZ, RZ, 0x10 ;  /* 0x00000010ff0c7424 */ /* 0x000fe200078e00ff */
[----:B------:R-:W-:-:S05]  /*20950*/  SEL R4, R14, RZ, P4 ;  /* 0x000000ff0e047207 */ /* 0x000fca0002000000 */
[----:B------:R-:W-:-:S04]  /*20960*/  IMAD.IADD R4, R3, 0x1, R4 ;  /* 0x0000000103047824 */ /* 0x000fc800078e0204 */
[----:B------:R-:W-:-:S07]  /*20970*/  IMAD.MOV.U32 R13, RZ, RZ, R4 ;  /* 0x000000ffff0d7224 */ /* 0x000fce00078e0004 */
[----:B------:R-:W-:Y:S05]  /*20980*/  WARPSYNC.COLLECTIVE R15, `(.L_x_3303) ;  /* 0x000000000f087348 */ /* 0x000fea0003c00000 */
[----:B------:R0:W1:Y:S02]  /*20990*/  SHFL.UP P6, R14, R13, R12, R11 ;  /* 0x0400000c0d0e7389 */ /* 0x00006400000c000b */
[----:B01----:R-:W-:Y:S01]  /*209a0*/  ENDCOLLECTIVE ;  /* 0x000000000000791b */ /* 0x003fe20003800000 */
.L_x_3303:
        /* <DEDUP_REMOVED lines=8> */
.L_x_3304:
[----:B------:R-:W-:Y:S05]  /*20a30*/  BRA `(.L_x_3305) ;  /* 0xffffffb8008c7947 */ /* 0x000fea000383ffff */
.L_x_3199:
[----:B------:R-:W-:Y:S01]  /*20a40*/  BSSY B0, `(.L_x_3306) ;  /* 0x0000006000007945 */ /* 0x000fe20003800000 */
[----:B------:R-:W-:Y:S01]  /*20a50*/  PLOP3.LUT P6, PT, P6, PT, PT, 0x8, 0x0 ;  /* 0x000000000000781c */ /* 0x000fe200037ce170 */
[----:B------:R-:W-:-:S12]  /*20a60*/  IMAD.MOV.U32 R15, RZ, RZ, -0x1 ;  /* 0xffffffffff0f7424 */ /* 0x000fd800078e00ff */
[----:B0-----:R-:W-:Y:S05]  /*20a70*/  WARPSYNC.COLLECTIVE R15, `(.L_x_3307) ;  /* 0x000000000f087348 */ /* 0x001fea0003c00000 */
[----:B------:R-:W-:Y:S01]  /*20a80*/  VOTE.ANY R14, PT, P6 ;  /* 0x00000000000e7806 */ /* 0x000fe200030e0100 */
[----:B0-----:R-:W-:Y:S06]  /*20a90*/  ENDCOLLECTIVE ;  /* 0x000000000000791b */ /* 0x001fec0003800000 */
.L_x_3307:
[----:B------:R-:W-:Y:S05]  /*20aa0*/  BSYNC B0 ;  /* 0x0000000000007941 */ /* 0x000fea0003800000 */
.L_x_3306:
        /* <DEDUP_REMOVED lines=10> */
.L_x_3308:
[----:B------:R-:W-:Y:S02]  /*20b50*/  IMAD.MOV.U32 R13, RZ, RZ, R5 ;  /* 0x000000ffff0d7224 */ /* 0x000fe400078e0005 */
[----:B------:R-:W-:-:S07]  /*20b60*/  IMAD.MOV.U32 R25, RZ, RZ, R14 ;  /* 0x000000ffff197224 */ /* 0x000fce00078e000e */
[----:B------:R-:W-:Y:S05]  /*20b70*/  WARPSYNC.COLLECTIVE R15, `(.L_x_3309) ;  /* 0x000000000f087348 */ /* 0x000fea0003c00000 */
[----:B------:R0:W1:Y:S02]  /*20b80*/  SHFL.IDX P6, R14, R13, R12, R11 ;  /* 0x0000000c0d0e7389 */ /* 0x00006400000c000b */
[----:B01----:R-:W-:Y:S01]  /*20b90*/  ENDCOLLECTIVE ;  /* 0x000000000000791b */ /* 0x003fe20003800000 */
.L_x_3309:
[----:B------:R-:W-:Y:S01]  /*20ba0*/  IMAD.MOV.U32 R5, RZ, RZ, R14 ;  /* 0x000000ffff057224 */ /* 0x000fe200078e000e */
[----:B------:R-:W-:Y:S06]  /*20bb0*/  BRA `(.L_x_3310) ;  /* 0xffffffb8006c7947 */ /* 0x000fec000383ffff */
.L_x_3201:
[----:B------:R-:W-:Y:S01]  /*20bc0*/  BSSY B0, `(.L_x_3311) ;  /* 0x0000007000007945 */ /* 0x000fe20003800000 */
[----:B------:R-:W-:Y:S02]  /*20bd0*/  IMAD.MOV.U32 R13, RZ, RZ, R2 ;  /* 0x000000ffff0d7224 */ /* 0x000fe400078e0002 */
[----:B------:R-:W-:Y:S02]  /*20be0*/  IMAD.MOV.U32 R11, RZ, RZ, 0x1f ;  /* 0x0000001fff0b7424 */ /* 0x000fe400078e00ff */
[----:B------:R-:W-:-:S07]  /*20bf0*/  IMAD.MOV.U32 R15, RZ, RZ, -0x1 ;  /* 0xffffffffff0f7424 */ /* 0x000fce00078e00ff */
[----:B0123--:R-:W-:Y:S05]  /*20c00*/  WARPSYNC.COLLECTIVE R15, `(.L_x_3312) ;  /* 0x000000000f087348 */ /* 0x00ffea0003c00000 */
[----:B------:R4:W0:Y:S02]  /*20c10*/  SHFL.IDX P6, R14, R13, R12, R11 ;  /* 0x0000000c0d0e7389 */ /* 0x00082400000c000b */
[----:B01234-:R-:W-:Y:S01]  /*20c20*/  ENDCOLLECTIVE ;  /* 0x000000000000791b */ /* 0x01ffe20003800000 */
.L_x_3312:
[----:B------:R-:W-:Y:S05]  /*20c30*/  BSYNC B0 ;  /* 0x0000000000007941 */ /* 0x000fea0003800000 */
.L_x_3311:
[----:B------:R-:W-:Y:S01]  /*20c40*/  IMAD.MOV.U32 R24, RZ, RZ, R14 ;  /* 0x000000ffff187224 */ /* 0x000fe200078e000e */
[----:B------:R-:W-:Y:S06]  /*20c50*/  BRA `(.L_x_3200) ;  /* 0xffffffb8005c7947 */ /* 0x000fec000383ffff */
.L_x_3207:
[----:B0-----:R0:W1:Y:S02]  /*20c60*/  SYNCS.PHASECHK.TRANS64.TRYWAIT P0, [R5+URZ+0x38820], R0 ;  /* 0x03882000050075a7 */ /* 0x001064000800017f */
[----:B-1----:R-:W-:Y:S05]  /*20c70*/  @!P0 NANOSLEEP.SYNCS 0x989680 ;  /* 0x009896800000895d */ /* 0x002fea0003900000 */
[----:B------:R-:W1:Y:S02]  /*20c80*/  @!P0 SYNCS.PHASECHK.TRANS64 P0, [R5+URZ+0x38820], R0 ;  /* 0x03882000050085a7 */ /* 0x000e64000800007f */
[----:B-1----:R-:W-:Y:S05]  /*20c90*/  @!P0 BRA `(.L_x_3207) ;  /* 0xfffffffc00f08947 */ /* 0x002fea000383ffff */
[----:B------:R-:W-:Y:S05]  /*20ca0*/  BRA `(.L_x_3313) ;  /* 0xffffffc000b47947 */ /* 0x000fea000383ffff */
.L_x_3208:
        /* <DEDUP_REMOVED lines=11> */
.L_x_3315:
[----:B------:R-:W-:Y:S05]  /*20d60*/  BSYNC B0 ;  /* 0x0000000000007941 */ /* 0x000fea0003800000 */
.L_x_3314:
[----:B------:R-:W-:Y:S05]  /*20d70*/  BRA `(.L_x_3316) ;  /* 0xffffffc0009c7947 */ /* 0x000fea000383ffff */
.L_x_3211:
[----:B------:R-:W-:Y:S01]  /*20d80*/  BSSY B1, `(.L_x_3317) ;  /* 0x0000006000017945 */ /* 0x000fe20003800000 */
[----:B------:R-:W-:-:S07]  /*20d90*/  IMAD.MOV.U32 R15, RZ, RZ, -0x1 ;  /* 0xffffffffff0f7424 */ /* 0x000fce00078e00ff */
[----:B0-234-:R-:W-:Y:S05]  /*20da0*/  WARPSYNC.COLLECTIVE R15, `(.L_x_3318) ;  /* 0x000000000f0c7348 */ /* 0x01dfea0003c00000 */
[----:B------:R-:W-:Y:S02]  /*20db0*/  ELECT P6, UR62, PT ;  /* 0x00000000003e782f */ /* 0x000fe400038c0000 */
[----:B------:R-:W-:Y:S01]  /*20dc0*/  MOV R14, UR62 ;  /* 0x0000003e000e7c02 */ /* 0x000fe20008000f00 */
[----:B0-234-:R-:W-:Y:S10]  /*20dd0*/  ENDCOLLECTIVE ;  /* 0x000000000000791b */ /* 0x01dff40003800000 */
.L_x_3318:
[----:B------:R-:W-:Y:S05]  /*20de0*/  BSYNC B1 ;  /* 0x0000000000017941 */ /* 0x000fea0003800000 */
.L_x_3317:
[----:B------:R-:W-:Y:S05]  /*20df0*/  BRA `(.L_x_3319) ;  /* 0xffffffc000947947 */ /* 0x000fea000383ffff */
.L_x_3213:
[----:B0-----:R0:W1:Y:S02]  /*20e00*/  SYNCS.PHASECHK.TRANS64.TRYWAIT P1, [R3+URZ+0x38840], R2 ;  /* 0x03884002030075a7 */ /* 0x001064000802017f */
[----:B-1----:R-:W-:Y:S05]  /*20e10*/  @!P1 NANOSLEEP.SYNCS 0x989680 ;  /* 0x009896800000995d */ /* 0x002fea0003900000 */
[----:B------:R-:W1:Y:S02]  /*20e20*/  @!P1 SYNCS.PHASECHK.TRANS64 P1, [R3+URZ+0x38840], R2 ;  /* 0x03884002030095a7 */ /* 0x000e64000802007f */
[----:B-1----:R-:W-:Y:S05]  /*20e30*/  @!P1 BRA `(.L_x_3213) ;  /* 0xfffffffc00f09947 */ /* 0x002fea000383ffff */
[----:B------:R-:W-:Y:S05]  /*20e40*/  BRA `(.L_x_3320) ;  /* 0xffffffc000b47947 */ /* 0x000fea000383ffff */
.L_x_3215:
[----:B-1----:R1:W0:Y:S02]  /*20e50*/  SYNCS.PHASECHK.TRANS64.TRYWAIT P1, [R5+URZ+0x38840], R0 ;  /* 0x03884000050075a7 */ /* 0x002224000802017f */
[----:B0-----:R-:W-:Y:S05]  /*20e60*/  @!P1 NANOSLEEP.SYNCS 0x989680 ;  /* 0x009896800000995d */ /* 0x001fea0003900000 */
[----:B------:R-:W0:Y:S02]  /*20e70*/  @!P1 SYNCS.PHASECHK.TRANS64 P1, [R5+URZ+0x38840], R0 ;  /* 0x03884000050095a7 */ /* 0x000e24000802007f */
[----:B0-----:R-:W-:Y:S05]  /*20e80*/  @!P1 BRA `(.L_x_3215) ;  /* 0xfffffffc00f09947 */ /* 0x001fea000383ffff */
[----:B------:R-:W-:Y:S05]  /*20e90*/  BRA `(.L_x_3321) ;  /* 0xffffffc000c07947 */ /* 0x000fea000383ffff */
.L_x_3217:
[----:B------:R0:W0:Y:S02]  /*20ea0*/  SYNCS.PHASECHK.TRANS64.TRYWAIT P1, [R3+URZ+0x38860], R2 ;  /* 0x03886002030075a7 */ /* 0x000024000802017f */
[----:B0-----:R-:W-:Y:S05]  /*20eb0*/  @!P1 NANOSLEEP.SYNCS 0x989680 ;  /* 0x009896800000995d */ /* 0x001fea0003900000 */
[----:B------:R-:W0:Y:S02]  /*20ec0*/  @!P1 SYNCS.PHASECHK.TRANS64 P1, [R3+URZ+0x38860], R2 ;  /* 0x03886002030095a7 */ /* 0x000e24000802007f */
[----:B0-----:R-:W-:Y:S05]  /*20ed0*/  @!P1 BRA `(.L_x_3217) ;  /* 0xfffffffc00f09947 */ /* 0x001fea000383ffff */
[----:B------:R-:W-:Y:S05]  /*20ee0*/  BRA `(.L_x_3322) ;  /* 0xffffffc000bc7947 */ /* 0x000fea000383ffff */
.L_x_3323:
        /* <DEDUP_REMOVED lines=9> */
.L_x_5656:


//--------------------- .text._ZN7cutlass13device_kernelIN5flash11enable_sm90INS1_16FlashAttnFwdSm90INS1_25CollectiveMainloopFwdSm90ILi2EN4cute5tupleIJNS5_1CILi1EEES8_S8_EEENS6_IJNS7_ILi64EEESA_SA_EEELi512ENS_6half_tEfNS_4arch4Sm90ELb0ELb1ELb0ELb1ELb1ELb1ELb1ELb0ELb0ELb1ELb1ELb0EEENS1_21CollectiveEpilogueFwdINS6_IJSA_NS7_ILi512EEESA_EEES9_SC_SE_Li256ELb1ELb1ELb1ELb0EEENS1_36VarlenDynamicPersistentTileSchedulerILi64ELi64ELi256ELi128ELb1ELb1ELb1ELb1ELb0ELb1EEEEEEEEEvNT_6ParamsE --------------------------
	.section	.text._ZN7cutlass13device_kernelIN5flash11enable_sm90INS1_16FlashAttnFwdSm90INS1_25CollectiveMainloopFwdSm90ILi2EN4cute5tupleIJNS5_1CILi1EEES8_S8_EEENS6_IJNS7_ILi64EEESA_SA_EEELi512ENS_6half_tEfNS_4arch4Sm90ELb0ELb1ELb0ELb1ELb1ELb1ELb1ELb0ELb0ELb1ELb1ELb0EEENS1_21CollectiveEpilogueFwdINS6_IJSA_NS7_ILi512EEESA_EEES9_SC_SE_Li256ELb1ELb1ELb1ELb0EEENS1_36VarlenDynamicPersistentTileSchedulerILi64ELi64ELi256ELi128ELb1ELb1ELb1ELb1ELb0ELb1EEEEEEEEEvNT_6ParamsE,"ax",@progbits
	.align	128
.text._ZN7cutlass13device_kernelIN5flash11enable_sm90INS1_16FlashAttnFwdSm90INS1_25CollectiveMainloopFwdSm90ILi2EN4cute5tupleIJNS5_1CILi1EEES8_S8_EEENS6_IJNS7_ILi64EEESA_SA_EEELi512ENS_6half_tEfNS_4arch4Sm90ELb0ELb1ELb0ELb1ELb1ELb1ELb1ELb0ELb0ELb1ELb1ELb0EEENS1_21CollectiveEpilogueFwdINS6_IJSA_NS7_ILi512EEESA_EEES9_SC_SE_Li256ELb1ELb1ELb1ELb0EEENS1_36VarlenDynamicPersistentTileSchedulerILi64ELi64ELi256ELi128ELb1ELb1ELb1ELb1ELb0ELb1EEEEEEEEEvNT_6ParamsE:
        .type           _ZN7cutlass13device_kernelIN5flash11enable_sm90INS1_16FlashAttnFwdSm90INS1_25CollectiveMainloopFwdSm90ILi2EN4cute5tupleIJNS5_1CILi1EEES8_S8_EEENS6_IJNS7_ILi64EEESA_SA_EEELi512ENS_6half_tEfNS_4arch4Sm90ELb0ELb1ELb0ELb1ELb1ELb1ELb1ELb0ELb0ELb1ELb1ELb0EEENS1_21CollectiveEpilogueFwdINS6_IJSA_NS7_ILi512EEESA_EEES9_SC_SE_Li256ELb1ELb1ELb1ELb0EEENS1_36VarlenDynamicPersistentTileSchedulerILi64ELi64ELi256ELi128ELb1ELb1ELb1ELb1ELb0ELb1EEEEEEEEEvNT_6ParamsE,@function
        .size           _ZN7cutlass13device_kernelIN5flash11enable_sm90INS1_16FlashAttnFwdSm90INS1_25CollectiveMainloopFwdSm90ILi2EN4cute5tupleIJNS5_1CILi1EEES8_S8_EEENS6_IJNS7_ILi64EEESA_SA_EEELi512ENS_6half_tEfNS_4arch4Sm90ELb0ELb1ELb0ELb1ELb1ELb1ELb1ELb0ELb0ELb1ELb1ELb0EEENS1_21CollectiveEpilogueFwdINS6_IJSA_NS7_ILi512EEESA_EEES9_SC_SE_Li256ELb1ELb1ELb1ELb0EEENS1_36VarlenDynamicPersistentTileSchedulerILi64ELi64ELi256ELi128ELb1ELb1ELb1ELb1ELb0ELb1EEEEEEEEEvNT_6ParamsE,(.L_x_5657 - _ZN7cutlass13device_kernelIN5flash11enable_sm90INS1_16FlashAttnFwdSm90INS1_25CollectiveMainloopFwdSm90ILi2EN4cute5tupleIJNS5_1CILi1EEES8_S8_EEENS6_IJNS7_ILi64EEESA_SA_EEELi512ENS_6half_tEfNS_4arch4Sm90ELb0ELb1ELb0ELb1ELb1ELb1ELb1ELb0ELb0ELb1ELb1ELb0EEENS1_21CollectiveEpilogueFwdINS6_IJSA_NS7_ILi512EEESA_EEES9_SC_SE_Li256ELb1ELb1ELb1ELb0EEENS1_36VarlenDynamicPersistentTileSchedulerILi64ELi64ELi256ELi128ELb1ELb1ELb1ELb1ELb0ELb1EEEEEEEEEvNT_6ParamsE)
        .other          _ZN7cutlass13device_kernelIN5flash11enable_sm90INS1_16FlashAttnFwdSm90INS1_25CollectiveMainloopFwdSm90ILi2EN4cute5tupleIJNS5_1CILi1EEES8_S8_EEENS6_IJNS7_ILi64EEESA_SA_EEELi512ENS_6half_tEfNS_4arch4Sm90ELb0ELb1ELb0ELb1ELb1ELb1ELb1ELb0ELb0ELb1ELb1ELb0EEENS1_21CollectiveEpilogueFwdINS6_IJSA_NS7_ILi512EEESA_EEES9_SC_SE_Li256ELb1ELb1ELb1ELb0EEENS1_36VarlenDynamicPersistentTileSchedulerILi64ELi64ELi256ELi128ELb1ELb1ELb1ELb1ELb0ELb1EEEEEEEEEvNT_6ParamsE,@"STO_CUDA_ENTRY STV_DEFAULT"
_ZN7cutlass13device_kernelIN5flash11enable_sm90INS1_16FlashAttnFwdSm90INS1_25CollectiveMainloopFwdSm90ILi2EN4cute5tupleIJNS5_1CILi1EEES8_S8_EEENS6_IJNS7_ILi64EEESA_SA_EEELi512ENS_6half_tEfNS_4arch4Sm90ELb0ELb1ELb0ELb1ELb1ELb1ELb1ELb0ELb0ELb1ELb1ELb0EEENS1_21CollectiveEpilogueFwdINS6_IJSA_NS7_ILi512EEESA_EEES9_SC_SE_Li256ELb1ELb1ELb1ELb0EEENS1_36VarlenDynamicPersistentTileSchedulerILi64ELi64ELi256ELi128ELb1ELb1ELb1ELb1ELb0ELb1EEEEEEEEEvNT_6ParamsE:
        /* <DEDUP_REMOVED lines=18> */
.L_x_3325:
[----:B------:R-:W-:Y:S05]  /*0120*/  BSYNC B0 ;  /* 0x0000000000007941 */ /* 0x000fea0003800000 */
.L_x_3324:
        /* <DEDUP_REMOVED lines=39> */
.L_x_3326:
        /* <DEDUP_REMOVED lines=22> */
.L_x_3327:
        /* <DEDUP_REMOVED lines=18> */
.L_x_3328:
        /* <DEDUP_REMOVED lines=22> */
.L_x_3329:
        /* <DEDUP_REMOVED lines=22> */
.L_x_3330:
        /* <DEDUP_REMOVED lines=8> */
.L_x_3333:
[----:B------:R-:W-:-:S08]  /*0960*/  NOP ;  /* 0x0000000000007918 */ /* 0x000fd00000000000 */
[----:B------:R-:W0:Y:S02]  /*0970*/  USETMAXREG.TRY_ALLOC.CTAPOOL UP0, 0xe8 ;  /* 0x000000e8000079c8 */ /* 0x000e240008000600 */
[----:B0-----:R-:W-:-:S13]  /*0980*/  PLOP3.LUT P0, PT, PT, PT, UP0, 0x80, 0x0 ;  /* 0x000000000000781c */ /* 0x001fda0003f0f008 */
[----:B------:R-:W-:Y:S05]  /*0990*/  @!P0 BRA `(.L_x_3333) ;  /* 0xfffffffc00f08947 */ /* 0x000fea000383ffff */
[----:B------:R-:W-:Y:S01]  /*09a0*/  SHF.R.U32.HI R2, RZ, 0x7, R0 ;  /* 0x00000007ff027819 */ /* 0x000fe20000011600 */
[----:B------:R-:W0:Y:S03]  /*09b0*/  S2UR UR4, SR_CgaCtaId ;  /* 0x00000000000479c3 */ /* 0x000e260000008800 */
[----:B------:R-:W-:Y:S02]  /*09c0*/  ISETP.NE.AND P0, PT, R2, 0x1, PT ;  /* 0x000000010200780c */ /* 0x000fe40003f05270 */
        /* <DEDUP_REMOVED lines=24> */
[----:B------:R-:W-:-:S02]  /*0b50*/  SHF.R.S32.HI R224, RZ, 0x5, R4 ;  /* 0x00000005ffe07819 */ /* 0x000fc40000011404 */
[----:B------:R-:W-:Y:S02]  /*0b60*/  LOP3.LUT R13, R3, 0xfffffff8, RZ, 0xc0, !PT ;  /* 0xfffffff8030d7812 */ /* 0x000fe400078ec0ff */
[----:B------:R-:W-:Y:S02]  /*0b70*/  LOP3.LUT R3, R2, 0xfffffff0, RZ, 0xc0, !PT ;  /* 0xfffffff002037812 */ /* 0x000fe400078ec0ff */
[----:B------:R-:W-:Y:S01]  /*0b80*/  SHF.R.S32.HI R7, RZ, 0x1f, R4 ;  /* 0x0000001fff077819 */ /* 0x000fe20000011404 */
[----:B------:R-:W-:Y:S01]  /*0b90*/  IMAD.IADD R13, R0, 0x1, -R13 ;  /* 0x00000001000d7824 */ /* 0x000fe200078e0a0d */
[----:B------:R-:W-:Y:S01]  /*0ba0*/  LOP3.LUT R9, R6, 0xffffff80, RZ, 0xc0, !PT ;  /* 0xffffff8006097812 */ /* 0x000fe200078ec0ff */
[----:B------:R-:W-:Y:S01]  /*0bb0*/  IMAD.IADD R3, R0, 0x1, -R3 ;  /* 0x0000000100037824 */ /* 0x000fe200078e0a03 */
[----:B------:R-:W-:Y:S01]  /*0bc0*/  SHF.R.S32.HI R5, RZ, 0x4, R2 ;  /* 0x00000004ff057819 */ /* 0x000fe20000011402 */
[----:B------:R-:W-:Y:S01]  /*0bd0*/  IMAD.SHL.U32 R214, R13, 0x8, RZ ;  /* 0x000000080dd67824 */ /* 0x000fe200078e00ff */
[----:B------:R-:W-:Y:S01]  /*0be0*/  LOP3.LUT R11, R10, 0xfffffffc, RZ, 0xc0, !PT ;  /* 0xfffffffc0a0b7812 */ /* 0x000fe200078ec0ff */
[----:B------:R-:W-:Y:S01]  /*0bf0*/  IMAD.IADD R9, R0, 0x1, -R9 ;  /* 0x0000000100097824 */ /* 0x000fe200078e0a09 */
[----:B------:R-:W-:Y:S01]  /*0c00*/  LEA.HI R7, R7, R224, RZ, 0x2 ;  /* 0x000000e007077211 */ /* 0x000fe200078f10ff */
[----:B------:R-:W-:Y:S01]  /*0c10*/  VIADD R37, R214, 0x100 ;  /* 0x00000100d6257836 */ /* 0x000fe20000000000 */
[----:B------:R-:W-:Y:S01]  /*0c20*/  LEA.HI R2, R2, R5, RZ, 0x1 ;  /* 0x0000000502027211 */ /* 0x000fe200078f08ff */
[----:B------:R-:W-:Y:S01]  /*0c30*/  IMAD.IADD R11, R0, 0x1, -R11 ;  /* 0x00000001000b7824 */ /* 0x000fe200078e0a0b */
[----:B------:R-:W-:Y:S01]  /*0c40*/  SHF.R.S32.HI R20, RZ, 0x7, R6 ;  /* 0x00000007ff147819 */ /* 0x000fe20000011406 */
[----:B------:R-:W-:Y:S01]  /*0c50*/  VIADD R34, R214, 0x1c0 ;  /* 0x000001c0d6227836 */ /* 0x000fe20000000000 */
[--C-:B------:R-:W-:Y:S01]  /*0c60*/  SHF.R.S32.HI R4, RZ, 0x1f, R3.reuse ;  /* 0x0000001fff047819 */ /* 0x100fe20000011403 */
[----:B------:R-:W-:Y:S01]  /*0c70*/  IMAD.SHL.U32 R18, R11, 0x8, RZ ;  /* 0x000000080b127824 */ /* 0x000fe200078e00ff */
[----:B------:R-:W-:Y:S01]  /*0c80*/  LOP3.LUT R7, R7, 0x3ffffc, RZ, 0xc0, !PT ;  /* 0x003ffffc07077812 */ /* 0x000fe200078ec0ff */
[----:B------:R-:W-:Y:S01]  /*0c90*/  IMAD R16, R20, 0x100, R3 ;  /* 0x0000010014107824 */ /* 0x000fe200078e0203 */
[----:B------:R-:W-:Y:S01]  /*0ca0*/  SHF.R.S32.HI R0, RZ, 0x1f, R9 ;  /* 0x0000001fff007819 */ /* 0x000fe20000011409 */
[----:B------:R-:W-:Y:S01]  /*0cb0*/  VIADD R33, R18, 0x40 ;  /* 0x0000004012217836 */ /* 0x000fe20000000000 */
[----:B------:R-:W-:Y:S01]  /*0cc0*/  LOP3.LUT R2, R2, 0x1ffffffe, RZ, 0xc0, !PT ;  /* 0x1ffffffe02027812 */ /* 0x000fe200078ec0ff */
[----:B------:R-:W-:Y:S01]  /*0cd0*/  IMAD.IADD R7, R224, 0x1, -R7 ;  /* 0x00000001e0077824 */ /* 0x000fe200078e0a07 */
[----:B------:R-:W-:Y:S01]  /*0ce0*/  LEA.HI R12, R4, R3, RZ, 0x3 ;  /* 0x00000003040c7211 */ /* 0x000fe200078f18ff */
[----:B------:R-:W-:Y:S01]  /*0cf0*/  VIADD R32, R18, 0x60 ;  /* 0x0000006012207836 */ /* 0x000fe20000000000 */
[----:B------:R-:W-:Y:S01]  /*0d00*/  SHF.R.S32.HI R191, RZ, 0x2, R10 ;  /* 0x00000002ffbf7819 */ /* 0x000fe2000001140a */
[----:B------:R-:W-:Y:S01]  /*0d10*/  IMAD.IADD R2, R5, 0x1, -R2 ;  /* 0x0000000105027824 */ /* 0x000fe200078e0a02 */
[----:B------:R-:W-:Y:S01]  /*0d20*/  LEA.HI R4, R0, R9, RZ, 0x2 ;  /* 0x0000000900047211 */ /* 0x000fe200078f10ff */
[----:B------:R-:W-:Y:S01]  /*0d30*/  IMAD R15, R7, 0x10, R16 ;  /* 0x00000010070f7824 */ /* 0x000fe200078e0210 */
[----:B------:R-:W-:Y:S01]  /*0d40*/  LOP3.LUT R14, R12, 0xfffffff8, RZ, 0xc0, !PT ;  /* 0xfffffff80c0e7812 */ /* 0x000fe200078ec0ff */
[----:B------:R-:W-:Y:S01]  /*0d50*/  VIADD R7, R191, 0x20 ;  /* 0x00000020bf077836 */ /* 0x000fe20000000000 */
[--C-:B------:R-:W-:Y:S01]  /*0d60*/  SHF.R.S32.HI R5, RZ, 0x2, R4.reuse ;  /* 0x00000002ff057819 */ /* 0x100fe20000011404 */
[----:B------:R-:W-:Y:S01]  /*0d70*/  IMAD.SHL.U32 R2, R2, 0x8, RZ ;  /* 0x0000000802027824 */ /* 0x000fe200078e00ff */
[----:B------:R-:W-:Y:S01]  /*0d80*/  SHF.R.S32.HI R8, RZ, 0x1f, R4 ;  /* 0x0000001fff087819 */ /* 0x000fe20000011404 */
[----:B------:R-:W-:Y:S01]  /*0d90*/  IMAD.IADD R14, R3, 0x1, -R14 ;  /* 0x00000001030e7824 */ /* 0x000fe200078e0a0e */
[----:B------:R-:W-:Y:S01]  /*0da0*/  SHF.R.S32.HI R16, RZ, 0x1f, R7 ;  /* 0x0000001fff107819 */ /* 0x000fe20000011407 */
[----:B------:R-:W-:Y:S01]  /*0db0*/  IMAD.SHL.U32 R12, R12, 0x40, RZ ;  /* 0x000000400c0c7824 */ /* 0x000fe200078e00ff */
[----:B------:R-:W-:Y:S01]  /*0dc0*/  LEA.HI R8, R8, R5, RZ, 0x3 ;  /* 0x0000000508087211 */ /* 0x000fe200078f18ff */
[----:B------:R-:W-:Y:S01]  /*0dd0*/  IMAD.SHL.U32 R3, R14, 0x40, RZ ;  /* 0x000000400e037824 */ /* 0x000fe200078e00ff */
[----:B------:R-:W-:Y:S01]  /*0de0*/  LEA.HI R0, R0, R9, RZ, 0x5 ;  /* 0x0000000900007211 */ /* 0x000fe200078f28ff */
[----:B------:R-:W-:Y:S01]  /*0df0*/  IMAD.U32 R15, R15, 0x40, R2 ;  /* 0x000000400f0f7824 */ /* 0x000fe200078e0002 */
[----:B------:R-:W-:Y:S01]  /*0e00*/  LOP3.LUT R8, R8, 0xfffffff8, RZ, 0xc0, !PT ;  /* 0xfffffff808087812 */ /* 0x000fe200078ec0ff */
[----:B------:R-:W-:Y:S01]  /*0e10*/  STL [R1+0x6c], R20 ;  /* 0x00006c1401007387 */ /* 0x000fe20000100800 */
[----:B------:R-:W-:Y:S01]  /*0e20*/  LOP3.LUT R4, R4, 0x7ffffffc, RZ, 0xc0, !PT ;  /* 0x7ffffffc04047812 */ /* 0x000fe200078ec0ff */
[----:B------:R-:W-:Y:S01]  /*0e30*/  VIADD R31, R18, 0x80 ;  /* 0x00000080121f7836 */ /* 0x000fe20000000000 */
[----:B------:R-:W-:Y:S01]  /*0e40*/  LEA.HI R16, R16, R7, RZ, 0x3 ;  /* 0x0000000710107211 */ /* 0x000fe200078f18ff */
[----:B------:R-:W-:Y:S01]  /*0e50*/  IMAD.SHL.U32 R7, R7, 0x40, RZ ;  /* 0x0000004007077824 */ /* 0x000fe200078e00ff */
[----:B------:R-:W-:Y:S01]  /*0e60*/  LOP3.LUT R3, R3, 0x1c0, RZ, 0xc0, !PT ;  /* 0x000001c003037812 */ /* 0x000fe200078ec0ff */
[----:B------:R-:W-:Y:S01]  /*0e70*/  IMAD.IADD R5, R5, 0x1, -R8 ;  /* 0x0000000105057824 */ /* 0x000fe200078e0a08 */
[----:B------:R-:W-:Y:S01]  /*0e80*/  SHF.R.S32.HI R0, RZ, 0x5, R0 ;  /* 0x00000005ff007819 */ /* 0x000fe20000011400 */
[----:B------:R-:W-:Y:S01]  /*0e90*/  IMAD.IADD R4, R9, 0x1, -R4 ;  /* 0x0000000109047824 */ /* 0x000fe200078e0a04 */
[----:B------:R-:W-:Y:S01]  /*0ea0*/  LOP3.LUT R9, R7, 0x1c0, RZ, 0xc0, !PT ;  /* 0x000001c007097812 */ /* 0x000fe200078ec0ff */
[----:B------:R-:W-:Y:S01]  /*0eb0*/  STL [R1+0x78], R15 ;  /* 0x0000780f01007387 */ /* 0x000fe20000100800 */
[----:B------:R-:W-:Y:S01]  /*0ec0*/  LOP3.LUT R2, R3, 0x8, R2, 0xf8, !PT ;  /* 0x0000000803027812 */ /* 0x000fe200078ef802 */
[----:B------:R-:W-:Y:S01]  /*0ed0*/  IMAD R196, R0, 0x10, R5 ;  /* 0x0000001000c47824 */ /* 0x000fe200078e0205 */
[----:B------:R-:W-:Y:S01]  /*0ee0*/  SHF.R.U32.HI R7, RZ, 0x3, R3 ;  /* 0x00000003ff077819 */ /* 0x000fe20000011603 */
[----:B------:R-:W-:Y:S01]  /*0ef0*/  VIADD R30, R18, 0xa0 ;  /* 0x000000a0121e7836 */ /* 0x000fe20000000000 */
[----:B------:R-:W-:Y:S01]  /*0f00*/  LOP3.LUT R3, R12, 0x7ffffe00, RZ, 0xc0, !PT ;  /* 0x7ffffe000c037812 */ /* 0x000fe200078ec0ff */
[----:B------:R-:W-:Y:S01]  /*0f10*/  STL [R1+0x68], RZ ;  /* 0x000068ff01007387 */ /* 0x000fe20000100800 */
[----:B------:R-:W-:Y:S01]  /*0f20*/  LEA.HI R0, R11, R11, RZ, 0x1 ;  /* 0x0000000b0b007211 */ /* 0x000fe200078f08ff */
[----:B------:R-:W-:Y:S01]  /*0f30*/  VIADD R29, R18, 0xc0 ;  /* 0x000000c0121d7836 */ /* 0x000fe20000000000 */
[----:B------:R-:W-:Y:S01]  /*0f40*/  LEA.HI R6, R6, R20, RZ, 0x1 ;  /* 0x0000001406067211 */ /* 0x000fe200078f08ff */
[----:B------:R-:W-:Y:S01]  /*0f50*/  IMAD R3, R224, 0x400, R3 ;  /* 0x00000400e0037824 */ /* 0x000fe200078e0203 */
[----:B------:R-:W-:Y:S01]  /*0f60*/  LOP3.LUT R2, R2, R7, RZ, 0x3c, !PT ;  /* 0x0000000702027212 */ /* 0x000fe200078e3cff */
[----:B------:R-:W-:Y:S01]  /*0f70*/  STL [R1+0x20], R33 ;  /* 0x0000202101007387 */ /* 0x000fe20000100800 */
[----:B------:R-:W-:Y:S01]  /*0f80*/  LOP3.LUT R0, R0, 0x1ffffffe, RZ, 0xc0, !PT ;  /* 0x1ffffffe00007812 */ /* 0x000fe200078ec0ff */
[----:B------:R-:W-:Y:S01]  /*0f90*/  VIADD R28, R18, 0xe0 ;  /* 0x000000e0121c7836 */ /* 0x000fe20000000000 */
[----:B------:R-:W-:Y:S01]  /*0fa0*/  LOP3.LUT R6, R6, 0xfffffe, RZ, 0xc0, !PT ;  /* 0x00fffffe06067812 */ /* 0x000fe200078ec0ff */
[----:B------:R-:W-:Y:S01]  /*0fb0*/  IMAD.IADD R2, R3, 0x1, R2 ;  /* 0x0000000103027824 */ /* 0x000fe200078e0202 */
[----:B------:R-:W-:Y:S01]  /*0fc0*/  SHF.R.S32.HI R10, RZ, 0x1f, R10 ;  /* 0x0000001fff0a7819 */ /* 0x000fe2000001140a */
[C---:B------:R-:W-:Y:S01]  /*0fd0*/  IMAD.IADD R3, R11.reuse, 0x1, -R0 ;  /* 0x000000010b037824 */ /* 0x040fe200078e0a00 */
[----:B------:R0:W-:Y:S01]  /*0fe0*/  STL [R1+0x1c], R32 ;  /* 0x00001c2001007387 */ /* 0x0001e20000100800 */
[----:B------:R-:W-:Y:S01]  /*0ff0*/  IMAD.IADD R6, R20, 0x1, -R6 ;  /* 0x0000000114067824 */ /* 0x000fe200078e0a06 */
[----:B------:R-:W-:Y:S01]  /*1000*/  SHF.R.S32.HI R0, RZ, 0x1f, R33 ;  /* 0x0000001fff007819 */ /* 0x000fe20000011421 */
[----:B------:R-:W-:Y:S01]  /*1010*/  IMAD.SHL.U32 R16, R16, 0x40, RZ ;  /* 0x0000004010107824 */ /* 0x000fe200078e00ff */
[----:B------:R-:W-:Y:S01]  /*1020*/  LEA.HI R10, R10, R191, RZ, 0x3 ;  /* 0x000000bf0a0a7211 */ /* 0x000fe200078f18ff */
[C---:B------:R-:W-:Y:S01]  /*1030*/  VIADD R27, R18.reuse, 0x100 ;  /* 0x00000100121b7836 */ /* 0x040fe20000000000 */
[----:B------:R1:W-:Y:S01]  /*1040*/  STL [R1+0x18], R31 ;  /* 0x0000181f01007387 */ /* 0x0003e20000100800 */
[C---:B------:R-:W-:Y:S01]  /*1050*/  VIADD R26, R18.reuse, 0x120 ;  /* 0x00000120121a7836 */ /* 0x040fe20000000000 */
[----:B------:R-:W-:Y:S01]  /*1060*/  SHF.R.U32.HI R8, RZ, 0x3, R9 ;  /* 0x00000003ff087819 */ /* 0x000fe20000011609 */
[----:B------:R-:W-:Y:S01]  /*1070*/  VIADD R25, R18, 0x140 ;  /* 0x0000014012197836 */ /* 0x000fe20000000000 */
[----:B------:R-:W-:Y:S01]  /*1080*/  STL [R1+0x14], R30 ;  /* 0x0000141e01007387 */ /* 0x000fe20000100800 */
[----:B------:R-:W-:Y:S01]  /*1090*/  IMAD.SHL.U32 R24, R6, 0x100, RZ ;  /* 0x0000010006187824 */ /* 0x000fe200078e00ff */
[----:B------:R-:W-:Y:S01]  /*10a0*/  SHF.R.S32.HI R5, RZ, 0x1f, R32 ;  /* 0x0000001fff057819 */ /* 0x000fe20000011420 */
[----:B------:R-:W-:Y:S01]  /*10b0*/  IMAD.SHL.U32 R192, R11, 0x4, RZ ;  /* 0x000000040bc07824 */ /* 0x000fe200078e00ff */
[----:B------:R-:W-:Y:S01]  /*10c0*/  STL [R1+0x10], R29 ;  /* 0x0000101d01007387 */ /* 0x000fe20000100800 */
[----:B------:R-:W-:Y:S01]  /*10d0*/  SHF.L.U64.HI R0, R33, 0x1, R0 ;  /* 0x0000000121007819 */ /* 0x000fe20000010200 */
[----:B------:R-:W-:Y:S01]  /*10e0*/  VIADD R229, R18, 0x160 ;  /* 0x0000016012e57836 */ /* 0x000fe20000000000 */
[----:B------:R-:W-:Y:S01]  /*10f0*/  LOP3.LUT R9, R9, 0x38, R18, 0xf8, !PT ;  /* 0x0000003809097812 */ /* 0x000fe200078ef812 */
[----:B------:R-:W-:Y:S01]  /*1100*/  STL [R1+0xc], R28 ;  /* 0x00000c1c01007387 */ /* 0x000fe20000100800 */
[----:B------:R-:W-:Y:S01]  /*1110*/  LOP3.LUT R16, R16, 0xfffffe00, RZ, 0xc0, !PT ;  /* 0xfffffe0010107812 */ /* 0x000fe200078ec0ff */
[----:B------:R-:W-:Y:S01]  /*1120*/  VIADD R228, R18, 0x180 ;  /* 0x0000018012e47836 */ /* 0x000fe20000000000 */
[----:B------:R-:W-:Y:S01]  /*1130*/  LOP3.LUT R10, R10, 0xfffffff8, RZ, 0xc0, !PT ;  /* 0xfffffff80a0a7812 */ /* 0x000fe200078ec0ff */
[----:B------:R-:W-:Y:S01]  /*1140*/  STL [R1+0x8], R27 ;  /* 0x0000081b01007387 */ /* 0x000fe20000100800 */
[----:B------:R-:W-:Y:S01]  /*1150*/  SHF.R.S32.HI R6, RZ, 0x1f, R31 ;  /* 0x0000001fff067819 */ /* 0x000fe2000001141f */
[----:B------:R-:W-:Y:S01]  /*1160*/  VIADD R227, R18, 0x1a0 ;  /* 0x000001a012e37836 */ /* 0x000fe20000000000 */
[----:B------:R-:W-:Y:S01]  /*1170*/  SHF.R.S32.HI R7, RZ, 0x1f, R30 ;  /* 0x0000001fff077819 */ /* 0x000fe2000001141e */
[----:B------:R-:W-:Y:S01]  /*1180*/  STL [R1+0x4], R26 ;  /* 0x0000041a01007387 */ /* 0x000fe20000100800 */
[----:B0-----:R-:W-:Y:S01]  /*1190*/  SHF.L.U64.HI R32, R32, 0x1, R5 ;  /* 0x0000000120207819 */ /* 0x001fe20000010205 */
[----:B------:R-:W-:Y:S01]  /*11a0*/  IMAD.IADD R213, R191, 0x1, -R10 ;  /* 0x00000001bfd57824 */ /* 0x000fe200078e0a0a */
[----:B------:R-:W-:Y:S01]  /*11b0*/  LOP3.LUT R8, R16, R9, R8, 0xf6, !PT ;  /* 0x0000000910087212 */ /* 0x000fe200078ef608 */
[----:B------:R-:W-:Y:S01]  /*11c0*/  STL [R1], R25 ;  /* 0x0000001901007387 */ /* 0x000fe20000100800 */
[----:B------:R-:W-:Y:S01]  /*11d0*/  SHF.L.U64.HI R5, R31, 0x1, R6 ;  /* 0x000000011f057819 */ /* 0x000fe20000010206 */
[----:B------:R-:W-:Y:S01]  /*11e0*/  VIADD R226, R18, 0x1c0 ;  /* 0x000001c012e27836 */ /* 0x000fe20000000000 */
[----:B------:R-:W-:Y:S01]  /*11f0*/  SHF.R.S32.HI R9, RZ, 0x1f, R29 ;  /* 0x0000001fff097819 */ /* 0x000fe2000001141d */
[----:B------:R-:W-:Y:S01]  /*1200*/  STL [R1+0x74], R24 ;  /* 0x0000741801007387 */ /* 0x000fe20000100800 */
[----:B------:R-:W-:Y:S01]  /*1210*/  SHF.R.S32.HI R10, RZ, 0x1f, R28 ;  /* 0x0000001fff0a7819 */ /* 0x000fe2000001141c */
[----:B------:R-:W-:Y:S01]  /*1220*/  IMAD.SHL.U32 R190, R4, 0x2, RZ ;  /* 0x0000000204be7824 */ /* 0x000fe200078e00ff */
[----:B------:R-:W-:Y:S01]  /*1230*/  SHF.R.S32.HI R11, RZ, 0x1f, R27 ;  /* 0x0000001fff0b7819 */ /* 0x000fe2000001141b */
[----:B------:R0:W-:Y:S01]  /*1240*/  STL [R1+0x24], R0 ;  /* 0x0000240001007387 */ /* 0x0001e20000100800 */
[----:B------:R-:W-:Y:S01]  /*1250*/  SHF.L.U64.HI R6, R29, 0x1, R9 ;  /* 0x000000011d067819 */ /* 0x000fe20000010209 */
[----:B------:R-:W-:Y:S01]  /*1260*/  VIADD R225, R18, 0x1e0 ;  /* 0x000001e012e17836 */ /* 0x000fe20000000000 */
[----:B------:R-:W-:Y:S01]  /*1270*/  SHF.R.S32.HI R12, RZ, 0x1f, R26 ;  /* 0x0000001fff0c7819 */ /* 0x000fe2000001141a */
[----:B------:R-:W-:Y:S01]  /*1280*/  STL [R1+0x28], R32 ;  /* 0x0000282001007387 */ /* 0x000fe20000100800 */
[----:B------:R-:W-:Y:S01]  /*1290*/  R2P PR, R14, 0x6 ;  /* 0x000000060e007804 */ /* 0x000fe20000000000 */
[----:B------:R-:W-:Y:S01]  /*12a0*/  IMAD.IADD R212, R190, 0x1, R24 ;  /* 0x00000001bed47824 */ /* 0x000fe200078e0218 */
[----:B------:R-:W-:Y:S01]  /*12b0*/  SHF.R.S32.HI R13, RZ, 0x1f, R25 ;  /* 0x0000001fff0d7819 */ /* 0x000fe20000011419 */
[----:B------:R2:W-:Y:S01]  /*12c0*/  STL [R1+0x2c], R5 ;  /* 0x00002c0501007387 */ /* 0x0005e20000100800 */
[----:B------:R-:W-:Y:S01]  /*12d0*/  SHF.R.S32.HI R14, RZ, 0x1f, R229 ;  /* 0x0000001fff0e7819 */ /* 0x000fe200000114e5 */
[----:B-1----:R-:W-:Y:S01]  /*12e0*/  VIADD R31, R212, 0x40 ;  /* 0x00000040d41f7836 */ /* 0x002fe20000000000 */
[----:B0-----:R-:W-:Y:S01]  /*12f0*/  SHF.L.U64.HI R0, R30, 0x1, R7 ;  /* 0x000000011e007819 */ /* 0x001fe20000010207 */
[----:B------:R-:W-:Y:S01]  /*1300*/  IMAD R216, R2, 0x2, R17 ;  /* 0x0000000202d87824 */ /* 0x000fe200078e0211 */
[----:B------:R-:W-:Y:S01]  /*1310*/  SHF.R.S32.HI R15, RZ, 0x1f, R228 ;  /* 0x0000001fff0f7819 */ /* 0x000fe200000114e4 */
[C---:B------:R-:W-:Y:S01]  /*1320*/  VIADD R38, R214.reuse, 0xc0 ;  /* 0x000000c0d6267836 */ /* 0x040fe20000000000 */
[----:B------:R-:W-:Y:S01]  /*1330*/  SHF.R.S32.HI R16, RZ, 0x1f, R227 ;  /* 0x0000001fff107819 */ /* 0x000fe200000114e3 */
[----:B------:R0:W-:Y:S01]  /*1340*/  STL [R1+0x30], R0 ;  /* 0x0000300001007387 */ /* 0x0001e20000100800 */
[----:B------:R-:W-:Y:S01]  /*1350*/  SHF.R.S32.HI R21, RZ, 0x1f, R226 ;  /* 0x0000001fff157819 */ /* 0x000fe200000114e2 */
[----:B------:R-:W-:Y:S01]  /*1360*/  VIADD R36, R214, 0x140 ;  /* 0x00000140d6247836 */ /* 0x000fe20000000000 */
[----:B--2---:R-:W-:Y:S01]  /*1370*/  SHF.L.U64.HI R5, R28, 0x1, R10 ;  /* 0x000000011c057819 */ /* 0x004fe2000001020a */
[----:B------:R1:W-:Y:S01]  /*1380*/  STL [R1+0x34], R6 ;  /* 0x0000340601007387 */ /* 0x0003e20000100800 */
[----:B------:R-:W-:Y:S01]  /*1390*/  SHF.L.U64.HI R4, R226, 0x1, R21 ;  /* 0x00000001e2047819 */ /* 0x000fe20000010215 */
[----:B------:R-:W-:Y:S01]  /*13a0*/  VIADD R35, R214, 0x180 ;  /* 0x00000180d6237836 */ /* 0x000fe20000000000 */
[----:B------:R-:W-:Y:S01]  /*13b0*/  SHF.R.S32.HI R20, RZ, 0x1f, R225 ;  /* 0x0000001fff147819 */ /* 0x000fe200000114e1 */
[----:B------:R2:W-:Y:S01]  /*13c0*/  STL [R1+0x38], R5 ;  /* 0x0000380501007387 */ /* 0x0005e20000100800 */
[----:B------:R-:W-:Y:S01]  /*13d0*/  SHF.R.S32.HI R37, RZ, 0x1f, R37 ;  /* 0x0000001fff257819 */ /* 0x000fe20000011425 */
[C---:B------:R-:W-:Y:S01]  /*13e0*/  VIADD R37, R212.reuse, 0x10 ;  /* 0x00000010d4257836 */ /* 0x040fe20000000000 */
[----:B0-----:R-:W-:Y:S01]  /*13f0*/  SHF.L.U64.HI R0, R27, 0x1, R11 ;  /* 0x000000011b007819 */ /* 0x001fe2000001020b */
[C---:B------:R-:W-:Y:S01]  /*1400*/  VIADD R28, R212.reuse, 0x58 ;  /* 0x00000058d41c7836 */ /* 0x040fe20000000000 */
[----:B------:R-:W-:Y:S01]  /*1410*/  SHF.R.S32.HI R34, RZ, 0x1f, R34 ;  /* 0x0000001fff227819 */ /* 0x000fe20000011422 */
[----:B------:R-:W-:Y:S01]  /*1420*/  VIADD R34, R212, 0x28 ;  /* 0x00000028d4227836 */ /* 0x000fe20000000000 */
[----:B-1----:R-:W-:Y:S01]  /*1430*/  SHF.L.U64.HI R6, R26, 0x1, R12 ;  /* 0x000000011a067819 */ /* 0x002fe2000001020c */
[----:B------:R0:W-:Y:S01]  /*1440*/  STL [R1+0x3c], R0 ;  /* 0x00003c0001007387 */ /* 0x0001e20000100800 */
[----:B------:R-:W-:Y:S01]  /*1450*/  IMAD R222, R3, 0x8, R196 ;  /* 0x0000000803de7824 */ /* 0x000fe200078e02c4 */
[----:B--2---:R-:W-:Y:S01]  /*1460*/  SHF.L.U64.HI R5, R25, 0x1, R13 ;  /* 0x0000000119057819 */ /* 0x004fe2000001020d */
[----:B------:R-:W-:Y:S01]  /*1470*/  VIADD R25, R212, 0x70 ;  /* 0x00000070d4197836 */ /* 0x000fe20000000000 */
[----:B------:R1:W-:Y:S01]  /*1480*/  STL [R1+0x40], R6 ;  /* 0x0000400601007387 */ /* 0x0003e20000100800 */
[----:B------:R-:W-:Y:S01]  /*1490*/  SHF.R.S32.HI R3, RZ, 0x1f, R37 ;  /* 0x0000001fff037819 */ /* 0x000fe20000011425 */
[----:B------:R-:W-:Y:S01]  /*14a0*/  VIADD R219, R216, 0x36400 ;  /* 0x00036400d8db7836 */ /* 0x000fe20000000000 */
        /* <DEDUP_REMOVED lines=9> */
[----:B------:R-:W-:Y:S01]  /*1540*/  SHF.R.S32.HI R36, RZ, 0x1f, R36 ;  /* 0x0000001fff247819 */ /* 0x000fe20000011424 */
[----:B-1----:R-:W-:Y:S01]  /*1550*/  VIADD R6, R212, 0xe0 ;  /* 0x000000e0d4067836 */ /* 0x002fe20000000000 */
[----:B--2---:R-:W-:Y:S01]  /*1560*/  SHF.L.U64.HI R5, R228, 0x1, R15 ;  /* 0x00000001e4057819 */ /* 0x004fe2000001020f */
[----:B------:R-:W-:Y:S01]  /*1570*/  VIADD R186, R18, 0x20 ;  /* 0x0000002012ba7836 */ /* 0x000fe20000000000 */
[----:B------:R-:W-:Y:S01]  /*1580*/  SHF.R.S32.HI R35, RZ, 0x1f, R35 ;  /* 0x0000001fff237819 */ /* 0x000fe20000011423 */
[----:B------:R-:W-:Y:S01]  /*1590*/  VIADD R40, R214, 0x40 ;  /* 0x00000040d6287836 */ /* 0x000fe20000000000 */
[----:B------:R-:W-:Y:S01]  /*15a0*/  SEL R218, R218, 0xffffffc0, !P2 ;  /* 0xffffffc0dada7807 */ /* 0x000fe20005000000 */
[----:B------:R-:W-:Y:S01]  /*15b0*/  STL [R1+0x4c], R5 ;  /* 0x00004c0501007387 */ /* 0x000fe20000100800 */
[----:B------:R-:W-:Y:S01]  /*15c0*/  SHF.R.S32.HI R3, RZ, 0x1f, R28 ;  /* 0x0000001fff037819 */ /* 0x000fe2000001141c */
[----:B------:R-:W-:Y:S01]  /*15d0*/  VIADD R39, R214, 0x80 ;  /* 0x00000080d6277836 */ /* 0x000fe20000000000 */
[----:B0-----:R-:W-:Y:S01]  /*15e0*/  SHF.L.U64.HI R0, R227, 0x1, R16 ;  /* 0x00000001e3007819 */ /* 0x001fe20000010210 */
        /* <DEDUP_REMOVED lines=65> */
.L_x_3554:
[----:B------:R-:W-:Y:S01]  /*1a00*/  ULDC.64 UR4, c[0x0][0xb20] ;  /* 0x0002c80000047ab9 */ /* 0x000fe20000000a00 */
[----:B01----:R-:W0:Y:S01]  /*1a10*/  LDC.64 R2, c[0x0][0xb00] ;  /* 0x0002c000ff027b82 */ /* 0x003e220000000a00 */
[----:B------:R-:W-:Y:S01]  /*1a20*/  ISETP.NE.U32.AND P0, PT, RZ, UR4, PT ;  /* 0x00000004ff007c0c */ /* 0x000fe2000bf05070 */
[----:B-----5:R-:W-:Y:S01]  /*1a30*/  IMAD.MOV.U32 R37, RZ, RZ, RZ ;  /* 0x000000ffff257224 */ /* 0x020fe200078e00ff */
[----:B------:R-:W-:Y:S01]  /*1a40*/  ULDC.64 UR6, c[0x0][0xb18] ;  /* 0x0002c60000067ab9 */ /* 0x000fe20000000a00 */
[----:B--2-4-:R-:W-:Y:S01]  /*1a50*/  IMAD.MOV.U32 R9, RZ, RZ, RZ ;  /* 0x000000ffff097224 */ /* 0x014fe200078e00ff */
        /* <DEDUP_REMOVED lines=9> */
[----:B------:R-:W0:Y:S06]  /*1af0*/  @P1 LDC.64 R4, c[0x0][0xb10] ;  /* 0x0002c400ff041b82 */ /* 0x000e2c0000000a00 */
[----:B------:R-:W5:Y:S01]  /*1b00*/  @P3 LDG.E R37, desc[UR50][R2.64] ;  /* 0x0000003202253981 */ /* 0x000f62000c1e1900 */
[----:B------:R-:W-:Y:S02]  /*1b10*/  ULDC UR4, c[0x0][0x288] ;  /* 0x0000a20000047ab9 */ /* 0x000fe40000000800 */
[----:B------:R-:W-:Y:S01]  /*1b20*/  IMAD.U32 R184, RZ, RZ, UR4 ;  /* 0x00000004ffb87e24 */ /* 0x000fe2000f8e00ff */
[----:B------:R2:W-:Y:S01]  /*1b30*/  STL [R1+0x60], R83 ;  /* 0x0000605301007387 */ /* 0x0005e20000100800 */
[----:B------:R-:W-:-:S02]  /*1b40*/  ULDC.64 UR4, c[0x0][0x418] ;  /* 0x0001060000047ab9 */ /* 0x000fc40000000a00 */
[----:B------:R-:W-:Y:S01]  /*1b50*/  UISETP.NE.U32.AND UP0, UPT, UR4, URZ, UPT ;  /* 0x0000003f0400728c */ /* 0x000fe2000bf05070 */
[----:B-1----:R-:W-:-:S03]  /*1b60*/  @P0 IMAD.WIDE R6, R83, 0x4, R6 ;  /* 0x0000000453060825 */ /* 0x002fc600078e0206 */
[----:B------:R-:W-:Y:S01]  /*1b70*/  UISETP.NE.AND.EX UP0, UPT, UR5, URZ, UPT, UP0 ;  /* 0x0000003f0500728c */ /* 0x000fe2000bf05300 */
[----:B------:R-:W-:Y:S01]  /*1b80*/  ULDC UR4, c[0x0][0x424] ;  /* 0x0001090000047ab9 */ /* 0x000fe20000000800 */
[----:B------:R-:W-:Y:S01]  /*1b90*/  ISETP.NE.U32.AND P2, PT, RZ, UR6, PT ;  /* 0x00000006ff007c0c */ /* 0x000fe2000bf45070 */
[----:B------:R1:W5:Y:S01]  /*1ba0*/  @P0 LDG.E R9, desc[UR50][R6.64] ;  /* 0x0000003206090981 */ /* 0x000362000c1e1900 */
[----:B------:R-:W-:Y:S01]  /*1bb0*/  USEL UR4, UR4, 0x1, UP0 ;  /* 0x0000000104047887 */ /* 0x000fe20008000000 */
[----:B0-----:R-:W-:Y:S01]  /*1bc0*/  @P1 IMAD.WIDE R4, R83, 0x4, R4 ;  /* 0x0000000453041825 */ /* 0x001fe200078e0204 */
[----:B------:R-:W-:Y:S01]  /*1bd0*/  ULDC UR5, c[0x0][0x2f0] ;  /* 0x0000bc0000057ab9 */ /* 0x000fe20000000800 */
[C---:B------:R-:W-:Y:S01]  /*1be0*/  LOP3.LUT R0, R82.reuse, 0xff0000, RZ, 0xc0, !PT ;  /* 0x00ff000052007812 */ /* 0x040fe200078ec0ff */
[----:B------:R-:W-:Y:S02]  /*1bf0*/  UIMAD UR4, UR4, UR5, URZ ;  /* 0x00000005040472a4 */ /* 0x000fe4000f8e023f */
[----:B------:R0:W5:Y:S01]  /*1c00*/  @P1 LDG.E R184, desc[UR50][R4.64] ;  /* 0x0000003204b81981 */ /* 0x000162000c1e1900 */
[----:B-1----:R-:W-:Y:S01]  /*1c10*/  LOP3.LUT R6, R82, 0xff000000, RZ, 0xc0, !PT ;  /* 0xff00000052067812 */ /* 0x002fe200078ec0ff */
[----:B------:R-:W-:Y:S01]  /*1c20*/  ULDC UR5, c[0x0][0x348] ;  /* 0x0000d20000057ab9 */ /* 0x000fe20000000800 */
[----:B------:R-:W-:-:S02]  /*1c30*/  ISETP.NE.AND.EX P2, PT, RZ, UR7, PT, P2 ;  /* 0x00000007ff007c0c */ /* 0x000fc4000bf45320 */
[----:B------:R-:W-:Y:S02]  /*1c40*/  LOP3.LUT R189, R82, 0xffff, RZ, 0xc0, !PT ;  /* 0x0000ffff52bd7812 */ /* 0x000fe400078ec0ff */
[----:B0-----:R-:W-:-:S04]  /*1c50*/  SHF.R.U32.HI R5, RZ, 0x8, R6 ;  /* 0x00000008ff057819 */ /* 0x001fc80000011606 */
[----:B------:R-:W-:Y:S01]  /*1c60*/  LEA.HI R8, R0, R5, RZ, 0x10 ;  /* 0x0000000500087211 */ /* 0x000fe200078f80ff */
[----:B--2---:R-:W-:Y:S06]  /*1c70*/  @P1 BRA `(.L_x_3335) ;  /* 0x0000000000241947 */ /* 0x004fec0003800000 */
        /* <DEDUP_REMOVED lines=9> */
.L_x_3335:
[----:B------:R-:W-:Y:S02]  /*1d10*/  IMAD.U32 R32, RZ, RZ, UR5 ;  /* 0x00000005ff207e24 */ /* 0x000fe4000f8e00ff */
[----:B------:R-:W-:Y:S01]  /*1d20*/  IMAD.U32 R24, RZ, RZ, UR4 ;  /* 0x00000004ff187e24 */ /* 0x000fe2000f8e00ff */
[----:B------:R-:W-:Y:S06]  /*1d30*/  @!P2 BRA `(.L_x_3336) ;  /* 0x000000000010a947 */ /* 0x000fec0003800000 */
[----:B------:R-:W0:Y:S02]  /*1d40*/  LDC.64 R2, c[0x0][0xb18] ;  /* 0x0002c600ff027b82 */ /* 0x000e240000000a00 */
[----:B0-----:R-:W-:-:S05]  /*1d50*/  IMAD.WIDE R2, R83, 0x4, R2 ;  /* 0x0000000453027825 */ /* 0x001fca00078e0202 */
[----:B------:R0:W5:Y:S01]  /*1d60*/  LDG.E R24, desc[UR50][R2.64] ;  /* 0x0000003202187981 */ /* 0x000162000c1e1900 */
[----:B------:R-:W-:Y:S05]  /*1d70*/  BRA `(.L_x_3337) ;  /* 0x0000000000107947 */ /* 0x000fea0003800000 */
.L_x_3336:
[----:B------:R-:W-:Y:S05]  /*1d80*/  @!P3 BRA `(.L_x_3337) ;  /* 0x00000000000cb947 */ /* 0x000fea0003800000 */
[----:B------:R-:W2:Y:S04]  /*1d90*/  LDG.E R5, desc[UR50][R2.64] ;  /* 0x0000003202057981 */ /* 0x000ea8000c1e1900 */
[----:B------:R-:W2:Y:S02]  /*1da0*/  LDG.E R24, desc[UR50][R2.64+0x4] ;  /* 0x0000043202187981 */ /* 0x000ea4000c1e1900 */
[----:B--2---:R-:W-:-:S07]  /*1db0*/  IMAD.IADD R24, R24, 0x1, -R5 ;  /* 0x0000000118187824 */ /* 0x004fce00078e0a05 */
.L_x_3337:
        /* <DEDUP_REMOVED lines=47> */
.L_x_3340:
[----:B------:R-:W-:-:S13]  /*20b0*/  ISETP.NE.AND P0, PT, R3, 0x1, PT ;  /* 0x000000010300780c */ /* 0x000fda0003f05270 */
[----:B------:R-:W0:Y:S02]  /*20c0*/  @P0 LDC.64 R4, c[0x0][0xae0] ;  /* 0x0002b800ff040b82 */ /* 0x000e240000000a00 */
[----:B0-----:R-:W-:-:S05]  /*20d0*/  @P0 IMAD.HI.U32 R4, R0, R4, RZ ;  /* 0x0000000400040227 */ /* 0x001fca00078e00ff */
[----:B------:R-:W-:-:S07]  /*20e0*/  @P0 SHF.R.U32.HI R0, RZ, R5, R4 ;  /* 0x00000005ff000219 */ /* 0x000fce0000011604 */
.L_x_3341:
[----:B------:R-:W-:Y:S05]  /*20f0*/  BSYNC B0 ;  /* 0x0000000000007941 */ /* 0x000fea0003800000 */
.L_x_3339:
[----:B------:R-:W-:-:S05]  /*2100*/  IMAD R5, R0, R3, R3 ;  /* 0x0000000300057224 */ /* 0x000fca00078e0203 */
[----:B------:R-:W-:-:S07]  /*2110*/  VIMNMX R2, R2, R5, PT ;  /* 0x0000000502027248 */ /* 0x000fce0003fe0100 */
.L_x_3338:
[----:B------:R-:W0:Y:S01]  /*2120*/  @P1 LDC R0, c[0x0][0x44c] ;  /* 0x00011300ff001b82 */ /* 0x000e220000000800 */
[----:B------:R-:W-:Y:S01]  /*2130*/  VIADD R2, R2, 0x3f ;  /* 0x0000003f02027836 */ /* 0x000fe20000000000 */
[----:B------:R-:W-:Y:S01]  /*2140*/  ULDC UR4, c[0x0][0xad4] ;  /* 0x0002b50000047ab9 */ /* 0x000fe20000000800 */
[----:B------:R-:W-:Y:S02]  /*2150*/  IMAD.MOV.U32 R4, RZ, RZ, R197 ;  /* 0x000000ffff047224 */ /* 0x000fe400078e00c5 */
[----:B------:R-:W-:Y:S01]  /*2160*/  IMAD.IADD R169, R185, 0x1, -R184 ;  /* 0x00000001b9a97824 */ /* 0x000fe200078e0ab8 */
[----:B------:R-:W-:Y:S02]  /*2170*/  SHF.R.S32.HI R5, RZ, 0x1f, R2 ;  /* 0x0000001fff057819 */ /* 0x000fe40000011402 */
[----:B------:R-:W1:Y:S02]  /*2180*/  @P1 LDC R7, c[0x0][0x450] ;  /* 0x00011400ff071b82 */ /* 0x000e640000000800 */
[----:B------:R-:W-:Y:S01]  /*2190*/  LEA.HI R5, R5, R2, RZ, 0x6 ;  /* 0x0000000205057211 */ /* 0x000fe200078f30ff */
[----:B0-----:R-:W-:-:S05]  /*21a0*/  @P1 IMAD.HI.U32 R0, R197, R0, RZ ;  /* 0x00000000c5001227 */ /* 0x001fca00078e00ff */
[----:B-1----:R-:W-:Y:S02]  /*21b0*/  @P1 SHF.R.U32.HI R4, RZ, R7, R0 ;  /* 0x00000007ff041219 */ /* 0x002fe40000011600 */
[----:B------:R-:W-:-:S03]  /*21c0*/  SHF.R.S32.HI R0, RZ, 0x6, R5 ;  /* 0x00000006ff007819 */ /* 0x000fc60000011405 */
[----:B------:R-:W-:Y:S01]  /*21d0*/  IMAD.IADD R2, R169, 0x1, R4 ;  /* 0x00000001a9027824 */ /* 0x000fe200078e0204 */
[----:B------:R-:W-:-:S03]  /*21e0*/  VIMNMX R6, R35, R0, PT ;  /* 0x0000000023067248 */ /* 0x000fc60003fe0100 */
        /* <DEDUP_REMOVED lines=12> */
.L_x_3344:
[----:B------:R-:W-:-:S13]  /*22b0*/  ISETP.NE.AND P0, PT, R3, 0x1, PT ;  /* 0x000000010300780c */ /* 0x000fda0003f05270 */
[----:B------:R-:W0:Y:S02]  /*22c0*/  @P0 LDC.64 R4, c[0x0][0xae0] ;  /* 0x0002b800ff040b82 */ /* 0x000e240000000a00 */
[----:B0-----:R-:W-:-:S05]  /*22d0*/  @P0 IMAD.HI.U32 R4, R2, R4, RZ ;  /* 0x0000000402040227 */ /* 0x001fca00078e00ff */
[----:B------:R-:W-:-:S07]  /*22e0*/  @P0 SHF.R.U32.HI R2, RZ, R5, R4 ;  /* 0x00000005ff020219 */ /* 0x000fce0000011604 */
.L_x_3345:
[----:B------:R-:W-:Y:S05]  /*22f0*/  BSYNC B0 ;  /* 0x0000000000007941 */ /* 0x000fea0003800000 */
.L_x_3343:
[----:B------:R-:W-:-:S05]  /*2300*/  IMAD R3, R2, R3, RZ ;  /* 0x0000000302037224 */ /* 0x000fca00078e02ff */
[----:B------:R-:W-:-:S07]  /*2310*/  VIMNMX R0, R0, R3, !PT ;  /* 0x0000000300007248 */ /* 0x000fce0007fe0100 */
.L_x_3342:
[----:B------:R-:W-:Y:S01]  /*2320*/  SHF.R.S32.HI R3, RZ, 0x1f, R0 ;  /* 0x0000001fff037819 */ /* 0x000fe20000011400 */
[----:B------:R-:W-:Y:S01]  /*2330*/  BSSY B0, `(.L_x_3346) ;  /* 0x000002a000007945 */ /* 0x000fe20003800000 */
[----:B------:R-:W-:Y:S02]  /*2340*/  SHF.R.U32.HI R2, RZ, 0x10, R8 ;  /* 0x00000010ff027819 */ /* 0x000fe40000011608 */
[----:B------:R-:W-:Y:S01]  /*2350*/  LEA.HI R3, R3, R0, RZ, 0x6 ;  /* 0x0000000003037211 */ /* 0x000fe200078f30ff */
[----:B------:R-:W-:Y:S01]  /*2360*/  IMAD.MOV.U32 R0, RZ, RZ, RZ ;  /* 0x000000ffff007224 */ /* 0x000fe200078e00ff */
[----:B------:R-:W-:Y:S01]  /*2370*/  LOP3.LUT R12, R8, 0xff, RZ, 0xc0, !PT ;  /* 0x000000ff080c7812 */ /* 0x000fe200078ec0ff */
[----:B------:R0:W-:Y:S01]  /*2380*/  STL [R1+0x5c], R2 ;  /* 0x00005c0201007387 */ /* 0x0001e20000100800 */
[----:B------:R-:W-:-:S03]  /*2390*/  SHF.R.S32.HI R3, RZ, 0x6, R3 ;  /* 0x00000006ff037819 */ /* 0x000fc60000011403 */
[----:B------:R0:W-:Y:S01]  /*23a0*/  STL [R1+0x64], R12 ;  /* 0x0000640c01007387 */ /* 0x0001e20000100800 */
[----:B------:R-:W-:-:S04]  /*23b0*/  VIMNMX R11, RZ, R3, !PT ;  /* 0x00000003ff0b7248 */ /* 0x000fc80007fe0100 */
        /* <DEDUP_REMOVED lines=33> */
.L_x_3347:
[----:B------:R-:W-:Y:S05]  /*25d0*/  BSYNC B0 ;  /* 0x0000000000007941 */ /* 0x000fea0003800000 */
.L_x_3346:
        /* <DEDUP_REMOVED lines=36> */
.L_x_3350:
[----:B------:R-:W-:Y:S05]  /*2820*/  BSYNC B6 ;  /* 0x0000000000067941 */ /* 0x000fea0003800000 */
.L_x_3349:
        /* <DEDUP_REMOVED lines=20> */
.L_x_3352:
[----:B------:R-:W-:Y:S05]  /*2970*/  BSYNC B6 ;  /* 0x0000000000067941 */ /* 0x000fea0003800000 */
.L_x_3351:
[----:B------:R-:W-:Y:S01]  /*2980*/  ULDC.64 UR4, c[0x0][0xaf0] ;  /* 0x0002bc0000047ab9 */ /* 0x000fe20000000a00 */
[----:B------:R-:W-:Y:S01]  /*2990*/  IMAD.MOV.U32 R0, RZ, RZ, R83 ;  /* 0x000000ffff007224 */ /* 0x000fe200078e0053 */
[----:B------:R-:W-:Y:S01]  /*29a0*/  ISETP.NE.U32.AND P0, PT, RZ, UR4, PT ;  /* 0x00000004ff007c0c */ /* 0x000fe2000bf05070 */
[----:B------:R-:W0:Y:S01]  /*29b0*/  S2R R6, SR_TID.X ;  /* 0x0000000000067919 */ /* 0x000e220000002100 */
[----:B------:R-:W1:Y:S08]  /*29c0*/  LDC.64 R4, c[0x0][0x3f8] ;  /* 0x0000fe00ff047b82 */ /* 0x000e700000000a00 */
[----:B------:R-:W2:Y:S01]  /*29d0*/  LDC R13, c[0x0][0x3f4] ;  /* 0x0000fd00ff0d7b82 */ /* 0x000ea20000000800 */
[----:B------:R-:W-:-:S07]  /*29e0*/  ISETP.NE.AND.EX P0, PT, RZ, UR5, PT, P0 ;  /* 0x00000005ff007c0c */ /* 0x000fce000bf05300 */
[----:B------:R-:W3:Y:S01]  /*29f0*/  LDC.64 R44, c[0x0][0x408] ;  /* 0x00010200ff2c7b82 */ /* 0x000ee20000000a00 */
[----:B------:R-:W-:Y:S01]  /*2a00*/  SHF.R.S32.HI R7, RZ, 0x1f, R191 ;  /* 0x0000001fff077819 */ /* 0x000fe200000114bf */
[----:B------:R-:W4:Y:S01]  /*2a10*/  S2R R25, SR_TID.X ;  /* 0x0000000000197919 */ /* 0x000f220000002100 */
[----:B------:R-:W-:Y:S01]  /*2a20*/  SHF.R.S32.HI R193, RZ, 0x1f, R192 ;  /* 0x0000001fffc17819 */ /* 0x000fe200000114c0 */
[----:B------:R-:W-:Y:S01]  /*2a30*/  IMAD.SHL.U32 R39, R213, 0x40, RZ ;  /* 0x00000040d5277824 */ /* 0x000fe200078e00ff */
[----:B------:R-:W-:-:S03]  /*2a40*/  ULDC UR4, c[0x0][0x2f4] ;  /* 0x0000bd0000047ab9 */ /* 0x000fc60000000800 */
[----:B------:R-:W0:Y:S02]  /*2a50*/  @P0 LDC.64 R2, c[0x0][0xaf0] ;  /* 0x0002bc00ff020b82 */ /* 0x000e240000000a00 */
[----:B0-----:R-:W-:-:S05]  /*2a60*/  @P0 IMAD.WIDE R2, R83, 0x4, R2 ;  /* 0x0000000453020825 */ /* 0x001fca00078e0202 */
[----:B------:R0:W3:Y:S01]  /*2a70*/  @P0 LDG.E R0, desc[UR50][R2.64] ;  /* 0x0000003202000981 */ /* 0x0000e2000c1e1900 */
[----:B------:R-:W-:Y:S01]  /*2a80*/  VIADD R8, R6, 0xffffff80 ;  /* 0xffffff8006087836 */ /* 0x000fe20000000000 */
[----:B--2---:R-:W-:Y:S01]  /*2a90*/  ISETP.GE.AND P3, PT, R18, R13, PT ;  /* 0x0000000d1200720c */ /* 0x004fe20003f66270 */
[-C--:B-1----:R-:W-:Y:S01]  /*2aa0*/  IMAD R6, R7, R4.reuse, RZ ;  /* 0x0000000407067224 */ /* 0x082fe200078e02ff */
[----:B------:R-:W-:Y:S01]  /*2ab0*/  LOP3.LUT R39, R39, 0x1c0, RZ, 0xc0, !PT ;  /* 0x000001c027277812 */ /* 0x000fe200078ec0ff */
[----:B------:R-:W-:Y:S01]  /*2ac0*/  IMAD.WIDE.U32 R20, R191, R4, R18 ;  /* 0x00000004bf147225 */ /* 0x000fe200078e0012 */
[----:B------:R-:W-:Y:S02]  /*2ad0*/  SHF.R.S32.HI R9, RZ, 0x1f, R8 ;  /* 0x0000001fff097819 */ /* 0x000fe40000011408 */
[C---:B------:R-:W-:Y:S01]  /*2ae0*/  SHF.L.U64.HI R40, R4.reuse, 0x6, R5 ;  /* 0x0000000604287819 */ /* 0x040fe20000010205 */
[----:B------:R-:W-:Y:S01]  /*2af0*/  IMAD.SHL.U32 R41, R4, 0x40, RZ ;  /* 0x0000004004297824 */ /* 0x000fe200078e00ff */
[----:B------:R-:W-:Y:S01]  /*2b00*/  LEA.HI R9, R9, R8, RZ, 0x2 ;  /* 0x0000000809097211 */ /* 0x000fe200078f10ff */
[----:B0-----:R-:W-:Y:S01]  /*2b10*/  IMAD.WIDE.U32 R2, R191, R4, R192 ;  /* 0x00000004bf027225 */ /* 0x001fe200078e00c0 */
[----:B------:R-:W-:-:S02]  /*2b20*/  SHF.R.U32.HI R43, RZ, 0x3, R39 ;  /* 0x00000003ff2b7819 */ /* 0x000fc40000011627 */
[----:B------:R-:W-:Y:S01]  /*2b30*/  LOP3.LUT R11, R9, 0xfffffffc, RZ, 0xc0, !PT ;  /* 0xfffffffc090b7812 */ /* 0x000fe200078ec0ff */
[----:B------:R-:W-:Y:S01]  /*2b40*/  IMAD R9, R191, R5, R6 ;  /* 0x00000005bf097224 */ /* 0x000fe200078e0206 */
[----:B----4-:R-:W-:Y:S01]  /*2b50*/  SHF.R.U32.HI R25, RZ, 0x7, R25 ;  /* 0x00000007ff197819 */ /* 0x010fe20000011619 */
[----:B---3--:R-:W-:Y:S01]  /*2b60*/  IMAD R6, R7, R44, RZ ;  /* 0x0000002c07067224 */ /* 0x008fe200078e02ff */
[----:B------:R-:W-:Y:S01]  /*2b70*/  SEL R7, R13, RZ, P3 ;  /* 0x000000ff0d077207 */ /* 0x000fe20001800000 */
[----:B------:R-:W-:Y:S01]  /*2b80*/  IMAD.IADD R3, R3, 0x1, R9 ;  /* 0x0000000103037824 */ /* 0x000fe200078e0209 */
[----:B------:R-:W-:Y:S01]  /*2b90*/  SHF.L.U64.HI R42, R44, 0x6, R45 ;  /* 0x000000062c2a7819 */ /* 0x000fe2000001022d */
[----:B------:R-:W-:Y:S01]  /*2ba0*/  IMAD.IADD R21, R9, 0x1, R21 ;  /* 0x0000000109157824 */ /* 0x000fe200078e0215 */
[----:B-----5:R-:W-:Y:S01]  /*2bb0*/  SHF.R.S32.HI R9, RZ, 0x1f, R80 ;  /* 0x0000001fff097819 */ /* 0x020fe20000011450 */
[C---:B------:R-:W-:Y:S01]  /*2bc0*/  IMAD.IADD R7, R18.reuse, 0x1, R7 ;  /* 0x0000000112077824 */ /* 0x040fe200078e0207 */
[----:B------:R-:W-:Y:S01]  /*2bd0*/  ISETP.GE.AND P2, PT, R18, UR4, PT ;  /* 0x0000000412007c0c */ /* 0x000fe2000bf46270 */
[----:B------:R-:W-:Y:S01]  /*2be0*/  IMAD.IADD R48, R8, 0x1, -R11 ;  /* 0x0000000108307824 */ /* 0x000fe200078e0a0b */
[----:B------:R-:W-:Y:S01]  /*2bf0*/  ISETP.GE.AND P1, PT, R186, UR4, PT ;  /* 0x00000004ba007c0c */ /* 0x000fe2000bf26270 */
[----:B------:R-:W-:Y:S01]  /*2c00*/  IMAD R11, R191, R45, R6 ;  /* 0x0000002dbf0b7224 */ /* 0x000fe200078e0206 */
[----:B------:R-:W-:Y:S01]  /*2c10*/  SHF.R.S32.HI R38, RZ, 0x1f, R7 ;  /* 0x0000001fff267819 */ /* 0x000fe20000011407 */
[----:B------:R-:W-:-:S02]  /*2c20*/  IMAD R6, R9, R4, RZ ;  /* 0x0000000409067224 */ /* 0x000fc400078e02ff */
[----:B------:R-:W-:Y:S01]  /*2c30*/  IMAD.WIDE.U32 R2, R80, R4, R2 ;  /* 0x0000000450027225 */ /* 0x000fe200078e0002 */
[----:B------:R-:W-:-:S03]  /*2c40*/  LEA.HI R38, R38, R7, RZ, 0x3 ;  /* 0x0000000726267211 */ /* 0x000fc600078f18ff */
[----:B------:R-:W-:Y:S01]  /*2c50*/  IMAD.WIDE.U32 R20, R80, R4, R20 ;  /* 0x0000000450147225 */ /* 0x000fe200078e0014 */
[----:B------:R-:W-:Y:S02]  /*2c60*/  LOP3.LUT R4, R39, 0x18, R18, 0xf8, !PT ;  /* 0x0000001827047812 */ /* 0x000fe400078ef812 */
[----:B------:R-:W-:Y:S01]  /*2c70*/  LOP3.LUT R54, R38, 0xfffffff8, RZ, 0xc0, !PT ;  /* 0xfffffff826367812 */ /* 0x000fe200078ec0ff */
[-C--:B------:R-:W-:Y:S01]  /*2c80*/  IMAD.WIDE.U32 R28, R191, R44.reuse, R192 ;  /* 0x0000002cbf1c7225 */ /* 0x080fe200078e00c0 */
[----:B------:R-:W-:Y:S02]  /*2c90*/  LOP3.LUT R47, R4, R43, RZ, 0x3c, !PT ;  /* 0x0000002b042f7212 */ /* 0x000fe400078e3cff */
[----:B------:R-:W-:Y:S01]  /*2ca0*/  LOP3.LUT R4, R39, 0x38, R38, 0xf8, !PT ;  /* 0x0000003827047812 */ /* 0x000fe200078ef826 */
[----:B------:R-:W-:Y:S01]  /*2cb0*/  IMAD.WIDE.U32 R30, R191, R44, R18 ;  /* 0x0000002cbf1e7225 */ /* 0x000fe200078e0012 */
[----:B------:R-:W-:-:S03]  /*2cc0*/  SHF.R.S32.HI R57, RZ, 0x1f, R54 ;  /* 0x0000001fff397819 */ /* 0x000fc60000011436 */
[----:B------:R-:W-:Y:S02]  /*2cd0*/  IMAD.IADD R29, R29, 0x1, R11 ;  /* 0x000000011d1d7824 */ /* 0x000fe400078e020b */
[----:B------:R-:W-:Y:S02]  /*2ce0*/  IMAD.IADD R31, R11, 0x1, R31 ;  /* 0x000000010b1f7824 */ /* 0x000fe400078e021f */
[-C--:B------:R-:W-:Y:S02]  /*2cf0*/  IMAD R9, R9, R44.reuse, RZ ;  /* 0x0000002c09097224 */ /* 0x080fe400078e02ff */
[----:B------:R-:W-:Y:S01]  /*2d00*/  IMAD R51, R80, R5, R6 ;  /* 0x0000000550337224 */ /* 0x000fe200078e0206 */
[----:B------:R-:W-:Y:S01]  /*2d10*/  LOP3.LUT R5, R4, R43, RZ, 0x3c, !PT ;  /* 0x0000002b04057212 */ /* 0x000fe200078e3cff */
[C---:B------:R-:W-:Y:S02]  /*2d20*/  IMAD R9, R80.reuse, R45, R9 ;  /* 0x0000002d50097224 */ /* 0x040fe400078e0209 */
[----:B------:R-:W-:-:S04]  /*2d30*/  IMAD.WIDE.U32 R28, R80, R44, R28 ;  /* 0x0000002c501c7225 */ /* 0x000fc800078e001c */
[----:B------:R-:W-:-:S04]  /*2d40*/  IMAD.WIDE.U32 R30, R80, R44, R30 ;  /* 0x0000002c501e7225 */ /* 0x000fc800078e001e */
[----:B------:R-:W-:Y:S02]  /*2d50*/  IMAD.IADD R50, R3, 0x1, R51 ;  /* 0x0000000103327824 */ /* 0x000fe400078e0233 */
[----:B------:R-:W-:Y:S02]  /*2d60*/  IMAD.IADD R37, R37, 0x1, R24 ;  /* 0x0000000125257824 */ /* 0x000fe400078e0218 */
[----:B------:R-:W-:Y:S02]  /*2d70*/  IMAD.SHL.U32 R44, R44, 0x40, RZ ;  /* 0x000000402c2c7824 */ /* 0x000fe400078e00ff */
[----:B------:R-:W-:Y:S02]  /*2d80*/  VIADD R45, R25, 0x8 ;  /* 0x00000008192d7836 */ /* 0x000fe40000000000 */
[----:B------:R-:W-:Y:S02]  /*2d90*/  IMAD.SHL.U32 R46, R13, 0x2, RZ ;  /* 0x000000020d2e7824 */ /* 0x000fe400078e00ff */
[----:B------:R-:W-:-:S02]  /*2da0*/  IMAD R47, R224, 0x200, R47 ;  /* 0x00000200e02f7824 */ /* 0x000fc400078e022f */
[----:B------:R-:W-:Y:S02]  /*2db0*/  IMAD R48, R48, 0x40, R191 ;  /* 0x0000004030307824 */ /* 0x000fe400078e02bf */
[----:B------:R-:W-:Y:S02]  /*2dc0*/  IMAD.IADD R51, R51, 0x1, R21 ;  /* 0x0000000133337824 */ /* 0x000fe400078e0215 */
[----:B------:R-:W-:Y:S02]  /*2dd0*/  IMAD.IADD R55, R29, 0x1, R9 ;  /* 0x000000011d377824 */ /* 0x000fe400078e0209 */
[----:B------:R-:W-:Y:S02]  /*2de0*/  IMAD.IADD R56, R9, 0x1, R31 ;  /* 0x0000000109387824 */ /* 0x000fe400078e021f */
[----:B------:R-:W-:Y:S01]  /*2df0*/  IMAD R58, R224, 0x200, R5 ;  /* 0x00000200e03a7824 */ /* 0x000fe200078e0205 */
[----:B------:R-:W-:-:S07]  /*2e00*/  SHF.R.S32.HI R49, RZ, 0x1f, R0 ;  /* 0x0000001fff317819 */ /* 0x000fce0000011400 */
.L_x_3385:
        /* <DEDUP_REMOVED lines=45> */
[----:B------:R-:W-:-:S02]  /*30e0*/  ULDC.64 UR4, c[0x0][0x310] ;  /* 0x0000c40000047ab9 */ /* 0x000fc40000000a00 */
[----:B------:R-:W-:Y:S02]  /*30f0*/  IMAD R9, R62, UR4, RZ ;  /* 0x000000043e097c24 */ /* 0x000fe4000f8e02ff */
[----:B------:R-:W-:Y:S02]  /*3100*/  IMAD.IADD R5, R5, 0x1, R7 ;  /* 0x0000000105057824 */ /* 0x000fe400078e0207 */
[C---:B------:R-:W-:Y:S02]  /*3110*/  IMAD R9, R60.reuse, UR5, R9 ;  /* 0x000000053c097c24 */ /* 0x040fe4000f8e0209 */
[----:B------:R-:W-:Y:S01]  /*3120*/  IMAD.WIDE.U32 R4, R60, UR4, R4 ;  /* 0x000000043c047c25 */ /* 0x000fe2000f8e0004 */
[----:B------:R-:W-:-:S03]  /*3130*/  ULDC.64 UR4, c[0x0][0x308] ;  /* 0x0000c20000047ab9 */ /* 0x000fc60000000a00 */
[----:B------:R-:W-:Y:S02]  /*3140*/  IMAD.IADD R5, R5, 0x1, R9 ;  /* 0x0000000105057824 */ /* 0x000fe400078e0209 */
[----:B------:R-:W-:Y:S02]  /*3150*/  IMAD R9, R11, R41, R8 ;  /* 0x000000290b097224 */ /* 0x000fe400078e0208 */
        /* <DEDUP_REMOVED lines=16> */
[----:B------:R-:W-:Y:S01]  /*3260*/  IMAD.MOV.U32 R6, RZ, RZ, R28 ;  /* 0x000000ffff067224 */ /* 0x000fe200078e001c */
[----:B------:R-:W-:Y:S01]  /*3270*/  ULDC.64 UR4, c[0x0][0x3e8] ;  /* 0x0000fa0000047ab9 */ /* 0x000fe20000000a00 */
[----:B------:R-:W-:Y:S01]  /*3280*/  IMAD.MOV.U32 R7, RZ, RZ, R55 ;  /* 0x000000ffff077224 */ /* 0x000fe200078e0037 */
[----:B------:R-:W-:Y:S01]  /*3290*/  ULDC.64 UR6, c[0x0][0x400] ;  /* 0x0001000000067ab9 */ /* 0x000fe20000000a00 */
[----:B------:R-:W-:Y:S01]  /*32a0*/  IMAD R5, R42, R33, RZ ;  /* 0x000000212a057224 */ /* 0x000fe200078e02ff */
[----:B------:R-:W-:Y:S01]  /*32b0*/  CS2R R24, SRZ ;  /* 0x0000000000187805 */ /* 0x000fe2000001ff00 */
[----:B------:R-:W-:Y:S01]  /*32c0*/  IMAD.WIDE.U32 R8, R33, R44, R6 ;  /* 0x0000002c21087225 */ /* 0x000fe200078e0006 */
[----:B------:R-:W-:-:S03]  /*32d0*/  IADD3 R7, P5, R2, R4, RZ ;  /* 0x0000000402077210 */ /* 0x000fc60007fbe0ff */
[----:B------:R-:W-:Y:S01]  /*32e0*/  IMAD R5, R11, R44, R5 ;  /* 0x0000002c0b057224 */ /* 0x000fe200078e0205 */
[----:B------:R-:W-:Y:S01]  /*32f0*/  LEA R4, P6, R8, UR6, 0x1 ;  /* 0x0000000608047c11 */ /* 0x000fe2000f8c08ff */
[----:B------:R-:W-:Y:S01]  /*3300*/  IMAD.X R10, R10, 0x1, R50, P5 ;  /* 0x000000010a0a7824 */ /* 0x000fe200028e0632 */
[----:B------:R-:W-:Y:S01]  /*3310*/  LEA R6, P5, R7, UR4, 0x1 ;  /* 0x0000000407067c11 */ /* 0x000fe2000f8a08ff */
[----:B------:R-:W-:-:S03]  /*3320*/  IMAD.IADD R5, R9, 0x1, R5 ;  /* 0x0000000109057824 */ /* 0x000fc600078e0205 */
[----:B------:R-:W-:Y:S02]  /*3330*/  LEA.HI.X R7, R7, UR5, R10, 0x1, P5 ;  /* 0x0000000507077c11 */ /* 0x000fe4000a8f0c0a */
[----:B------:R-:W-:Y:S02]  /*3340*/  LEA.HI.X R5, R8, UR7, R5, 0x1, P6 ;  /* 0x0000000708057c11 */ /* 0x000fe4000b0f0c05 */
[----:B------:R-:W-:Y:S02]  /*3350*/  CS2R R8, SRZ ;  /* 0x0000000000087805 */ /* 0x000fe4000001ff00 */
[-C--:B------:R-:W-:Y:S02]  /*3360*/  ISETP.GE.AND P6, PT, R192, R68.reuse, PT ;  /* 0x00000044c000720c */ /* 0x080fe40003fc6270 */
[----:B------:R-:W-:-:S11]  /*3370*/  ISETP.GE.AND P5, PT, R221, R68, PT ;  /* 0x00000044dd00720c */ /* 0x000fd60003fa6270 */
[----:B------:R0:W5:Y:S04]  /*3380*/  @!P6 LDG.E.64 R26, desc[UR50][R6.64] ;  /* 0x00000032061ae981 */ /* 0x000168000c1e1b00 */
[----:B------:R0:W5:Y:S04]  /*3390*/  @!P5 LDG.E.64 R8, desc[UR50][R6.64+0x20] ;  /* 0x000020320608d981 */ /* 0x000168000c1e1b00 */
[----:B------:R0:W5:Y:S04]  /*33a0*/  @!P6 LDG.E.64 R52, desc[UR50][R4.64] ;  /* 0x000000320434e981 */ /* 0x000168000c1e1b00 */
[----:B------:R0:W5:Y:S02]  /*33b0*/  @!P5 LDG.E.64 R24, desc[UR50][R4.64+0x20] ;  /* 0x000020320418d981 */ /* 0x000164000c1e1b00 */
.L_x_3357:
[----:B------:R-:W-:Y:S05]  /*33c0*/  BSYNC B1 ;  /* 0x0000000000017941 */ /* 0x000fea0003800000 */
.L_x_3356:
        /* <DEDUP_REMOVED lines=16> */
.L_x_3358:
[----:B------:R-:W-:Y:S01]  /*34d0*/  IMAD R59, R188, 0x8, R17 ;  /* 0x00000008bc3b7824 */ /* 0x000fe200078e0211 */
[----:B------:R-:W-:Y:S01]  /*34e0*/  SHF.L.U32 R66, R194, 0x1f, RZ ;  /* 0x0000001fc2427819 */ /* 0x000fe200000006ff */
[----:B------:R-:W-:Y:S03]  /*34f0*/  BSSY B1, `(.L_x_3359) ;  /* 0x0000003000017945 */ /* 0x000fe60003800000 */
[----:B------:R-:W0:Y:S02]  /*3500*/  SYNCS.PHASECHK.TRANS64.TRYWAIT P6, [R59+URZ+0x38890], R66 ;  /* 0x038890423b0075a7 */ /* 0x000e2400080c017f */
[----:B0-----:R-:W-:Y:S05]  /*3510*/  @!P6 BRA `(.L_x_3360) ;  /* 0x0000025c00b8e947 */ /* 0x001fea0003800000 */
.L_x_3709:
[----:B------:R-:W-:Y:S05]  /*3520*/  BSYNC B1 ;  /* 0x0000000000017941 */ /* 0x000fea0003800000 */
.L_x_3359:
[----:B------:R-:W-:-:S03]  /*3530*/  UMOV UR4, 0xffffffff ;  /* 0xffffffff00047882 */ /* 0x000fc60000000000 */
[----:B------:R-:W-:Y:S05]  /*3540*/  BRA.DIV UR4, `(.L_x_3361) ;  /* 0x0000025e04c07947 */ /* 0x000fea000b800000 */
[----:B------:R1:W2:Y:S04]  /*3550*/  SHFL.IDX PT, R71, R14, RZ, 0x1c1f ;  /* 0x001c1fff0e477589 */ /* 0x0002a800000e0000 */
[----:B------:R-:W3:Y:S02]  /*3560*/  SHFL.IDX PT, R67, R67, RZ, 0x1c1f ;  /* 0x001c1fff43437589 */ /* 0x000ee400000e0000 */
.L_x_3713:
        /* <DEDUP_REMOVED lines=9> */
[----:B------:R-:W-:Y:S01]  /*3600*/  SHF.R.U64 R15, R52, 0x10, R53 ;  /* 0x00000010340f7819 */ /* 0x000fe20000001235 */
[----:B0-----:R-:W-:Y:S01]  /*3610*/  IMAD.MOV.U32 R12, RZ, RZ, R4 ;  /* 0x000000ffff0c7224 */ /* 0x001fe200078e0004 */
[--C-:B-1----:R-:W-:Y:S01]  /*3620*/  SHF.R.U64 R14, R26, 0x10, R27.reuse ;  /* 0x000000101a0e7819 */ /* 0x102fe2000000121b */
[----:B------:R-:W-:Y:S01]  /*3630*/  HADD2.F32 R13, -RZ, R5.H1_H1 ;  /* 0x30000005ff0d7230 */ /* 0x000fe20000004100 */
[----:B------:R-:W-:Y:S01]  /*3640*/  SHF.R.U32.HI R26, RZ, 0x10, R27 ;  /* 0x00000010ff1a7819 */ /* 0x000fe2000001161b */
[----:B------:R-:W-:Y:S01]  /*3650*/  HADD2.F32 R15, -RZ, R15.H0_H0 ;  /* 0x2000000fff0f7230 */ /* 0x000fe20000004100 */
[----:B------:R-:W-:Y:S01]  /*3660*/  SHF.R.U32.HI R27, RZ, 0x10, R53 ;  /* 0x00000010ff1b7819 */ /* 0x000fe20000011635 */
[----:B------:R-:W-:Y:S02]  /*3670*/  HADD2.F32 R4, -RZ, R5.H0_H0 ;  /* 0x20000005ff047230 */ /* 0x000fe40000004100 */
[----:B------:R-:W-:Y:S02]  /*3680*/  HADD2.F32 R5, -RZ, R14.H0_H0 ;  /* 0x2000000eff057230 */ /* 0x000fe40000004100 */
[----:B------:R-:W-:Y:S01]  /*3690*/  FMUL.FTZ R53, R13, R15 ;  /* 0x0000000f0d357220 */ /* 0x000fe20000410000 */
[----:B------:R-:W-:-:S02]  /*36a0*/  HADD2.F32 R14, -RZ, R7.H1_H1 ;  /* 0x30000007ff0e7230 */ /* 0x000fc40000004100 */
[C---:B------:R-:W-:Y:S01]  /*36b0*/  FMUL.FTZ R52, R4.reuse, R15 ;  /* 0x0000000f04347220 */ /* 0x040fe20000410000 */
[----:B------:R-:W-:Y:S02]  /*36c0*/  HADD2.F32 R27, -RZ, R27.H0_H0 ;  /* 0x2000001bff1b7230 */ /* 0x000fe40000004100 */
[-C--:B------:R-:W-:Y:S01]  /*36d0*/  FFMA.FTZ R4, R4, R5.reuse, -R53 ;  /* 0x0000000504047223 */ /* 0x080fe20000010835 */
[----:B------:R-:W-:Y:S02]  /*36e0*/  HADD2.F32 R7, -RZ, R7.H0_H0 ;  /* 0x20000007ff077230 */ /* 0x000fe40000004100 */
[----:B------:R-:W-:Y:S01]  /*36f0*/  FFMA.FTZ R5, R13, R5, R52 ;  /* 0x000000050d057223 */ /* 0x000fe20000010034 */
[----:B------:R-:W-:Y:S02]  /*3700*/  HADD2.F32 R26, -RZ, R26.H0_H0 ;  /* 0x2000001aff1a7230 */ /* 0x000fe40000004100 */
[----:B------:R-:W-:Y:S01]  /*3710*/  FMUL.FTZ R70, R14, R27 ;  /* 0x0000001b0e467220 */ /* 0x000fe20000410000 */
[----:B------:R-:W-:-:S02]  /*3720*/  HADD2.F32 R13, -RZ, R12.H1_H1 ;  /* 0x3000000cff0d7230 */ /* 0x000fc40000004100 */
[C---:B------:R-:W-:Y:S01]  /*3730*/  FMUL.FTZ R15, R7.reuse, R27 ;  /* 0x0000001b070f7220 */ /* 0x040fe20000410000 */
[--C-:B------:R-:W-:Y:S02]  /*3740*/  HADD2.F32 R27, -RZ, R75.reuse.H0_H0 ;  /* 0x2000004bff1b7230 */ /* 0x100fe40000004100 */
[-C--:B------:R-:W-:Y:S01]  /*3750*/  FFMA.FTZ R7, R7, R26.reuse, -R70 ;  /* 0x0000001a07077223 */ /* 0x080fe20000010846 */
[----:B------:R-:W-:Y:S02]  /*3760*/  HADD2.F32 R12, -RZ, R12.H0_H0 ;  /* 0x2000000cff0c7230 */ /* 0x000fe40000004100 */
[----:B------:R-:W-:Y:S01]  /*3770*/  FFMA.FTZ R52, R14, R26, R15 ;  /* 0x0000001a0e347223 */ /* 0x000fe2000001000f */
[----:B------:R-:W-:Y:S02]  /*3780*/  HADD2.F32 R53, -RZ, R75.H1_H1 ;  /* 0x3000004bff357230 */ /* 0x000fe40000004100 */
[----:B------:R-:W-:Y:S01]  /*3790*/  FMUL.FTZ R69, R13, R27 ;  /* 0x0000001b0d457220 */ /* 0x000fe20000410000 */
[----:B------:R-:W-:-:S02]  /*37a0*/  HADD2.F32 R14, -RZ, R6.H1_H1 ;  /* 0x30000006ff0e7230 */ /* 0x000fc40000004100 */
[----:B------:R-:W-:Y:S01]  /*37b0*/  FMUL.FTZ R26, R12, R27 ;  /* 0x0000001b0c1a7220 */ /* 0x000fe20000410000 */
[----:B------:R-:W-:Y:S01]  /*37c0*/  HADD2.F32 R6, -RZ, R6.H0_H0 ;  /* 0x20000006ff067230 */ /* 0x000fe20000004100 */
[----:B------:R-:W-:Y:S01]  /*37d0*/  F2FP.F16.F32.PACK_AB R5, R5, R4 ;  /* 0x000000040505723e */ /* 0x000fe200000000ff */
[--C-:B------:R-:W-:Y:S01]  /*37e0*/  HADD2.F32 R15, -RZ, R73.reuse.H0_H0 ;  /* 0x20000049ff0f7230 */ /* 0x100fe20000004100 */
[----:B------:R-:W-:Y:S01]  /*37f0*/  F2FP.F16.F32.PACK_AB R7, R52, R7 ;  /* 0x000000073407723e */ /* 0x000fe200000000ff */
[----:B------:R-:W-:Y:S02]  /*3800*/  HADD2.F32 R27, -RZ, R73.H1_H1 ;  /* 0x30000049ff1b7230 */ /* 0x000fe40000004100 */
[-C--:B------:R-:W-:Y:S01]  /*3810*/  FMUL.FTZ R73, R14, R53.reuse ;  /* 0x000000350e497220 */ /* 0x080fe20000410000 */
[----:B------:R-:W-:Y:S01]  /*3820*/  FMUL.FTZ R53, R6, R53 ;  /* 0x0000003506357220 */ /* 0x000fe20000410000 */
[-C--:B------:R-:W-:Y:S01]  /*3830*/  FFMA.FTZ R69, R12, R15.reuse, -R69 ;  /* 0x0000000f0c457223 */ /* 0x080fe20000010845 */
[----:B------:R-:W-:Y:S01]  /*3840*/  FFMA.FTZ R26, R13, R15, R26 ;  /* 0x0000000f0d1a7223 */ /* 0x000fe2000001001a */
[-C--:B------:R-:W-:Y:S01]  /*3850*/  FFMA.FTZ R73, R6, R27.reuse, -R73 ;  /* 0x0000001b06497223 */ /* 0x080fe20000010849 */
[----:B------:R-:W-:-:S03]  /*3860*/  FFMA.FTZ R14, R14, R27, R53 ;  /* 0x0000001b0e0e7223 */ /* 0x000fc60000010035 */
[----:B------:R-:W-:Y:S02]  /*3870*/  F2FP.F16.F32.PACK_AB R4, R26, R69 ;  /* 0x000000451a04723e */ /* 0x000fe400000000ff */
[----:B------:R-:W-:-:S07]  /*3880*/  F2FP.F16.F32.PACK_AB R6, R14, R73 ;  /* 0x000000490e06723e */ /* 0x000fce00000000ff */
.L_x_3366:
[----:B------:R-:W-:Y:S05]  /*3890*/  BSYNC B2 ;  /* 0x0000000000027941 */ /* 0x000fea0003800000 */
.L_x_3365:
[----:B0-----:R4:W-:Y:S02]  /*38a0*/  ST.E.128 desc[UR50][R10.64], R4 ;  /* 0x000000040a007985 */ /* 0x0019e4000c101d32 */
.L_x_3364:
[----:B------:R-:W-:Y:S05]  /*38b0*/  BSYNC B1 ;  /* 0x0000000000017941 */ /* 0x000fea0003800000 */
.L_x_3363:
        /* <DEDUP_REMOVED lines=53> */
.L_x_3368:
[----:B------:R-:W-:Y:S05]  /*3c10*/  BSYNC B1 ;  /* 0x0000000000017941 */ /* 0x000fea0003800000 */
.L_x_3367:
[----:B--2---:R2:W-:Y:S01]  /*3c20*/  ST.E.128 desc[UR50][R10.64], R4 ;  /* 0x000000040a007985 */ /* 0x0045e2000c101d32 */
[----:B------:R-:W-:Y:S05]  /*3c30*/  BRA `(.L_x_3362) ;  /* 0x0000000c00947947 */ /* 0x000fea0003800000 */
.L_x_3355:
        /* <DEDUP_REMOVED lines=38> */
[----:B------:R-:W-:Y:S01]  /*3ea0*/  IMAD.MOV.U32 R11, RZ, RZ, R25 ;  /* 0x000000ffff0b7224 */ /* 0x000fe200078e0019 */
[----:B------:R-:W-:-:S02]  /*3eb0*/  PRMT R78, R9, 0x7610, R78 ;  /* 0x00007610094e7816 */ /* 0x000fc4000000004e */
[----:B------:R-:W-:Y:S02]  /*3ec0*/  PRMT R75, R10, 0x7610, R75 ;  /* 0x000076100a4b7816 */ /* 0x000fe4000000004b */
[----:B------:R-:W-:Y:S01]  /*3ed0*/  PRMT R74, R11, 0x7610, R74 ;  /* 0x000076100b4a7816 */ /* 0x000fe2000000004a */
[----:B------:R-:W-:Y:S06]  /*3ee0*/  @!P5 BRA `(.L_x_3369) ;  /* 0x000000000004d947 */ /* 0x000fec0003800000 */
[----:B------:R-:W-:Y:S01]  /*3ef0*/  BPT.TRAP 0x1 ;  /* 0x000000040000795c */ /* 0x000fe20000300000 */
.L_x_3369:
[----:B------:R-:W-:Y:S01]  /*3f00*/  IMAD R59, R188, 0x8, R17 ;  /* 0x00000008bc3b7824 */ /* 0x000fe200078e0211 */
[----:B------:R-:W-:Y:S01]  /*3f10*/  SHF.L.U32 R66, R194, 0x1f, RZ ;  /* 0x0000001fc2427819 */ /* 0x000fe200000006ff */
[----:B------:R-:W-:Y:S03]  /*3f20*/  BSSY B1, `(.L_x_3370) ;  /* 0x0000003000017945 */ /* 0x000fe60003800000 */
[----:B------:R-:W0:Y:S02]  /*3f30*/  SYNCS.PHASECHK.TRANS64.TRYWAIT P6, [R59+URZ+0x38890], R66 ;  /* 0x038890423b0075a7 */ /* 0x000e2400080c017f */
[----:B0-----:R-:W-:Y:S05]  /*3f40*/  @!P6 BRA `(.L_x_3371) ;  /* 0x00000254008ce947 */ /* 0x001fea0003800000 */
.L_x_3714:
[----:B------:R-:W-:Y:S05]  /*3f50*/  BSYNC B1 ;  /* 0x0000000000017941 */ /* 0x000fea0003800000 */
.L_x_3370:
[----:B------:R-:W-:-:S03]  /*3f60*/  UMOV UR4, 0xffffffff ;  /* 0xffffffff00047882 */ /* 0x000fc60000000000 */
[----:B------:R-:W-:Y:S05]  /*3f70*/  BRA.DIV UR4, `(.L_x_3372) ;  /* 0x0000025604947947 */ /* 0x000fea000b800000 */
[----:B------:R1:W2:Y:S04]  /*3f80*/  SHFL.IDX PT, R68, R14, RZ, 0x1c1f ;  /* 0x001c1fff0e447589 */ /* 0x0002a800000e0000 */
[----:B------:R-:W3:Y:S02]  /*3f90*/  SHFL.IDX PT, R67, R67, RZ, 0x1c1f ;  /* 0x001c1fff43437589 */ /* 0x000ee400000e0000 */
.L_x_3718:
        /* <DEDUP_REMOVED lines=29> */
[----:B------:R-:W-:Y:S01]  /*4170*/  HADD2.F32 R9, -RZ, R71.H0_H0 ;  /* 0x20000047ff097230 */ /* 0x000fe20000004100 */
[----:B------:R-:W-:Y:S01]  /*4180*/  SHF.R.U64 R26, R26, 0x10, R27 ;  /* 0x000000101a1a7819 */ /* 0x000fe2000000121b */
[----:B------:R-:W-:Y:S02]  /*4190*/  HADD2.F32 R13, -RZ, R65.H0_H0 ;  /* 0x20000041ff0d7230 */ /* 0x000fe40000004100 */
[----:B------:R-:W-:-:S02]  /*41a0*/  HADD2.F32 R72, -RZ, R72.H0_H0 ;  /* 0x20000048ff487230 */ /* 0x000fc40000004100 */
[-C--:B------:R-:W-:Y:S01]  /*41b0*/  FMUL.FTZ R76, R9, R74.reuse ;  /* 0x0000004a094c7220 */ /* 0x080fe20000410000 */
[----:B------:R-:W-:Y:S02]  /*41c0*/  HADD2.F32 R78, -RZ, R78.H0_H0 ;  /* 0x2000004eff4e7230 */ /* 0x000fe40000004100 */
[C---:B------:R-:W-:Y:S01]  /*41d0*/  FMUL.FTZ R74, R13.reuse, R74 ;  /* 0x0000004a0d4a7220 */ /* 0x040fe20000410000 */
[----:B------:R-:W-:Y:S02]  /*41e0*/  HADD2.F32 R25, -RZ, R79.H0_H0 ;  /* 0x2000004fff197230 */ /* 0x000fe40000004100 */
[-C--:B------:R-:W-:Y:S01]  /*41f0*/  FFMA.FTZ R13, R13, R72.reuse, -R76 ;  /* 0x000000480d0d7223 */ /* 0x080fe2000001084c */
[----:B------:R-:W-:Y:S02]  /*4200*/  HADD2.F32 R76, -RZ, R75.H1_H1 ;  /* 0x3000004bff4c7230 */ /* 0x000fe40000004100 */
[----:B------:R-:W-:Y:S01]  /*4210*/  FFMA.FTZ R9, R9, R72, R74 ;  /* 0x0000004809097223 */ /* 0x000fe2000001004a */
[----:B------:R-:W-:-:S02]  /*4220*/  HADD2.F32 R72, -RZ, R71.H1_H1 ;  /* 0x30000047ff487230 */ /* 0x000fc40000004100 */
[----:B------:R-:W-:Y:S01]  /*4230*/  HADD2.F32 R71, -RZ, R73.H0_H0 ;  /* 0x20000049ff477230 */ /* 0x000fe20000004100 */
[----:B------:R-:W-:Y:S01]  /*4240*/  SHF.R.U32.HI R73, RZ, 0x10, R5 ;  /* 0x00000010ff497819 */ /* 0x000fe20000011605 */
[----:B------:R-:W-:Y:S02]  /*4250*/  HADD2.F32 R74, -RZ, R65.H1_H1 ;  /* 0x30000041ff4a7230 */ /* 0x000fe40000004100 */
[----:B------:R-:W-:Y:S02]  /*4260*/  HADD2.F32 R24, -RZ, R24.H0_H0 ;  /* 0x20000018ff187230 */ /* 0x000fe40000004100 */
[----:B------:R-:W-:Y:S02]  /*4270*/  HADD2.F32 R65, -RZ, R73.H0_H0 ;  /* 0x20000049ff417230 */ /* 0x000fe40000004100 */
[-C--:B------:R-:W-:Y:S01]  /*4280*/  FMUL.FTZ R73, R72, R71.reuse ;  /* 0x0000004748497220 */ /* 0x080fe20000410000 */
[----:B------:R-:W-:Y:S01]  /*4290*/  FMUL.FTZ R71, R74, R71 ;  /* 0x000000474a477220 */ /* 0x000fe20000410000 */
[----:B------:R-:W-:-:S02]  /*42a0*/  HADD2.F32 R4, -RZ, R4.H0_H0 ;  /* 0x20000004ff047230 */ /* 0x000fc40000004100 */
[-C--:B------:R-:W-:Y:S01]  /*42b0*/  FFMA.FTZ R74, R74, R65.reuse, -R73 ;  /* 0x000000414a4a7223 */ /* 0x080fe20000010849 */
[----:B------:R-:W-:Y:S01]  /*42c0*/  FFMA.FTZ R72, R72, R65, R71 ;  /* 0x0000004148487223 */ /* 0x000fe20000010047 */
[----:B------:R-:W-:Y:S01]  /*42d0*/  IMAD.MOV.U32 R71, RZ, RZ, R15 ;  /* 0x000000ffff477224 */ /* 0x000fe200078e000f */
[----:B------:R-:W-:Y:S01]  /*42e0*/  SHF.R.U32.HI R73, RZ, 0x10, R27 ;  /* 0x00000010ff497819 */ /* 0x000fe2000001161b */
[----:B------:R-:W-:Y:S01]  /*42f0*/  IMAD.MOV.U32 R65, RZ, RZ, R11 ;  /* 0x000000ffff417224 */ /* 0x000fe200078e000b */
[----:B------:R-:W-:Y:S02]  /*4300*/  F2FP.F16.F32.PACK_AB R13, R74, R13 ;  /* 0x0000000d4a0d723e */ /* 0x000fe400000000ff */
[----:B------:R-:W-:Y:S01]  /*4310*/  HADD2.F32 R11, -RZ, R71.H0_H0 ;  /* 0x20000047ff0b7230 */ /* 0x000fe20000004100 */
[----:B------:R-:W-:Y:S01]  /*4320*/  F2FP.F16.F32.PACK_AB R72, R72, R9 ;  /* 0x000000094848723e */ /* 0x000fe200000000ff */
[----:B------:R-:W-:Y:S02]  /*4330*/  HADD2.F32 R15, -RZ, R65.H0_H0 ;  /* 0x20000041ff0f7230 */ /* 0x000fe40000004100 */
[----:B------:R-:W-:-:S02]  /*4340*/  IMAD.MOV.U32 R9, RZ, RZ, R13 ;  /* 0x000000ffff097224 */ /* 0x000fc400078e000d */
[-C--:B------:R-:W-:Y:S01]  /*4350*/  FMUL.FTZ R82, R11, R78.reuse ;  /* 0x0000004e0b527220 */ /* 0x080fe20000410000 */
[----:B------:R-:W-:Y:S02]  /*4360*/  IMAD.MOV.U32 R13, RZ, RZ, R72 ;  /* 0x000000ffff0d7224 */ /* 0x000fe400078e0048 */
[C---:B------:R-:W-:Y:S01]  /*4370*/  FMUL.FTZ R78, R15.reuse, R78 ;  /* 0x0000004e0f4e7220 */ /* 0x040fe20000410000 */
[----:B------:R-:W-:-:S03]  /*4380*/  FFMA.FTZ R15, R15, R76, -R82 ;  /* 0x0000004c0f0f7223 */ /* 0x000fc60000010852 */
[----:B------:R-:W-:Y:S01]  /*4390*/  FFMA.FTZ R11, R11, R76, R78 ;  /* 0x0000004c0b0b7223 */ /* 0x000fe2000001004e */
[----:B------:R-:W-:Y:S02]  /*43a0*/  HADD2.F32 R78, -RZ, R71.H1_H1 ;  /* 0x30000047ff4e7230 */ /* 0x000fe40000004100 */
[----:B------:R-:W-:Y:S01]  /*43b0*/  HADD2.F32 R71, -RZ, R73.H0_H0 ;  /* 0x20000049ff477230 */ /* 0x000fe20000004100 */
[----:B------:R-:W-:Y:S01]  /*43c0*/  SHF.R.U32.HI R73, RZ, 0x10, R7 ;  /* 0x00000010ff497819 */ /* 0x000fe20000011607 */
[----:B------:R-:W-:-:S04]  /*43d0*/  HADD2.F32 R76, -RZ, R65.H1_H1 ;  /* 0x30000041ff4c7230 */ /* 0x000fc80000004100 */
[----:B------:R-:W-:Y:S02]  /*43e0*/  HADD2.F32 R65, -RZ, R73.H0_H0 ;  /* 0x20000049ff417230 */ /* 0x000fe40000004100 */
[-C--:B------:R-:W-:Y:S01]  /*43f0*/  FMUL.FTZ R73, R78, R71.reuse ;  /* 0x000000474e497220 */ /* 0x080fe20000410000 */
[----:B------:R-:W-:-:S03]  /*4400*/  FMUL.FTZ R71, R76, R71 ;  /* 0x000000474c477220 */ /* 0x000fc60000410000 */
[-C--:B------:R-:W-:Y:S01]  /*4410*/  FFMA.FTZ R76, R76, R65.reuse, -R73 ;  /* 0x000000414c4c7223 */ /* 0x080fe20000010849 */
[----:B------:R-:W-:Y:S01]  /*4420*/  FFMA.FTZ R78, R78, R65, R71 ;  /* 0x000000414e4e7223 */ /* 0x000fe20000010047 */
[----:B------:R-:W-:Y:S02]  /*4430*/  IMAD.MOV.U32 R65, RZ, RZ, R12 ;  /* 0x000000ffff417224 */ /* 0x000fe400078e000c */
[----:B------:R-:W-:Y:S01]  /*4440*/  IMAD.MOV.U32 R71, RZ, RZ, R8 ;  /* 0x000000ffff477224 */ /* 0x000fe200078e0008 */
[----:B------:R-:W-:Y:S01]  /*4450*/  F2FP.F16.F32.PACK_AB R15, R76, R15 ;  /* 0x0000000f4c0f723e */ /* 0x000fe200000000ff */
[----:B------:R-:W-:Y:S01]  /*4460*/  HADD2.F32 R73, -RZ, R75.H0_H0 ;  /* 0x2000004bff497230 */ /* 0x000fe20000004100 */
[----:B------:R-:W-:Y:S01]  /*4470*/  F2FP.F16.F32.PACK_AB R78, R78, R11 ;  /* 0x0000000b4e4e723e */ /* 0x000fe200000000ff */
[----:B------:R-:W-:Y:S02]  /*4480*/  HADD2.F32 R12, -RZ, R65.H0_H0 ;  /* 0x20000041ff0c7230 */ /* 0x000fe40000004100 */
[----:B------:R-:W-:-:S02]  /*4490*/  HADD2.F32 R8, -RZ, R71.H0_H0 ;  /* 0x20000047ff087230 */ /* 0x000fc40000004100 */
        /* <DEDUP_REMOVED lines=13> */
[----:B------:R-:W-:Y:S01]  /*4570*/  SHF.R.U64 R24, R6, 0x10, R7 ;  /* 0x0000001006187819 */ /* 0x000fe20000001207 */
[----:B------:R-:W-:Y:S02]  /*4580*/  HADD2.F32 R6, -RZ, R14.H0_H0 ;  /* 0x2000000eff067230 */ /* 0x000fe40000004100 */
[----:B------:R-:W-:Y:S01]  /*4590*/  HADD2.F32 R4, -RZ, R10.H0_H0 ;  /* 0x2000000aff047230 */ /* 0x000fe20000004100 */
[----:B------:R-:W-:Y:S01]  /*45a0*/  F2FP.F16.F32.PACK_AB R8, R5, R8 ;  /* 0x000000080508723e */ /* 0x000fe200000000ff */
[----:B------:R-:W-:Y:S02]  /*45b0*/  HADD2.F32 R7, -RZ, R77.H1_H1 ;  /* 0x3000004dff077230 */ /* 0x000fe40000004100 */
[----:B------:R-:W-:Y:S01]  /*45c0*/  FMUL.FTZ R27, R6, R65 ;  /* 0x00000041061b7220 */ /* 0x000fe20000410000 */
[----:B------:R-:W-:-:S02]  /*45d0*/  HADD2.F32 R14, -RZ, R14.H1_H1 ;  /* 0x3000000eff0e7230 */ /* 0x000fc40000004100 */
[C---:B------:R-:W-:Y:S01]  /*45e0*/  FMUL.FTZ R65, R4.reuse, R65 ;  /* 0x0000004104417220 */ /* 0x040fe20000410000 */
[----:B------:R-:W-:Y:S02]  /*45f0*/  HADD2.F32 R10, -RZ, R10.H1_H1 ;  /* 0x3000000aff0a7230 */ /* 0x000fe40000004100 */
[-C--:B------:R-:W-:Y:S01]  /*4600*/  FFMA.FTZ R4, R4, R7.reuse, -R27 ;  /* 0x0000000704047223 */ /* 0x080fe2000001081b */
[----:B------:R-:W-:Y:S02]  /*4610*/  HADD2.F32 R27, -RZ, R26.H0_H0 ;  /* 0x2000001aff1b7230 */ /* 0x000fe40000004100 */
[----:B------:R-:W-:Y:S01]  /*4620*/  FFMA.FTZ R65, R6, R7, R65 ;  /* 0x0000000706417223 */ /* 0x000fe20000010041 */
[----:B------:R-:W-:Y:S01]  /*4630*/  HADD2.F32 R7, -RZ, R24.H0_H0 ;  /* 0x20000018ff077230 */ /* 0x000fe20000004100 */
[----:B------:R-:W-:Y:S01]  /*4640*/  F2FP.F16.F32.PACK_AB R12, R25, R12 ;  /* 0x0000000c190c723e */ /* 0x000fe200000000ff */
[-C--:B------:R-:W-:Y:S01]  /*4650*/  FMUL.FTZ R71, R14, R27.reuse ;  /* 0x0000001b0e477220 */ /* 0x080fe20000410000 */
[----:B------:R-:W-:-:S03]  /*4660*/  FMUL.FTZ R27, R10, R27 ;  /* 0x0000001b0a1b7220 */ /* 0x000fc60000410000 */
[-C--:B------:R-:W-:Y:S01]  /*4670*/  FFMA.FTZ R71, R10, R7.reuse, -R71 ;  /* 0x000000070a477223 */ /* 0x080fe20000010847 */
[----:B------:R-:W-:-:S04]  /*4680*/  FFMA.FTZ R14, R14, R7, R27 ;  /* 0x000000070e0e7223 */ /* 0x000fc8000001001b */
[----:B------:R-:W-:Y:S02]  /*4690*/  F2FP.F16.F32.PACK_AB R10, R71, R4 ;  /* 0x00000004470a723e */ /* 0x000fe400000000ff */
[----:B------:R-:W-:-:S07]  /*46a0*/  F2FP.F16.F32.PACK_AB R14, R14, R65 ;  /* 0x000000410e0e723e */ /* 0x000fce00000000ff */
.L_x_3374:
[----:B------:R-:W-:Y:S05]  /*46b0*/  BSYNC B1 ;  /* 0x0000000000017941 */ /* 0x000fea0003800000 */
.L_x_3373:
        /* <DEDUP_REMOVED lines=8> */
.L_x_3354:
[----:B------:R-:W-:-:S06]  /*4740*/  UISETP.NE.AND UP0, UPT, UR47, 0x3, UPT ;  /* 0x000000032f00788c */ /* 0x000fcc000bf05270 */
[----:B------:R-:W-:-:S13]  /*4750*/  PLOP3.LUT P5, PT, PT, PT, UP0, 0x80, 0x0 ;  /* 0x000000000000781c */ /* 0x000fda0003faf008 */
[----:B------:R-:W-:Y:S05]  /*4760*/  @!P5 BRA `(.L_x_3375) ;  /* 0x000000000004d947 */ /* 0x000fea0003800000 */
[----:B------:R-:W-:Y:S01]  /*4770*/  BPT.TRAP 0x1 ;  /* 0x000000040000795c */ /* 0x000fe20000300000 */
.L_x_3375:
[----:B------:R-:W-:Y:S01]  /*4780*/  IMAD R59, R188, 0x8, R17 ;  /* 0x00000008bc3b7824 */ /* 0x000fe200078e0211 */
[----:B------:R-:W-:Y:S01]  /*4790*/  SHF.L.U32 R66, R194, 0x1f, RZ ;  /* 0x0000001fc2427819 */ /* 0x000fe200000006ff */
[----:B------:R-:W-:Y:S01]  /*47a0*/  BSSY B1, `(.L_x_3376) ;  /* 0x0000004000017945 */ /* 0x000fe20003800000 */
[----:B------:R-:W-:Y:S02]  /*47b0*/  SHF.R.S32.HI R63, RZ, 0x1f, R61 ;  /* 0x0000001fff3f7819 */ /* 0x000fe4000001143d */
[----:B------:R-:W0:Y:S02]  /*47c0*/  SYNCS.PHASECHK.TRANS64.TRYWAIT P0, [R59+URZ+0x38890], R66 ;  /* 0x038890423b0075a7 */ /* 0x000e24000800017f */
[----:B0-----:R-:W-:Y:S05]  /*47d0*/  @!P0 BRA `(.L_x_3377) ;  /* 0x0000024c00c88947 */ /* 0x001fea0003800000 */
.L_x_3719:
[----:B------:R-:W-:Y:S05]  /*47e0*/  BSYNC B1 ;  /* 0x0000000000017941 */ /* 0x000fea0003800000 */
.L_x_3376:
        /* <DEDUP_REMOVED lines=24> */
.L_x_3723:
        /* <DEDUP_REMOVED lines=16> */
[----:B------:R-:W1:Y:S04]  /*4a70*/  LDS.128 R4, [R4+0x22400] ;  /* 0x0224000004047984 */ /* 0x000e680000000c00 */
[----:B-1----:R1:W-:Y:S02]  /*4a80*/  ST.E.128 desc[UR50][R8.64], R4 ;  /* 0x0000000408007985 */ /* 0x0023e4000c101d32 */
.L_x_3362:
[----:B------:R-:W-:Y:S05]  /*4a90*/  BSYNC B0 ;  /* 0x0000000000007941 */ /* 0x000fea0003800000 */
.L_x_3353:
        /* <DEDUP_REMOVED lines=17> */
.L_x_3380:
[----:B------:R-:W-:Y:S05]  /*4bb0*/  BSYNC B0 ;  /* 0x0000000000007941 */ /* 0x000fea0003800000 */
.L_x_3379:
[----:B------:R-:W2:Y:S01]  /*4bc0*/  SYNCS.PHASECHK.TRANS64.TRYWAIT P5, [R59+URZ+0x388b0], R66 ;  /* 0x0388b0423b0075a7 */ /* 0x000ea200080a017f */
[----:B------:R-:W-:Y:S04]  /*4bd0*/  BSSY B0, `(.L_x_3381) ;  /* 0x0000002000007945 */ /* 0x000fe80003800000 */
[----:B--2---:R-:W-:Y:S05]  /*4be0*/  @!P5 BRA `(.L_x_3382) ;  /* 0x0000024c001cd947 */ /* 0x004fea0003800000 */
.L_x_3724:
[----:B------:R-:W-:Y:S05]  /*4bf0*/  BSYNC B0 ;  /* 0x0000000000007941 */ /* 0x000fea0003800000 */
.L_x_3381:
        /* <DEDUP_REMOVED lines=27> */
[----:B------:R-:W2:Y:S04]  /*4db0*/  LDL R53, [R1+0x2c] ;  /* 0x00002c0001357983 */ /* 0x000ea80000100800 */
[----:B------:R-:W2:Y:S01]  /*4dc0*/  LDL R24, [R1+0x14] ;  /* 0x0000140001187983 */ /* 0x000ea20000100800 */
[----:B------:R-:W-:Y:S01]  /*4dd0*/  ISETP.GE.AND P6, PT, R18, UR4, PT ;  /* 0x0000000412007c0c */ /* 0x000fe2000bfc6270 */
[----:B------:R-:W-:-:S02]  /*4de0*/  IMAD R8, R188, 0x8000, R47 ;  /* 0x00008000bc087824 */ /* 0x000fc400078e022f */
[----:B------:R-:W2:Y:S01]  /*4df0*/  LDL R15, [R1+0x30] ;  /* 0x00003000010f7983 */ /* 0x000ea20000100800 */
[----:B------:R-:W-:Y:S01]  /*4e00*/  LOP3.LUT P5, RZ, R213, 0x4, RZ, 0xc0, !PT ;  /* 0x00000004d5ff7812 */ /* 0x000fe200078ac0ff */
[C---:B------:R-:W-:Y:S02]  /*4e10*/  IMAD R13, R8.reuse, 0x2, R17 ;  /* 0x00000002080d7824 */ /* 0x040fe400078e0211 */
[----:B------:R-:W-:Y:S01]  /*4e20*/  VIADD R12, R8, 0x20 ;  /* 0x00000020080c7836 */ /* 0x000fe20000000000 */
[----:B------:R-:W2:Y:S01]  /*4e30*/  LDL R61, [R1+0xc] ;  /* 0x00000c00013d7983 */ /* 0x000ea20000100800 */
[----:B---3--:R-:W-:-:S03]  /*4e40*/  VIADD R14, R18, 0x40 ;  /* 0x00000040120e7836 */ /* 0x008fc60000000000 */
[----:B------:R-:W3:Y:S04]  /*4e50*/  LDL R60, [R1+0x8] ;  /* 0x00000800013c7983 */ /* 0x000ee80000100800 */
[----:B------:R-:W0:Y:S01]  /*4e60*/  @!P6 LDS.128 R4, [R13+0x400] ;  /* 0x000400000d04e984 */ /* 0x000e220000000c00 */
[----:B------:R-:W-:Y:S01]  /*4e70*/  @P5 VIADD R12, R8, 0xffffffe0 ;  /* 0xffffffe0080c5836 */ /* 0x000fe20000000000 */
[----:B-1----:R-:W-:-:S03]  /*4e80*/  @!P6 LEA R8, P5, R18, R11, 0x1 ;  /* 0x0000000b1208e211 */ /* 0x002fc600078a08ff */
[----:B------:R-:W-:Y:S01]  /*4e90*/  IMAD R12, R12, 0x2, R17 ;  /* 0x000000020c0c7824 */ /* 0x000fe200078e0211 */
[----:B----4-:R-:W-:Y:S02]  /*4ea0*/  @!P6 LEA.HI.X R9, R18, R10, R19, 0x1, P5 ;  /* 0x0000000a1209e211 */ /* 0x010fe400028f0c13 */
        /* <DEDUP_REMOVED lines=10> */
[----:B------:R-:W4:Y:S03]  /*4f50*/  LDL R52, [R1+0x10] ;  /* 0x0000100001347983 */ /* 0x000f260000100800 */
[----:B--2---:R-:W-:Y:S02]  /*4f60*/  @!P6 IMAD.X R9, R10, 0x1, R27, P5 ;  /* 0x000000010a09e824 */ /* 0x004fe400028e061b */
[----:B------:R-:W2:Y:S01]  /*4f70*/  LDL R27, [R1+0x34] ;  /* 0x00003400011b7983 */ /* 0x000ea20000100800 */
[----:B------:R-:W-:-:S03]  /*4f80*/  ISETP.GE.AND P5, PT, R14, UR4, PT ;  /* 0x000000040e007c0c */ /* 0x000fc6000bfa6270 */
[----:B0-----:R0:W-:Y:S10]  /*4f90*/  @!P6 ST.E.128 desc[UR50][R8.64], R4 ;  /* 0x000000040800e985 */ /* 0x0011f4000c101d32 */
[----:B------:R-:W1:Y:S01]  /*4fa0*/  @!P5 LDS.128 R4, [R12+0x2400] ;  /* 0x002400000c04d984 */ /* 0x000e620000000c00 */
[----:B0-----:R-:W-:-:S05]  /*4fb0*/  @!P5 LEA R8, P6, R65, R11, 0x1 ;  /* 0x0000000b4108d211 */ /* 0x001fca00078c08ff */
[----:B------:R-:W-:Y:S02]  /*4fc0*/  @!P5 IMAD.X R9, R10, 0x1, R26, P6 ;  /* 0x000000010a09d824 */ /* 0x000fe400030e061a */
[----:B------:R-:W5:Y:S01]  /*4fd0*/  LDL R26, [R1+0x38] ;  /* 0x00003800011a7983 */ /* 0x000f620000100800 */
[----:B------:R-:W-:-:S05]  /*4fe0*/  VIADD R14, R18, 0x80 ;  /* 0x00000080120e7836 */ /* 0x000fca0000000000 */
[----:B------:R-:W-:Y:S01]  /*4ff0*/  ISETP.GE.AND P6, PT, R14, UR4, PT ;  /* 0x000000040e007c0c */ /* 0x000fe2000bfc6270 */
[----:B-1----:R0:W-:-:S12]  /*5000*/  @!P5 ST.E.128 desc[UR50][R8.64], R4 ;  /* 0x000000040800d985 */ /* 0x0021d8000c101d32 */
[----:B------:R-:W1:Y:S01]  /*5010*/  @!P6 LDS.128 R4, [R13+0x4400] ;  /* 0x004400000d04e984 */ /* 0x000e620000000c00 */
[----:B0-----:R-:W-:-:S03]  /*5020*/  @!P6 LEA R8, P5, R25, R11, 0x1 ;  /* 0x0000000b1908e211 */ /* 0x001fc600078a08ff */
[----:B------:R-:W3:Y:S01]  /*5030*/  LDL R25, [R1+0x3c] ;  /* 0x00003c0001197983 */ /* 0x000ee20000100800 */
[----:B------:R-:W-:Y:S02]  /*5040*/  VIADD R14, R18, 0xa0 ;  /* 0x000000a0120e7836 */ /* 0x000fe40000000000 */
[----:B------:R-:W-:Y:S02]  /*5050*/  @!P6 IMAD.X R9, R10, 0x1, R53, P5 ;  /* 0x000000010a09e824 */ /* 0x000fe400028e0635 */
[----:B------:R-:W3:Y:S01]  /*5060*/  LDL R53, [R1+0x4] ;  /* 0x0000040001357983 */ /* 0x000ee20000100800 */
[----:B------:R-:W-:-:S03]  /*5070*/  ISETP.GE.AND P5, PT, R14, UR4, PT ;  /* 0x000000040e007c0c */ /* 0x000fc6000bfa6270 */
[----:B-1----:R0:W-:Y:S10]  /*5080*/  @!P6 ST.E.128 desc[UR50][R8.64], R4 ;  /* 0x000000040800e985 */ /* 0x0021f4000c101d32 */
[----:B------:R-:W1:Y:S01]  /*5090*/  @!P5 LDS.128 R4, [R12+0x4400] ;  /* 0x004400000c04d984 */ /* 0x000e620000000c00 */
[----:B0-----:R-:W-:-:S03]  /*50a0*/  @!P5 LEA R8, P6, R24, R11, 0x1 ;  /* 0x0000000b1808d211 */ /* 0x001fc600078c08ff */
[----:B------:R-:W3:Y:S02]  /*50b0*/  LDL R24, [R1+0x40] ;  /* 0x0000400001187983 */ /* 0x000ee40000100800 */
[----:B------:R-:W-:Y:S02]  /*50c0*/  @!P5 IMAD.X R9, R10, 0x1, R15, P6 ;  /* 0x000000010a09d824 */ /* 0x000fe400030e060f */
[----:B------:R-:W3:Y:S01]  /*50d0*/  LDL R15, [R1] ;  /* 0x00000000010f7983 */ /* 0x000ee20000100800 */
[----:B------:R-:W-:-:S05]  /*50e0*/  VIADD R14, R18, 0xc0 ;  /* 0x000000c0120e7836 */ /* 0x000fca0000000000 */
[----:B------:R-:W-:Y:S01]  /*50f0*/  ISETP.GE.AND P6, PT, R14, UR4, PT ;  /* 0x000000040e007c0c */ /* 0x000fe2000bfc6270 */
[----:B-1----:R4:W-:-:S12]  /*5100*/  @!P5 ST.E.128 desc[UR50][R8.64], R4 ;  /* 0x000000040800d985 */ /* 0x0029d8000c101d32 */
[----:B------:R-:W0:Y:S01]  /*5110*/  @!P6 LDS.128 R4, [R13+0x6400] ;  /* 0x006400000d04e984 */ /* 0x000e220000000c00 */
[----:B------:R-:W-:Y:S01]  /*5120*/  VIADD R14, R18, 0xe0 ;  /* 0x000000e0120e7836 */ /* 0x000fe20000000000 */
[----:B----4-:R-:W-:Y:S02]  /*5130*/  @!P6 LEA R8, P5, R52, R11, 0x1 ;  /* 0x0000000b3408e211 */ /* 0x010fe400078a08ff */
[----:B------:R-:W4:Y:S03]  /*5140*/  LDL R52, [R1+0x44] ;  /* 0x0000440001347983 */ /* 0x000f260000100800 */
[----:B--2---:R-:W-:Y:S02]  /*5150*/  @!P6 IMAD.X R9, R10, 0x1, R27, P5 ;  /* 0x000000010a09e824 */ /* 0x004fe400028e061b */
[----:B------:R-:W2:Y:S01]  /*5160*/  LDL R27, [R1+0x48] ;  /* 0x00004800011b7983 */ /* 0x000ea20000100800 */
[----:B------:R-:W-:-:S03]  /*5170*/  ISETP.GE.AND P5, PT, R14, UR4, PT ;  /* 0x000000040e007c0c */ /* 0x000fc6000bfa6270 */
[----:B0-----:R0:W-:Y:S10]  /*5180*/  @!P6 ST.E.128 desc[UR50][R8.64], R4 ;  /* 0x000000040800e985 */ /* 0x0011f4000c101d32 */
[----:B------:R-:W1:Y:S01]  /*5190*/  @!P5 LDS.128 R4, [R12+0x6400] ;  /* 0x006400000c04d984 */ /* 0x000e620000000c00 */
[----:B0-----:R-:W-:-:S05]  /*51a0*/  @!P5 LEA R8, P6, R61, R11, 0x1 ;  /* 0x0000000b3d08d211 */ /* 0x001fca00078c08ff */
[----:B-----5:R-:W-:Y:S02]  /*51b0*/  @!P5 IMAD.X R9, R10, 0x1, R26, P6 ;  /* 0x000000010a09d824 */ /* 0x020fe400030e061a */
[----:B------:R-:W5:Y:S01]  /*51c0*/  LDL R26, [R1+0x4c] ;  /* 0x00004c00011a7983 */ /* 0x000f620000100800 */
[----:B------:R-:W-:-:S05]  /*51d0*/  VIADD R14, R18, 0x100 ;  /* 0x00000100120e7836 */ /* 0x000fca0000000000 */
[----:B------:R-:W-:Y:S01]  /*51e0*/  ISETP.GE.AND P6, PT, R14, UR4, PT ;  /* 0x000000040e007c0c */ /* 0x000fe2000bfc6270 */
[----:B-1----:R3:W-:-:S12]  /*51f0*/  @!P5 ST.E.128 desc[UR50][R8.64], R4 ;  /* 0x000000040800d985 */ /* 0x0027d8000c101d32 */
[----:B------:R-:W0:Y:S01]  /*5200*/  @!P6 LDS.128 R4, [R13+0x8400] ;  /* 0x008400000d04e984 */ /* 0x000e220000000c00 */
[----:B---3--:R-:W-:-:S05]  /*5210*/  @!P6 LEA R8, P5, R60, R11, 0x1 ;  /* 0x0000000b3c08e211 */ /* 0x008fca00078a08ff */
[----:B------:R-:W-:Y:S02]  /*5220*/  @!P6 IMAD.X R9, R10, 0x1, R25, P5 ;  /* 0x000000010a09e824 */ /* 0x000fe400028e0619 */
[----:B------:R-:W3:Y:S01]  /*5230*/  LDL R25, [R1+0x50] ;  /* 0x0000500001197983 */ /* 0x000ee20000100800 */
[----:B------:R-:W-:-:S05]  /*5240*/  VIADD R14, R18, 0x120 ;  /* 0x00000120120e7836 */ /* 0x000fca0000000000 */
[----:B------:R-:W-:Y:S01]  /*5250*/  ISETP.GE.AND P5, PT, R14, UR4, PT ;  /* 0x000000040e007c0c */ /* 0x000fe2000bfa6270 */
[----:B0-----:R0:W-:-:S12]  /*5260*/  @!P6 ST.E.128 desc[UR50][R8.64], R4 ;  /* 0x000000040800e985 */ /* 0x0011d8000c101d32 */
[----:B------:R-:W1:Y:S01]  /*5270*/  @!P5 LDS.128 R4, [R12+0x8400] ;  /* 0x008400000c04d984 */ /* 0x000e620000000c00 */
[----:B0-----:R-:W-:-:S05]  /*5280*/  @!P5 LEA R8, P6, R53, R11, 0x1 ;  /* 0x0000000b3508d211 */ /* 0x001fca00078c08ff */
[----:B------:R-:W-:Y:S02]  /*5290*/  @!P5 IMAD.X R9, R10, 0x1, R24, P6 ;  /* 0x000000010a09d824 */ /* 0x000fe400030e0618 */
[----:B------:R-:W3:Y:S01]  /*52a0*/  LDL R24, [R1+0x54] ;  /* 0x0000540001187983 */ /* 0x000ee20000100800 */
[----:B------:R-:W-:-:S05]  /*52b0*/  VIADD R14, R18, 0x140 ;  /* 0x00000140120e7836 */ /* 0x000fca0000000000 */
[----:B------:R-:W-:Y:S01]  /*52c0*/  ISETP.GE.AND P6, PT, R14, UR4, PT ;  /* 0x000000040e007c0c */ /* 0x000fe2000bfc6270 */
[----:B-1----:R0:W-:-:S12]  /*52d0*/  @!P5 ST.E.128 desc[UR50][R8.64], R4 ;  /* 0x000000040800d985 */ /* 0x0021d8000c101d32 */
[----:B------:R-:W1:Y:S01]  /*52e0*/  @!P6 LDS.128 R4, [R13+0xa400] ;  /* 0x00a400000d04e984 */ /* 0x000e620000000c00 */
[----:B0-----:R-:W-:-:S03]  /*52f0*/  @!P6 LEA R8, P5, R15, R11, 0x1 ;  /* 0x0000000b0f08e211 */ /* 0x001fc600078a08ff */
[----:B------:R-:W3:Y:S01]  /*5300*/  LDL R15, [R1+0x58] ;  /* 0x00005800010f7983 */ /* 0x000ee20000100800 */
[----:B------:R-:W-:Y:S02]  /*5310*/  VIADD R14, R18, 0x160 ;  /* 0x00000160120e7836 */ /* 0x000fe40000000000 */
[----:B----4-:R-:W-:-:S03]  /*5320*/  @!P6 IMAD.X R9, R10, 0x1, R52, P5 ;  /* 0x000000010a09e824 */ /* 0x010fc600028e0634 */
[----:B------:R-:W-:Y:S02]  /*5330*/  ISETP.GE.AND P5, PT, R14, UR4, PT ;  /* 0x000000040e007c0c */ /* 0x000fe4000bfa6270 */
[----:B-1----:R0:W-:Y:S11]  /*5340*/  @!P6 ST.E.128 desc[UR50][R8.64], R4 ;  /* 0x000000040800e985 */ /* 0x0021f6000c101d32 */
        /* <DEDUP_REMOVED lines=25> */
[----:B0-----:R-:W-:-:S05]  /*54e0*/  @!P5 LEA R8, P6, R225, R11, 0x1 ;  /* 0x0000000be108d211 */ /* 0x001fca00078c08ff */
[----:B------:R-:W-:-:S05]  /*54f0*/  @!P5 IMAD.X R9, R10, 0x1, R15, P6 ;  /* 0x000000010a09d824 */ /* 0x000fca00030e060f */
[----:B-1----:R0:W-:Y:S03]  /*5500*/  @!P5 ST.E.128 desc[UR50][R8.64], R4 ;  /* 0x000000040800d985 */ /* 0x0021e6000c101d32 */
.L_x_3384:
[----:B------:R-:W-:Y:S05]  /*5510*/  BSYNC B0 ;  /* 0x0000000000007941 */ /* 0x000fea0003800000 */
.L_x_3383:
        /* <DEDUP_REMOVED lines=17> */
.L_x_3348:
[----:B------:R-:W-:Y:S04]  /*5630*/  BSSY B0, `(.L_x_3386) ;  /* 0x0000004000007945 */ /* 0x000fe80003800000 */
[----:B------:R-:W-:Y:S05]  /*5640*/  @P0 BRA `(.L_x_3387) ;  /* 0x0000000000080947 */ /* 0x000fea0003800000 */
[----:B------:R-:W2:Y:S02]  /*5650*/  FENCE.VIEW.ASYNC.G ;  /* 0x00000000000073c6 */ /* 0x000ea40000000100 */
[----:B--2---:R-:W-:Y:S06]  /*5660*/  BAR.ARV 0xc, 0x180 ;  /* 0x0306000000007b1d */ /* 0x004fec0000002000 */
.L_x_3387:
[----:B------:R-:W-:Y:S05]  /*5670*/  BSYNC B0 ;  /* 0x0000000000007941 */ /* 0x000fea0003800000 */
.L_x_3386:
[----:B------:R-:W-:Y:S01]  /*5680*/  UISETP.NE.AND UP0, UPT, UR37, 0x1, UPT ;  /* 0x000000012500788c */ /* 0x000fe2000bf05270 */
[----:B------:R-:W-:Y:S05]  /*5690*/  BSSY B7, `(.L_x_3388) ;  /* 0x000156b000077945 */ /* 0x000fea0003800000 */
[----:B------:R-:W-:-:S13]  /*56a0*/  PLOP3.LUT P0, PT, PT, PT, UP0, 0x80, 0x0 ;  /* 0x000000000000781c */ /* 0x000fda0003f0f008 */
[----:B------:R-:W-:Y:S05]  /*56b0*/  @!P0 BRA `(.L_x_3389) ;  /* 0x0000002400048947 */ /* 0x000fea0003800000 */
[----:B------:R-:W2:Y:S01]  /*56c0*/  LDC R0, c[0x0][0x448] ;  /* 0x00011200ff007b82 */ /* 0x000ea20000000800 */
[----:B------:R-:W-:-:S07]  /*56d0*/  VIADD R5, R197, 0x3f ;  /* 0x0000003fc5057836 */ /* 0x000fce0000000000 */
[----:B------:R-:W0:Y:S01]  /*56e0*/  LDC.64 R2, c[0x0][0xad8] ;  /* 0x0002b600ff027b82 */ /* 0x000e220000000a00 */
[----:B--2---:R-:W-:Y:S02]  /*56f0*/  ISETP.NE.AND P1, PT, R0, 0x1, PT ;  /* 0x000000010000780c */ /* 0x004fe40003f25270 */
        /* <DEDUP_REMOVED lines=19> */
.L_x_3392:
[----:B------:R-:W-:-:S13]  /*5830*/  ISETP.NE.AND P0, PT, R3, 0x1, PT ;  /* 0x000000010300780c */ /* 0x000fda0003f05270 */
[----:B------:R-:W0:Y:S02]  /*5840*/  @P0 LDC.64 R4, c[0x0][0xae0] ;  /* 0x0002b800ff040b82 */ /* 0x000e240000000a00 */
[----:B0-----:R-:W-:-:S05]  /*5850*/  @P0 IMAD.HI.U32 R4, R0, R4, RZ ;  /* 0x0000000400040227 */ /* 0x001fca00078e00ff */
[----:B------:R-:W-:-:S07]  /*5860*/  @P0 SHF.R.U32.HI R0, RZ, R5, R4 ;  /* 0x00000005ff000219 */ /* 0x000fce0000011604 */
.L_x_3393:
[----:B------:R-:W-:Y:S05]  /*5870*/  BSYNC B0 ;  /* 0x0000000000007941 */ /* 0x000fea0003800000 */
.L_x_3391:
[----:B------:R-:W-:-:S05]  /*5880*/  IMAD R5, R0, R3, R3 ;  /* 0x0000000300057224 */ /* 0x000fca00078e0203 */
[----:B------:R-:W-:-:S07]  /*5890*/  VIMNMX R2, R2, R5, PT ;  /* 0x0000000502027248 */ /* 0x000fce0003fe0100 */
.L_x_3390:
[----:B------:R-:W0:Y:S01]  /*58a0*/  @P1 LDC R0, c[0x0][0x44c] ;  /* 0x00011300ff001b82 */ /* 0x000e220000000800 */
[----:B------:R-:W-:Y:S01]  /*58b0*/  VIADD R2, R2, 0x3f ;  /* 0x0000003f02027836 */ /* 0x000fe20000000000 */
[----:B------:R-:W-:Y:S01]  /*58c0*/  ULDC UR4, c[0x0][0xad4] ;  /* 0x0002b50000047ab9 */ /* 0x000fe20000000800 */
[----:B------:R-:W-:-:S03]  /*58d0*/  IMAD.MOV.U32 R4, RZ, RZ, R197 ;  /* 0x000000ffff047224 */ /* 0x000fc600078e00c5 */
[----:B------:R-:W-:Y:S02]  /*58e0*/  SHF.R.S32.HI R5, RZ, 0x1f, R2 ;  /* 0x0000001fff057819 */ /* 0x000fe40000011402 */
[----:B------:R-:W2:Y:S02]  /*58f0*/  @P1 LDC R7, c[0x0][0x450] ;  /* 0x00011400ff071b82 */ /* 0x000ea40000000800 */
[----:B------:R-:W-:Y:S01]  /*5900*/  LEA.HI R5, R5, R2, RZ, 0x6 ;  /* 0x0000000205057211 */ /* 0x000fe200078f30ff */
[----:B0-----:R-:W-:-:S05]  /*5910*/  @P1 IMAD.HI.U32 R0, R197, R0, RZ ;  /* 0x00000000c5001227 */ /* 0x001fca00078e00ff */
[----:B--2---:R-:W-:Y:S02]  /*5920*/  @P1 SHF.R.U32.HI R4, RZ, R7, R0 ;  /* 0x00000007ff041219 */ /* 0x004fe40000011600 */
        /* <DEDUP_REMOVED lines=15> */
.L_x_3396:
[----:B------:R-:W-:-:S13]  /*5a20*/  ISETP.NE.AND P0, PT, R3, 0x1, PT ;  /* 0x000000010300780c */ /* 0x000fda0003f05270 */
[----:B------:R-:W0:Y:S02]  /*5a30*/  @P0 LDC.64 R4, c[0x0][0xae0] ;  /* 0x0002b800ff040b82 */ /* 0x000e240000000a00 */
[----:B0-----:R-:W-:-:S05]  /*5a40*/  @P0 IMAD.HI.U32 R4, R169, R4, RZ ;  /* 0x00000004a9040227 */ /* 0x001fca00078e00ff */
[----:B------:R-:W-:-:S07]  /*5a50*/  @P0 SHF.R.U32.HI R169, RZ, R5, R4 ;  /* 0x00000005ffa90219 */ /* 0x000fce0000011604 */
.L_x_3397:
[----:B------:R-:W-:Y:S05]  /*5a60*/  BSYNC B0 ;  /* 0x0000000000007941 */ /* 0x000fea0003800000 */
.L_x_3395:
[----:B------:R-:W-:-:S05]  /*5a70*/  IMAD R3, R169, R3, RZ ;  /* 0x00000003a9037224 */ /* 0x000fca00078e02ff */
[----:B------:R-:W-:-:S07]  /*5a80*/  VIMNMX R0, R0, R3, !PT ;  /* 0x0000000300007248 */ /* 0x000fce0007fe0100 */
.L_x_3394:
        /* <DEDUP_REMOVED lines=15> */
[----:B-1----:R-:W-:Y:S02]  /*5b80*/  IABS R11, R8 ;  /* 0x00000008000b7213 */ /* 0x002fe40000000000 */
[----:B------:R-:W-:-:S05]  /*5b90*/  IMAD.IADD R0, R0, 0x1, -R6 ;  /* 0x0000000100007824 */ /* 0x000fca00078e0a06 */
[----:B------:R-:W-:Y:S02]  /*5ba0*/  IABS R9, R0 ;  /* 0x0000000000097213 */ /* 0x000fe40000000000 */
[----:B------:R-:W-:-:S04]  /*5bb0*/  LOP3.LUT R0, R0, R8, RZ, 0x3c, !PT ;  /* 0x0000000800007212 */ /* 0x000fc800078e3cff */
[----:B------:R-:W-:Y:S01]  /*5bc0*/  ISETP.GE.AND P2, PT, R0, RZ, PT ;  /* 0x000000ff0000720c */ /* 0x000fe20003f46270 */
[----:B0-----:R-:W0:Y:S02]  /*5bd0*/  MUFU.RCP R4, R4 ;  /* 0x0000000400047308 */ /* 0x001e240000001000 */
[----:B0-----:R-:W-:Y:S02]  /*5be0*/  VIADD R2, R4, 0xffffffe ;  /* 0x0ffffffe04027836 */ /* 0x001fe40000000000 */
[----:B------:R-:W-:-:S04]  /*5bf0*/  IMAD.MOV R4, RZ, RZ, -R11 ;  /* 0x000000ffff047224 */ /* 0x000fc800078e0a0b */
[----:B------:R0:W4:Y:S02]  /*5c00*/  F2I.FTZ.U32.TRUNC.NTZ R3, R2 ;  /* 0x0000000200037305 */ /* 0x000124000021f000 */
[----:B0-----:R-:W-:Y:S02]  /*5c10*/  IMAD.MOV.U32 R2, RZ, RZ, RZ ;  /* 0x000000ffff027224 */ /* 0x001fe400078e00ff */
[----:B----4-:R-:W-:-:S04]  /*5c20*/  IMAD.MOV R10, RZ, RZ, -R3 ;  /* 0x000000ffff0a7224 */ /* 0x010fc800078e0a03 */
        /* <DEDUP_REMOVED lines=13> */
.L_x_3399:
[----:B------:R-:W-:Y:S05]  /*5d00*/  BSYNC B0 ;  /* 0x0000000000007941 */ /* 0x000fea0003800000 */
.L_x_3398:
        /* <DEDUP_REMOVED lines=65> */
[----:B--2---:R-:W-:-:S05]  /*6120*/  IMAD R0, R0, R3, R6 ;  /* 0x0000000300007224 */ /* 0x004fca00078e0206 */
[----:B------:R-:W-:Y:S02]  /*6130*/  VIADDMNMX R4, R0, R3, R35, PT ;  /* 0x0000000300047246 */ /* 0x000fe40003800123 */
[----:B------:R-:W-:Y:S02]  /*6140*/  CS2R R2, SRZ ;  /* 0x0000000000027805 */ /* 0x000fe4000001ff00 */
[----:B------:R-:W-:Y:S02]  /*6150*/  CS2R R34, SRZ ;  /* 0x0000000000227805 */ /* 0x000fe4000001ff00 */
[----:B------:R-:W-:-:S13]  /*6160*/  ISETP.GT.AND P1, PT, R4, R0, PT ;  /* 0x000000000400720c */ /* 0x000fda0003f24270 */
[----:B------:R-:W-:Y:S05]  /*6170*/  @!P1 BRA `(.L_x_3400) ;  /* 0x0000014800f09947 */ /* 0x000fea0003800000 */
[----:B------:R-:W2:Y:S01]  /*6180*/  LDL R5, [R1+0x6c] ;  /* 0x00006c0001057983 */ /* 0x000ea20000100800 */
[----:B------:R-:W-:Y:S02]  /*6190*/  IMAD.MOV.U32 R7, RZ, RZ, 0x40000040 ;  /* 0x40000040ff077424 */ /* 0x000fe400078e00ff */
[----:B-1----:R-:W-:Y:S01]  /*61a0*/  IMAD.MOV.U32 R11, RZ, RZ, 0x40000040 ;  /* 0x40000040ff0b7424 */ /* 0x002fe200078e00ff */
        /* <DEDUP_REMOVED lines=11> */
[----:B--2---:R0:W1:Y:S02]  /*6260*/  SHFL.IDX PT, R2, R5, RZ, 0x1f ;  /* 0x00001fff05027589 */ /* 0x00406400000e0000 */
[----:B0-----:R-:W-:-:S05]  /*6270*/  IMAD.U32 R5, RZ, RZ, UR47 ;  /* 0x0000002fff057e24 */ /* 0x001fca000f8e00ff */
[----:B------:R-:W-:Y:S02]  /*6280*/  ISETP.NE.AND P2, PT, R5, 0x3, PT ;  /* 0x000000030500780c */ /* 0x000fe40003f45270 */
[----:B-1----:R-:W-:-:S04]  /*6290*/  LEA.HI R3, R2, R2, RZ, 0x1 ;  /* 0x0000000202037211 */ /* 0x002fc800078f08ff */
[----:B------:R-:W-:-:S05]  /*62a0*/  LOP3.LUT R3, R3, 0x1fffe, RZ, 0xc0, !PT ;  /* 0x0001fffe03037812 */ /* 0x000fca00078ec0ff */
[----:B------:R-:W-:Y:S02]  /*62b0*/  IMAD.IADD R2, R2, 0x1, -R3 ;  /* 0x0000000102027824 */ /* 0x000fe400078e0a03 */
[----:B------:R-:W-:Y:S02]  /*62c0*/  VIADD R3, R17, 0x36400 ;  /* 0x0003640011037836 */ /* 0x000fe40000000000 */
[----:B------:R-:W-:-:S03]  /*62d0*/  IMAD R2, R2, 0x8000, R17 ;  /* 0x0000800002027824 */ /* 0x000fc600078e0211 */
[----:B------:R-:W-:Y:S01]  /*62e0*/  SHF.R.U32.HI R3, RZ, 0x4, R3 ;  /* 0x00000004ff037819 */ /* 0x000fe20000011603 */
[----:B------:R-:W-:-:S03]  /*62f0*/  VIADD R2, R2, 0x400 ;  /* 0x0000040002027836 */ /* 0x000fc60000000000 */
[----:B------:R-:W-:Y:S02]  /*6300*/  LOP3.LUT R3, R3, 0x3fff, RZ, 0xc0, !PT ;  /* 0x00003fff03037812 */ /* 0x000fe400078ec0ff */
[----:B------:R-:W-:-:S04]  /*6310*/  SHF.R.U32.HI R2, RZ, 0x4, R2 ;  /* 0x00000004ff027819 */ /* 0x000fc80000011602 */
[----:B------:R-:W-:-:S04]  /*6320*/  LOP3.LUT R2, R2, 0x3fff, RZ, 0xc0, !PT ;  /* 0x00003fff02027812 */ /* 0x000fc800078ec0ff */
[----:B------:R-:W-:Y:S02]  /*6330*/  LOP3.LUT R14, R2, 0x2000000, RZ, 0xfc, !PT ;  /* 0x02000000020e7812 */ /* 0x000fe400078efcff */
[----:B------:R-:W-:Y:S01]  /*6340*/  LOP3.LUT R2, R3, 0x10000, RZ, 0xfc, !PT ;  /* 0x0001000003027812 */ /* 0x000fe200078efcff */
[----:B------:R-:W-:Y:S02]  /*6350*/  IMAD.MOV.U32 R3, RZ, RZ, 0x40000040 ;  /* 0x40000040ff037424 */ /* 0x000fe400078e00ff */
[----:B------:R-:W-:Y:S01]  /*6360*/  IMAD R6, R22, 0x1000, R14 ;  /* 0x0000100016067824 */ /* 0x000fe200078e020e */
[----:B------:R-:W-:Y:S02]  /*6370*/  R2UR UR12, R2 ;  /* 0x00000000020c72ca */ /* 0x000fe400000e0000 */
[----:B------:R-:W-:Y:S01]  /*6380*/  R2UR UR13, R3 ;  /* 0x00000000030d72ca */ /* 0x000fe200000e0000 */
[C---:B----4-:R-:W-:Y:S01]  /*6390*/  VIADD R10, R6.reuse, 0x100 ;  /* 0x00000100060a7836 */ /* 0x050fe20000000000 */
[C---:B------:R-:W-:Y:S01]  /*63a0*/  R2UR UR14, R6.reuse ;  /* 0x00000000060e72ca */ /* 0x040fe200000e0000 */
[----:B------:R-:W-:-:S02]  /*63b0*/  VIADD R8, R6, 0x80 ;  /* 0x0000008006087836 */ /* 0x000fc40000000000 */
        /* <DEDUP_REMOVED lines=30> */
.L_x_3401:
        /* <DEDUP_REMOVED lines=8> */
[----:B------:R-:W-:-:S07]  /*6620*/  IMAD.MOV.U32 R15, RZ, RZ, R4 ;  /* 0x000000ffff0f7224 */ /* 0x000fce00078e0004 */
.L_x_3405:
[----:B------:R-:W-:Y:S01]  /*6630*/  BAR.SYNC.DEFER_BLOCKING 0xe, 0x100 ;  /* 0x0384000000007b1d */ /* 0x000fe20000010000 */
[----:B-1----:R-:W-:Y:S01]  /*6640*/  IMAD R4, R22, 0x40, R196 ;  /* 0x0000004016047824 */ /* 0x002fe200078e02c4 */
[----:B------:R-:W-:Y:S01]  /*6650*/  R2UR UR4, R2 ;  /* 0x00000000020472ca */ /* 0x000fe200000e0000 */
[----:B------:R-:W-:Y:S01]  /*6660*/  VIADD R22, R22, 0x1 ;  /* 0x0000000116167836 */ /* 0x000fe20000000000 */
[----:B------:R-:W-:Y:S01]  /*6670*/  R2UR UR5, R3 ;  /* 0x00000000030572ca */ /* 0x000fe200000e0000 */
[----:B------:R-:W-:Y:S02]  /*6680*/  IMAD R4, R4, 0x4, R17 ;  /* 0x0000000404047824 */ /* 0x000fe400078e0211 */
[----:B------:R-:W-:Y:S01]  /*6690*/  IMAD.MOV.U32 R13, RZ, RZ, 0x40000040 ;  /* 0x40000040ff0d7424 */ /* 0x000fe200078e00ff */
[----:B------:R-:W-:-:S04]  /*66a0*/  ISETP.NE.AND P0, PT, R22, 0x2, PT ;  /* 0x000000021600780c */ /* 0x000fc80003f05270 */
[----:B------:R-:W-:Y:S01]  /*66b0*/  SEL R22, R22, RZ, P0 ;  /* 0x000000ff16167207 */ /* 0x000fe20000000000 */
[----:B0-----:R-:W0:Y:S04]  /*66c0*/  LDS R5, [R4+0x38400] ;  /* 0x0384000004057984 */ /* 0x001e280000000800 */
        /* <DEDUP_REMOVED lines=156> */
[----:B------:R-:W-:Y:S01]  /*7090*/  R2UR UR6, R4 ;  /* 0x00000000040672ca */ /* 0x000fe200000e0000 */
[----:B------:R-:W-:Y:S01]  /*70a0*/  IMAD.MOV.U32 R4, RZ, RZ, R15 ;  /* 0x000000ffff047224 */ /* 0x000fe200078e000f */
[----:B------:R-:W-:Y:S01]  /*70b0*/  R2UR UR7, R5 ;  /* 0x00000000050772ca */ /* 0x000fe200000e0000 */
[----:B------:R-:W-:Y:S01]  /*70c0*/  VIADD R15, R15, 0xffffffff ;  /* 0xffffffff0f0f7836 */ /* 0x000fe20000000000 */
[----:B------:R-:W-:Y:S02]  /*70d0*/  R2UR UR4, R6 ;  /* 0x00000000060472ca */ /* 0x000fe400000e0000 */
[----:B------:R-:W-:Y:S02]  /*70e0*/  R2UR UR5, R7 ;  /* 0x00000000070572ca */ /* 0x000fe400000e0000 */
[----:B------:R-:W-:Y:S02]  /*70f0*/  ISETP.GT.AND P1, PT, R4, R0, PT ;  /* 0x000000000400720c */ /* 0x000fe40003f24270 */
[----:B------:R-:W-:-:S04]  /*7100*/  SEL R4, RZ, 0x1, P0 ;  /* 0x00000001ff047807 */ /* 0x000fc80000000000 */
[----:B------:R-:W-:Y:S01]  /*7110*/  LOP3.LUT R23, R23, R4, RZ, 0x3c, !PT ;  /* 0x0000000417177212 */ /* 0x000fe200078e3cff */
[----:B------:R-:W-:Y:S02]  /*7120*/  WARPGROUP.DEPBAR.LE gsb0, 0x0 ;  /* 0x00008000000079c5 */ /* 0x000fe40000010000 */
[----:B------:R-:W-:-:S10]  /*7130*/  WARPGROUP.ARRIVE ;  /* 0x00000000000079c5 */ /* 0x000fd40000000000 */
[----:B------:R-:W-:Y:S03]  /*7140*/  HGMMA.64x256x16.F32 R24, gdesc[UR4].tnspB, R24, gsb0 ;  /* 0x43e00000041879f0 */ /* 0x000fe60008000818 */
[----:B------:R-:W-:Y:S02]  /*7150*/  WARPGROUP.DEPBAR.LE gsb0, 0x0 ;  /* 0x00008000000079c5 */ /* 0x000fe40000010000 */
[----:B------:R-:W-:Y:S06]  /*7160*/  BAR.ARV 0xf, 0x100 ;  /* 0x03c4000000007b1d */ /* 0x000fec0000002000 */
[----:B------:R-:W-:Y:S05]  /*7170*/  @!P2 BRA `(.L_x_3404) ;  /* 0x000000000004a947 */ /* 0x000fea0003800000 */
[----:B------:R-:W-:Y:S01]  /*7180*/  BPT.TRAP 0x1 ;  /* 0x000000040000795c */ /* 0x000fe20000300000 */
.L_x_3404:
[----:B------:R-:W-:-:S04]  /*7190*/  IMAD R4, R22, 0x8, R17 ;  /* 0x0000000816047824 */ /* 0x000fc800078e0211 */
[----:B------:R-:W-:-:S05]  /*71a0*/  VIADD R4, R4, 0x38860 ;  /* 0x0003886004047836 */ /* 0x000fca0000000000 */
[----:B------:R-:W-:-:S04]  /*71b0*/  PRMT R4, R187, 0x654, R4 ;  /* 0x00000654bb047816 */ /* 0x000fc80000000004 */
[----:B------:R1:W-:Y:S01]  /*71c0*/  SYNCS.ARRIVE.TRANS64.RED.A1T0 RZ, [R4+URZ], RZ ;  /* 0x000000ff04ff79a7 */ /* 0x0003e2000810043f */
[----:B------:R-:W-:Y:S05]  /*71d0*/  @P1 BRA `(.L_x_3405) ;  /* 0xfffffff400141947 */ /* 0x000fea000383ffff */
.L_x_3403:
[----:B------:R-:W-:Y:S05]  /*71e0*/  BSYNC B0 ;  /* 0x0000000000007941 */ /* 0x000fea0003800000 */
.L_x_3402:
        /* <DEDUP_REMOVED lines=8> */
[----:B------:R-:W2:Y:S04]  /*7270*/  LDS R0, [R17+0x38400] ;  /* 0x0384000011007984 */ /* 0x000ea80000000800 */
[----:B------:R-:W3:Y:S01]  /*7280*/  LDS R17, [R17+0x38420] ;  /* 0x0384200011117984 */ /* 0x000ee20000000800 */
        /* <DEDUP_REMOVED lines=65> */
[-C--:B---3--:R-:W-:Y:S01]  /*76a0*/  FMUL.FTZ R26, R26, R17.reuse ;  /* 0x000000111a1a7220 */ /* 0x088fe20000410000 */
        /* <DEDUP_REMOVED lines=64> */
[----:B------:R-:W-:Y:S06]  /*7ab0*/  BAR.ARV 0xf, 0x100 ;  /* 0x03c4000000007b1d */ /* 0x000fec0000002000 */
[----:B------:R-:W-:Y:S05]  /*7ac0*/  BRA `(.L_x_3400) ;  /* 0x00000130009c7947 */ /* 0x000fea0003800000 */
.L_x_3389:
        /* <DEDUP_REMOVED lines=23> */
.L_x_3408:
[----:B------:R-:W-:-:S13]  /*7c40*/  ISETP.NE.AND P0, PT, R3, 0x1, PT ;  /* 0x000000010300780c */ /* 0x000fda0003f05270 */
[----:B------:R-:W0:Y:S02]  /*7c50*/  @P0 LDC.64 R4, c[0x0][0xae0] ;  /* 0x0002b800ff040b82 */ /* 0x000e240000000a00 */
[----:B0-----:R-:W-:-:S05]  /*7c60*/  @P0 IMAD.HI.U32 R4, R0, R4, RZ ;  /* 0x0000000400040227 */ /* 0x001fca00078e00ff */
[----:B------:R-:W-:-:S07]  /*7c70*/  @P0 SHF.R.U32.HI R0, RZ, R5, R4 ;  /* 0x00000005ff000219 */ /* 0x000fce0000011604 */
.L_x_3409:
[----:B------:R-:W-:Y:S05]  /*7c80*/  BSYNC B0 ;  /* 0x0000000000007941 */ /* 0x000fea0003800000 */
.L_x_3407:
[----:B------:R-:W-:-:S05]  /*7c90*/  IMAD R5, R0, R3, R3 ;  /* 0x0000000300057224 */ /* 0x000fca00078e0203 */
[----:B------:R-:W-:-:S07]  /*7ca0*/  VIMNMX R2, R2, R5, PT ;  /* 0x0000000502027248 */ /* 0x000fce0003fe0100 */
.L_x_3406:
        /* <DEDUP_REMOVED lines=24> */
.L_x_3412:
[----:B------:R-:W-:-:S13]  /*7e30*/  ISETP.NE.AND P0, PT, R3, 0x1, PT ;  /* 0x000000010300780c */ /* 0x000fda0003f05270 */
[----:B------:R-:W0:Y:S02]  /*7e40*/  @P0 LDC.64 R4, c[0x0][0xae0] ;  /* 0x0002b800ff040b82 */ /* 0x000e240000000a00 */
[----:B0-----:R-:W-:-:S05]  /*7e50*/  @P0 IMAD.HI.U32 R4, R2, R4, RZ ;  /* 0x0000000402040227 */ /* 0x001fca00078e00ff */
[----:B------:R-:W-:-:S07]  /*7e60*/  @P0 SHF.R.U32.HI R2, RZ, R5, R4 ;  /* 0x00000005ff020219 */ /* 0x000fce0000011604 */
.L_x_3413:
[----:B------:R-:W-:Y:S05]  /*7e70*/  BSYNC B0 ;  /* 0x0000000000007941 */ /* 0x000fea0003800000 */
.L_x_3411:
[----:B------:R-:W-:-:S05]  /*7e80*/  IMAD R3, R2, R3, RZ ;  /* 0x0000000302037224 */ /* 0x000fca00078e02ff */
[----:B------:R-:W-:-:S07]  /*7e90*/  VIMNMX R0, R0, R3, !PT ;  /* 0x0000000300007248 */ /* 0x000fce0007fe0100 */
.L_x_3410:
        /* <DEDUP_REMOVED lines=20> */
[----:B------:R0:W2:Y:S02]  /*7fe0*/  F2I.FTZ.U32.TRUNC.NTZ R3, R2 ;  /* 0x0000000200037305 */ /* 0x0000a4000021f000 */
[----:B0-----:R-:W-:Y:S02]  /*7ff0*/  IMAD.MOV.U32 R2, RZ, RZ, RZ ;  /* 0x000000ffff027224 */ /* 0x001fe400078e00ff */
[----:B--2---:R-:W-:-:S04]  /*8000*/  IMAD.MOV R8, RZ, RZ, -R3 ;  /* 0x000000ffff087224 */ /* 0x004fc800078e0a03 */
        /* <DEDUP_REMOVED lines=17> */
.L_x_3415:
[----:B------:R-:W-:Y:S05]  /*8120*/  BSYNC B0 ;  /* 0x0000000000007941 */ /* 0x000fea0003800000 */
.L_x_3414:
        /* <DEDUP_REMOVED lines=75> */
[----:B------:R-:W-:Y:S01]  /*85e0*/  LOP3.LUT R3, R2, 0x1fffe, RZ, 0xc0, !PT ;  /* 0x0001fffe02037812 */ /* 0x000fe200078ec0ff */
[----:B------:R-:W-:-:S04]  /*85f0*/  VIADD R2, R17, 0x36400 ;  /* 0x0003640011027836 */ /* 0x000fc80000000000 */
[----:B------:R-:W-:Y:S01]  /*8600*/  IMAD.IADD R0, R0, 0x1, -R3 ;  /* 0x0000000100007824 */ /* 0x000fe200078e0a03 */
[----:B------:R-:W-:-:S03]  /*8610*/  LOP3.LUT P0, RZ, R2, 0x3ff, RZ, 0xc0, !PT ;  /* 0x000003ff02ff7812 */ /* 0x000fc6000780c0ff */
[----:B------:R-:W-:-:S04]  /*8620*/  IMAD R0, R0, 0x8000, R17 ;  /* 0x0000800000007824 */ /* 0x000fc800078e0211 */
        /* <DEDUP_REMOVED lines=21> */
.L_x_3417:
[----:B------:R-:W-:Y:S05]  /*8780*/  BSYNC B6 ;  /* 0x0000000000067941 */ /* 0x000fea0003800000 */
.L_x_3416:
        /* <DEDUP_REMOVED lines=13> */
.L_x_3421:
[----:B--2---:R2:W3:Y:S02]  /*8860*/  SYNCS.PHASECHK.TRANS64.TRYWAIT P0, [R17+URZ+0x38800], R2 ;  /* 0x03880002110075a7 */ /* 0x0044e4000800017f */
[----:B---3--:R-:W-:Y:S05]  /*8870*/  @!P0 NANOSLEEP.SYNCS 0x989680 ;  /* 0x009896800000895d */ /* 0x008fea0003900000 */
[----:B------:R-:W3:Y:S02]  /*8880*/  @!P0 SYNCS.PHASECHK.TRANS64 P0, [R17+URZ+0x38800], R2 ;  /* 0x03880002110085a7 */ /* 0x000ee4000800007f */
[----:B---3--:R-:W-:Y:S05]  /*8890*/  @!P0 BRA `(.L_x_3421) ;  /* 0xfffffffc00f08947 */ /* 0x008fea000383ffff */
.L_x_3420:
[----:B------:R-:W-:Y:S05]  /*88a0*/  BSYNC B0 ;  /* 0x0000000000007941 */ /* 0x000fea0003800000 */
.L_x_3419:
[----:B------:R-:W-:Y:S05]  /*88b0*/  BRA `(.L_x_3422) ;  /* 0x0000002c00387947 */ /* 0x000fea0003800000 */
.L_x_3418:
        /* <DEDUP_REMOVED lines=31> */
.L_x_3424:
[----:B------:R-:W-:Y:S05]  /*8ab0*/  BSYNC B6 ;  /* 0x0000000000067941 */ /* 0x000fea0003800000 */
.L_x_3423:
        /* <DEDUP_REMOVED lines=36> */
[----:B----4-:R-:W-:Y:S02]  /*8d00*/  LEA.HI.X R10, R24, UR5, R5, 0x1, P0 ;  /* 0x00000005180a7c11 */ /* 0x010fe400080f0c05 */
[----:B------:R-:W-:Y:S01]  /*8d10*/  LEA.HI.X R80, R80, UR7, R3, 0x1, P1 ;  /* 0x0000000750507c11 */ /* 0x000fe200088f0c03 */
[----:B------:R-:W-:Y:S06]  /*8d20*/  BRA.DIV UR4, `(.L_x_3427) ;  /* 0x0000020a04e07947 */ /* 0x000fec000b800000 */
[----:B------:R0:W2:Y:S04]  /*8d30*/  SHFL.IDX PT, R0, R10, RZ, 0x1c1f ;  /* 0x001c1fff0a007589 */ /* 0x0000a800000e0000 */
[----:B------:R0:W3:Y:S04]  /*8d40*/  SHFL.IDX PT, R5, R9, RZ, 0x1c1f ;  /* 0x001c1fff09057589 */ /* 0x0000e800000e0000 */
[----:B------:R0:W4:Y:S04]  /*8d50*/  SHFL.IDX PT, R8, R80, RZ, 0x1c1f ;  /* 0x001c1fff50087589 */ /* 0x00012800000e0000 */
[----:B------:R0:W0:Y:S02]  /*8d60*/  SHFL.IDX PT, R6, R30, RZ, 0x1c1f ;  /* 0x001c1fff1e067589 */ /* 0x00002400000e0000 */
.L_x_3730:
        /* <DEDUP_REMOVED lines=17> */
[C---:B-1----:R-:W-:Y:S02]  /*8e80*/  @!P3 SHF.L.U64.HI R11, R221.reuse, 0x1, R12 ;  /* 0x00000001dd0bb819 */ /* 0x042fe4000001020c */
[----:B------:R-:W-:Y:S01]  /*8e90*/  @!P3 IMAD.SHL.U32 R4, R221, 0x2, RZ ;  /* 0x00000002dd04b824 */ /* 0x000fe200078e00ff */
        /* <DEDUP_REMOVED lines=12> */
.L_x_3429:
[----:B------:R-:W-:Y:S05]  /*8f60*/  BSYNC B1 ;  /* 0x0000000000017941 */ /* 0x000fea0003800000 */
.L_x_3428:
[----:B0----5:R-:W-:Y:S01]  /*8f70*/  IMAD.MOV.U32 R2, RZ, RZ, R27 ;  /* 0x000000ffff027224 */ /* 0x021fe200078e001b */
[----:B------:R-:W-:Y:S01]  /*8f80*/  UMOV UR4, 0xffffffff ;  /* 0xffffffff00047882 */ /* 0x000fe20000000000 */
[----:B------:R-:W-:Y:S02]  /*8f90*/  IMAD.MOV.U32 R3, RZ, RZ, R24 ;  /* 0x000000ffff037224 */ /* 0x000fe400078e0018 */
[----:B------:R-:W-:Y:S02]  /*8fa0*/  IMAD.MOV.U32 R4, RZ, RZ, R25 ;  /* 0x000000ffff047224 */ /* 0x000fe400078e0019 */
[----:B--2---:R-:W-:Y:S01]  /*8fb0*/  IMAD.MOV.U32 R0, RZ, RZ, R26 ;  /* 0x000000ffff007224 */ /* 0x004fe200078e001a */
[----:B------:R-:W-:Y:S01]  /*8fc0*/  PRMT R42, R2, 0x5410, R3 ;  /* 0x00005410022a7816 */ /* 0x000fe20000000003 */
[----:B------:R-:W-:Y:S01]  /*8fd0*/  IMAD.MOV.U32 R2, RZ, RZ, R29 ;  /* 0x000000ffff027224 */ /* 0x000fe200078e001d */
[----:B------:R-:W-:Y:S01]  /*8fe0*/  PRMT R43, R4, 0x7610, R43 ;  /* 0x00007610042b7816 */ /* 0x000fe2000000002b */
[----:B------:R-:W-:Y:S01]  /*8ff0*/  IMAD.MOV.U32 R3, RZ, RZ, R20 ;  /* 0x000000ffff037224 */ /* 0x000fe200078e0014 */
[----:B------:R-:W-:Y:S01]  /*9000*/  PRMT R36, R0, 0x7610, R36 ;  /* 0x0000761000247816 */ /* 0x000fe20000000024 */
[----:B------:R-:W-:Y:S01]  /*9010*/  IMAD.MOV.U32 R4, RZ, RZ, R21 ;  /* 0x000000ffff047224 */ /* 0x000fe200078e0015 */
[----:B------:R-:W-:Y:S01]  /*9020*/  PRMT R43, R43, 0x5410, R2 ;  /* 0x000054102b2b7816 */ /* 0x000fe20000000002 */
[----:B------:R-:W-:-:S03]  /*9030*/  IMAD.MOV.U32 R0, RZ, RZ, R28 ;  /* 0x000000ffff007224 */ /* 0x000fc600078e001c */
[----:B------:R-:W-:Y:S02]  /*9040*/  PRMT R44, R3, 0x5410, R4 ;  /* 0x00005410032c7816 */ /* 0x000fe40000000004 */
[----:B------:R-:W-:Y:S02]  /*9050*/  CS2R R2, SRZ ;  /* 0x0000000000027805 */ /* 0x000fe4000001ff00 */
[----:B------:R-:W-:Y:S01]  /*9060*/  PRMT R36, R36, 0x5410, R0 ;  /* 0x0000541024247816 */ /* 0x000fe20000000000 */
[----:B------:R-:W-:Y:S06]  /*9070*/  BRA.DIV UR4, `(.L_x_3430) ;  /* 0x0000020a04807947 */ /* 0x000fec000b800000 */
[----:B---3--:R0:W2:Y:S04]  /*9080*/  SHFL.IDX PT, R5, R10, 0x1, 0x1c1f ;  /* 0x003c1f000a057f89 */ /* 0x0080a800000e0000 */
[----:B------:R0:W3:Y:S04]  /*9090*/  SHFL.IDX PT, R4, R9, 0x1, 0x1c1f ;  /* 0x003c1f0009047f89 */ /* 0x0000e800000e0000 */
[----:B------:R0:W0:Y:S04]  /*90a0*/  SHFL.IDX PT, R7, R80, 0x1, 0x1c1f ;  /* 0x003c1f0050077f89 */ /* 0x00002800000e0000 */
[----:B------:R0:W0:Y:S02]  /*90b0*/  SHFL.IDX PT, R14, R30, 0x1, 0x1c1f ;  /* 0x003c1f001e0e7f89 */ /* 0x00002400000e0000 */
.L_x_3736:
[----:B------:R-:W5:Y:S01]  /*90c0*/  LDL R6, [R1+0x68] ;  /* 0x0000680001067983 */ /* 0x000f620000100800 */
[----:B------:R-:W-:Y:S01]  /*90d0*/  VIADD R33, R33, 0x20 ;  /* 0x0000002021217836 */ /* 0x000fe20000000000 */
[----:B------:R-:W-:Y:S01]  /*90e0*/  BSSY B1, `(.L_x_3431) ;  /* 0x0000023000017945 */ /* 0x000fe20003800000 */
[----:B------:R-:W-:Y:S01]  /*90f0*/  IMAD.SHL.U32 R31, R213, 0x40, RZ ;  /* 0x00000040d51f7824 */ /* 0x000fe200078e00ff */
[----:B0---4-:R-:W-:Y:S02]  /*9100*/  CS2R R8, SRZ ;  /* 0x0000000000087805 */ /* 0x011fe4000001ff00 */
[----:B------:R-:W-:Y:S02]  /*9110*/  CS2R R12, SRZ ;  /* 0x00000000000c7805 */ /* 0x000fe4000001ff00 */
[----:B------:R-:W-:Y:S02]  /*9120*/  ISETP.GE.AND P0, PT, R33, R32, PT ;  /* 0x000000202100720c */ /* 0x000fe40003f06270 */
[----:B-1----:R-:W-:-:S02]  /*9130*/  CS2R R10, SRZ ;  /* 0x00000000000a7805 */ /* 0x002fc4000001ff00 */
        /* <DEDUP_REMOVED lines=12> */
[----:B------:R-:W-:-:S06]  /*9200*/  IMAD.MOV.U32 R8, RZ, RZ, R14 ;  /* 0x000000ffff087224 */ /* 0x000fcc00078e000e */
[C---:B------:R-:W-:Y:S01]  /*9210*/  @!P3 IMAD.SHL.U32 R9, R221.reuse, 0x2, RZ ;  /* 0x00000002dd09b824 */ /* 0x040fe200078e00ff */
[----:B------:R-:W-:Y:S01]  /*9220*/  @!P3 SHF.L.U64.HI R30, R221, 0x1, R30 ;  /* 0x00000001dd1eb819 */ /* 0x000fe2000001021e */
[----:B------:R-:W-:-:S03]  /*9230*/  @!P2 IMAD.WIDE R2, R192, 0x2, R2 ;  /* 0x00000002c002a825 */ /* 0x000fc600078e0202 */
[-C--:B------:R-:W-:Y:S02]  /*9240*/  @!P3 IADD3 R4, P0, R4, R9.reuse, RZ ;  /* 0x000000090404b210 */ /* 0x080fe40007f1e0ff */
[----:B------:R-:W-:Y:S01]  /*9250*/  @!P3 IADD3 R6, P1, R14, R9, RZ ;  /* 0x000000090e06b210 */ /* 0x000fe20007f3e0ff */
[----:B------:R-:W-:Y:S01]  /*9260*/  IMAD.MOV.U32 R9, RZ, RZ, R7 ;  /* 0x000000ffff097224 */ /* 0x000fe200078e0007 */
[----:B------:R0:W5:Y:S01]  /*9270*/  @!P2 LD.E.64 R12, desc[UR50][R2.64] ;  /* 0x00000032020ca980 */ /* 0x000162000c101b00 */
[----:B------:R-:W-:Y:S01]  /*9280*/  CS2R R10, SRZ ;  /* 0x00000000000a7805 */ /* 0x000fe2000001ff00 */
[----:B------:R-:W-:Y:S02]  /*9290*/  @!P3 IMAD.X R5, R5, 0x1, R30, P0 ;  /* 0x000000010505b824 */ /* 0x000fe400000e061e */
[----:B------:R-:W-:Y:S01]  /*92a0*/  @!P2 IMAD.WIDE R14, R192, 0x2, R8 ;  /* 0x00000002c00ea825 */ /* 0x000fe200078e0208 */
[----:B------:R-:W-:Y:S02]  /*92b0*/  CS2R R8, SRZ ;  /* 0x0000000000087805 */ /* 0x000fe4000001ff00 */
[----:B------:R1:W5:Y:S01]  /*92c0*/  @!P3 LD.E.64 R10, desc[UR50][R4.64] ;  /* 0x00000032040ab980 */ /* 0x000362000c101b00 */
[----:B------:R-:W-:Y:S01]  /*92d0*/  @!P3 IMAD.X R7, R7, 0x1, R30, P1 ;  /* 0x000000010707b824 */ /* 0x000fe200008e061e */
[----:B0-----:R-:W-:-:S04]  /*92e0*/  CS2R R2, SRZ ;  /* 0x0000000000027805 */ /* 0x001fc8000001ff00 */
[----:B------:R1:W5:Y:S04]  /*92f0*/  @!P3 LD.E.64 R8, desc[UR50][R6.64] ;  /* 0x000000320608b980 */ /* 0x000368000c101b00 */
[----:B------:R1:W5:Y:S02]  /*9300*/  @!P2 LD.E.64 R2, desc[UR50][R14.64] ;  /* 0x000000320e02a980 */ /* 0x000364000c101b00 */
.L_x_3432:
[----:B------:R-:W-:Y:S05]  /*9310*/  BSYNC B1 ;  /* 0x0000000000017941 */ /* 0x000fea0003800000 */
.L_x_3431:
[----:B------:R-:W0:Y:S01]  /*9320*/  SYNCS.PHASECHK.TRANS64.TRYWAIT P0, [R17+URZ+0x38800], R34 ;  /* 0x03880022110075a7 */ /* 0x000e22000800017f */
[----:B------:R-:W-:Y:S01]  /*9330*/  LOP3.LUT R31, R31, 0x1c0, RZ, 0xc0, !PT ;  /* 0x000001c01f1f7812 */ /* 0x000fe200078ec0ff */
[----:B-1---5:R-:W-:Y:S01]  /*9340*/  IMAD.MOV.U32 R6, RZ, RZ, R2 ;  /* 0x000000ffff067224 */ /* 0x022fe200078e0002 */
[----:B------:R-:W-:Y:S01]  /*9350*/  VIADDMNMX R30, R32, -R197, 0x40, PT ;  /* 0x00000040201e7446 */ /* 0x000fe200038009c5 */
[----:B------:R-:W-:Y:S01]  /*9360*/  IMAD.MOV.U32 R14, RZ, RZ, R12 ;  /* 0x000000ffff0e7224 */ /* 0x000fe200078e000c */
[----:B---3--:R-:W-:Y:S01]  /*9370*/  LOP3.LUT R4, R31, 0x18, R18, 0xf8, !PT ;  /* 0x000000181f047812 */ /* 0x008fe200078ef812 */
[----:B------:R-:W-:Y:S01]  /*9380*/  IMAD.MOV.U32 R7, RZ, RZ, R9 ;  /* 0x000000ffff077224 */ /* 0x000fe200078e0009 */
[----:B------:R-:W-:Y:S01]  /*9390*/  SHF.R.U32.HI R31, RZ, 0x3, R31 ;  /* 0x00000003ff1f7819 */ /* 0x000fe2000001161f */
[----:B------:R-:W-:Y:S01]  /*93a0*/  BSSY B1, `(.L_x_3433) ;  /* 0x0000013000017945 */ /* 0x000fe20003800000 */
[----:B------:R-:W-:Y:S01]  /*93b0*/  PRMT R45, R6, 0x7610, R45 ;  /* 0x00007610062d7816 */ /* 0x000fe2000000002d */
[----:B------:R-:W-:Y:S01]  /*93c0*/  IMAD.MOV.U32 R6, RZ, RZ, R8 ;  /* 0x000000ffff067224 */ /* 0x000fe200078e0008 */
[----:B--2---:R-:W-:Y:S01]  /*93d0*/  LOP3.LUT R5, R4, R31, RZ, 0x3c, !PT ;  /* 0x0000001f04057212 */ /* 0x004fe200078e3cff */
[----:B------:R-:W-:Y:S01]  /*93e0*/  IMAD.MOV.U32 R4, RZ, RZ, R3 ;  /* 0x000000ffff047224 */ /* 0x000fe200078e0003 */
[----:B------:R-:W-:-:S02]  /*93f0*/  PRMT R31, R7, 0x7610, R31 ;  /* 0x00007610071f7816 */ /* 0x000fc4000000001f */
[----:B------:R-:W-:Y:S01]  /*9400*/  PRMT R46, R6, 0x5410, R14 ;  /* 0x00005410062e7816 */ /* 0x000fe2000000000e */
[----:B------:R-:W-:Y:S01]  /*9410*/  IMAD.MOV.U32 R6, RZ, RZ, R10 ;  /* 0x000000ffff067224 */ /* 0x000fe200078e000a */
[----:B------:R-:W-:Y:S01]  /*9420*/  PRMT R45, R45, 0x5410, R4 ;  /* 0x000054102d2d7816 */ /* 0x000fe20000000004 */
[----:B------:R-:W-:Y:S01]  /*9430*/  IMAD R4, R224, 0x200, R5 ;  /* 0x00000200e0047824 */ /* 0x000fe200078e0205 */
[----:B------:R-:W-:Y:S01]  /*9440*/  LOP3.LUT P2, RZ, R213, 0x4, RZ, 0xc0, !PT ;  /* 0x00000004d5ff7812 */ /* 0x000fe2000784c0ff */
[----:B------:R-:W-:Y:S01]  /*9450*/  IMAD.MOV.U32 R5, RZ, RZ, R13 ;  /* 0x000000ffff057224 */ /* 0x000fe200078e000d */
[----:B------:R-:W-:Y:S01]  /*9460*/  ISETP.GE.AND P1, PT, R191, R30, PT ;  /* 0x0000001ebf00720c */ /* 0x000fe20003f26270 */
[----:B------:R-:W-:-:S03]  /*9470*/  IMAD R15, R4, 0x2, R17 ;  /* 0x00000002040f7824 */ /* 0x000fc600078e0211 */
[----:B------:R-:W-:Y:S01]  /*9480*/  PRMT R47, R5, 0x5410, R6 ;  /* 0x00005410052f7816 */ /* 0x000fe20000000006 */
[----:B------:R-:W-:Y:S02]  /*9490*/  IMAD.MOV.U32 R5, RZ, RZ, R11 ;  /* 0x000000ffff057224 */ /* 0x000fe400078e000b */
[C---:B------:R-:W-:Y:S02]  /*94a0*/  VIADD R4, R15.reuse, 0x20400 ;  /* 0x000204000f047836 */ /* 0x040fe40000000000 */
[----:B------:R-:W-:Y:S01]  /*94b0*/  VIADD R14, R15, 0x20440 ;  /* 0x000204400f0e7836 */ /* 0x000fe20000000000 */
[----:B0-----:R-:W-:Y:S06]  /*94c0*/  @!P0 BRA `(.L_x_3434) ;  /* 0x0000020400dc8947 */ /* 0x001fec0003800000 */
.L_x_3737:
[----:B------:R-:W-:Y:S05]  /*94d0*/  BSYNC B1 ;  /* 0x0000000000017941 */ /* 0x000fea0003800000 */
.L_x_3433:
        /* <DEDUP_REMOVED lines=9> */
[----:B------:R-:W1:Y:S01]  /*9570*/  LDS.128 R4, [R15+0x20400] ;  /* 0x020400000f047984 */ /* 0x000e620000000c00 */
[----:B------:R-:W-:Y:S01]  /*9580*/  SHF.R.U32.HI R33, RZ, 0x10, R29 ;  /* 0x00000010ff217819 */ /* 0x000fe2000001161d */
[--C-:B0-----:R-:W-:Y:S01]  /*9590*/  HADD2.F32 R34, -RZ, R36.reuse.H0_H0 ;  /* 0x20000024ff227230 */ /* 0x101fe20000004100 */
        /* <DEDUP_REMOVED lines=39> */
.L_x_3438:
[----:B------:R-:W-:Y:S05]  /*9810*/  BSYNC B2 ;  /* 0x0000000000027941 */ /* 0x000fea0003800000 */
.L_x_3437:
[----:B------:R-:W-:Y:S05]  /*9820*/  @P1 BRA `(.L_x_3436) ;  /* 0x0000000000a81947 */ /* 0x000fea0003800000 */
[----:B-1----:R-:W1:Y:S01]  /*9830*/  LDS.128 R4, [R14] ;  /* 0x000000000e047984 */ /* 0x002e620000000c00 */
[----:B------:R-:W-:Y:S01]  /*9840*/  SHF.R.U32.HI R27, RZ, 0x10, R21 ;  /* 0x00000010ff1b7819 */ /* 0x000fe20000011615 */
[----:B------:R-:W-:Y:S01]  /*9850*/  HADD2.F32 R28, -RZ, R42.H1_H1 ;  /* 0x3000002aff1c7230 */ /* 0x000fe20000004100 */
[--C-:B------:R-:W-:Y:S01]  /*9860*/  SHF.R.U32.HI R29, RZ, 0x10, R25.reuse ;  /* 0x00000010ff1d7819 */ /* 0x100fe20000011619 */
[----:B------:R-:W-:Y:S01]  /*9870*/  HADD2.F32 R26, -RZ, R44.H0_H0 ;  /* 0x2000002cff1a7230 */ /* 0x000fe20000004100 */
        /* <DEDUP_REMOVED lines=8> */
[C---:B0-----:R-:W-:Y:S01]  /*9900*/  FMUL.FTZ R34, R25.reuse, R27 ;  /* 0x0000001b19227220 */ /* 0x041fe20000410000 */
        /* <DEDUP_REMOVED lines=28> */
.L_x_3436:
[----:B------:R-:W-:Y:S05]  /*9ad0*/  BSYNC B1 ;  /* 0x0000000000017941 */ /* 0x000fea0003800000 */
.L_x_3435:
        /* <DEDUP_REMOVED lines=10> */
[----:B------:R-:W-:Y:S01]  /*9b80*/  HADD2.F32 R25, -RZ, R45.H0_H0 ;  /* 0x2000002dff197230 */ /* 0x000fe20000004100 */
[--C-:B------:R-:W-:Y:S01]  /*9b90*/  SHF.R.U32.HI R20, RZ, 0x10, R13.reuse ;  /* 0x00000010ff147819 */ /* 0x100fe2000001160d */
[----:B------:R-:W-:Y:S01]  /*9ba0*/  HADD2.F32 R21, -RZ, R46.H1_H1 ;  /* 0x3000002eff157230 */ /* 0x000fe20000004100 */
[----:B------:R-:W-:Y:S01]  /*9bb0*/  SHF.R.U64 R30, R12, 0x10, R13 ;  /* 0x000000100c1e7819 */ /* 0x000fe2000000120d */
[----:B------:R-:W-:Y:S01]  /*9bc0*/  HADD2.F32 R24, -RZ, R24.H0_H0 ;  /* 0x20000018ff187230 */ /* 0x000fe20000004100 */
[----:B------:R-:W-:Y:S01]  /*9bd0*/  SHF.R.U64 R26, R2, 0x10, R3 ;  /* 0x00000010021a7819 */ /* 0x000fe20000001203 */
[----:B------:R-:W-:Y:S02]  /*9be0*/  HADD2.F32 R20, -RZ, R20.H0_H0 ;  /* 0x20000014ff147230 */ /* 0x000fe40000004100 */
[----:B-1----:R-:W-:-:S02]  /*9bf0*/  HADD2.F32 R13, -RZ, R7.H1_H1 ;  /* 0x30000007ff0d7230 */ /* 0x002fc40000004100 */
[--C-:B------:R-:W-:Y:S02]  /*9c00*/  HADD2.F32 R2, -RZ, R4.reuse.H0_H0 ;  /* 0x20000004ff027230 */ /* 0x100fe40000004100 */
[----:B------:R-:W-:Y:S02]  /*9c10*/  HADD2.F32 R4, -RZ, R4.H1_H1 ;  /* 0x30000004ff047230 */ /* 0x000fe40000004100 */
[C---:B------:R-:W-:Y:S01]  /*9c20*/  FMUL.FTZ R27, R13.reuse, R24 ;  /* 0x000000180d1b7220 */ /* 0x040fe20000410000 */
[----:B------:R-:W-:Y:S02]  /*9c30*/  HADD2.F32 R12, -RZ, R7.H0_H0 ;  /* 0x20000007ff0c7230 */ /* 0x000fe40000004100 */
[----:B------:R-:W-:Y:S01]  /*9c40*/  FMUL.FTZ R29, R13, R20 ;  /* 0x000000140d1d7220 */ /* 0x000fe20000410000 */
[--C-:B------:R-:W-:Y:S02]  /*9c50*/  HADD2.F32 R7, -RZ, R6.reuse.H0_H0 ;  /* 0x20000006ff077230 */ /* 0x100fe40000004100 */
[----:B------:R-:W-:Y:S01]  /*9c60*/  FMUL.FTZ R13, R4, R25 ;  /* 0x00000019040d7220 */ /* 0x000fe20000410000 */
[----:B------:R-:W-:-:S02]  /*9c70*/  HADD2.F32 R6, -RZ, R6.H1_H1 ;  /* 0x30000006ff067230 */ /* 0x000fc40000004100 */
[----:B------:R-:W-:Y:S01]  /*9c80*/  FFMA.FTZ R28, R12, R20, -R27 ;  /* 0x000000140c1c7223 */ /* 0x000fe2000001081b */
[-C--:B------:R-:W-:Y:S01]  /*9c90*/  FMUL.FTZ R27, R4, R21.reuse ;  /* 0x00000015041b7220 */ /* 0x080fe20000410000 */
[----:B------:R-:W-:Y:S01]  /*9ca0*/  FFMA.FTZ R29, R12, R24, R29 ;  /* 0x000000180c1d7223 */ /* 0x000fe2000001001d */
[C---:B------:R-:W-:Y:S01]  /*9cb0*/  FFMA.FTZ R21, R2.reuse, R21, -R13 ;  /* 0x0000001502157223 */ /* 0x040fe2000001080d */
[----:B------:R-:W-:Y:S02]  /*9cc0*/  HADD2.F32 R3, -RZ, R5.H0_H0 ;  /* 0x20000005ff037230 */ /* 0x000fe40000004100 */
[----:B------:R-:W-:Y:S01]  /*9cd0*/  FFMA.FTZ R2, R2, R25, R27 ;  /* 0x0000001902027223 */ /* 0x000fe2000001001b */
[----:B------:R-:W-:Y:S02]  /*9ce0*/  HADD2.F32 R13, -RZ, R45.H1_H1 ;  /* 0x3000002dff0d7230 */ /* 0x000fe40000004100 */
[----:B------:R-:W-:Y:S02]  /*9cf0*/  HADD2.F32 R12, -RZ, R47.H0_H0 ;  /* 0x2000002fff0c7230 */ /* 0x000fe40000004100 */
[----:B------:R-:W-:-:S02]  /*9d00*/  HADD2.F32 R5, -RZ, R5.H1_H1 ;  /* 0x30000005ff057230 */ /* 0x000fc40000004100 */
[CC--:B------:R-:W-:Y:S01]  /*9d10*/  FMUL.FTZ R24, R6.reuse, R13.reuse ;  /* 0x0000000d06187220 */ /* 0x0c0fe20000410000 */
        /* <DEDUP_REMOVED lines=8> */
[C---:B------:R-:W-:Y:S01]  /*9da0*/  FFMA.FTZ R5, R3.reuse, R4, -R6 ;  /* 0x0000000403057223 */ /* 0x040fe20000010806 */
[----:B------:R-:W-:Y:S01]  /*9db0*/  F2FP.F16.F32.PACK_AB R4, R2, R21 ;  /* 0x000000150204723e */ /* 0x000fe200000000ff */
[----:B------:R-:W-:Y:S01]  /*9dc0*/  FFMA.FTZ R20, R3, R20, R25 ;  /* 0x0000001403147223 */ /* 0x000fe20000010019 */
[----:B------:R-:W-:-:S04]  /*9dd0*/  F2FP.F16.F32.PACK_AB R6, R13, R24 ;  /* 0x000000180d06723e */ /* 0x000fc800000000ff */
[----:B------:R-:W-:-:S05]  /*9de0*/  F2FP.F16.F32.PACK_AB R5, R20, R5 ;  /* 0x000000051405723e */ /* 0x000fca00000000ff */
[----:B------:R1:W-:Y:S02]  /*9df0*/  STS.128 [R15+0x21400], R4 ;  /* 0x021400040f007388 */ /* 0x0003e40000000c00 */
.L_x_3441:
[----:B------:R-:W-:Y:S05]  /*9e00*/  BSYNC B1 ;  /* 0x0000000000017941 */ /* 0x000fea0003800000 */
.L_x_3440:
[----:B------:R-:W-:Y:S05]  /*9e10*/  @P1 BRA `(.L_x_3439) ;  /* 0x0000001400bc1947 */ /* 0x000fea0003800000 */
[----:B-1----:R-:W1:Y:S01]  /*9e20*/  LDS.128 R4, [R14+0x1000] ;  /* 0x001000000e047984 */ /* 0x002e620000000c00 */
[----:B------:R-:W-:Y:S01]  /*9e30*/  SHF.R.U64 R25, R10, 0x10, R11 ;  /* 0x000000100a197819 */ /* 0x000fe2000000120b */
[----:B------:R-:W-:Y:S01]  /*9e40*/  HADD2.F32 R13, -RZ, R46.H0_H0 ;  /* 0x2000002eff0d7230 */ /* 0x000fe20000004100 */
[----:B------:R-:W-:Y:S02]  /*9e50*/  SHF.R.U32.HI R12, RZ, 0x10, R9 ;  /* 0x00000010ff0c7819 */ /* 0x000fe40000011609 */
[----:B------:R-:W-:Y:S01]  /*9e60*/  SHF.R.U32.HI R10, RZ, 0x10, R11 ;  /* 0x00000010ff0a7819 */ /* 0x000fe2000001160b */
[----:B------:R-:W-:Y:S01]  /*9e70*/  HADD2.F32 R11, -RZ, R47.H1_H1 ;  /* 0x3000002fff0b7230 */ /* 0x000fe20000004100 */
[----:B------:R-:W-:Y:S01]  /*9e80*/  SHF.R.U64 R24, R8, 0x10, R9 ;  /* 0x0000001008187819 */ /* 0x000fe20000001209 */
[----:B------:R-:W-:Y:S02]  /*9e90*/  HADD2.F32 R12, -RZ, R12.H0_H0 ;  /* 0x2000000cff0c7230 */ /* 0x000fe40000004100 */
[----:B------:R-:W-:-:S02]  /*9ea0*/  HADD2.F32 R10, -RZ, R10.H0_H0 ;  /* 0x2000000aff0a7230 */ /* 0x000fc40000004100 */
[--C-:B-1----:R-:W-:Y:S02]  /*9eb0*/  HADD2.F32 R9, -RZ, R7.reuse.H1_H1 ;  /* 0x30000007ff097230 */ /* 0x102fe40000004100 */
[--C-:B------:R-:W-:Y:S02]  /*9ec0*/  HADD2.F32 R2, -RZ, R4.reuse.H0_H0 ;  /* 0x20000004ff027230 */ /* 0x100fe40000004100 */
[----:B------:R-:W-:Y:S02]  /*9ed0*/  HADD2.F32 R4, -RZ, R4.H1_H1 ;  /* 0x30000004ff047230 */ /* 0x000fe40000004100 */
[C---:B------:R-:W-:Y:S01]  /*9ee0*/  FMUL.FTZ R15, R9.reuse, R12 ;  /* 0x0000000c090f7220 */ /* 0x040fe20000410000 */
[----:B------:R-:W-:Y:S02]  /*9ef0*/  HADD2.F32 R8, -RZ, R7.H0_H0 ;  /* 0x20000007ff087230 */ /* 0x000fe40000004100 */
[----:B------:R-:W-:Y:S01]  /*9f00*/  FMUL.FTZ R21, R9, R10 ;  /* 0x0000000a09157220 */ /* 0x000fe20000410000 */
[----:B------:R-:W-:-:S02]  /*9f10*/  HADD2.F32 R7, -RZ, R6.H0_H0 ;  /* 0x20000006ff077230 */ /* 0x000fc40000004100 */
[----:B------:R-:W-:Y:S01]  /*9f20*/  FMUL.FTZ R9, R4, R13 ;  /* 0x0000000d04097220 */ /* 0x000fe20000410000 */
[----:B------:R-:W-:Y:S02]  /*9f30*/  HADD2.F32 R6, -RZ, R6.H1_H1 ;  /* 0x30000006ff067230 */ /* 0x000fe40000004100 */
[----:B------:R-:W-:Y:S01]  /*9f40*/  FFMA.FTZ R20, R8, R10, -R15 ;  /* 0x0000000a08147223 */ /* 0x000fe2000001080f */
[-C--:B------:R-:W-:Y:S01]  /*9f50*/  FMUL.FTZ R15, R4, R11.reuse ;  /* 0x0000000b040f7220 */ /* 0x080fe20000410000 */
[----:B------:R-:W-:Y:S01]  /*9f60*/  FFMA.FTZ R11, R2, R11, -R9 ;  /* 0x0000000b020b7223 */ /* 0x000fe20000010809 */
[----:B------:R-:W-:Y:S02]  /*9f70*/  HADD2.F32 R9, -RZ, R31.H0_H0 ;  /* 0x2000001fff097230 */ /* 0x000fe40000004100 */
        /* <DEDUP_REMOVED lines=19> */
[----:B------:R2:W-:Y:S01]  /*a0b0*/  STS.128 [R14+0x1000], R4 ;  /* 0x001000040e007388 */ /* 0x0005e20000000c00 */
[----:B------:R-:W-:Y:S05]  /*a0c0*/  BRA `(.L_x_3439) ;  /* 0x0000001400107947 */ /* 0x000fea0003800000 */
.L_x_3426:
        /* <DEDUP_REMOVED lines=39> */
[----:B------:R-:W1:Y:S01]  /*a340*/  SHFL.IDX PT, R3, R27, RZ, 0x1c1f ;  /* 0x001c1fff1b037589 */ /* 0x000e6200000e0000 */
[----:B0-----:R-:W-:-:S04]  /*a350*/  ISETP.GE.AND P0, PT, R18, R35, PT ;  /* 0x000000231200720c */ /* 0x001fc80003f06270 */
[----:B------:R-:W-:-:S13]  /*a360*/  ISETP.GE.OR P1, PT, R33, R24, P0 ;  /* 0x000000182100720c */ /* 0x000fda0000726670 */
[C---:B------:R-:W-:Y:S01]  /*a370*/  @!P1 IMAD.SHL.U32 R5, R18.reuse, 0x2, RZ ;  /* 0x0000000212059824 */ /* 0x040fe200078e00ff */
[----:B------:R-:W-:-:S04]  /*a380*/  @!P1 SHF.L.U64.HI R6, R18, 0x1, R19 ;  /* 0x0000000112069819 */ /* 0x000fc80000010213 */
[----:B--2---:R-:W-:-:S05]  /*a390*/  @!P1 IADD3 R8, P2, R2, R5, RZ ;  /* 0x0000000502089210 */ /* 0x004fca0007f5e0ff */
[----:B---3--:R-:W-:Y:S01]  /*a3a0*/  @!P1 IMAD.X R9, R0, 0x1, R6, P2 ;  /* 0x0000000100099824 */ /* 0x008fe200010e0606 */
[----:B-----5:R-:W-:-:S05]  /*a3b0*/  @!P1 IADD3 R4, P2, R14, R5, RZ ;  /* 0x000000050e049210 */ /* 0x020fca0007f5e0ff */
[----:B-1--4-:R-:W2:Y:S01]  /*a3c0*/  @!P1 LD.E.128 R8, desc[UR50][R8.64] ;  /* 0x0000003208089980 */ /* 0x012ea2000c101d00 */
[----:B------:R-:W-:-:S06]  /*a3d0*/  @!P1 IMAD.X R5, R3, 0x1, R6, P2 ;  /* 0x0000000103059824 */ /* 0x000fcc00010e0606 */
[----:B------:R-:W3:Y:S01]  /*a3e0*/  @!P1 LD.E.128 R4, desc[UR50][R4.64] ;  /* 0x0000003204049980 */ /* 0x000ee2000c101d00 */
[----:B------:R-:W-:Y:S02]  /*a3f0*/  CS2R R2, SRZ ;  /* 0x0000000000027805 */ /* 0x000fe4000001ff00 */
[----:B------:R-:W-:Y:S02]  /*a400*/  CS2R R20, SRZ ;  /* 0x0000000000147805 */ /* 0x000fe4000001ff00 */
[----:B------:R-:W-:Y:S01]  /*a410*/  CS2R R28, SRZ ;  /* 0x00000000001c7805 */ /* 0x000fe2000001ff00 */
[----:B------:R-:W0:Y:S01]  /*a420*/  SHFL.IDX PT, R26, R26, 0x1, 0x1c1f ;  /* 0x003c1f001a1a7f89 */ /* 0x000e2200000e0000 */
[----:B------:R-:W-:-:S03]  /*a430*/  CS2R R30, SRZ ;  /* 0x00000000001e7805 */ /* 0x000fc6000001ff00 */
[----:B------:R-:W1:Y:S04]  /*a440*/  SHFL.IDX PT, R25, R25, 0x1, 0x1c1f ;  /* 0x003c1f0019197f89 */ /* 0x000e6800000e0000 */
[----:B------:R4:W0:Y:S04]  /*a450*/  SHFL.IDX PT, R14, R32, 0x1, 0x1c1f ;  /* 0x003c1f00200e7f89 */ /* 0x00082800000e0000 */
[----:B------:R-:W0:Y:S01]  /*a460*/  SHFL.IDX PT, R27, R27, 0x1, 0x1c1f ;  /* 0x003c1f001b1b7f89 */ /* 0x000e2200000e0000 */
[----:B--2---:R-:W-:Y:S02]  /*a470*/  @!P1 IMAD.MOV.U32 R2, RZ, RZ, R8 ;  /* 0x000000ffff029224 */ /* 0x004fe400078e0008 */
[----:B------:R-:W-:-:S02]  /*a480*/  @!P1 IMAD.MOV.U32 R20, RZ, RZ, R10 ;  /* 0x000000ffff149224 */ /* 0x000fc400078e000a */
[----:B------:R-:W-:Y:S02]  /*a490*/  IMAD.MOV.U32 R0, RZ, RZ, R2 ;  /* 0x000000ffff007224 */ /* 0x000fe400078e0002 */
[----:B------:R-:W-:Y:S02]  /*a4a0*/  @!P1 IMAD.MOV.U32 R21, RZ, RZ, R11 ;  /* 0x000000ffff159224 */ /* 0x000fe400078e000b */
[----:B---3--:R-:W-:Y:S01]  /*a4b0*/  @!P1 IMAD.MOV.U32 R29, RZ, RZ, R5 ;  /* 0x000000ffff1d9224 */ /* 0x008fe200078e0005 */
[----:B------:R-:W-:Y:S01]  /*a4c0*/  PRMT R54, R54, 0x5410, R0 ;  /* 0x0000541036367816 */ /* 0x000fe20000000000 */
[----:B------:R-:W-:Y:S02]  /*a4d0*/  IMAD.MOV.U32 R0, RZ, RZ, R20 ;  /* 0x000000ffff007224 */ /* 0x000fe400078e0014 */
[----:B------:R-:W-:Y:S02]  /*a4e0*/  IMAD.MOV.U32 R8, RZ, RZ, R21 ;  /* 0x000000ffff087224 */ /* 0x000fe400078e0015 */
[----:B------:R-:W-:-:S02]  /*a4f0*/  @!P1 IMAD.MOV.U32 R30, RZ, RZ, R6 ;  /* 0x000000ffff1e9224 */ /* 0x000fc400078e0006 */
[----:B------:R-:W-:Y:S01]  /*a500*/  @!P1 IMAD.MOV.U32 R3, RZ, RZ, R9 ;  /* 0x000000ffff039224 */ /* 0x000fe200078e0009 */
[----:B------:R-:W-:Y:S01]  /*a510*/  PRMT R34, R0, 0x5410, R8 ;  /* 0x0000541000227816 */ /* 0x000fe20000000008 */
[----:B------:R-:W-:Y:S02]  /*a520*/  @!P1 IMAD.MOV.U32 R28, RZ, RZ, R4 ;  /* 0x000000ffff1c9224 */ /* 0x000fe400078e0004 */
[----:B------:R-:W-:Y:S02]  /*a530*/  @!P1 IMAD.MOV.U32 R31, RZ, RZ, R7 ;  /* 0x000000ffff1f9224 */ /* 0x000fe400078e0007 */
[----:B------:R-:W-:Y:S02]  /*a540*/  IMAD.MOV.U32 R4, RZ, RZ, R29 ;  /* 0x000000ffff047224 */ /* 0x000fe400078e001d */
[----:B------:R-:W-:Y:S02]  /*a550*/  IMAD.MOV.U32 R5, RZ, RZ, R30 ;  /* 0x000000ffff057224 */ /* 0x000fe400078e001e */
[----:B------:R-:W-:Y:S01]  /*a560*/  IMAD.MOV.U32 R12, RZ, RZ, R3 ;  /* 0x000000ffff0c7224 */ /* 0x000fe200078e0003 */
[----:B------:R-:W-:Y:S01]  /*a570*/  PRMT R48, R4, 0x7610, R48 ;  /* 0x0000761004307816 */ /* 0x000fe20000000030 */
[----:B------:R-:W-:Y:S01]  /*a580*/  IMAD.MOV.U32 R0, RZ, RZ, R28 ;  /* 0x000000ffff007224 */ /* 0x000fe200078e001c */
[----:B------:R-:W-:Y:S01]  /*a590*/  PRMT R54, R5, 0x7610, R54 ;  /* 0x0000761005367816 */ /* 0x000fe20000000036 */
[----:B------:R-:W-:Y:S01]  /*a5a0*/  IMAD.MOV.U32 R6, RZ, RZ, R31 ;  /* 0x000000ffff067224 */ /* 0x000fe200078e001f */
[----:B------:R-:W-:-:S02]  /*a5b0*/  PRMT R47, R12, 0x7610, R47 ;  /* 0x000076100c2f7816 */ /* 0x000fc4000000002f */
[----:B------:R-:W-:Y:S02]  /*a5c0*/  CS2R R4, SRZ ;  /* 0x0000000000047805 */ /* 0x000fe4000001ff00 */
[----:B------:R-:W-:Y:S02]  /*a5d0*/  PRMT R43, R43, 0x5410, R0 ;  /* 0x000054102b2b7816 */ /* 0x000fe40000000000 */
[----:B01--4-:R-:W-:-:S07]  /*a5e0*/  PRMT R53, R6, 0x7610, R53 ;  /* 0x0000761006357816 */ /* 0x013fce0000000035 */
.L_x_3747:
        /* <DEDUP_REMOVED lines=24> */
.L_x_3444:
[----:B------:R-:W-:Y:S05]  /*a770*/  BSYNC B1 ;  /* 0x0000000000017941 */ /* 0x000fea0003800000 */
.L_x_3443:
        /* <DEDUP_REMOVED lines=15> */
[----:B------:R-:W-:Y:S01]  /*a870*/  IMAD.IADD R36, R18, 0x1, R35 ;  /* 0x0000000112247824 */ /* 0x000fe200078e0223 */
[----:B------:R-:W-:Y:S02]  /*a880*/  PRMT R39, R14, 0x5410, R13 ;  /* 0x000054100e277816 */ /* 0x000fe4000000000d */
[----:B------:R-:W-:Y:S01]  /*a890*/  PRMT R56, R24, 0x7610, R56 ;  /* 0x0000761018387816 */ /* 0x000fe20000000038 */
[----:B0-----:R-:W-:Y:S06]  /*a8a0*/  @!P1 BRA `(.L_x_3446) ;  /* 0x000001f8005c9947 */ /* 0x001fec0003800000 */
.L_x_3748:
[----:B------:R-:W-:Y:S05]  /*a8b0*/  BSYNC B1 ;  /* 0x0000000000017941 */ /* 0x000fea0003800000 */
.L_x_3445:
[----:B------:R-:W-:Y:S01]  /*a8c0*/  BSSY B1, `(.L_x_3447) ;  /* 0x0000063000017945 */ /* 0x000fe20003800000 */
[----:B------:R-:W-:Y:S01]  /*a8d0*/  IMAD.MOV.U32 R33, RZ, RZ, R10 ;  /* 0x000000ffff217224 */ /* 0x000fe200078e000a */
[----:B------:R-:W-:Y:S01]  /*a8e0*/  LOP3.LUT R36, R36, 0x38, RZ, 0xc0, !PT ;  /* 0x0000003824247812 */ /* 0x000fe200078ec0ff */
[----:B------:R-:W-:Y:S01]  /*a8f0*/  IMAD.MOV.U32 R35, RZ, RZ, R11 ;  /* 0x000000ffff237224 */ /* 0x000fe200078e000b */
[----:B------:R-:W-:Y:S06]  /*a900*/  @P2 BRA `(.L_x_3448) ;  /* 0x0000000400782947 */ /* 0x000fec0003800000 */
[----:B0-----:R-:W-:Y:S01]  /*a910*/  IMAD.SHL.U32 R12, R213, 0x40, RZ ;  /* 0x00000040d50c7824 */ /* 0x001fe200078e00ff */
        /* <DEDUP_REMOVED lines=10> */
[----:B------:R-:W-:Y:S02]  /*a9c0*/  LOP3.LUT R13, R12, R15, RZ, 0x3c, !PT ;  /* 0x0000000f0c0d7212 */ /* 0x000fe400078e3cff */
[----:B------:R-:W-:Y:S02]  /*a9d0*/  LOP3.LUT R25, R15, R36, R25, 0x1e, !PT ;  /* 0x000000240f197212 */ /* 0x000fe400078e1e19 */
[----:B------:R-:W-:Y:S01]  /*a9e0*/  SHF.R.U32.HI R49, RZ, 0x10, R29 ;  /* 0x00000010ff317819 */ /* 0x000fe2000001161d */
[C---:B------:R-:W-:Y:S01]  /*a9f0*/  IMAD R12, R224.reuse, 0x200, R13 ;  /* 0x00000200e00c7824 */ /* 0x040fe200078e020d */
[----:B------:R-:W-:Y:S01]  /*aa00*/  SHF.R.U32.HI R52, RZ, 0x10, R31 ;  /* 0x00000010ff347819 */ /* 0x000fe2000001161f */
[----:B------:R-:W-:Y:S01]  /*aa10*/  IMAD R38, R224, 0x200, R25 ;  /* 0x00000200e0267824 */ /* 0x000fe200078e0219 */
[----:B------:R-:W-:Y:S01]  /*aa20*/  SHF.R.U32.HI R41, RZ, 0x10, R21 ;  /* 0x00000010ff297819 */ /* 0x000fe20000011615 */
[----:B------:R-:W-:Y:S01]  /*aa30*/  IMAD R37, R12, 0x2, R17 ;  /* 0x000000020c257824 */ /* 0x000fe200078e0211 */
[----:B------:R-:W-:Y:S01]  /*aa40*/  SHF.R.U64 R28, R28, 0x10, R29 ;  /* 0x000000101c1c7819 */ /* 0x000fe2000000121d */
[----:B------:R-:W-:-:S02]  /*aa50*/  IMAD R38, R38, 0x2, R17 ;  /* 0x0000000226267824 */ /* 0x000fc400078e0211 */
[----:B------:R-:W-:Y:S01]  /*aa60*/  HADD2.F32 R49, -RZ, R49.H0_H0 ;  /* 0x20000031ff317230 */ /* 0x000fe20000004100 */
[----:B------:R-:W0:Y:S01]  /*aa70*/  LDS.128 R12, [R37+0x20400] ;  /* 0x02040000250c7984 */ /* 0x000e220000000c00 */
[----:B------:R-:W-:-:S03]  /*aa80*/  HADD2.F32 R41, -RZ, R41.H0_H0 ;  /* 0x20000029ff297230 */ /* 0x000fc60000004100 */
[----:B------:R-:W1:Y:S01]  /*aa90*/  LDS.128 R24, [R38+0x20400] ;  /* 0x0204000026187984 */ /* 0x000e620000000c00 */
[--C-:B0-----:R-:W-:Y:S02]  /*aaa0*/  HADD2.F32 R30, -RZ, R13.reuse.H0_H0 ;  /* 0x2000000dff1e7230 */ /* 0x101fe40000004100 */
        /* <DEDUP_REMOVED lines=15> */
[----:B------:R-:W-:Y:S01]  /*aba0*/  FFMA.FTZ R30, R40, R47, -R53 ;  /* 0x0000002f281e7223 */ /* 0x000fe20000010835 */
[C---:B------:R-:W-:Y:S01]  /*abb0*/  FMUL.FTZ R53, R45.reuse, R50 ;  /* 0x000000322d357220 */ /* 0x040fe20000410000 */
[----:B------:R-:W-:Y:S02]  /*abc0*/  HADD2.F32 R47, -RZ, R52.H0_H0 ;  /* 0x20000034ff2f7230 */ /* 0x000fe40000004100 */
[-C--:B------:R-:W-:Y:S01]  /*abd0*/  FMUL.FTZ R45, R45, R48.reuse ;  /* 0x000000302d2d7220 */ /* 0x080fe20000410000 */
[----:B------:R-:W-:Y:S02]  /*abe0*/  HADD2.F32 R29, -RZ, R15.H1_H1 ;  /* 0x3000000fff1d7230 */ /* 0x000fe40000004100 */
[C---:B------:R-:W-:Y:S01]  /*abf0*/  FFMA.FTZ R42, R44.reuse, R48, -R53 ;  /* 0x000000302c2a7223 */ /* 0x040fe20000010835 */
[----:B------:R-:W-:Y:S02]  /*ac00*/  HADD2.F32 R31, -RZ, R24.H0_H0 ;  /* 0x20000018ff1f7230 */ /* 0x000fe40000004100 */
[----:B------:R-:W-:Y:S01]  /*ac10*/  FFMA.FTZ R45, R44, R50, R45 ;  /* 0x000000322c2d7223 */ /* 0x000fe2000001002d */
[----:B------:R-:W-:Y:S01]  /*ac20*/  FMUL.FTZ R50, R46, R47 ;  /* 0x0000002f2e327220 */ /* 0x000fe20000410000 */
[----:B------:R-:W-:-:S02]  /*ac30*/  HADD2.F32 R48, -RZ, R43.H1_H1 ;  /* 0x3000002bff307230 */ /* 0x000fc40000004100 */
[----:B------:R-:W-:Y:S01]  /*ac40*/  FFMA.FTZ R40, R40, R49, R51 ;  /* 0x0000003128287223 */ /* 0x000fe20000010033 */
        /* <DEDUP_REMOVED lines=10> */
[----:B------:R-:W-:Y:S01]  /*acf0*/  FFMA.FTZ R50, R21, R44, -R50 ;  /* 0x0000002c15327223 */ /* 0x000fe20000010832 */
[----:B------:R-:W-:Y:S02]  /*ad00*/  HADD2.F32 R15, -RZ, R14.H0_H0 ;  /* 0x2000000eff0f7230 */ /* 0x000fe40000004100 */
[C---:B------:R-:W-:Y:S01]  /*ad10*/  FMUL.FTZ R52, R27.reuse, R46 ;  /* 0x0000002e1b347220 */ /* 0x040fe20000410000 */
[----:B------:R-:W-:Y:S01]  /*ad20*/  FMUL.FTZ R44, R27, R34 ;  /* 0x000000221b2c7220 */ /* 0x000fe20000410000 */
[----:B------:R-:W-:Y:S02]  /*ad30*/  HADD2.F32 R24, -RZ, R24.H1_H1 ;  /* 0x30000018ff187230 */ /* 0x000fe40000004100 */
[----:B------:R-:W-:Y:S01]  /*ad40*/  FFMA.FTZ R31, R21, R48, R31 ;  /* 0x00000030151f7223 */ /* 0x000fe2000001001f */
[----:B------:R-:W-:-:S02]  /*ad50*/  HADD2.F32 R26, -RZ, R26.H1_H1 ;  /* 0x3000001aff1a7230 */ /* 0x000fc40000004100 */
[C---:B------:R-:W-:Y:S01]  /*ad60*/  FFMA.FTZ R52, R15.reuse, R34, -R52 ;  /* 0x000000220f347223 */ /* 0x040fe20000010834 */
[----:B------:R-:W-:Y:S02]  /*ad70*/  HADD2.F32 R27, -RZ, R28.H0_H0 ;  /* 0x2000001cff1b7230 */ /* 0x000fe40000004100 */
[----:B------:R-:W-:Y:S01]  /*ad80*/  FFMA.FTZ R44, R15, R46, R44 ;  /* 0x0000002e0f2c7223 */ /* 0x000fe2000001002c */
[----:B------:R-:W-:Y:S01]  /*ad90*/  HADD2.F32 R29, -RZ, R20.H0_H0 ;  /* 0x20000014ff1d7230 */ /* 0x000fe20000004100 */
[----:B------:R-:W-:Y:S01]  /*ada0*/  F2FP.F16.F32.PACK_AB R13, R30, R13 ;  /* 0x0000000d1e0d723e */ /* 0x000fe200000000ff */
[----:B------:R-:W-:Y:S02]  /*adb0*/  HADD2.F32 R21, -RZ, R2.H0_H0 ;  /* 0x20000002ff157230 */ /* 0x000fe40000004100 */
[----:B------:R-:W-:Y:S01]  /*adc0*/  FMUL.FTZ R15, R24, R27 ;  /* 0x0000001b180f7220 */ /* 0x000fe20000410000 */
[----:B------:R-:W-:Y:S02]  /*add0*/  HADD2.F32 R12, -RZ, R12.H1_H1 ;  /* 0x3000000cff0c7230 */ /* 0x000fe40000004100 */
[----:B------:R-:W-:Y:S01]  /*ade0*/  FMUL.FTZ R41, R26, R29 ;  /* 0x0000001d1a297220 */ /* 0x000fe20000410000 */
[----:B------:R-:W-:-:S02]  /*adf0*/  HADD2.F32 R14, -RZ, R14.H1_H1 ;  /* 0x3000000eff0e7230 */ /* 0x000fc40000004100 */
[----:B------:R-:W-:Y:S01]  /*ae00*/  FMUL.FTZ R24, R24, R21 ;  /* 0x0000001518187220 */ /* 0x000fe20000410000 */
[----:B------:R-:W-:Y:S01]  /*ae10*/  FMUL.FTZ R26, R26, R3 ;  /* 0x000000031a1a7220 */ /* 0x000fe20000410000 */
[----:B------:R-:W-:Y:S01]  /*ae20*/  FFMA.FTZ R21, R12, R21, -R15 ;  /* 0x000000150c157223 */ /* 0x000fe2000001080f */
[----:B------:R-:W-:Y:S01]  /*ae30*/  F2FP.F16.F32.PACK_AB R15, R49, R42 ;  /* 0x0000002a310f723e */ /* 0x000fe200000000ff */
[----:B------:R-:W-:Y:S01]  /*ae40*/  FFMA.FTZ R41, R14, R3, -R41 ;  /* 0x000000030e297223 */ /* 0x000fe20000010829 */
[----:B------:R-:W-:Y:S01]  /*ae50*/  FFMA.FTZ R24, R12, R27, R24 ;  /* 0x0000001b0c187223 */ /* 0x000fe20000010018 */
[----:B------:R-:W-:Y:S01]  /*ae60*/  FFMA.FTZ R29, R14, R29, R26 ;  /* 0x0000001d0e1d7223 */ /* 0x000fe2000001001a */
[----:B------:R-:W-:Y:S02]  /*ae70*/  F2FP.F16.F32.PACK_AB R12, R21, R50 ;  /* 0x00000032150c723e */ /* 0x000fe400000000ff */
[----:B------:R-:W-:Y:S02]  /*ae80*/  F2FP.F16.F32.PACK_AB R14, R41, R52 ;  /* 0x00000034290e723e */ /* 0x000fe400000000ff */
[----:B------:R-:W-:-:S02]  /*ae90*/  F2FP.F16.F32.PACK_AB R25, R40, R25 ;  /* 0x000000192819723e */ /* 0x000fc400000000ff */
[----:B------:R-:W-:Y:S01]  /*aea0*/  F2FP.F16.F32.PACK_AB R27, R54, R45 ;  /* 0x0000002d361b723e */ /* 0x000fe200000000ff */
[----:B------:R1:W-:Y:S01]  /*aeb0*/  STS.128 [R37+0x20400], R12 ;  /* 0x0204000c25007388 */ /* 0x0003e20000000c00 */
[----:B------:R-:W-:Y:S02]  /*aec0*/  F2FP.F16.F32.PACK_AB R24, R24, R31 ;  /* 0x0000001f1818723e */ /* 0x000fe400000000ff */
[----:B------:R-:W-:-:S05]  /*aed0*/  F2FP.F16.F32.PACK_AB R26, R29, R44 ;  /* 0x0000002c1d1a723e */ /* 0x000fca00000000ff */
[----:B------:R1:W-:Y:S02]  /*aee0*/  STS.128 [R38+0x20400], R24 ;  /* 0x0204001826007388 */ /* 0x0003e40000000c00 */
.L_x_3448:
[----:B------:R-:W-:Y:S05]  /*aef0*/  BSYNC B1 ;  /* 0x0000000000017941 */ /* 0x000fea0003800000 */
.L_x_3447:
[----:B-1----:R-:W-:Y:S01]  /*af00*/  PRMT R37, R33, 0x5410, R35 ;  /* 0x0000541021257816 */ /* 0x002fe20000000023 */
[----:B------:R-:W-:Y:S06]  /*af10*/  @P0 BRA `(.L_x_3439) ;  /* 0x00000004007c0947 */ /* 0x000fec0003800000 */
[----:B------:R-:W0:Y:S01]  /*af20*/  LDL R41, [R1+0x70] ;  /* 0x0000700001297983 */ /* 0x000e220000100800 */
[----:B------:R-:W-:Y:S01]  /*af30*/  SHF.R.S32.HI R3, RZ, 0x1f, R32 ;  /* 0x0000001fff037819 */ /* 0x000fe20000011420 */
[----:B------:R-:W-:Y:S01]  /*af40*/  IMAD.SHL.U32 R2, R32, 0x40, RZ ;  /* 0x0000004020027824 */ /* 0x000fe200078e00ff */
[----:B------:R-:W-:Y:S01]  /*af50*/  SHF.R.U32.HI R31, RZ, 0x10, R7 ;  /* 0x00000010ff1f7819 */ /* 0x000fe20000011607 */
[----:B------:R-:W-:Y:S01]  /*af60*/  HADD2.F32 R29, -RZ, R56.H0_H0 ;  /* 0x20000038ff1d7230 */ /* 0x000fe20000004100 */
[----:B------:R-:W-:Y:S01]  /*af70*/  LEA.HI R3, R3, R32, RZ, 0x3 ;  /* 0x0000002003037211 */ /* 0x000fe200078f18ff */
[----:B------:R-:W-:Y:S01]  /*af80*/  HADD2.F32 R30, -RZ, R55.H0_H0 ;  /* 0x20000037ff1e7230 */ /* 0x000fe20000004100 */
[----:B------:R-:W-:Y:S01]  /*af90*/  LOP3.LUT R13, R2, 0x1c0, RZ, 0xc0, !PT ;  /* 0x000001c0020d7812 */ /* 0x000fe200078ec0ff */
[----:B------:R-:W-:Y:S01]  /*afa0*/  HADD2.F32 R43, -RZ, R43.H0_H0 ;  /* 0x2000002bff2b7230 */ /* 0x000fe20000004100 */
[----:B------:R-:W-:Y:S01]  /*afb0*/  SHF.R.U32.HI R32, RZ, 0x10, R5 ;  /* 0x00000010ff207819 */ /* 0x000fe20000011605 */
[----:B------:R-:W-:Y:S01]  /*afc0*/  IMAD.SHL.U32 R3, R3, 0x40, RZ ;  /* 0x0000004003037824 */ /* 0x000fe200078e00ff */
[----:B------:R-:W-:-:S02]  /*afd0*/  SHF.R.U32.HI R2, RZ, 0x3, R13 ;  /* 0x00000003ff027819 */ /* 0x000fc4000001160d */
[----:B------:R-:W-:Y:S01]  /*afe0*/  SHF.R.U32.HI R35, RZ, 0x10, R9 ;  /* 0x00000010ff237819 */ /* 0x000fe20000011609 */
[----:B------:R-:W-:Y:S01]  /*aff0*/  HADD2.F32 R32, -RZ, R32.H0_H0 ;  /* 0x20000020ff207230 */ /* 0x000fe20000004100 */
[----:B------:R-:W-:Y:S02]  /*b000*/  LOP3.LUT R36, R2, R36, R13, 0x1e, !PT ;  /* 0x0000002402247212 */ /* 0x000fe400078e1e0d */
[----:B------:R-:W-:Y:S02]  /*b010*/  LOP3.LUT R3, R3, 0xfffffe00, RZ, 0xc0, !PT ;  /* 0xfffffe0003037812 */ /* 0x000fe400078ec0ff */
[----:B------:R-:W-:-:S03]  /*b020*/  SHF.R.U32.HI R33, RZ, 0x10, R11 ;  /* 0x00000010ff217819 */ /* 0x000fc6000001160b */
[----:B------:R-:W-:Y:S01]  /*b030*/  IMAD.IADD R2, R3, 0x1, R36 ;  /* 0x0000000103027824 */ /* 0x000fe200078e0224 */
[----:B------:R-:W-:Y:S02]  /*b040*/  SHF.R.U64 R3, R8, 0x10, R9 ;  /* 0x0000001008037819 */ /* 0x000fe40000001209 */
[----:B------:R-:W-:Y:S01]  /*b050*/  SHF.R.U64 R8, R4, 0x10, R5 ;  /* 0x0000001004087819 */ /* 0x000fe20000001205 */
[----:B------:R-:W-:Y:S01]  /*b060*/  IMAD R2, R2, 0x2, R17 ;  /* 0x0000000202027824 */ /* 0x000fe200078e0211 */
[----:B------:R-:W-:Y:S01]  /*b070*/  SHF.R.U64 R5, R6, 0x10, R7 ;  /* 0x0000001006057819 */ /* 0x000fe20000001207 */
[----:B------:R-:W-:Y:S01]  /*b080*/  HADD2.F32 R3, -RZ, R3.H0_H0 ;  /* 0x20000003ff037230 */ /* 0x000fe20000004100 */
[----:B------:R-:W-:Y:S02]  /*b090*/  SHF.R.U64 R4, R10, 0x10, R11 ;  /* 0x000000100a047819 */ /* 0x000fe4000000120b */
[----:B------:R-:W1:Y:S02]  /*b0a0*/  LDS.128 R24, [R2+0x20400] ;  /* 0x0204000002187984 */ /* 0x000e640000000c00 */
[----:B-1----:R-:W-:-:S02]  /*b0b0*/  HADD2.F32 R20, -RZ, R25.H0_H0 ;  /* 0x20000019ff147230 */ /* 0x002fc40000004100 */
[----:B------:R-:W-:Y:S02]  /*b0c0*/  HADD2.F32 R25, -RZ, R25.H1_H1 ;  /* 0x30000019ff197230 */ /* 0x000fe40000004100 */
[----:B------:R-:W-:Y:S02]  /*b0d0*/  HADD2.F32 R11, -RZ, R24.H0_H0 ;  /* 0x20000018ff0b7230 */ /* 0x000fe40000004100 */
[C---:B------:R-:W-:Y:S01]  /*b0e0*/  FMUL.FTZ R34, R20.reuse, R30 ;  /* 0x0000001e14227220 */ /* 0x040fe20000410000 */
[----:B------:R-:W-:Y:S01]  /*b0f0*/  FMUL.FTZ R36, R20, R29 ;  /* 0x0000001d14247220 */ /* 0x000fe20000410000 */
[----:B------:R-:W-:Y:S02]  /*b100*/  HADD2.F32 R20, -RZ, R35.H0_H0 ;  /* 0x20000023ff147230 */ /* 0x000fe40000004100 */
[----:B------:R-:W-:Y:S02]  /*b110*/  HADD2.F32 R21, -RZ, R26.H0_H0 ;  /* 0x2000001aff157230 */ /* 0x000fe40000004100 */
[----:B------:R-:W-:-:S02]  /*b120*/  HADD2.F32 R28, -RZ, R27.H0_H0 ;  /* 0x2000001bff1c7230 */ /* 0x000fc40000004100 */
[----:B------:R-:W-:Y:S01]  /*b130*/  FMUL.FTZ R40, R25, R20 ;  /* 0x0000001419287220 */ /* 0x000fe20000410000 */
[----:B------:R-:W-:Y:S02]  /*b140*/  HADD2.F32 R27, -RZ, R27.H1_H1 ;  /* 0x3000001bff1b7230 */ /* 0x000fe40000004100 */
[----:B------:R-:W-:Y:S02]  /*b150*/  HADD2.F32 R24, -RZ, R24.H1_H1 ;  /* 0x30000018ff187230 */ /* 0x000fe40000004100 */
[----:B------:R-:W-:Y:S01]  /*b160*/  HADD2.F32 R26, -RZ, R26.H1_H1 ;  /* 0x3000001aff1a7230 */ /* 0x000fe20000004100 */
[----:B0-----:R-:W0:Y:S02]  /*b170*/  LDS.128 R12, [R41+0x20400] ;  /* 0x02040000290c7984 */ /* 0x001e240000000c00 */
[--C-:B0-----:R-:W-:Y:S02]  /*b180*/  HADD2.F32 R7, -RZ, R13.reuse.H0_H0 ;  /* 0x2000000dff077230 */ /* 0x101fe40000004100 */
[----:B------:R-:W-:-:S02]  /*b190*/  HADD2.F32 R13, -RZ, R13.H1_H1 ;  /* 0x3000000dff0d7230 */ /* 0x000fc40000004100 */
[----:B------:R-:W-:Y:S02]  /*b1a0*/  HADD2.F32 R6, -RZ, R12.H0_H0 ;  /* 0x2000000cff067230 */ /* 0x000fe40000004100 */
[C---:B------:R-:W-:Y:S01]  /*b1b0*/  FFMA.FTZ R29, R7.reuse, R29, -R34 ;  /* 0x0000001d071d7223 */ /* 0x040fe20000010822 */
[----:B------:R-:W-:Y:S01]  /*b1c0*/  FFMA.FTZ R36, R7, R30, R36 ;  /* 0x0000001e07247223 */ /* 0x000fe20000010024 */
[----:B------:R-:W-:Y:S01]  /*b1d0*/  FMUL.FTZ R34, R25, R32 ;  /* 0x0000002019227220 */ /* 0x000fe20000410000 */
[----:B------:R-:W-:Y:S02]  /*b1e0*/  HADD2.F32 R7, -RZ, R55.H1_H1 ;  /* 0x30000037ff077230 */ /* 0x000fe40000004100 */
[----:B------:R-:W-:Y:S01]  /*b1f0*/  FMUL.FTZ R25, R11, R43 ;  /* 0x0000002b0b197220 */ /* 0x000fe20000410000 */
[----:B------:R-:W-:Y:S02]  /*b200*/  HADD2.F32 R30, -RZ, R39.H1_H1 ;  /* 0x30000027ff1e7230 */ /* 0x000fe40000004100 */
[----:B------:R-:W-:Y:S01]  /*b210*/  FFMA.FTZ R38, R13, R20, -R34 ;  /* 0x000000140d267223 */ /* 0x000fe20000010822 */
[----:B------:R-:W-:-:S02]  /*b220*/  HADD2.F32 R20, -RZ, R37.H0_H0 ;  /* 0x20000025ff147230 */ /* 0x000fc40000004100 */
[-C--:B------:R-:W-:Y:S01]  /*b230*/  FMUL.FTZ R34, R11, R7.reuse ;  /* 0x000000070b227220 */ /* 0x080fe20000410000 */
[----:B------:R-:W-:Y:S02]  /*b240*/  HADD2.F32 R9, -RZ, R14.H0_H0 ;  /* 0x2000000eff097230 */ /* 0x000fe40000004100 */
[C---:B------:R-:W-:Y:S01]  /*b250*/  FFMA.FTZ R25, R6.reuse, R7, -R25 ;  /* 0x0000000706197223 */ /* 0x040fe20000010819 */
[----:B------:R-:W-:Y:S02]  /*b260*/  HADD2.F32 R7, -RZ, R37.H1_H1 ;  /* 0x30000025ff077230 */ /* 0x000fe40000004100 */
[----:B------:R-:W-:Y:S01]  /*b270*/  FFMA.FTZ R34, R6, R43, R34 ;  /* 0x0000002b06227223 */ /* 0x000fe20000010022 */
[----:B------:R-:W-:Y:S01]  /*b280*/  FMUL.FTZ R6, R21, R30 ;  /* 0x0000001e15067220 */ /* 0x000fe20000410000 */
[----:B------:R-:W-:Y:S02]  /*b290*/  HADD2.F32 R39, -RZ, R39.H0_H0 ;  /* 0x20000027ff277230 */ /* 0x000fe40000004100 */
[----:B------:R-:W-:Y:S01]  /*b2a0*/  FFMA.FTZ R13, R13, R32, R40 ;  /* 0x000000200d0d7223 */ /* 0x000fe20000010028 */
[----:B------:R-:W-:Y:S01]  /*b2b0*/  FMUL.FTZ R32, R21, R20 ;  /* 0x0000001415207220 */ /* 0x000fe20000410000 */
[----:B------:R-:W-:-:S02]  /*b2c0*/  HADD2.F32 R10, -RZ, R15.H0_H0 ;  /* 0x2000000fff0a7230 */ /* 0x000fc40000004100 */
[C---:B------:R-:W-:Y:S01]  /*b2d0*/  FFMA.FTZ R21, R9.reuse, R20, -R6 ;  /* 0x0000001409157223 */ /* 0x040fe20000010806 */
[----:B------:R-:W-:Y:S02]  /*b2e0*/  HADD2.F32 R20, -RZ, R31.H0_H0 ;  /* 0x2000001fff147230 */ /* 0x000fe40000004100 */
[C---:B------:R-:W-:Y:S01]  /*b2f0*/  FMUL.FTZ R11, R28.reuse, R39 ;  /* 0x000000271c0b7220 */ /* 0x040fe20000410000 */
[----:B------:R-:W-:Y:S02]  /*b300*/  HADD2.F32 R6, -RZ, R33.H0_H0 ;  /* 0x20000021ff067230 */ /* 0x000fe40000004100 */
[-C--:B------:R-:W-:Y:S01]  /*b310*/  FMUL.FTZ R40, R28, R7.reuse ;  /* 0x000000071c287220 */ /* 0x080fe20000410000 */
[----:B------:R-:W-:Y:S02]  /*b320*/  HADD2.F32 R15, -RZ, R15.H1_H1 ;  /* 0x3000000fff0f7230 */ /* 0x000fe40000004100 */
[----:B------:R-:W-:Y:S01]  /*b330*/  FFMA.FTZ R32, R9, R30, R32 ;  /* 0x0000001e09207223 */ /* 0x000fe20000010020 */
[C---:B------:R-:W-:Y:S01]  /*b340*/  FFMA.FTZ R28, R10.reuse, R7, -R11 ;  /* 0x000000070a1c7223 */ /* 0x040fe2000001080b */
[----:B------:R-:W-:Y:S01]  /*b350*/  FFMA.FTZ R40, R10, R39, R40 ;  /* 0x000000270a287223 */ /* 0x000fe20000010028 */
[C---:B------:R-:W-:Y:S01]  /*b360*/  FMUL.FTZ R30, R27.reuse, R20 ;  /* 0x000000141b1e7220 */ /* 0x040fe20000410000 */
[----:B------:R-:W-:Y:S01]  /*b370*/  FMUL.FTZ R10, R27, R6 ;  /* 0x000000061b0a7220 */ /* 0x000fe20000410000 */
[----:B------:R-:W-:-:S02]  /*b380*/  HADD2.F32 R7, -RZ, R8.H0_H0 ;  /* 0x20000008ff077230 */ /* 0x000fc40000004100 */
[----:B------:R-:W-:Y:S02]  /*b390*/  HADD2.F32 R9, -RZ, R5.H0_H0 ;  /* 0x20000005ff097230 */ /* 0x000fe40000004100 */
[C---:B------:R-:W-:Y:S01]  /*b3a0*/  FFMA.FTZ R27, R15.reuse, R6, -R30 ;  /* 0x000000060f1b7223 */ /* 0x040fe2000001081e */
[----:B------:R-:W-:Y:S02]  /*b3b0*/  HADD2.F32 R5, -RZ, R4.H0_H0 ;  /* 0x20000004ff057230 */ /* 0x000fe40000004100 */
        /* <DEDUP_REMOVED lines=21> */
.L_x_3439:
[----:B------:R-:W-:Y:S05]  /*b510*/  BSYNC B0 ;  /* 0x0000000000007941 */ /* 0x000fea0003800000 */
.L_x_3425:
[----:B------:R-:W-:Y:S01]  /*b520*/  @!PT LDS RZ, [RZ] ;  /* 0x00000000fffff984 */ /* 0x000fe20000000800 */
[----:B------:R-:W-:Y:S01]  /*b530*/  @!PT LDS RZ, [RZ] ;  /* 0x00000000fffff984 */ /* 0x000fe20000000800 */
[----:B------:R-:W-:Y:S01]  /*b540*/  @!PT LDS RZ, [RZ] ;  /* 0x00000000fffff984 */ /* 0x000fe20000000800 */
[----:B------:R-:W-:Y:S01]  /*b550*/  @!PT LDS RZ, [RZ] ;  /* 0x00000000fffff984 */ /* 0x000fe20000000800 */
[----:B------:R4:W-:Y:S06]  /*b560*/  MEMBAR.ALL.CTA ;  /* 0x0000000000007992 */ /* 0x0009ec0000008000 */
[----:B----4-:R-:W4:Y:S01]  /*b570*/  FENCE.VIEW.ASYNC.S ;  /* 0x00000000000073c6 */ /* 0x010f220000000000 */
[----:B------:R-:W-:Y:S05]  /*b580*/  WARPSYNC.ALL ;  /* 0x0000000000007948 */ /* 0x000fea0003800000 */
[----:B----4-:R-:W-:Y:S06]  /*b590*/  BAR.SYNC.DEFER_BLOCKING 0xd, 0x80 ;  /* 0x0342000000007b1d */ /* 0x010fec0000010000 */
.L_x_3422:
[----:B0-23--:R-:W-:-:S05]  /*b5a0*/  IMAD.U32 R2, RZ, RZ, UR47 ;  /* 0x0000002fff027e24 */ /* 0x00dfca000f8e00ff */
[----:B------:R-:W-:-:S13]  /*b5b0*/  ISETP.NE.AND P0, PT, R2, 0x3, PT ;  /* 0x000000030200780c */ /* 0x000fda0003f05270 */
[----:B------:R-:W-:Y:S05]  /*b5c0*/  @!P0 BRA `(.L_x_3449) ;  /* 0x0000000000048947 */ /* 0x000fea0003800000 */
[----:B------:R-:W-:Y:S01]  /*b5d0*/  BPT.TRAP 0x1 ;  /* 0x000000040000795c */ /* 0x000fe20000300000 */
.L_x_3449:
[----:B------:R-:W-:Y:S01]  /*b5e0*/  IMAD R20, R22, 0x8, R17 ;  /* 0x0000000816147824 */ /* 0x000fe200078e0211 */
[----:B-1----:R-:W-:-:S04]  /*b5f0*/  SHF.L.U32 R15, R23, 0x1f, RZ ;  /* 0x0000001f170f7819 */ /* 0x002fc800000006ff */
[----:B------:R0:W1:Y:S01]  /*b600*/  SYNCS.PHASECHK.TRANS64.TRYWAIT P1, [R20+URZ+0x38830], R15 ;  /* 0x0388300f140075a7 */ /* 0x000062000802017f */
[----:B------:R-:W-:Y:S05]  /*b610*/  @!P0 BRA `(.L_x_3450) ;  /* 0x0000000000048947 */ /* 0x000fea0003800000 */
[----:B------:R-:W-:Y:S01]  /*b620*/  BPT.TRAP 0x1 ;  /* 0x000000040000795c */ /* 0x000fe20000300000 */
.L_x_3450:
        /* <DEDUP_REMOVED lines=10> */
.L_x_3451:
[----:B------:R-:W-:Y:S01]  /*b6d0*/  LOP3.LUT R4, R3, 0x10000, RZ, 0xfc, !PT ;  /* 0x0001000003047812 */ /* 0x000fe200078efcff */
[----:B------:R-:W-:Y:S01]  /*b6e0*/  IMAD R2, R22, 0x200, R195 ;  /* 0x0000020016027824 */ /* 0x000fe200078e02c3 */
[----:B------:R-:W-:Y:S05]  /*b6f0*/  WARPSYNC.ALL ;  /* 0x0000000000007948 */ /* 0x000fea0003800000 */
[----:B------:R-:W-:Y:S01]  /*b700*/  IMAD.MOV.U32 R5, RZ, RZ, 0x40000040 ;  /* 0x40000040ff057424 */ /* 0x000fe200078e00ff */
[----:B------:R-:W-:Y:S01]  /*b710*/  R2UR UR4, R4 ;  /* 0x00000000040472ca */ /* 0x000fe200000e0000 */
[----:B------:R-:W-:Y:S01]  /*b720*/  IMAD.MOV.U32 R3, RZ, RZ, 0x40000040 ;  /* 0x40000040ff037424 */ /* 0x000fe200078e00ff */
[----:B------:R-:W-:Y:S01]  /*b730*/  R2UR UR6, R2 ;  /* 0x00000000020672ca */ /* 0x000fe200000e0000 */
[----:B------:R-:W-:Y:S01]  /*b740*/  WARPGROUP.ARRIVE ;  /* 0x00000000000079c5 */ /* 0x000fe20000000000 */
[----:B------:R-:W-:Y:S01]  /*b750*/  R2UR UR5, R5 ;  /* 0x00000000050572ca */ /* 0x000fe200000e0000 */
[----:B------:R-:W-:Y:S01]  /*b760*/  VIADD R12, R4, 0x2 ;  /* 0x00000002040c7836 */ /* 0x000fe20000000000 */
[----:B------:R-:W-:Y:S01]  /*b770*/  R2UR UR7, R3 ;  /* 0x00000000030772ca */ /* 0x000fe200000e0000 */
[----:B------:R-:W-:Y:S01]  /*b780*/  VIADD R6, R2, 0x2 ;  /* 0x0000000202067836 */ /* 0x000fe20000000000 */
[----:B------:R-:W-:Y:S01]  /*b790*/  SHF.L.U32 R0, R0, 0x1f, RZ ;  /* 0x0000001f00007819 */ /* 0x000fe200000006ff */
[----:B------:R-:W-:Y:S01]  /*b7a0*/  IMAD.MOV.U32 R13, RZ, RZ, 0x40000040 ;  /* 0x40000040ff0d7424 */ /* 0x000fe200078e00ff */
[----:B------:R-:W-:Y:S01]  /*b7b0*/  BSSY B0, `(.L_x_3453) ;  /* 0x0000023000007945 */ /* 0x000fe20003800000 */
[----:B------:R-:W-:-:S02]  /*b7c0*/  IMAD.MOV.U32 R7, RZ, RZ, 0x40000040 ;  /* 0x40000040ff077424 */ /* 0x000fc400078e00ff */
[C---:B----4-:R-:W-:Y:S02]  /*b7d0*/  VIADD R10, R4.reuse, 0x4 ;  /* 0x00000004040a7836 */ /* 0x050fe40000000000 */
[----:B------:R-:W-:Y:S02]  /*b7e0*/  IMAD.MOV.U32 R11, RZ, RZ, 0x40000040 ;  /* 0x40000040ff0b7424 */ /* 0x000fe400078e00ff */
[----:B------:R-:W-:Y:S02]  /*b7f0*/  VIADD R8, R4, 0x6 ;  /* 0x0000000604087836 */ /* 0x000fe40000000000 */
[----:B------:R-:W-:Y:S01]  /*b800*/  HGMMA.64x64x16.F32 R24, gdesc[UR4], RZ, !UPT, gsb0 ;  /* 0x00e00000041879f0 */ /* 0x000fe2000c0008ff */
        /* <DEDUP_REMOVED lines=29> */
.L_x_3749:
[----:B------:R-:W-:Y:S05]  /*b9e0*/  BSYNC B0 ;  /* 0x0000000000007941 */ /* 0x000fea0003800000 */
.L_x_3453:
[----:B------:R-:W-:Y:S05]  /*b9f0*/  @!P0 BRA `(.L_x_3455) ;  /* 0x0000000000048947 */ /* 0x000fea0003800000 */
[----:B------:R-:W-:Y:S01]  /*ba00*/  BPT.TRAP 0x1 ;  /* 0x000000040000795c */ /* 0x000fe20000300000 */
.L_x_3455:
[----:B------:R3:W4:Y:S01]  /*ba10*/  SYNCS.PHASECHK.TRANS64.TRYWAIT P1, [R20+URZ+0x38850], R15 ;  /* 0x0388500f140075a7 */ /* 0x000722000802017f */
[----:B------:R-:W-:Y:S05]  /*ba20*/  @!P0 BRA `(.L_x_3456) ;  /* 0x0000000000048947 */ /* 0x000fea0003800000 */
[----:B------:R-:W-:Y:S01]  /*ba30*/  BPT.TRAP 0x1 ;  /* 0x000000040000795c */ /* 0x000fe20000300000 */
.L_x_3456:
[C---:B--2---:R-:W-:Y:S02]  /*ba40*/  VIADD R0, R17.reuse, 0x400 ;  /* 0x0000040011007836 */ /* 0x044fe40000000000 */
[----:B------:R-:W-:-:S03]  /*ba50*/  VIADD R2, R17, 0x26400 ;  /* 0x0002640011027836 */ /* 0x000fc60000000000 */
[----:B------:R-:W-:Y:S02]  /*ba60*/  SHF.R.U32.HI R0, RZ, 0x4, R0 ;  /* 0x00000004ff007819 */ /* 0x000fe40000011600 */
[----:B------:R-:W-:Y:S02]  /*ba70*/  SHF.R.U32.HI R2, RZ, 0x4, R2 ;  /* 0x00000004ff027819 */ /* 0x000fe40000011602 */
[----:B------:R-:W-:Y:S02]  /*ba80*/  LOP3.LUT R0, R0, 0x3fff, RZ, 0xc0, !PT ;  /* 0x00003fff00007812 */ /* 0x000fe400078ec0ff */
[----:B------:R-:W-:Y:S02]  /*ba90*/  LOP3.LUT R2, R2, 0x3fff, RZ, 0xc0, !PT ;  /* 0x00003fff02027812 */ /* 0x000fe400078ec0ff */
[----:B------:R-:W-:Y:S01]  /*baa0*/  LOP3.LUT R210, R0, 0x10000, RZ, 0xfc, !PT ;  /* 0x0001000000d27812 */ /* 0x000fe200078efcff */
[----:B----4-:R-:W-:Y:S06]  /*bab0*/  @P1 BRA `(.L_x_3457) ;  /* 0x0000000000081947 */ /* 0x010fec0003800000 */
[----:B------:R-:W2:Y:S02]  /*bac0*/  SYNCS.PHASECHK.TRANS64.TRYWAIT P1, [R20+URZ+0x38850], R15 ;  /* 0x0388500f140075a7 */ /* 0x000ea4000802017f */
[----:B--2---:R-:W-:Y:S05]  /*bad0*/  @!P1 BRA `(.L_x_3458) ;  /* 0x000001e8000c9947 */ /* 0x004fea0003800000 */
.L_x_3457:
[----:B------:R-:W-:Y:S01]  /*bae0*/  IMAD R6, R22, 0x1000, R210 ;  /* 0x0000100016067824 */ /* 0x000fe200078e02d2 */
        /* <DEDUP_REMOVED lines=11> */
[----:B0123--:R-:W-:Y:S01]  /*bba0*/  IMAD.MOV.U32 R15, RZ, RZ, 0x40000040 ;  /* 0x40000040ff0f7424 */ /* 0x00ffe200078e00ff */
[----:B------:R-:W0:Y:S01]  /*bbb0*/  S2R R0, SR_TID.X ;  /* 0x0000000000007919 */ /* 0x000e220000002100 */
[----:B------:R-:W-:-:S02]  /*bbc0*/  IMAD.MOV.U32 R57, RZ, RZ, 0x40000040 ;  /* 0x40000040ff397424 */ /* 0x000fc400078e00ff */
[----:B------:R-:W-:Y:S02]  /*bbd0*/  VIADD R60, R6, 0x800 ;  /* 0x00000800063c7836 */ /* 0x000fe40000000000 */
[----:B------:R-:W-:Y:S02]  /*bbe0*/  VIADD R58, R2, 0x800 ;  /* 0x00000800023a7836 */ /* 0x000fe40000000000 */
[----:B------:R-:W-:-:S04]  /*bbf0*/  IMAD.MOV.U32 R21, RZ, RZ, 0x4 ;  /* 0x00000004ff157424 */ /* 0x000fc800078e00ff */
        /* <DEDUP_REMOVED lines=9> */
[----:B0-----:R-:W-:-:S06]  /*bc90*/  SHF.R.U32.HI R0, RZ, 0x7, R0 ;  /* 0x00000007ff007819 */ /* 0x001fcc0000011600 */
[----:B------:R-:W0:Y:S02]  /*bca0*/  SHFL.IDX PT, R0, R0, RZ, 0x1f ;  /* 0x00001fff00007589 */ /* 0x000e2400000e0000 */
[----:B0-----:R-:W-:-:S04]  /*bcb0*/  ISETP.GT.AND P1, PT, R0, 0x7f, PT ;  /* 0x0000007f0000780c */ /* 0x001fc80003f24270 */
        /* <DEDUP_REMOVED lines=314> */
[----:B------:R-:W-:Y:S01]  /*d060*/  SEL R0, R0, 0x3e, P1 ;  /* 0x0000003e00007807 */ /* 0x000fe20000800000 */
        /* <DEDUP_REMOVED lines=11> */
[----:B------:R-:W-:Y:S01]  /*d120*/  LOP3.LUT R7, R0, 0x6, RZ, 0xc0, !PT ;  /* 0x0000000600077812 */ /* 0x000fe200078ec0ff */
[----:B------:R-:W-:-:S02]  /*d130*/  WARPGROUP.DEPBAR.LE gsb0, 0x0 ;  /* 0x00008000000079c5 */ /* 0x000fc40000010000 */
[----:B------:R-:W-:-:S08]  /*d140*/  WARPGROUP.ARRIVE ;  /* 0x00000000000079c5 */ /* 0x000fd00000000000 */
        /* <DEDUP_REMOVED lines=13> */
[----:B------:R-:W-:Y:S01]  /*d220*/  IMAD.MOV.U32 R14, RZ, RZ, 0x1000 ;  /* 0x00001000ff0e7424 */ /* 0x000fe200078e00ff */
[----:B------:R-:W-:Y:S01]  /*d230*/  R2UR UR5, R15 ;  /* 0x000000000f0572ca */ /* 0x000fe200000e0000 */
[----:B------:R-:W-:Y:S01]  /*d240*/  IMAD.MOV.U32 R15, RZ, RZ, 0x40000040 ;  /* 0x40000040ff0f7424 */ /* 0x000fe200078e00ff */
[----:B------:R-:W-:Y:S02]  /*d250*/  R2UR UR6, R56 ;  /* 0x00000000380672ca */ /* 0x000fe400000e0000 */
[----:B------:R-:W-:Y:S02]  /*d260*/  R2UR UR7, R57 ;  /* 0x00000000390772ca */ /* 0x000fe400000e0000 */
        /* <DEDUP_REMOVED lines=18> */
.L_x_3459:
[----:B------:R-:W0:Y:S01]  /*d390*/  LDC R170, c[0x0][0x448] ;  /* 0x00011200ffaa7b82 */ /* 0x000e220000000800 */
[----:B------:R-:W-:Y:S01]  /*d3a0*/  IMAD.IADD R0, R222, 0x1, R197 ;  /* 0x00000001de007824 */ /* 0x000fe200078e02c5 */
[----:B------:R-:W-:Y:S01]  /*d3b0*/  ULDC.64 UR4, c[0x0][0xad8] ;  /* 0x0002b60000047ab9 */ /* 0x000fe20000000a00 */
[----:B------:R-:W-:Y:S01]  /*d3c0*/  LOP3.LUT R16, R16, 0xffffff7f, RZ, 0xc0, !PT ;  /* 0xffffff7f10107812 */ /* 0x000fe200078ec0ff */
[----:B------:R-:W-:Y:S01]  /*d3d0*/  UISETP.GE.AND UP0, UPT, UR5, 0x1, UPT ;  /* 0x000000010500788c */ /* 0x000fe2000bf06270 */
[----:B------:R-:W-:Y:S02]  /*d3e0*/  ULDC UR6, c[0x0][0xad4] ;  /* 0x0002b50000067ab9 */ /* 0x000fe40000000800 */
[----:B------:R-:W-:Y:S01]  /*d3f0*/  IMAD.U32 R21, RZ, RZ, UR6 ;  /* 0x00000006ff157e24 */ /* 0x000fe2000f8e00ff */
[----:B------:R-:W-:Y:S01]  /*d400*/  UP2UR UR48, UPR, URZ, 0x1 ;  /* 0x000000013f307883 */ /* 0x000fe20008000000 */
[----:B0-----:R-:W-:-:S13]  /*d410*/  ISETP.NE.AND P1, PT, R170, 0x1, PT ;  /* 0x00000001aa00780c */ /* 0x001fda0003f25270 */
[----:B------:R-:W0:Y:S01]  /*d420*/  @P1 LDC R7, c[0x0][0x44c] ;  /* 0x00011300ff071b82 */ /* 0x000e220000000800 */
[----:B------:R-:W-:-:S07]  /*d430*/  @P1 LOP3.LUT R16, R16, 0x80, RZ, 0xfc, !PT ;  /* 0x0000008010101812 */ /* 0x000fce00078efcff */
[----:B------:R-:W1:Y:S01]  /*d440*/  @P1 LDC R15, c[0x0][0x450] ;  /* 0x00011400ff0f1b82 */ /* 0x000e620000000800 */
[----:B0-----:R-:W-:-:S04]  /*d450*/  @P1 IMAD.HI.U32 R6, R0, R7, RZ ;  /* 0x0000000700061227 */ /* 0x001fc800078e00ff */
[----:B------:R-:W-:Y:S01]  /*d460*/  IMAD.MOV.U32 R7, RZ, RZ, -0x40 ;  /* 0xffffffc0ff077424 */ /* 0x000fe200078e00ff */
[----:B-1----:R-:W-:-:S03]  /*d470*/  @P1 SHF.R.U32.HI R0, RZ, R15, R6 ;  /* 0x0000000fff001219 */ /* 0x002fc60000011606 */
[----:B------:R-:W-:Y:S01]  /*d480*/  IMAD R62, R168, R7, 0x41 ;  /* 0x00000041a83e7424 */ /* 0x000fe200078e0207 */
[----:B------:R-:W-:Y:S01]  /*d490*/  PLOP3.LUT P1, PT, PT, PT, UP0, 0x40, 0x0 ;  /* 0x000000000000781c */ /* 0x000fe20003f2e808 */
[----:B------:R-:W-:Y:S01]  /*d4a0*/  VIADD R6, R20, 0x38840 ;  /* 0x0003884014067836 */ /* 0x000fe20000000000 */
[----:B------:R-:W-:Y:S01]  /*d4b0*/  LOP3.LUT R15, RZ, R21, RZ, 0x33, !PT ;  /* 0x00000015ff0f7212 */ /* 0x000fe200078e33ff */
[----:B------:R-:W0:Y:S01]  /*d4c0*/  SHFL.IDX PT, R57, R0, RZ, 0x1c1f ;  /* 0x001c1fff00397589 */ /* 0x000e2200000e0000 */
[----:B------:R-:W-:Y:S01]  /*d4d0*/  IADD3 R7, -R190, R62, R185 ;  /* 0x0000003ebe077210 */ /* 0x000fe20007ffe1b9 */
[----:B------:R-:W-:Y:S01]  /*d4e0*/  VIADD R62, R62, 0xffffffff ;  /* 0xffffffff3e3e7836 */ /* 0x000fe20000000000 */
[----:B------:R-:W-:-:S03]  /*d4f0*/  PRMT R6, R187, 0x654, R6 ;  /* 0x00000654bb067816 */ /* 0x000fc60000000006 */
[----:B------:R-:W-:Y:S01]  /*d500*/  IMAD.IADD R56, R7, 0x1, -R184 ;  /* 0x0000000107387824 */ /* 0x000fe200078e0ab8 */
[----:B------:R1:W-:Y:S03]  /*d510*/  SYNCS.ARRIVE.TRANS64.RED.A1T0 RZ, [R6+URZ], RZ ;  /* 0x000000ff06ff79a7 */ /* 0x0003e6000810043f */
[C---:B------:R-:W-:Y:S02]  /*d520*/  VIADD R7, R56.reuse, UR4 ;  /* 0x0000000438077c36 */ /* 0x040fe40008000000 */
[----:B------:R-:W-:Y:S01]  /*d530*/  IMAD.IADD R56, R56, 0x1, R15 ;  /* 0x0000000138387824 */ /* 0x000fe200078e020f */
[----:B-1----:R-:W-:-:S04]  /*d540*/  LEA R6, R168, 0xffffffc0, 0x6 ;  /* 0xffffffc0a8067811 */ /* 0x002fc800078e30ff */
[----:B------:R-:W-:-:S04]  /*d550*/  IADD3 R14, -R190, R185, -R6 ;  /* 0x000000b9be0e7210 */ /* 0x000fc80007ffe906 */
[----:B0-----:R-:W-:Y:S01]  /*d560*/  VIADDMNMX R60, R57, R7, R14, PT ;  /* 0x00000007393c7246 */ /* 0x001fe2000380010e */
[----:B------:R-:W-:Y:S01]  /*d570*/  IMAD.IADD R58, R56, 0x1, R57 ;  /* 0x00000001383a7824 */ /* 0x000fe200078e0239 */
[----:B------:R-:W-:Y:S06]  /*d580*/  @P1 BRA `(.L_x_3460) ;  /* 0x0000000000581947 */ /* 0x000fec0003800000 */
        /* <DEDUP_REMOVED lines=12> */
.L_x_3462:
[----:B------:R-:W-:-:S06]  /*d650*/  UISETP.NE.AND UP0, UPT, UR5, 0x1, UPT ;  /* 0x000000010500788c */ /* 0x000fcc000bf05270 */
[----:B------:R-:W-:-:S05]  /*d660*/  PLOP3.LUT P1, PT, PT, PT, UP0, 0x80, 0x0 ;  /* 0x000000000000781c */ /* 0x000fca0003f2f008 */
[----:B------:R-:W-:-:S08]  /*d670*/  @UP0 ULDC.64 UR6, c[0x0][0xae0] ;  /* 0x0002b80000060ab9 */ /* 0x000fd00000000a00 */
[----:B------:R-:W-:-:S05]  /*d680*/  @P1 IMAD.HI.U32 R57, R15, UR6, RZ ;  /* 0x000000060f391c27 */ /* 0x000fca000f8e00ff */
[----:B------:R-:W-:-:S07]  /*d690*/  @P1 SHF.R.U32.HI R15, RZ, UR7, R57 ;  /* 0x00000007ff0f1c19 */ /* 0x000fce0008011639 */
.L_x_3463:
[----:B------:R-:W-:Y:S05]  /*d6a0*/  BSYNC B0 ;  /* 0x0000000000007941 */ /* 0x000fea0003800000 */
.L_x_3461:
[----:B------:R-:W-:-:S04]  /*d6b0*/  IMAD R15, R15, UR5, -R6 ;  /* 0x000000050f0f7c24 */ /* 0x000fc8000f8e0a06 */
[----:B------:R-:W-:-:S05]  /*d6c0*/  IMAD.IADD R15, R15, 0x1, -R190 ;  /* 0x000000010f0f7824 */ /* 0x000fca00078e0abe */
[----:B------:R-:W-:Y:S02]  /*d6d0*/  VIMNMX R58, R58, R15, !PT ;  /* 0x0000000f3a3a7248 */ /* 0x000fe40007fe0100 */
[----:B------:R-:W-:-:S07]  /*d6e0*/  VIADDMNMX R60, R15, UR5, R60, PT ;  /* 0x000000050f3c7c46 */ /* 0x000fce000b80013c */
.L_x_3460:
[C---:B------:R-:W-:Y:S01]  /*d6f0*/  ISETP.GE.AND P1, PT, R62.reuse, 0x2, PT ;  /* 0x000000023e00780c */ /* 0x040fe20003f26270 */
[----:B------:R-:W0:Y:S01]  /*d700*/  SHFL.IDX PT, R69, R0, 0x1, 0x1c1f ;  /* 0x003c1f0000457f89 */ /* 0x000e2200000e0000 */
        /* <DEDUP_REMOVED lines=13> */
[----:B0-----:R-:W-:Y:S01]  /*d7e0*/  IMAD.IADD R56, R56, 0x1, R69 ;  /* 0x0000000138387824 */ /* 0x001fe200078e0245 */
        /* <DEDUP_REMOVED lines=48> */
[----:B------:R-:W-:Y:S02]  /*daf0*/  VIADDMNMX R28, R69, R7, R14, PT ;  /* 0x00000007451c7246 */ /* 0x000fe4000380010e */
[----:B------:R-:W-:-:S04]  /*db00*/  ISETP.LT.OR P4, PT, R60, 0x32, P4 ;  /* 0x000000323c00780c */ /* 0x000fc80002781670 */
[----:B------:R-:W-:Y:S02]  /*db10*/  FSEL R49, R49, -INF , !P4 ;  /* 0xff80000031317808 */ /* 0x000fe40006000000 */
[----:B------:R-:W-:-:S04]  /*db20*/  ISETP.GE.AND P4, PT, R62, 0x39, PT ;  /* 0x000000393e00780c */ /* 0x000fc80003f86270 */
[----:B------:R-:W-:-:S04]  /*db30*/  ISETP.GT.AND P5, PT, R58, 0x38, !P4 ;  /* 0x000000383a00780c */ /* 0x000fc800067a4270 */
[----:B------:R-:W-:-:S04]  /*db40*/  ISETP.LT.OR P5, PT, R60, 0x39, P5 ;  /* 0x000000393c00780c */ /* 0x000fc80002fa1670 */
[----:B------:R-:W-:Y:S02]  /*db50*/  FSEL R25, R52, -INF , !P5 ;  /* 0xff80000034197808 */ /* 0x000fe40006800000 */
[----:B------:R-:W-:-:S04]  /*db60*/  ISETP.GT.AND P5, PT, R58, RZ, !P6 ;  /* 0x000000ff3a00720c */ /* 0x000fc800077a4270 */
[----:B------:R-:W-:-:S04]  /*db70*/  ISETP.LT.OR P5, PT, R60, 0x1, P5 ;  /* 0x000000013c00780c */ /* 0x000fc80002fa1670 */
[----:B------:R-:W-:Y:S02]  /*db80*/  FSEL R24, R24, -INF , !P5 ;  /* 0xff80000018187808 */ /* 0x000fe40006800000 */
[----:B------:R-:W-:-:S04]  /*db90*/  ISETP.GE.AND P5, PT, R62, 0x3a, PT ;  /* 0x0000003a3e00780c */ /* 0x000fc80003fa6270 */
[----:B------:R-:W-:Y:S02]  /*dba0*/  P2R R48, PR, RZ, 0x20 ;  /* 0x00000020ff307803 */ /* 0x000fe40000000000 */
        /* <DEDUP_REMOVED lines=18> */
.L_x_3466:
[----:B------:R-:W-:-:S06]  /*dcd0*/  UISETP.NE.AND UP0, UPT, UR5, 0x1, UPT ;  /* 0x000000010500788c */ /* 0x000fcc000bf05270 */
[----:B------:R-:W-:-:S05]  /*dce0*/  PLOP3.LUT P5, PT, PT, PT, UP0, 0x80, 0x0 ;  /* 0x000000000000781c */ /* 0x000fca0003faf008 */
[----:B------:R-:W-:-:S08]  /*dcf0*/  @UP0 ULDC.64 UR6, c[0x0][0xae0] ;  /* 0x0002b80000060ab9 */ /* 0x000fd00000000a00 */
[----:B------:R-:W-:Y:S01]  /*dd00*/  @P5 IMAD.HI.U32 R0, R7, UR6, RZ ;  /* 0x0000000607005c27 */ /* 0x000fe2000f8e00ff */
[----:B------:R-:W-:-:S13]  /*dd10*/  PLOP3.LUT P5, PT, PT, PT, UP0, 0x80, 0x0 ;  /* 0x000000000000781c */ /* 0x000fda0003faf008 */
[----:B------:R-:W-:-:S07]  /*dd20*/  @P5 SHF.R.U32.HI R7, RZ, UR7, R0 ;  /* 0x00000007ff075c19 */ /* 0x000fce0008011600 */
.L_x_3467:
[----:B------:R-:W-:Y:S05]  /*dd30*/  BSYNC B0 ;  /* 0x0000000000007941 */ /* 0x000fea0003800000 */
.L_x_3465:
[----:B------:R-:W-:-:S04]  /*dd40*/  IMAD R7, R7, UR5, -R6 ;  /* 0x0000000507077c24 */ /* 0x000fc8000f8e0a06 */
[----:B------:R-:W-:-:S05]  /*dd50*/  IMAD.IADD R7, R7, 0x1, -R190 ;  /* 0x0000000107077824 */ /* 0x000fca00078e0abe */
[----:B------:R-:W-:Y:S02]  /*dd60*/  VIMNMX R56, R56, R7, !PT ;  /* 0x0000000738387248 */ /* 0x000fe40007fe0100 */
[----:B------:R-:W-:-:S07]  /*dd70*/  VIADDMNMX R28, R7, UR5, R28, PT ;  /* 0x00000005071c7c46 */ /* 0x000fce000b80011c */
.L_x_3464:
[----:B------:R-:W-:Y:S01]  /*dd80*/  ISETP.GT.AND P1, PT, R56, 0x1, !P1 ;  /* 0x000000013800780c */ /* 0x000fe20004f24270 */
[----:B------:R-:W-:Y:S01]  /*dd90*/  ULDC UR6, c[0x0][0xa80] ;  /* 0x0002a00000067ab9 */ /* 0x000fe20000000800 */
[----:B------:R-:W-:Y:S01]  /*dda0*/  FMNMX.FTZ R0, R24, R15, !PT ;  /* 0x0000000f18007209 */ /* 0x000fe20007810000 */
[----:B------:R-:W-:Y:S01]  /*ddb0*/  IMAD.U32 R14, RZ, RZ, UR6 ;  /* 0x00000006ff0e7e24 */ /* 0x000fe2000f8e00ff */
[----:B------:R-:W-:Y:S01]  /*ddc0*/  BAR.SYNC.DEFER_BLOCKING 0xf, 0x100 ;  /* 0x03c4000000007b1d */ /* 0x000fe20000010000 */
[----:B------:R-:W-:Y:S02]  /*ddd0*/  ISETP.LT.OR P1, PT, R28, 0x2, P1 ;  /* 0x000000021c00780c */ /* 0x000fe40000f21670 */
[----:B------:R-:W-:Y:S02]  /*dde0*/  FMNMX.FTZ R0, R57, R0, !PT ;  /* 0x0000000039007209 */ /* 0x000fe40007810000 */
[----:B------:R-:W-:Y:S02]  /*ddf0*/  FSEL R27, R27, -INF , !P1 ;  /* 0xff8000001b1b7808 */ /* 0x000fe40004800000 */
[----:B------:R-:W-:-:S02]  /*de00*/  FMNMX.FTZ R0, R29, R0, !PT ;  /* 0x000000001d007209 */ /* 0x000fc40007810000 */
        /* <DEDUP_REMOVED lines=8> */
[C---:B------:R-:W-:Y:S02]  /*de90*/  ISETP.GT.AND P2, PT, R56.reuse, 0x8, !P2 ;  /* 0x000000083800780c */ /* 0x040fe40005744270 */
[----:B------:R-:W-:Y:S02]  /*dea0*/  FMNMX.FTZ R0, R37, R0, !PT ;  /* 0x0000000025007209 */ /* 0x000fe40007810000 */
[----:B------:R-:W-:Y:S02]  /*deb0*/  ISETP.GT.AND P1, PT, R56, 0x10, !P1 ;  /* 0x000000103800780c */ /* 0x000fe40004f24270 */
[----:B------:R-:W-:-:S02]  /*dec0*/  ISETP.LT.OR P2, PT, R28, 0x9, P2 ;  /* 0x000000091c00780c */ /* 0x000fc40001741670 */
[----:B------:R-:W-:Y:S02]  /*ded0*/  FMNMX.FTZ R0, R63, R0, !PT ;  /* 0x000000003f007209 */ /* 0x000fe40007810000 */
[----:B------:R-:W-:Y:S02]  /*dee0*/  ISETP.LT.OR P1, PT, R28, 0x11, P1 ;  /* 0x000000111c00780c */ /* 0x000fe40000f21670 */
[----:B------:R-:W-:Y:S02]  /*def0*/  FSEL R69, R30, -INF , !P2 ;  /* 0xff8000001e457808 */ /* 0x000fe40005000000 */
[----:B------:R-:W-:Y:S02]  /*df00*/  FMNMX.FTZ R0, R41, R0, !PT ;  /* 0x0000000029007209 */ /* 0x000fe40007810000 */
[----:B------:R-:W-:Y:S02]  /*df10*/  ISETP.NE.AND P2, PT, R71, RZ, PT ;  /* 0x000000ff4700720c */ /* 0x000fe40003f45270 */
        /* <DEDUP_REMOVED lines=15> */
[----:B------:R-:W-:Y:S01]  /*e010*/  ISETP.NE.AND P1, PT, R36, RZ, PT ;  /* 0x000000ff2400720c */ /* 0x000fe20003f25270 */
[----:B------:R-:W0:Y:S01]  /*e020*/  SHFL.BFLY PT, R7, R6, 0x2, 0x1f ;  /* 0x0c401f0006077f89 */ /* 0x000e2200000e0000 */
[C---:B------:R-:W-:Y:S02]  /*e030*/  ISETP.GT.AND P6, PT, R56.reuse, RZ, !P6 ;  /* 0x000000ff3800720c */ /* 0x040fe400077c4270 */
[----:B------:R-:W-:Y:S02]  /*e040*/  ISETP.GT.AND P1, PT, R56, 0x19, !P1 ;  /* 0x000000193800780c */ /* 0x000fe40004f24270 */
[----:B------:R-:W-:-:S02]  /*e050*/  ISETP.LT.OR P6, PT, R28, 0x1, P6 ;  /* 0x000000011c00780c */ /* 0x000fc400037c1670 */
[----:B------:R-:W-:Y:S02]  /*e060*/  ISETP.LT.OR P1, PT, R28, 0x1a, P1 ;  /* 0x0000001a1c00780c */ /* 0x000fe40000f21670 */
[----:B------:R-:W-:Y:S02]  /*e070*/  FSEL R26, R26, -INF , !P6 ;  /* 0xff8000001a1a7808 */ /* 0x000fe40007000000 */
[----:B------:R-:W-:Y:S02]  /*e080*/  FSEL R39, R39, -INF , !P1 ;  /* 0xff80000027277808 */ /* 0x000fe40004800000 */
[----:B------:R-:W-:Y:S02]  /*e090*/  ISETP.NE.AND P1, PT, R70, RZ, PT ;  /* 0x000000ff4600720c */ /* 0x000fe40003f25270 */
[----:B------:R-:W-:Y:S02]  /*e0a0*/  FMNMX.FTZ R0, R26, R27, !PT ;  /* 0x0000001b1a007209 */ /* 0x000fe40007810000 */
[----:B------:R-:W-:-:S02]  /*e0b0*/  ISETP.GT.AND P1, PT, R56, 0x20, !P1 ;  /* 0x000000203800780c */ /* 0x000fc40004f24270 */
[----:B------:R-:W-:Y:S02]  /*e0c0*/  FMNMX.FTZ R0, R69, R0, !PT ;  /* 0x0000000045007209 */ /* 0x000fe40007810000 */
[----:B------:R-:W-:Y:S02]  /*e0d0*/  ISETP.LT.OR P1, PT, R28, 0x21, P1 ;  /* 0x000000211c00780c */ /* 0x000fe40000f21670 */
[----:B------:R-:W-:Y:S02]  /*e0e0*/  FMNMX.FTZ R0, R31, R0, !PT ;  /* 0x000000001f007209 */ /* 0x000fe40007810000 */
[----:B0-----:R-:W-:Y:S02]  /*e0f0*/  FMNMX.FTZ R30, R6, R7, !PT ;  /* 0x00000007061e7209 */ /* 0x001fe40007810000 */
[----:B------:R-:W-:Y:S02]  /*e100*/  FSEL R75, R42, -INF , !P1 ;  /* 0xff8000002a4b7808 */ /* 0x000fe40004800000 */
[----:B------:R-:W-:Y:S01]  /*e110*/  ISETP.GT.AND P1, PT, R56, 0x21, !P2 ;  /* 0x000000213800780c */ /* 0x000fe20005724270 */
[----:B------:R-:W0:Y:S01]  /*e120*/  SHFL.BFLY PT, R7, R30, 0x1, 0x1f ;  /* 0x0c201f001e077f89 */ /* 0x000e2200000e0000 */
[----:B------:R-:W-:-:S02]  /*e130*/  ISETP.NE.AND P5, PT, R72, RZ, PT ;  /* 0x000000ff4800720c */ /* 0x000fc40003fa5270 */
[----:B------:R-:W-:Y:S02]  /*e140*/  ISETP.LT.OR P1, PT, R28, 0x22, P1 ;  /* 0x000000221c00780c */ /* 0x000fe40000f21670 */
[----:B------:R-:W-:Y:S02]  /*e150*/  FMNMX.FTZ R0, R71, R0, !PT ;  /* 0x0000000047007209 */ /* 0x000fe40007810000 */
[----:B------:R-:W-:Y:S02]  /*e160*/  FSEL R77, R43, -INF , !P1 ;  /* 0xff8000002b4d7808 */ /* 0x000fe40004800000 */
[----:B------:R-:W-:Y:S02]  /*e170*/  ISETP.GT.AND P1, PT, R56, 0x28, !P5 ;  /* 0x000000283800780c */ /* 0x000fe40006f24270 */
[----:B------:R-:W-:Y:S02]  /*e180*/  FMNMX.FTZ R0, R35, R0, !PT ;  /* 0x0000000023007209 */ /* 0x000fe40007810000 */
[----:B------:R-:W-:-:S02]  /*e190*/  ISETP.LT.OR P1, PT, R28, 0x29, P1 ;  /* 0x000000291c00780c */ /* 0x000fc40000f21670 */
[----:B------:R-:W-:Y:S02]  /*e1a0*/  FMNMX.FTZ R0, R73, R0, !PT ;  /* 0x0000000049007209 */ /* 0x000fe40007810000 */
[----:B------:R-:W-:Y:S02]  /*e1b0*/  FSEL R43, R46, -INF , !P1 ;  /* 0xff8000002e2b7808 */ /* 0x000fe40004800000 */
[----:B------:R-:W-:Y:S02]  /*e1c0*/  ISETP.NE.AND P1, PT, R40, RZ, PT ;  /* 0x000000ff2800720c */ /* 0x000fe40003f25270 */
[----:B------:R-:W-:Y:S02]  /*e1d0*/  FMNMX.FTZ R0, R39, R0, !PT ;  /* 0x0000000027007209 */ /* 0x000fe40007810000 */
[----:B------:R-:W-:Y:S02]  /*e1e0*/  ISETP.NE.AND P2, PT, R44, RZ, PT ;  /* 0x000000ff2c00720c */ /* 0x000fe40003f45270 */
[----:B------:R-:W-:-:S02]  /*e1f0*/  ISETP.GT.AND P1, PT, R56, 0x29, !P1 ;  /* 0x000000293800780c */ /* 0x000fc40004f24270 */
[----:B------:R-:W-:Y:S02]  /*e200*/  FMNMX.FTZ R6, R75, R0, !PT ;  /* 0x000000004b067209 */ /* 0x000fe40007810000 */
[----:B------:R-:W-:Y:S02]  /*e210*/  ISETP.LT.OR P1, PT, R28, 0x2a, P1 ;  /* 0x0000002a1c00780c */ /* 0x000fe40000f21670 */
[----:B------:R-:W-:Y:S02]  /*e220*/  ISETP.GT.AND P2, PT, R56, 0x30, !P2 ;  /* 0x000000303800780c */ /* 0x000fe40005744270 */
[----:B------:R-:W-:Y:S02]  /*e230*/  FMNMX.FTZ R6, R77, R6, !PT ;  /* 0x000000064d067209 */ /* 0x000fe40007810000 */
[----:B0-----:R-:W-:Y:S02]  /*e240*/  FMNMX.FTZ R7, R30, R7, !PT ;  /* 0x000000071e077209 */ /* 0x001fe40007810000 */
[----:B------:R-:W-:-:S02]  /*e250*/  FSEL R47, R47, -INF , !P1 ;  /* 0xff8000002f2f7808 */ /* 0x000fc40004800000 */
[----:B------:R-:W-:Y:S01]  /*e260*/  ISETP.GT.AND P3, PT, R56, 0x31, !P3 ;  /* 0x000000313800780c */ /* 0x000fe20005f64270 */
[----:B------:R-:W-:Y:S01]  /*e270*/  FMUL.FTZ R30, R7, R14 ;  /* 0x0000000e071e7220 */ /* 0x000fe20000410000 */
[----:B------:R-:W-:Y:S02]  /*e280*/  ISETP.LT.OR P2, PT, R28, 0x31, P2 ;  /* 0x000000311c00780c */ /* 0x000fe40001741670 */
[----:B------:R-:W-:Y:S02]  /*e290*/  FMNMX.FTZ R6, R43, R6, !PT ;  /* 0x000000062b067209 */ /* 0x000fe40007810000 */
[----:B------:R-:W-:Y:S02]  /*e2a0*/  FSETP.NEU.FTZ.AND P1, PT, R7, -INF , PT ;  /* 0xff8000000700780b */ /* 0x000fe40003f3d000 */
        /* <DEDUP_REMOVED lines=8> */
[-CC-:B------:R-:W-:Y:S01]  /*e330*/  FFMA.FTZ R164, R24, R14.reuse, -R0.reuse ;  /* 0x0000000e18a47223 */ /* 0x180fe20000010800 */
[----:B------:R-:W-:Y:S01]  /*e340*/  FSEL R81, R51, -INF , !P3 ;  /* 0xff80000033517808 */ /* 0x000fe20005800000 */
[--C-:B------:R-:W-:Y:S01]  /*e350*/  FFMA.FTZ R51, R15, R14, -R0.reuse ;  /* 0x0000000e0f337223 */ /* 0x100fe20000010800 */
[----:B------:R-:W-:Y:S01]  /*e360*/  FMNMX.FTZ R6, R79, R6, !PT ;  /* 0x000000064f067209 */ /* 0x000fe20007810000 */
[-CC-:B------:R-:W-:Y:S01]  /*e370*/  FFMA.FTZ R166, R57, R14.reuse, -R0.reuse ;  /* 0x0000000e39a67223 */ /* 0x180fe20000010800 */
[----:B------:R-:W-:Y:S01]  /*e380*/  ISETP.LT.OR P1, PT, R28, 0x3a, P1 ;  /* 0x0000003a1c00780c */ /* 0x000fe20000f21670 */
[----:B------:R-:W-:Y:S01]  /*e390*/  MUFU.EX2 R164, R164 ;  /* 0x000000a400a47308 */ /* 0x000fe20000000800 */
[----:B------:R-:W-:Y:S01]  /*e3a0*/  FSEL R83, R54, -INF , !P4 ;  /* 0xff80000036537808 */ /* 0x000fe20006000000 */
[--C-:B------:R-:W-:Y:S01]  /*e3b0*/  FFMA.FTZ R29, R29, R14, -R0.reuse ;  /* 0x0000000e1d1d7223 */ /* 0x100fe20000010800 */
[----:B------:R-:W-:Y:S01]  /*e3c0*/  FMNMX.FTZ R6, R81, R6, !PT ;  /* 0x0000000651067209 */ /* 0x000fe20007810000 */
[-CC-:B------:R-:W-:Y:S01]  /*e3d0*/  FFMA.FTZ R160, R59, R14.reuse, -R0.reuse ;  /* 0x0000000e3ba07223 */ /* 0x180fe20000010800 */
[----:B------:R-:W-:Y:S01]  /*e3e0*/  FSEL R55, R55, -INF , !P1 ;  /* 0xff80000037377808 */ /* 0x000fe20004800000 */
[--C-:B------:R-:W-:Y:S01]  /*e3f0*/  FFMA.FTZ R33, R33, R14, -R0.reuse ;  /* 0x0000000e21217223 */ /* 0x100fe20000010800 */
[----:B------:R-:W-:Y:S01]  /*e400*/  FMNMX.FTZ R6, R83, R6, !PT ;  /* 0x0000000653067209 */ /* 0x000fe20007810000 */
[----:B------:R-:W0:Y:S01]  /*e410*/  MUFU.EX2 R51, R51 ;  /* 0x0000003300337308 */ /* 0x000e220000000800 */
[-CC-:B------:R-:W-:Y:S01]  /*e420*/  FFMA.FTZ R162, R61, R14.reuse, -R0.reuse ;  /* 0x0000000e3da27223 */ /* 0x180fe20000010800 */
[--C-:B------:R-:W-:Y:S01]  /*e430*/  FFMA.FTZ R37, R37, R14, -R0.reuse ;  /* 0x0000000e25257223 */ /* 0x100fe20000010800 */
[----:B------:R-:W-:Y:S01]  /*e440*/  FMNMX.FTZ R6, R55, R6, !PT ;  /* 0x0000000637067209 */ /* 0x000fe20007810000 */
[-CC-:B------:R-:W-:Y:S01]  /*e450*/  FFMA.FTZ R156, R63, R14.reuse, -R0.reuse ;  /* 0x0000000e3f9c7223 */ /* 0x180fe20000010800 */
[-CC-:B------:R-:W-:Y:S01]  /*e460*/  FFMA.FTZ R41, R41, R14.reuse, -R0.reuse ;  /* 0x0000000e29297223 */ /* 0x180fe20000010800 */
[-CC-:B------:R-:W-:Y:S01]  /*e470*/  FFMA.FTZ R158, R65, R14.reuse, -R0.reuse ;  /* 0x0000000e419e7223 */ /* 0x180fe20000010800 */
[-CC-:B------:R-:W-:Y:S01]  /*e480*/  FFMA.FTZ R45, R45, R14.reuse, -R0.reuse ;  /* 0x0000000e2d2d7223 */ /* 0x180fe20000010800 */
[----:B------:R-:W1:Y:S01]  /*e490*/  SHFL.BFLY PT, R15, R6, 0x2, 0x1f ;  /* 0x0c401f00060f7f89 */ /* 0x000e6200000e0000 */
[----:B------:R-:W2:Y:S01]  /*e4a0*/  MUFU.EX2 R166, R166 ;  /* 0x000000a600a67308 */ /* 0x000ea20000000800 */
[-CC-:B------:R-:W-:Y:S01]  /*e4b0*/  FFMA.FTZ R152, R67, R14.reuse, -R0.reuse ;  /* 0x0000000e43987223 */ /* 0x180fe20000010800 */
[-CC-:B------:R-:W-:Y:S01]  /*e4c0*/  FFMA.FTZ R49, R49, R14.reuse, -R0.reuse ;  /* 0x0000000e31317223 */ /* 0x180fe20000010800 */
[-CC-:B------:R-:W-:Y:S01]  /*e4d0*/  FFMA.FTZ R154, R25, R14.reuse, -R0.reuse ;  /* 0x0000000e199a7223 */ /* 0x180fe20000010800 */
[----:B------:R-:W-:-:S04]  /*e4e0*/  FFMA.FTZ R53, R53, R14, -R0 ;  /* 0x0000000e35357223 */ /* 0x000fc80000010800 */
[----:B------:R-:W3:Y:S01]  /*e4f0*/  MUFU.EX2 R29, R29 ;  /* 0x0000001d001d7308 */ /* 0x000ee20000000800 */
[----:B0-----:R-:W-:Y:S01]  /*e500*/  FADD.FTZ R25, R164, R51 ;  /* 0x00000033a4197221 */ /* 0x001fe20000010000 */
[----:B------:R-:W-:-:S06]  /*e510*/  F2FP.F16.F32.PACK_AB R164, R51, R164 ;  /* 0x000000a433a4723e */ /* 0x000fcc00000000ff */
[----:B------:R-:W0:Y:S01]  /*e520*/  MUFU.EX2 R160, R160 ;  /* 0x000000a000a07308 */ /* 0x000e220000000800 */
[----:B-1----:R-:W-:-:S07]  /*e530*/  FMNMX.FTZ R24, R6, R15, !PT ;  /* 0x0000000f06187209 */ /* 0x002fce0007810000 */
[----:B------:R-:W1:Y:S01]  /*e540*/  MUFU.EX2 R33, R33 ;  /* 0x0000002100217308 */ /* 0x000e620000000800 */
[----:B------:R-:W4:Y:S07]  /*e550*/  SHFL.BFLY PT, R15, R24, 0x1, 0x1f ;  /* 0x0c201f00180f7f89 */ /* 0x000f2e00000e0000 */
[----:B------:R-:W1:Y:S08]  /*e560*/  MUFU.EX2 R162, R162 ;  /* 0x000000a200a27308 */ /* 0x000e700000000800 */
[----:B------:R-:W-:Y:S08]  /*e570*/  MUFU.EX2 R37, R37 ;  /* 0x0000002500257308 */ /* 0x000ff00000000800 */
[----:B------:R-:W-:Y:S01]  /*e580*/  MUFU.EX2 R156, R156 ;  /* 0x0000009c009c7308 */ /* 0x000fe20000000800 */
[----:B----4-:R-:W-:Y:S01]  /*e590*/  FMNMX.FTZ R15, R24, R15, !PT ;  /* 0x0000000f180f7209 */ /* 0x010fe20007810000 */
[----:B------:R-:W-:-:S03]  /*e5a0*/  IMAD R24, R22, 0x1000, R211 ;  /* 0x0000100016187824 */ /* 0x000fc600078e02d3 */
[C---:B------:R-:W-:Y:S01]  /*e5b0*/  FSETP.NEU.FTZ.AND P1, PT, R15.reuse, -INF , PT ;  /* 0xff8000000f00780b */ /* 0x040fe20003f3d000 */
[----:B------:R-:W-:Y:S02]  /*e5c0*/  FMUL.FTZ R6, R15, R14 ;  /* 0x0000000e0f067220 */ /* 0x000fe40000410000 */
[----:B------:R-:W-:Y:S01]  /*e5d0*/  MUFU.EX2 R41, R41 ;  /* 0x0000002900297308 */ /* 0x000fe20000000800 */
[----:B------:R-:W-:Y:S02]  /*e5e0*/  R2UR UR6, R24 ;  /* 0x00000000180672ca */ /* 0x000fe400000e0000 */
[----:B------:R-:W-:-:S05]  /*e5f0*/  FSEL R6, R6, RZ, P1 ;  /* 0x000000ff06067208 */ /* 0x000fca0000800000 */
[----:B------:R-:W-:Y:S01]  /*e600*/  MUFU.EX2 R158, R158 ;  /* 0x0000009e009e7308 */ /* 0x000fe20000000800 */
[-CC-:B------:R-:W-:Y:S01]  /*e610*/  FFMA.FTZ R165, R26, R14.reuse, -R6.reuse ;  /* 0x0000000e1aa57223 */ /* 0x180fe20000010806 */
[-CC-:B------:R-:W-:Y:S01]  /*e620*/  FFMA.FTZ R0, R27, R14.reuse, -R6.reuse ;  /* 0x0000000e1b007223 */ /* 0x180fe20000010806 */
[-CC-:B------:R-:W-:Y:S01]  /*e630*/  FFMA.FTZ R167, R69, R14.reuse, -R6.reuse ;  /* 0x0000000e45a77223 */ /* 0x180fe20000010806 */
[-CC-:B------:R-:W-:Y:S01]  /*e640*/  FFMA.FTZ R28, R31, R14.reuse, -R6.reuse ;  /* 0x0000000e1f1c7223 */ /* 0x180fe20000010806 */
[-CC-:B------:R-:W-:Y:S01]  /*e650*/  FFMA.FTZ R161, R71, R14.reuse, -R6.reuse ;  /* 0x0000000e47a17223 */ /* 0x180fe20000010806 */
[----:B--2---:R-:W-:Y:S01]  /*e660*/  FADD.FTZ R26, R166, R25 ;  /* 0x00000019a61a7221 */ /* 0x004fe20000010000 */
[-CC-:B------:R-:W-:Y:S01]  /*e670*/  FFMA.FTZ R30, R35, R14.reuse, -R6.reuse ;  /* 0x0000000e231e7223 */ /* 0x180fe20000010806 */
[----:B------:R-:W-:Y:S01]  /*e680*/  MUFU.EX2 R165, R165 ;  /* 0x000000a500a57308 */ /* 0x000fe20000000800 */
[-C--:B------:R-:W-:Y:S01]  /*e690*/  FFMA.FTZ R163, R73, R14.reuse, -R6 ;  /* 0x0000000e49a37223 */ /* 0x080fe20000010806 */
[----:B---3--:R-:W-:Y:S01]  /*e6a0*/  FADD.FTZ R25, R29, R26 ;  /* 0x0000001a1d197221 */ /* 0x008fe20000010000 */
[-CC-:B------:R-:W-:Y:S01]  /*e6b0*/  FFMA.FTZ R32, R39, R14.reuse, -R6.reuse ;  /* 0x0000000e27207223 */ /* 0x180fe20000010806 */
[-CC-:B------:R-:W-:Y:S01]  /*e6c0*/  FFMA.FTZ R157, R75, R14.reuse, -R6.reuse ;  /* 0x0000000e4b9d7223 */ /* 0x180fe20000010806 */
[-CC-:B------:R-:W-:Y:S01]  /*e6d0*/  FFMA.FTZ R34, R77, R14.reuse, -R6.reuse ;  /* 0x0000000e4d227223 */ /* 0x180fe20000010806 */
[----:B0-----:R-:W-:Y:S01]  /*e6e0*/  FADD.FTZ R38, R160, R25 ;  /* 0x00000019a0267221 */ /* 0x001fe20000010000 */
[----:B------:R-:W-:Y:S01]  /*e6f0*/  IMAD.MOV.U32 R25, RZ, RZ, 0x40000040 ;  /* 0x40000040ff197424 */ /* 0x000fe200078e00ff */
[----:B------:R-:W0:Y:S01]  /*e700*/  MUFU.EX2 R0, R0 ;  /* 0x0000000000007308 */ /* 0x000e220000000800 */
[-CC-:B------:R-:W-:Y:S01]  /*e710*/  FFMA.FTZ R159, R43, R14.reuse, -R6.reuse ;  /* 0x0000000e2b9f7223 */ /* 0x180fe20000010806 */
[-CC-:B------:R-:W-:Y:S01]  /*e720*/  FFMA.FTZ R36, R47, R14.reuse, -R6.reuse ;  /* 0x0000000e2f247223 */ /* 0x180fe20000010806 */
[-CC-:B------:R-:W-:Y:S01]  /*e730*/  FFMA.FTZ R153, R79, R14.reuse, -R6.reuse ;  /* 0x0000000e4f997223 */ /* 0x180fe20000010806 */
[-CC-:B------:R-:W-:Y:S01]  /*e740*/  FFMA.FTZ R81, R81, R14.reuse, -R6.reuse ;  /* 0x0000000e51517223 */ /* 0x180fe20000010806 */
[-CC-:B------:R-:W-:Y:S01]  /*e750*/  FFMA.FTZ R83, R83, R14.reuse, -R6.reuse ;  /* 0x0000000e53537223 */ /* 0x180fe20000010806 */
[----:B------:R-:W-:Y:S01]  /*e760*/  FFMA.FTZ R55, R55, R14, -R6 ;  /* 0x0000000e37377223 */ /* 0x000fe20000010806 */
[----:B-1----:R-:W-:Y:S01]  /*e770*/  FADD.FTZ R31, R33, R38 ;  /* 0x00000026211f7221 */ /* 0x002fe20000010000 */
[----:B------:R-:W1:Y:S01]  /*e780*/  MUFU.EX2 R167, R167 ;  /* 0x000000a700a77308 */ /* 0x000e620000000800 */
[----:B------:R-:W-:Y:S01]  /*e790*/  R2UR UR7, R25 ;  /* 0x00000000190772ca */ /* 0x000fe200000e0000 */
[----:B------:R-:W-:-:S02]  /*e7a0*/  IMAD.MOV.U32 R27, RZ, RZ, 0x40000040 ;  /* 0x40000040ff1b7424 */ /* 0x000fc400078e00ff */
[----:B------:R-:W-:Y:S01]  /*e7b0*/  FADD.FTZ R38, R162, R31 ;  /* 0x0000001fa2267221 */ /* 0x000fe20000010000 */
[----:B------:R-:W-:Y:S01]  /*e7c0*/  VIADD R26, R24, 0x80 ;  /* 0x00000080181a7836 */ /* 0x000fe20000000000 */
[----:B------:R-:W-:Y:S02]  /*e7d0*/  F2FP.F16.F32.PACK_AB R166, R29, R166 ;  /* 0x000000a61da6723e */ /* 0x000fe400000000ff */
[----:B------:R-:W-:Y:S01]  /*e7e0*/  R2UR UR11, R27 ;  /* 0x000000001b0b72ca */ /* 0x000fe200000e0000 */
[----:B------:R-:W2:Y:S01]  /*e7f0*/  MUFU.EX2 R28, R28 ;  /* 0x0000001c001c7308 */ /* 0x000ea20000000800 */
[----:B0-----:R-:W-:Y:S01]  /*e800*/  FADD.FTZ R6, R165, R0 ;  /* 0x00000000a5067221 */ /* 0x001fe20000010000 */
[----:B------:R-:W-:Y:S01]  /*e810*/  FADD.FTZ R27, R37, R38 ;  /* 0x00000026251b7221 */ /* 0x000fe20000010000 */
[----:B------:R-:W-:Y:S01]  /*e820*/  R2UR UR10, R26 ;  /* 0x000000001a0a72ca */ /* 0x000fe200000e0000 */
[----:B------:R-:W-:Y:S01]  /*e830*/  VIADD R26, R24, 0x100 ;  /* 0x00000100181a7836 */ /* 0x000fe20000000000 */
[----:B------:R-:W-:Y:S01]  /*e840*/  F2FP.F16.F32.PACK_AB R165, R0, R165 ;  /* 0x000000a500a5723e */ /* 0x000fe200000000ff */
[----:B------:R-:W-:Y:S01]  /*e850*/  FADD.FTZ R38, R156, R27 ;  /* 0x0000001b9c267221 */ /* 0x000fe20000010000 */
[----:B------:R-:W-:Y:S01]  /*e860*/  IMAD.MOV.U32 R27, RZ, RZ, 0x40000040 ;  /* 0x40000040ff1b7424 */ /* 0x000fe200078e00ff */
[----:B------:R-:W0:Y:S01]  /*e870*/  MUFU.EX2 R161, R161 ;  /* 0x000000a100a17308 */ /* 0x000e220000000800 */
[----:B-1----:R-:W-:Y:S01]  /*e880*/  FADD.FTZ R25, R167, R6 ;  /* 0x00000006a7197221 */ /* 0x002fe20000010000 */
[----:B------:R-:W-:Y:S01]  /*e890*/  FADD.FTZ R31, R41, R38 ;  /* 0x00000026291f7221 */ /* 0x000fe20000010000 */
[----:B------:R-:W-:Y:S01]  /*e8a0*/  VIADD R24, R24, 0x180 ;  /* 0x0000018018187836 */ /* 0x000fe20000000000 */
[----:B------:R-:W-:-:S02]  /*e8b0*/  R2UR UR15, R27 ;  /* 0x000000001b0f72ca */ /* 0x000fc400000e0000 */
[----:B------:R-:W-:Y:S01]  /*e8c0*/  FADD.FTZ R38, R158, R31 ;  /* 0x0000001f9e267221 */ /* 0x000fe20000010000 */
[----:B------:R-:W-:Y:S01]  /*e8d0*/  R2UR UR14, R26 ;  /* 0x000000001a0e72ca */ /* 0x000fe200000e0000 */
[----:B------:R-:W1:Y:S01]  /*e8e0*/  MUFU.EX2 R30, R30 ;  /* 0x0000001e001e7308 */ /* 0x000e620000000800 */
[----:B--2---:R-:W-:Y:S01]  /*e8f0*/  FADD.FTZ R6, R28, R25 ;  /* 0x000000191c067221 */ /* 0x004fe20000010000 */
[----:B------:R-:W-:Y:S02]  /*e900*/  R2UR UR18, R24 ;  /* 0x00000000181272ca */ /* 0x000fe400000e0000 */
[----:B------:R-:W-:Y:S02]  /*e910*/  F2FP.F16.F32.PACK_AB R167, R28, R167 ;  /* 0x000000a71ca7723e */ /* 0x000fe400000000ff */
[----:B------:R-:W-:Y:S02]  /*e920*/  F2FP.F16.F32.PACK_AB R160, R33, R160 ;  /* 0x000000a021a0723e */ /* 0x000fe400000000ff */
[----:B------:R-:W2:Y:S01]  /*e930*/  MUFU.EX2 R163, R163 ;  /* 0x000000a300a37308 */ /* 0x000ea20000000800 */
[----:B0-----:R-:W-:Y:S01]  /*e940*/  FADD.FTZ R25, R161, R6 ;  /* 0x00000006a1197221 */ /* 0x001fe20000010000 */
[----:B------:R-:W-:Y:S01]  /*e950*/  F2FP.F16.F32.PACK_AB R162, R37, R162 ;  /* 0x000000a225a2723e */ /* 0x000fe200000000ff */
[----:B------:R0:W-:Y:S01]  /*e960*/  STSM.16.M88.4 [R216+0x36400], R164 ;  /* 0x036400a4d8007844 */ /* 0x0001e20000000200 */
[----:B------:R-:W-:-:S04]  /*e970*/  F2FP.F16.F32.PACK_AB R156, R41, R156 ;  /* 0x0000009c299c723e */ /* 0x000fc800000000ff */
[----:B------:R-:W3:Y:S01]  /*e980*/  MUFU.EX2 R32, R32 ;  /* 0x0000002000207308 */ /* 0x000ee20000000800 */
[C---:B-1----:R-:W-:Y:S01]  /*e990*/  FADD.FTZ R6, R30.reuse, R25 ;  /* 0x000000191e067221 */ /* 0x042fe20000010000 */
[----:B------:R-:W-:Y:S01]  /*e9a0*/  IMAD.MOV.U32 R25, RZ, RZ, 0x40000040 ;  /* 0x40000040ff197424 */ /* 0x000fe200078e00ff */
[----:B------:R-:W-:-:S04]  /*e9b0*/  F2FP.F16.F32.PACK_AB R161, R30, R161 ;  /* 0x000000a11ea1723e */ /* 0x000fc800000000ff */
[----:B------:R-:W-:Y:S01]  /*e9c0*/  R2UR UR19, R25 ;  /* 0x00000000191372ca */ /* 0x000fe200000e0000 */
[----:B------:R-:W1:Y:S01]  /*e9d0*/  MUFU.EX2 R45, R45 ;  /* 0x0000002d002d7308 */ /* 0x000e620000000800 */
[----:B--2---:R-:W-:-:S07]  /*e9e0*/  FADD.FTZ R27, R163, R6 ;  /* 0x00000006a31b7221 */ /* 0x004fce0000010000 */
[----:B------:R-:W2:Y:S01]  /*e9f0*/  MUFU.EX2 R157, R157 ;  /* 0x0000009d009d7308 */ /* 0x000ea20000000800 */
[C---:B---3--:R-:W-:Y:S01]  /*ea00*/  FADD.FTZ R6, R32.reuse, R27 ;  /* 0x0000001b20067221 */ /* 0x048fe20000010000 */
[----:B------:R-:W-:-:S05]  /*ea10*/  F2FP.F16.F32.PACK_AB R163, R32, R163 ;  /* 0x000000a320a3723e */ /* 0x000fca00000000ff */
[----:B------:R0:W-:Y:S01]  /*ea20*/  STSM.16.M88.4 [R217], R160 ;  /* 0x000000a0d9007844 */ /* 0x0001e20000000200 */
[----:B------:R-:W3:Y:S01]  /*ea30*/  MUFU.EX2 R152, R152 ;  /* 0x0000009800987308 */ /* 0x000ee20000000800 */
[C---:B-1----:R-:W-:Y:S01]  /*ea40*/  FADD.FTZ R27, R45.reuse, R38 ;  /* 0x000000262d1b7221 */ /* 0x042fe20000010000 */
[----:B------:R-:W-:-:S06]  /*ea50*/  F2FP.F16.F32.PACK_AB R158, R45, R158 ;  /* 0x0000009e2d9e723e */ /* 0x000fcc00000000ff */
        /* <DEDUP_REMOVED lines=13> */
[C---:B-1----:R-:W-:Y:S01]  /*eb30*/  FADD.FTZ R6, R36.reuse, R25 ;  /* 0x0000001924067221 */ /* 0x042fe20000010000 */
[----:B------:R-:W-:-:S05]  /*eb40*/  F2FP.F16.F32.PACK_AB R159, R36, R159 ;  /* 0x0000009f249f723e */ /* 0x000fca00000000ff */
[----:B------:R0:W-:Y:S01]  /*eb50*/  STSM.16.M88.4 [R219], R156 ;  /* 0x0000009cdb007844 */ /* 0x0001e20000000200 */
[----:B------:R-:W1:Y:S01]  /*eb60*/  MUFU.EX2 R154, R154 ;  /* 0x0000009a009a7308 */ /* 0x000e620000000800 */
[----:B--2---:R-:W-:-:S07]  /*eb70*/  FADD.FTZ R25, R153, R6 ;  /* 0x0000000699197221 */ /* 0x004fce0000010000 */
[----:B------:R-:W2:Y:S01]  /*eb80*/  MUFU.EX2 R53, R53 ;  /* 0x0000003500357308 */ /* 0x000ea20000000800 */
[C---:B---3--:R-:W-:Y:S01]  /*eb90*/  FADD.FTZ R0, R26.reuse, R25 ;  /* 0x000000191a007221 */ /* 0x048fe20000010000 */
[----:B------:R-:W-:-:S06]  /*eba0*/  F2FP.F16.F32.PACK_AB R153, R26, R153 ;  /* 0x000000991a99723e */ /* 0x000fcc00000000ff */
[----:B------:R-:W3:Y:S01]  /*ebb0*/  MUFU.EX2 R83, R83 ;  /* 0x0000005300537308 */ /* 0x000ee20000000800 */
[----:B-1----:R-:W-:-:S07]  /*ebc0*/  FADD.FTZ R38, R154, R27 ;  /* 0x0000001b9a267221 */ /* 0x002fce0000010000 */
[----:B------:R-:W1:Y:S01]  /*ebd0*/  MUFU.EX2 R24, R55 ;  /* 0x0000003700187308 */ /* 0x000e620000000800 */
[C---:B--2---:R-:W-:Y:S01]  /*ebe0*/  F2FP.F16.F32.PACK_AB R154, R53.reuse, R154 ;  /* 0x0000009a359a723e */ /* 0x044fe200000000ff */
[----:B------:R-:W-:Y:S01]  /*ebf0*/  FADD.FTZ R6, R53, R38 ;  /* 0x0000002635067221 */ /* 0x000fe20000010000 */
[----:B---3--:R-:W-:Y:S01]  /*ec00*/  FADD.FTZ R25, R83, R0 ;  /* 0x0000000053197221 */ /* 0x008fe20000010000 */
[----:B-1----:R-:W-:-:S03]  /*ec10*/  F2FP.F16.F32.PACK_AB R155, R24, R83 ;  /* 0x00000053189b723e */ /* 0x002fc600000000ff */
[----:B------:R-:W-:Y:S02]  /*ec20*/  FADD.FTZ R0, R24, R25 ;  /* 0x0000001918007221 */ /* 0x000fe40000010000 */
        /* <DEDUP_REMOVED lines=16> */
[----:B------:R1:W-:Y:S06]  /*ed30*/  MEMBAR.ALL.CTA ;  /* 0x0000000000007992 */ /* 0x0003ec0000008000 */
[----:B-1----:R-:W1:Y:S02]  /*ed40*/  FENCE.VIEW.ASYNC.S ;  /* 0x00000000000073c6 */ /* 0x002e640000000000 */
[----:B-1----:R-:W-:Y:S01]  /*ed50*/  NOP ;  /* 0x0000000000007918 */ /* 0x002fe20000000000 */
[----:B------:R-:W-:Y:S06]  /*ed60*/  BAR.ARV 0xe, 0x100 ;  /* 0x0384000000007b1d */ /* 0x000fec0000002000 */
[----:B0-----:R-:W-:Y:S05]  /*ed70*/  @!P0 BRA `(.L_x_3468) ;  /* 0x0000000000048947 */ /* 0x001fea0003800000 */
[----:B------:R-:W-:Y:S01]  /*ed80*/  BPT.TRAP 0x1 ;  /* 0x000000040000795c */ /* 0x000fe20000300000 */
.L_x_3468:
[----:B------:R-:W-:Y:S01]  /*ed90*/  ISETP.NE.AND P1, PT, R170, 0x1, PT ;  /* 0x00000001aa00780c */ /* 0x000fe20003f25270 */
[----:B------:R-:W-:Y:S01]  /*eda0*/  VIADD R20, R20, 0x38860 ;  /* 0x0003886014147836 */ /* 0x000fe20000000000 */
[----:B------:R-:W-:Y:S01]  /*edb0*/  UISETP.NE.AND UP0, UPT, UR48, URZ, UPT ;  /* 0x0000003f3000728c */ /* 0x000fe2000bf05270 */
[----:B------:R-:W-:-:S03]  /*edc0*/  IMAD.MOV.U32 R153, RZ, RZ, R197 ;  /* 0x000000ffff997224 */ /* 0x000fc600078e00c5 */
[----:B------:R-:W-:-:S04]  /*edd0*/  PRMT R20, R187, 0x654, R20 ;  /* 0x00000654bb147816 */ /* 0x000fc80000000014 */
[----:B------:R0:W-:Y:S03]  /*ede0*/  SYNCS.ARRIVE.TRANS64.RED.A1T0 RZ, [R20+URZ], RZ ;  /* 0x000000ff14ff79a7 */ /* 0x0001e6000810043f */
[----:B------:R-:W1:Y:S08]  /*edf0*/  @P1 LDC R152, c[0x0][0x44c] ;  /* 0x00011300ff981b82 */ /* 0x000e700000000800 */
[----:B0-----:R-:W0:Y:S01]  /*ee00*/  @P1 LDC R20, c[0x0][0x450] ;  /* 0x00011400ff141b82 */ /* 0x001e220000000800 */
[----:B-1----:R-:W-:-:S05]  /*ee10*/  @P1 IMAD.HI.U32 R152, R197, R152, RZ ;  /* 0x00000098c5981227 */ /* 0x002fca00078e00ff */
[----:B0-----:R-:W-:Y:S01]  /*ee20*/  @P1 SHF.R.U32.HI R153, RZ, R20, R152 ;  /* 0x00000014ff991219 */ /* 0x001fe20000011698 */
[----:B------:R-:W-:Y:S01]  /*ee30*/  VIADD R20, R168, 0xfffffffe ;  /* 0xfffffffea8147836 */ /* 0x000fe20000000000 */
[----:B------:R-:W-:-:S03]  /*ee40*/  PLOP3.LUT P1, PT, PT, PT, UP0, 0x40, 0x0 ;  /* 0x000000000000781c */ /* 0x000fc60003f2e808 */
[----:B------:R-:W-:-:S04]  /*ee50*/  IMAD.IADD R169, R169, 0x1, R153 ;  /* 0x00000001a9a97824 */ /* 0x000fc800078e0299 */
        /* <DEDUP_REMOVED lines=14> */
.L_x_3471:
[----:B------:R-:W-:-:S06]  /*ef40*/  UISETP.NE.AND UP0, UPT, UR5, 0x1, UPT ;  /* 0x000000010500788c */ /* 0x000fcc000bf05270 */
[----:B------:R-:W-:-:S05]  /*ef50*/  PLOP3.LUT P1, PT, PT, PT, UP0, 0x80, 0x0 ;  /* 0x000000000000781c */ /* 0x000fca0003f2f008 */
[----:B------:R-:W-:-:S08]  /*ef60*/  @UP0 ULDC.64 UR6, c[0x0][0xae0] ;  /* 0x0002b80000060ab9 */ /* 0x000fd00000000a00 */
[----:B------:R-:W-:-:S05]  /*ef70*/  @P1 IMAD.HI.U32 R154, R153, UR6, RZ ;  /* 0x00000006999a1c27 */ /* 0x000fca000f8e00ff */
[----:B------:R-:W-:-:S07]  /*ef80*/  @P1 SHF.R.U32.HI R153, RZ, UR7, R154 ;  /* 0x00000007ff991c19 */ /* 0x000fce000801169a */
.L_x_3472:
[----:B------:R-:W-:Y:S05]  /*ef90*/  BSYNC B0 ;  /* 0x0000000000007941 */ /* 0x000fea0003800000 */
.L_x_3470:
[----:B------:R-:W-:-:S04]  /*efa0*/  IMAD.U32 R154, RZ, RZ, UR5 ;  /* 0x00000005ff9a7e24 */ /* 0x000fc8000f8e00ff */
[----:B------:R-:W-:-:S05]  /*efb0*/  IMAD R154, R153, R154, UR5 ;  /* 0x00000005999a7e24 */ /* 0x000fca000f8e029a */
[----:B------:R-:W-:-:S07]  /*efc0*/  VIMNMX R152, R152, R154, PT ;  /* 0x0000009a98987248 */ /* 0x000fce0003fe0100 */
.L_x_3469:
[----:B------:R-:W-:Y:S01]  /*efd0*/  SHF.R.S32.HI R153, RZ, 0x1f, R152 ;  /* 0x0000001fff997819 */ /* 0x000fe20000011498 */
[----:B------:R-:W-:Y:S01]  /*efe0*/  ULDC UR42, c[0x0][0xadc] ;  /* 0x0002b700002a7ab9 */ /* 0x000fe20000000800 */
[----:B------:R-:W-:Y:S01]  /*eff0*/  ULDC UR39, c[0x0][0xadc] ;  /* 0x0002b70000277ab9 */ /* 0x000fe20000000800 */
[----:B------:R-:W-:Y:S01]  /*f000*/  ULDC UR43, c[0x0][0xad4] ;  /* 0x0002b500002b7ab9 */ /* 0x000fe20000000800 */
[----:B------:R-:W-:Y:S01]  /*f010*/  LEA.HI R153, R153, R152, RZ, 0x6 ;  /* 0x0000009899997211 */ /* 0x000fe200078f30ff */
[----:B------:R-:W-:Y:S01]  /*f020*/  ULDC UR45, c[0x0][0xad4] ;  /* 0x0002b500002d7ab9 */ /* 0x000fe20000000800 */
[----:B------:R-:W-:Y:S01]  /*f030*/  ULDC UR38, c[0x0][0xa80] ;  /* 0x0002a00000267ab9 */ /* 0x000fe20000000800 */
[----:B------:R-:W-:Y:S01]  /*f040*/  ULDC UR41, c[0x0][0xa80] ;  /* 0x0002a00000297ab9 */ /* 0x000fe20000000800 */
[----:B------:R-:W-:Y:S01]  /*f050*/  SHF.R.S32.HI R153, RZ, 0x6, R153 ;  /* 0x00000006ff997819 */ /* 0x000fe20000011499 */
[----:B------:R-:W-:Y:S01]  /*f060*/  ULDC UR40, c[0x0][0xa80] ;  /* 0x0002a00000287ab9 */ /* 0x000fe20000000800 */
[----:B------:R-:W-:Y:S01]  /*f070*/  ULDC UR46, c[0x0][0xad8] ;  /* 0x0002b600002e7ab9 */ /* 0x000fe20000000800 */
[----:B------:R-:W-:Y:S01]  /*f080*/  ULDC UR44, c[0x0][0xad8] ;  /* 0x0002b600002c7ab9 */ /* 0x000fe20000000800 */
[----:B------:R-:W-:Y:S01]  /*f090*/  VIMNMX R215, R223, R153, !PT ;  /* 0x00000099dfd77248 */ /* 0x000fe20007fe0100 */
[----:B------:R-:W-:Y:S03]  /*f0a0*/  BSSY B1, `(.L_x_3473) ;  /* 0x00003f9000017945 */ /* 0x000fe60003800000 */
[----:B------:R-:W-:-:S13]  /*f0b0*/  ISETP.GE.AND P1, PT, R20, R215, PT ;  /* 0x000000d71400720c */ /* 0x000fda0003f26270 */
[----:B------:R-:W-:Y:S05]  /*f0c0*/  @!P1 BRA `(.L_x_3474) ;  /* 0x0000003c00d89947 */ /* 0x000fea0003800000 */
[----:B------:R-:W-:Y:S01]  /*f0d0*/  BSSY B0, `(.L_x_3475) ;  /* 0x00003f2000007945 */ /* 0x000fe20003800000 */
.L_x_3496:
[----:B------:R-:W-:-:S05]  /*f0e0*/  VIADD R198, R22, 0x1 ;  /* 0x0000000116c67836 */ /* 0x000fca0000000000 */
[----:B------:R-:W-:-:S04]  /*f0f0*/  ISETP.NE.AND P1, PT, R198, 0x2, PT ;  /* 0x00000002c600780c */ /* 0x000fc80003f25270 */
[----:B------:R-:W-:Y:S02]  /*f100*/  SEL R14, RZ, 0x1, P1 ;  /* 0x00000001ff0e7807 */ /* 0x000fe40000800000 */
[----:B------:R-:W-:Y:S02]  /*f110*/  SEL R198, R198, RZ, P1 ;  /* 0x000000ffc6c67207 */ /* 0x000fe40000800000 */
[----:B------:R-:W-:Y:S01]  /*f120*/  LOP3.LUT R23, R23, R14, RZ, 0x3c, !PT ;  /* 0x0000000e17177212 */ /* 0x000fe200078e3cff */
[----:B0-----:R-:W-:Y:S06]  /*f130*/  @!P0 BRA `(.L_x_3476) ;  /* 0x0000000000048947 */ /* 0x001fec0003800000 */
[----:B------:R-:W-:Y:S01]  /*f140*/  BPT.TRAP 0x1 ;  /* 0x000000040000795c */ /* 0x000fe20000300000 */
.L_x_3476:
[----:B------:R-:W-:Y:S01]  /*f150*/  IMAD R199, R198, 0x8, R17 ;  /* 0x00000008c6c77824 */ /* 0x000fe200078e0211 */
[----:B------:R-:W-:-:S04]  /*f160*/  SHF.L.U32 R14, R23, 0x1f, RZ ;  /* 0x0000001f170e7819 */ /* 0x000fc800000006ff */
[----:B------:R0:W1:Y:S01]  /*f170*/  SYNCS.PHASECHK.TRANS64.TRYWAIT P1, [R199+URZ+0x38830], R14 ;  /* 0x0388300ec70075a7 */ /* 0x000062000802017f */
[----:B------:R-:W-:Y:S05]  /*f180*/  @!P0 BRA `(.L_x_3477) ;  /* 0x0000000000048947 */ /* 0x000fea0003800000 */
[----:B------:R-:W-:Y:S01]  /*f190*/  BPT.TRAP 0x1 ;  /* 0x000000040000795c */ /* 0x000fe20000300000 */
.L_x_3477:
[----:B------:R-:W-:Y:S01]  /*f1a0*/  BSSY B2, `(.L_x_3478) ;  /* 0x0000006000027945 */ /* 0x000fe20003800000 */
[----:B------:R-:W-:Y:S02]  /*f1b0*/  IMAD R156, R198, 0x200, R195 ;  /* 0x00000200c69c7824 */ /* 0x000fe400078e02c3 */
[----:B------:R-:W-:Y:S01]  /*f1c0*/  IMAD.MOV.U32 R157, RZ, RZ, 0x40000040 ;  /* 0x40000040ff9d7424 */ /* 0x000fe200078e00ff */
[----:B-1----:R-:W-:Y:S06]  /*f1d0*/  @P1 BRA `(.L_x_3479) ;  /* 0x0000000000081947 */ /* 0x002fec0003800000 */
[----:B------:R-:W1:Y:S02]  /*f1e0*/  SYNCS.PHASECHK.TRANS64.TRYWAIT P1, [R199+URZ+0x38830], R14 ;  /* 0x0388300ec70075a7 */ /* 0x000e64000802017f */
[----:B-1----:R-:W-:Y:S05]  /*f1f0*/  @!P1 BRA `(.L_x_3480) ;  /* 0x000001b000589947 */ /* 0x002fea0003800000 */
.L_x_3479:
[----:B------:R-:W-:Y:S05]  /*f200*/  BSYNC B2 ;  /* 0x0000000000027941 */ /* 0x000fea0003800000 */
.L_x_3478:
        /* <DEDUP_REMOVED lines=36> */
.L_x_3481:
[----:B------:R2:W3:Y:S01]  /*f450*/  SYNCS.PHASECHK.TRANS64.TRYWAIT P1, [R199+URZ+0x38850], R14 ;  /* 0x0388500ec70075a7 */ /* 0x0004e2000802017f */
[----:B------:R-:W-:Y:S05]  /*f460*/  @!P0 BRA `(.L_x_3482) ;  /* 0x0000000000048947 */ /* 0x000fea0003800000 */
[----:B------:R-:W-:Y:S01]  /*f470*/  BPT.TRAP 0x1 ;  /* 0x000000040000795c */ /* 0x000fe20000300000 */
.L_x_3482:
[----:B------:R-:W-:Y:S04]  /*f480*/  BSSY B2, `(.L_x_3483) ;  /* 0x0000004000027945 */ /* 0x000fe80003800000 */
[----:B---3--:R-:W-:Y:S05]  /*f490*/  @P1 BRA `(.L_x_3484) ;  /* 0x0000000000081947 */ /* 0x008fea0003800000 */
[----:B------:R-:W3:Y:S02]  /*f4a0*/  SYNCS.PHASECHK.TRANS64.TRYWAIT P1, [R199+URZ+0x38850], R14 ;  /* 0x0388500ec70075a7 */ /* 0x000ee4000802017f */
[----:B---3--:R-:W-:Y:S05]  /*f4b0*/  @!P1 BRA `(.L_x_3485) ;  /* 0x000001ac00bc9947 */ /* 0x008fea0003800000 */
.L_x_3484:
[----:B------:R-:W-:Y:S05]  /*f4c0*/  BSYNC B2 ;  /* 0x0000000000027941 */ /* 0x000fea0003800000 */
.L_x_3483:
[----:B------:R-:W-:Y:S01]  /*f4d0*/  IMAD R200, R198, 0x1000, R210 ;  /* 0x00001000c6c87824 */ /* 0x000fe200078e02d2 */
[----:B------:R-:W-:Y:S01]  /*f4e0*/  R2UR UR4, R2 ;  /* 0x00000000020472ca */ /* 0x000fe200000e0000 */
[----:B------:R-:W-:Y:S01]  /*f4f0*/  IMAD.MOV.U32 R201, RZ, RZ, 0x40000040 ;  /* 0x40000040ffc97424 */ /* 0x000fe200078e00ff */
[----:B------:R-:W-:Y:S01]  /*f500*/  R2UR UR5, R3 ;  /* 0x00000000030572ca */ /* 0x000fe200000e0000 */
[----:B------:R-:W-:Y:S01]  /*f510*/  WARPGROUP.ARRIVE ;  /* 0x00000000000079c5 */ /* 0x000fe20000000000 */
[----:B------:R-:W-:Y:S01]  /*f520*/  R2UR UR6, R200 ;  /* 0x00000000c80672ca */ /* 0x000fe200000e0000 */
[----:B------:R-:W-:Y:S01]  /*f530*/  VIADD R202, R2, 0x2 ;  /* 0x0000000202ca7836 */ /* 0x000fe20000000000 */
[----:B------:R-:W-:Y:S01]  /*f540*/  R2UR UR7, R201 ;  /* 0x00000000c90772ca */ /* 0x000fe200000e0000 */
[----:B------:R-:W-:Y:S02]  /*f550*/  IMAD.MOV.U32 R203, RZ, RZ, 0x40000040 ;  /* 0x40000040ffcb7424 */ /* 0x000fe400078e00ff */
[----:B------:R-:W4:Y:S01]  /*f560*/  S2R R21, SR_TID.X ;  /* 0x0000000000157919 */ /* 0x000f220000002100 */
[----:B------:R-:W-:-:S02]  /*f570*/  VIADD R201, R200, 0x800 ;  /* 0x00000800c8c97836 */ /* 0x000fc40000000000 */
[----:B------:R-:W-:Y:S02]  /*f580*/  VIADD R204, R2, 0x800 ;  /* 0x0000080002cc7836 */ /* 0x000fe40000000000 */
[----:B------:R-:W-:Y:S02]  /*f590*/  IMAD.MOV.U32 R208, RZ, RZ, 0x4 ;  /* 0x00000004ffd07424 */ /* 0x000fe400078e00ff */
[----:B------:R-:W-:Y:S02]  /*f5a0*/  IMAD.MOV.U32 R205, RZ, RZ, 0xa00 ;  /* 0x00000a00ffcd7424 */ /* 0x000fe400078e00ff */
[----:B------:R-:W-:Y:S01]  /*f5b0*/  VIADD R209, R200, 0xe00 ;  /* 0x00000e00c8d17836 */ /* 0x000fe20000000000 */
[----:B------:R-:W-:Y:S01]  /*f5c0*/  HGMMA.64x64x16.F32 R152, gdesc[UR4], R152, gsb0 ;  /* 0x00e00000049879f0 */ /* 0x000fe20008000898 */
[----:B------:R-:W-:Y:S01]  /*f5d0*/  R2UR UR4, R202 ;  /* 0x00000000ca0472ca */ /* 0x000fe200000e0000 */
[----:B------:R-:W-:Y:S01]  /*f5e0*/  VIADD R202, R200, 0x2 ;  /* 0x00000002c8ca7836 */ /* 0x000fe20000000000 */
[----:B------:R-:W-:Y:S01]  /*f5f0*/  R2UR UR5, R203 ;  /* 0x00000000cb0572ca */ /* 0x000fe200000e0000 */
[----:B------:R-:W-:-:S02]  /*f600*/  IMAD.MOV.U32 R203, RZ, RZ, 0x40000040 ;  /* 0x40000040ffcb7424 */ /* 0x000fc400078e00ff */
[----:B------:R-:W-:Y:S01]  /*f610*/  VIADD R206, R2, 0xe00 ;  /* 0x00000e0002ce7836 */ /* 0x000fe20000000000 */
[----:B------:R-:W-:Y:S01]  /*f620*/  R2UR UR6, R202 ;  /* 0x00000000ca0672ca */ /* 0x000fe200000e0000 */
[----:B------:R-:W-:Y:S01]  /*f630*/  VIADD R202, R2, 0x4 ;  /* 0x0000000402ca7836 */ /* 0x000fe20000000000 */
[----:B------:R-:W-:Y:S01]  /*f640*/  R2UR UR7, R203 ;  /* 0x00000000cb0772ca */ /* 0x000fe200000e0000 */
[----:B------:R-:W-:Y:S02]  /*f650*/  IMAD.MOV.U32 R203, RZ, RZ, 0x40000040 ;  /* 0x40000040ffcb7424 */ /* 0x000fe400078e00ff */
[----:B------:R-:W-:Y:S01]  /*f660*/  IMAD.MOV.U32 R207, RZ, RZ, 0x40000040 ;  /* 0x40000040ffcf7424 */ /* 0x000fe200078e00ff */
[----:B----4-:R-:W-:-:S05]  /*f670*/  SHF.R.U32.HI R21, RZ, 0x7, R21 ;  /* 0x00000007ff157819 */ /* 0x010fca0000011615 */
[----:B0123--:R-:W0:Y:S02]  /*f680*/  SHFL.IDX PT, R14, R21, RZ, 0x1f ;  /* 0x00001fff150e7589 */ /* 0x00fe2400000e0000 */
[----:B0-----:R-:W-:-:S04]  /*f690*/  ISETP.GT.AND P1, PT, R14, 0x7f, PT ;  /* 0x0000007f0e00780c */ /* 0x001fc80003f24270 */
[----:B------:R-:W-:Y:S02]  /*f6a0*/  SEL R21, RZ, 0x2, !P1 ;  /* 0x00000002ff157807 */ /* 0x000fe40004800000 */
[C---:B------:R-:W-:Y:S02]  /*f6b0*/  SEL R14, R208.reuse, 0x2, P1 ;  /* 0x00000002d00e7807 */ /* 0x040fe40000800000 */
[----:B------:R-:W-:Y:S02]  /*f6c0*/  SEL R208, R208, 0x6, !P1 ;  /* 0x00000006d0d07807 */ /* 0x000fe40004800000 */
[----:B------:R-:W-:-:S04]  /*f6d0*/  SEL R205, R205, 0x980, P1 ;  /* 0x00000980cdcd7807 */ /* 0x000fc80000800000 */
[----:B------:R-:W-:Y:S01]  /*f6e0*/  LOP3.LUT R205, R205, 0xa00, RZ, 0xc0, !PT ;  /* 0x00000a00cdcd7812 */ /* 0x000fe200078ec0ff */
        /* <DEDUP_REMOVED lines=186> */
[----:B------:R-:W-:Y:S01]  /*10290*/  VIADD R201, R2, 0xa00 ;  /* 0x00000a0002c97836 */ /* 0x000fe20000000000 */
[----:B------:R-:W-:Y:S02]  /*102a0*/  R2UR UR6, R202 ;  /* 0x00000000ca0672ca */ /* 0x000fe400000e0000 */
[----:B------:R-:W-:Y:S01]  /*102b0*/  R2UR UR7, R203 ;  /* 0x00000000cb0772ca */ /* 0x000fe200000e0000 */
[----:B------:R-:W-:Y:S01]  /*102c0*/  IMAD.MOV.U32 R203, RZ, RZ, 0x40000040 ;  /* 0x40000040ffcb7424 */ /* 0x000fe200078e00ff */
[----:B------:R-:W-:-:S02]  /*102d0*/  IADD3 R202, R204, R205, R2 ;  /* 0x000000cdccca7210 */ /* 0x000fc40007ffe002 */
[----:B------:R-:W-:Y:S01]  /*102e0*/  IADD3 R204, R204, R205, R200 ;  /* 0x000000cdcccc7210 */ /* 0x000fe20007ffe0c8 */
        /* <DEDUP_REMOVED lines=9> */
[----:B------:R-:W-:Y:S01]  /*10380*/  VIADD R204, R200, 0xa00 ;  /* 0x00000a00c8cc7836 */ /* 0x000fe20000000000 */
[----:B------:R-:W-:Y:S01]  /*10390*/  R2UR UR7, R205 ;  /* 0x00000000cd0772ca */ /* 0x000fe200000e0000 */
        /* <DEDUP_REMOVED lines=25> */
[----:B------:R-:W-:Y:S01]  /*10530*/  VIADD R201, R2, 0xc00 ;  /* 0x00000c0002c97836 */ /* 0x000fe20000000000 */
[----:B------:R-:W-:Y:S02]  /*10540*/  WARPGROUP.DEPBAR.LE gsb0, 0x0 ;  /* 0x00008000000079c5 */ /* 0x000fe40000010000 */
[----:B------:R-:W-:-:S07]  /*10550*/  WARPGROUP.ARRIVE ;  /* 0x00000000000079c5 */ /* 0x000fce0000000000 */
        /* <DEDUP_REMOVED lines=87> */
[C---:B------:R-:W-:Y:S01]  /*10ad0*/  IMAD.IADD R202, R206.reuse, 0x1, R14 ;  /* 0x00000001ceca7824 */ /* 0x040fe200078e020e */
[----:B------:R-:W-:Y:S01]  /*10ae0*/  R2UR UR5, R203 ;  /* 0x00000000cb0572ca */ /* 0x000fe200000e0000 */
[----:B------:R-:W-:Y:S02]  /*10af0*/  IMAD.MOV.U32 R203, RZ, RZ, 0x40000040 ;  /* 0x40000040ffcb7424 */ /* 0x000fe400078e00ff */
[----:B------:R-:W-:Y:S02]  /*10b00*/  IMAD.IADD R206, R206, 0x1, R208 ;  /* 0x00000001cece7824 */ /* 0x000fe400078e02d0 */
[----:B------:R-:W-:Y:S02]  /*10b10*/  IMAD.IADD R208, R208, 0x1, R209 ;  /* 0x00000001d0d07824 */ /* 0x000fe400078e02d1 */
        /* <DEDUP_REMOVED lines=35> */
.L_x_3486:
[----:B------:R-:W0:Y:S01]  /*10d50*/  LDC R14, c[0x0][0x448] ;  /* 0x00011200ff0e7b82 */ /* 0x000e220000000800 */
[----:B------:R-:W-:Y:S01]  /*10d60*/  IMAD.IADD R206, R222, 0x1, R197 ;  /* 0x00000001dece7824 */ /* 0x000fe200078e02c5 */
[----:B------:R-:W-:Y:S01]  /*10d70*/  UISETP.NE.AND UP0, UPT, UR48, URZ, UPT ;  /* 0x0000003f3000728c */ /* 0x000fe2000bf05270 */
[----:B0-----:R-:W-:-:S13]  /*10d80*/  ISETP.NE.AND P1, PT, R14, 0x1, PT ;  /* 0x000000010e00780c */ /* 0x001fda0003f25270 */
[----:B------:R-:W0:Y:S08]  /*10d90*/  @P1 LDC R21, c[0x0][0x44c] ;  /* 0x00011300ff151b82 */ /* 0x000e300000000800 */
[----:B------:R-:W1:Y:S01]  /*10da0*/  @P1 LDC R14, c[0x0][0x450] ;  /* 0x00011400ff0e1b82 */ /* 0x000e620000000800 */
[----:B0-----:R-:W-:-:S05]  /*10db0*/  @P1 IMAD.HI.U32 R21, R206, R21, RZ ;  /* 0x00000015ce151227 */ /* 0x001fca00078e00ff */
[----:B-1----:R-:W-:Y:S01]  /*10dc0*/  @P1 SHF.R.U32.HI R206, RZ, R14, R21 ;  /* 0x0000000effce1219 */ /* 0x002fe20000011615 */
[----:B------:R-:W-:Y:S01]  /*10dd0*/  VIADD R14, R199, 0x38840 ;  /* 0x00038840c70e7836 */ /* 0x000fe20000000000 */
[----:B------:R-:W-:Y:S01]  /*10de0*/  PLOP3.LUT P1, PT, PT, PT, UP0, 0x40, 0x0 ;  /* 0x000000000000781c */ /* 0x000fe20003f2e808 */
[----:B------:R-:W-:Y:S02]  /*10df0*/  IMAD.U32 R21, RZ, RZ, UR43 ;  /* 0x0000002bff157e24 */ /* 0x000fe4000f8e00ff */
[----:B------:R-:W0:Y:S01]  /*10e00*/  SHFL.IDX PT, R207, R206, RZ, 0x1c1f ;  /* 0x001c1fffcecf7589 */ /* 0x000e2200000e0000 */
[----:B------:R-:W-:Y:S02]  /*10e10*/  PRMT R14, R187, 0x654, R14 ;  /* 0x00000654bb0e7816 */ /* 0x000fe4000000000e */
[----:B------:R-:W-:Y:S02]  /*10e20*/  LOP3.LUT R205, RZ, R21, RZ, 0x33, !PT ;  /* 0x00000015ffcd7212 */ /* 0x000fe400078e33ff */
[----:B------:R1:W-:Y:S02]  /*10e30*/  SYNCS.ARRIVE.TRANS64.RED.A1T0 RZ, [R14+URZ], RZ ;  /* 0x000000ff0eff79a7 */ /* 0x0003e4000810043f */
[----:B-1----:R-:W-:-:S05]  /*10e40*/  IMAD.SHL.U32 R14, R20, 0x40, RZ ;  /* 0x00000040140e7824 */ /* 0x002fca00078e00ff */
[----:B------:R-:W-:-:S04]  /*10e50*/  IADD3 R204, -R190, 0x1, -R14 ;  /* 0x00000001becc7810 */ /* 0x000fc80007ffe90e */
[----:B------:R-:W-:-:S05]  /*10e60*/  IADD3 R204, -R184, R204, R185 ;  /* 0x000000ccb8cc7210 */ /* 0x000fca0007ffe1b9 */
[----:B------:R-:W-:Y:S02]  /*10e70*/  IMAD.IADD R205, R205, 0x1, R204 ;  /* 0x00000001cdcd7824 */ /* 0x000fe400078e02cc */
[----:B------:R-:W-:Y:S02]  /*10e80*/  VIADD R204, R204, UR46 ;  /* 0x0000002ecccc7c36 */ /* 0x000fe40008000000 */
[C---:B0-----:R-:W-:Y:S02]  /*10e90*/  IMAD.IADD R202, R207.reuse, 0x1, R205 ;  /* 0x00000001cfca7824 */ /* 0x041fe400078e02cd */
        /* <DEDUP_REMOVED lines=14> */
.L_x_3489:
[----:B------:R-:W-:-:S05]  /*10f80*/  IMAD.U32 R208, RZ, RZ, UR42 ;  /* 0x0000002affd07e24 */ /* 0x000fca000f8e00ff */
[----:B------:R-:W-:-:S13]  /*10f90*/  ISETP.NE.AND P1, PT, R208, 0x1, PT ;  /* 0x00000001d000780c */ /* 0x000fda0003f25270 */
[----:B------:R-:W0:Y:S02]  /*10fa0*/  @P1 LDC.64 R200, c[0x0][0xae0] ;  /* 0x0002b800ffc81b82 */ /* 0x000e240000000a00 */
[----:B0-----:R-:W-:-:S05]  /*10fb0*/  @P1 IMAD.HI.U32 R200, R207, R200, RZ ;  /* 0x000000c8cfc81227 */ /* 0x001fca00078e00ff */
[----:B------:R-:W-:-:S07]  /*10fc0*/  @P1 SHF.R.U32.HI R207, RZ, R201, R200 ;  /* 0x000000c9ffcf1219 */ /* 0x000fce00000116c8 */
.L_x_3490:
[----:B------:R-:W-:Y:S05]  /*10fd0*/  BSYNC B2 ;  /* 0x0000000000027941 */ /* 0x000fea0003800000 */
.L_x_3488:
[----:B------:R-:W-:-:S04]  /*10fe0*/  IMAD R207, R207, R208, -R14 ;  /* 0x000000d0cfcf7224 */ /* 0x000fc800078e0a0e */
[----:B------:R-:W-:-:S05]  /*10ff0*/  IMAD.IADD R207, R207, 0x1, -R190 ;  /* 0x00000001cfcf7824 */ /* 0x000fca00078e0abe */
[----:B------:R-:W-:Y:S02]  /*11000*/  VIMNMX R202, R202, R207, !PT ;  /* 0x000000cfcaca7248 */ /* 0x000fe40007fe0100 */
[----:B------:R-:W-:-:S07]  /*11010*/  VIADDMNMX R203, R207, R208, R203, PT ;  /* 0x000000d0cfcb7246 */ /* 0x000fce00038001cb */
.L_x_3487:
[----:B------:R-:W-:Y:S01]  /*11020*/  ISETP.GT.AND P1, PT, R20, -0x1, PT ;  /* 0xffffffff1400780c */ /* 0x000fe20003f24270 */
[----:B------:R-:W0:Y:S01]  /*11030*/  SHFL.IDX PT, R206, R206, 0x1, 0x1c1f ;  /* 0x003c1f00cece7f89 */ /* 0x000e2200000e0000 */
[----:B------:R-:W-:Y:S02]  /*11040*/  UISETP.NE.AND UP0, UPT, UR48, URZ, UPT ;  /* 0x0000003f3000728c */ /* 0x000fe4000bf05270 */
[C---:B------:R-:W-:Y:S02]  /*11050*/  ISETP.GT.AND P4, PT, R202.reuse, RZ, P1 ;  /* 0x000000ffca00720c */ /* 0x040fe40000f84270 */
[C---:B------:R-:W-:Y:S02]  /*11060*/  ISETP.GT.AND P3, PT, R202.reuse, 0x1, P1 ;  /* 0x00000001ca00780c */ /* 0x040fe40000f64270 */
[----:B------:R-:W-:Y:S02]  /*11070*/  ISETP.LT.OR P4, PT, R203, 0x1, P4 ;  /* 0x00000001cb00780c */ /* 0x000fe40002781670 */
[----:B------:R-:W-:-:S02]  /*11080*/  ISETP.GT.AND P5, PT, R202, 0x8, P1 ;  /* 0x00000008ca00780c */ /* 0x000fc40000fa4270 */
[----:B------:R-:W-:Y:S02]  /*11090*/  ISETP.GT.AND P2, PT, R202, 0x9, P1 ;  /* 0x00000009ca00780c */ /* 0x000fe40000f44270 */
[----:B------:R-:W-:Y:S02]  /*110a0*/  FSEL R200, R152, -INF , !P4 ;  /* 0xff80000098c87808 */ /* 0x000fe40006000000 */
[----:B------:R-:W-:Y:S02]  /*110b0*/  ISETP.GT.AND P4, PT, R202, 0x10, P1 ;  /* 0x00000010ca00780c */ /* 0x000fe40000f84270 */
[C---:B------:R-:W-:Y:S02]  /*110c0*/  ISETP.LT.OR P3, PT, R203.reuse, 0x2, P3 ;  /* 0x00000002cb00780c */ /* 0x040fe40001f61670 */
[C---:B------:R-:W-:Y:S02]  /*110d0*/  ISETP.LT.OR P5, PT, R203.reuse, 0x9, P5 ;  /* 0x00000009cb00780c */ /* 0x040fe40002fa1670 */
[----:B------:R-:W-:-:S02]  /*110e0*/  ISETP.LT.OR P2, PT, R203, 0xa, P2 ;  /* 0x0000000acb00780c */ /* 0x000fc40001741670 */
[----:B------:R-:W-:Y:S01]  /*110f0*/  ISETP.LT.OR P4, PT, R203, 0x11, P4 ;  /* 0x00000011cb00780c */ /* 0x000fe20002781670 */
[--C-:B0-----:R-:W-:Y:S01]  /*11100*/  IMAD.IADD R204, R204, 0x1, R206.reuse ;  /* 0x00000001cccc7824 */ /* 0x101fe200078e02ce */
[----:B------:R-:W-:Y:S01]  /*11110*/  FSEL R201, R153, -INF , !P3 ;  /* 0xff80000099c97808 */ /* 0x000fe20005800000 */
[----:B------:R-:W-:Y:S01]  /*11120*/  IMAD.IADD R205, R205, 0x1, R206 ;  /* 0x00000001cdcd7824 */ /* 0x000fe200078e02ce */
[----:B------:R-:W-:Y:S02]  /*11130*/  FSEL R156, R156, -INF , !P5 ;  /* 0xff8000009c9c7808 */ /* 0x000fe40006800000 */
[----:B------:R-:W-:Y:S02]  /*11140*/  FSEL R157, R157, -INF , !P2 ;  /* 0xff8000009d9d7808 */ /* 0x000fe40005000000 */
[C---:B------:R-:W-:Y:S02]  /*11150*/  ISETP.GT.AND P3, PT, R202.reuse, 0x11, P1 ;  /* 0x00000011ca00780c */ /* 0x040fe40000f64270 */
[----:B------:R-:W-:-:S02]  /*11160*/  ISETP.GT.AND P5, PT, R202, 0x18, P1 ;  /* 0x00000018ca00780c */ /* 0x000fc40000fa4270 */
[----:B------:R-:W-:Y:S02]  /*11170*/  ISETP.GT.AND P2, PT, R202, 0x19, P1 ;  /* 0x00000019ca00780c */ /* 0x000fe40000f44270 */
[----:B------:R-:W-:Y:S02]  /*11180*/  FSEL R160, R160, -INF , !P4 ;  /* 0xff800000a0a07808 */ /* 0x000fe40006000000 */
[----:B------:R-:W-:Y:S02]  /*11190*/  ISETP.GT.AND P4, PT, R202, 0x20, P1 ;  /* 0x00000020ca00780c */ /* 0x000fe40000f84270 */
[C---:B------:R-:W-:Y:S02]  /*111a0*/  ISETP.LT.OR P3, PT, R203.reuse, 0x12, P3 ;  /* 0x00000012cb00780c */ /* 0x040fe40001f61670 */
        /* <DEDUP_REMOVED lines=22> */
[----:B------:R-:W-:Y:S02]  /*11310*/  PLOP3.LUT P4, PT, PT, PT, UP0, 0x40, 0x0 ;  /* 0x000000000000781c */ /* 0x000fe40003f8e808 */
        /* <DEDUP_REMOVED lines=19> */
.L_x_3493:
[----:B------:R-:W-:-:S05]  /*11450*/  IMAD.U32 R176, RZ, RZ, UR42 ;  /* 0x0000002affb07e24 */ /* 0x000fca000f8e00ff */
[----:B------:R-:W-:-:S13]  /*11460*/  ISETP.NE.AND P2, PT, R176, 0x1, PT ;  /* 0x00000001b000780c */ /* 0x000fda0003f45270 */
[----:B------:R-:W0:Y:S02]  /*11470*/  @P2 LDC.64 R152, c[0x0][0xae0] ;  /* 0x0002b800ff982b82 */ /* 0x000e240000000a00 */
[----:B0-----:R-:W-:-:S05]  /*11480*/  @P2 IMAD.HI.U32 R152, R206, R152, RZ ;  /* 0x00000098ce982227 */ /* 0x001fca00078e00ff */
[----:B------:R-:W-:-:S07]  /*11490*/  @P2 SHF.R.U32.HI R206, RZ, R153, R152 ;  /* 0x00000099ffce2219 */ /* 0x000fce0000011698 */
.L_x_3494:
[----:B------:R-:W-:Y:S05]  /*114a0*/  BSYNC B2 ;  /* 0x0000000000027941 */ /* 0x000fea0003800000 */
.L_x_3492:
[----:B------:R-:W-:-:S04]  /*114b0*/  IMAD R14, R206, R176, -R14 ;  /* 0x000000b0ce0e7224 */ /* 0x000fc800078e0a0e */
[----:B------:R-:W-:-:S05]  /*114c0*/  IMAD.IADD R14, R14, 0x1, -R190 ;  /* 0x000000010e0e7824 */ /* 0x000fca00078e0abe */
[----:B------:R-:W-:Y:S02]  /*114d0*/  VIMNMX R205, R205, R14, !PT ;  /* 0x0000000ecdcd7248 */ /* 0x000fe40007fe0100 */
[----:B------:R-:W-:-:S07]  /*114e0*/  VIADDMNMX R204, R14, R176, R204, PT ;  /* 0x000000b00ecc7246 */ /* 0x000fce00038001cc */
.L_x_3491:
        /* <DEDUP_REMOVED lines=40> */
[----:B------:R-:W0:Y:S01]  /*11770*/  SHFL.BFLY PT, R152, R14, 0x2, 0x1f ;  /* 0x0c401f000e987f89 */ /* 0x000e2200000e0000 */
        /* <DEDUP_REMOVED lines=14> */
[----:B0-----:R-:W-:Y:S02]  /*11860*/  FMNMX.FTZ R152, R14, R152, !PT ;  /* 0x000000980e987209 */ /* 0x001fe40007810000 */
[C---:B------:R-:W-:Y:S02]  /*11870*/  LOP3.LUT P0, RZ, R16.reuse, 0x400000, RZ, 0xc0, !PT ;  /* 0x0040000010ff7812 */ /* 0x040fe4000780c0ff */
[----:B------:R-:W-:Y:S01]  /*11880*/  LOP3.LUT R16, R16, 0xfffffff7, RZ, 0xc0, !PT ;  /* 0xfffffff710107812 */ /* 0x000fe200078ec0ff */
[----:B------:R-:W0:Y:S01]  /*11890*/  SHFL.BFLY PT, R176, R152, 0x1, 0x1f ;  /* 0x0c201f0098b07f89 */ /* 0x000e2200000e0000 */
        /* <DEDUP_REMOVED lines=12> */
[----:B0-----:R-:W-:Y:S02]  /*11960*/  FMNMX.FTZ R176, R152, R176, !PT ;  /* 0x000000b098b07209 */ /* 0x001fe40007810000 */
        /* <DEDUP_REMOVED lines=20> */
[C---:B------:R-:W-:Y:S01]  /*11ab0*/  LOP3.LUT P0, RZ, R16.reuse, 0x10, RZ, 0xc0, !PT ;  /* 0x0000001010ff7812 */ /* 0x040fe2000780c0ff */
[----:B------:R-:W-:Y:S01]  /*11ac0*/  FMUL.FTZ R7, R7, R14 ;  /* 0x0000000e07077220 */ /* 0x000fe20000410000 */
[----:B------:R-:W-:Y:S02]  /*11ad0*/  LOP3.LUT R16, R16, 0xffdfffff, RZ, 0xc0, !PT ;  /* 0xffdfffff10107812 */ /* 0x000fe400078ec0ff */
[----:B------:R-:W-:-:S05]  /*11ae0*/  FSEL R152, R152, RZ, P4 ;  /* 0x000000ff98987208 */ /* 0x000fca0002000000 */
[-CC-:B------:R-:W-:Y:S01]  /*11af0*/  FFMA.FTZ R153, R168, R14.reuse, -R152.reuse ;  /* 0x0000000ea8997223 */ /* 0x180fe20000010898 */
[----:B------:R-:W-:Y:S01]  /*11b00*/  FMNMX.FTZ R168, R154, R15, !PT ;  /* 0x0000000f9aa87209 */ /* 0x000fe20007810000 */
[-CC-:B------:R-:W-:Y:S01]  /*11b10*/  FFMA.FTZ R200, R200, R14.reuse, -R152.reuse ;  /* 0x0000000ec8c87223 */ /* 0x180fe20000010898 */
[-CC-:B------:R-:W-:Y:S01]  /*11b20*/  FFMA.FTZ R201, R201, R14.reuse, -R152.reuse ;  /* 0x0000000ec9c97223 */ /* 0x180fe20000010898 */
[----:B------:R-:W-:Y:S01]  /*11b30*/  @P0 LOP3.LUT R16, R16, 0x200000, RZ, 0xfc, !PT ;  /* 0x0020000010100812 */ /* 0x000fe200078efcff */
[--C-:B------:R-:W-:Y:S01]  /*11b40*/  FFMA.FTZ R156, R156, R14, -R152.reuse ;  /* 0x0000000e9c9c7223 */ /* 0x100fe20000010898 */
[----:B------:R-:W-:Y:S01]  /*11b50*/  FMNMX.FTZ R168, R155, R168, !PT ;  /* 0x000000a89ba87209 */ /* 0x000fe20007810000 */
[-CC-:B------:R-:W-:Y:S01]  /*11b60*/  FFMA.FTZ R157, R157, R14.reuse, -R152.reuse ;  /* 0x0000000e9d9d7223 */ /* 0x180fe20000010898 */
[----:B------:R-:W-:Y:S01]  /*11b70*/  LOP3.LUT P0, RZ, R16, 0x40, RZ, 0xc0, !PT ;  /* 0x0000004010ff7812 */ /* 0x000fe2000780c0ff */
[--C-:B------:R-:W-:Y:S01]  /*11b80*/  FFMA.FTZ R160, R160, R14, -R152.reuse ;  /* 0x0000000ea0a07223 */ /* 0x100fe20000010898 */
[----:B------:R-:W-:Y:S01]  /*11b90*/  FMNMX.FTZ R168, R158, R168, !PT ;  /* 0x000000a89ea87209 */ /* 0x000fe20007810000 */
[-CC-:B------:R-:W-:Y:S01]  /*11ba0*/  FFMA.FTZ R161, R161, R14.reuse, -R152.reuse ;  /* 0x0000000ea1a17223 */ /* 0x180fe20000010898 */
[----:B------:R-:W-:Y:S01]  /*11bb0*/  FSEL R170, R170, -INF , !P0 ;  /* 0xff800000aaaa7808 */ /* 0x000fe20004000000 */
[--C-:B------:R-:W-:Y:S01]  /*11bc0*/  FFMA.FTZ R164, R164, R14, -R152.reuse ;  /* 0x0000000ea4a47223 */ /* 0x100fe20000010898 */
[----:B------:R-:W-:Y:S01]  /*11bd0*/  FMNMX.FTZ R168, R159, R168, !PT ;  /* 0x000000a89fa87209 */ /* 0x000fe20007810000 */
[-CC-:B------:R-:W-:Y:S01]  /*11be0*/  FFMA.FTZ R165, R165, R14.reuse, -R152.reuse ;  /* 0x0000000ea5a57223 */ /* 0x180fe20000010898 */
[----:B------:R-:W-:Y:S01]  /*11bf0*/  LOP3.LUT P0, RZ, R16, 0x200000, RZ, 0xc0, !PT ;  /* 0x0020000010ff7812 */ /* 0x000fe2000780c0ff */
        /* <DEDUP_REMOVED lines=12> */
[----:B------:R-:W-:Y:S01]  /*11cc0*/  FFMA.FTZ R152, R181, R14, -R152 ;  /* 0x0000000eb5987223 */ /* 0x000fe20000010898 */
[----:B------:R-:W-:Y:S01]  /*11cd0*/  FMNMX.FTZ R168, R167, R168, !PT ;  /* 0x000000a8a7a87209 */ /* 0x000fe20007810000 */
[----:B------:R-:W-:Y:S01]  /*11ce0*/  MUFU.EX2 R203, R200 ;  /* 0x000000c800cb7308 */ /* 0x000fe20000000800 */
[----:B------:R-:W-:-:S02]  /*11cf0*/  FSEL R174, R174, -INF , !P4 ;  /* 0xff800000aeae7808 */ /* 0x000fc40006000000 */
[----:B------:R-:W-:Y:S02]  /*11d00*/  FMNMX.FTZ R168, R170, R168, !PT ;  /* 0x000000a8aaa87209 */ /* 0x000fe40007810000 */
[----:B------:R-:W-:Y:S02]  /*11d10*/  FSEL R175, R175, -INF , !P0 ;  /* 0xff800000afaf7808 */ /* 0x000fe40004000000 */
[----:B------:R-:W-:Y:S01]  /*11d20*/  FMNMX.FTZ R168, R171, R168, !PT ;  /* 0x000000a8aba87209 */ /* 0x000fe20007810000 */
[----:B------:R-:W-:Y:S01]  /*11d30*/  MUFU.EX2 R200, R160 ;  /* 0x000000a000c87308 */ /* 0x000fe20000000800 */
[----:B------:R-:W-:Y:S02]  /*11d40*/  LOP3.LUT P0, RZ, R16, 0x80000, RZ, 0xc0, !PT ;  /* 0x0008000010ff7812 */ /* 0x000fe4000780c0ff */
[----:B------:R-:W-:-:S04]  /*11d50*/  FMNMX.FTZ R168, R174, R168, !PT ;  /* 0x000000a8aea87209 */ /* 0x000fc80007810000 */
[----:B------:R-:W-:Y:S01]  /*11d60*/  FMNMX.FTZ R168, R175, R168, !PT ;  /* 0x000000a8afa87209 */ /* 0x000fe20007810000 */
[----:B------:R-:W-:Y:S03]  /*11d70*/  MUFU.EX2 R160, R153 ;  /* 0x0000009900a07308 */ /* 0x000fe60000000800 */
[----:B------:R-:W-:-:S04]  /*11d80*/  FMNMX.FTZ R168, R178, R168, !PT ;  /* 0x000000a8b2a87209 */ /* 0x000fc80007810000 */
[----:B------:R-:W-:Y:S01]  /*11d90*/  FMNMX.FTZ R168, R179, R168, !PT ;  /* 0x000000a8b3a87209 */ /* 0x000fe20007810000 */
[----:B------:R-:W-:Y:S03]  /*11da0*/  MUFU.EX2 R204, R161 ;  /* 0x000000a100cc7308 */ /* 0x000fe60000000800 */
[----:B------:R-:W-:-:S04]  /*11db0*/  FMNMX.FTZ R168, R182, R168, !PT ;  /* 0x000000a8b6a87209 */ /* 0x000fc80007810000 */
[----:B------:R-:W-:Y:S01]  /*11dc0*/  FMNMX.FTZ R168, R183, R168, !PT ;  /* 0x000000a8b7a87209 */ /* 0x000fe20007810000 */
[----:B------:R-:W0:Y:S04]  /*11dd0*/  MUFU.EX2 R201, R201 ;  /* 0x000000c900c97308 */ /* 0x000e280000000800 */
[----:B------:R-:W1:Y:S04]  /*11de0*/  SHFL.BFLY PT, R181, R168, 0x2, 0x1f ;  /* 0x0c401f00a8b57f89 */ /* 0x000e6800000e0000 */
[----:B------:R-:W-:Y:S08]  /*11df0*/  MUFU.EX2 R157, R157 ;  /* 0x0000009d009d7308 */ /* 0x000ff00000000800 */
[----:B------:R-:W-:Y:S08]  /*11e00*/  MUFU.EX2 R164, R164 ;  /* 0x000000a400a47308 */ /* 0x000ff00000000800 */
[----:B------:R-:W-:Y:S01]  /*11e10*/  MUFU.EX2 R165, R165 ;  /* 0x000000a500a57308 */ /* 0x000fe20000000800 */
[----:B-1----:R-:W-:-:S07]  /*11e20*/  FMNMX.FTZ R168, R168, R181, !PT ;  /* 0x000000b5a8a87209 */ /* 0x002fce0007810000 */
[----:B------:R0:W-:Y:S01]  /*11e30*/  MUFU.EX2 R181, R156 ;  /* 0x0000009c00b57308 */ /* 0x0001e20000000800 */
[----:B------:R-:W1:Y:S07]  /*11e40*/  SHFL.BFLY PT, R205, R168, 0x1, 0x1f ;  /* 0x0c201f00a8cd7f89 */ /* 0x000e6e00000e0000 */
[----:B------:R-:W-:Y:S01]  /*11e50*/  MUFU.EX2 R202, R202 ;  /* 0x000000ca00ca7308 */ /* 0x000fe20000000800 */
[----:B0-----:R-:W-:-:S07]  /*11e60*/  F2FP.F16.F32.PACK_AB R156, R201, R203 ;  /* 0x000000cbc99c723e */ /* 0x001fce00000000ff */
[----:B------:R-:W-:Y:S08]  /*11e70*/  MUFU.EX2 R177, R177 ;  /* 0x000000b100b17308 */ /* 0x000ff00000000800 */
[----:B------:R-:W-:Y:S01]  /*11e80*/  MUFU.EX2 R180, R180 ;  /* 0x000000b400b47308 */ /* 0x000fe20000000800 */
[----:B-1----:R-:W-:-:S04]  /*11e90*/  FMNMX.FTZ R168, R168, R205, !PT ;  /* 0x000000cda8a87209 */ /* 0x002fc80007810000 */
[----:B------:R-:W-:-:S04]  /*11ea0*/  FSETP.NEU.FTZ.AND P2, PT, R168, -INF , PT ;  /* 0xff800000a800780b */ /* 0x000fc80003f5d000 */
[----:B------:R-:W-:-:S05]  /*11eb0*/  FSEL R153, R168, RZ, P2 ;  /* 0x000000ffa8997208 */ /* 0x000fca0001000000 */
[----:B------:R-:W-:Y:S02]  /*11ec0*/  FADD.FTZ R15, -R153, R15 ;  /* 0x0000000f990f7221 */ /* 0x000fe40000010100 */
[----:B------:R0:W1:Y:S02]  /*11ed0*/  MUFU.EX2 R153, R7 ;  /* 0x0000000700997308 */ /* 0x0000640000000800 */
[----:B------:R-:W-:-:S06]  /*11ee0*/  FMUL.FTZ R15, R15, R14 ;  /* 0x0000000e0f0f7220 */ /* 0x000fcc0000410000 */
[----:B------:R-:W2:Y:S01]  /*11ef0*/  MUFU.EX2 R161, R15 ;  /* 0x0000000f00a17308 */ /* 0x000ea20000000800 */
[----:B0-----:R-:W-:-:S04]  /*11f00*/  @!P1 IMAD R7, R22, 0x40, R196 ;  /* 0x0000004016079824 */ /* 0x001fc800078e02c4 */
[----:B------:R-:W-:-:S03]  /*11f10*/  @!P1 IMAD R7, R7, 0x4, R17 ;  /* 0x0000000407079824 */ /* 0x000fc600078e0211 */
[----:B------:R0:W-:Y:S01]  /*11f20*/  MUFU.EX2 R22, R172 ;  /* 0x000000ac00167308 */ /* 0x0001e20000000800 */
[-C--:B-1----:R-:W-:Y:S01]  /*11f30*/  FMUL.FTZ R24, R24, R153.reuse ;  /* 0x0000009918187220 */ /* 0x082fe20000410000 */
[----:B------:R-:W-:Y:S01]  /*11f40*/  @!P1 STS [R7+0x38400], R153 ;  /* 0x0384009907009388 */ /* 0x000fe20000000800 */
[-C--:B------:R-:W-:Y:S01]  /*11f50*/  FMUL.FTZ R25, R25, R153.reuse ;  /* 0x0000009919197220 */ /* 0x080fe20000410000 */
[-C--:B------:R-:W-:Y:S01]  /*11f60*/  FMUL.FTZ R28, R28, R153.reuse ;  /* 0x000000991c1c7220 */ /* 0x080fe20000410000 */
[-C--:B------:R-:W-:Y:S01]  /*11f70*/  FMUL.FTZ R29, R29, R153.reuse ;  /* 0x000000991d1d7220 */ /* 0x080fe20000410000 */
[-C--:B------:R-:W-:Y:S01]  /*11f80*/  FMUL.FTZ R32, R32, R153.reuse ;  /* 0x0000009920207220 */ /* 0x080fe20000410000 */
[-C--:B------:R-:W-:Y:S01]  /*11f90*/  FMUL.FTZ R33, R33, R153.reuse ;  /* 0x0000009921217220 */ /* 0x080fe20000410000 */
[----:B------:R-:W-:Y:S01]  /*11fa0*/  MUFU.EX2 R15, R169 ;  /* 0x000000a9000f7308 */ /* 0x000fe20000000800 */
[----:B--2---:R1:W-:Y:S01]  /*11fb0*/  @!P1 STS [R7+0x38420], R161 ;  /* 0x038420a107009388 */ /* 0x0043e20000000800 */
        /* <DEDUP_REMOVED lines=9> */
[-C--:B-1----:R-:W-:Y:S01]  /*12050*/  FMUL.FTZ R7, R168, R14.reuse ;  /* 0x0000000ea8077220 */ /* 0x082fe20000410000 */
        /* <DEDUP_REMOVED lines=9> */
[-CC-:B0-----:R-:W-:Y:S01]  /*120f0*/  FFMA.FTZ R172, R154, R14.reuse, -R7.reuse ;  /* 0x0000000e9aac7223 */ /* 0x181fe20000010807 */
[-CC-:B------:R-:W-:Y:S01]  /*12100*/  FFMA.FTZ R154, R155, R14.reuse, -R7.reuse ;  /* 0x0000000e9b9a7223 */ /* 0x180fe20000010807 */
[----:B------:R-:W-:Y:S01]  /*12110*/  FFMA.FTZ R155, R158, R14, -R7 ;  /* 0x0000000e9e9b7223 */ /* 0x000fe20000010807 */
[----:B------:R-:W-:Y:S01]  /*12120*/  FFMA.FTZ R158, R153, R6, R203 ;  /* 0x00000006999e7223 */ /* 0x000fe200000100cb */
[-CC-:B------:R-:W-:Y:S01]  /*12130*/  FFMA.FTZ R159, R159, R14.reuse, -R7.reuse ;  /* 0x0000000e9f9f7223 */ /* 0x180fe20000010807 */
[-CC-:B------:R-:W-:Y:S01]  /*12140*/  FFMA.FTZ R162, R162, R14.reuse, -R7.reuse ;  /* 0x0000000ea2a27223 */ /* 0x180fe20000010807 */
[-CC-:B------:R-:W-:Y:S01]  /*12150*/  FFMA.FTZ R163, R163, R14.reuse, -R7.reuse ;  /* 0x0000000ea3a37223 */ /* 0x180fe20000010807 */
[-CC-:B------:R-:W-:Y:S01]  /*12160*/  FFMA.FTZ R166, R166, R14.reuse, -R7.reuse ;  /* 0x0000000ea6a67223 */ /* 0x180fe20000010807 */
[-CC-:B------:R-:W-:Y:S01]  /*12170*/  FFMA.FTZ R167, R167, R14.reuse, -R7.reuse ;  /* 0x0000000ea7a77223 */ /* 0x180fe20000010807 */
[-CC-:B--2---:R-:W-:Y:S01]  /*12180*/  FFMA.FTZ R173, R170, R14.reuse, -R7.reuse ;  /* 0x0000000eaaad7223 */ /* 0x184fe20000010807 */
[-CC-:B------:R-:W-:Y:S01]  /*12190*/  FFMA.FTZ R171, R171, R14.reuse, -R7.reuse ;  /* 0x0000000eabab7223 */ /* 0x180fe20000010807 */
[-CC-:B------:R-:W-:Y:S01]  /*121a0*/  FFMA.FTZ R174, R174, R14.reuse, -R7.reuse ;  /* 0x0000000eaeae7223 */ /* 0x180fe20000010807 */
[-CC-:B------:R-:W-:Y:S01]  /*121b0*/  FFMA.FTZ R175, R175, R14.reuse, -R7.reuse ;  /* 0x0000000eafaf7223 */ /* 0x180fe20000010807 */
[-CC-:B------:R-:W-:Y:S01]  /*121c0*/  FFMA.FTZ R178, R178, R14.reuse, -R7.reuse ;  /* 0x0000000eb2b27223 */ /* 0x180fe20000010807 */
[-CC-:B------:R-:W-:Y:S01]  /*121d0*/  FFMA.FTZ R179, R179, R14.reuse, -R7.reuse ;  /* 0x0000000eb3b37223 */ /* 0x180fe20000010807 */
[-CC-:B------:R-:W-:Y:S01]  /*121e0*/  FFMA.FTZ R182, R182, R14.reuse, -R7.reuse ;  /* 0x0000000eb6b67223 */ /* 0x180fe20000010807 */
[----:B------:R-:W-:Y:S01]  /*121f0*/  FFMA.FTZ R183, R183, R14, -R7 ;  /* 0x0000000eb7b77223 */ /* 0x000fe20000010807 */
[----:B------:R-:W-:-:S02]  /*12200*/  IMAD.MOV.U32 R7, RZ, RZ, 0x40000040 ;  /* 0x40000040ff077424 */ /* 0x000fc400078e00ff */
[----:B------:R-:W-:Y:S01]  /*12210*/  FADD.FTZ R158, R201, R158 ;  /* 0x0000009ec99e7221 */ /* 0x000fe20000010000 */
[----:B------:R-:W0:Y:S01]  /*12220*/  MUFU.EX2 R172, R172 ;  /* 0x000000ac00ac7308 */ /* 0x000e220000000800 */
[----:B------:R-:W-:Y:S02]  /*12230*/  IMAD R6, R198, 0x1000, R211 ;  /* 0x00001000c6067824 */ /* 0x000fe400078e02d3 */
[----:B------:R-:W-:Y:S01]  /*12240*/  FMUL.FTZ R68, R68, R153 ;  /* 0x0000009944447220 */ /* 0x000fe20000410000 */
[----:B------:R-:W-:Y:S01]  /*12250*/  R2UR UR7, R7 ;  /* 0x00000000070772ca */ /* 0x000fe200000e0000 */
[----:B------:R-:W-:Y:S01]  /*12260*/  FADD.FTZ R7, R181, R158 ;  /* 0x0000009eb5077221 */ /* 0x000fe20000010000 */
        /* <DEDUP_REMOVED lines=10> */
[-C--:B------:R-:W-:Y:S01]  /*12310*/  FMUL.FTZ R81, R81, R153.reuse ;  /* 0x0000009951517220 */ /* 0x080fe20000410000 */
[----:B------:R-:W-:Y:S01]  /*12320*/  FADD.FTZ R7, R204, R7 ;  /* 0x00000007cc077221 */ /* 0x000fe20000010000 */
[----:B------:R-:W1:Y:S01]  /*12330*/  MUFU.EX2 R157, R154 ;  /* 0x0000009a009d7308 */ /* 0x000e620000000800 */
[----:B0-----:R-:W-:Y:S01]  /*12340*/  FFMA.FTZ R0, R161, R0, R172 ;  /* 0x00000000a1007223 */ /* 0x001fe200000100ac */
[-C--:B------:R-:W-:Y:S01]  /*12350*/  FMUL.FTZ R84, R84, R153.reuse ;  /* 0x0000009954547220 */ /* 0x080fe20000410000 */
[----:B------:R-:W-:Y:S01]  /*12360*/  FADD.FTZ R7, R164, R7 ;  /* 0x00000007a4077221 */ /* 0x000fe20000010000 */
[-C--:B------:R-:W-:Y:S01]  /*12370*/  FMUL.FTZ R85, R85, R153.reuse ;  /* 0x0000009955557220 */ /* 0x080fe20000410000 */
[-C--:B------:R-:W-:Y:S01]  /*12380*/  FMUL.FTZ R88, R88, R153.reuse ;  /* 0x0000009958587220 */ /* 0x080fe20000410000 */
[-C--:B------:R-:W-:Y:S01]  /*12390*/  FMUL.FTZ R89, R89, R153.reuse ;  /* 0x0000009959597220 */ /* 0x080fe20000410000 */
[----:B------:R-:W-:Y:S01]  /*123a0*/  FADD.FTZ R7, R165, R7 ;  /* 0x00000007a5077221 */ /* 0x000fe20000010000 */
        /* <DEDUP_REMOVED lines=9> */
[----:B-1----:R-:W-:Y:S01]  /*12440*/  FADD.FTZ R0, R157, R0 ;  /* 0x000000009d007221 */ /* 0x002fe20000010000 */
[-C--:B------:R-:W-:Y:S01]  /*12450*/  FMUL.FTZ R105, R105, R153.reuse ;  /* 0x0000009969697220 */ /* 0x080fe20000410000 */
[-C--:B------:R-:W-:Y:S01]  /*12460*/  FMUL.FTZ R108, R108, R153.reuse ;  /* 0x000000996c6c7220 */ /* 0x080fe20000410000 */
[-C--:B------:R-:W-:Y:S01]  /*12470*/  FMUL.FTZ R109, R109, R153.reuse ;  /* 0x000000996d6d7220 */ /* 0x080fe20000410000 */
[----:B------:R-:W-:Y:S01]  /*12480*/  FADD.FTZ R0, R155, R0 ;  /* 0x000000009b007221 */ /* 0x000fe20000010000 */
[-C--:B------:R-:W-:Y:S01]  /*12490*/  FMUL.FTZ R112, R112, R153.reuse ;  /* 0x0000009970707220 */ /* 0x080fe20000410000 */
[-C--:B------:R-:W-:Y:S01]  /*124a0*/  FMUL.FTZ R113, R113, R153.reuse ;  /* 0x0000009971717220 */ /* 0x080fe20000410000 */
[----:B------:R-:W1:Y:S01]  /*124b0*/  MUFU.EX2 R163, R163 ;  /* 0x000000a300a37308 */ /* 0x000e620000000800 */
        /* <DEDUP_REMOVED lines=24> */
[----:B0-----:R-:W-:Y:S01]  /*12640*/  FADD.FTZ R0, R166, R0 ;  /* 0x00000000a6007221 */ /* 0x001fe20000010000 */
[----:B------:R-:W-:Y:S01]  /*12650*/  F2FP.F16.F32.PACK_AB R157, R157, R172 ;  /* 0x000000ac9d9d723e */ /* 0x000fe200000000ff */
[----:B------:R-:W-:Y:S01]  /*12660*/  FMUL.FTZ R26, R26, R161 ;  /* 0x000000a11a1a7220 */ /* 0x000fe20000410000 */
[----:B------:R-:W-:Y:S01]  /*12670*/  F2FP.F16.F32.PACK_AB R159, R159, R155 ;  /* 0x0000009b9f9f723e */ /* 0x000fe200000000ff */
[----:B------:R-:W-:Y:S01]  /*12680*/  BAR.SYNC.DEFER_BLOCKING 0xf, 0x100 ;  /* 0x03c4000000007b1d */ /* 0x000fe20000010000 */
[----:B------:R-:W-:Y:S01]  /*12690*/  F2FP.F16.F32.PACK_AB R154, R165, R164 ;  /* 0x000000a4a59a723e */ /* 0x000fe200000000ff */
[-C--:B------:R-:W-:Y:S01]  /*126a0*/  FMUL.FTZ R27, R27, R161.reuse ;  /* 0x000000a11b1b7220 */ /* 0x080fe20000410000 */
[----:B------:R-:W-:Y:S01]  /*126b0*/  F2FP.F16.F32.PACK_AB R153, R163, R162 ;  /* 0x000000a2a399723e */ /* 0x000fe200000000ff */
[-C--:B------:R-:W-:Y:S01]  /*126c0*/  FMUL.FTZ R30, R30, R161.reuse ;  /* 0x000000a11e1e7220 */ /* 0x080fe20000410000 */
[----:B--2---:R-:W-:Y:S01]  /*126d0*/  F2FP.F16.F32.PACK_AB R155, R167, R166 ;  /* 0x000000a6a79b723e */ /* 0x004fe200000000ff */
        /* <DEDUP_REMOVED lines=33> */
[----:B--2---:R-:W-:Y:S01]  /*128f0*/  F2FP.F16.F32.PACK_AB R152, R204, R200 ;  /* 0x000000c8cc98723e */ /* 0x004fe200000000ff */
        /* <DEDUP_REMOVED lines=36> */
[----:B------:R-:W-:Y:S01]  /*12b40*/  FADD.FTZ R172, R160, R7 ;  /* 0x00000007a0ac7221 */ /* 0x000fe20000010000 */
[----:B------:R-:W-:Y:S01]  /*12b50*/  R2UR UR6, R6 ;  /* 0x00000000060672ca */ /* 0x000fe200000e0000 */
[----:B------:R-:W-:Y:S01]  /*12b60*/  FADD.FTZ R0, R167, R0 ;  /* 0x00000000a7007221 */ /* 0x000fe20000010000 */
[----:B------:R-:W-:Y:S01]  /*12b70*/  F2FP.F16.F32.PACK_AB R160, R15, R160 ;  /* 0x000000a00fa0723e */ /* 0x000fe200000000ff */
[----:B------:R5:W-:Y:S01]  /*12b80*/  STSM.16.M88.4 [R216+0x36400], R156 ;  /* 0x0364009cd8007844 */ /* 0x000be20000000200 */
[----:B------:R-:W-:Y:S01]  /*12b90*/  F2FP.F16.F32.PACK_AB R162, R169, R22 ;  /* 0x00000016a9a2723e */ /* 0x000fe200000000ff */
[----:B------:R-:W-:Y:S01]  /*12ba0*/  IMAD.MOV.U32 R7, RZ, RZ, 0x40000040 ;  /* 0x40000040ff077424 */ /* 0x000fe200078e00ff */
[----:B0-----:R-:W-:Y:S01]  /*12bb0*/  F2FP.F16.F32.PACK_AB R161, R171, R173 ;  /* 0x000000adaba1723e */ /* 0x001fe200000000ff */
[----:B------:R0:W-:Y:S01]  /*12bc0*/  STSM.16.M88.4 [R217], R152 ;  /* 0x00000098d9007844 */ /* 0x0001e20000000200 */
[----:B-1----:R-:W-:Y:S01]  /*12bd0*/  F2FP.F16.F32.PACK_AB R163, R175, R174 ;  /* 0x000000aeafa3723e */ /* 0x002fe200000000ff */
[----:B------:R-:W-:Y:S01]  /*12be0*/  FADD.FTZ R0, R173, R0 ;  /* 0x00000000ad007221 */ /* 0x000fe20000010000 */
[----:B------:R-:W-:Y:S01]  /*12bf0*/  F2FP.F16.F32.PACK_AB R164, R177, R202 ;  /* 0x000000cab1a4723e */ /* 0x000fe200000000ff */
[----:B------:R-:W-:Y:S01]  /*12c00*/  FADD.FTZ R172, R15, R172 ;  /* 0x000000ac0fac7221 */ /* 0x000fe20000010000 */
[----:B---3--:R-:W-:Y:S01]  /*12c10*/  F2FP.F16.F32.PACK_AB R166, R170, R180 ;  /* 0x000000b4aaa6723e */ /* 0x008fe200000000ff */
[----:B------:R1:W-:Y:S01]  /*12c20*/  STSM.16.M88.4 [R219], R160 ;  /* 0x000000a0db007844 */ /* 0x0003e20000000200 */
[----:B--2---:R-:W-:Y:S01]  /*12c30*/  F2FP.F16.F32.PACK_AB R165, R179, R178 ;  /* 0x000000b2b3a5723e */ /* 0x004fe200000000ff */
[----:B------:R-:W-:Y:S01]  /*12c40*/  FADD.FTZ R0, R171, R0 ;  /* 0x00000000ab007221 */ /* 0x000fe20000010000 */
[----:B----4-:R-:W-:Y:S01]  /*12c50*/  F2FP.F16.F32.PACK_AB R167, R183, R182 ;  /* 0x000000b6b7a7723e */ /* 0x010fe200000000ff */
[----:B------:R-:W-:-:S02]  /*12c60*/  FADD.FTZ R172, R22, R172 ;  /* 0x000000ac16ac7221 */ /* 0x000fc40000010000 */
[----:B------:R-:W-:Y:S02]  /*12c70*/  FADD.FTZ R0, R174, R0 ;  /* 0x00000000ae007221 */ /* 0x000fe40000010000 */
[----:B------:R1:W-:Y:S01]  /*12c80*/  STSM.16.M88.4 [R218], R164 ;  /* 0x000000a4da007844 */ /* 0x0003e20000000200 */
[----:B------:R-:W-:Y:S01]  /*12c90*/  WARPGROUP.ARRIVE ;  /* 0x00000000000079c5 */ /* 0x000fe20000000000 */
[----:B------:R-:W-:Y:S01]  /*12ca0*/  FADD.FTZ R172, R169, R172 ;  /* 0x000000aca9ac7221 */ /* 0x000fe20000010000 */
[----:B------:R-:W-:-:S03]  /*12cb0*/  FADD.FTZ R0, R175, R0 ;  /* 0x00000000af007221 */ /* 0x000fc60000010000 */
[----:B------:R-:W-:Y:S01]  /*12cc0*/  FADD.FTZ R172, R202, R172 ;  /* 0x000000accaac7221 */ /* 0x000fe20000010000 */
[----:B------:R-:W-:Y:S01]  /*12cd0*/  HGMMA.64x256x16.F32 R24, R156, gdesc[UR4].tnspB, R24, gsb0 ;  /* 0x43e000049c187df0 */ /* 0x000fe20008000818 */
[----:B------:R-:W-:Y:S02]  /*12ce0*/  FADD.FTZ R0, R178, R0 ;  /* 0x00000000b2007221 */ /* 0x000fe40000010000 */
[----:B------:R-:W-:Y:S02]  /*12cf0*/  FADD.FTZ R172, R177, R172 ;  /* 0x000000acb1ac7221 */ /* 0x000fe40000010000 */
[----:B------:R-:W-:Y:S02]  /*12d00*/  FADD.FTZ R0, R179, R0 ;  /* 0x00000000b3007221 */ /* 0x000fe40000010000 */
[----:B------:R-:W-:Y:S02]  /*12d10*/  FADD.FTZ R172, R180, R172 ;  /* 0x000000acb4ac7221 */ /* 0x000fe40000010000 */
[----:B------:R-:W-:-:S04]  /*12d20*/  FADD.FTZ R0, R182, R0 ;  /* 0x00000000b6007221 */ /* 0x000fc80000010000 */
[----:B------:R-:W-:Y:S01]  /*12d30*/  FADD.FTZ R0, R183, R0 ;  /* 0x00000000b7007221 */ /* 0x000fe20000010000 */
[----:B------:R-:W-:Y:S02]  /*12d40*/  WARPGROUP.DEPBAR.LE gsb0, 0x0 ;  /* 0x00008000000079c5 */ /* 0x000fe40000010000 */
[----:B-----5:R-:W-:Y:S01]  /*12d50*/  VIADD R156, R6, 0x80 ;  /* 0x00000080069c7836 */ /* 0x020fe20000000000 */
[----:B------:R-:W-:Y:S01]  /*12d60*/  WARPGROUP.ARRIVE ;  /* 0x00000000000079c5 */ /* 0x000fe20000000000 */
[----:B------:R-:W-:-:S03]  /*12d70*/  IMAD.MOV.U32 R157, RZ, RZ, 0x40000040 ;  /* 0x40000040ff9d7424 */ /* 0x000fc600078e00ff */
[----:B------:R-:W-:Y:S02]  /*12d80*/  R2UR UR6, R156 ;  /* 0x000000009c0672ca */ /* 0x000fe400000e0000 */
[----:B------:R-:W-:-:S13]  /*12d90*/  R2UR UR7, R157 ;  /* 0x000000009d0772ca */ /* 0x000fda00000e0000 */
[----:B------:R-:W-:Y:S03]  /*12da0*/  HGMMA.64x256x16.F32 R24, R152, gdesc[UR4].tnspB, R24, gsb0 ;  /* 0x43e0000498187df0 */ /* 0x000fe60008000818 */
[----:B------:R-:W-:Y:S02]  /*12db0*/  WARPGROUP.DEPBAR.LE gsb0, 0x0 ;  /* 0x00008000000079c5 */ /* 0x000fe40000010000 */
[C---:B0-----:R-:W-:Y:S01]  /*12dc0*/  VIADD R152, R6.reuse, 0x100 ;  /* 0x0000010006987836 */ /* 0x041fe20000000000 */
[----:B------:R-:W-:Y:S01]  /*12dd0*/  WARPGROUP.ARRIVE ;  /* 0x00000000000079c5 */ /* 0x000fe20000000000 */
[----:B------:R-:W-:Y:S02]  /*12de0*/  IMAD.MOV.U32 R153, RZ, RZ, 0x40000040 ;  /* 0x40000040ff997424 */ /* 0x000fe400078e00ff */
[----:B------:R-:W-:Y:S01]  /*12df0*/  VIADD R6, R6, 0x180 ;  /* 0x0000018006067836 */ /* 0x000fe20000000000 */
[----:B------:R-:W-:-:S02]  /*12e00*/  R2UR UR6, R152 ;  /* 0x00000000980672ca */ /* 0x000fc400000e0000 */
[----:B------:R-:W-:-:S15]  /*12e10*/  R2UR UR7, R153 ;  /* 0x00000000990772ca */ /* 0x000fde00000e0000 */
[----:B------:R-:W-:-:S01]  /*12e20*/  NOP ;  /* 0x0000000000007918 */ /* 0x000fc20000000000 */
[----:B------:R-:W-:Y:S01]  /*12e30*/  HGMMA.64x256x16.F32 R24, R160, gdesc[UR4].tnspB, R24, gsb0 ;  /* 0x43e00004a0187df0 */ /* 0x000fe20008000818 */
[----:B------:R-:W-:Y:S01]  /*12e40*/  R2UR UR6, R6 ;  /* 0x00000000060672ca */ /* 0x000fe200000e0000 */
[----:B------:R-:W-:Y:S01]  /*12e50*/  FADD.FTZ R6, R170, R172 ;  /* 0x000000acaa067221 */ /* 0x000fe20000010000 */
        /* <DEDUP_REMOVED lines=16> */
.L_x_3495:
[C---:B------:R-:W-:Y:S01]  /*12f60*/  ISETP.GT.AND P1, PT, R20.reuse, R215, PT ;  /* 0x000000d71400720c */ /* 0x040fe20003f24270 */
        /* <DEDUP_REMOVED lines=9> */
.L_x_3475:
[----:B------:R-:W-:Y:S02]  /*13000*/  IMAD.MOV.U32 R15, RZ, RZ, R168 ;  /* 0x000000ffff0f7224 */ /* 0x000fe400078e00a8 */
[----:B------:R-:W-:Y:S02]  /*13010*/  IMAD.MOV.U32 R7, RZ, RZ, R176 ;  /* 0x000000ffff077224 */ /* 0x000fe400078e00b0 */
[----:B------:R-:W-:-:S07]  /*13020*/  IMAD.MOV.U32 R22, RZ, RZ, R198 ;  /* 0x000000ffff167224 */ /* 0x000fce00078e00c6 */
.L_x_3474:
[----:B------:R-:W-:Y:S05]  /*13030*/  BSYNC B1 ;  /* 0x0000000000017941 */ /* 0x000fea0003800000 */
.L_x_3473:
        /* <DEDUP_REMOVED lines=24> */
.L_x_3499:
[----:B------:R-:W-:-:S13]  /*131c0*/  ISETP.NE.AND P1, PT, R155, 0x1, PT ;  /* 0x000000019b00780c */ /* 0x000fda0003f25270 */
[----:B------:R-:W1:Y:S02]  /*131d0*/  @P1 LDC.64 R152, c[0x0][0xae0] ;  /* 0x0002b800ff981b82 */ /* 0x000e640000000a00 */
[----:B-1----:R-:W-:-:S05]  /*131e0*/  @P1 IMAD.HI.U32 R152, R154, R152, RZ ;  /* 0x000000989a981227 */ /* 0x002fca00078e00ff */
[----:B------:R-:W-:-:S07]  /*131f0*/  @P1 SHF.R.U32.HI R154, RZ, R153, R152 ;  /* 0x00000099ff9a1219 */ /* 0x000fce0000011698 */
.L_x_3500:
[----:B------:R-:W-:Y:S05]  /*13200*/  BSYNC B0 ;  /* 0x0000000000007941 */ /* 0x000fea0003800000 */
.L_x_3498:
[----:B------:R-:W-:-:S05]  /*13210*/  IMAD R154, R154, R155, RZ ;  /* 0x0000009b9a9a7224 */ /* 0x000fca00078e02ff */
[----:B------:R-:W-:-:S07]  /*13220*/  VIMNMX R21, R21, R154, !PT ;  /* 0x0000009a15157248 */ /* 0x000fce0007fe0100 */
.L_x_3497:
        /* <DEDUP_REMOVED lines=10> */
[----:B0-----:R-:W-:Y:S02]  /*132d0*/  IMAD.MOV.U32 R199, RZ, RZ, R7 ;  /* 0x000000ffffc77224 */ /* 0x001fe400078e0007 */
[----:B------:R-:W-:-:S07]  /*132e0*/  IMAD.MOV.U32 R208, RZ, RZ, R22 ;  /* 0x000000ffffd07224 */ /* 0x000fce00078e0016 */
.L_x_3515:
        /* <DEDUP_REMOVED lines=10> */
.L_x_3503:
[----:B------:R-:W-:Y:S01]  /*13390*/  IMAD R21, R22, 0x8, R17 ;  /* 0x0000000816157824 */ /* 0x000fe200078e0211 */
[----:B------:R-:W-:-:S04]  /*133a0*/  SHF.L.U32 R7, R23, 0x1f, RZ ;  /* 0x0000001f17077819 */ /* 0x000fc800000006ff */
[----:B------:R0:W1:Y:S01]  /*133b0*/  SYNCS.PHASECHK.TRANS64.TRYWAIT P2, [R21+URZ+0x38830], R7 ;  /* 0x03883007150075a7 */ /* 0x000062000804017f */
[----:B------:R-:W-:Y:S05]  /*133c0*/  @!P0 BRA `(.L_x_3504) ;  /* 0x0000000000048947 */ /* 0x000fea0003800000 */
[----:B------:R-:W-:Y:S01]  /*133d0*/  BPT.TRAP 0x1 ;  /* 0x000000040000795c */ /* 0x000fe20000300000 */
.L_x_3504:
[----:B------:R-:W-:Y:S01]  /*133e0*/  BSSY B2, `(.L_x_3505) ;  /* 0x0000006000027945 */ /* 0x000fe20003800000 */
[----:B------:R-:W-:Y:S02]  /*133f0*/  IMAD R154, R22, 0x200, R195 ;  /* 0x00000200169a7824 */ /* 0x000fe400078e02c3 */
[----:B------:R-:W-:Y:S01]  /*13400*/  IMAD.MOV.U32 R155, RZ, RZ, 0x40000040 ;  /* 0x40000040ff9b7424 */ /* 0x000fe200078e00ff */
[----:B-1----:R-:W-:Y:S06]  /*13410*/  @P2 BRA `(.L_x_3506) ;  /* 0x0000000000082947 */ /* 0x002fec0003800000 */
[----:B------:R-:W1:Y:S02]  /*13420*/  SYNCS.PHASECHK.TRANS64.TRYWAIT P2, [R21+URZ+0x38830], R7 ;  /* 0x03883007150075a7 */ /* 0x000e64000804017f */
[----:B-1----:R-:W-:Y:S05]  /*13430*/  @!P2 BRA `(.L_x_3507) ;  /* 0x0000016c00f0a947 */ /* 0x002fea0003800000 */
.L_x_3506:
[----:B------:R-:W-:Y:S05]  /*13440*/  BSYNC B2 ;  /* 0x0000000000027941 */ /* 0x000fea0003800000 */
.L_x_3505:
        /* <DEDUP_REMOVED lines=36> */
.L_x_3508:
[----:B------:R2:W3:Y:S01]  /*13690*/  SYNCS.PHASECHK.TRANS64.TRYWAIT P2, [R21+URZ+0x38850], R7 ;  /* 0x03885007150075a7 */ /* 0x0004e2000804017f */
[----:B------:R-:W-:Y:S05]  /*136a0*/  @!P0 BRA `(.L_x_3509) ;  /* 0x0000000000048947 */ /* 0x000fea0003800000 */
[----:B------:R-:W-:Y:S01]  /*136b0*/  BPT.TRAP 0x1 ;  /* 0x000000040000795c */ /* 0x000fe20000300000 */
.L_x_3509:
[----:B------:R-:W-:Y:S04]  /*136c0*/  BSSY B2, `(.L_x_3510) ;  /* 0x0000004000027945 */ /* 0x000fe80003800000 */
[----:B---3--:R-:W-:Y:S05]  /*136d0*/  @P2 BRA `(.L_x_3511) ;  /* 0x0000000000082947 */ /* 0x008fea0003800000 */
[----:B------:R-:W3:Y:S02]  /*136e0*/  SYNCS.PHASECHK.TRANS64.TRYWAIT P2, [R21+URZ+0x38850], R7 ;  /* 0x03885007150075a7 */ /* 0x000ee4000804017f */
[----:B---3--:R-:W-:Y:S05]  /*136f0*/  @!P2 BRA `(.L_x_3512) ;  /* 0x0000016c0054a947 */ /* 0x008fea0003800000 */
.L_x_3511:
[----:B------:R-:W-:Y:S05]  /*13700*/  BSYNC B2 ;  /* 0x0000000000027941 */ /* 0x000fea0003800000 */
.L_x_3510:
[----:B------:R-:W-:Y:S01]  /*13710*/  IMAD R14, R22, 0x1000, R210 ;  /* 0x00001000160e7824 */ /* 0x000fe200078e02d2 */
[----:B------:R-:W-:Y:S01]  /*13720*/  R2UR UR4, R2 ;  /* 0x00000000020472ca */ /* 0x000fe200000e0000 */
[----:B------:R-:W-:Y:S01]  /*13730*/  IMAD.MOV.U32 R15, RZ, RZ, 0x40000040 ;  /* 0x40000040ff0f7424 */ /* 0x000fe200078e00ff */
[----:B------:R-:W-:Y:S01]  /*13740*/  R2UR UR5, R3 ;  /* 0x00000000030572ca */ /* 0x000fe200000e0000 */
[----:B------:R-:W-:Y:S01]  /*13750*/  WARPGROUP.ARRIVE ;  /* 0x00000000000079c5 */ /* 0x000fe20000000000 */
[----:B------:R-:W-:Y:S01]  /*13760*/  R2UR UR6, R14 ;  /* 0x000000000e0672ca */ /* 0x000fe200000e0000 */
[C---:B------:R-:W-:Y:S01]  /*13770*/  VIADD R200, R2.reuse, 0x2 ;  /* 0x0000000202c87836 */ /* 0x040fe20000000000 */
[----:B------:R-:W-:Y:S01]  /*13780*/  R2UR UR7, R15 ;  /* 0x000000000f0772ca */ /* 0x000fe200000e0000 */
[----:B------:R-:W-:Y:S02]  /*13790*/  IMAD.MOV.U32 R201, RZ, RZ, 0x40000040 ;  /* 0x40000040ffc97424 */ /* 0x000fe400078e00ff */
[----:B------:R-:W4:Y:S01]  /*137a0*/  S2R R202, SR_TID.X ;  /* 0x0000000000ca7919 */ /* 0x000f220000002100 */
[----:B------:R-:W-:-:S02]  /*137b0*/  VIADD R203, R2, 0x800 ;  /* 0x0000080002cb7836 */ /* 0x000fc40000000000 */
[----:B------:R-:W-:Y:S02]  /*137c0*/  IMAD.MOV.U32 R206, RZ, RZ, 0x4 ;  /* 0x00000004ffce7424 */ /* 0x000fe400078e00ff */
[----:B------:R-:W-:Y:S02]  /*137d0*/  VIADD R207, R14, 0xe00 ;  /* 0x00000e000ecf7836 */ /* 0x000fe40000000000 */
[----:B------:R-:W-:Y:S02]  /*137e0*/  VIADD R204, R2, 0xe00 ;  /* 0x00000e0002cc7836 */ /* 0x000fe40000000000 */
[----:B------:R-:W-:Y:S01]  /*137f0*/  IMAD.MOV.U32 R205, RZ, RZ, 0x40000040 ;  /* 0x40000040ffcd7424 */ /* 0x000fe200078e00ff */
        /* <DEDUP_REMOVED lines=9> */
[----:B----4-:R-:W-:-:S05]  /*13890*/  SHF.R.U32.HI R202, RZ, 0x7, R202 ;  /* 0x00000007ffca7819 */ /* 0x010fca00000116ca */
[----:B0123--:R0:W1:Y:S02]  /*138a0*/  SHFL.IDX PT, R7, R202, RZ, 0x1f ;  /* 0x00001fffca077589 */ /* 0x00f06400000e0000 */
        /* <DEDUP_REMOVED lines=321> */
[----:B------:R-:W-:Y:S02]  /*14cc0*/  IMAD.MOV.U32 R201, RZ, RZ, 0x40000040 ;  /* 0x40000040ffc97424 */ /* 0x000fe400078e00ff */
[----:B------:R-:W-:Y:S01]  /*14cd0*/  IMAD.MOV.U32 R15, RZ, RZ, 0x40 ;  /* 0x00000040ff0f7424 */ /* 0x000fe200078e00ff */
[----:B------:R-:W-:Y:S01]  /*14ce0*/  R2UR UR4, R200 ;  /* 0x00000000c80472ca */ /* 0x000fe200000e0000 */
[C---:B------:R-:W-:Y:S01]  /*14cf0*/  IMAD.IADD R200, R204.reuse, 0x1, R7 ;  /* 0x00000001ccc87824 */ /* 0x040fe200078e0207 */
[----:B------:R-:W-:Y:S01]  /*14d00*/  R2UR UR5, R201 ;  /* 0x00000000c90572ca */ /* 0x000fe200000e0000 */
[----:B------:R-:W-:Y:S01]  /*14d10*/  IMAD.MOV.U32 R201, RZ, RZ, 0x40000040 ;  /* 0x40000040ffc97424 */ /* 0x000fe200078e00ff */
[----:B------:R-:W-:Y:S01]  /*14d20*/  SEL R15, R15, 0x3e, P2 ;  /* 0x0000003e0f0f7807 */ /* 0x000fe20001000000 */
[----:B------:R-:W-:-:S02]  /*14d30*/  IMAD.IADD R204, R204, 0x1, R206 ;  /* 0x00000001cccc7824 */ /* 0x000fc400078e02ce */
[----:B------:R-:W-:Y:S01]  /*14d40*/  IMAD.IADD R206, R206, 0x1, R207 ;  /* 0x00000001cece7824 */ /* 0x000fe200078e02cf */
[----:B------:R-:W-:Y:S01]  /*14d50*/  LOP3.LUT R15, R15, 0x6, RZ, 0xc0, !PT ;  /* 0x000000060f0f7812 */ /* 0x000fe200078ec0ff */
        /* <DEDUP_REMOVED lines=35> */
.L_x_3513:
[----:B------:R-:W-:Y:S02]  /*14f90*/  FMNMX.FTZ R7, R152, R199, !PT ;  /* 0x000000c798077209 */ /* 0x000fe40007810000 */
        /* <DEDUP_REMOVED lines=41> */
[----:B------:R-:W-:-:S03]  /*15230*/  FFMA.FTZ R207, R181, R14, -R207 ;  /* 0x0000000eb5cf7223 */ /* 0x000fc600000108cf */
[----:B------:R-:W1:Y:S08]  /*15240*/  MUFU.EX2 R152, R152 ;  /* 0x0000009800987308 */ /* 0x000e700000000800 */
        /* <DEDUP_REMOVED lines=8> */
[----:B------:R0:W-:Y:S01]  /*152d0*/  MUFU.EX2 R176, R168 ;  /* 0x000000a800b07308 */ /* 0x0001e20000000800 */
[----:B-1----:R-:W-:Y:S01]  /*152e0*/  FFMA.FTZ R202, R153, R6, R152 ;  /* 0x0000000699ca7223 */ /* 0x002fe20000010098 */
[----:B------:R-:W-:Y:S01]  /*152f0*/  VIADD R6, R21, 0x38840 ;  /* 0x0003884015067836 */ /* 0x000fe20000000000 */
[----:B------:R-:W-:Y:S01]  /*15300*/  F2FP.F16.F32.PACK_AB R152, R157, R152 ;  /* 0x000000989d98723e */ /* 0x000fe200000000ff */
[-C--:B------:R-:W-:Y:S01]  /*15310*/  FMUL.FTZ R37, R37, R153.reuse ;  /* 0x0000009925257220 */ /* 0x080fe20000410000 */
[----:B------:R-:W-:Y:S01]  /*15320*/  FADD.FTZ R202, R157, R202 ;  /* 0x000000ca9dca7221 */ /* 0x000fe20000010000 */
[----:B------:R-:W-:Y:S01]  /*15330*/  FMUL.FTZ R40, R40, R153 ;  /* 0x0000009928287220 */ /* 0x000fe20000410000 */
[----:B------:R-:W-:Y:S01]  /*15340*/  PRMT R6, R187, 0x654, R6 ;  /* 0x00000654bb067816 */ /* 0x000fe20000000006 */
[----:B------:R-:W-:Y:S01]  /*15350*/  MUFU.EX2 R201, R201 ;  /* 0x000000c900c97308 */ /* 0x000fe20000000800 */
[----:B0-----:R-:W-:-:S02]  /*15360*/  @!P2 IMAD R168, R208, 0x40, R196 ;  /* 0x00000040d0a8a824 */ /* 0x001fc400078e02c4 */
[-C--:B------:R-:W-:Y:S01]  /*15370*/  FMUL.FTZ R41, R41, R153.reuse ;  /* 0x0000009929297220 */ /* 0x080fe20000410000 */
[----:B------:R0:W-:Y:S01]  /*15380*/  SYNCS.ARRIVE.TRANS64.RED.A1T0 RZ, [R6+URZ], RZ ;  /* 0x000000ff06ff79a7 */ /* 0x0001e2000810043f */
[-C--:B------:R-:W-:Y:S01]  /*15390*/  FMUL.FTZ R44, R44, R153.reuse ;  /* 0x000000992c2c7220 */ /* 0x080fe20000410000 */
[----:B------:R-:W-:Y:S02]  /*153a0*/  @!P2 IMAD R168, R168, 0x4, R17 ;  /* 0x00000004a8a8a824 */ /* 0x000fe400078e0211 */
[-C--:B------:R-:W-:Y:S01]  /*153b0*/  FMUL.FTZ R45, R45, R153.reuse ;  /* 0x000000992d2d7220 */ /* 0x080fe20000410000 */
[-C--:B------:R-:W-:Y:S01]  /*153c0*/  FMUL.FTZ R48, R48, R153.reuse ;  /* 0x0000009930307220 */ /* 0x080fe20000410000 */
[----:B------:R-:W-:Y:S01]  /*153d0*/  MUFU.EX2 R200, R200 ;  /* 0x000000c800c87308 */ /* 0x000fe20000000800 */
[-C--:B------:R-:W-:Y:S01]  /*153e0*/  FMUL.FTZ R49, R49, R153.reuse ;  /* 0x0000009931317220 */ /* 0x080fe20000410000 */
[----:B------:R-:W-:Y:S01]  /*153f0*/  @!P2 STS [R168+0x38400], R153 ;  /* 0x03840099a800a388 */ /* 0x000fe20000000800 */
[----:B0-----:R-:W-:Y:S01]  /*15400*/  FMNMX.FTZ R6, R154, R198, !PT ;  /* 0x000000c69a067209 */ /* 0x001fe20007810000 */
[-C--:B------:R-:W-:Y:S01]  /*15410*/  FMUL.FTZ R52, R52, R153.reuse ;  /* 0x0000009934347220 */ /* 0x080fe20000410000 */
[-C--:B------:R-:W-:Y:S01]  /*15420*/  FMUL.FTZ R53, R53, R153.reuse ;  /* 0x0000009935357220 */ /* 0x080fe20000410000 */
[-C--:B------:R-:W-:Y:S01]  /*15430*/  FMUL.FTZ R56, R56, R153.reuse ;  /* 0x0000009938387220 */ /* 0x080fe20000410000 */
[----:B------:R-:W-:Y:S01]  /*15440*/  FMNMX.FTZ R6, R155, R6, !PT ;  /* 0x000000069b067209 */ /* 0x000fe20007810000 */
[----:B------:R-:W-:Y:S01]  /*15450*/  MUFU.EX2 R180, R160 ;  /* 0x000000a000b47308 */ /* 0x000fe20000000800 */
[-C--:B------:R-:W-:Y:S01]  /*15460*/  FMUL.FTZ R57, R57, R153.reuse ;  /* 0x0000009939397220 */ /* 0x080fe20000410000 */
[-C--:B------:R-:W-:Y:S01]  /*15470*/  FMUL.FTZ R60, R60, R153.reuse ;  /* 0x000000993c3c7220 */ /* 0x080fe20000410000 */
[----:B------:R-:W-:Y:S01]  /*15480*/  FMNMX.FTZ R6, R158, R6, !PT ;  /* 0x000000069e067209 */ /* 0x000fe20007810000 */
        /* <DEDUP_REMOVED lines=66> */
[----:B------:R-:W-:-:S04]  /*158b0*/  FADD.FTZ R6, -R15, R198 ;  /* 0x000000c60f067221 */ /* 0x000fc80000010100 */
[----:B------:R-:W-:-:S04]  /*158c0*/  FMUL.FTZ R6, R6, R14 ;  /* 0x0000000e06067220 */ /* 0x000fc80000410000 */
[----:B------:R-:W0:Y:S08]  /*158d0*/  MUFU.EX2 R157, R6 ;  /* 0x00000006009d7308 */ /* 0x000e300000000800 */
[----:B------:R-:W-:Y:S08]  /*158e0*/  MUFU.EX2 R6, R161 ;  /* 0x000000a100067308 */ /* 0x000ff00000000800 */
[----:B------:R-:W-:Y:S01]  /*158f0*/  MUFU.EX2 R161, R164 ;  /* 0x000000a400a17308 */ /* 0x000fe20000000800 */
[----:B0-----:R0:W-:Y:S01]  /*15900*/  @!P2 STS [R168+0x38420], R157 ;  /* 0x0384209da800a388 */ /* 0x0011e20000000800 */
        /* <DEDUP_REMOVED lines=9> */
[-C--:B0-----:R-:W-:Y:S01]  /*159a0*/  FMUL.FTZ R168, R15, R14.reuse ;  /* 0x0000000e0fa87220 */ /* 0x081fe20000410000 */
[-C--:B------:R-:W-:Y:S01]  /*159b0*/  FMUL.FTZ R42, R42, R157.reuse ;  /* 0x0000009d2a2a7220 */ /* 0x080fe20000410000 */
[-C--:B------:R-:W-:Y:S01]  /*159c0*/  FMUL.FTZ R43, R43, R157.reuse ;  /* 0x0000009d2b2b7220 */ /* 0x080fe20000410000 */
[----:B------:R-:W-:Y:S01]  /*159d0*/  FMUL.FTZ R46, R46, R157 ;  /* 0x0000009d2e2e7220 */ /* 0x000fe20000410000 */
[-CC-:B------:R-:W-:Y:S01]  /*159e0*/  FFMA.FTZ R169, R154, R14.reuse, -R168.reuse ;  /* 0x0000000e9aa97223 */ /* 0x180fe200000108a8 */
[-CC-:B------:R-:W-:Y:S01]  /*159f0*/  FFMA.FTZ R203, R159, R14.reuse, -R168.reuse ;  /* 0x0000000e9fcb7223 */ /* 0x180fe200000108a8 */
[-CC-:B------:R-:W-:Y:S01]  /*15a00*/  FFMA.FTZ R172, R155, R14.reuse, -R168.reuse ;  /* 0x0000000e9bac7223 */ /* 0x180fe200000108a8 */
[-CC-:B-1----:R-:W-:Y:S01]  /*15a10*/  FFMA.FTZ R177, R167, R14.reuse, -R168.reuse ;  /* 0x0000000ea7b17223 */ /* 0x182fe200000108a8 */
        /* <DEDUP_REMOVED lines=8> */
[----:B------:R2:W3:Y:S01]  /*15aa0*/  MUFU.EX2 R155, R173 ;  /* 0x000000ad009b7308 */ /* 0x0004e20000000800 */
[----:B0-----:R-:W-:-:S02]  /*15ab0*/  IMAD.MOV.U32 R169, RZ, RZ, 0x40000040 ;  /* 0x40000040ffa97424 */ /* 0x001fc400078e00ff */
[-CC-:B------:R-:W-:Y:S01]  /*15ac0*/  FFMA.FTZ R162, R175, R14.reuse, -R168.reuse ;  /* 0x0000000eafa27223 */ /* 0x180fe200000108a8 */
[-CC-:B------:R-:W-:Y:S01]  /*15ad0*/  FFMA.FTZ R163, R178, R14.reuse, -R168.reuse ;  /* 0x0000000eb2a37223 */ /* 0x180fe200000108a8 */
[-C--:B------:R-:W-:Y:S01]  /*15ae0*/  FFMA.FTZ R167, R179, R14.reuse, -R168 ;  /* 0x0000000eb3a77223 */ /* 0x080fe200000108a8 */
        /* <DEDUP_REMOVED lines=12> */
[-C--:B------:R-:W-:Y:S01]  /*15bb0*/  FMUL.FTZ R51, R51, R157.reuse ;  /* 0x0000009d33337220 */ /* 0x080fe20000410000 */
        /* <DEDUP_REMOVED lines=14> */
[----:B------:R-:W-:Y:S01]  /*15ca0*/  MUFU.EX2 R172, R203 ;  /* 0x000000cb00ac7308 */ /* 0x000fe20000000800 */
[-C--:B------:R-:W-:Y:S01]  /*15cb0*/  FMUL.FTZ R70, R70, R157.reuse ;  /* 0x0000009d46467220 */ /* 0x080fe20000410000 */
[-C--:B------:R-:W-:Y:S01]  /*15cc0*/  FMUL.FTZ R71, R71, R157.reuse ;  /* 0x0000009d47477220 */ /* 0x080fe20000410000 */
        /* <DEDUP_REMOVED lines=14> */
[----:B-1----:R-:W-:Y:S01]  /*15db0*/  F2FP.F16.F32.PACK_AB R158, R181, R199 ;  /* 0x000000c7b59e723e */ /* 0x002fe200000000ff */
[-C--:B------:R-:W-:Y:S01]  /*15dc0*/  FMUL.FTZ R87, R87, R157.reuse ;  /* 0x0000009d57577220 */ /* 0x080fe20000410000 */
[----:B------:R-:W-:Y:S01]  /*15dd0*/  FADD.FTZ R169, R164, R169 ;  /* 0x000000a9a4a97221 */ /* 0x000fe20000010000 */
[-C--:B------:R-:W-:Y:S01]  /*15de0*/  FMUL.FTZ R90, R90, R157.reuse ;  /* 0x0000009d5a5a7220 */ /* 0x080fe20000410000 */
[-C--:B------:R-:W-:Y:S01]  /*15df0*/  FMUL.FTZ R91, R91, R157.reuse ;  /* 0x0000009d5b5b7220 */ /* 0x080fe20000410000 */
[-C--:B------:R-:W-:Y:S01]  /*15e00*/  FMUL.FTZ R94, R94, R157.reuse ;  /* 0x0000009d5e5e7220 */ /* 0x080fe20000410000 */
[----:B---3--:R-:W-:Y:S01]  /*15e10*/  FADD.FTZ R169, R155, R169 ;  /* 0x000000a99ba97221 */ /* 0x008fe20000010000 */
        /* <DEDUP_REMOVED lines=33> */
[----:B---3--:R-:W-:Y:S01]  /*16030*/  F2FP.F16.F32.PACK_AB R154, R200, R201 ;  /* 0x000000c9c89a723e */ /* 0x008fe200000000ff */
[----:B------:R-:W-:Y:S01]  /*16040*/  FMUL.FTZ R151, R151, R157 ;  /* 0x0000009d97977220 */ /* 0x000fe20000410000 */
[C---:B0-----:R-:W-:Y:S01]  /*16050*/  F2FP.F16.F32.PACK_AB R153, R170.reuse, R159 ;  /* 0x0000009faa99723e */ /* 0x041fe200000000ff */
[----:B------:R-:W-:Y:S01]  /*16060*/  FADD.FTZ R0, R170, R0 ;  /* 0x00000000aa007221 */ /* 0x000fe20000010000 */
[----:B------:R-:W-:-:S02]  /*16070*/  F2FP.F16.F32.PACK_AB R164, R164, R161 ;  /* 0x000000a1a4a4723e */ /* 0x000fc400000000ff */
[----:B-1----:R-:W-:Y:S01]  /*16080*/  F2FP.F16.F32.PACK_AB R157, R174, R173 ;  /* 0x000000adae9d723e */ /* 0x002fe200000000ff */
[----:B------:R0:W1:Y:S01]  /*16090*/  MUFU.EX2 R181, R162 ;  /* 0x000000a200b57308 */ /* 0x0000620000000800 */
[----:B--2---:R-:W-:Y:S01]  /*160a0*/  F2FP.F16.F32.PACK_AB R159, R177, R175 ;  /* 0x000000afb19f723e */ /* 0x004fe200000000ff */
[----:B------:R-:W-:Y:S01]  /*160b0*/  FADD.FTZ R0, R171, R0 ;  /* 0x00000000ab007221 */ /* 0x000fe20000010000 */
[----:B------:R-:W-:-:S03]  /*160c0*/  R2UR UR6, R168 ;  /* 0x00000000a80672ca */ /* 0x000fc600000e0000 */
[----:B------:R-:W-:Y:S02]  /*160d0*/  FADD.FTZ R0, R172, R0 ;  /* 0x00000000ac007221 */ /* 0x000fe40000010000 */
[----:B------:R1:W-:Y:S01]  /*160e0*/  MUFU.EX2 R176, R163 ;  /* 0x000000a300b07308 */ /* 0x0003e20000000800 */
[----:B0-----:R-:W-:Y:S01]  /*160f0*/  F2FP.F16.F32.PACK_AB R162, R6, R165 ;  /* 0x000000a506a2723e */ /* 0x001fe200000000ff */
[C---:B------:R-:W-:Y:S01]  /*16100*/  FADD.FTZ R6, R166.reuse, R169 ;  /* 0x000000a9a6067221 */ /* 0x040fe20000010000 */
[----:B------:R-:W-:Y:S01]  /*16110*/  F2FP.F16.F32.PACK_AB R166, R166, R155 ;  /* 0x0000009ba6a6723e */ /* 0x000fe200000000ff */
[----:B------:R-:W-:Y:S01]  /*16120*/  IMAD.MOV.U32 R169, RZ, RZ, 0x40000040 ;  /* 0x40000040ffa97424 */ /* 0x000fe200078e00ff */
[----:B------:R-:W-:Y:S01]  /*16130*/  F2FP.F16.F32.PACK_AB R155, R172, R171 ;  /* 0x000000abac9b723e */ /* 0x000fe200000000ff */
[----:B------:R-:W-:Y:S01]  /*16140*/  BAR.SYNC.DEFER_BLOCKING 0xf, 0x100 ;  /* 0x03c4000000007b1d */ /* 0x000fe20000010000 */
[----:B----4-:R-:W-:Y:S01]  /*16150*/  F2FP.F16.F32.PACK_AB R161, R179, R178 ;  /* 0x000000b2b3a1723e */ /* 0x010fe200000000ff */
[----:B------:R-:W-:Y:S01]  /*16160*/  FADD.FTZ R0, R173, R0 ;  /* 0x00000000ad007221 */ /* 0x000fe20000010000 */
[----:B-1----:R-:W-:-:S03]  /*16170*/  F2FP.F16.F32.PACK_AB R163, R181, R180 ;  /* 0x000000b4b5a3723e */ /* 0x002fc600000000ff */
        /* <DEDUP_REMOVED lines=55> */
.L_x_3514:
[----:B------:R-:W-:Y:S02]  /*164f0*/  VIADD R21, R21, 0x38860 ;  /* 0x0003886015157836 */ /* 0x000fe40000000000 */
[----:B------:R-:W-:Y:S02]  /*16500*/  IMAD.MOV.U32 R198, RZ, RZ, R15 ;  /* 0x000000ffffc67224 */ /* 0x000fe400078e000f */
[----:B------:R-:W-:Y:S01]  /*16510*/  IMAD.MOV.U32 R199, RZ, RZ, R7 ;  /* 0x000000ffffc77224 */ /* 0x000fe200078e0007 */
[----:B------:R-:W-:Y:S01]  /*16520*/  PRMT R21, R187, 0x654, R21 ;  /* 0x00000654bb157816 */ /* 0x000fe20000000015 */
[----:B------:R-:W-:-:S03]  /*16530*/  IMAD.MOV.U32 R208, RZ, RZ, R22 ;  /* 0x000000ffffd07224 */ /* 0x000fc600078e0016 */
[----:B------:R0:W-:Y:S01]  /*16540*/  SYNCS.ARRIVE.TRANS64.RED.A1T0 RZ, [R21+URZ], RZ ;  /* 0x000000ff15ff79a7 */ /* 0x0001e2000810043f */
[----:B------:R-:W-:Y:S05]  /*16550*/  @P1 BRA `(.L_x_3515) ;  /* 0xffffffcc00641947 */ /* 0x000fea000383ffff */
[----:B------:R-:W-:Y:S05]  /*16560*/  BSYNC B0 ;  /* 0x0000000000007941 */ /* 0x000fea0003800000 */
.L_x_3502:
[----:B------:R-:W-:Y:S05]  /*16570*/  BSYNC B1 ;  /* 0x0000000000017941 */ /* 0x000fea0003800000 */
.L_x_3501:
[----:B------:R-:W-:Y:S01]  /*16580*/  ISETP.GE.AND P1, PT, R20, R223, PT ;  /* 0x000000df1400720c */ /* 0x000fe20003f26270 */
[----:B------:R-:W-:-:S12]  /*16590*/  BSSY B0, `(.L_x_3516) ;  /* 0x00003d1000007945 */ /* 0x000fd80003800000 */
[----:B------:R-:W-:Y:S05]  /*165a0*/  @!P1 BRA `(.L_x_3517) ;  /* 0x0000003c003c9947 */ /* 0x000fea0003800000 */
[----:B------:R-:W-:Y:S02]  /*165b0*/  IMAD.MOV.U32 R198, RZ, RZ, R15 ;  /* 0x000000ffffc67224 */ /* 0x000fe400078e000f */
[----:B0-----:R-:W-:Y:S02]  /*165c0*/  IMAD.MOV.U32 R199, RZ, RZ, R7 ;  /* 0x000000ffffc77224 */ /* 0x001fe400078e0007 */
[----:B------:R-:W-:-:S07]  /*165d0*/  IMAD.MOV.U32 R208, RZ, RZ, R22 ;  /* 0x000000ffffd07224 */ /* 0x000fce00078e0016 */
.L_x_3538:
[----:B------:R-:W-:-:S05]  /*165e0*/  VIADD R22, R208, 0x1 ;  /* 0x00000001d0167836 */ /* 0x000fca0000000000 */
[----:B------:R-:W-:-:S04]  /*165f0*/  ISETP.NE.AND P1, PT, R22, 0x2, PT ;  /* 0x000000021600780c */ /* 0x000fc80003f25270 */
[----:B------:R-:W-:Y:S02]  /*16600*/  SEL R7, RZ, 0x1, P1 ;  /* 0x00000001ff077807 */ /* 0x000fe40000800000 */
[----:B------:R-:W-:Y:S02]  /*16610*/  SEL R22, R22, RZ, P1 ;  /* 0x000000ff16167207 */ /* 0x000fe40000800000 */
[----:B------:R-:W-:Y:S01]  /*16620*/  LOP3.LUT R23, R23, R7, RZ, 0x3c, !PT ;  /* 0x0000000717177212 */ /* 0x000fe200078e3cff */
[----:B-1----:R-:W-:Y:S06]  /*16630*/  @!P0 BRA `(.L_x_3518) ;  /* 0x0000000000048947 */ /* 0x002fec0003800000 */
[----:B------:R-:W-:Y:S01]  /*16640*/  BPT.TRAP 0x1 ;  /* 0x000000040000795c */ /* 0x000fe20000300000 */
.L_x_3518:
[----:B------:R-:W-:Y:S01]  /*16650*/  IMAD R21, R22, 0x8, R17 ;  /* 0x0000000816157824 */ /* 0x000fe200078e0211 */
[----:B------:R-:W-:-:S04]  /*16660*/  SHF.L.U32 R7, R23, 0x1f, RZ ;  /* 0x0000001f17077819 */ /* 0x000fc800000006ff */
[----:B------:R0:W1:Y:S01]  /*16670*/  SYNCS.PHASECHK.TRANS64.TRYWAIT P1, [R21+URZ+0x38830], R7 ;  /* 0x03883007150075a7 */ /* 0x000062000802017f */
[----:B------:R-:W-:Y:S05]  /*16680*/  @!P0 BRA `(.L_x_3519) ;  /* 0x0000000000048947 */ /* 0x000fea0003800000 */
[----:B------:R-:W-:Y:S01]  /*16690*/  BPT.TRAP 0x1 ;  /* 0x000000040000795c */ /* 0x000fe20000300000 */
.L_x_3519:
[----:B------:R-:W-:Y:S01]  /*166a0*/  BSSY B1, `(.L_x_3520) ;  /* 0x0000006000017945 */ /* 0x000fe20003800000 */
[----:B------:R-:W-:Y:S02]  /*166b0*/  IMAD R154, R22, 0x200, R195 ;  /* 0x00000200169a7824 */ /* 0x000fe400078e02c3 */
[----:B------:R-:W-:Y:S01]  /*166c0*/  IMAD.MOV.U32 R155, RZ, RZ, 0x40000040 ;  /* 0x40000040ff9b7424 */ /* 0x000fe200078e00ff */
[----:B-1----:R-:W-:Y:S06]  /*166d0*/  @P1 BRA `(.L_x_3521) ;  /* 0x0000000000081947 */ /* 0x002fec0003800000 */
[----:B------:R-:W1:Y:S02]  /*166e0*/  SYNCS.PHASECHK.TRANS64.TRYWAIT P1, [R21+URZ+0x38830], R7 ;  /* 0x03883007150075a7 */ /* 0x000e64000802017f */
[----:B-1----:R-:W-:Y:S05]  /*166f0*/  @!P1 BRA `(.L_x_3522) ;  /* 0x0000013c00689947 */ /* 0x002fea0003800000 */
.L_x_3521:
[----:B------:R-:W-:Y:S05]  /*16700*/  BSYNC B1 ;  /* 0x0000000000017941 */ /* 0x000fea0003800000 */
.L_x_3520:
        /* <DEDUP_REMOVED lines=36> */
.L_x_3523:
[----:B------:R2:W3:Y:S01]  /*16950*/  SYNCS.PHASECHK.TRANS64.TRYWAIT P1, [R21+URZ+0x38850], R7 ;  /* 0x03885007150075a7 */ /* 0x0004e2000802017f */
[----:B------:R-:W-:Y:S05]  /*16960*/  @!P0 BRA `(.L_x_3524) ;  /* 0x0000000000048947 */ /* 0x000fea0003800000 */
[----:B------:R-:W-:Y:S01]  /*16970*/  BPT.TRAP 0x1 ;  /* 0x000000040000795c */ /* 0x000fe20000300000 */
.L_x_3524:
[----:B------:R-:W-:Y:S04]  /*16980*/  BSSY B1, `(.L_x_3525) ;  /* 0x0000004000017945 */ /* 0x000fe80003800000 */
[----:B---3--:R-:W-:Y:S05]  /*16990*/  @P1 BRA `(.L_x_3526) ;  /* 0x0000000000081947 */ /* 0x008fea0003800000 */
[----:B------:R-:W3:Y:S02]  /*169a0*/  SYNCS.PHASECHK.TRANS64.TRYWAIT P1, [R21+URZ+0x38850], R7 ;  /* 0x03885007150075a7 */ /* 0x000ee4000802017f */
[----:B---3--:R-:W-:Y:S05]  /*169b0*/  @!P1 BRA `(.L_x_3527) ;  /* 0x0000013800cc9947 */ /* 0x008fea0003800000 */
.L_x_3526:
[----:B------:R-:W-:Y:S05]  /*169c0*/  BSYNC B1 ;  /* 0x0000000000017941 */ /* 0x000fea0003800000 */
.L_x_3525:
        /* <DEDUP_REMOVED lines=392> */
.L_x_3528:
[----:B------:R-:W0:Y:S01]  /*18250*/  @P4 LDC R14, c[0x0][0x44c] ;  /* 0x00011300ff0e4b82 */ /* 0x000e220000000800 */
[----:B------:R-:W-:Y:S01]  /*18260*/  IMAD.IADD R204, R222, 0x1, R197 ;  /* 0x00000001decc7824 */ /* 0x000fe200078e02c5 */
[----:B------:R-:W-:-:S06]  /*18270*/  ULOP3.LUT UR4, URZ, UR45, URZ, 0x33, !UPT ;  /* 0x0000002d3f047292 */ /* 0x000fcc000f8e333f */
[----:B------:R-:W1:Y:S01]  /*18280*/  @P4 LDC R7, c[0x0][0x450] ;  /* 0x00011400ff074b82 */ /* 0x000e620000000800 */
[----:B0-----:R-:W-:-:S05]  /*18290*/  @P4 IMAD.HI.U32 R14, R204, R14, RZ ;  /* 0x0000000ecc0e4227 */ /* 0x001fca00078e00ff */
[----:B-1----:R-:W-:Y:S01]  /*182a0*/  @P4 SHF.R.U32.HI R204, RZ, R7, R14 ;  /* 0x00000007ffcc4219 */ /* 0x002fe2000001160e */
[----:B------:R-:W-:-:S04]  /*182b0*/  VIADD R7, R21, 0x38840 ;  /* 0x0003884015077836 */ /* 0x000fc80000000000 */
[----:B------:R-:W0:Y:S01]  /*182c0*/  SHFL.IDX PT, R205, R204, RZ, 0x1c1f ;  /* 0x001c1fffcccd7589 */ /* 0x000e2200000e0000 */
[----:B------:R-:W-:-:S04]  /*182d0*/  PRMT R7, R187, 0x654, R7 ;  /* 0x00000654bb077816 */ /* 0x000fc80000000007 */
[----:B------:R1:W-:Y:S02]  /*182e0*/  SYNCS.ARRIVE.TRANS64.RED.A1T0 RZ, [R7+URZ], RZ ;  /* 0x000000ff07ff79a7 */ /* 0x0003e4000810043f */
[----:B-1----:R-:W-:-:S05]  /*182f0*/  IMAD.SHL.U32 R7, R20, 0x40, RZ ;  /* 0x0000004014077824 */ /* 0x002fca00078e00ff */
[----:B------:R-:W-:-:S04]  /*18300*/  IADD3 R202, -R190, 0x1, -R7 ;  /* 0x00000001beca7810 */ /* 0x000fc80007ffe907 */
[----:B------:R-:W-:-:S05]  /*18310*/  IADD3 R202, -R184, R202, R185 ;  /* 0x000000cab8ca7210 */ /* 0x000fca0007ffe1b9 */
[C---:B------:R-:W-:Y:S02]  /*18320*/  VIADD R203, R202.reuse, UR44 ;  /* 0x0000002ccacb7c36 */ /* 0x040fe40008000000 */
[----:B------:R-:W-:Y:S02]  /*18330*/  VIADD R202, R202, UR4 ;  /* 0x00000004caca7c36 */ /* 0x000fe40008000000 */
        /* <DEDUP_REMOVED lines=15> */
.L_x_3531:
[----:B------:R-:W-:-:S05]  /*18430*/  IMAD.U32 R206, RZ, RZ, UR39 ;  /* 0x00000027ffce7e24 */ /* 0x000fca000f8e00ff */
[----:B------:R-:W-:-:S13]  /*18440*/  ISETP.NE.AND P1, PT, R206, 0x1, PT ;  /* 0x00000001ce00780c */ /* 0x000fda0003f25270 */
[----:B------:R-:W0:Y:S02]  /*18450*/  @P1 LDC.64 R14, c[0x0][0xae0] ;  /* 0x0002b800ff0e1b82 */ /* 0x000e240000000a00 */
[----:B0-----:R-:W-:-:S05]  /*18460*/  @P1 IMAD.HI.U32 R14, R205, R14, RZ ;  /* 0x0000000ecd0e1227 */ /* 0x001fca00078e00ff */
[----:B------:R-:W-:-:S07]  /*18470*/  @P1 SHF.R.U32.HI R205, RZ, R15, R14 ;  /* 0x0000000fffcd1219 */ /* 0x000fce000001160e */
.L_x_3532:
[----:B------:R-:W-:Y:S05]  /*18480*/  BSYNC B1 ;  /* 0x0000000000017941 */ /* 0x000fea0003800000 */
.L_x_3530:
[----:B------:R-:W-:-:S04]  /*18490*/  IMAD R205, R205, R206, -R7 ;  /* 0x000000cecdcd7224 */ /* 0x000fc800078e0a07 */
[----:B------:R-:W-:-:S05]  /*184a0*/  IMAD.IADD R205, R205, 0x1, -R190 ;  /* 0x00000001cdcd7824 */ /* 0x000fca00078e0abe */
[----:B------:R-:W-:Y:S02]  /*184b0*/  VIMNMX R200, R200, R205, !PT ;  /* 0x000000cdc8c87248 */ /* 0x000fe40007fe0100 */
[----:B------:R-:W-:-:S07]  /*184c0*/  VIADDMNMX R201, R205, R206, R201, PT ;  /* 0x000000cecdc97246 */ /* 0x000fce00038001c9 */
.L_x_3529:
        /* <DEDUP_REMOVED lines=65> */
.L_x_3535:
[----:B------:R-:W-:-:S05]  /*188e0*/  IMAD.U32 R200, RZ, RZ, UR39 ;  /* 0x00000027ffc87e24 */ /* 0x000fca000f8e00ff */
[----:B------:R-:W-:-:S13]  /*188f0*/  ISETP.NE.AND P2, PT, R200, 0x1, PT ;  /* 0x00000001c800780c */ /* 0x000fda0003f45270 */
[----:B------:R-:W0:Y:S02]  /*18900*/  @P2 LDC.64 R14, c[0x0][0xae0] ;  /* 0x0002b800ff0e2b82 */ /* 0x000e240000000a00 */
[----:B0-----:R-:W-:-:S05]  /*18910*/  @P2 IMAD.HI.U32 R14, R204, R14, RZ ;  /* 0x0000000ecc0e2227 */ /* 0x001fca00078e00ff */
[----:B------:R-:W-:-:S07]  /*18920*/  @P2 SHF.R.U32.HI R204, RZ, R15, R14 ;  /* 0x0000000fffcc2219 */ /* 0x000fce000001160e */
.L_x_3536:
[----:B------:R-:W-:Y:S05]  /*18930*/  BSYNC B1 ;  /* 0x0000000000017941 */ /* 0x000fea0003800000 */
.L_x_3534:
[----:B------:R-:W-:-:S04]  /*18940*/  IMAD R7, R204, R200, -R7 ;  /* 0x000000c8cc077224 */ /* 0x000fc800078e0a07 */
[----:B------:R-:W-:-:S05]  /*18950*/  IMAD.IADD R7, R7, 0x1, -R190 ;  /* 0x0000000107077824 */ /* 0x000fca00078e0abe */
[----:B------:R-:W-:Y:S02]  /*18960*/  VIMNMX R202, R202, R7, !PT ;  /* 0x00000007caca7248 */ /* 0x000fe40007fe0100 */
[----:B------:R-:W-:-:S07]  /*18970*/  VIADDMNMX R203, R7, R200, R203, PT ;  /* 0x000000c807cb7246 */ /* 0x000fce00038001cb */
.L_x_3533:
        /* <DEDUP_REMOVED lines=74> */
[----:B------:R0:W-:Y:S01]  /*18e20*/  MUFU.EX2 R171, R169 ;  /* 0x000000a900ab7308 */ /* 0x0001e20000000800 */
        /* <DEDUP_REMOVED lines=9> */
[----:B------:R-:W-:Y:S01]  /*18ec0*/  MUFU.EX2 R153, R153 ;  /* 0x0000009900997308 */ /* 0x000fe20000000800 */
        /* <DEDUP_REMOVED lines=27> */
[----:B------:R-:W-:-:S03]  /*19080*/  FMNMX.FTZ R15, R182, R15, !PT ;  /* 0x0000000fb60f7209 */ /* 0x000fc60007810000 */
[----:B------:R-:W-:Y:S01]  /*19090*/  MUFU.EX2 R165, R165 ;  /* 0x000000a500a57308 */ /* 0x000fe20000000800 */
[----:B------:R-:W-:-:S05]  /*190a0*/  FMNMX.FTZ R15, R183, R15, !PT ;  /* 0x0000000fb70f7209 */ /* 0x000fca0007810000 */
[----:B------:R-:W1:Y:S02]  /*190b0*/  SHFL.BFLY PT, R170, R15, 0x2, 0x1f ;  /* 0x0c401f000faa7f89 */ /* 0x000e6400000e0000 */
[----:B------:R-:W-:Y:S08]  /*190c0*/  MUFU.EX2 R172, R172 ;  /* 0x000000ac00ac7308 */ /* 0x000ff00000000800 */
[----:B------:R-:W-:Y:S08]  /*190d0*/  MUFU.EX2 R173, R173 ;  /* 0x000000ad00ad7308 */ /* 0x000ff00000000800 */
[----:B------:R-:W-:Y:S01]  /*190e0*/  MUFU.EX2 R176, R176 ;  /* 0x000000b000b07308 */ /* 0x000fe20000000800 */
[----:B-1----:R-:W-:-:S07]  /*190f0*/  FMNMX.FTZ R15, R15, R170, !PT ;  /* 0x000000aa0f0f7209 */ /* 0x002fce0007810000 */
[----:B------:R1:W-:Y:S01]  /*19100*/  MUFU.EX2 R170, R168 ;  /* 0x000000a800aa7308 */ /* 0x0003e20000000800 */
[----:B------:R-:W2:Y:S07]  /*19110*/  SHFL.BFLY PT, R203, R15, 0x1, 0x1f ;  /* 0x0c201f000fcb7f89 */ /* 0x000eae00000e0000 */
[----:B------:R-:W-:Y:S08]  /*19120*/  MUFU.EX2 R177, R177 ;  /* 0x000000b100b17308 */ /* 0x000ff00000000800 */
[----:B------:R-:W-:Y:S08]  /*19130*/  MUFU.EX2 R180, R180 ;  /* 0x000000b400b47308 */ /* 0x000ff00000000800 */
[----:B------:R-:W-:Y:S01]  /*19140*/  MUFU.EX2 R181, R181 ;  /* 0x000000b500b57308 */ /* 0x000fe20000000800 */
[----:B--2---:R-:W-:-:S04]  /*19150*/  FMNMX.FTZ R15, R15, R203, !PT ;  /* 0x000000cb0f0f7209 */ /* 0x004fc80007810000 */
[C---:B------:R-:W-:Y:S01]  /*19160*/  FSETP.NEU.FTZ.AND P1, PT, R15.reuse, -INF , PT ;  /* 0xff8000000f00780b */ /* 0x040fe20003f3d000 */
[----:B0-----:R-:W-:-:S03]  /*19170*/  FMUL.FTZ R169, R15, R14 ;  /* 0x0000000e0fa97220 */ /* 0x001fc60000410000 */
[----:B-1----:R-:W-:Y:S02]  /*19180*/  FSEL R168, R15, RZ, P1 ;  /* 0x000000ff0fa87208 */ /* 0x002fe40000800000 */
[----:B------:R-:W-:Y:S02]  /*19190*/  FSEL R169, R169, RZ, P1 ;  /* 0x000000ffa9a97208 */ /* 0x000fe40000800000 */
[----:B------:R-:W-:Y:S01]  /*191a0*/  ISETP.NE.AND P1, PT, R212, RZ, PT ;  /* 0x000000ffd400720c */ /* 0x000fe20003f25270 */
[----:B------:R-:W-:Y:S01]  /*191b0*/  FADD.FTZ R168, -R168, R198 ;  /* 0x000000c6a8a87221 */ /* 0x000fe20000010100 */
        /* <DEDUP_REMOVED lines=19> */
[----:B------:R-:W-:Y:S01]  /*192f0*/  FMUL.FTZ R168, R168, R14 ;  /* 0x0000000ea8a87220 */ /* 0x000fe20000410000 */
[----:B------:R-:W-:Y:S01]  /*19300*/  MUFU.EX2 R155, R155 ;  /* 0x0000009b009b7308 */ /* 0x000fe20000000800 */
[----:B------:R-:W-:Y:S01]  /*19310*/  @!P1 IMAD R158, R208, 0x40, R196 ;  /* 0x00000040d09e9824 */ /* 0x000fe200078e02c4 */
[----:B------:R-:W-:Y:S01]  /*19320*/  R2UR UR7, R169 ;  /* 0x00000000a90772ca */ /* 0x000fe200000e0000 */
[----:B0-----:R-:W-:Y:S02]  /*19330*/  FFMA.FTZ R6, R198, R6, R152 ;  /* 0x00000006c6067223 */ /* 0x001fe40000010098 */
[----:B------:R-:W-:Y:S02]  /*19340*/  @!P1 IMAD R158, R158, 0x4, R17 ;  /* 0x000000049e9e9824 */ /* 0x000fe400078e0211 */
[-C--:B------:R-:W-:Y:S01]  /*19350*/  FMUL.FTZ R24, R24, R198.reuse ;  /* 0x000000c618187220 */ /* 0x080fe20000410000 */
[-C--:B------:R-:W-:Y:S01]  /*19360*/  FMUL.FTZ R25, R25, R198.reuse ;  /* 0x000000c619197220 */ /* 0x080fe20000410000 */
[----:B------:R0:W1:Y:S01]  /*19370*/  MUFU.EX2 R199, R168 ;  /* 0x000000a800c77308 */ /* 0x0000620000000800 */
[----:B------:R-:W-:Y:S01]  /*19380*/  FADD.FTZ R6, R153, R6 ;  /* 0x0000000699067221 */ /* 0x000fe20000010000 */
[----:B------:R-:W-:Y:S01]  /*19390*/  @!P1 STS [R158+0x38400], R198 ;  /* 0x038400c69e009388 */ /* 0x000fe20000000800 */
[-C--:B------:R-:W-:Y:S01]  /*193a0*/  FMUL.FTZ R28, R28, R198.reuse ;  /* 0x000000c61c1c7220 */ /* 0x080fe20000410000 */
[-C--:B------:R-:W-:Y:S01]  /*193b0*/  FMUL.FTZ R29, R29, R198.reuse ;  /* 0x000000c61d1d7220 */ /* 0x080fe20000410000 */
[----:B------:R-:W-:Y:S01]  /*193c0*/  FADD.FTZ R6, R202, R6 ;  /* 0x00000006ca067221 */ /* 0x000fe20000010000 */
[-C--:B------:R-:W-:Y:S01]  /*193d0*/  FMUL.FTZ R32, R32, R198.reuse ;  /* 0x000000c620207220 */ /* 0x080fe20000410000 */
[----:B------:R-:W-:Y:S01]  /*193e0*/  FMUL.FTZ R33, R33, R198 ;  /* 0x000000c621217220 */ /* 0x000fe20000410000 */
[----:B------:R2:W3:Y:S01]  /*193f0*/  MUFU.EX2 R169, R156 ;  /* 0x0000009c00a97308 */ /* 0x0004e20000000800 */
[----:B------:R-:W-:Y:S01]  /*19400*/  FADD.FTZ R6, R157, R6 ;  /* 0x000000069d067221 */ /* 0x000fe20000010000 */
[----:B0-----:R-:W-:-:S02]  /*19410*/  IMAD R168, R22, 0x1000, R211 ;  /* 0x0000100016a87824 */ /* 0x001fc400078e02d3 */
[-C--:B------:R-:W-:Y:S01]  /*19420*/  FMUL.FTZ R36, R36, R198.reuse ;  /* 0x000000c624247220 */ /* 0x080fe20000410000 */
[-C--:B------:R-:W-:Y:S01]  /*19430*/  FMUL.FTZ R37, R37, R198.reuse ;  /* 0x000000c625257220 */ /* 0x080fe20000410000 */
[----:B------:R-:W-:Y:S01]  /*19440*/  FADD.FTZ R6, R160, R6 ;  /* 0x00000006a0067221 */ /* 0x000fe20000010000 */
[----:B------:R-:W-:Y:S01]  /*19450*/  FMUL.FTZ R40, R40, R198 ;  /* 0x000000c628287220 */ /* 0x000fe20000410000 */
[----:B------:R-:W-:Y:S01]  /*19460*/  R2UR UR6, R168 ;  /* 0x00000000a80672ca */ /* 0x000fe200000e0000 */
[----:B------:R-:W-:Y:S01]  /*19470*/  MUFU.EX2 R159, R159 ;  /* 0x0000009f009f7308 */ /* 0x000fe20000000800 */
[----:B--2---:R-:W-:Y:S01]  /*19480*/  F2FP.F16.F32.PACK_AB R156, R153, R152 ;  /* 0x00000098999c723e */ /* 0x004fe200000000ff */
[----:B-1----:R0:W-:Y:S01]  /*19490*/  @!P1 STS [R158+0x38420], R199 ;  /* 0x038420c79e009388 */ /* 0x0021e20000000800 */
[C---:B------:R-:W-:Y:S01]  /*194a0*/  FADD.FTZ R6, R161.reuse, R6 ;  /* 0x00000006a1067221 */ /* 0x040fe20000010000 */
[----:B------:R-:W-:Y:S01]  /*194b0*/  F2FP.F16.F32.PACK_AB R152, R161, R160 ;  /* 0x000000a0a198723e */ /* 0x000fe200000000ff */
[----:B------:R-:W-:Y:S01]  /*194c0*/  FMUL.FTZ R41, R41, R198 ;  /* 0x000000c629297220 */ /* 0x000fe20000410000 */
[----:B------:R-:W-:Y:S01]  /*194d0*/  F2FP.F16.F32.PACK_AB R160, R171, R170 ;  /* 0x000000aaaba0723e */ /* 0x000fe200000000ff */
[----:B------:R-:W-:Y:S01]  /*194e0*/  FADD.FTZ R6, R164, R6 ;  /* 0x00000006a4067221 */ /* 0x000fe20000010000 */
[----:B------:R1:W2:Y:S01]  /*194f0*/  MUFU.EX2 R153, R154 ;  /* 0x0000009a00997308 */ /* 0x0002a20000000800 */
[----:B---3--:R-:W-:Y:S01]  /*19500*/  FFMA.FTZ R0, R199, R0, R169 ;  /* 0x00000000c7007223 */ /* 0x008fe200000100a9 */
[----:B------:R-:W-:Y:S01]  /*19510*/  FMUL.FTZ R44, R44, R198 ;  /* 0x000000c62c2c7220 */ /* 0x000fe20000410000 */
[----:B------:R-:W-:Y:S01]  /*19520*/  FADD.FTZ R6, R165, R6 ;  /* 0x00000006a5067221 */ /* 0x000fe20000010000 */
[----:B0-----:R-:W-:Y:S01]  /*19530*/  F2FP.F16.F32.PACK_AB R158, R157, R202 ;  /* 0x000000ca9d9e723e */ /* 0x001fe200000000ff */
[C---:B------:R-:W-:Y:S01]  /*19540*/  FADD.FTZ R0, R155.reuse, R0 ;  /* 0x000000009b007221 */ /* 0x040fe20000010000 */
[----:B------:R-:W-:Y:S01]  /*19550*/  F2FP.F16.F32.PACK_AB R157, R155, R169 ;  /* 0x000000a99b9d723e */ /* 0x000fe200000000ff */
        /* <DEDUP_REMOVED lines=14> */
[C---:B------:R-:W-:Y:S01]  /*19640*/  FADD.FTZ R0, R159.reuse, R0 ;  /* 0x000000009f007221 */ /* 0x040fe20000010000 */
[----:B------:R-:W-:Y:S01]  /*19650*/  F2FP.F16.F32.PACK_AB R159, R159, R153 ;  /* 0x000000999f9f723e */ /* 0x000fe200000000ff */
[----:B------:R-:W-:Y:S01]  /*19660*/  BAR.SYNC.DEFER_BLOCKING 0xf, 0x100 ;  /* 0x03c4000000007b1d */ /* 0x000fe20000010000 */
[-C--:B------:R-:W-:Y:S01]  /*19670*/  FMUL.FTZ R65, R65, R198.reuse ;  /* 0x000000c641417220 */ /* 0x080fe20000410000 */
[----:B0-----:R-:W-:Y:S01]  /*19680*/  FADD.FTZ R0, R162, R0 ;  /* 0x00000000a2007221 */ /* 0x001fe20000010000 */
[-C--:B------:R-:W-:Y:S01]  /*19690*/  FMUL.FTZ R68, R68, R198.reuse ;  /* 0x000000c644447220 */ /* 0x080fe20000410000 */
[-C--:B------:R-:W-:Y:S01]  /*196a0*/  FMUL.FTZ R69, R69, R198.reuse ;  /* 0x000000c645457220 */ /* 0x080fe20000410000 */
[-C--:B------:R-:W-:Y:S01]  /*196b0*/  FMUL.FTZ R72, R72, R198.reuse ;  /* 0x000000c648487220 */ /* 0x080fe20000410000 */
[----:B------:R-:W0:Y:S01]  /*196c0*/  MUFU.EX2 R166, R166 ;  /* 0x000000a600a67308 */ /* 0x000e220000000800 */
[-C--:B------:R-:W-:Y:S01]  /*196d0*/  FMUL.FTZ R73, R73, R198.reuse ;  /* 0x000000c649497220 */ /* 0x080fe20000410000 */
[-C--:B------:R-:W-:Y:S01]  /*196e0*/  FMUL.FTZ R76, R76, R198.reuse ;  /* 0x000000c64c4c7220 */ /* 0x080fe20000410000 */
[----:B------:R-:W-:Y:S01]  /*196f0*/  FMUL.FTZ R77, R77, R198 ;  /* 0x000000c64d4d7220 */ /* 0x000fe20000410000 */
[C---:B-1----:R-:W-:Y:S01]  /*19700*/  FADD.FTZ R0, R163.reuse, R0 ;  /* 0x00000000a3007221 */ /* 0x042fe20000010000 */
[----:B------:R-:W-:Y:S01]  /*19710*/  F2FP.F16.F32.PACK_AB R153, R163, R162 ;  /* 0x000000a2a399723e */ /* 0x000fe200000000ff */
[----:B------:R-:W-:Y:S01]  /*19720*/  FMUL.FTZ R80, R80, R198 ;  /* 0x000000c650507220 */ /* 0x000fe20000410000 */
[----:B------:R-:W-:Y:S01]  /*19730*/  F2FP.F16.F32.PACK_AB R162, R173, R172 ;  /* 0x000000acada2723e */ /* 0x000fe200000000ff */
        /* <DEDUP_REMOVED lines=9> */
[----:B0-----:R-:W-:Y:S01]  /*197d0*/  FADD.FTZ R0, R166, R0 ;  /* 0x00000000a6007221 */ /* 0x001fe20000010000 */
        /* <DEDUP_REMOVED lines=110> */
[----:B------:R-:W-:Y:S01]  /*19ec0*/  FADD.FTZ R6, R170, R6 ;  /* 0x00000006aa067221 */ /* 0x000fe20000010000 */
[----:B------:R1:W-:Y:S02]  /*19ed0*/  STSM.16.M88.4 [R219], R160 ;  /* 0x000000a0db007844 */ /* 0x0003e40000000200 */
[----:B------:R-:W-:Y:S01]  /*19ee0*/  FADD.FTZ R0, R200, R0 ;  /* 0x00000000c8007221 */ /* 0x000fe20000010000 */
[----:B------:R-:W-:Y:S01]  /*19ef0*/  FADD.FTZ R6, R171, R6 ;  /* 0x00000006ab067221 */ /* 0x000fe20000010000 */
        /* <DEDUP_REMOVED lines=10> */
[----:B------:R-:W-:-:S02]  /*19fa0*/  FADD.FTZ R6, R177, R6 ;  /* 0x00000006b1067221 */ /* 0x000fc40000010000 */
[----:B------:R-:W-:Y:S02]  /*19fb0*/  FADD.FTZ R0, R179, R0 ;  /* 0x00000000b3007221 */ /* 0x000fe40000010000 */
[----:B------:R-:W-:Y:S02]  /*19fc0*/  FADD.FTZ R6, R180, R6 ;  /* 0x00000006b4067221 */ /* 0x000fe40000010000 */
[----:B------:R-:W-:Y:S02]  /*19fd0*/  FADD.FTZ R0, R182, R0 ;  /* 0x00000000b6007221 */ /* 0x000fe40000010000 */
[----:B------:R-:W-:Y:S02]  /*19fe0*/  FADD.FTZ R6, R181, R6 ;  /* 0x00000006b5067221 */ /* 0x000fe40000010000 */
[----:B------:R-:W-:Y:S01]  /*19ff0*/  FADD.FTZ R0, R183, R0 ;  /* 0x00000000b7007221 */ /* 0x000fe20000010000 */
[----:B------:R-:W-:Y:S02]  /*1a000*/  WARPGROUP.DEPBAR.LE gsb0, 0x0 ;  /* 0x00008000000079c5 */ /* 0x000fe40000010000 */
[----:B--2---:R-:W-:Y:S01]  /*1a010*/  VIADD R156, R168, 0x80 ;  /* 0x00000080a89c7836 */ /* 0x004fe20000000000 */
        /* <DEDUP_REMOVED lines=31> */
.L_x_3537:
        /* <DEDUP_REMOVED lines=9> */
.L_x_3517:
[----:B------:R-:W-:Y:S05]  /*1a2a0*/  BSYNC B0 ;  /* 0x0000000000007941 */ /* 0x000fea0003800000 */
.L_x_3516:
[----:B01----:R-:W2:Y:S01]  /*1a2b0*/  LDL.LU R21, [R1+0x68] ;  /* 0x0000680001157983 */ /* 0x003ea20000300800 */
        /* <DEDUP_REMOVED lines=24> */
[-C--:B------:R-:W-:Y:S01]  /*1a440*/  FMUL.FTZ R44, R44, R2.reuse ;  /* 0x000000022c2c7220 */ /* 0x080fe20000410000 */
        /* <DEDUP_REMOVED lines=143> */
.L_x_3400:
[----:B------:R-:W-:Y:S05]  /*1ad40*/  BSYNC B7 ;  /* 0x0000000000077941 */ /* 0x000fea0003800000 */
.L_x_3388:
        /* <DEDUP_REMOVED lines=9> */
[----:B-1----:R-:W2:Y:S01]  /*1ade0*/  LDL R4, [R1+0x78] ;  /* 0x0000780001047983 */ /* 0x002ea20000100800 */
[----:B------:R-:W0:Y:S01]  /*1adf0*/  S2R R0, SR_SWINHI ;  /* 0x0000000000007919 */ /* 0x000e220000002f00 */
[----:B------:R-:W-:Y:S01]  /*1ae00*/  F2FP.F16.F32.PACK_AB R6, R29, R28 ;  /* 0x0000001c1d06723e */ /* 0x000fe200000000ff */
[----:B------:R-:W-:Y:S01]  /*1ae10*/  ULDC.64 UR4, c[0x0][0xd08] ;  /* 0x0003420000047ab9 */ /* 0x000fe20000000a00 */
[----:B------:R-:W-:Y:S01]  /*1ae20*/  F2FP.F16.F32.PACK_AB R7, R31, R30 ;  /* 0x0000001e1f07723e */ /* 0x000fe200000000ff */
[----:B------:R-:W3:Y:S01]  /*1ae30*/  LDL R157, [R1+0x60] ;  /* 0x00006000019d7983 */ /* 0x000ee20000100800 */
[----:B------:R-:W-:Y:S01]  /*1ae40*/  F2FP.F16.F32.PACK_AB R8, R33, R32 ;  /* 0x000000202108723e */ /* 0x000fe200000000ff */
[----:B------:R-:W-:Y:S01]  /*1ae50*/  ULDC.64 UR6, c[0x0][0xd00] ;  /* 0x0003400000067ab9 */ /* 0x000fe20000000a00 */
[----:B------:R-:W-:Y:S02]  /*1ae60*/  MOV R20, R17 ;  /* 0x0000001100147202 */ /* 0x000fe40000000f00 */
[----:B0-----:R-:W-:-:S02]  /*1ae70*/  MOV R21, R0 ;  /* 0x0000000000157202 */ /* 0x001fc40000000f00 */
[----:B------:R-:W-:Y:S02]  /*1ae80*/  F2FP.F16.F32.PACK_AB R9, R35, R34 ;  /* 0x000000222309723e */ /* 0x000fe400000000ff */
[----:B----4-:R-:W-:Y:S02]  /*1ae90*/  F2FP.F16.F32.PACK_AB R10, R37, R36 ;  /* 0x00000024250a723e */ /* 0x010fe400000000ff */
        /* <DEDUP_REMOVED lines=167> */
[----:B------:R-:W3:Y:S01]  /*1b910*/  @P0 LDC.64 R6, c[0x0][0xd08] ;  /* 0x00034200ff060b82 */ /* 0x000ee20000000a00 */
        /* <DEDUP_REMOVED lines=9> */
[----:B---3--:R-:W-:Y:S01]  /*1b9b0*/  @P0 IMAD.WIDE R6, R157, 0x4, R6 ;  /* 0x000000049d060825 */ /* 0x008fe200078e0206 */
        /* <DEDUP_REMOVED lines=13> */
.L_x_3541:
[----:B------:R-:W2:Y:S01]  /*1ba90*/  LDL R0, [R1+0x6c] ;  /* 0x00006c0001007983 */ /* 0x000ea20000100800 */
[----:B------:R-:W-:-:S03]  /*1baa0*/  ULDC UR4, c[0x0][0xbd4] ;  /* 0x0002f50000047ab9 */ /* 0x000fc60000000800 */
[----:B0-----:R-:W3:Y:S04]  /*1bab0*/  LDL.LU R6, [R1+0x5c] ;  /* 0x00005c0001067983 */ /* 0x001ee80000300800 */
[----:B--2---:R-:W0:Y:S01]  /*1bac0*/  SHFL.IDX PT, R0, R0, RZ, 0x1f ;  /* 0x00001fff00007589 */ /* 0x004e2200000e0000 */
[----:B---3--:R-:W-:-:S04]  /*1bad0*/  ISETP.NE.AND P1, PT, R6, RZ, PT ;  /* 0x000000ff0600720c */ /* 0x008fc80003f25270 */
[----:B------:R-:W-:Y:S02]  /*1bae0*/  SEL R10, R6, UR4, P1 ;  /* 0x00000004060a7c07 */ /* 0x000fe40008800000 */
[----:B0-----:R-:W-:Y:S02]  /*1baf0*/  ISETP.NE.AND P0, PT, R0, RZ, PT ;  /* 0x000000ff0000720c */ /* 0x001fe40003f05270 */
[----:B-----5:R-:W-:-:S11]  /*1bb00*/  SHF.R.S32.HI R0, RZ, 0x1f, R4 ;  /* 0x0000001fff007819 */ /* 0x020fd60000011404 */
[----:B------:R-:W-:Y:S05]  /*1bb10*/  @P0 BRA `(.L_x_3542) ;  /* 0x0000000000fc0947 */ /* 0x000fea0003800000 */
[----:B------:R-:W2:Y:S04]  /*1bb20*/  LDL R155, [R1+0x64] ;  /* 0x00006400019b7983 */ /* 0x000ea80000100800 */
[----:B------:R-:W3:Y:S01]  /*1bb30*/  LDL R158, [R1+0x74] ;  /* 0x00007400019e7983 */ /* 0x000ee20000100800 */
[----:B------:R-:W-:Y:S01]  /*1bb40*/  IMAD.MOV.U32 R11, RZ, RZ, 0xab8 ;  /* 0x00000ab8ff0b7424 */ /* 0x000fe200078e00ff */
        /* <DEDUP_REMOVED lines=60> */
.L_x_3542:
[----:B------:R-:W-:Y:S02]  /*1bf10*/  ISETP.GT.AND P1, PT, R10, 0x1, PT ;  /* 0x000000010a00780c */ /* 0x000fe40003f24270 */
[----:B------:R-:W-:-:S04]  /*1bf20*/  ISETP.NE.U32.AND P0, PT, RZ, UR6, PT ;  /* 0x00000006ff007c0c */ /* 0x000fc8000bf05070 */
[----:B------:R-:W-:-:S04]  /*1bf30*/  ISETP.NE.AND.EX P0, PT, RZ, UR7, PT, P0 ;  /* 0x00000007ff007c0c */ /* 0x000fc8000bf05300 */
[----:B0-----:R-:W-:-:S03]  /*1bf40*/  SEL R6, R157, RZ, !P0 ;  /* 0x000000ff9d067207 */ /* 0x001fc60004000000 */
[----:B------:R-:W-:Y:S06]  /*1bf50*/  @P1 BRA `(.L_x_3543) ;  /* 0x0000001000601947 */ /* 0x000fec0003800000 */
[----:B------:R-:W0:Y:S01]  /*1bf60*/  S2R R80, SR_TID.X ;  /* 0x0000000000507919 */ /* 0x000e220000002100 */
[----:B------:R-:W-:Y:S01]  /*1bf70*/  ULDC.64 UR4, c[0x0][0xba0] ;  /* 0x0002e80000047ab9 */ /* 0x000fe20000000a00 */
[----:B0-----:R-:W-:-:S05]  /*1bf80*/  VIADD R80, R80, 0xffffff80 ;  /* 0xffffff8050507836 */ /* 0x001fca0000000000 */
[----:B------:R-:W-:-:S04]  /*1bf90*/  SHF.R.S32.HI R3, RZ, 0x1f, R80 ;  /* 0x0000001fff037819 */ /* 0x000fc80000011450 */
[----:B------:R-:W-:-:S04]  /*1bfa0*/  LEA.HI R84, R3, R80, RZ, 0x3 ;  /* 0x0000005003547211 */ /* 0x000fc800078f18ff */
[----:B------:R-:W-:-:S05]  /*1bfb0*/  SHF.R.S32.HI R7, RZ, 0x3, R84 ;  /* 0x00000003ff077819 */ /* 0x000fca0000011454 */
[----:B------:R-:W-:-:S04]  /*1bfc0*/  IMAD R3, R7, 0x40, R214 ;  /* 0x0000004007037824 */ /* 0x000fc800078e02d6 */
[----:B------:R-:W-:-:S03]  /*1bfd0*/  IMAD.WIDE R20, R3, 0x2, R20 ;  /* 0x0000000203147825 */ /* 0x000fc600078e0214 */
[C---:B------:R-:W-:Y:S02]  /*1bfe0*/  IADD3 R13, P3, R20.reuse, 0x1000, RZ ;  /* 0x00001000140d7810 */ /* 0x040fe40007f7e0ff */
[C---:B------:R-:W-:Y:S02]  /*1bff0*/  IADD3 R25, P4, R20.reuse, 0x2000, RZ ;  /* 0x0000200014197810 */ /* 0x040fe40007f9e0ff */
[----:B------:R-:W-:Y:S02]  /*1c000*/  LOP3.LUT R12, R13, 0x380, RZ, 0xc0, !PT ;  /* 0x000003800d0c7812 */ /* 0x000fe400078ec0ff */
[----:B------:R-:W-:Y:S02]  /*1c010*/  IADD3 R29, P5, R20, 0x3000, RZ ;  /* 0x00003000141d7810 */ /* 0x000fe40007fbe0ff */
[----:B------:R-:W-:Y:S02]  /*1c020*/  SHF.R.U64 R12, R12, 0x3, RZ ;  /* 0x000000030c0c7819 */ /* 0x000fe400000012ff */
[----:B------:R-:W-:-:S02]  /*1c030*/  IADD3 R33, P6, R20, 0x4000, RZ ;  /* 0x0000400014217810 */ /* 0x000fc40007fde0ff */
[----:B------:R-:W-:Y:S01]  /*1c040*/  LOP3.LUT R12, R12, R13, RZ, 0x3c, !PT ;  /* 0x0000000d0c0c7212 */ /* 0x000fe200078e3cff */
[----:B------:R-:W-:Y:S01]  /*1c050*/  IMAD.X R13, RZ, RZ, R21, P3 ;  /* 0x000000ffff0d7224 */ /* 0x000fe200018e0615 */
[C---:B------:R-:W-:Y:S02]  /*1c060*/  IADD3 R37, P0, R20.reuse, 0x5000, RZ ;  /* 0x0000500014257810 */ /* 0x040fe40007f1e0ff */
[C---:B------:R-:W-:Y:S02]  /*1c070*/  IADD3 R41, P1, R20.reuse, 0x6000, RZ ;  /* 0x0000600014297810 */ /* 0x040fe40007f3e0ff */
[----:B------:R-:W-:Y:S01]  /*1c080*/  IADD3 R45, P2, R20, 0x7000, RZ ;  /* 0x00007000142d7810 */ /* 0x000fe20007f5e0ff */
[----:B------:R-:W-:Y:S01]  /*1c090*/  VIADD R164, R214, 0x40 ;  /* 0x00000040d6a47836 */ /* 0x000fe20000000000 */
[----:B------:R-:W-:Y:S01]  /*1c0a0*/  IADD3 R49, P3, R20, 0x8000, RZ ;  /* 0x0000800014317810 */ /* 0x000fe20007f7e0ff */
[C---:B------:R-:W-:Y:S01]  /*1c0b0*/  VIADD R162, R214.reuse, 0x80 ;  /* 0x00000080d6a27836 */ /* 0x040fe20000000000 */
[----:B------:R-:W-:Y:S01]  /*1c0c0*/  LOP3.LUT R24, R25, 0x380, RZ, 0xc0, !PT ;  /* 0x0000038019187812 */ /* 0x000fe200078ec0ff */
[C---:B------:R-:W-:Y:S01]  /*1c0d0*/  VIADD R160, R214.reuse, 0xc0 ;  /* 0x000000c0d6a07836 */ /* 0x040fe20000000000 */
[----:B------:R-:W-:Y:S01]  /*1c0e0*/  LOP3.LUT R28, R29, 0x380, RZ, 0xc0, !PT ;  /* 0x000003801d1c7812 */ /* 0x000fe200078ec0ff */
[C---:B------:R-:W-:Y:S01]  /*1c0f0*/  VIADD R158, R214.reuse, 0x100 ;  /* 0x00000100d69e7836 */ /* 0x040fe20000000000 */
[----:B------:R-:W-:Y:S01]  /*1c100*/  LOP3.LUT R32, R33, 0x380, RZ, 0xc0, !PT ;  /* 0x0000038021207812 */ /* 0x000fe200078ec0ff */
[----:B------:R-:W-:Y:S01]  /*1c110*/  VIADD R156, R214, 0x140 ;  /* 0x00000140d69c7836 */ /* 0x000fe20000000000 */
[----:B------:R-:W-:Y:S01]  /*1c120*/  LOP3.LUT R36, R37, 0x380, RZ, 0xc0, !PT ;  /* 0x0000038025247812 */ /* 0x000fe200078ec0ff */
[----:B------:R-:W5:Y:S01]  /*1c130*/  LD.E.128 R12, desc[UR50][R12.64] ;  /* 0x000000320c0c7980 */ /* 0x000f62000c101d00 */
[----:B------:R-:W-:-:S02]  /*1c140*/  LOP3.LUT R40, R41, 0x380, RZ, 0xc0, !PT ;  /* 0x0000038029287812 */ /* 0x000fc400078ec0ff */
[----:B------:R-:W-:Y:S02]  /*1c150*/  LOP3.LUT R44, R45, 0x380, RZ, 0xc0, !PT ;  /* 0x000003802d2c7812 */ /* 0x000fe400078ec0ff */
[----:B------:R-:W-:Y:S02]  /*1c160*/  LOP3.LUT R48, R49, 0x380, RZ, 0xc0, !PT ;  /* 0x0000038031307812 */ /* 0x000fe400078ec0ff */
[----:B------:R-:W-:Y:S02]  /*1c170*/  LOP3.LUT R9, R20, 0x380, RZ, 0xc0, !PT ;  /* 0x0000038014097812 */ /* 0x000fe400078ec0ff */
[----:B------:R-:W-:Y:S02]  /*1c180*/  SHF.R.U64 R24, R24, 0x3, RZ ;  /* 0x0000000318187819 */ /* 0x000fe400000012ff */
[----:B------:R-:W-:Y:S02]  /*1c190*/  SHF.R.U64 R28, R28, 0x3, RZ ;  /* 0x000000031c1c7819 */ /* 0x000fe400000012ff */
[----:B------:R-:W-:-:S02]  /*1c1a0*/  SHF.R.U64 R32, R32, 0x3, RZ ;  /* 0x0000000320207819 */ /* 0x000fc400000012ff */
[----:B------:R-:W-:Y:S02]  /*1c1b0*/  SHF.R.U64 R36, R36, 0x3, RZ ;  /* 0x0000000324247819 */ /* 0x000fe400000012ff */
[----:B------:R-:W-:Y:S02]  /*1c1c0*/  SHF.R.U64 R40, R40, 0x3, RZ ;  /* 0x0000000328287819 */ /* 0x000fe400000012ff */
[----:B------:R-:W-:Y:S02]  /*1c1d0*/  SHF.R.U64 R44, R44, 0x3, RZ ;  /* 0x000000032c2c7819 */ /* 0x000fe400000012ff */
[----:B------:R-:W-:Y:S02]  /*1c1e0*/  SHF.R.U64 R48, R48, 0x3, RZ ;  /* 0x0000000330307819 */ /* 0x000fe400000012ff */
[----:B------:R-:W-:Y:S02]  /*1c1f0*/  SHF.R.U64 R9, R9, 0x3, RZ ;  /* 0x0000000309097819 */ /* 0x000fe400000012ff */
        /* <DEDUP_REMOVED lines=22> */
[C---:B------:R-:W-:Y:S02]  /*1c360*/  IADD3 R73, P2, R20.reuse, 0xe000, RZ ;  /* 0x0000e00014497810 */ /* 0x040fe40007f5e0ff */
[----:B------:R-:W-:Y:S01]  /*1c370*/  IADD3 R3, P3, R20, 0xf000, RZ ;  /* 0x0000f00014037810 */ /* 0x000fe20007f7e0ff */
[----:B------:R-:W5:Y:S01]  /*1c380*/  LD.E.128 R36, desc[UR50][R36.64] ;  /* 0x0000003224247980 */ /* 0x000f62000c101d00 */
[----:B------:R-:W-:Y:S01]  /*1c390*/  LOP3.LUT R8, R9, R20, RZ, 0x3c, !PT ;  /* 0x0000001409087212 */ /* 0x000fe200078e3cff */
[--C-:B------:R-:W-:Y:S01]  /*1c3a0*/  IMAD.MOV.U32 R9, RZ, RZ, R21.reuse ;  /* 0x000000ffff097224 */ /* 0x100fe200078e0015 */
[----:B------:R-:W0:Y:S01]  /*1c3b0*/  LDC R20, c[0x0][0xce8] ;  /* 0x00033a00ff147b82 */ /* 0x000e220000000800 */
[----:B------:R-:W-:Y:S01]  /*1c3c0*/  LOP3.LUT R64, R65, 0x380, RZ, 0xc0, !PT ;  /* 0x0000038041407812 */ /* 0x000fe200078ec0ff */
[----:B------:R-:W-:Y:S01]  /*1c3d0*/  IMAD.X R77, RZ, RZ, R21, P3 ;  /* 0x000000ffff4d7224 */ /* 0x000fe200018e0615 */
[----:B------:R-:W-:Y:S01]  /*1c3e0*/  LOP3.LUT R2, R3, 0x380, RZ, 0xc0, !PT ;  /* 0x0000038003027812 */ /* 0x000fe200078ec0ff */
[----:B------:R-:W5:Y:S01]  /*1c3f0*/  LD.E.128 R40, desc[UR50][R40.64] ;  /* 0x0000003228287980 */ /* 0x000f62000c101d00 */
[----:B------:R-:W-:-:S02]  /*1c400*/  SHF.R.U64 R64, R64, 0x3, RZ ;  /* 0x0000000340407819 */ /* 0x000fc400000012ff */
[----:B------:R-:W-:Y:S01]  /*1c410*/  LOP3.LUT R52, R53, 0x380, RZ, 0xc0, !PT ;  /* 0x0000038035347812 */ /* 0x000fe200078ec0ff */
[----:B------:R-:W5:Y:S01]  /*1c420*/  LD.E.128 R8, desc[UR50][R8.64] ;  /* 0x0000003208087980 */ /* 0x000f62000c101d00 */
[----:B------:R-:W-:Y:S01]  /*1c430*/  LOP3.LUT R64, R64, R65, RZ, 0x3c, !PT ;  /* 0x0000004140407212 */ /* 0x000fe200078e3cff */
[----:B------:R-:W-:Y:S01]  /*1c440*/  IMAD.X R65, RZ, RZ, R21, P0 ;  /* 0x000000ffff417224 */ /* 0x000fe200000e0615 */
[----:B------:R-:W-:Y:S01]  /*1c450*/  LOP3.LUT R56, R57, 0x380, RZ, 0xc0, !PT ;  /* 0x0000038039387812 */ /* 0x000fe200078ec0ff */
[----:B------:R-:W5:Y:S01]  /*1c460*/  LD.E.128 R44, desc[UR50][R44.64] ;  /* 0x000000322c2c7980 */ /* 0x000f62000c101d00 */
[----:B------:R-:W-:Y:S02]  /*1c470*/  LOP3.LUT R60, R61, 0x380, RZ, 0xc0, !PT ;  /* 0x000003803d3c7812 */ /* 0x000fe400078ec0ff */
[----:B------:R-:W-:Y:S01]  /*1c480*/  LOP3.LUT R68, R69, 0x380, RZ, 0xc0, !PT ;  /* 0x0000038045447812 */ /* 0x000fe200078ec0ff */
[----:B------:R-:W5:Y:S01]  /*1c490*/  LD.E.128 R48, desc[UR50][R48.64] ;  /* 0x0000003230307980 */ /* 0x000f62000c101d00 */
[----:B------:R-:W-:-:S02]  /*1c4a0*/  LOP3.LUT R72, R73, 0x380, RZ, 0xc0, !PT ;  /* 0x0000038049487812 */ /* 0x000fc400078ec0ff */
[----:B------:R-:W-:Y:S01]  /*1c4b0*/  SHF.R.U64 R2, R2, 0x3, RZ ;  /* 0x0000000302027819 */ /* 0x000fe200000012ff */
[----:B------:R-:W5:Y:S01]  /*1c4c0*/  LD.E.128 R64, desc[UR50][R64.64] ;  /* 0x0000003240407980 */ /* 0x000f62000c101d00 */
[----:B------:R-:W-:Y:S02]  /*1c4d0*/  SHF.R.U64 R52, R52, 0x3, RZ ;  /* 0x0000000334347819 */ /* 0x000fe400000012ff */
[----:B------:R-:W-:Y:S02]  /*1c4e0*/  SHF.R.U64 R56, R56, 0x3, RZ ;  /* 0x0000000338387819 */ /* 0x000fe400000012ff */
[----:B0-----:R-:W-:Y:S02]  /*1c4f0*/  ISETP.NE.AND P0, PT, R20, 0x1, PT ;  /* 0x000000011400780c */ /* 0x001fe40003f05270 */
[----:B------:R-:W-:Y:S02]  /*1c500*/  SHF.R.U64 R60, R60, 0x3, RZ ;  /* 0x000000033c3c7819 */ /* 0x000fe400000012ff */
[----:B------:R-:W-:-:S02]  /*1c510*/  SHF.R.U64 R68, R68, 0x3, RZ ;  /* 0x0000000344447819 */ /* 0x000fc400000012ff */
[----:B------:R-:W-:Y:S02]  /*1c520*/  SHF.R.U64 R72, R72, 0x3, RZ ;  /* 0x0000000348487819 */ /* 0x000fe400000012ff */
[----:B------:R-:W-:Y:S01]  /*1c530*/  LOP3.LUT R76, R2, R3, RZ, 0x3c, !PT ;  /* 0x00000003024c7212 */ /* 0x000fe200078e3cff */
[----:B------:R-:W-:Y:S01]  /*1c540*/  IMAD R3, R0, UR4, RZ ;  /* 0x0000000400037c24 */ /* 0x000fe2000f8e02ff */
        /* <DEDUP_REMOVED lines=10> */
[----:B------:R-:W0:Y:S01]  /*1c5f0*/  @P0 LDC R87, c[0x0][0xcec] ;  /* 0x00033b00ff570b82 */ /* 0x000e220000000800 */
[C---:B------:R-:W-:Y:S01]  /*1c600*/  IMAD R21, R4.reuse, UR5, R3 ;  /* 0x0000000504157c24 */ /* 0x040fe2000f8e0203 */
[----:B------:R-:W5:Y:S01]  /*1c610*/  LD.E.128 R52, desc[UR50][R52.64] ;  /* 0x0000003234347980 */ /* 0x000f62000c101d00 */
[----:B------:R-:W-:Y:S01]  /*1c620*/  IMAD.WIDE.U32 R2, R4, UR4, RZ ;  /* 0x0000000404027c25 */ /* 0x000fe2000f8e00ff */
[----:B------:R-:W-:-:S02]  /*1c630*/  ULDC.64 UR4, c[0x0][0xbe8] ;  /* 0x0002fa0000047ab9 */ /* 0x000fc40000000a00 */
[----:B------:R-:W5:Y:S01]  /*1c640*/  LD.E.128 R56, desc[UR50][R56.64] ;  /* 0x0000003238387980 */ /* 0x000f62000c101d00 */
[----:B------:R-:W-:Y:S01]  /*1c650*/  IMAD.IADD R3, R3, 0x1, R21 ;  /* 0x0000000103037824 */ /* 0x000fe200078e0215 */
[----:B------:R-:W1:Y:S01]  /*1c660*/  @P0 LDC R89, c[0x0][0xcf0] ;  /* 0x00033c00ff590b82 */ /* 0x000e620000000800 */
[----:B------:R-:W-:Y:S01]  /*1c670*/  LOP3.LUT R21, R84, 0xfffffff8, RZ, 0xc0, !PT ;  /* 0xfffffff854157812 */ /* 0x000fe200078ec0ff */
[----:B------:R-:W5:Y:S01]  /*1c680*/  LD.E.128 R60, desc[UR50][R60.64] ;  /* 0x000000323c3c7980 */ /* 0x000f62000c101d00 */
[C---:B------:R-:W-:Y:S01]  /*1c690*/  IMAD.WIDE.U32 R2, R189.reuse, UR4, R2 ;  /* 0x00000004bd027c25 */ /* 0x040fe2000f8e0002 */
[----:B------:R-:W-:Y:S02]  /*1c6a0*/  SHF.R.S32.HI R4, RZ, 0x1f, R6 ;  /* 0x0000001fff047819 */ /* 0x000fe40000011406 */
[----:B------:R-:W5:Y:S01]  /*1c6b0*/  LD.E.128 R68, desc[UR50][R68.64] ;  /* 0x0000003244447980 */ /* 0x000f62000c101d00 */
[----:B------:R-:W-:Y:S02]  /*1c6c0*/  IMAD.IADD R0, R80, 0x1, -R21 ;  /* 0x0000000150007824 */ /* 0x000fe400078e0a15 */
[----:B------:R-:W-:Y:S01]  /*1c6d0*/  IMAD R3, R189, UR5, R3 ;  /* 0x00000005bd037c24 */ /* 0x000fe2000f8e0203 */
[----:B------:R-:W-:Y:S01]  /*1c6e0*/  ULDC.64 UR4, c[0x0][0xbf0] ;  /* 0x0002fc0000047ab9 */ /* 0x000fe20000000a00 */
[----:B------:R-:W-:Y:S01]  /*1c6f0*/  IMAD R0, R0, 0x20, R7 ;  /* 0x0000002000007824 */ /* 0x000fe200078e0207 */
[----:B------:R-:W5:Y:S01]  /*1c700*/  LD.E.128 R72, desc[UR50][R72.64] ;  /* 0x0000003248487980 */ /* 0x000f62000c101d00 */
[----:B------:R-:W-:-:S02]  /*1c710*/  IMAD R21, R4, UR4, RZ ;  /* 0x0000000404157c24 */ /* 0x000fc4000f8e02ff */
[----:B------:R-:W-:Y:S01]  /*1c720*/  IMAD.IADD R4, R197, 0x1, R0 ;  /* 0x00000001c5047824 */ /* 0x000fe200078e0200 */
[----:B------:R-:W5:Y:S03]  /*1c730*/  LD.E.128 R76, desc[UR50][R76.64] ;  /* 0x000000324c4c7980 */ /* 0x000f66000c101d00 */
[----:B0-----:R-:W-:Y:S01]  /*1c740*/  @P0 IMAD.HI.U32 R0, R4, R87, RZ ;  /* 0x0000005704000227 */ /* 0x001fe200078e00ff */
[----:B------:R-:W-:Y:S01]  /*1c750*/  @!PT LDS RZ, [RZ] ;  /* 0x00000000fffff984 */ /* 0x000fe20000000800 */
[----:B------:R-:W-:Y:S01]  /*1c760*/  @!PT LDS RZ, [RZ] ;  /* 0x00000000fffff984 */ /* 0x000fe20000000800 */
[----:B------:R-:W-:Y:S01]  /*1c770*/  @!PT LDS RZ, [RZ] ;  /* 0x00000000fffff984 */ /* 0x000fe20000000800 */
[----:B------:R-:W-:Y:S01]  /*1c780*/  @!PT LDS RZ, [RZ] ;  /* 0x00000000fffff984 */ /* 0x000fe20000000800 */
[----:B------:R0:W-:Y:S06]  /*1c790*/  MEMBAR.ALL.CTA ;  /* 0x0000000000007992 */ /* 0x0001ec0000008000 */
[----:B0-----:R-:W0:Y:S01]  /*1c7a0*/  FENCE.VIEW.ASYNC.S ;  /* 0x00000000000073c6 */ /* 0x001e220000000000 */
[----:B------:R-:W-:-:S02]  /*1c7b0*/  IMAD R85, R6, UR5, R21 ;  /* 0x0000000506557c24 */ /* 0x000fc4000f8e0215 */
[----:B------:R-:W-:Y:S01]  /*1c7c0*/  IMAD.MOV.U32 R21, RZ, RZ, R4 ;  /* 0x000000ffff157224 */ /* 0x000fe200078e0004 */
[----:B-1----:R-:W-:Y:S01]  /*1c7d0*/  @P0 SHF.R.U32.HI R21, RZ, R89, R0 ;  /* 0x00000059ff150219 */ /* 0x002fe20000011600 */
[----:B------:R-:W-:Y:S01]  /*1c7e0*/  IMAD.WIDE.U32 R2, R6, UR4, R2 ;  /* 0x0000000406027c25 */ /* 0x000fe2000f8e0002 */
[----:B------:R-:W-:Y:S02]  /*1c7f0*/  ULDC.64 UR4, c[0x0][0xbe0] ;  /* 0x0002f80000047ab9 */ /* 0x000fe40000000a00 */
[----:B------:R-:W-:Y:S01]  /*1c800*/  SHF.R.S32.HI R0, RZ, 0x1f, R21 ;  /* 0x0000001fff007819 */ /* 0x000fe20000011415 */
[----:B------:R-:W-:Y:S02]  /*1c810*/  IMAD.IADD R3, R3, 0x1, R85 ;  /* 0x0000000103037824 */ /* 0x000fe400078e0255 */
[----:B------:R-:W-:-:S04]  /*1c820*/  IMAD.MOV R85, RZ, RZ, -R21 ;  /* 0x000000ffff557224 */ /* 0x000fc800078e0a15 */
[----:B------:R-:W-:Y:S02]  /*1c830*/  IMAD R85, R20, R85, R4 ;  /* 0x0000005514557224 */ /* 0x000fe400078e0204 */
[----:B------:R-:W-:Y:S02]  /*1c840*/  IMAD R4, R0, UR4, RZ ;  /* 0x0000000400047c24 */ /* 0x000fe4000f8e02ff */
[----:B------:R-:W1:Y:S01]  /*1c850*/  LDC R0, c[0x0][0xbc8] ;  /* 0x0002f200ff007b82 */ /* 0x000e620000000800 */
[----:B------:R-:W-:-:S04]  /*1c860*/  IMAD.WIDE.U32 R2, R21, UR4, R2 ;  /* 0x0000000415027c25 */ /* 0x000fc8000f8e0002 */
        /* <DEDUP_REMOVED lines=10> */
[----:B-1----:R-:W-:-:S04]  /*1c910*/  ISETP.GE.AND P0, PT, R164, R0, PT ;  /* 0x00000000a400720c */ /* 0x002fc80003f06270 */
[----:B------:R-:W-:Y:S02]  /*1c920*/  LEA.HI.X R84, R2, UR5, R3, 0x1, P1 ;  /* 0x0000000502547c11 */ /* 0x000fe400088f0c03 */
[----:B------:R-:W-:Y:S02]  /*1c930*/  SEL R2, RZ, 0xffffffff, P0 ;  /* 0xffffffffff027807 */ /* 0x000fe40000000000 */
[-C--:B------:R-:W-:Y:S02]  /*1c940*/  ISETP.GE.AND P0, PT, R162, R0.reuse, PT ;  /* 0x00000000a200720c */ /* 0x080fe40003f06270 */
[----:B------:R-:W-:Y:S01]  /*1c950*/  ISETP.GE.AND P1, PT, R214, R0, PT ;  /* 0x00000000d600720c */ /* 0x000fe20003f26270 */
[----:B------:R-:W-:Y:S01]  /*1c960*/  IMAD.SHL.U32 R21, R2, 0x2, RZ ;  /* 0x0000000202157824 */ /* 0x000fe200078e00ff */
[----:B------:R-:W-:Y:S02]  /*1c970*/  SEL R3, RZ, 0xffffffff, P0 ;  /* 0xffffffffff037807 */ /* 0x000fe40000000000 */
[----:B------:R-:W-:-:S03]  /*1c980*/  SEL R2, RZ, 0x1, P1 ;  /* 0x00000001ff027807 */ /* 0x000fc60000800000 */
[----:B------:R-:W-:Y:S01]  /*1c990*/  IMAD.SHL.U32 R3, R3, 0x4, RZ ;  /* 0x0000000403037824 */ /* 0x000fe200078e00ff */
[----:B------:R-:W-:Y:S02]  /*1c9a0*/  LOP3.LUT R2, R21, 0x2, R2, 0xe2, !PT ;  /* 0x0000000215027812 */ /* 0x000fe400078ee202 */
[-C--:B------:R-:W-:Y:S02]  /*1c9b0*/  ISETP.GE.AND P0, PT, R160, R0.reuse, PT ;  /* 0x00000000a000720c */ /* 0x080fe40003f06270 */
[----:B------:R-:W-:Y:S02]  /*1c9c0*/  LOP3.LUT R2, R3, 0x4, R2, 0xe2, !PT ;  /* 0x0000000403027812 */ /* 0x000fe400078ee202 */
[----:B------:R-:W-:Y:S02]  /*1c9d0*/  SEL R3, RZ, 0xffffffff, P0 ;  /* 0xffffffffff037807 */ /* 0x000fe40000000000 */
[----:B------:R-:W-:-:S03]  /*1c9e0*/  ISETP.GE.AND P0, PT, R158, R0, PT ;  /* 0x000000009e00720c */ /* 0x000fc60003f06270 */
[----:B------:R-:W-:-:S05]  /*1c9f0*/  IMAD.SHL.U32 R3, R3, 0x8, RZ ;  /* 0x0000000803037824 */ /* 0x000fca00078e00ff */
[----:B------:R-:W-:Y:S02]  /*1ca00*/  LOP3.LUT R2, R3, 0x8, R2, 0xe2, !PT ;  /* 0x0000000803027812 */ /* 0x000fe400078ee202 */
[----:B------:R-:W-:Y:S02]  /*1ca10*/  SEL R3, RZ, 0xffffffff, P0 ;  /* 0xffffffffff037807 */ /* 0x000fe40000000000 */
[----:B------:R-:W-:-:S03]  /*1ca20*/  ISETP.GE.AND P0, PT, R156, R0, PT ;  /* 0x000000009c00720c */ /* 0x000fc60003f06270 */
[----:B------:R-:W-:-:S05]  /*1ca30*/  IMAD.SHL.U32 R3, R3, 0x10, RZ ;  /* 0x0000001003037824 */ /* 0x000fca00078e00ff */
[----:B------:R-:W-:Y:S02]  /*1ca40*/  LOP3.LUT R2, R3, 0x10, R2, 0xe2, !PT ;  /* 0x0000001003027812 */ /* 0x000fe400078ee202 */
[----:B------:R-:W-:Y:S01]  /*1ca50*/  SEL R3, RZ, 0xffffffff, P0 ;  /* 0xffffffffff037807 */ /* 0x000fe20000000000 */
[----:B------:R-:W-:Y:S02]  /*1ca60*/  IMAD R85, R5, R20, RZ ;  /* 0x0000001405557224 */ /* 0x000fe400078e02ff */
[----:B------:R-:W-:Y:S02]  /*1ca70*/  IMAD.IADD R197, R7, 0x1, R197 ;  /* 0x0000000107c57824 */ /* 0x000fe400078e02c5 */
[----:B------:R-:W-:Y:S02]  /*1ca80*/  IMAD.SHL.U32 R3, R3, 0x20, RZ ;  /* 0x0000002003037824 */ /* 0x000fe400078e00ff */
[----:B------:R-:W-:Y:S01]  /*1ca90*/  VIADD R154, R214, 0x180 ;  /* 0x00000180d69a7836 */ /* 0x000fe20000000000 */
[----:B------:R-:W-:-:S02]  /*1caa0*/  ISETP.GE.AND P1, PT, R197, R85, PT ;  /* 0x00000055c500720c */ /* 0x000fc40003f26270 */
[----:B------:R-:W-:Y:S01]  /*1cab0*/  LOP3.LUT R21, R3, 0x20, R2, 0xe2, !PT ;  /* 0x0000002003157812 */ /* 0x000fe200078ee202 */
[----:B------:R-:W-:Y:S01]  /*1cac0*/  VIADD R2, R17, 0x38820 ;  /* 0x0003882011027836 */ /* 0x000fe20000000000 */
[----:B------:R-:W-:Y:S01]  /*1cad0*/  ISETP.GE.AND P0, PT, R154, R0, PT ;  /* 0x000000009a00720c */ /* 0x000fe20003f06270 */
[----:B------:R-:W-:-:S03]  /*1cae0*/  VIADD R152, R214, 0x1c0 ;  /* 0x000001c0d6987836 */ /* 0x000fc60000000000 */
[----:B------:R-:W-:Y:S02]  /*1caf0*/  SEL R4, RZ, 0x40, P0 ;  /* 0x00000040ff047807 */ /* 0x000fe40000000000 */
[----:B------:R-:W-:Y:S02]  /*1cb00*/  PRMT R2, RZ, 0x654, R2 ;  /* 0x00000654ff027816 */ /* 0x000fe40000000002 */
[----:B------:R-:W-:Y:S01]  /*1cb10*/  ISETP.GE.AND P0, PT, R152, R0, PT ;  /* 0x000000009800720c */ /* 0x000fe20003f06270 */
[C---:B------:R-:W-:Y:S01]  /*1cb20*/  VIADD R153, R214.reuse, 0x1c0 ;  /* 0x000001c0d6997836 */ /* 0x040fe20000000000 */
[----:B------:R-:W-:Y:S01]  /*1cb30*/  LOP3.LUT R21, R21, R4, RZ, 0xfc, !PT ;  /* 0x0000000415157212 */ /* 0x000fe200078efcff */
[C---:B------:R-:W-:Y:S01]  /*1cb40*/  VIADD R155, R214.reuse, 0x180 ;  /* 0x00000180d69b7836 */ /* 0x040fe20000000000 */
[----:B------:R-:W-:Y:S01]  /*1cb50*/  SEL R20, RZ, 0x80, P0 ;  /* 0x00000080ff147807 */ /* 0x000fe20000000000 */
[C---:B------:R-:W-:Y:S01]  /*1cb60*/  VIADD R157, R214.reuse, 0x140 ;  /* 0x00000140d69d7836 */ /* 0x040fe20000000000 */
[----:B0-----:R0:W-:Y:S01]  /*1cb70*/  SYNCS.ARRIVE.TRANS64.RED.A1T0 RZ, [R2+URZ], RZ ;  /* 0x000000ff02ff79a7 */ /* 0x0011e2000810043f */
[----:B------:R-:W-:-:S02]  /*1cb80*/  VIADD R159, R214, 0x100 ;  /* 0x00000100d69f7836 */ /* 0x000fc40000000000 */
[C---:B------:R-:W-:Y:S02]  /*1cb90*/  VIADD R161, R214.reuse, 0xc0 ;  /* 0x000000c0d6a17836 */ /* 0x040fe40000000000 */
[C---:B------:R-:W-:Y:S02]  /*1cba0*/  VIADD R163, R214.reuse, 0x80 ;  /* 0x00000080d6a37836 */ /* 0x040fe40000000000 */
[----:B------:R-:W-:Y:S01]  /*1cbb0*/  VIADD R165, R214, 0x40 ;  /* 0x00000040d6a57836 */ /* 0x000fe20000000000 */
[----:B0-----:R0:W1:Y:S01]  /*1cbc0*/  SHFL.IDX PT, R2, R80, RZ, 0x181f ;  /* 0x00181fff50027589 */ /* 0x00106200000e0000 */
        /* <DEDUP_REMOVED lines=17> */
[----:B-----5:R0:W-:Y:S01]  /*1cce0*/  @!P0 ST.E.128 desc[UR50][R4.64], R8 ;  /* 0x0000000804008985 */ /* 0x0201e2000c101d32 */
[----:B------:R-:W-:-:S04]  /*1ccf0*/  @!P3 LEA R6, P6, R160, R2, 0x1 ;  /* 0x00000002a006b211 */ /* 0x000fc800078c08ff */
[----:B------:R-:W-:Y:S02]  /*1cd00*/  @!P3 LEA.HI.X R7, R160, R3, R161, 0x1, P6 ;  /* 0x00000003a007b211 */ /* 0x000fe400030f0ca1 */
[----:B0-----:R-:W-:-:S04]  /*1cd10*/  @!P1 LEA R4, P0, R164, R2, 0x1 ;  /* 0x00000002a4049211 */ /* 0x001fc800078008ff */
[----:B------:R-:W-:Y:S02]  /*1cd20*/  @!P1 LEA.HI.X R5, R164, R3, R165, 0x1, P0 ;  /* 0x00000003a4059211 */ /* 0x000fe400000f0ca5 */
[----:B------:R-:W-:-:S03]  /*1cd30*/  LOP3.LUT P0, RZ, R21, 0x40, RZ, 0xc0, !PT ;  /* 0x0000004015ff7812 */ /* 0x000fc6000780c0ff */
        /* <DEDUP_REMOVED lines=19> */
.L_x_3545:
[----:B------:R-:W-:Y:S05]  /*1ce70*/  BSYNC B1 ;  /* 0x0000000000017941 */ /* 0x000fea0003800000 */
.L_x_3544:
[----:B0-----:R-:W-:Y:S01]  /*1ce80*/  VIADD R4, R197, 0x20 ;  /* 0x00000020c5047836 */ /* 0x001fe20000000000 */
[----:B--2---:R2:W0:Y:S04]  /*1ce90*/  SHFL.IDX PT, R3, R84, 0x1, 0x181f ;  /* 0x00381f0054037f89 */ /* 0x00442800000e0000 */
        /* <DEDUP_REMOVED lines=9> */
[----:B01----:R-:W-:Y:S02]  /*1cf30*/  @!P6 IMAD.WIDE R4, R214, 0x2, R2 ;  /* 0x00000002d604e825 */ /* 0x003fe400078e0202 */
[----:B------:R-:W-:-:S03]  /*1cf40*/  @!P5 LEA R6, P4, R164, R2, 0x1 ;  /* 0x00000002a406d211 */ /* 0x000fc600078808ff */
[----:B-----5:R0:W-:Y:S01]  /*1cf50*/  @!P6 ST.E.128 desc[UR50][R4.64], R12 ;  /* 0x0000000c0400e985 */ /* 0x0201e2000c101d32 */
        /* <DEDUP_REMOVED lines=24> */
.L_x_3543:
[----:B------:R-:W2:Y:S01]  /*1d0e0*/  LDL.LU R7, [R1+0x64] ;  /* 0x0000640001077983 */ /* 0x000ea20000300800 */
[----:B------:R-:W-:Y:S01]  /*1d0f0*/  ULDC.64 UR4, c[0x0][0xc08] ;  /* 0x0003020000047ab9 */ /* 0x000fe20000000a00 */
[----:B------:R-:W0:Y:S01]  /*1d100*/  LDC R10, c[0x0][0xce8] ;  /* 0x00033a00ff0a7b82 */ /* 0x000e220000000800 */
[----:B------:R-:W-:Y:S01]  /*1d110*/  IMAD R0, R0, UR4, RZ ;  /* 0x0000000400007c24 */ /* 0x000fe2000f8e02ff */
[----:B------:R-:W-:Y:S01]  /*1d120*/  BSSY B1, `(.L_x_3547) ;  /* 0x0000110000017945 */ /* 0x000fe20003800000 */
[----:B------:R-:W-:-:S04]  /*1d130*/  IMAD.WIDE.U32 R8, R4, UR4, RZ ;  /* 0x0000000404087c25 */ /* 0x000fc8000f8e00ff */
[----:B------:R-:W-:Y:S01]  /*1d140*/  IMAD R0, R4, UR5, R0 ;  /* 0x0000000504007c24 */ /* 0x000fe2000f8e0200 */
[----:B------:R-:W-:Y:S01]  /*1d150*/  ULDC.64 UR4, c[0x0][0xc38] ;  /* 0x00030e0000047ab9 */ /* 0x000fe20000000a00 */
[--C-:B------:R-:W-:Y:S02]  /*1d160*/  IMAD.IADD R4, R222, 0x1, R197.reuse ;  /* 0x00000001de047824 */ /* 0x100fe400078e02c5 */
        /* <DEDUP_REMOVED lines=115> */
[----:B------:R-:W-:Y:S01]  /*1d8a0*/  ULDC.64 UR4, c[0x0][0xc00] ;  /* 0x0003000000047ab9 */ /* 0x000fe20000000a00 */
[----:B------:R-:W-:Y:S01]  /*1d8b0*/  VIADD R4, R17, 0x38820 ;  /* 0x0003882011047836 */ /* 0x000fe20000000000 */
[----:B------:R-:W-:Y:S01]  /*1d8c0*/  LEA R6, P0, R8, UR4, 0x2 ;  /* 0x0000000408067c11 */ /* 0x000fe2000f8010ff */
[----:B------:R-:W-:-:S03]  /*1d8d0*/  IMAD.IADD R5, R9, 0x1, R5 ;  /* 0x0000000109057824 */ /* 0x000fc600078e0205 */
[----:B------:R-:W-:Y:S01]  /*1d8e0*/  PRMT R4, RZ, 0x654, R4 ;  /* 0x00000654ff047816 */ /* 0x000fe20000000004 */
[----:B------:R0:W1:Y:S01]  /*1d8f0*/  SHFL.IDX PT, R15, R6, RZ, 0x1c1f ;  /* 0x001c1fff060f7589 */ /* 0x00006200000e0000 */
[----:B------:R-:W-:Y:S02]  /*1d900*/  LEA.HI.X R7, R8, UR5, R5, 0x2, P0 ;  /* 0x0000000508077c11 */ /* 0x000fe400080f1405 */
[----:B------:R-:W-:Y:S01]  /*1d910*/  ISETP.GE.AND P0, PT, R197, R0, PT ;  /* 0x00000000c500720c */ /* 0x000fe20003f06270 */
[----:B------:R0:W-:Y:S02]  /*1d920*/  SYNCS.ARRIVE.TRANS64.RED.A1T0 RZ, [R4+URZ], RZ ;  /* 0x000000ff04ff79a7 */ /* 0x0001e4000810043f */
[----:B------:R0:W2:Y:S10]  /*1d930*/  SHFL.IDX PT, R14, R7, RZ, 0x1c1f ;  /* 0x001c1fff070e7589 */ /* 0x0000b400000e0000 */
[----:B0-----:R-:W-:Y:S05]  /*1d940*/  @P0 BRA `(.L_x_3548) ;  /* 0x0000000800340947 */ /* 0x001fea0003800000 */
[----:B------:R-:W-:Y:S01]  /*1d950*/  ULDC UR4, c[0x0][0xbc8] ;  /* 0x0002f20000047ab9 */ /* 0x000fe20000000800 */
[----:B------:R-:W-:Y:S01]  /*1d960*/  SHF.R.S32.HI R11, RZ, 0x1f, R212 ;  /* 0x0000001fff0b7819 */ /* 0x000fe200000114d4 */
[C---:B------:R-:W-:Y:S01]  /*1d970*/  VIADD R9, R212.reuse, 0x8 ;  /* 0x00000008d4097836 */ /* 0x040fe20000000000 */
[C---:B------:R-:W-:Y:S01]  /*1d980*/  ISETP.GE.AND P0, PT, R212.reuse, UR4, PT ;  /* 0x00000004d4007c0c */ /* 0x040fe2000bf06270 */
[C---:B------:R-:W-:Y:S01]  /*1d990*/  VIADD R8, R212.reuse, 0x8 ;  /* 0x00000008d4087836 */ /* 0x040fe20000000000 */
[----:B------:R-:W-:Y:S01]  /*1d9a0*/  ISETP.GE.AND P3, PT, R195, UR4, PT ;  /* 0x00000004c3007c0c */ /* 0x000fe2000bf66270 */
[----:B------:R-:W-:Y:S01]  /*1d9b0*/  VIADD R10, R212, 0x10 ;  /* 0x00000010d40a7836 */ /* 0x000fe20000000000 */
[----:B------:R-:W-:Y:S02]  /*1d9c0*/  ISETP.GE.AND P4, PT, R185, UR4, PT ;  /* 0x00000004b9007c0c */ /* 0x000fe4000bf86270 */
[----:B------:R-:W-:-:S07]  /*1d9d0*/  SHF.R.S32.HI R8, RZ, 0x1f, R8 ;  /* 0x0000001fff087819 */ /* 0x000fce0000011408 */
[----:B-1----:R-:W-:-:S04]  /*1d9e0*/  @!P0 LEA R4, P1, R212, R15, 0x2 ;  /* 0x0000000fd4048211 */ /* 0x002fc800078210ff */
        /* <DEDUP_REMOVED lines=11> */
[----:B------:R-:W-:Y:S02]  /*1daa0*/  SHF.R.S32.HI R9, RZ, 0x1f, R9 ;  /* 0x0000001fff097819 */ /* 0x000fe40000011409 */
[----:B------:R-:W-:-:S09]  /*1dab0*/  SHF.R.S32.HI R8, RZ, 0x1f, R8 ;  /* 0x0000001fff087819 */ /* 0x000fd20000011408 */
[----:B0-----:R-:W-:-:S04]  /*1dac0*/  @!P0 LEA R4, P2, R10, R15, 0x2 ;  /* 0x0000000f0a048211 */ /* 0x001fc800078410ff */
[----:B------:R-:W-:Y:S01]  /*1dad0*/  @!P0 LEA.HI.X R5, R10, R14, R9, 0x2, P2 ;  /* 0x0000000e0a058211 */ /* 0x000fe200010f1409 */
[----:B------:R-:W-:-:S04]  /*1dae0*/  VIADD R10, R212, 0x18 ;  /* 0x00000018d40a7836 */ /* 0x000fc80000000000 */
        /* <DEDUP_REMOVED lines=38> */
[----:B0-----:R-:W-:Y:S02]  /*1dd50*/  @!P1 LEA R4, P0, R199, R15, 0x2 ;  /* 0x0000000fc7049211 */ /* 0x001fe400078010ff */
        /* <DEDUP_REMOVED lines=76> */
.L_x_3548:
[----:B------:R-:W-:Y:S05]  /*1e220*/  BSYNC B1 ;  /* 0x0000000000017941 */ /* 0x000fea0003800000 */
.L_x_3547:
[----:B------:R-:W-:Y:S01]  /*1e230*/  VIADD R197, R197, 0x8 ;  /* 0x00000008c5c57836 */ /* 0x000fe20000000000 */
[----:B0-----:R0:W3:Y:S04]  /*1e240*/  SHFL.IDX PT, R10, R7, 0x1, 0x1c1f ;  /* 0x003c1f00070a7f89 */ /* 0x0010e800000e0000 */
[----:B------:R-:W-:Y:S01]  /*1e250*/  ISETP.GE.AND P0, PT, R197, R0, PT ;  /* 0x00000000c500720c */ /* 0x000fe20003f06270 */
[----:B------:R0:W4:-:S12]  /*1e260*/  SHFL.IDX PT, R11, R6, 0x1, 0x1c1f ;  /* 0x003c1f00060b7f89 */ /* 0x00011800000e0000 */
[----:B0-----:R-:W-:Y:S05]  /*1e270*/  @P0 BRA `(.L_x_3546) ;  /* 0x0000001800400947 */ /* 0x001fea0003800000 */
[----:B------:R-:W-:Y:S01]  /*1e280*/  ULDC UR4, c[0x0][0xbc8] ;  /* 0x0002f20000047ab9 */ /* 0x000fe20000000800 */
[C---:B------:R-:W-:Y:S01]  /*1e290*/  VIADD R8, R212.reuse, 0x8 ;  /* 0x00000008d4087836 */ /* 0x040fe20000000000 */
[C---:B------:R-:W-:Y:S01]  /*1e2a0*/  ISETP.GE.AND P4, PT, R212.reuse, UR4, PT ;  /* 0x00000004d4007c0c */ /* 0x040fe2000bf86270 */
[C---:B--2---:R-:W-:Y:S01]  /*1e2b0*/  VIADD R14, R212.reuse, 0x10 ;  /* 0x00000010d40e7836 */ /* 0x044fe20000000000 */
[----:B------:R-:W-:Y:S01]  /*1e2c0*/  SHF.R.S32.HI R9, RZ, 0x1f, R212 ;  /* 0x0000001fff097819 */ /* 0x000fe200000114d4 */
[----:B------:R-:W-:Y:S01]  /*1e2d0*/  VIADD R12, R212, 0x18 ;  /* 0x00000018d40c7836 */ /* 0x000fe20000000000 */
[----:B------:R-:W-:Y:S01]  /*1e2e0*/  ISETP.GE.AND P2, PT, R8, UR4, PT ;  /* 0x0000000408007c0c */ /* 0x000fe2000bf46270 */
[----:B-1----:R-:W-:Y:S01]  /*1e2f0*/  VIADD R15, R212, 0x10 ;  /* 0x00000010d40f7836 */ /* 0x002fe20000000000 */
[----:B------:R-:W-:Y:S01]  /*1e300*/  ISETP.GE.AND P1, PT, R14, UR4, PT ;  /* 0x000000040e007c0c */ /* 0x000fe2000bf26270 */
[----:B------:R-:W-:Y:S01]  /*1e310*/  VIADD R13, R212, 0x18 ;  /* 0x00000018d40d7836 */ /* 0x000fe20000000000 */
[----:B------:R-:W-:-:S02]  /*1e320*/  ISETP.GE.AND P0, PT, R12, UR4, PT ;  /* 0x000000040c007c0c */ /* 0x000fc4000bf06270 */
[----:B------:R-:W-:Y:S02]  /*1e330*/  SHF.R.S32.HI R15, RZ, 0x1f, R15 ;  /* 0x0000001fff0f7819 */ /* 0x000fe4000001140f */
[----:B------:R-:W-:Y:S02]  /*1e340*/  SHF.R.S32.HI R13, RZ, 0x1f, R13 ;  /* 0x0000001fff0d7819 */ /* 0x000fe4000001140d */
[----:B----4-:R-:W-:-:S04]  /*1e350*/  @!P4 LEA R4, P3, R212, R11, 0x2 ;  /* 0x0000000bd404c211 */ /* 0x010fc800078610ff */
[CC--:B---3--:R-:W-:Y:S01]  /*1e360*/  @!P4 LEA.HI.X R5, R212.reuse, R10.reuse, R9, 0x2, P3 ;  /* 0x0000000ad405c211 */ /* 0x0c8fe200018f1409 */
[----:B------:R-:W-:Y:S01]  /*1e370*/  VIADD R9, R212, 0x8 ;  /* 0x00000008d4097836 */ /* 0x000fe20000000000 */
[----:B------:R-:W-:Y:S02]  /*1e380*/  ISETP.GE.AND P3, PT, R223, UR4, PT ;  /* 0x00000004df007c0c */ /* 0x000fe4000bf66270 */
[C---:B------:R-:W-:Y:S01]  /*1e390*/  @!P1 LEA R6, P5, R14.reuse, R11, 0x2 ;  /* 0x0000000b0e069211 */ /* 0x040fe200078a10ff */
[----:B------:R0:W-:Y:S01]  /*1e3a0*/  @!P4 ST.E.64 desc[UR50][R4.64], R26 ;  /* 0x0000001a0400c985 */ /* 0x0001e2000c101b32 */
[----:B------:R-:W-:Y:S02]  /*1e3b0*/  SHF.R.S32.HI R9, RZ, 0x1f, R9 ;  /* 0x0000001fff097819 */ /* 0x000fe40000011409 */
[----:B------:R-:W-:Y:S02]  /*1e3c0*/  ISETP.GE.AND P4, PT, R211, UR4, PT ;  /* 0x00000004d3007c0c */ /* 0x000fe4000bf86270 */
[----:B------:R-:W-:-:S02]  /*1e3d0*/  @!P1 LEA.HI.X R7, R14, R10, R15, 0x2, P5 ;  /* 0x0000000a0e079211 */ /* 0x000fc400028f140f */
        /* <DEDUP_REMOVED lines=11> */
[----:B0-----:R-:W-:-:S02]  /*1e490*/  @!P3 LEA R4, P1, R223, R11, 0x2 ;  /* 0x0000000bdf04b211 */ /* 0x001fc400078210ff */
[-C--:B-1----:R-:W-:Y:S02]  /*1e4a0*/  @!P4 LEA R6, P2, R211, R11.reuse, 0x2 ;  /* 0x0000000bd306c211 */ /* 0x082fe400078410ff */
        /* <DEDUP_REMOVED lines=8> */
[----:B------:R-:W-:Y:S02]  /*1e530*/  @!P5 LEA.HI.X R9, R209, R10, R210, 0x2, P6 ;  /* 0x0000000ad109d211 */ /* 0x000fe400030f14d2 */
[----:B------:R-:W-:-:S03]  /*1e540*/  ISETP.GE.AND P4, PT, R199, UR4, PT ;  /* 0x00000004c7007c0c */ /* 0x000fc6000bf86270 */
[----:B------:R2:W-:Y:S01]  /*1e550*/  @!P5 ST.E.64 desc[UR50][R8.64], R50 ;  /* 0x000000320800d985 */ /* 0x0005e2000c101b32 */
[-C--:B0-----:R-:W-:Y:S02]  /*1e560*/  @!P0 LEA R4, P6, R207, R11.reuse, 0x2 ;  /* 0x0000000bcf048211 */ /* 0x081fe400078c10ff */
[-C--:B-1----:R-:W-:Y:S02]  /*1e570*/  @!P1 LEA R6, P5, R205, R11.reuse, 0x2 ;  /* 0x0000000bcd069211 */ /* 0x082fe400078a10ff */
        /* <DEDUP_REMOVED lines=24> */
[-C--:B-1----:R-:W-:Y:S01]  /*1e700*/  @!P1 LEA R6, P3, R183, R11.reuse, 0x2 ;  /* 0x0000000bb7069211 */ /* 0x082fe200078610ff */
[----:B------:R0:W-:Y:S01]  /*1e710*/  @!P0 ST.E.64 desc[UR50][R4.64], R78 ;  /* 0x0000004e04008985 */ /* 0x0001e2000c101b32 */
[----:B--2---:R-:W-:Y:S02]  /*1e720*/  @!P2 LEA R8, P6, R181, R11, 0x2 ;  /* 0x0000000bb508a211 */ /* 0x004fe400078c10ff */
[----:B------:R-:W-:Y:S02]  /*1e730*/  @!P1 LEA.HI.X R7, R183, R10, R184, 0x2, P3 ;  /* 0x0000000ab7079211 */ /* 0x000fe400018f14b8 */
[----:B------:R-:W-:-:S02]  /*1e740*/  ISETP.GE.AND P3, PT, R175, UR4, PT ;  /* 0x00000004af007c0c */ /* 0x000fc4000bf66270 */
[----:B------:R-:W-:Y:S01]  /*1e750*/  @!P2 LEA.HI.X R9, R181, R10, R182, 0x2, P6 ;  /* 0x0000000ab509a211 */ /* 0x000fe200030f14b6 */
[----:B------:R1:W-:Y:S01]  /*1e760*/  @!P1 ST.E.64 desc[UR50][R6.64], R2 ;  /* 0x0000000206009985 */ /* 0x0003e2000c101b32 */
[----:B------:R-:W-:-:S03]  /*1e770*/  ISETP.GE.AND P1, PT, R171, UR4, PT ;  /* 0x00000004ab007c0c */ /* 0x000fc6000bf26270 */
[----:B------:R-:W-:Y:S01]  /*1e780*/  @!P2 ST.E.64 desc[UR50][R8.64], R86 ;  /* 0x000000560800a985 */ /* 0x000fe2000c101b32 */
[----:B------:R-:W-:Y:S02]  /*1e790*/  ISETP.GE.AND P2, PT, R173, UR4, PT ;  /* 0x00000004ad007c0c */ /* 0x000fe4000bf46270 */
[----:B0-----:R-:W-:-:S04]  /*1e7a0*/  @!P4 LEA R4, P0, R177, R11, 0x2 ;  /* 0x0000000bb104c211 */ /* 0x001fc800078010ff */
[----:B------:R-:W-:Y:S02]  /*1e7b0*/  @!P4 LEA.HI.X R5, R177, R10, R178, 0x2, P0 ;  /* 0x0000000ab105c211 */ /* 0x000fe400000f14b2 */
[----:B------:R-:W-:Y:S02]  /*1e7c0*/  ISETP.GE.AND P0, PT, R169, UR4, PT ;  /* 0x00000004a9007c0c */ /* 0x000fe4000bf06270 */
[----:B-1----:R-:W-:-:S04]  /*1e7d0*/  @!P5 LEA R2, P6, R179, R11, 0x2 ;  /* 0x0000000bb302d211 */ /* 0x002fc800078c10ff */
        /* <DEDUP_REMOVED lines=57> */
.L_x_3540:
[----:B------:R-:W4:Y:S01]  /*1eb70*/  LDL R9, [R1+0x60] ;  /* 0x0000600001097983 */ /* 0x000f220000100800 */
        /* <DEDUP_REMOVED lines=9> */
[----:B01----:R-:W0:Y:S01]  /*1ec10*/  @P1 LDC.64 R4, c[0x0][0xd08] ;  /* 0x00034200ff041b82 */ /* 0x003e220000000a00 */
[----:B------:R-:W-:Y:S02]  /*1ec20*/  ULDC UR4, c[0x0][0xb88] ;  /* 0x0002e20000047ab9 */ /* 0x000fe40000000800 */
[----:B------:R-:W-:Y:S01]  /*1ec30*/  IMAD.U32 R0, RZ, RZ, UR4 ;  /* 0x00000004ff007e24 */ /* 0x000fe2000f8e00ff */
[----:B------:R-:W1:Y:S01]  /*1ec40*/  S2R R6, SR_TID.X ;  /* 0x0000000000067919 */ /* 0x000e620000002100 */
[----:B----4-:R-:W-:-:S04]  /*1ec50*/  IMAD.WIDE R2, R9, 0x4, R2 ;  /* 0x0000000409027825 */ /* 0x010fc800078e0202 */
[----:B0-----:R-:W-:Y:S01]  /*1ec60*/  @P1 IMAD.WIDE R4, R9, 0x4, R4 ;  /* 0x0000000409041825 */ /* 0x001fe200078e0204 */
[----:B------:R0:W5:Y:S04]  /*1ec70*/  @P0 LDG.E R15, desc[UR50][R2.64] ;  /* 0x00000032020f0981 */ /* 0x000168000c1e1900 */
[----:B------:R0:W5:Y:S01]  /*1ec80*/  @P1 LDG.E R0, desc[UR50][R4.64] ;  /* 0x0000003204001981 */ /* 0x000162000c1e1900 */
[----:B--2---:R-:W-:Y:S01]  /*1ec90*/  ISETP.NE.AND P2, PT, R8, RZ, PT ;  /* 0x000000ff0800720c */ /* 0x004fe20003f45270 */
[----:B-1----:R-:W-:Y:S01]  /*1eca0*/  VIADD R7, R6, 0xffffff80 ;  /* 0xffffff8006077836 */ /* 0x002fe20000000000 */
[----:B------:R-:W-:-:S04]  /*1ecb0*/  SHF.R.S32.HI R26, RZ, 0x1f, R9 ;  /* 0x0000001fff1a7819 */ /* 0x000fc80000011409 */
[----:B------:R-:W-:-:S07]  /*1ecc0*/  ISETP.GT.AND P3, PT, R7, 0x3f, PT ;  /* 0x0000003f0700780c */ /* 0x000fce0003f64270 */
[----:B------:R-:W1:Y:S02]  /*1ecd0*/  @!P2 LDC R8, c[0x0][0xbd4] ;  /* 0x0002f500ff08ab82 */ /* 0x000e640000000800 */
[----:B-1----:R0:W-:Y:S01]  /*1ece0*/  @!P2 STL [R1+0x5c], R8 ;  /* 0x00005c080100a387 */ /* 0x0021e20000100800 */
[----:B------:R-:W-:Y:S01]  /*1ecf0*/  ISETP.GT.AND P2, PT, R8, 0x1, PT ;  /* 0x000000010800780c */ /* 0x000fe20003f44270 */
[----:B------:R-:W-:-:S12]  /*1ed00*/  @P1 BRA `(.L_x_3549) ;  /* 0x0000000000101947 */ /* 0x000fd80003800000 */
[----:B------:R-:W-:Y:S05]  /*1ed10*/  @!P0 BRA `(.L_x_3549) ;  /* 0x00000000000c8947 */ /* 0x000fea0003800000 */
[----:B0-----:R-:W2:Y:S04]  /*1ed20*/  LDG.E R5, desc[UR50][R2.64] ;  /* 0x0000003202057981 */ /* 0x001ea8000c1e1900 */
[----:B-----5:R-:W2:Y:S02]  /*1ed30*/  LDG.E R0, desc[UR50][R2.64+0x4] ;  /* 0x0000043202007981 */ /* 0x020ea4000c1e1900 */
[----:B--2---:R-:W-:-:S07]  /*1ed40*/  IMAD.IADD R0, R0, 0x1, -R5 ;  /* 0x0000000100007824 */ /* 0x004fce00078e0a05 */
.L_x_3549:
        /* <DEDUP_REMOVED lines=18> */
[----:B------:R-:W4:Y:S08]  /*1ee70*/  LDC.64 R10, c[0x0][R20+0x218] ;  /* 0x00008600140a7b82 */ /* 0x000f300000000a00 */
[----:B------:R-:W5:Y:S08]  /*1ee80*/  LDC.64 R4, c[0x0][R20+0x228] ;  /* 0x00008a0014047b82 */ /* 0x000f700000000a00 */
[----:B------:R-:W3:Y:S08]  /*1ee90*/  @P1 LDC R14, c[0x0][0xcec] ;  /* 0x00033b00ff0e1b82 */ /* 0x000ef00000000800 */
[----:B------:R-:W5:Y:S08]  /*1eea0*/  LDC.64 R6, c[0x0][R20+0x210] ;  /* 0x0000840014067b82 */ /* 0x000f700000000a00 */
[----:B------:R-:W5:Y:S01]  /*1eeb0*/  @P1 LDC R27, c[0x0][0xcf0] ;  /* 0x00033c00ff1b1b82 */ /* 0x000f620000000800 */
[----:B---3--:R-:W-:-:S07]  /*1eec0*/  @P1 IMAD.HI.U32 R14, R31, R14, RZ ;  /* 0x0000000e1f0e1227 */ /* 0x008fce00078e00ff */
[----:B0-----:R-:W0:Y:S01]  /*1eed0*/  @!P0 LDC R8, c[0x0][0xc50] ;  /* 0x00031400ff088b82 */ /* 0x001e220000000800 */
[-C--:B-1----:R-:W-:Y:S02]  /*1eee0*/  IMAD R3, R3, R29.reuse, RZ ;  /* 0x0000001d03037224 */ /* 0x082fe400078e02ff */
[----:B------:R-:W-:-:S05]  /*1eef0*/  IMAD.WIDE.U32 R12, R2, R29, RZ ;  /* 0x0000001d020c7225 */ /* 0x000fca00078e00ff */
[----:B------:R-:W1:Y:S01]  /*1ef00*/  @!P0 LDC R9, c[0x0][0xc54] ;  /* 0x00031500ff098b82 */ /* 0x000e620000000800 */
[-C--:B----4-:R-:W-:Y:S02]  /*1ef10*/  IMAD R25, R11, R189.reuse, RZ ;  /* 0x000000bd0b197224 */ /* 0x090fe400078e02ff */
[----:B------:R-:W-:Y:S01]  /*1ef20*/  IMAD.WIDE.U32 R10, R10, R189, RZ ;  /* 0x000000bd0a0a7225 */ /* 0x000fe200078e00ff */
[----:B-----5:R-:W-:-:S03]  /*1ef30*/  @P1 SHF.R.U32.HI R21, RZ, R27, R14 ;  /* 0x0000001bff151219 */ /* 0x020fc6000001160e */
        /* <DEDUP_REMOVED lines=23> */
.L_x_3551:
[----:B------:R-:W-:Y:S05]  /*1f0b0*/  BSYNC B1 ;  /* 0x0000000000017941 */ /* 0x000fea0003800000 */
.L_x_3550:
[----:B------:R-:W-:Y:S05]  /*1f0c0*/  @P2 BRA `(.L_x_3546) ;  /* 0x0000000800ac2947 */ /* 0x000fea0003800000 */
[----:B0-----:R-:W0:Y:S01]  /*1f0d0*/  S2R R4, SR_TID.X ;  /* 0x0000000000047919 */ /* 0x001e220000002100 */
[----:B-1----:R-:W1:Y:S01]  /*1f0e0*/  LDC R9, c[0x0][0xce8] ;  /* 0x00033a00ff097b82 */ /* 0x002e620000000800 */
[----:B------:R-:W-:Y:S01]  /*1f0f0*/  ULDC.64 UR4, c[0x0][0xba0] ;  /* 0x0002e80000047ab9 */ /* 0x000fe20000000a00 */
[----:B------:R-:W-:Y:S01]  /*1f100*/  VIADD R38, R214, 0x40 ;  /* 0x00000040d6267836 */ /* 0x000fe20000000000 */
[----:B------:R-:W-:Y:S01]  /*1f110*/  BSSY B1, `(.L_x_3552) ;  /* 0x0000082000017945 */ /* 0x000fe20003800000 */
[----:B------:R-:W-:Y:S02]  /*1f120*/  IMAD R2, R24, UR4, RZ ;  /* 0x0000000418027c24 */ /* 0x000fe4000f8e02ff */
[----:B------:R-:W-:Y:S02]  /*1f130*/  VIADD R36, R214, 0x80 ;  /* 0x00000080d6247836 */ /* 0x000fe40000000000 */
[----:B------:R-:W2:Y:S01]  /*1f140*/  LDC R11, c[0x0][0xbc8] ;  /* 0x0002f200ff0b7b82 */ /* 0x000ea20000000800 */
[----:B------:R-:W-:-:S02]  /*1f150*/  IMAD R5, R15, UR5, R2 ;  /* 0x000000050f057c24 */ /* 0x000fc4000f8e0202 */
[----:B------:R-:W-:Y:S01]  /*1f160*/  IMAD.WIDE.U32 R2, R15, UR4, RZ ;  /* 0x000000040f027c25 */ /* 0x000fe2000f8e00ff */
[----:B------:R-:W-:-:S03]  /*1f170*/  ULDC.64 UR4, c[0x0][0xbe8] ;  /* 0x0002fa0000047ab9 */ /* 0x000fc60000000a00 */
[----:B------:R-:W-:Y:S02]  /*1f180*/  IMAD.IADD R3, R3, 0x1, R5 ;  /* 0x0000000103037824 */ /* 0x000fe400078e0205 */
[----:B------:R-:W-:Y:S02]  /*1f190*/  VIADD R34, R214, 0xc0 ;  /* 0x000000c0d6227836 */ /* 0x000fe40000000000 */
[----:B------:R-:W-:-:S04]  /*1f1a0*/  IMAD.WIDE.U32 R2, R189, UR4, R2 ;  /* 0x00000004bd027c25 */ /* 0x000fc8000f8e0002 */
[----:B------:R-:W-:Y:S01]  /*1f1b0*/  IMAD R3, R189, UR5, R3 ;  /* 0x00000005bd037c24 */ /* 0x000fe2000f8e0203 */
[----:B-1----:R-:W-:Y:S01]  /*1f1c0*/  ISETP.NE.AND P0, PT, R9, 0x1, PT ;  /* 0x000000010900780c */ /* 0x002fe20003f05270 */
[----:B------:R-:W-:Y:S01]  /*1f1d0*/  ULDC.64 UR4, c[0x0][0xbf0] ;  /* 0x0002fc0000047ab9 */ /* 0x000fe20000000a00 */
[----:B------:R-:W-:Y:S02]  /*1f1e0*/  VIADD R32, R214, 0x100 ;  /* 0x00000100d6207836 */ /* 0x000fe40000000000 */
[----:B------:R-:W-:-:S04]  /*1f1f0*/  IMAD.WIDE.U32 R2, R29, UR4, R2 ;  /* 0x000000041d027c25 */ /* 0x000fc8000f8e0002 */
[----:B0-----:R-:W-:Y:S01]  /*1f200*/  VIADD R4, R4, 0xffffff80 ;  /* 0xffffff8004047836 */ /* 0x001fe20000000000 */
[-C--:B--2---:R-:W-:Y:S01]  /*1f210*/  ISETP.GE.AND P1, PT, R38, R11.reuse, PT ;  /* 0x0000000b2600720c */ /* 0x084fe20003f26270 */
[C---:B------:R-:W-:Y:S01]  /*1f220*/  VIADD R30, R214.reuse, 0x140 ;  /* 0x00000140d61e7836 */ /* 0x040fe20000000000 */
[CC--:B------:R-:W-:Y:S01]  /*1f230*/  ISETP.GE.AND P2, PT, R214.reuse, R11.reuse, PT ;  /* 0x0000000bd600720c */ /* 0x0c0fe20003f46270 */
[C---:B------:R-:W-:Y:S01]  /*1f240*/  VIADD R27, R214.reuse, 0x180 ;  /* 0x00000180d61b7836 */ /* 0x040fe20000000000 */
[----:B------:R-:W-:Y:S01]  /*1f250*/  SHF.R.S32.HI R7, RZ, 0x1f, R4 ;  /* 0x0000001fff077819 */ /* 0x000fe20000011404 */
[----:B------:R-:W0:Y:S01]  /*1f260*/  @P0 LDC R13, c[0x0][0xcec] ;  /* 0x00033b00ff0d0b82 */ /* 0x000e220000000800 */
[----:B------:R-:W-:Y:S01]  /*1f270*/  SEL R8, RZ, 0xffffffff, P1 ;  /* 0xffffffffff087807 */ /* 0x000fe20000800000 */
[C---:B------:R-:W-:Y:S01]  /*1f280*/  VIADD R21, R214.reuse, 0x1c0 ;  /* 0x000001c0d6157836 */ /* 0x040fe20000000000 */
[----:B------:R-:W-:Y:S01]  /*1f290*/  LEA.HI R7, R7, R4, RZ, 0x3 ;  /* 0x0000000407077211 */ /* 0x000fe200078f18ff */
[----:B------:R-:W-:Y:S01]  /*1f2a0*/  VIADD R25, R214, 0x1c0 ;  /* 0x000001c0d6197836 */ /* 0x000fe20000000000 */
[----:B------:R-:W-:Y:S01]  /*1f2b0*/  ISETP.GE.AND P1, PT, R36, R11, PT ;  /* 0x0000000b2400720c */ /* 0x000fe20003f26270 */
[----:B------:R-:W-:Y:S01]  /*1f2c0*/  IMAD.SHL.U32 R8, R8, 0x2, RZ ;  /* 0x0000000208087824 */ /* 0x000fe200078e00ff */
[----:B------:R-:W-:Y:S01]  /*1f2d0*/  LOP3.LUT R5, R7, 0xfffffff8, RZ, 0xc0, !PT ;  /* 0xfffffff807057812 */ /* 0x000fe200078ec0ff */
[----:B------:R-:W1:Y:S01]  /*1f2e0*/  @P0 LDC R15, c[0x0][0xcf0] ;  /* 0x00033c00ff0f0b82 */ /* 0x000e620000000800 */
[----:B------:R-:W-:Y:S01]  /*1f2f0*/  SHF.R.S32.HI R20, RZ, 0x3, R7 ;  /* 0x00000003ff147819 */ /* 0x000fe20000011407 */
[----:B------:R-:W-:Y:S01]  /*1f300*/  VIADD R28, R214, 0x180 ;  /* 0x00000180d61c7836 */ /* 0x000fe20000000000 */
[----:B------:R-:W-:Y:S01]  /*1f310*/  SHF.R.S32.HI R25, RZ, 0x1f, R25 ;  /* 0x0000001fff197819 */ /* 0x000fe20000011419 */
[----:B------:R-:W-:-:S02]  /*1f320*/  IMAD.IADD R5, R4, 0x1, -R5 ;  /* 0x0000000104057824 */ /* 0x000fc400078e0a05 */
[----:B------:R-:W-:Y:S01]  /*1f330*/  IMAD R4, R26, UR4, RZ ;  /* 0x000000041a047c24 */ /* 0x000fe2000f8e02ff */
[----:B------:R-:W-:Y:S01]  /*1f340*/  SHF.R.S32.HI R28, RZ, 0x1f, R28 ;  /* 0x0000001fff1c7819 */ /* 0x000fe2000001141c */
[----:B------:R-:W-:Y:S02]  /*1f350*/  IMAD R6, R5, 0x20, R20 ;  /* 0x0000002005067824 */ /* 0x000fe400078e0214 */
[----:B------:R-:W-:Y:S01]  /*1f360*/  IMAD R7, R29, UR5, R4 ;  /* 0x000000051d077c24 */ /* 0x000fe2000f8e0204 */
[----:B------:R-:W-:Y:S01]  /*1f370*/  ULDC.64 UR4, c[0x0][0xbe0] ;  /* 0x0002f80000047ab9 */ /* 0x000fe20000000a00 */
[----:B------:R-:W-:Y:S02]  /*1f380*/  IMAD.IADD R6, R197, 0x1, R6 ;  /* 0x00000001c5067824 */ /* 0x000fe400078e0206 */
[----:B------:R-:W-:Y:S01]  /*1f390*/  IMAD.IADD R3, R3, 0x1, R7 ;  /* 0x0000000103037824 */ /* 0x000fe200078e0207 */
[----:B------:R-:W-:Y:S01]  /*1f3a0*/  SEL R7, RZ, 0x1, P2 ;  /* 0x00000001ff077807 */ /* 0x000fe20001000000 */
[----:B0-----:R-:W-:Y:S01]  /*1f3b0*/  @P0 IMAD.HI.U32 R4, R6, R13, RZ ;  /* 0x0000000d06040227 */ /* 0x001fe200078e00ff */
[----:B------:R-:W-:-:S03]  /*1f3c0*/  ISETP.GE.AND P2, PT, R21, R11, PT ;  /* 0x0000000b1500720c */ /* 0x000fc60003f46270 */
[----:B------:R-:W-:Y:S02]  /*1f3d0*/  IMAD.MOV.U32 R5, RZ, RZ, R6 ;  /* 0x000000ffff057224 */ /* 0x000fe400078e0006 */
[----:B------:R-:W-:Y:S01]  /*1f3e0*/  IMAD.IADD R20, R20, 0x1, R197 ;  /* 0x0000000114147824 */ /* 0x000fe200078e02c5 */
[----:B-1----:R-:W-:Y:S01]  /*1f3f0*/  @P0 SHF.R.U32.HI R5, RZ, R15, R4 ;  /* 0x0000000fff050219 */ /* 0x002fe20000011604 */
[----:B------:R-:W-:Y:S01]  /*1f400*/  IMAD R15, R0, R9, RZ ;  /* 0x00000009000f7224 */ /* 0x000fe200078e02ff */
[----:B------:R-:W-:Y:S01]  /*1f410*/  LOP3.LUT R4, R8, 0x2, R7, 0xe2, !PT ;  /* 0x0000000208047812 */ /* 0x000fe200078ee207 */
[----:B------:R-:W-:Y:S01]  /*1f420*/  VIADD R31, R214, 0x140 ;  /* 0x00000140d61f7836 */ /* 0x000fe20000000000 */
[----:B------:R-:W-:Y:S01]  /*1f430*/  SEL R8, RZ, 0xffffffff, P1 ;  /* 0xffffffffff087807 */ /* 0x000fe20000800000 */
[----:B------:R-:W-:Y:S01]  /*1f440*/  IMAD.MOV R7, RZ, RZ, -R5 ;  /* 0x000000ffff077224 */ /* 0x000fe200078e0a05 */
[----:B------:R-:W-:Y:S01]  /*1f450*/  ISETP.GE.AND P0, PT, R34, R11, PT ;  /* 0x0000000b2200720c */ /* 0x000fe20003f06270 */
[----:B------:R-:W-:Y:S01]  /*1f460*/  IMAD.WIDE.U32 R2, R5, UR4, R2 ;  /* 0x0000000405027c25 */ /* 0x000fe2000f8e0002 */
[----:B------:R-:W-:-:S02]  /*1f470*/  SHF.R.S32.HI R0, RZ, 0x1f, R5 ;  /* 0x0000001fff007819 */ /* 0x000fc40000011405 */
[----:B------:R-:W-:Y:S01]  /*1f480*/  ISETP.GE.AND P1, PT, R32, R11, PT ;  /* 0x0000000b2000720c */ /* 0x000fe20003f26270 */
[----:B------:R-:W-:Y:S01]  /*1f490*/  IMAD R7, R9, R7, R6 ;  /* 0x0000000709077224 */ /* 0x000fe200078e0206 */
[----:B------:R-:W-:Y:S01]  /*1f4a0*/  SEL R6, RZ, 0xffffffff, P0 ;  /* 0xffffffffff067807 */ /* 0x000fe20000000000 */
[----:B------:R-:W-:Y:S01]  /*1f4b0*/  IMAD.SHL.U32 R13, R8, 0x4, RZ ;  /* 0x00000004080d7824 */ /* 0x000fe200078e00ff */
[-C--:B------:R-:W-:Y:S01]  /*1f4c0*/  ISETP.GE.AND P0, PT, R30, R11.reuse, PT ;  /* 0x0000000b1e00720c */ /* 0x080fe20003f06270 */
[----:B------:R-:W-:Y:S01]  /*1f4d0*/  IMAD R0, R0, UR4, RZ ;  /* 0x0000000400007c24 */ /* 0x000fe2000f8e02ff */
[----:B------:R-:W-:Y:S01]  /*1f4e0*/  SHF.R.S32.HI R31, RZ, 0x1f, R31 ;  /* 0x0000001fff1f7819 */ /* 0x000fe2000001141f */
        /* <DEDUP_REMOVED lines=18> */
[----:B------:R-:W-:Y:S01]  /*1f610*/  ISETP.GE.AND P0, PT, R20, R15, PT ;  /* 0x0000000f1400720c */ /* 0x000fe20003f06270 */
[----:B------:R-:W-:Y:S01]  /*1f620*/  IMAD.IADD R3, R3, 0x1, R5 ;  /* 0x0000000103037824 */ /* 0x000fe200078e0205 */
[----:B------:R-:W-:Y:S01]  /*1f630*/  LEA R10, P1, R2, UR4, 0x1 ;  /* 0x00000004020a7c11 */ /* 0x000fe2000f8208ff */
[C---:B------:R-:W-:Y:S01]  /*1f640*/  VIADD R33, R214.reuse, 0x100 ;  /* 0x00000100d6217836 */ /* 0x040fe20000000000 */
[----:B------:R-:W-:Y:S01]  /*1f650*/  LOP3.LUT R4, R9, 0x20, R4, 0xe2, !PT ;  /* 0x0000002009047812 */ /* 0x000fe200078ee204 */
[----:B------:R-:W-:Y:S01]  /*1f660*/  VIADD R35, R214, 0xc0 ;  /* 0x000000c0d6237836 */ /* 0x000fe20000000000 */
[----:B------:R-:W-:Y:S01]  /*1f670*/  LEA.HI.X R12, R2, UR5, R3, 0x1, P1 ;  /* 0x00000005020c7c11 */ /* 0x000fe200088f0c03 */
[----:B------:R-:W-:Y:S01]  /*1f680*/  VIADD R37, R214, 0x80 ;  /* 0x00000080d6257836 */ /* 0x000fe20000000000 */
[----:B------:R-:W-:Y:S01]  /*1f690*/  LOP3.LUT R13, R4, R7, RZ, 0xfc, !PT ;  /* 0x00000007040d7212 */ /* 0x000fe200078efcff */
[----:B------:R-:W-:Y:S01]  /*1f6a0*/  VIADD R39, R214, 0x40 ;  /* 0x00000040d6277836 */ /* 0x000fe20000000000 */
[----:B------:R-:W-:Y:S01]  /*1f6b0*/  SEL R0, RZ, 0x80, P2 ;  /* 0x00000080ff007807 */ /* 0x000fe20001000000 */
[----:B------:R0:W1:Y:S01]  /*1f6c0*/  SHFL.IDX PT, R8, R10, RZ, 0x181f ;  /* 0x00181fff0a087589 */ /* 0x00006200000e0000 */
[----:B------:R-:W-:-:S02]  /*1f6d0*/  SHF.R.S32.HI R33, RZ, 0x1f, R33 ;  /* 0x0000001fff217819 */ /* 0x000fc40000011421 */
[----:B------:R-:W-:Y:S01]  /*1f6e0*/  LOP3.LUT R14, R13, R0, RZ, 0xfc, !PT ;  /* 0x000000000d0e7212 */ /* 0x000fe200078efcff */
[----:B------:R0:W2:Y:S01]  /*1f6f0*/  SHFL.IDX PT, R9, R12, RZ, 0x181f ;  /* 0x00181fff0c097589 */ /* 0x0000a200000e0000 */
[----:B------:R-:W-:Y:S02]  /*1f700*/  SHF.R.S32.HI R35, RZ, 0x1f, R35 ;  /* 0x0000001fff237819 */ /* 0x000fe40000011423 */
[----:B------:R-:W-:Y:S02]  /*1f710*/  SHF.R.S32.HI R37, RZ, 0x1f, R37 ;  /* 0x0000001fff257819 */ /* 0x000fe40000011425 */
[----:B------:R-:W-:Y:S01]  /*1f720*/  SHF.R.S32.HI R39, RZ, 0x1f, R39 ;  /* 0x0000001fff277819 */ /* 0x000fe20000011427 */
        /* <DEDUP_REMOVED lines=32> */
.L_x_3553:
[----:B------:R-:W-:Y:S05]  /*1f930*/  BSYNC B1 ;  /* 0x0000000000017941 */ /* 0x000fea0003800000 */
.L_x_3552:
[----:B------:R-:W-:Y:S01]  /*1f940*/  VIADD R0, R20, 0x20 ;  /* 0x0000002014007836 */ /* 0x000fe20000000000 */
[----:B--2-4-:R2:W4:Y:S04]  /*1f950*/  SHFL.IDX PT, R9, R12, 0x1, 0x181f ;  /* 0x00381f000c097f89 */ /* 0x01452800000e0000 */
        /* <DEDUP_REMOVED lines=9> */
[----:B-1--4-:R-:W-:Y:S02]  /*1f9f0*/  @!P6 IMAD.WIDE R4, R214, 0x2, R8 ;  /* 0x00000002d604e825 */ /* 0x012fe400078e0208 */
        /* <DEDUP_REMOVED lines=24> */
.L_x_3546:
[----:B------:R-:W-:Y:S05]  /*1fb80*/  BSYNC B0 ;  /* 0x0000000000007941 */ /* 0x000fea0003800000 */
.L_x_3539:
[----:B------:R-:W-:Y:S02]  /*1fb90*/  ULDC UR4, c[0x0][0xd3c] ;  /* 0x00034f0000047ab9 */ /* 0x000fe40000000800 */
[----:B---3--:R-:W-:-:S13]  /*1fba0*/  ISETP.GE.AND P0, PT, R83, UR4, PT ;  /* 0x0000000453007c0c */ /* 0x008fda000bf06270 */
[----:B------:R-:W-:Y:S05]  /*1fbb0*/  @!P0 BRA `(.L_x_3554) ;  /* 0xfffffe1c00908947 */ /* 0x000fea000383ffff */
[----:B------:R-:W-:Y:S05]  /*1fbc0*/  BRA `(.L_x_3334) ;  /* 0x0000009800047947 */ /* 0x000fea0003800000 */
.L_x_3332:
        /* <DEDUP_REMOVED lines=16> */
.L_x_3555:
        /* <DEDUP_REMOVED lines=43> */
.L_x_3559:
        /* <DEDUP_REMOVED lines=37> */
.L_x_3557:
        /* <DEDUP_REMOVED lines=13> */
.L_x_3560:
        /* <DEDUP_REMOVED lines=62> */
.L_x_3561:
        /* <DEDUP_REMOVED lines=61> */
.L_x_3562:
[----:B------:R-:W-:-:S05]  /*20a50*/  LOP3.LUT R25, RZ, R2, RZ, 0x33, !PT ;  /* 0x00000002ff197212 */ /* 0x000fca00078e33ff */
[----:B------:R-:W-:Y:S01]  /*20a60*/  IMAD.IADD R25, R6, 0x1, R25 ;  /* 0x0000000106197824 */ /* 0x000fe200078e0219 */
[----:B------:R-:W-:Y:S06]  /*20a70*/  BRA `(.L_x_3563) ;  /* 0x00000000000c7947 */ /* 0x000fec0003800000 */
.L_x_3558:
[----:B------:R-:W-:Y:S02]  /*20a80*/  IMAD.MOV.U32 R25, RZ, RZ, RZ ;  /* 0x000000ffff197224 */ /* 0x000fe400078e00ff */
[----:B------:R-:W-:Y:S02]  /*20a90*/  IMAD.U32 R24, RZ, RZ, UR6 ;  /* 0x00000006ff187e24 */ /* 0x000fe4000f8e00ff */
[----:B------:R-:W-:-:S07]  /*20aa0*/  IMAD.MOV.U32 R26, RZ, RZ, RZ ;  /* 0x000000ffff1a7224 */ /* 0x000fce00078e00ff */
.L_x_3563:
[----:B------:R-:W-:-:S13]  /*20ab0*/  ISETP.NE.AND P0, PT, R7, RZ, PT ;  /* 0x000000ff0700720c */ /* 0x000fda0003f05270 */
[----:B------:R-:W0:Y:S01]  /*20ac0*/  @!P0 S2R R3, SR_CgaCtaId ;  /* 0x0000000000038919 */ /* 0x000e220000008800 */
[----:B------:R-:W-:-:S04]  /*20ad0*/  @!P0 MOV R2, 0x400 ;  /* 0x0000040000028802 */ /* 0x000fc80000000f00 */
[----:B0-----:R-:W-:-:S05]  /*20ae0*/  @!P0 LEA R2, R3, R2, 0x18 ;  /* 0x0000000203028211 */ /* 0x001fca00078ec0ff */
[----:B------:R1:W-:Y:S01]  /*20af0*/  @!P0 STS.128 [R2+0x388d0], R24 ;  /* 0x0388d01802008388 */ /* 0x0003e20000000c00 */
[----:B------:R-:W-:Y:S06]  /*20b00*/  BAR.ARV 0x5, 0x180 ;  /* 0x0146000000007b1d */ /* 0x000fec0000002000 */
.L_x_3556:
        /* <DEDUP_REMOVED lines=37> */
.L_x_3697:
[----:B------:R-:W-:Y:S05]  /*20d60*/  YIELD ;  /* 0x0000000000007946 */ /* 0x000fea0003800000 */
[----:B------:R-:W-:Y:S01]  /*20d70*/  ULDC.64 UR4, c[0x0][0xb20] ;  /* 0x0002c80000047ab9 */ /* 0x000fe20000000a00 */
[----:B------:R-:W-:Y:S01]  /*20d80*/  IMAD.MOV.U32 R34, RZ, RZ, RZ ;  /* 0x000000ffff227224 */ /* 0x000fe200078e00ff */
[----:B------:R-:W-:Y:S01]  /*20d90*/  ISETP.NE.U32.AND P0, PT, RZ, UR4, PT ;  /* 0x00000004ff007c0c */ /* 0x000fe2000bf05070 */
[----:B0-----:R-:W0:Y:S01]  /*20da0*/  LDC.64 R4, c[0x0][0xaf8] ;  /* 0x0002be00ff047b82 */ /* 0x001e220000000a00 */
[----:B------:R-:W-:Y:S01]  /*20db0*/  IMAD.MOV.U32 R0, RZ, RZ, RZ ;  /* 0x000000ffff007224 */ /* 0x000fe200078e00ff */
[----:B------:R-:W-:Y:S01]  /*20dc0*/  ULDC.64 UR6, c[0x0][0xb08] ;  /* 0x0002c20000067ab9 */ /* 0x000fe20000000a00 */
[----:B------:R-:W-:Y:S01]  /*20dd0*/  ISETP.NE.AND.EX P0, PT, RZ, UR5, PT, P0 ;  /* 0x00000005ff007c0c */ /* 0x000fe2000bf05300 */
[----:B------:R-:W-:-:S12]  /*20de0*/  ULDC.64 UR4, c[0x0][0xb10] ;  /* 0x0002c40000047ab9 */ /* 0x000fd80000000a00 */
[----:B-1----:R-:W1:Y:S02]  /*20df0*/  @P0 LDC.64 R2, c[0x0][0xb20] ;  /* 0x0002c800ff020b82 */ /* 0x002e640000000a00 */
[----:B-1----:R-:W-:-:S05]  /*20e00*/  @P0 IMAD.WIDE R2, R27, 0x4, R2 ;  /* 0x000000041b020825 */ /* 0x002fca00078e0202 */
[----:B------:R1:W5:Y:S01]  /*20e10*/  @P0 LDG.E R34, desc[UR50][R2.64] ;  /* 0x0000003202220981 */ /* 0x000362000c1e1900 */
[----:B------:R-:W-:Y:S01]  /*20e20*/  ISETP.NE.U32.AND P0, PT, RZ, UR4, PT ;  /* 0x00000004ff007c0c */ /* 0x000fe2000bf05070 */
[----:B0-----:R-:W-:Y:S01]  /*20e30*/  IMAD.WIDE R4, R27, 0x4, R4 ;  /* 0x000000041b047825 */ /* 0x001fe200078e0204 */
[----:B------:R-:W-:Y:S02]  /*20e40*/  ISETP.NE.U32.AND P1, PT, RZ, UR6, PT ;  /* 0x00000006ff007c0c */ /* 0x000fe4000bf25070 */
[----:B------:R-:W-:Y:S01]  /*20e50*/  ISETP.NE.AND.EX P2, PT, RZ, UR5, PT, P0 ;  /* 0x00000005ff007c0c */ /* 0x000fe2000bf45300 */
[----:B------:R-:W-:Y:S01]  /*20e60*/  ULDC.64 UR4, c[0x0][0xaf8] ;  /* 0x0002be0000047ab9 */ /* 0x000fe20000000a00 */
[----:B------:R-:W-:Y:S01]  /*20e70*/  ISETP.NE.AND.EX P1, PT, RZ, UR7, PT, P1 ;  /* 0x00000007ff007c0c */ /* 0x000fe2000bf25310 */
[----:B--2---:R-:W-:Y:S01]  /*20e80*/  IMAD.MOV.U32 R6, RZ, RZ, RZ ;  /* 0x000000ffff067224 */ /* 0x004fe200078e00ff */
[----:B------:R-:W-:Y:S01]  /*20e90*/  ISETP.NE.U32.AND P0, PT, RZ, UR4, PT ;  /* 0x00000004ff007c0c */ /* 0x000fe2000bf05070 */
[----:B-1----:R-:W0:Y:S03]  /*20ea0*/  LDC.64 R2, c[0x0][0xb08] ;  /* 0x0002c200ff027b82 */ /* 0x002e260000000a00 */
[----:B------:R-:W-:-:S05]  /*20eb0*/  ISETP.NE.AND.EX P0, PT, RZ, UR5, PT, P0 ;  /* 0x00000005ff007c0c */ /* 0x000fca000bf05300 */
[----:B------:R-:W1:Y:S08]  /*20ec0*/  @P2 LDC.64 R8, c[0x0][0xb10] ;  /* 0x0002c400ff082b82 */ /* 0x000e700000000a00 */
[----:B------:R-:W2:Y:S01]  /*20ed0*/  @P0 LDG.E R0, desc[UR50][R4.64] ;  /* 0x0000003204000981 */ /* 0x000ea2000c1e1900 */
[----:B------:R-:W-:Y:S01]  /*20ee0*/  ULDC UR4, c[0x0][0x288] ;  /* 0x0000a20000047ab9 */ /* 0x000fe20000000800 */
[----:B0-----:R-:W-:-:S05]  /*20ef0*/  IMAD.WIDE R2, R27, 0x4, R2 ;  /* 0x000000041b027825 */ /* 0x001fca00078e0202 */
[----:B------:R0:W5:Y:S01]  /*20f00*/  @P1 LDG.E R6, desc[UR50][R2.64] ;  /* 0x0000003202061981 */ /* 0x000162000c1e1900 */
[----:B-1----:R-:W-:-:S03]  /*20f10*/  @P2 IMAD.WIDE R8, R27, 0x4, R8 ;  /* 0x000000041b082825 */ /* 0x002fc600078e0208 */
[----:B--2---:R1:W-:Y:S02]  /*20f20*/  STL [R1+0x8], R0 ;  /* 0x0000080001007387 */ /* 0x0043e40000100800 */
[----:B-1----:R-:W-:Y:S01]  /*20f30*/  IMAD.U32 R0, RZ, RZ, UR4 ;  /* 0x00000004ff007e24 */ /* 0x002fe2000f8e00ff */
[----:B------:R-:W-:-:S05]  /*20f40*/  ULDC.64 UR4, c[0x0][0x418] ;  /* 0x0001060000047ab9 */ /* 0x000fca0000000a00 */
[----:B------:R-:W2:Y:S01]  /*20f50*/  @P2 LDG.E R0, desc[UR50][R8.64] ;  /* 0x0000003208002981 */ /* 0x000ea2000c1e1900 */
[----:B------:R-:W-:-:S03]  /*20f60*/  UISETP.NE.U32.AND UP0, UPT, UR4, URZ, UPT ;  /* 0x0000003f0400728c */ /* 0x000fc6000bf05070 */
[----:B------:R-:W-:Y:S01]  /*20f70*/  ULDC UR4, c[0x0][0x424] ;  /* 0x0001090000047ab9 */ /* 0x000fe20000000800 */
[----:B------:R-:W-:-:S03]  /*20f80*/  UISETP.NE.AND.EX UP0, UPT, UR5, URZ, UPT, UP0 ;  /* 0x0000003f0500728c */ /* 0x000fc6000bf05300 */
[----:B------:R-:W-:Y:S01]  /*20f90*/  ULDC UR5, c[0x0][0x2f0] ;  /* 0x0000bc0000057ab9 */ /* 0x000fe20000000800 */
[----:B------:R-:W-:-:S04]  /*20fa0*/  USEL UR4, UR4, 0x1, UP0 ;  /* 0x0000000104047887 */ /* 0x000fc80008000000 */
[----:B------:R-:W-:-:S03]  /*20fb0*/  UIMAD UR4, UR4, UR5, URZ ;  /* 0x00000005040472a4 */ /* 0x000fc6000f8e023f */
[----:B------:R-:W-:Y:S02]  /*20fc0*/  ULDC UR5, c[0x0][0x348] ;  /* 0x0000d20000057ab9 */ /* 0x000fe40000000800 */
[----:B------:R-:W-:Y:S02]  /*20fd0*/  IMAD.U32 R7, RZ, RZ, UR5 ;  /* 0x00000005ff077e24 */ /* 0x000fe4000f8e00ff */
[----:B------:R-:W-:Y:S01]  /*20fe0*/  IMAD.U32 R10, RZ, RZ, UR4 ;  /* 0x00000004ff0a7e24 */ /* 0x000fe2000f8e00ff */
[----:B--2---:R0:W-:Y:S01]  /*20ff0*/  STL [R1], R0 ;  /* 0x0000000001007387 */ /* 0x0041e20000100800 */
[----:B------:R-:W-:Y:S01]  /*21000*/  IMAD.MOV.U32 R12, RZ, RZ, R0 ;  /* 0x000000ffff0c7224 */ /* 0x000fe200078e0000 */
[----:B---3--:R-:W-:Y:S06]  /*21010*/  @P2 BRA `(.L_x_3565) ;  /* 0x0000000000142947 */ /* 0x008fec0003800000 */
[----:B------:R-:W-:Y:S05]  /*21020*/  @!P0 BRA `(.L_x_3565) ;  /* 0x0000000000108947 */ /* 0x000fea0003800000 */
[----:B------:R-:W2:Y:S04]  /*21030*/  LDG.E R9, desc[UR50][R4.64] ;  /* 0x0000003204097981 */ /* 0x000ea8000c1e1900 */
[----:B0-----:R-:W2:Y:S02]  /*21040*/  LDG.E R0, desc[UR50][R4.64+0x4] ;  /* 0x0000043204007981 */ /* 0x001ea4000c1e1900 */
[----:B--2---:R-:W-:-:S05]  /*21050*/  IMAD.IADD R12, R0, 0x1, -R9 ;  /* 0x00000001000c7824 */ /* 0x004fca00078e0a09 */
[----:B------:R1:W-:Y:S02]  /*21060*/  STL [R1], R12 ;  /* 0x0000000c01007387 */ /* 0x0003e40000100800 */
.L_x_3565:
[----:B------:R-:W-:Y:S01]  /*21070*/  ULDC.64 UR4, c[0x0][0xb18] ;  /* 0x0002c60000047ab9 */ /* 0x000fe20000000a00 */
[C---:B0-----:R-:W-:Y:S02]  /*21080*/  LOP3.LUT R0, R26.reuse, 0xff000000, RZ, 0xc0, !PT ;  /* 0xff0000001a007812 */ /* 0x041fe400078ec0ff */
[----:B------:R-:W-:Y:S02]  /*21090*/  ISETP.NE.U32.AND P0, PT, RZ, UR4, PT ;  /* 0x00000004ff007c0c */ /* 0x000fe4000bf05070 */
[----:B------:R-:W-:Y:S02]  /*210a0*/  SHF.R.U32.HI R5, RZ, 0x8, R0 ;  /* 0x00000008ff057819 */ /* 0x000fe40000011600 */
[----:B------:R-:W-:Y:S02]  /*210b0*/  ISETP.NE.AND.EX P0, PT, RZ, UR5, PT, P0 ;  /* 0x00000005ff007c0c */ /* 0x000fe4000bf05300 */
[C---:B------:R-:W-:Y:S02]  /*210c0*/  LOP3.LUT R0, R26.reuse, 0xff0000, RZ, 0xc0, !PT ;  /* 0x00ff00001a007812 */ /* 0x040fe400078ec0ff */
[----:B------:R-:W-:-:S02]  /*210d0*/  LOP3.LUT R17, R26, 0xffff, RZ, 0xc0, !PT ;  /* 0x0000ffff1a117812 */ /* 0x000fc400078ec0ff */
[----:B------:R-:W-:-:S07]  /*210e0*/  LEA.HI R0, R0, R5, RZ, 0x10 ;  /* 0x0000000500007211 */ /* 0x000fce00078f80ff */
[----:B------:R-:W-:Y:S05]  /*210f0*/  @!P0 BRA `(.L_x_3566) ;  /* 0x0000000000108947 */ /* 0x000fea0003800000 */
[----:B------:R-:W0:Y:S02]  /*21100*/  LDC.64 R4, c[0x0][0xb18] ;  /* 0x0002c600ff047b82 */ /* 0x000e240000000a00 */
[----:B0-----:R-:W-:-:S05]  /*21110*/  IMAD.WIDE R4, R27, 0x4, R4 ;  /* 0x000000041b047825 */ /* 0x001fca00078e0204 */
[----:B------:R0:W5:Y:S01]  /*21120*/  LDG.E R10, desc[UR50][R4.64] ;  /* 0x00000032040a7981 */ /* 0x000162000c1e1900 */
[----:B------:R-:W-:Y:S05]  /*21130*/  BRA `(.L_x_3567) ;  /* 0x0000000000247947 */ /* 0x000fea0003800000 */
.L_x_3566:
        /* <DEDUP_REMOVED lines=9> */
.L_x_3567:
[----:B0-----:R-:W2:Y:S01]  /*211d0*/  @P1 LDG.E R4, desc[UR50][R2.64] ;  /* 0x0000003202041981 */ /* 0x001ea2000c1e1900 */
[----:B------:R-:W0:Y:S03]  /*211e0*/  LDC R5, c[0x0][0x448] ;  /* 0x00011200ff057b82 */ /* 0x000e260000000800 */
[----:B------:R-:W2:Y:S01]  /*211f0*/  @P1 LDG.E R9, desc[UR50][R2.64+0x4] ;  /* 0x0000043202091981 */ /* 0x000ea2000c1e1900 */
[----:B-----5:R-:W-:Y:S02]  /*21200*/  IMAD.IADD R10, R10, 0x1, -R34 ;  /* 0x000000010a0a7824 */ /* 0x020fe400078e0a22 */
[----:B------:R-:W-:Y:S01]  /*21210*/  IMAD.SHL.U32 R32, R25, 0x40, RZ ;  /* 0x0000004019207824 */ /* 0x000fe200078e00ff */
[----:B0-----:R-:W-:-:S13]  /*21220*/  ISETP.NE.AND P2, PT, R5, 0x1, PT ;  /* 0x000000010500780c */ /* 0x001fda0003f45270 */
[----:B------:R-:W0:Y:S08]  /*21230*/  @P2 LDC R8, c[0x0][0x44c] ;  /* 0x00011300ff082b82 */ /* 0x000e300000000800 */
[----:B------:R-:W3:Y:S01]  /*21240*/  @P2 LDC R5, c[0x0][0x450] ;  /* 0x00011400ff052b82 */ /* 0x000ee20000000800 */
[----:B--2---:R-:W-:Y:S02]  /*21250*/  @P1 IMAD.IADD R7, R9, 0x1, -R4 ;  /* 0x0000000109071824 */ /* 0x004fe400078e0a04 */
[----:B------:R-:W-:-:S02]  /*21260*/  VIADD R9, R32, 0x3f ;  /* 0x0000003f20097836 */ /* 0x000fc40000000000 */
[----:B------:R-:W-:Y:S02]  /*21270*/  IMAD.IADD R26, R10, 0x1, R7 ;  /* 0x000000010a1a7824 */ /* 0x000fe400078e0207 */
[----:B0-----:R-:W-:-:S04]  /*21280*/  @P2 IMAD.HI.U32 R8, R9, R8, RZ ;  /* 0x0000000809082227 */ /* 0x001fc800078e00ff */
[C---:B------:R-:W-:Y:S01]  /*21290*/  VIADD R20, R26.reuse, 0x3f ;  /* 0x0000003f1a147836 */ /* 0x040fe20000000000 */
[----:B---3--:R-:W-:Y:S02]  /*212a0*/  @P2 SHF.R.U32.HI R9, RZ, R5, R8 ;  /* 0x00000005ff092219 */ /* 0x008fe40000011608 */
[----:B------:R-:W-:Y:S02]  /*212b0*/  IADD3 R8, R26, 0x1, -R12 ;  /* 0x000000011a087810 */ /* 0x000fe40007ffe80c */
[----:B------:R-:W-:-:S03]  /*212c0*/  SHF.R.S32.HI R3, RZ, 0x1f, R20 ;  /* 0x0000001fff037819 */ /* 0x000fc60000011414 */
[----:B------:R-:W-:Y:S01]  /*212d0*/  IMAD.IADD R9, R8, 0x1, R9 ;  /* 0x0000000108097824 */ /* 0x000fe200078e0209 */
        /* <DEDUP_REMOVED lines=17> */
.L_x_3570:
[----:B------:R-:W-:-:S13]  /*213f0*/  ISETP.NE.AND P0, PT, R3, 0x1, PT ;  /* 0x000000010300780c */ /* 0x000fda0003f05270 */
[----:B------:R-:W0:Y:S02]  /*21400*/  @P0 LDC.64 R4, c[0x0][0xae0] ;  /* 0x0002b800ff040b82 */ /* 0x000e240000000a00 */
[----:B0-----:R-:W-:-:S05]  /*21410*/  @P0 IMAD.HI.U32 R4, R11, R4, RZ ;  /* 0x000000040b040227 */ /* 0x001fca00078e00ff */
[----:B------:R-:W-:-:S07]  /*21420*/  @P0 SHF.R.U32.HI R11, RZ, R5, R4 ;  /* 0x00000005ff0b0219 */ /* 0x000fce0000011604 */
.L_x_3571:
[----:B------:R-:W-:Y:S05]  /*21430*/  BSYNC B0 ;  /* 0x0000000000007941 */ /* 0x000fea0003800000 */
.L_x_3569:
[----:B------:R-:W-:-:S05]  /*21440*/  IMAD R11, R11, R3, R3 ;  /* 0x000000030b0b7224 */ /* 0x000fca00078e0203 */
[----:B------:R-:W-:-:S07]  /*21450*/  VIMNMX R2, R2, R11, PT ;  /* 0x0000000b02027248 */ /* 0x000fce0003fe0100 */
.L_x_3568:
        /* <DEDUP_REMOVED lines=9> */
[----:B-1----:R-:W-:Y:S01]  /*214f0*/  IMAD.IADD R12, R9, 0x1, R4 ;  /* 0x00000001090c7824 */ /* 0x002fe200078e0204 */
        /* <DEDUP_REMOVED lines=15> */
.L_x_3574:
[----:B------:R-:W-:-:S13]  /*215f0*/  ISETP.NE.AND P0, PT, R3, 0x1, PT ;  /* 0x000000010300780c */ /* 0x000fda0003f05270 */
[----:B------:R-:W0:Y:S02]  /*21600*/  @P0 LDC.64 R4, c[0x0][0xae0] ;  /* 0x0002b800ff040b82 */ /* 0x000e240000000a00 */
[----:B0-----:R-:W-:-:S05]  /*21610*/  @P0 IMAD.HI.U32 R4, R12, R4, RZ ;  /* 0x000000040c040227 */ /* 0x001fca00078e00ff */
[----:B------:R-:W-:-:S07]  /*21620*/  @P0 SHF.R.U32.HI R12, RZ, R5, R4 ;  /* 0x00000005ff0c0219 */ /* 0x000fce0000011604 */
.L_x_3575:
[----:B------:R-:W-:Y:S05]  /*21630*/  BSYNC B0 ;  /* 0x0000000000007941 */ /* 0x000fea0003800000 */
.L_x_3573:
[----:B------:R-:W-:-:S05]  /*21640*/  IMAD R3, R12, R3, RZ ;  /* 0x000000030c037224 */ /* 0x000fca00078e02ff */
[----:B------:R-:W-:-:S07]  /*21650*/  VIMNMX R2, R2, R3, !PT ;  /* 0x0000000302027248 */ /* 0x000fce0007fe0100 */
.L_x_3572:
        /* <DEDUP_REMOVED lines=13> */
[----:B------:R-:W-:Y:S02]  /*21730*/  IABS R13, R5 ;  /* 0x00000005000d7213 */ /* 0x000fe40000000000 */
        /* <DEDUP_REMOVED lines=25> */
.L_x_3577:
[----:B------:R-:W-:Y:S05]  /*218d0*/  BSYNC B0 ;  /* 0x0000000000007941 */ /* 0x000fea0003800000 */
.L_x_3576:
        /* <DEDUP_REMOVED lines=8> */
[----:B------:R-:W-:-:S13]  /*21960*/  ISETP.GT.AND P0, PT, R11, R4, PT ;  /* 0x000000040b00720c */ /* 0x000fda0003f04270 */
        /* <DEDUP_REMOVED lines=15> */
.L_x_3752:
[----:B-1----:R-:W-:Y:S02]  /*21a60*/  ISETP.NE.AND P0, PT, R14, RZ, PT ;  /* 0x000000ff0e00720c */ /* 0x002fe40003f05270 */
[----:B------:R-:W-:-:S11]  /*21a70*/  PLOP3.LUT P6, PT, PT, PT, PT, 0x8, 0x0 ;  /* 0x000000000000781c */ /* 0x000fd60003fce170 */
[----:B------:R-:W-:Y:S05]  /*21a80*/  @P0 BRA `(.L_x_3581) ;  /* 0x00000000000c0947 */ /* 0x000fea0003800000 */
[----:B------:R-:W-:-:S03]  /*21a90*/  UMOV UR4, 0xffffffff ;  /* 0xffffffff00047882 */ /* 0x000fc60000000000 */
[----:B------:R-:W-:Y:S05]  /*21aa0*/  BRA.DIV UR4, `(.L_x_3582) ;  /* 0x0000008a04d87947 */ /* 0x000fea000b800000 */
[----:B------:R-:W-:-:S13]  /*21ab0*/  ELECT P6, URZ, PT ;  /* 0x00000000003f782f */ /* 0x000fda00038c0000 */
.L_x_3581:
        /* <DEDUP_REMOVED lines=9> */
.L_x_3755:
[----:B------:R-:W-:Y:S05]  /*21b50*/  BSYNC B1 ;  /* 0x0000000000017941 */ /* 0x000fea0003800000 */
.L_x_3583:
        /* <DEDUP_REMOVED lines=10> */
.L_x_3756:
[----:B------:R-:W-:Y:S05]  /*21c00*/  BSYNC B2 ;  /* 0x0000000000027941 */ /* 0x000fea0003800000 */
.L_x_3587:
        /* <DEDUP_REMOVED lines=9> */
.L_x_3590:
[----:B------:R-:W-:Y:S05]  /*21ca0*/  BSYNC B2 ;  /* 0x0000000000027941 */ /* 0x000fea0003800000 */
.L_x_3589:
        /* <DEDUP_REMOVED lines=12> */
.L_x_3591:
        /* <DEDUP_REMOVED lines=13> */
.L_x_3757:
[----:B------:R-:W-:Y:S05]  /*21e40*/  BSYNC B2 ;  /* 0x0000000000027941 */ /* 0x000fea0003800000 */
.L_x_3592:
        /* <DEDUP_REMOVED lines=11> */
.L_x_3595:
[----:B------:R-:W-:Y:S05]  /*21f00*/  BSYNC B2 ;  /* 0x0000000000027941 */ /* 0x000fea0003800000 */
.L_x_3594:
        /* <DEDUP_REMOVED lines=9> */
.L_x_3596:
        /* <DEDUP_REMOVED lines=15> */
.L_x_3597:
        /* <DEDUP_REMOVED lines=15> */
.L_x_3598:
        /* <DEDUP_REMOVED lines=15> */
.L_x_3599:
        /* <DEDUP_REMOVED lines=15> */
.L_x_3600:
        /* <DEDUP_REMOVED lines=15> */
.L_x_3601:
        /* <DEDUP_REMOVED lines=15> */
.L_x_3602:
        /* <DEDUP_REMOVED lines=15> */
.L_x_3603:
        /* <DEDUP_REMOVED lines=10> */
.L_x_3586:
[----:B------:R-:W-:Y:S05]  /*226d0*/  BSYNC B1 ;  /* 0x0000000000017941 */ /* 0x000fea0003800000 */
.L_x_3585:
        /* <DEDUP_REMOVED lines=9> */
.L_x_3623:
        /* <DEDUP_REMOVED lines=11> */
.L_x_3758:
[----:B------:R-:W-:Y:S05]  /*22820*/  BSYNC B2 ;  /* 0x0000000000027941 */ /* 0x000fea0003800000 */
.L_x_3606:
        /* <DEDUP_REMOVED lines=9> */
.L_x_3609:
[----:B------:R-:W-:Y:S05]  /*228c0*/  BSYNC B2 ;  /* 0x0000000000027941 */ /* 0x000fea0003800000 */
.L_x_3608:
        /* <DEDUP_REMOVED lines=11> */
.L_x_3610:
        /* <DEDUP_REMOVED lines=13> */
.L_x_3759:
[----:B------:R-:W-:Y:S05]  /*22a50*/  BSYNC B2 ;  /* 0x0000000000027941 */ /* 0x000fea0003800000 */
.L_x_3611:
        /* <DEDUP_REMOVED lines=11> */
.L_x_3614:
[----:B------:R-:W-:Y:S05]  /*22b10*/  BSYNC B2 ;  /* 0x0000000000027941 */ /* 0x000fea0003800000 */
.L_x_3613:
        /* <DEDUP_REMOVED lines=9> */
.L_x_3615:
        /* <DEDUP_REMOVED lines=15> */
.L_x_3616:
        /* <DEDUP_REMOVED lines=15> */
.L_x_3617:
        /* <DEDUP_REMOVED lines=15> */
.L_x_3618:
        /* <DEDUP_REMOVED lines=15> */
.L_x_3619:
        /* <DEDUP_REMOVED lines=15> */
.L_x_3620:
        /* <DEDUP_REMOVED lines=15> */
.L_x_3621:
        /* <DEDUP_REMOVED lines=15> */
.L_x_3622:
        /* <DEDUP_REMOVED lines=10> */
.L_x_3605:
[----:B------:R-:W-:Y:S05]  /*232e0*/  BSYNC B1 ;  /* 0x0000000000017941 */ /* 0x000fea0003800000 */
.L_x_3604:
        /* <DEDUP_REMOVED lines=8> */
.L_x_3579:
[----:B------:R-:W-:Y:S05]  /*23370*/  BSYNC B0 ;  /* 0x0000000000007941 */ /* 0x000fea0003800000 */
.L_x_3578:
[----:B------:R-:W1:Y:S01]  /*23380*/  LDC R2, c[0x0][0x448] ;  /* 0x00011200ff027b82 */ /* 0x000e620000000800 */
[----:B0-----:R-:W-:Y:S01]  /*23390*/  VIADD R3, R32, 0x3f ;  /* 0x0000003f20037836 */ /* 0x001fe20000000000 */
[----:B------:R-:W-:Y:S06]  /*233a0*/  @!P0 WARPSYNC.ALL ;  /* 0x0000000000008948 */ /* 0x000fec0003800000 */
[----:B------:R-:W-:Y:S01]  /*233b0*/  @!P0 BAR.SYNC.DEFER_BLOCKING 0xc, 0x180 ;  /* 0x0306000000008b1d */ /* 0x000fe20000010000 */
[----:B-1----:R-:W-:-:S13]  /*233c0*/  ISETP.NE.AND P1, PT, R2, 0x1, PT ;  /* 0x000000010200780c */ /* 0x002fda0003f25270 */
[----:B------:R-:W0:Y:S08]  /*233d0*/  @P1 LDC R4, c[0x0][0x44c] ;  /* 0x00011300ff041b82 */ /* 0x000e300000000800 */
[----:B------:R-:W1:Y:S01]  /*233e0*/  @P1 LDC R2, c[0x0][0x450] ;  /* 0x00011400ff021b82 */ /* 0x000e620000000800 */
[----:B0-----:R-:W-:-:S05]  /*233f0*/  @P1 IMAD.HI.U32 R4, R3, R4, RZ ;  /* 0x0000000403041227 */ /* 0x001fca00078e00ff */
[----:B-1----:R-:W-:-:S05]  /*23400*/  @P1 SHF.R.U32.HI R3, RZ, R2, R4 ;  /* 0x00000002ff031219 */ /* 0x002fca0000011604 */
        /* <DEDUP_REMOVED lines=16> */
.L_x_3626:
[----:B------:R-:W-:-:S13]  /*23510*/  ISETP.NE.AND P0, PT, R3, 0x1, PT ;  /* 0x000000010300780c */ /* 0x000fda0003f05270 */
[----:B------:R-:W0:Y:S02]  /*23520*/  @P0 LDC.64 R4, c[0x0][0xae0] ;  /* 0x0002b800ff040b82 */ /* 0x000e240000000a00 */
[----:B0-----:R-:W-:-:S05]  /*23530*/  @P0 IMAD.HI.U32 R4, R6, R4, RZ ;  /* 0x0000000406040227 */ /* 0x001fca00078e00ff */
[----:B------:R-:W-:-:S07]  /*23540*/  @P0 SHF.R.U32.HI R6, RZ, R5, R4 ;  /* 0x00000005ff060219 */ /* 0x000fce0000011604 */
.L_x_3627:
[----:B------:R-:W-:Y:S05]  /*23550*/  BSYNC B0 ;  /* 0x0000000000007941 */ /* 0x000fea0003800000 */
.L_x_3625:
[----:B------:R-:W-:-:S05]  /*23560*/  IMAD R5, R6, R3, R3 ;  /* 0x0000000306057224 */ /* 0x000fca00078e0203 */
[----:B------:R-:W-:-:S07]  /*23570*/  VIMNMX R2, R2, R5, PT ;  /* 0x0000000502027248 */ /* 0x000fce0003fe0100 */
.L_x_3624:
[----:B------:R-:W-:Y:S01]  /*23580*/  VIADD R2, R2, 0x3f ;  /* 0x0000003f02027836 */ /* 0x000fe20000000000 */
[----:B------:R-:W-:-:S04]  /*23590*/  ULDC UR4, c[0x0][0xad4] ;  /* 0x0002b50000047ab9 */ /* 0x000fc80000000800 */
[----:B------:R-:W-:-:S04]  /*235a0*/  SHF.R.S32.HI R5, RZ, 0x1f, R2 ;  /* 0x0000001fff057819 */ /* 0x000fc80000011402 */
[----:B------:R-:W-:Y:S02]  /*235b0*/  LEA.HI R5, R5, R2, RZ, 0x6 ;  /* 0x0000000205057211 */ /* 0x000fe400078f30ff */
[----:B------:R-:W0:Y:S02]  /*235c0*/  @P1 LDC R2, c[0x0][0x450] ;  /* 0x00011400ff021b82 */ /* 0x000e240000000800 */
[----:B------:R-:W-:-:S04]  /*235d0*/  SHF.R.S32.HI R5, RZ, 0x6, R5 ;  /* 0x00000006ff057819 */ /* 0x000fc80000011405 */
[----:B------:R-:W-:Y:S02]  /*235e0*/  VIMNMX R20, R20, R5, PT ;  /* 0x0000000514147248 */ /* 0x000fe40003fe0100 */
[----:B------:R-:W1:Y:S02]  /*235f0*/  @P1 LDC R5, c[0x0][0x44c] ;  /* 0x00011300ff051b82 */ /* 0x000e640000000800 */
[----:B-1----:R-:W-:-:S04]  /*23600*/  @P1 IMAD.HI.U32 R4, R32, R5, RZ ;  /* 0x0000000520041227 */ /* 0x002fc800078e00ff */
[----:B------:R-:W-:Y:S01]  /*23610*/  IMAD.MOV.U32 R5, RZ, RZ, R32 ;  /* 0x000000ffff057224 */ /* 0x000fe200078e0020 */
        /* <DEDUP_REMOVED lines=14> */
.L_x_3630:
[----:B------:R-:W-:-:S13]  /*23700*/  ISETP.NE.AND P0, PT, R3, 0x1, PT ;  /* 0x000000010300780c */ /* 0x000fda0003f05270 */
[----:B------:R-:W0:Y:S02]  /*23710*/  @P0 LDC.64 R4, c[0x0][0xae0] ;  /* 0x0002b800ff040b82 */ /* 0x000e240000000a00 */
[----:B0-----:R-:W-:-:S05]  /*23720*/  @P0 IMAD.HI.U32 R4, R6, R4, RZ ;  /* 0x0000000406040227 */ /* 0x001fca00078e00ff */
[----:B------:R-:W-:-:S07]  /*23730*/  @P0 SHF.R.U32.HI R6, RZ, R5, R4 ;  /* 0x00000005ff060219 */ /* 0x000fce0000011604 */
.L_x_3631:
[----:B------:R-:W-:Y:S05]  /*23740*/  BSYNC B0 ;  /* 0x0000000000007941 */ /* 0x000fea0003800000 */
.L_x_3629:
[----:B------:R-:W-:-:S05]  /*23750*/  IMAD R3, R6, R3, RZ ;  /* 0x0000000306037224 */ /* 0x000fca00078e02ff */
[----:B------:R-:W-:-:S07]  /*23760*/  VIMNMX R2, R2, R3, !PT ;  /* 0x0000000302027248 */ /* 0x000fce0007fe0100 */
.L_x_3628:
[----:B------:R-:W-:Y:S01]  /*23770*/  ISETP.NE.AND P1, PT, R0, RZ, PT ;  /* 0x000000ff0000720c */ /* 0x000fe20003f25270 */
[----:B------:R-:W-:Y:S01]  /*23780*/  BSSY B0, `(.L_x_3632) ;  /* 0x0000024000007945 */ /* 0x000fe20003800000 */
[----:B------:R-:W-:-:S04]  /*23790*/  SHF.R.S32.HI R3, RZ, 0x1f, R2 ;  /* 0x0000001fff037819 */ /* 0x000fc80000011402 */
[----:B------:R-:W-:Y:S01]  /*237a0*/  LEA.HI R3, R3, R2, RZ, 0x6 ;  /* 0x0000000203037211 */ /* 0x000fe200078f30ff */
[----:B------:R-:W-:-:S03]  /*237b0*/  IMAD.MOV.U32 R2, RZ, RZ, RZ ;  /* 0x000000ffff027224 */ /* 0x000fc600078e00ff */
[----:B------:R-:W-:-:S03]  /*237c0*/  SHF.R.S32.HI R3, RZ, 0x6, R3 ;  /* 0x00000006ff037819 */ /* 0x000fc60000011403 */
        /* <DEDUP_REMOVED lines=31> */
.L_x_3633:
[----:B------:R-:W-:Y:S05]  /*239c0*/  BSYNC B0 ;  /* 0x0000000000007941 */ /* 0x000fea0003800000 */
.L_x_3632:
[-C--:B------:R-:W-:Y:S01]  /*239d0*/  IMAD R33, R33, R2.reuse, R4 ;  /* 0x0000000221217224 */ /* 0x080fe200078e0204 */
[----:B------:R-:W-:Y:S04]  /*239e0*/  BSSY B7, `(.L_x_3634) ;  /* 0x0000464000077945 */ /* 0x000fe80003800000 */
[----:B------:R-:W-:-:S04]  /*239f0*/  VIADDMNMX R31, R33, R2, R20, PT ;  /* 0x00000002211f7246 */ /* 0x000fc80003800114 */
[----:B------:R-:W-:Y:S01]  /*23a00*/  ISETP.GT.AND P0, PT, R31, R33, PT ;  /* 0x000000211f00720c */ /* 0x000fe20003f04270 */
[----:B------:R1:W-:-:S12]  /*23a10*/  STL [R1+0x24], R31 ;  /* 0x0000241f01007387 */ /* 0x0003d80000100800 */
[----:B-1----:R-:W-:Y:S05]  /*23a20*/  @P0 BRA `(.L_x_3635) ;  /* 0x0000000000440947 */ /* 0x002fea0003800000 */
[----:B0-----:R-:W0:Y:S02]  /*23a30*/  S2R R0, SR_TID.X ;  /* 0x0000000000007919 */ /* 0x001e240000002100 */
        /* <DEDUP_REMOVED lines=16> */
.L_x_3635:
[----:B0-----:R-:W-:Y:S01]  /*23b40*/  VIADD R0, R18, 0x22400 ;  /* 0x0002240012007836 */ /* 0x001fe20000000000 */
        /* <DEDUP_REMOVED lines=19> */
.L_x_3638:
[----:B------:R-:W-:Y:S05]  /*23c80*/  BSYNC B6 ;  /* 0x0000000000067941 */ /* 0x000fea0003800000 */
.L_x_3637:
        /* <DEDUP_REMOVED lines=20> */
.L_x_3641:
        /* <DEDUP_REMOVED lines=15> */
.L_x_3640:
[----:B------:R-:W-:Y:S05]  /*23ec0*/  BSYNC B6 ;  /* 0x0000000000067941 */ /* 0x000fea0003800000 */
.L_x_3639:
[----:B------:R-:W-:Y:S01]  /*23ed0*/  ULDC.64 UR4, c[0x0][0xaf0] ;  /* 0x0002bc0000047ab9 */ /* 0x000fe20000000a00 */
[----:B------:R-:W-:Y:S01]  /*23ee0*/  IMAD.MOV.U32 R30, RZ, RZ, R27 ;  /* 0x000000ffff1e7224 */ /* 0x000fe200078e001b */
[----:B------:R-:W-:Y:S01]  /*23ef0*/  ISETP.NE.U32.AND P0, PT, RZ, UR4, PT ;  /* 0x00000004ff007c0c */ /* 0x000fe2000bf05070 */
[----:B------:R-:W0:Y:S01]  /*23f00*/  S2R R20, SR_TID.X ;  /* 0x0000000000147919 */ /* 0x000e220000002100 */
[----:B------:R-:W1:Y:S01]  /*23f10*/  LDC R10, c[0x0][0x430] ;  /* 0x00010c00ff0a7b82 */ /* 0x000e620000000800 */
[----:B------:R-:W-:Y:S01]  /*23f20*/  ULDC UR4, c[0x0][0x320] ;  /* 0x0000c80000047ab9 */ /* 0x000fe20000000800 */
[----:B------:R-:W-:-:S13]  /*23f30*/  ISETP.NE.AND.EX P0, PT, RZ, UR5, PT, P0 ;  /* 0x00000005ff007c0c */ /* 0x000fda000bf05300 */
[----:B------:R-:W2:Y:S01]  /*23f40*/  @P0 LDC.64 R2, c[0x0][0xaf0] ;  /* 0x0002bc00ff020b82 */ /* 0x000ea20000000a00 */
[----:B------:R-:W3:Y:S01]  /*23f50*/  S2R R25, SR_TID.X ;  /* 0x0000000000197919 */ /* 0x000ee20000002100 */
[----:B0-----:R-:W-:Y:S01]  /*23f60*/  LOP3.LUT R20, R20, 0x7f, RZ, 0xc0, !PT ;  /* 0x0000007f14147812 */ /* 0x001fe200078ec0ff */
[----:B--2---:R-:W-:-:S05]  /*23f70*/  @P0 IMAD.WIDE R2, R27, 0x4, R2 ;  /* 0x000000041b020825 */ /* 0x004fca00078e0202 */
[----:B------:R0:W2:Y:S01]  /*23f80*/  @P0 LDG.E R30, desc[UR50][R2.64] ;  /* 0x00000032021e0981 */ /* 0x0000a2000c1e1900 */
[----:B------:R-:W-:Y:S01]  /*23f90*/  SHF.R.U32.HI R21, RZ, 0x3, R20 ;  /* 0x00000003ff157819 */ /* 0x000fe20000011614 */
[----:B------:R-:W-:Y:S01]  /*23fa0*/  IMAD.MOV.U32 R12, RZ, RZ, RZ ;  /* 0x000000ffff0c7224 */ /* 0x000fe200078e00ff */
[----:B-1----:R-:W-:Y:S01]  /*23fb0*/  ISETP.NE.AND P1, PT, R10, 0x1, PT ;  /* 0x000000010a00780c */ /* 0x002fe20003f25270 */
[----:B------:R-:W1:Y:S01]  /*23fc0*/  S2R R20, SR_TID.X ;  /* 0x0000000000147919 */ /* 0x000e620000002100 */
[----:B---3--:R-:W-:Y:S01]  /*23fd0*/  IMAD.SHL.U32 R25, R25, 0x8, RZ ;  /* 0x0000000819197824 */ /* 0x008fe200078e00ff */
[----:B------:R-:W-:Y:S02]  /*23fe0*/  LEA R0, R31, 0xffffffc0, 0x6 ;  /* 0xffffffc01f007811 */ /* 0x000fe400078e30ff */
[----:B------:R-:W3:Y:S01]  /*23ff0*/  S2R R31, SR_TID.X ;  /* 0x00000000001f7919 */ /* 0x000ee20000002100 */
[----:B------:R-:W-:Y:S02]  /*24000*/  LOP3.LUT R16, R16, 0xffffffbf, RZ, 0xc0, !PT ;  /* 0xffffffbf10107812 */ /* 0x000fe400078ec0ff */
[----:B------:R-:W-:-:S04]  /*24010*/  LOP3.LUT R25, R25, 0x38, RZ, 0xc0, !PT ;  /* 0x0000003819197812 */ /* 0x000fc800078ec0ff */
[----:B------:R-:W-:Y:S01]  /*24020*/  LOP3.LUT R25, R25, 0x40, RZ, 0xfc, !PT ;  /* 0x0000004019197812 */ /* 0x000fe200078efcff */
[----:B0-----:R-:W0:Y:S03]  /*24030*/  @P1 LDC R3, c[0x0][0x434] ;  /* 0x00010d00ff031b82 */ /* 0x001e260000000800 */
[----:B------:R-:W-:Y:S02]  /*24040*/  ISETP.GE.AND P2, PT, R25, UR4, PT ;  /* 0x0000000419007c0c */ /* 0x000fe4000bf46270 */
[----:B------:R-:W4:Y:S02]  /*24050*/  S2R R25, SR_TID.X ;  /* 0x0000000000197919 */ /* 0x000f240000002100 */
[----:B------:R-:W-:Y:S01]  /*24060*/  SEL R8, RZ, 0xffffffff, P2 ;  /* 0xffffffffff087807 */ /* 0x000fe20001000000 */
[----:B------:R-:W5:Y:S04]  /*24070*/  @P1 LDC R2, c[0x0][0x438] ;  /* 0x00010e00ff021b82 */ /* 0x000f680000000800 */
[----:B------:R-:W-:-:S04]  /*24080*/  IMAD.SHL.U32 R8, R8, 0x2, RZ ;  /* 0x0000000208087824 */ /* 0x000fc800078e00ff */
[----:B------:R-:W-:Y:S01]  /*24090*/  @P2 LOP3.LUT R16, R16, 0x40, RZ, 0xfc, !PT ;  /* 0x0000004010102812 */ /* 0x000fe200078efcff */
[----:B-1----:R-:W-:-:S03]  /*240a0*/  IMAD.SHL.U32 R20, R20, 0x10, RZ ;  /* 0x0000001014147824 */ /* 0x002fc600078e00ff */
[----:B------:R-:W-:Y:S01]  /*240b0*/  LOP3.LUT R16, R16, 0xffffff7f, RZ, 0xc0, !PT ;  /* 0xffffff7f10107812 */ /* 0x000fe200078ec0ff */
[----:B---3--:R-:W-:Y:S01]  /*240c0*/  IMAD.SHL.U32 R31, R31, 0x8, RZ ;  /* 0x000000081f1f7824 */ /* 0x008fe200078e00ff */
[----:B------:R-:W-:Y:S02]  /*240d0*/  LOP3.LUT R20, R21, 0x70, R20, 0xf8, !PT ;  /* 0x0000007015147812 */ /* 0x000fe400078ef814 */
[----:B------:R-:W1:Y:S02]  /*240e0*/  S2R R21, SR_TID.X ;  /* 0x0000000000157919 */ /* 0x000e640000002100 */
[----:B------:R-:W-:Y:S01]  /*240f0*/  LOP3.LUT R31, R31, 0x38, RZ, 0xc0, !PT ;  /* 0x000000381f1f7812 */ /* 0x000fe200078ec0ff */
[----:B------:R-:W-:-:S03]  /*24100*/  IMAD.IADD R7, R20, 0x1, R0 ;  /* 0x0000000114077824 */ /* 0x000fc600078e0200 */
[----:B------:R-:W-:Y:S02]  /*24110*/  LOP3.LUT R31, R31, 0x80, RZ, 0xfc, !PT ;  /* 0x000000801f1f7812 */ /* 0x000fe400078efcff */
[C---:B------:R-:W-:Y:S01]  /*24120*/  ISETP.GE.AND P0, PT, R7.reuse, R26, PT ;  /* 0x0000001a0700720c */ /* 0x040fe20003f06270 */
[----:B------:R-:W-:Y:S01]  /*24130*/  IMAD.IADD R7, R7, 0x1, R34 ;  /* 0x0000000107077824 */ /* 0x000fe200078e0222 */
[----:B------:R-:W-:Y:S01]  /*24140*/  ISETP.GE.AND P2, PT, R31, UR4, PT ;  /* 0x000000041f007c0c */ /* 0x000fe2000bf46270 */
[----:B----4-:R-:W-:Y:S01]  /*24150*/  IMAD.SHL.U32 R25, R25, 0x8, RZ ;  /* 0x0000000819197824 */ /* 0x010fe200078e00ff */
[----:B------:R-:W-:Y:S01]  /*24160*/  ISETP.GT.U32.OR P0, PT, R20, 0x3f, P0 ;  /* 0x0000003f1400780c */ /* 0x000fe20000704470 */
[----:B0-----:R-:W-:-:S03]  /*24170*/  @P1 IMAD.HI.U32 R3, R7, R3, RZ ;  /* 0x0000000307031227 */ /* 0x001fc600078e00ff */
[----:B------:R-:W-:Y:S01]  /*24180*/  LOP3.LUT R25, R25, 0x38, RZ, 0xc0, !PT ;  /* 0x0000003819197812 */ /* 0x000fe200078ec0ff */
[----:B------:R-:W-:Y:S01]  /*24190*/  IMAD.MOV.U32 R6, RZ, RZ, R7 ;  /* 0x000000ffff067224 */ /* 0x000fe200078e0007 */
[----:B-----5:R-:W-:Y:S02]  /*241a0*/  @P1 SHF.R.U32.HI R6, RZ, R2, R3 ;  /* 0x00000002ff061219 */ /* 0x020fe40000011603 */
[----:B------:R-:W-:-:S04]  /*241b0*/  LOP3.LUT R25, R25, 0xc0, RZ, 0xfc, !PT ;  /* 0x000000c019197812 */ /* 0x000fc800078efcff */
[----:B------:R-:W-:Y:S01]  /*241c0*/  ISETP.GE.AND P1, PT, R25, UR4, PT ;  /* 0x0000000419007c0c */ /* 0x000fe2000bf26270 */
[----:B------:R-:W0:Y:S01]  /*241d0*/  @!P0 LDC.64 R2, c[0x0][0x428] ;  /* 0x00010a00ff028b82 */ /* 0x000e220000000a00 */
[----:B------:R-:W3:Y:S02]  /*241e0*/  S2R R25, SR_TID.X ;  /* 0x0000000000197919 */ /* 0x000ee40000002100 */
[----:B------:R-:W-:Y:S01]  /*241f0*/  SEL R5, RZ, 0x8, P1 ;  /* 0x00000008ff057807 */ /* 0x000fe20000800000 */
[----:B-1----:R-:W-:-:S05]  /*24200*/  IMAD.SHL.U32 R21, R21, 0x8, RZ ;  /* 0x0000000815157824 */ /* 0x002fca00078e00ff */
        /* <DEDUP_REMOVED lines=9> */
[----:B---3--:R-:W-:Y:S01]  /*242a0*/  IMAD.SHL.U32 R25, R25, 0x8, RZ ;  /* 0x0000000819197824 */ /* 0x008fe200078e00ff */
[----:B------:R-:W-:-:S04]  /*242b0*/  LOP3.LUT R16, R16, 0xffffffdf, RZ, 0xc0, !PT ;  /* 0xffffffdf10107812 */ /* 0x000fc800078ec0ff */
[----:B------:R-:W-:Y:S02]  /*242c0*/  @P2 LOP3.LUT R16, R16, 0x20, RZ, 0xfc, !PT ;  /* 0x0000002010102812 */ /* 0x000fe400078efcff */
[----:B------:R-:W-:Y:S02]  /*242d0*/  LOP3.LUT R25, R25, 0x38, RZ, 0xc0, !PT ;  /* 0x0000003819197812 */ /* 0x000fe400078ec0ff */
[----:B------:R-:W-:Y:S02]  /*242e0*/  LOP3.LUT R16, R16, 0xffffffef, RZ, 0xc0, !PT ;  /* 0xffffffef10107812 */ /* 0x000fe400078ec0ff */
[----:B------:R-:W-:Y:S02]  /*242f0*/  LOP3.LUT R11, R25, 0x180, RZ, 0xfc, !PT ;  /* 0x00000180190b7812 */ /* 0x000fe400078efcff */
[----:B------:R-:W-:Y:S02]  /*24300*/  @P1 LOP3.LUT R16, R16, 0x10, RZ, 0xfc, !PT ;  /* 0x0000001010101812 */ /* 0x000fe400078efcff */
[----:B--2---:R-:W-:Y:S01]  /*24310*/  SHF.R.S32.HI R35, RZ, 0x1f, R30 ;  /* 0x0000001fff237819 */ /* 0x004fe2000001141e */
[----:B0-----:R-:W-:-:S04]  /*24320*/  @!P0 IMAD.WIDE.U32 R4, R30, R2, R4 ;  /* 0x000000021e048225 */ /* 0x001fc800078e0004 */
[----:B------:R-:W-:-:S04]  /*24330*/  @!P0 IMAD R9, R35, R2, RZ ;  /* 0x0000000223098224 */ /* 0x000fc800078e02ff */
[----:B------:R-:W-:Y:S02]  /*24340*/  @!P0 IMAD R9, R30, R3, R9 ;  /* 0x000000031e098224 */ /* 0x000fe400078e0209 */
[----:B------:R-:W0:Y:S02]  /*24350*/  @!P0 LDC.64 R2, c[0x0][0x418] ;  /* 0x00010600ff028b82 */ /* 0x000e240000000a00 */
[----:B------:R-:W-:Y:S01]  /*24360*/  @!P0 IMAD.IADD R9, R5, 0x1, R9 ;  /* 0x0000000105098824 */ /* 0x000fe200078e0209 */
[----:B0-----:R-:W-:-:S04]  /*24370*/  @!P0 LEA R2, P1, R4, R2, 0x2 ;  /* 0x0000000204028211 */ /* 0x001fc800078210ff */
[----:B------:R-:W-:-:S05]  /*24380*/  @!P0 LEA.HI.X R3, R4, R3, R9, 0x2, P1 ;  /* 0x0000000304038211 */ /* 0x000fca00008f1409 */
[----:B------:R0:W2:Y:S01]  /*24390*/  @!P0 LDG.E R12, desc[UR50][R2.64] ;  /* 0x00000032020c8981 */ /* 0x0000a2000c1e1900 */
[----:B------:R-:W-:Y:S02]  /*243a0*/  ISETP.GE.AND P0, PT, R11, UR4, PT ;  /* 0x000000040b007c0c */ /* 0x000fe4000bf06270 */
[----:B------:R-:W-:Y:S02]  /*243b0*/  LOP3.LUT R11, R21, 0x140, RZ, 0xfc, !PT ;  /* 0x00000140150b7812 */ /* 0x000fe400078efcff */
[----:B------:R-:W-:Y:S02]  /*243c0*/  LOP3.LUT R16, R16, 0xfffffff7, RZ, 0xc0, !PT ;  /* 0xfffffff710107812 */ /* 0x000fe400078ec0ff */
[----:B------:R-:W-:Y:S02]  /*243d0*/  ISETP.GE.AND P2, PT, R11, UR4, PT ;  /* 0x000000040b007c0c */ /* 0x000fe4000bf46270 */
[----:B------:R-:W-:Y:S02]  /*243e0*/  LOP3.LUT R13, R21, 0x1c0, RZ, 0xfc, !PT ;  /* 0x000001c0150d7812 */ /* 0x000fe400078efcff */
[----:B------:R-:W-:-:S02]  /*243f0*/  SEL R4, RZ, 0x20, P2 ;  /* 0x00000020ff047807 */ /* 0x000fc40001000000 */
[----:B0-----:R-:W-:Y:S02]  /*24400*/  SEL R2, RZ, 0x40, P0 ;  /* 0x00000040ff027807 */ /* 0x001fe40000000000 */
[----:B------:R-:W-:-:S04]  /*24410*/  ISETP.GE.AND P0, PT, R13, UR4, PT ;  /* 0x000000040d007c0c */ /* 0x000fc8000bf06270 */
[----:B------:R-:W-:Y:S01]  /*24420*/  SEL R31, RZ, 0x80, P0 ;  /* 0x00000080ff1f7807 */ /* 0x000fe20000000000 */
[----:B--2---:R0:W-:Y:S02]  /*24430*/  STL [R1+0x4], R12 ;  /* 0x0000040c01007387 */ /* 0x0041e40000100800 */
[----:B0-----:R-:W-:-:S04]  /*24440*/  LOP3.LUT R12, R21, 0x100, RZ, 0xfc, !PT ;  /* 0x00000100150c7812 */ /* 0x001fc800078efcff */
[----:B------:R-:W-:Y:S01]  /*24450*/  ISETP.GE.AND P3, PT, R12, UR4, PT ;  /* 0x000000040c007c0c */ /* 0x000fe2000bf66270 */
[----:B------:R-:W-:-:S03]  /*24460*/  UMOV UR4, 0xffffffff ;  /* 0xffffffff00047882 */ /* 0x000fc60000000000 */
[----:B------:R-:W-:-:S04]  /*24470*/  SEL R3, RZ, 0x10, P3 ;  /* 0x00000010ff037807 */ /* 0x000fc80001800000 */
[----:B------:R-:W-:-:S04]  /*24480*/  LOP3.LUT R3, R4, R8, R3, 0xfe, !PT ;  /* 0x0000000804037212 */ /* 0x000fc800078efe03 */
[----:B------:R-:W-:Y:S01]  /*24490*/  LOP3.LUT R5, R3, R2, RZ, 0xfc, !PT ;  /* 0x0000000203057212 */ /* 0x000fe200078efcff */
[----:B------:R-:W-:Y:S01]  /*244a0*/  IMAD.MOV R2, RZ, RZ, -R6 ;  /* 0x000000ffff027224 */ /* 0x000fe200078e0a06 */
[----:B------:R-:W-:Y:S01]  /*244b0*/  @P3 LOP3.LUT R16, R16, 0x8, RZ, 0xfc, !PT ;  /* 0x0000000810103812 */ /* 0x000fe200078efcff */
[----:B------:R-:W-:Y:S02]  /*244c0*/  IMAD.U32 R3, RZ, RZ, UR39 ;  /* 0x00000027ff037e24 */ /* 0x000fe4000f8e00ff */
[----:B------:R-:W-:Y:S01]  /*244d0*/  IMAD R2, R10, R2, R7 ;  /* 0x000000020a027224 */ /* 0x000fe200078e0207 */
[----:B------:R0:W-:Y:S01]  /*244e0*/  STL [R1+0x44], R5 ;  /* 0x0000440501007387 */ /* 0x0001e20000100800 */
[----:B------:R-:W-:-:S03]  /*244f0*/  LOP3.LUT R16, R16, 0xfffffffb, RZ, 0xc0, !PT ;  /* 0xfffffffb10107812 */ /* 0x000fc600078ec0ff */
[----:B------:R0:W-:Y:S01]  /*24500*/  STL [R1+0xc], R2 ;  /* 0x00000c0201007387 */ /* 0x0001e20000100800 */
[----:B------:R-:W-:Y:S01]  /*24510*/  @P2 LOP3.LUT R16, R16, 0x4, RZ, 0xfc, !PT ;  /* 0x0000000410102812 */ /* 0x000fe200078efcff */
[----:B------:R-:W-:Y:S06]  /*24520*/  BRA.DIV UR4, `(.L_x_3642) ;  /* 0x0000006204bc7947 */ /* 0x000fec000b800000 */
.L_x_3762:
        /* <DEDUP_REMOVED lines=9> */
.L_x_3643:
[----:B0-----:R-:W0:Y:S01]  /*245c0*/  S2R R2, SR_TID.X ;  /* 0x0000000000027919 */ /* 0x001e220000002100 */
        /* <DEDUP_REMOVED lines=8> */
.L_x_3763:
[----:B------:R-:W-:Y:S05]  /*24650*/  BSYNC B0 ;  /* 0x0000000000007941 */ /* 0x000fea0003800000 */
.L_x_3644:
        /* <DEDUP_REMOVED lines=65> */
.L_x_3773:
        /* <DEDUP_REMOVED lines=10> */
.L_x_3647:
        /* <DEDUP_REMOVED lines=11> */
.L_x_3648:
[----:B0-----:R0:W5:Y:S01]  /*24bc0*/  LDL R2, [R1+0x8] ;  /* 0x0000080001027983 */ /* 0x0011620000100800 */
[----:B------:R0:W-:Y:S02]  /*24bd0*/  SYNCS.ARRIVE.TRANS64.A1T0 RZ, [R25+URZ+0x38830], RZ ;  /* 0x038830ff19ff79a7 */ /* 0x0001e4000810003f */
[----:B------:R-:W-:Y:S05]  /*24be0*/  WARPSYNC.ALL ;  /* 0x0000000000007948 */ /* 0x000fea0003800000 */
[----:B------:R-:W-:Y:S01]  /*24bf0*/  ULDC.64 UR4, c[0x0][0xaf8] ;  /* 0x0002be0000047ab9 */ /* 0x000fe20000000a00 */
[----:B------:R-:W-:Y:S01]  /*24c00*/  VIADD R0, R18, 0x20400 ;  /* 0x0002040012007836 */ /* 0x000fe20000000000 */
[----:B------:R-:W-:Y:S01]  /*24c10*/  BAR.SYNC.DEFER_BLOCKING 0x8, 0x100 ;  /* 0x0204000000007b1d */ /* 0x000fe20000010000 */
[----:B------:R-:W-:-:S03]  /*24c20*/  ISETP.NE.U32.AND P0, PT, RZ, UR4, PT ;  /* 0x00000004ff007c0c */ /* 0x000fc6000bf05070 */
[----:B------:R-:W-:Y:S02]  /*24c30*/  LOP3.LUT P1, RZ, R0, 0x3ff, RZ, 0xc0, !PT ;  /* 0x000003ff00ff7812 */ /* 0x000fe4000782c0ff */
[----:B------:R-:W-:Y:S01]  /*24c40*/  ISETP.NE.AND.EX P0, PT, RZ, UR5, PT, P0 ;  /* 0x00000005ff007c0c */ /* 0x000fe2000bf05300 */
[----:B------:R-:W-:Y:S01]  /*24c50*/  BSSY B6, `(.L_x_3649) ;  /* 0x0000019000067945 */ /* 0x000fe20003800000 */
[----:B------:R-:W-:Y:S02]  /*24c60*/  SHF.R.S32.HI R0, RZ, 0x1f, R27 ;  /* 0x0000001fff007819 */ /* 0x000fe4000001141b */
[----:B------:R-:W-:Y:S02]  /*24c70*/  SEL R3, R27, RZ, !P0 ;  /* 0x000000ff1b037207 */ /* 0x000fe40004000000 */
[----:B------:R-:W-:-:S05]  /*24c80*/  SEL R0, R0, RZ, !P0 ;  /* 0x000000ff00007207 */ /* 0x000fca0004000000 */
[----:B------:R1:W-:Y:S04]  /*24c90*/  STL [R1+0x28], R0 ;  /* 0x0000280001007387 */ /* 0x0003e80000100800 */
[----:B------:R2:W-:Y:S01]  /*24ca0*/  STL [R1+0x10], R3 ;  /* 0x0000100301007387 */ /* 0x0005e20000100800 */
[----:B-1---5:R-:W-:-:S05]  /*24cb0*/  SHF.R.S32.HI R0, RZ, 0x1f, R2 ;  /* 0x0000001fff007819 */ /* 0x022fca0000011402 */
[----:B------:R2:W-:Y:S01]  /*24cc0*/  STL [R1+0x20], R0 ;  /* 0x0000200001007387 */ /* 0x0005e20000100800 */
[----:B------:R-:W-:Y:S05]  /*24cd0*/  @!P1 BRA `(.L_x_3650) ;  /* 0x0000000000409947 */ /* 0x000fea0003800000 */
[----:B------:R-:W-:Y:S01]  /*24ce0*/  MOV R2, 0x0 ;  /* 0x0000000000027802 */ /* 0x000fe20000000f00 */
[----:B------:R-:W-:Y:S01]  /*24cf0*/  ULDC.64 UR4, c[0x4][0x90] ;  /* 0x0100240000047ab9 */ /* 0x000fe20000000a00 */
[----:B------:R-:W-:Y:S01]  /*24d00*/  ULDC.64 UR6, c[0x4][0x98] ;  /* 0x0100260000067ab9 */ /* 0x000fe20000000a00 */
[----:B------:R-:W-:Y:S01]  /*24d10*/  ULDC.64 UR8, c[0x4][0x20] ;  /* 0x0100080000087ab9 */ /* 0x000fe20000000a00 */
[----:B------:R-:W-:Y:S02]  /*24d20*/  IMAD.U32 R4, RZ, RZ, UR4 ;  /* 0x00000004ff047e24 */ /* 0x000fe4000f8e00ff */
[----:B--2---:R-:W1:Y:S01]  /*24d30*/  LDC.64 R2, c[0x4][R2] ;  /* 0x0100000002027b82 */ /* 0x004e620000000a00 */
        /* <DEDUP_REMOVED lines=10> */
.L_x_3650:
[----:B------:R-:W-:Y:S05]  /*24de0*/  BSYNC B6 ;  /* 0x0000000000067941 */ /* 0x000fea0003800000 */
.L_x_3649:
[----:B------:R-:W3:Y:S01]  /*24df0*/  LDL R21, [R1+0x8] ;  /* 0x0000080001157983 */ /* 0x000ee20000100800 */
[----:B------:R-:W1:Y:S01]  /*24e00*/  LDC R6, c[0x0][0x448] ;  /* 0x00011200ff067b82 */ /* 0x000e620000000800 */
[----:B------:R-:W-:Y:S02]  /*24e10*/  ULDC.64 UR4, c[0x0][0x298] ;  /* 0x0000a60000047ab9 */ /* 0x000fe40000000a00 */
[----:B------:R-:W4:Y:S04]  /*24e20*/  LDL R20, [R1+0x28] ;  /* 0x0000280001147983 */ /* 0x000f280000100800 */
[----:B------:R-:W4:Y:S04]  /*24e30*/  LDL R4, [R1+0x20] ;  /* 0x0000200001047983 */ /* 0x000f280000100800 */
[----:B------:R0:W5:Y:S01]  /*24e40*/  LDL R9, [R1] ;  /* 0x0000000001097983 */ /* 0x0001620000100800 */
[----:B------:R-:W0:Y:S01]  /*24e50*/  S2R R2, SR_TID.X ;  /* 0x0000000000027919 */ /* 0x000e220000002100 */
[----:B--2---:R-:W2:Y:S01]  /*24e60*/  S2R R0, SR_TID.X ;  /* 0x0000000000007919 */ /* 0x004ea20000002100 */
[----:B-1----:R-:W-:-:S13]  /*24e70*/  ISETP.NE.AND P0, PT, R6, 0x1, PT ;  /* 0x000000010600780c */ /* 0x002fda0003f05270 */
[----:B------:R-:W1:Y:S01]  /*24e80*/  @P0 LDC R3, c[0x0][0x450] ;  /* 0x00011400ff030b82 */ /* 0x000e620000000800 */
[----:B0-----:R-:W-:-:S04]  /*24e90*/  LOP3.LUT R2, R2, 0x7f, RZ, 0xc0, !PT ;  /* 0x0000007f02027812 */ /* 0x001fc800078ec0ff */
[----:B------:R-:W-:Y:S01]  /*24ea0*/  SHF.R.U32.HI R2, RZ, 0x3, R2 ;  /* 0x00000003ff027819 */ /* 0x000fe20000011602 */
[----:B--2---:R-:W-:Y:S02]  /*24eb0*/  IMAD.SHL.U32 R0, R0, 0x10, RZ ;  /* 0x0000001000007824 */ /* 0x004fe400078e00ff */
[----:B---3--:R-:W-:Y:S02]  /*24ec0*/  IMAD.MOV.U32 R5, RZ, RZ, R21 ;  /* 0x000000ffff057224 */ /* 0x008fe400078e0015 */
[----:B----4-:R-:W-:Y:S02]  /*24ed0*/  IMAD.MOV.U32 R21, RZ, RZ, R20 ;  /* 0x000000ffff157224 */ /* 0x010fe400078e0014 */
[----:B------:R-:W2:Y:S01]  /*24ee0*/  LDL R20, [R1+0x10] ;  /* 0x0000100001147983 */ /* 0x000ea20000100800 */
[----:B------:R-:W-:Y:S01]  /*24ef0*/  LOP3.LUT R0, R2, 0x70, R0, 0xf8, !PT ;  /* 0x0000007002007812 */ /* 0x000fe200078ef800 */
[----:B------:R-:W-:Y:S01]  /*24f00*/  IMAD R4, R4, UR4, RZ ;  /* 0x0000000404047c24 */ /* 0x000fe2000f8e02ff */
[----:B------:R-:W0:Y:S03]  /*24f10*/  @P0 LDC R2, c[0x0][0x44c] ;  /* 0x00011300ff020b82 */ /* 0x000e260000000800 */
[----:B------:R-:W-:-:S02]  /*24f20*/  IMAD.IADD R37, R0, 0x1, R32 ;  /* 0x0000000100257824 */ /* 0x000fc400078e0220 */
[----:B------:R-:W-:Y:S02]  /*24f30*/  IMAD R4, R5, UR5, R4 ;  /* 0x0000000505047c24 */ /* 0x000fe4000f8e0204 */
[----:B------:R-:W-:Y:S02]  /*24f40*/  IMAD.MOV.U32 R0, RZ, RZ, R37 ;  /* 0x000000ffff007224 */ /* 0x000fe400078e0025 */
[----:B0-----:R-:W-:-:S05]  /*24f50*/  @P0 IMAD.HI.U32 R2, R37, R2, RZ ;  /* 0x0000000225020227 */ /* 0x001fca00078e00ff */
[----:B-1----:R-:W-:Y:S01]  /*24f60*/  @P0 SHF.R.U32.HI R0, RZ, R3, R2 ;  /* 0x00000003ff000219 */ /* 0x002fe20000011602 */
        /* <DEDUP_REMOVED lines=39> */
[----:B------:R-:W-:Y:S01]  /*251e0*/  IMAD.IADD R32, R8, 0x1, R32 ;  /* 0x0000000108207824 */ /* 0x000fe200078e0220 */
        /* <DEDUP_REMOVED lines=30> */
.L_x_3782:
        /* <DEDUP_REMOVED lines=11> */
.L_x_3652:
        /* <DEDUP_REMOVED lines=28> */
.L_x_3654:
[----:B------:R-:W-:Y:S05]  /*25640*/  BSYNC B6 ;  /* 0x0000000000067941 */ /* 0x000fea0003800000 */
.L_x_3653:
[----:B------:R-:W2:Y:S01]  /*25650*/  LDL.LU R0, [R1+0x20] ;  /* 0x0000200001007983 */ /* 0x000ea20000300800 */
[----:B------:R-:W1:Y:S01]  /*25660*/  LDC R7, c[0x0][0x448] ;  /* 0x00011200ff077b82 */ /* 0x000e620000000800 */
[----:B------:R-:W-:Y:S02]  /*25670*/  ULDC.64 UR4, c[0x0][0x398] ;  /* 0x0000e60000047ab9 */ /* 0x000fe40000000a00 */
[----:B0-----:R-:W3:Y:S04]  /*25680*/  LDL.LU R2, [R1+0x8] ;  /* 0x0000080001027983 */ /* 0x001ee80000300800 */
        /* <DEDUP_REMOVED lines=94> */
[----:B------:R-:W2:Y:S04]  /*25c70*/  LDL.LU R9, [R1] ;  /* 0x0000000001097983 */ /* 0x000ea80000300800 */
        /* <DEDUP_REMOVED lines=10> */
[----:B---3--:R-:W-:-:S03]  /*25d20*/  IMAD.MOV.U32 R9, RZ, RZ, R3 ;  /* 0x000000ffff097224 */ /* 0x008fc600078e0003 */
[----:B------:R-:W-:Y:S01]  /*25d30*/  ISETP.GE.AND P0, PT, R32, R7, PT ;  /* 0x000000072000720c */ /* 0x000fe20003f06270 */
[----:B------:R-:W0:-:S12]  /*25d40*/  SHFL.IDX PT, R3, R5, RZ, 0x181f ;  /* 0x00181fff05037589 */ /* 0x000e1800000e0000 */
        /* <DEDUP_REMOVED lines=38> */
[----:B------:R-:W-:-:S04]  /*25fb0*/  @P2 LOP3.LUT R16, R16, 0x4000, RZ, 0xfc, !PT ;  /* 0x0000400010102812 */ /* 0x000fc800078efcff */
        /* <DEDUP_REMOVED lines=37> */
[----:B------:R-:W-:-:S13]  /*26210*/  @!P0 ISETP.NE.U32.AND P1, PT, R8, RZ, PT ;  /* 0x000000ff0800820c */ /* 0x000fda0003f25070 */
[----:B------:R0:W-:Y:S04]  /*26220*/  @!P0 LDGSTS.E.BYPASS.LTC128B.128 [R23+0x35400], desc[UR50][R2.64+0x380], P1 ;  /* 0x3540038002178fae */ /* 0x0001e80008901d72 */
[----:B0-2---:R0:W1:Y:S02]  /*26230*/  SHFL.IDX PT, R2, R5, 0x3, 0x181f ;  /* 0x00781f0005027f89 */ /* 0x00506400000e0000 */
.L_x_3792:
[----:B------:R-:W2:Y:S01]  /*26240*/  LDL.LU R3, [R1+0x2c] ;  /* 0x00002c0001037983 */ /* 0x000ea20000300800 */
[----:B------:R-:W-:Y:S01]  /*26250*/  BSSY B0, `(.L_x_3656) ;  /* 0x0000019000007945 */ /* 0x000fe20003800000 */
[----:B--2---:R-:W-:-:S13]  /*26260*/  ISETP.GE.AND P0, PT, R3, R7, PT ;  /* 0x000000070300720c */ /* 0x004fda0003f06270 */
[----:B------:R-:W-:Y:S05]  /*26270*/  @P0 BRA `(.L_x_3657) ;  /* 0x0000000000580947 */ /* 0x000fea0003800000 */
[----:B------:R-:W-:Y:S02]  /*26280*/  LOP3.LUT R0, R0, 0x40, RZ, 0xc0, !PT ;  /* 0x0000004000007812 */ /* 0x000fe400078ec0ff */
[----:B------:R-:W-:Y:S02]  /*26290*/  LOP3.LUT P6, RZ, R16, 0x400, RZ, 0xc0, !PT ;  /* 0x0000040010ff7812 */ /* 0x000fe400078cc0ff */
[----:B-1----:R-:W-:Y:S02]  /*262a0*/  LEA R2, P0, R20, R2, 0x1 ;  /* 0x0000000214027211 */ /* 0x002fe400078008ff */
        /* <DEDUP_REMOVED lines=19> */
.L_x_3657:
[----:B------:R-:W-:Y:S05]  /*263e0*/  BSYNC B0 ;  /* 0x0000000000007941 */ /* 0x000fea0003800000 */
.L_x_3656:
[----:B------:R-:W-:Y:S01]  /*263f0*/  NOP ;  /* 0x0000000000007918 */ /* 0x000fe20000000000 */
[----:B------:R-:W-:-:S13]  /*26400*/  PLOP3.LUT P0, PT, PT, PT, PT, 0x80, 0x0 ;  /* 0x000000000000781c */ /* 0x000fda0003f0f070 */
.L_x_3658:
[----:B------:R-:W-:Y:S02]  /*26410*/  PLOP3.LUT P1, PT, P1, P0, PT, 0xa2, 0x0 ;  /* 0x000000000000781c */ /* 0x000fe40000f21472 */
[----:B------:R-:W-:-:S08]  /*26420*/  @P0 R2UR P1, UR4, R18 ;  /* 0x00000000120402ca */ /* 0x000fd00000020000 */
[----:B------:R-:W-:-:S05]  /*26430*/  @P0 PLOP3.LUT P0, PT, P1, PT, PT, 0x80, 0x0 ;  /* 0x000000000000081c */ /* 0x000fca0000f0f070 */
[----:B------:R-:W-:Y:S01]  /*26440*/  @!P1 SYNCS.ARRIVE.TRANS64.RED.A0T1 RZ, [UR4+0x38810], RZ ;  /* 0x038810ffffff99a7 */ /* 0x000fe20008200404 */
[----:B------:R-:W-:Y:S07]  /*26450*/  @!P1 ARRIVES.LDGSTSBAR.64.TRANSCNT [UR4+0x38810] ;  /* 0x03881000ff0099b0 */ /* 0x000fee0008000a84 */
[----:B------:R-:W-:Y:S05]  /*26460*/  @P0 BRA.U.ANY `(.L_x_3658) ;  /* 0xfffffffd00e80947 */ /* 0x000fea000393ffff */
[----:B-12---:R-:W2:Y:S02]  /*26470*/  LDL.LU R2, [R1+0x30] ;  /* 0x0000300001027983 */ /* 0x006ea40000300800 */
        /* <DEDUP_REMOVED lines=10> */
[----:B-12---:R-:W-:Y:S05]  /*26520*/  @!P0 BRA `(.L_x_3660) ;  /* 0x0000005800548947 */ /* 0x006fea0003800000 */
.L_x_3793:
[----:B------:R-:W-:Y:S05]  /*26530*/  BSYNC B0 ;  /* 0x0000000000007941 */ /* 0x000fea0003800000 */
.L_x_3659:
[----:B------:R-:W-:-:S05]  /*26540*/  IMAD.U32 R2, RZ, RZ, UR39 ;  /* 0x00000027ff027e24 */ /* 0x000fca000f8e00ff */
[----:B------:R-:W-:-:S13]  /*26550*/  ISETP.NE.AND P0, PT, R2, 0x3, PT ;  /* 0x000000030200780c */ /* 0x000fda0003f05270 */
[----:B------:R-:W-:Y:S05]  /*26560*/  @!P0 BRA `(.L_x_3661) ;  /* 0x0000000000048947 */ /* 0x000fea0003800000 */
[----:B------:R-:W-:Y:S01]  /*26570*/  BPT.TRAP 0x1 ;  /* 0x000000040000795c */ /* 0x000fe20000300000 */
.L_x_3661:
[----:B-1----:R-:W-:Y:S01]  /*26580*/  SHF.L.U32 R0, R28, 0x1f, RZ ;  /* 0x0000001f1c007819 */ /* 0x002fe200000006ff */
[----:B------:R-:W-:Y:S03]  /*26590*/  BSSY B0, `(.L_x_3662) ;  /* 0x0000003000007945 */ /* 0x000fe60003800000 */
[----:B------:R-:W1:Y:S02]  /*265a0*/  SYNCS.PHASECHK.TRANS64.TRYWAIT P0, [R25+URZ+0x38860], R0 ;  /* 0x03886000190075a7 */ /* 0x000e64000800017f */
[----:B-1----:R-:W-:Y:S05]  /*265b0*/  @!P0 BRA `(.L_x_3663) ;  /* 0x0000005800448947 */ /* 0x002fea0003800000 */
.L_x_3794:
[----:B------:R-:W-:Y:S05]  /*265c0*/  BSYNC B0 ;  /* 0x0000000000007941 */ /* 0x000fea0003800000 */
.L_x_3662:
[----:B------:R-:W1:Y:S01]  /*265d0*/  LDL.LU R3, [R1+0x38] ;  /* 0x0000380001037983 */ /* 0x000e620000300800 */
[----:B------:R-:W-:Y:S01]  /*265e0*/  ULDC.64 UR4, c[0x0][0x328] ;  /* 0x0000ca0000047ab9 */ /* 0x000fe20000000a00 */
[----:B------:R-:W-:Y:S02]  /*265f0*/  ULDC.64 UR6, c[0x0][0x318] ;  /* 0x0000c60000067ab9 */ /* 0x000fe40000000a00 */
[----:B------:R-:W2:Y:S04]  /*26600*/  LDL.LU R2, [R1+0xc] ;  /* 0x00000c0001027983 */ /* 0x000ea80000300800 */
[----:B0-----:R-:W3:Y:S04]  /*26610*/  LDL.LU R5, [R1+0x3c] ;  /* 0x00003c0001057983 */ /* 0x001ee80000300800 */
[----:B------:R-:W4:Y:S01]  /*26620*/  LDL.LU R4, [R1+0x4] ;  /* 0x0000040001047983 */ /* 0x000f220000300800 */
[----:B-1----:R-:W-:-:S04]  /*26630*/  IMAD R0, R3, UR4, RZ ;  /* 0x0000000403007c24 */ /* 0x002fc8000f8e02ff */
        /* <DEDUP_REMOVED lines=102> */
.L_x_3804:
        /* <DEDUP_REMOVED lines=34> */
.L_x_3665:
        /* <DEDUP_REMOVED lines=11> */
.L_x_3666:
        /* <DEDUP_REMOVED lines=11> */
.L_x_3681:
        /* <DEDUP_REMOVED lines=42> */
.L_x_3669:
[----:B------:R-:W-:Y:S01]  /*272c0*/  IMAD R6, R22, 0x8, R18 ;  /* 0x0000000816067824 */ /* 0x000fe200078e0212 */
[----:B------:R-:W-:Y:S01]  /*272d0*/  SHF.L.U32 R25, R28, 0x1f, RZ ;  /* 0x0000001f1c197819 */ /* 0x000fe200000006ff */
[----:B------:R-:W-:Y:S01]  /*272e0*/  BSSY B1, `(.L_x_3670) ;  /* 0x0000004000017945 */ /* 0x000fe20003800000 */
[----:B------:R-:W-:Y:S02]  /*272f0*/  SHF.R.S32.HI R9, RZ, 0x1f, R5 ;  /* 0x0000001fff097819 */ /* 0x000fe40000011405 */
[----:B------:R-:W0:Y:S02]  /*27300*/  SYNCS.PHASECHK.TRANS64.TRYWAIT P0, [R6+URZ+0x38840], R25 ;  /* 0x03884019060075a7 */ /* 0x000e24000800017f */
[----:B0-----:R-:W-:Y:S05]  /*27310*/  @!P0 BRA `(.L_x_3671) ;  /* 0x0000005400288947 */ /* 0x001fea0003800000 */
.L_x_3805:
[----:B------:R-:W-:Y:S05]  /*27320*/  BSYNC B1 ;  /* 0x0000000000017941 */ /* 0x000fea0003800000 */
.L_x_3670:
        /* <DEDUP_REMOVED lines=40> */
.L_x_3815:
        /* <DEDUP_REMOVED lines=8> */
.L_x_3673:
        /* <DEDUP_REMOVED lines=11> */
.L_x_3674:
[----:B------:R2:W-:Y:S01]  /*276e0*/  SYNCS.ARRIVE.TRANS64.A1T0 RZ, [R6+URZ+0x38830], RZ ;  /* 0x038830ff06ff79a7 */ /* 0x0005e2000810003f */
[----:B------:R-:W-:Y:S05]  /*276f0*/  @!P2 BRA `(.L_x_3675) ;  /* 0x000000000004a947 */ /* 0x000fea0003800000 */
[----:B------:R-:W-:Y:S01]  /*27700*/  BPT.TRAP 0x1 ;  /* 0x000000040000795c */ /* 0x000fe20000300000 */
.L_x_3675:
[----:B------:R-:W3:Y:S01]  /*27710*/  SYNCS.PHASECHK.TRANS64.TRYWAIT P0, [R6+URZ+0x38860], R25 ;  /* 0x03886019060075a7 */ /* 0x000ee2000800017f */
[----:B------:R-:W-:Y:S04]  /*27720*/  BSSY B1, `(.L_x_3676) ;  /* 0x0000002000017945 */ /* 0x000fe80003800000 */
[----:B---3--:R-:W-:Y:S05]  /*27730*/  @!P0 BRA `(.L_x_3677) ;  /* 0x0000005400508947 */ /* 0x008fea0003800000 */
.L_x_3816:
[----:B------:R-:W-:Y:S05]  /*27740*/  BSYNC B1 ;  /* 0x0000000000017941 */ /* 0x000fea0003800000 */
.L_x_3676:
        /* <DEDUP_REMOVED lines=79> */
.L_x_3826:
        /* <DEDUP_REMOVED lines=25> */
.L_x_3679:
        /* <DEDUP_REMOVED lines=11> */
.L_x_3680:
[----:B------:R1:W-:Y:S01]  /*27e80*/  SYNCS.ARRIVE.TRANS64.A1T0 RZ, [R6+URZ+0x38850], RZ ;  /* 0x038850ff06ff79a7 */ /* 0x0003e2000810003f */
[----:B------:R-:W-:Y:S05]  /*27e90*/  @P3 BRA `(.L_x_3681) ;  /* 0xfffffff000603947 */ /* 0x000fea000383ffff */
.L_x_3668:
[----:B------:R-:W-:Y:S05]  /*27ea0*/  BSYNC B0 ;  /* 0x0000000000007941 */ /* 0x000fea0003800000 */
.L_x_3667:
        /* <DEDUP_REMOVED lines=21> */
.L_x_3683:
[----:B------:R-:W-:Y:S05]  /*28000*/  BSYNC B0 ;  /* 0x0000000000007941 */ /* 0x000fea0003800000 */
.L_x_3682:
[----:B------:R-:W-:-:S07]  /*28010*/  SEL R22, R22, RZ, P0 ;  /* 0x000000ff16167207 */ /* 0x000fce0000000000 */
.L_x_3636:
[----:B------:R-:W-:Y:S05]  /*28020*/  BSYNC B7 ;  /* 0x0000000000077941 */ /* 0x000fea0003800000 */
.L_x_3634:
        /* <DEDUP_REMOVED lines=8> */
[----:B---3--:R3:W4:Y:S01]  /*280b0*/  LDS.128 R24, [R18+0x388d0] ;  /* 0x0388d00012187984 */ /* 0x0087220000000c00 */
[----:B------:R-:W-:Y:S06]  /*280c0*/  BAR.ARV 0x4, 0x180 ;  /* 0x0106000000007b1d */ /* 0x000fec0000002000 */
[----:B------:R-:W-:Y:S05]  /*280d0*/  BRA `(.L_x_3685) ;  /* 0x0000000c00d47947 */ /* 0x000fea0003800000 */
.L_x_3684:
        /* <DEDUP_REMOVED lines=14> */
[----:B---3--:R-:W-:Y:S01]  /*281c0*/  IMAD.MOV.U32 R25, RZ, RZ, RZ ;  /* 0x000000ffff197224 */ /* 0x008fe200078e00ff */
[C---:B------:R-:W-:Y:S01]  /*281d0*/  ISETP.GE.U32.AND P2, PT, R8.reuse, 0x2, PT ;  /* 0x000000020800780c */ /* 0x040fe20003f46070 */
[----:B------:R-:W-:Y:S01]  /*281e0*/  IMAD.MOV.U32 R5, RZ, RZ, RZ ;  /* 0x000000ffff057224 */ /* 0x000fe200078e00ff */
[C---:B------:R-:W-:Y:S01]  /*281f0*/  ISETP.GE.U32.AND P3, PT, R8.reuse, 0x4, PT ;  /* 0x000000040800780c */ /* 0x040fe20003f66070 */
[----:B------:R-:W-:Y:S01]  /*28200*/  SHFL.IDX PT, R0, R24, RZ, 0x1f ;  /* 0x00001fff18007589 */ /* 0x000fe200000e0000 */
[C---:B------:R-:W-:Y:S02]  /*28210*/  ISETP.GE.U32.AND P4, PT, R8.reuse, 0x8, PT ;  /* 0x000000080800780c */ /* 0x040fe40003f86070 */
[----:B------:R-:W-:Y:S01]  /*28220*/  ISETP.GE.U32.AND P5, PT, R8, 0x10, PT ;  /* 0x000000100800780c */ /* 0x000fe20003fa6070 */
[----:B-12---:R0:W-:Y:S02]  /*28230*/  SHFL.IDX PT, R6, R24, 0x1, 0x1f ;  /* 0x00201f0018067f89 */ /* 0x0061e400000e0000 */
        /* <DEDUP_REMOVED lines=21> */
.L_x_3836:
[----:B------:R-:W-:Y:S02]  /*28390*/  ULDC UR4, c[0x0][0xd38] ;  /* 0x00034e0000047ab9 */ /* 0x000fe40000000800 */
[----:B------:R-:W-:-:S04]  /*283a0*/  IMAD.U32 R4, RZ, RZ, UR4 ;  /* 0x00000004ff047e24 */ /* 0x000fc8000f8e00ff */
[----:B-1----:R-:W-:-:S04]  /*283b0*/  IMAD R3, R14, R4, RZ ;  /* 0x000000040e037224 */ /* 0x002fc800078e02ff */
[----:B------:R-:W-:-:S05]  /*283c0*/  IMAD.IADD R6, R6, 0x1, R3 ;  /* 0x0000000106067824 */ /* 0x000fca00078e0203 */
[----:B------:R-:W-:-:S13]  /*283d0*/  ISETP.GT.AND P6, PT, R6, R0, PT ;  /* 0x000000000600720c */ /* 0x000fda0003fc4270 */
[----:B------:R-:W-:Y:S05]  /*283e0*/  @P6 BRA `(.L_x_3687) ;  /* 0x0000000000a46947 */ /* 0x000fea0003800000 */
.L_x_3690:
        /* <DEDUP_REMOVED lines=35> */
.L_x_3844:
[----:B------:R-:W-:Y:S02]  /*28620*/  ULDC UR4, c[0x0][0xd38] ;  /* 0x00034e0000047ab9 */ /* 0x000fe40000000800 */
[----:B------:R-:W-:-:S04]  /*28630*/  IMAD.U32 R4, RZ, RZ, UR4 ;  /* 0x00000004ff047e24 */ /* 0x000fc8000f8e00ff */
[----:B-1----:R-:W-:-:S04]  /*28640*/  IMAD R3, R14, R4, RZ ;  /* 0x000000040e037224 */ /* 0x002fc800078e02ff */
[----:B------:R-:W-:-:S05]  /*28650*/  IMAD.IADD R6, R3, 0x1, R6 ;  /* 0x0000000103067824 */ /* 0x000fca00078e0206 */
[----:B------:R-:W-:-:S13]  /*28660*/  ISETP.GT.AND P6, PT, R6, R0, PT ;  /* 0x000000000600720c */ /* 0x000fda0003fc4270 */
[----:B------:R-:W-:Y:S05]  /*28670*/  @!P6 BRA `(.L_x_3690) ;  /* 0xfffffffc005ce947 */ /* 0x000fea000383ffff */
.L_x_3687:
        /* <DEDUP_REMOVED lines=10> */
.L_x_3849:
[----:B------:R-:W-:-:S13]  /*28720*/  ISETP.NE.AND P0, PT, R3, RZ, PT ;  /* 0x000000ff0300720c */ /* 0x000fda0003f05270 */
[----:B------:R-:W-:Y:S05]  /*28730*/  @!P0 BRA `(.L_x_3692) ;  /* 0x0000000000108947 */ /* 0x000fea0003800000 */
[----:B------:R-:W-:Y:S01]  /*28740*/  UMOV UR4, 0xffffffff ;  /* 0xffffffff00047882 */ /* 0x000fe20000000000 */
[----:B------:R-:W-:Y:S02]  /*28750*/  VIADD R12, R7, 0xffffffff ;  /* 0xffffffff070c7836 */ /* 0x000fe40000000000 */
[----:B------:R-:W-:Y:S05]  /*28760*/  BRA.DIV UR4, `(.L_x_3693) ;  /* 0x0000005604847947 */ /* 0x000fea000b800000 */
[----:B------:R4:W0:Y:S02]  /*28770*/  SHFL.IDX PT, R24, R2, R12, 0x1f ;  /* 0x00001f0c02187589 */ /* 0x00082400000e0000 */
.L_x_3692:
        /* <DEDUP_REMOVED lines=59> */
.L_x_3694:
        /* <DEDUP_REMOVED lines=60> */
.L_x_3695:
[----:B------:R-:W-:-:S05]  /*28ef0*/  LOP3.LUT R0, RZ, R3, RZ, 0x33, !PT ;  /* 0x00000003ff007212 */ /* 0x000fca00078e33ff */
[----:B------:R-:W-:Y:S01]  /*28f00*/  IMAD.IADD R25, R25, 0x1, R0 ;  /* 0x0000000119197824 */ /* 0x000fe200078e0200 */
[----:B------:R-:W-:Y:S06]  /*28f10*/  BRA `(.L_x_3696) ;  /* 0x00000000001c7947 */ /* 0x000fec0003800000 */
.L_x_3688:
[----:B------:R-:W-:Y:S01]  /*28f20*/  UMOV UR4, URZ ;  /* 0x0000003f00047c82 */ /* 0x000fe20008000000 */
[----:B------:R-:W-:Y:S01]  /*28f30*/  UMOV UR5, URZ ;  /* 0x0000003f00057c82 */ /* 0x000fe20008000000 */
[----:B------:R-:W-:Y:S01]  /*28f40*/  ULDC UR6, c[0x0][0xd3c] ;  /* 0x00034f0000067ab9 */ /* 0x000fe20000000800 */
[----:B------:R-:W-:Y:S02]  /*28f50*/  IMAD.MOV.U32 R24, RZ, RZ, R0 ;  /* 0x000000ffff187224 */ /* 0x000fe400078e0000 */
[----:B------:R-:W-:Y:S02]  /*28f60*/  IMAD.U32 R25, RZ, RZ, UR4 ;  /* 0x00000004ff197e24 */ /* 0x000fe4000f8e00ff */
[----:B------:R-:W-:Y:S02]  /*28f70*/  IMAD.U32 R26, RZ, RZ, UR5 ;  /* 0x00000005ff1a7e24 */ /* 0x000fe4000f8e00ff */
[----:B------:R-:W-:-:S07]  /*28f80*/  IMAD.U32 R27, RZ, RZ, UR6 ;  /* 0x00000006ff1b7e24 */ /* 0x000fce000f8e00ff */
.L_x_3696:
        /* <DEDUP_REMOVED lines=10> */
.L_x_3685:
[----:B------:R-:W-:Y:S02]  /*29030*/  ULDC UR4, c[0x0][0xd3c] ;  /* 0x00034f0000047ab9 */ /* 0x000fe40000000800 */
[----:B----4-:R-:W-:-:S13]  /*29040*/  ISETP.GE.AND P0, PT, R27, UR4, PT ;  /* 0x000000041b007c0c */ /* 0x010fda000bf06270 */
[----:B------:R-:W-:Y:S05]  /*29050*/  @!P0 BRA `(.L_x_3697) ;  /* 0xffffff7c00408947 */ /* 0x000fea000383ffff */
[----:B------:R-:W-:Y:S05]  /*29060*/  BSYNC B8 ;  /* 0x0000000000087941 */ /* 0x000fea0003800000 */
.L_x_3564:
[----:B------:R-:W4:Y:S01]  /*29070*/  LDL.LU R0, [R1+0x30] ;  /* 0x0000300001007983 */ /* 0x000f220000300800 */
[----:B------:R-:W-:Y:S01]  /*29080*/  BSSY B0, `(.L_x_3698) ;  /* 0x000000b000007945 */ /* 0x000fe20003800000 */
[----:B0-----:R-:W0:Y:S01]  /*29090*/  S2R R5, SR_CgaCtaId ;  /* 0x0000000000057919 */ /* 0x001e220000008800 */
[----:B----4-:R-:W-:-:S05]  /*290a0*/  VIADD R0, R0, 0x1 ;  /* 0x0000000100007836 */ /* 0x010fca0000000000 */
        /* <DEDUP_REMOVED lines=8> */
.L_x_3852:
[----:B------:R-:W-:Y:S05]  /*29130*/  BSYNC B0 ;  /* 0x0000000000007941 */ /* 0x000fea0003800000 */
.L_x_3698:
[----:B------:R-:W-:-:S03]  /*29140*/  UMOV UR4, 0xffffffff ;  /* 0xffffffff00047882 */ /* 0x000fc60000000000 */
[----:B------:R-:W-:Y:S05]  /*29150*/  BRA.DIV UR4, `(.L_x_3700) ;  /* 0x0000004e04447947 */ /* 0x000fea000b800000 */
[----:B0-----:R-:W0:Y:S02]  /*29160*/  S2R R0, SR_TID.X ;  /* 0x0000000000007919 */ /* 0x001e240000002100 */
[----:B0-----:R-:W-:-:S04]  /*29170*/  SHF.R.U32.HI R0, RZ, 0x5, R0 ;  /* 0x00000005ff007819 */ /* 0x001fc80000011600 */
[----:B------:R-:W-:-:S05]  /*29180*/  LOP3.LUT R0, R0, 0x3, RZ, 0xc0, !PT ;  /* 0x0000000300007812 */ /* 0x000fca00078ec0ff */
[----:B------:R0:W1:Y:S02]  /*29190*/  SHFL.IDX PT, R14, R0, RZ, 0x1f ;  /* 0x00001fff000e7589 */ /* 0x00006400000e0000 */
.L_x_3855:
[----:B-1----:R-:W-:-:S13]  /*291a0*/  ISETP.NE.AND P0, PT, R14, RZ, PT ;  /* 0x000000ff0e00720c */ /* 0x002fda0003f05270 */
[----:B------:R-:W-:Y:S05]  /*291b0*/  @P0 BRA `(.L_x_3334) ;  /* 0x0000000000880947 */ /* 0x000fea0003800000 */
[----:B------:R-:W-:-:S03]  /*291c0*/  UMOV UR4, 0xffffffff ;  /* 0xffffffff00047882 */ /* 0x000fc60000000000 */
[----:B------:R-:W-:Y:S05]  /*291d0*/  BRA.DIV UR4, `(.L_x_3701) ;  /* 0x0000004e04587947 */ /* 0x000fea000b800000 */
[----:B------:R-:W-:-:S13]  /*291e0*/  ELECT P6, URZ, PT ;  /* 0x00000000003f782f */ /* 0x000fda00038c0000 */
.L_x_3858:
[----:B------:R-:W-:Y:S05]  /*291f0*/  @!P6 BRA `(.L_x_3334) ;  /* 0x000000000078e947 */ /* 0x000fea0003800000 */
[----:B------:R-:W-:-:S06]  /*29200*/  ULOP3.LUT UR4, UR36, 0x2, URZ, 0xfc, !UPT ;  /* 0x0000000224047892 */ /* 0x000fcc000f8efc3f */
[----:B0-----:R-:W-:-:S05]  /*29210*/  IMAD.U32 R0, RZ, RZ, UR4 ;  /* 0x00000004ff007e24 */ /* 0x001fca000f8e00ff */
[----:B------:R-:W-:-:S13]  /*29220*/  ISETP.NE.AND P0, PT, R0, 0x3, PT ;  /* 0x000000030000780c */ /* 0x000fda0003f05270 */
[----:B------:R-:W-:Y:S05]  /*29230*/  @!P0 BRA `(.L_x_3702) ;  /* 0x0000000000048947 */ /* 0x000fea0003800000 */
[----:B------:R-:W-:Y:S01]  /*29240*/  BPT.TRAP 0x1 ;  /* 0x000000040000795c */ /* 0x000fe20000300000 */
.L_x_3702:
[----:B------:R-:W-:Y:S01]  /*29250*/  IMAD R5, R22, 0x8, R7 ;  /* 0x0000000816057824 */ /* 0x000fe200078e0207 */
[----:B------:R-:W-:Y:S01]  /*29260*/  SHF.L.U32 R0, R28, 0x1f, RZ ;  /* 0x0000001f1c007819 */ /* 0x000fe200000006ff */
[----:B------:R-:W-:-:S03]  /*29270*/  VIADD R22, R22, 0x1 ;  /* 0x0000000116167836 */ /* 0x000fc60000000000 */
[----:B------:R-:W0:Y:S02]  /*29280*/  SYNCS.PHASECHK.TRANS64.TRYWAIT P1, [R5+URZ+0x38840], R0 ;  /* 0x03884000050075a7 */ /* 0x000e24000802017f */
[----:B------:R-:W-:-:S04]  /*29290*/  ISETP.NE.AND P2, PT, R22, 0x2, PT ;  /* 0x000000021600780c */ /* 0x000fc80003f45270 */
[----:B------:R-:W-:Y:S01]  /*292a0*/  SEL R3, RZ, 0x1, P2 ;  /* 0x00000001ff037807 */ /* 0x000fe20001000000 */
[----:B0-----:R-:W-:Y:S08]  /*292b0*/  @!P1 BRA `(.L_x_3703) ;  /* 0x0000004c00409947 */ /* 0x001ff00003800000 */
.L_x_3859:
[----:B------:R-:W-:Y:S02]  /*292c0*/  SEL R22, R22, RZ, P2 ;  /* 0x000000ff16167207 */ /* 0x000fe40001000000 */
[----:B------:R-:W-:Y:S01]  /*292d0*/  LOP3.LUT R2, R28, R3, RZ, 0x3c, !PT ;  /* 0x000000031c027212 */ /* 0x000fe200078e3cff */
[----:B------:R-:W-:Y:S06]  /*292e0*/  @!P0 BRA `(.L_x_3704) ;  /* 0x0000000000048947 */ /* 0x000fec0003800000 */
[----:B------:R-:W-:Y:S01]  /*292f0*/  BPT.TRAP 0x1 ;  /* 0x000000040000795c */ /* 0x000fe20000300000 */
.L_x_3704:
[----:B------:R-:W-:Y:S01]  /*29300*/  IMAD R3, R22, 0x8, R7 ;  /* 0x0000000816037824 */ /* 0x000fe200078e0207 */
[----:B------:R-:W-:-:S04]  /*29310*/  SHF.L.U32 R2, R2, 0x1f, RZ ;  /* 0x0000001f02027819 */ /* 0x000fc800000006ff */
[----:B------:R-:W1:Y:S02]  /*29320*/  SYNCS.PHASECHK.TRANS64.TRYWAIT P1, [R3+URZ+0x38840], R2 ;  /* 0x03884002030075a7 */ /* 0x000e64000802017f */
[----:B-1----:R-:W-:Y:S05]  /*29330*/  @!P1 BRA `(.L_x_3705) ;  /* 0x0000004c00349947 */ /* 0x002fea0003800000 */
.L_x_3860:
[----:B------:R-:W-:Y:S05]  /*29340*/  @!P0 BRA `(.L_x_3706) ;  /* 0x0000000000048947 */ /* 0x000fea0003800000 */
[----:B------:R-:W-:Y:S01]  /*29350*/  BPT.TRAP 0x1 ;  /* 0x000000040000795c */ /* 0x000fe20000300000 */
.L_x_3706:
[----:B------:R-:W4:Y:S02]  /*29360*/  SYNCS.PHASECHK.TRANS64.TRYWAIT P1, [R5+URZ+0x38860], R0 ;  /* 0x03886000050075a7 */ /* 0x000f24000802017f */
[----:B----4-:R-:W-:Y:S05]  /*29370*/  @!P1 BRA `(.L_x_3707) ;  /* 0x0000004c00389947 */ /* 0x010fea0003800000 */
.L_x_3861:
[----:B------:R-:W-:Y:S05]  /*29380*/  @!P0 BRA `(.L_x_3708) ;  /* 0x0000000000048947 */ /* 0x000fea0003800000 */
[----:B------:R-:W-:Y:S01]  /*29390*/  BPT.TRAP 0x1 ;  /* 0x000000040000795c */ /* 0x000fe20000300000 */
.L_x_3708:
[----:B------:R0:W0:Y:S02]  /*293a0*/  SYNCS.PHASECHK.TRANS64.TRYWAIT P0, [R3+URZ+0x38860], R2 ;  /* 0x03886002030075a7 */ /* 0x000024000800017f */
[----:B0-----:R-:W-:Y:S05]  /*293b0*/  @!P0 NANOSLEEP.SYNCS 0x989680 ;  /* 0x009896800000895d */ /* 0x001fea0003900000 */
[----:B------:R-:W0:Y:S02]  /*293c0*/  @!P0 SYNCS.PHASECHK.TRANS64 P0, [R3+URZ+0x38860], R2 ;  /* 0x03886002030085a7 */ /* 0x000e24000800007f */
[----:B0-----:R-:W-:Y:S05]  /*293d0*/  @!P0 BRA `(.L_x_3708) ;  /* 0xfffffffc00f08947 */ /* 0x001fea000383ffff */
.L_x_3334:
[----:B------:R-:W-:Y:S05]  /*293e0*/  BSYNC B9 ;  /* 0x0000000000097941 */ /* 0x000fea0003800000 */
.L_x_3331:
[----:B------:R-:W-:Y:S05]  /*293f0*/  EXIT ;  /* 0x000000000000794d */ /* 0x000fea0003800000 */
.L_x_3360:
[----:B0-----:R0:W1:Y:S02]  /*29400*/  SYNCS.PHASECHK.TRANS64.TRYWAIT P6, [R59+URZ+0x38890], R66 ;  /* 0x038890423b0075a7 */ /* 0x00106400080c017f */
[----:B-1----:R-:W-:Y:S05]  /*29410*/  @!P6 NANOSLEEP.SYNCS 0x989680 ;  /* 0x009896800000e95d */ /* 0x002fea0003900000 */
[----:B------:R-:W1:Y:S02]  /*29420*/  @!P6 SYNCS.PHASECHK.TRANS64 P6, [R59+URZ+0x38890], R66 ;  /* 0x038890423b00e5a7 */ /* 0x000e6400080c007f */
[----:B-1----:R-:W-:Y:S05]  /*29430*/  @!P6 BRA `(.L_x_3360) ;  /* 0xfffffffc00f0e947 */ /* 0x002fea000383ffff */
[----:B------:R-:W-:Y:S05]  /*29440*/  BRA `(.L_x_3709) ;  /* 0xfffffda000347947 */ /* 0x000fea000383ffff */
.L_x_3361:
        /* <DEDUP_REMOVED lines=8> */
.L_x_3711:
[----:B------:R-:W-:Y:S05]  /*294d0*/  BSYNC B1 ;  /* 0x0000000000017941 */ /* 0x000fea0003800000 */
.L_x_3710:
        /* <DEDUP_REMOVED lines=8> */
.L_x_3712:
[----:B------:R-:W-:Y:S01]  /*29560*/  IMAD.MOV.U32 R67, RZ, RZ, R14 ;  /* 0x000000ffff437224 */ /* 0x000fe200078e000e */
[----:B------:R-:W-:Y:S06]  /*29570*/  BRA `(.L_x_3713) ;  /* 0xfffffd9c00fc7947 */ /* 0x000fec000383ffff */
.L_x_3371:
[----:B0-----:R0:W1:Y:S02]  /*29580*/  SYNCS.PHASECHK.TRANS64.TRYWAIT P6, [R59+URZ+0x38890], R66 ;  /* 0x038890423b0075a7 */ /* 0x00106400080c017f */
[----:B-1----:R-:W-:Y:S05]  /*29590*/  @!P6 NANOSLEEP.SYNCS 0x989680 ;  /* 0x009896800000e95d */ /* 0x002fea0003900000 */
[----:B------:R-:W1:Y:S02]  /*295a0*/  @!P6 SYNCS.PHASECHK.TRANS64 P6, [R59+URZ+0x38890], R66 ;  /* 0x038890423b00e5a7 */ /* 0x000e6400080c007f */
[----:B-1----:R-:W-:Y:S05]  /*295b0*/  @!P6 BRA `(.L_x_3371) ;  /* 0xfffffffc00f0e947 */ /* 0x002fea000383ffff */
[----:B------:R-:W-:Y:S05]  /*295c0*/  BRA `(.L_x_3714) ;  /* 0xfffffda800607947 */ /* 0x000fea000383ffff */
.L_x_3372:
        /* <DEDUP_REMOVED lines=8> */
.L_x_3716:
[----:B------:R-:W-:Y:S05]  /*29650*/  BSYNC B1 ;  /* 0x0000000000017941 */ /* 0x000fea0003800000 */
.L_x_3715:
        /* <DEDUP_REMOVED lines=8> */
.L_x_3717:
[----:B------:R-:W-:Y:S01]  /*296e0*/  IMAD.MOV.U32 R67, RZ, RZ, R14 ;  /* 0x000000ffff437224 */ /* 0x000fe200078e000e */
[----:B------:R-:W-:Y:S06]  /*296f0*/  BRA `(.L_x_3718) ;  /* 0xfffffda800287947 */ /* 0x000fec000383ffff */
.L_x_3377:
[----:B0-----:R0:W1:Y:S02]  /*29700*/  SYNCS.PHASECHK.TRANS64.TRYWAIT P0, [R59+URZ+0x38890], R66 ;  /* 0x038890423b0075a7 */ /* 0x001064000800017f */
[----:B-1----:R-:W-:Y:S05]  /*29710*/  @!P0 NANOSLEEP.SYNCS 0x989680 ;  /* 0x009896800000895d */ /* 0x002fea0003900000 */
[----:B------:R-:W1:Y:S02]  /*29720*/  @!P0 SYNCS.PHASECHK.TRANS64 P0, [R59+URZ+0x38890], R66 ;  /* 0x038890423b0085a7 */ /* 0x000e64000800007f */
[----:B-1----:R-:W-:Y:S05]  /*29730*/  @!P0 BRA `(.L_x_3377) ;  /* 0xfffffffc00f08947 */ /* 0x002fea000383ffff */
[----:B------:R-:W-:Y:S05]  /*29740*/  BRA `(.L_x_3719) ;  /* 0xfffffdb000247947 */ /* 0x000fea000383ffff */
.L_x_3378:
[----:B------:R-:W-:Y:S01]  /*29750*/  BSSY B1, `(.L_x_3720) ;  /* 0x0000007000017945 */ /* 0x000fe20003800000 */
[----:B------:R-:W-:Y:S02]  /*29760*/  IMAD.MOV.U32 R12, RZ, RZ, RZ ;  /* 0x000000ffff0c7224 */ /* 0x000fe400078e00ff */
[----:B------:R-:W-:Y:S02]  /*29770*/  IMAD.MOV.U32 R11, RZ, RZ, 0x1c1f ;  /* 0x00001c1fff0b7424 */ /* 0x000fe400078e00ff */
[----:B------:R-:W-:-:S07]  /*29780*/  IMAD.MOV.U32 R15, RZ, RZ, -0x1 ;  /* 0xffffffffff0f7424 */ /* 0x000fce00078e00ff */
[----:B0-----:R-:W-:Y:S05]  /*29790*/  WARPSYNC.COLLECTIVE R15, `(.L_x_3721) ;  /* 0x000000000f087348 */ /* 0x001fea0003c00000 */
[----:B------:R1:W2:Y:S02]  /*297a0*/  SHFL.IDX P6, R14, R13, R12, R11 ;  /* 0x0000000c0d0e7389 */ /* 0x0002a400000c000b */
[----:B012---:R-:W-:Y:S01]  /*297b0*/  ENDCOLLECTIVE ;  /* 0x000000000000791b */ /* 0x007fe20003800000 */
.L_x_3721:
[----:B------:R-:W-:Y:S05]  /*297c0*/  BSYNC B1 ;  /* 0x0000000000017941 */ /* 0x000fea0003800000 */
.L_x_3720:
        /* <DEDUP_REMOVED lines=8> */
.L_x_3722:
[----:B------:R-:W-:Y:S05]  /*29850*/  BRA `(.L_x_3723) ;  /* 0xfffffdb000447947 */ /* 0x000fea000383ffff */
.L_x_3382:
[----:B--2---:R2:W4:Y:S02]  /*29860*/  SYNCS.PHASECHK.TRANS64.TRYWAIT P5, [R59+URZ+0x388b0], R66 ;  /* 0x0388b0423b0075a7 */ /* 0x00452400080a017f */
[----:B----4-:R-:W-:Y:S05]  /*29870*/  @!P5 NANOSLEEP.SYNCS 0x989680 ;  /* 0x009896800000d95d */ /* 0x010fea0003900000 */
[----:B------:R-:W4:Y:S02]  /*29880*/  @!P5 SYNCS.PHASECHK.TRANS64 P5, [R59+URZ+0x388b0], R66 ;  /* 0x0388b0423b00d5a7 */ /* 0x000f2400080a007f */
[----:B----4-:R-:W-:Y:S05]  /*29890*/  @!P5 BRA `(.L_x_3382) ;  /* 0xfffffffc00f0d947 */ /* 0x010fea000383ffff */
[----:B------:R-:W-:Y:S05]  /*298a0*/  BRA `(.L_x_3724) ;  /* 0xfffffdb000d07947 */ /* 0x000fea000383ffff */
.L_x_3427:
        /* <DEDUP_REMOVED lines=8> */
.L_x_3726:
[----:B------:R-:W-:Y:S05]  /*29930*/  BSYNC B1 ;  /* 0x0000000000017941 */ /* 0x000fea0003800000 */
.L_x_3725:
        /* <DEDUP_REMOVED lines=8> */
.L_x_3727:
[----:B------:R-:W-:Y:S02]  /*299c0*/  IMAD.MOV.U32 R13, RZ, RZ, R80 ;  /* 0x000000ffff0d7224 */ /* 0x000fe400078e0050 */
[----:B------:R-:W-:-:S07]  /*299d0*/  IMAD.MOV.U32 R5, RZ, RZ, R14 ;  /* 0x000000ffff057224 */ /* 0x000fce00078e000e */
[----:B------:R-:W-:Y:S05]  /*299e0*/  WARPSYNC.COLLECTIVE R15, `(.L_x_3728) ;  /* 0x000000000f087348 */ /* 0x000fea0003c00000 */
[----:B------:R0:W1:Y:S02]  /*299f0*/  SHFL.IDX P6, R14, R13, R12, R11 ;  /* 0x0000000c0d0e7389 */ /* 0x00006400000c000b */
[----:B01----:R-:W-:Y:S01]  /*29a00*/  ENDCOLLECTIVE ;  /* 0x000000000000791b */ /* 0x003fe20003800000 */
.L_x_3728:
[----:B------:R-:W-:Y:S02]  /*29a10*/  IMAD.MOV.U32 R13, RZ, RZ, R30 ;  /* 0x000000ffff0d7224 */ /* 0x000fe400078e001e */
[----:B------:R-:W-:-:S07]  /*29a20*/  IMAD.MOV.U32 R8, RZ, RZ, R14 ;  /* 0x000000ffff087224 */ /* 0x000fce00078e000e */
[----:B------:R-:W-:Y:S05]  /*29a30*/  WARPSYNC.COLLECTIVE R15, `(.L_x_3729) ;  /* 0x000000000f087348 */ /* 0x000fea0003c00000 */
[----:B------:R0:W1:Y:S02]  /*29a40*/  SHFL.IDX P6, R14, R13, R12, R11 ;  /* 0x0000000c0d0e7389 */ /* 0x00006400000c000b */
[----:B01----:R-:W-:Y:S01]  /*29a50*/  ENDCOLLECTIVE ;  /* 0x000000000000791b */ /* 0x003fe20003800000 */
.L_x_3729:
[----:B------:R-:W-:Y:S01]  /*29a60*/  IMAD.MOV.U32 R6, RZ, RZ, R14 ;  /* 0x000000ffff067224 */ /* 0x000fe200078e000e */
[----:B------:R-:W-:Y:S06]  /*29a70*/  BRA `(.L_x_3730) ;  /* 0xfffffdf000bc7947 */ /* 0x000fec000383ffff */
.L_x_3430:
[----:B------:R-:W-:Y:S01]  /*29a80*/  BSSY B1, `(.L_x_3731) ;  /* 0x0000008000017945 */ /* 0x000fe20003800000 */
[----:B------:R-:W-:Y:S02]  /*29a90*/  IMAD.MOV.U32 R13, RZ, RZ, R10 ;  /* 0x000000ffff0d7224 */ /* 0x000fe400078e000a */
[----:B------:R-:W-:Y:S02]  /*29aa0*/  IMAD.MOV.U32 R12, RZ, RZ, 0x1 ;  /* 0x00000001ff0c7424 */ /* 0x000fe400078e00ff */
[----:B-1----:R-:W-:Y:S02]  /*29ab0*/  IMAD.MOV.U32 R11, RZ, RZ, 0x1c1f ;  /* 0x00001c1fff0b7424 */ /* 0x002fe400078e00ff */
[----:B------:R-:W-:-:S07]  /*29ac0*/  IMAD.MOV.U32 R15, RZ, RZ, -0x1 ;  /* 0xffffffffff0f7424 */ /* 0x000fce00078e00ff */
[----:B---34-:R-:W-:Y:S05]  /*29ad0*/  WARPSYNC.COLLECTIVE R15, `(.L_x_3732) ;  /* 0x000000000f087348 */ /* 0x018fea0003c00000 */
[----:B------:R0:W1:Y:S02]  /*29ae0*/  SHFL.IDX P6, R14, R13, R12, R11 ;  /* 0x0000000c0d0e7389 */ /* 0x00006400000c000b */
[----:B01-34-:R-:W-:Y:S01]  /*29af0*/  ENDCOLLECTIVE ;  /* 0x000000000000791b */ /* 0x01bfe20003800000 */
.L_x_3732:
[----:B------:R-:W-:Y:S05]  /*29b00*/  BSYNC B1 ;  /* 0x0000000000017941 */ /* 0x000fea0003800000 */
.L_x_3731:
        /* <DEDUP_REMOVED lines=8> */
.L_x_3733:
[----:B------:R-:W-:Y:S02]  /*29b90*/  IMAD.MOV.U32 R13, RZ, RZ, R80 ;  /* 0x000000ffff0d7224 */ /* 0x000fe400078e0050 */
[----:B------:R-:W-:-:S07]  /*29ba0*/  IMAD.MOV.U32 R4, RZ, RZ, R14 ;  /* 0x000000ffff047224 */ /* 0x000fce00078e000e */
[----:B------:R-:W-:Y:S05]  /*29bb0*/  WARPSYNC.COLLECTIVE R15, `(.L_x_3734) ;  /* 0x000000000f087348 */ /* 0x000fea0003c00000 */
[----:B------:R0:W1:Y:S02]  /*29bc0*/  SHFL.IDX P6, R14, R13, R12, R11 ;  /* 0x0000000c0d0e7389 */ /* 0x00006400000c000b */
[----:B01----:R-:W-:Y:S01]  /*29bd0*/  ENDCOLLECTIVE ;  /* 0x000000000000791b */ /* 0x003fe20003800000 */
.L_x_3734:
[----:B------:R-:W-:Y:S02]  /*29be0*/  IMAD.MOV.U32 R13, RZ, RZ, R30 ;  /* 0x000000ffff0d7224 */ /* 0x000fe400078e001e */
[----:B------:R-:W-:-:S07]  /*29bf0*/  IMAD.MOV.U32 R7, RZ, RZ, R14 ;  /* 0x000000ffff077224 */ /* 0x000fce00078e000e */
[----:B------:R-:W-:Y:S05]  /*29c00*/  WARPSYNC.COLLECTIVE R15, `(.L_x_3735) ;  /* 0x000000000f087348 */ /* 0x000fea0003c00000 */
[----:B------:R0:W1:Y:S02]  /*29c10*/  SHFL.IDX P6, R14, R13, R12, R11 ;  /* 0x0000000c0d0e7389 */ /* 0x00006400000c000b */
[----:B01----:R-:W-:Y:S01]  /*29c20*/  ENDCOLLECTIVE ;  /* 0x000000000000791b */ /* 0x003fe20003800000 */
.L_x_3735:
[----:B------:R-:W-:Y:S05]  /*29c30*/  BRA `(.L_x_3736) ;  /* 0xfffffdf400207947 */ /* 0x000fea000383ffff */
.L_x_3434:
[----:B0-----:R0:W1:Y:S02]  /*29c40*/  SYNCS.PHASECHK.TRANS64.TRYWAIT P0, [R17+URZ+0x38800], R34 ;  /* 0x03880022110075a7 */ /* 0x001064000800017f */
[----:B-1----:R-:W-:Y:S05]  /*29c50*/  @!P0 NANOSLEEP.SYNCS 0x989680 ;  /* 0x009896800000895d */ /* 0x002fea0003900000 */
[----:B------:R-:W1:Y:S02]  /*29c60*/  @!P0 SYNCS.PHASECHK.TRANS64 P0, [R17+URZ+0x38800], R34 ;  /* 0x03880022110085a7 */ /* 0x000e64000800007f */
[----:B-1----:R-:W-:Y:S05]  /*29c70*/  @!P0 BRA `(.L_x_3434) ;  /* 0xfffffffc00f08947 */ /* 0x002fea000383ffff */
[----:B------:R-:W-:Y:S05]  /*29c80*/  BRA `(.L_x_3737) ;  /* 0xfffffdf800107947 */ /* 0x000fea000383ffff */
.L_x_3442:
        /* <DEDUP_REMOVED lines=9> */
.L_x_3739:
[----:B------:R-:W-:Y:S05]  /*29d20*/  BSYNC B1 ;  /* 0x0000000000017941 */ /* 0x000fea0003800000 */
.L_x_3738:
        /* <DEDUP_REMOVED lines=10> */
.L_x_3740:
        /* <DEDUP_REMOVED lines=8> */
.L_x_3741:
[----:B------:R-:W-:-:S05]  /*29e50*/  @!P1 IADD3 R8, P2, R2, R5, RZ ;  /* 0x0000000502089210 */ /* 0x000fca0007f5e0ff */
[----:B------:R-:W-:Y:S02]  /*29e60*/  @!P1 IMAD.X R9, R0, 0x1, R6, P2 ;  /* 0x0000000100099824 */ /* 0x000fe400010e0606 */
[----:B------:R-:W-:Y:S02]  /*29e70*/  IMAD.MOV.U32 R13, RZ, RZ, R32 ;  /* 0x000000ffff0d7224 */ /* 0x000fe400078e0020 */
[----:B------:R-:W-:-:S07]  /*29e80*/  IMAD.MOV.U32 R3, RZ, RZ, R14 ;  /* 0x000000ffff037224 */ /* 0x000fce00078e000e */
[----:B------:R-:W-:Y:S05]  /*29e90*/  WARPSYNC.COLLECTIVE R15, `(.L_x_3742) ;  /* 0x000000000f087348 */ /* 0x000fea0003c00000 */
[----:B------:R0:W1:Y:S02]  /*29ea0*/  SHFL.IDX P6, R14, R13, R12, R11 ;  /* 0x0000000c0d0e7389 */ /* 0x00006400000c000b */
[----:B01----:R-:W-:Y:S01]  /*29eb0*/  ENDCOLLECTIVE ;  /* 0x000000000000791b */ /* 0x003fe20003800000 */
.L_x_3742:
        /* <DEDUP_REMOVED lines=21> */
.L_x_3743:
        /* <DEDUP_REMOVED lines=20> */
.L_x_3744:
[----:B------:R-:W-:Y:S02]  /*2a150*/  PRMT R53, R6, 0x7610, R53 ;  /* 0x0000761006357816 */ /* 0x000fe40000000035 */
[----:B------:R-:W-:Y:S01]  /*2a160*/  CS2R R4, SRZ ;  /* 0x0000000000047805 */ /* 0x000fe2000001ff00 */
[----:B------:R-:W-:Y:S02]  /*2a170*/  IMAD.MOV.U32 R13, RZ, RZ, R27 ;  /* 0x000000ffff0d7224 */ /* 0x000fe400078e001b */
[----:B------:R-:W-:-:S07]  /*2a180*/  IMAD.MOV.U32 R26, RZ, RZ, R14 ;  /* 0x000000ffff1a7224 */ /* 0x000fce00078e000e */
[----:B------:R-:W-:Y:S05]  /*2a190*/  WARPSYNC.COLLECTIVE R15, `(.L_x_3745) ;  /* 0x000000000f087348 */ /* 0x000fea0003c00000 */
[----:B------:R0:W1:Y:S02]  /*2a1a0*/  SHFL.IDX P6, R14, R13, R12, R11 ;  /* 0x0000000c0d0e7389 */ /* 0x00006400000c000b */
[----:B01----:R-:W-:Y:S01]  /*2a1b0*/  ENDCOLLECTIVE ;  /* 0x000000000000791b */ /* 0x003fe20003800000 */
.L_x_3745:
[----:B------:R-:W-:Y:S02]  /*2a1c0*/  IMAD.MOV.U32 R13, RZ, RZ, R32 ;  /* 0x000000ffff0d7224 */ /* 0x000fe400078e0020 */
[----:B------:R-:W-:-:S07]  /*2a1d0*/  IMAD.MOV.U32 R27, RZ, RZ, R14 ;  /* 0x000000ffff1b7224 */ /* 0x000fce00078e000e */
[----:B------:R-:W-:Y:S05]  /*2a1e0*/  WARPSYNC.COLLECTIVE R15, `(.L_x_3746) ;  /* 0x000000000f087348 */ /* 0x000fea0003c00000 */
[----:B------:R0:W1:Y:S02]  /*2a1f0*/  SHFL.IDX P6, R14, R13, R12, R11 ;  /* 0x0000000c0d0e7389 */ /* 0x00006400000c000b */
[----:B01----:R-:W-:Y:S01]  /*2a200*/  ENDCOLLECTIVE ;  /* 0x000000000000791b */ /* 0x003fe20003800000 */
.L_x_3746:
[----:B------:R-:W-:Y:S05]  /*2a210*/  BRA `(.L_x_3747) ;  /* 0xfffffe0000f47947 */ /* 0x000fea000383ffff */
.L_x_3446:
[----:B0-----:R0:W1:Y:S02]  /*2a220*/  SYNCS.PHASECHK.TRANS64.TRYWAIT P1, [R17+URZ+0x38800], R12 ;  /* 0x0388000c110075a7 */ /* 0x001064000802017f */
[----:B-1----:R-:W-:Y:S05]  /*2a230*/  @!P1 NANOSLEEP.SYNCS 0x989680 ;  /* 0x009896800000995d */ /* 0x002fea0003900000 */
[----:B------:R-:W1:Y:S02]  /*2a240*/  @!P1 SYNCS.PHASECHK.TRANS64 P1, [R17+URZ+0x38800], R12 ;  /* 0x0388000c110095a7 */ /* 0x000e64000802007f */
[----:B-1----:R-:W-:Y:S05]  /*2a250*/  @!P1 BRA `(.L_x_3446) ;  /* 0xfffffffc00f09947 */ /* 0x002fea000383ffff */
[----:B------:R-:W-:Y:S05]  /*2a260*/  BRA `(.L_x_3748) ;  /* 0xfffffe0400907947 */ /* 0x000fea000383ffff */
.L_x_3452:
[----:B-1----:R1:W2:Y:S02]  /*2a270*/  SYNCS.PHASECHK.TRANS64.TRYWAIT P1, [R20+URZ+0x38830], R15 ;  /* 0x0388300f140075a7 */ /* 0x0022a4000802017f */
[----:B--2---:R-:W-:Y:S05]  /*2a280*/  @!P1 NANOSLEEP.SYNCS 0x989680 ;  /* 0x009896800000995d */ /* 0x004fea0003900000 */
[----:B------:R-:W2:Y:S02]  /*2a290*/  @!P1 SYNCS.PHASECHK.TRANS64 P1, [R20+URZ+0x38830], R15 ;  /* 0x0388300f140095a7 */ /* 0x000ea4000802007f */
[----:B--2---:R-:W-:Y:S05]  /*2a2a0*/  @!P1 BRA `(.L_x_3452) ;  /* 0xfffffffc00f09947 */ /* 0x004fea000383ffff */
[----:B------:R-:W-:Y:S05]  /*2a2b0*/  BRA `(.L_x_3451) ;  /* 0xfffffe1400047947 */ /* 0x000fea000383ffff */
.L_x_3454:
[----:B--2---:R2:W3:Y:S02]  /*2a2c0*/  SYNCS.PHASECHK.TRANS64.TRYWAIT P1, [R17+URZ+0x38810], R0 ;  /* 0x03881000110075a7 */ /* 0x0044e4000802017f */
[----:B---3--:R-:W-:Y:S05]  /*2a2d0*/  @!P1 NANOSLEEP.SYNCS 0x989680 ;  /* 0x009896800000995d */ /* 0x008fea0003900000 */
[----:B------:R-:W3:Y:S02]  /*2a2e0*/  @!P1 SYNCS.PHASECHK.TRANS64 P1, [R17+URZ+0x38810], R0 ;  /* 0x03881000110095a7 */ /* 0x000ee4000802007f */
[----:B---3--:R-:W-:Y:S05]  /*2a2f0*/  @!P1 BRA `(.L_x_3454) ;  /* 0xfffffffc00f09947 */ /* 0x008fea000383ffff */
[----:B------:R-:W-:Y:S05]  /*2a300*/  BRA `(.L_x_3749) ;  /* 0xfffffe1400b47947 */ /* 0x000fea000383ffff */
.L_x_3458:
[----:B--2---:R2:W4:Y:S02]  /*2a310*/  SYNCS.PHASECHK.TRANS64.TRYWAIT P1, [R20+URZ+0x38850], R15 ;  /* 0x0388500f140075a7 */ /* 0x004524000802017f */
[----:B----4-:R-:W-:Y:S05]  /*2a320*/  @!P1 NANOSLEEP.SYNCS 0x989680 ;  /* 0x009896800000995d */ /* 0x010fea0003900000 */
[----:B------:R-:W4:Y:S02]  /*2a330*/  @!P1 SYNCS.PHASECHK.TRANS64 P1, [R20+URZ+0x38850], R15 ;  /* 0x0388500f140095a7 */ /* 0x000f24000802007f */
[----:B----4-:R-:W-:Y:S05]  /*2a340*/  @!P1 BRA `(.L_x_3458) ;  /* 0xfffffffc00f09947 */ /* 0x010fea000383ffff */
[----:B------:R-:W-:Y:S05]  /*2a350*/  BRA `(.L_x_3457) ;  /* 0xfffffe1400e07947 */ /* 0x000fea000383ffff */
.L_x_3480:
[----:B-1----:R1:W2:Y:S02]  /*2a360*/  SYNCS.PHASECHK.TRANS64.TRYWAIT P1, [R199+URZ+0x38830], R14 ;  /* 0x0388300ec70075a7 */ /* 0x0022a4000802017f */
[----:B--2---:R-:W-:Y:S05]  /*2a370*/  @!P1 NANOSLEEP.SYNCS 0x989680 ;  /* 0x009896800000995d */ /* 0x004fea0003900000 */
[----:B------:R-:W2:Y:S02]  /*2a380*/  @!P1 SYNCS.PHASECHK.TRANS64 P1, [R199+URZ+0x38830], R14 ;  /* 0x0388300ec70095a7 */ /* 0x000ea4000802007f */
[----:B--2---:R-:W-:Y:S05]  /*2a390*/  @!P1 BRA `(.L_x_3480) ;  /* 0xfffffffc00f09947 */ /* 0x004fea000383ffff */
[----:B------:R-:W-:Y:S05]  /*2a3a0*/  BRA `(.L_x_3479) ;  /* 0xfffffe4c00947947 */ /* 0x000fea000383ffff */
.L_x_3485:
[----:B---3--:R3:W4:Y:S02]  /*2a3b0*/  SYNCS.PHASECHK.TRANS64.TRYWAIT P1, [R199+URZ+0x38850], R14 ;  /* 0x0388500ec70075a7 */ /* 0x008724000802017f */
[----:B----4-:R-:W-:Y:S05]  /*2a3c0*/  @!P1 NANOSLEEP.SYNCS 0x989680 ;  /* 0x009896800000995d */ /* 0x010fea0003900000 */
[----:B------:R-:W4:Y:S02]  /*2a3d0*/  @!P1 SYNCS.PHASECHK.TRANS64 P1, [R199+URZ+0x38850], R14 ;  /* 0x0388500ec70095a7 */ /* 0x000f24000802007f */
[----:B----4-:R-:W-:Y:S05]  /*2a3e0*/  @!P1 BRA `(.L_x_3485) ;  /* 0xfffffffc00f09947 */ /* 0x010fea000383ffff */
[----:B------:R-:W-:Y:S05]  /*2a3f0*/  BRA `(.L_x_3484) ;  /* 0xfffffe5000307947 */ /* 0x000fea000383ffff */
.L_x_3507:
[----:B-1----:R1:W2:Y:S02]  /*2a400*/  SYNCS.PHASECHK.TRANS64.TRYWAIT P2, [R21+URZ+0x38830], R7 ;  /* 0x03883007150075a7 */ /* 0x0022a4000804017f */
[----:B--2---:R-:W-:Y:S05]  /*2a410*/  @!P2 NANOSLEEP.SYNCS 0x989680 ;  /* 0x009896800000a95d */ /* 0x004fea0003900000 */
[----:B------:R-:W2:Y:S02]  /*2a420*/  @!P2 SYNCS.PHASECHK.TRANS64 P2, [R21+URZ+0x38830], R7 ;  /* 0x038830071500a5a7 */ /* 0x000ea4000804007f */
[----:B--2---:R-:W-:Y:S05]  /*2a430*/  @!P2 BRA `(.L_x_3507) ;  /* 0xfffffffc00f0a947 */ /* 0x004fea000383ffff */
[----:B------:R-:W-:Y:S05]  /*2a440*/  BRA `(.L_x_3506) ;  /* 0xfffffe8c00fc7947 */ /* 0x000fea000383ffff */
.L_x_3512:
[----:B---3--:R3:W4:Y:S02]  /*2a450*/  SYNCS.PHASECHK.TRANS64.TRYWAIT P2, [R21+URZ+0x38850], R7 ;  /* 0x03885007150075a7 */ /* 0x008724000804017f */
[----:B----4-:R-:W-:Y:S05]  /*2a460*/  @!P2 NANOSLEEP.SYNCS 0x989680 ;  /* 0x009896800000a95d */ /* 0x010fea0003900000 */
[----:B------:R-:W4:Y:S02]  /*2a470*/  @!P2 SYNCS.PHASECHK.TRANS64 P2, [R21+URZ+0x38850], R7 ;  /* 0x038850071500a5a7 */ /* 0x000f24000804007f */
[----:B----4-:R-:W-:Y:S05]  /*2a480*/  @!P2 BRA `(.L_x_3512) ;  /* 0xfffffffc00f0a947 */ /* 0x010fea000383ffff */
[----:B------:R-:W-:Y:S05]  /*2a490*/  BRA `(.L_x_3511) ;  /* 0xfffffe9000987947 */ /* 0x000fea000383ffff */
.L_x_3522:
[----:B-1----:R1:W2:Y:S02]  /*2a4a0*/  SYNCS.PHASECHK.TRANS64.TRYWAIT P1, [R21+URZ+0x38830], R7 ;  /* 0x03883007150075a7 */ /* 0x0022a4000802017f */
[----:B--2---:R-:W-:Y:S05]  /*2a4b0*/  @!P1 NANOSLEEP.SYNCS 0x989680 ;  /* 0x009896800000995d */ /* 0x004fea0003900000 */
[----:B------:R-:W2:Y:S02]  /*2a4c0*/  @!P1 SYNCS.PHASECHK.TRANS64 P1, [R21+URZ+0x38830], R7 ;  /* 0x03883007150095a7 */ /* 0x000ea4000802007f */
[----:B--2---:R-:W-:Y:S05]  /*2a4d0*/  @!P1 BRA `(.L_x_3522) ;  /* 0xfffffffc00f09947 */ /* 0x004fea000383ffff */
[----:B------:R-:W-:Y:S05]  /*2a4e0*/  BRA `(.L_x_3521) ;  /* 0xfffffec000847947 */ /* 0x000fea000383ffff */
.L_x_3527:
[----:B---3--:R3:W4:Y:S02]  /*2a4f0*/  SYNCS.PHASECHK.TRANS64.TRYWAIT P1, [R21+URZ+0x38850], R7 ;  /* 0x03885007150075a7 */ /* 0x008724000802017f */
[----:B----4-:R-:W-:Y:S05]  /*2a500*/  @!P1 NANOSLEEP.SYNCS 0x989680 ;  /* 0x009896800000995d */ /* 0x010fea0003900000 */
[----:B------:R-:W4:Y:S02]  /*2a510*/  @!P1 SYNCS.PHASECHK.TRANS64 P1, [R21+URZ+0x38850], R7 ;  /* 0x03885007150095a7 */ /* 0x000f24000802007f */
[----:B----4-:R-:W-:Y:S05]  /*2a520*/  @!P1 BRA `(.L_x_3527) ;  /* 0xfffffffc00f09947 */ /* 0x010fea000383ffff */
[----:B------:R-:W-:Y:S05]  /*2a530*/  BRA `(.L_x_3526) ;  /* 0xfffffec400207947 */ /* 0x000fea000383ffff */
.L_x_3580:
[----:B------:R-:W0:Y:S01]  /*2a540*/  S2R R12, SR_TID.X ;  /* 0x00000000000c7919 */ /* 0x000e220000002100 */
[----:B------:R-:W-:Y:S01]  /*2a550*/  BSSY B1, `(.L_x_3750) ;  /* 0x000000a000017945 */ /* 0x000fe20003800000 */
[----:B------:R-:W-:Y:S02]  /*2a560*/  IMAD.MOV.U32 R11, RZ, RZ, 0x1f ;  /* 0x0000001fff0b7424 */ /* 0x000fe400078e00ff */
[----:B------:R-:W-:Y:S01]  /*2a570*/  IMAD.MOV.U32 R15, RZ, RZ, -0x1 ;  /* 0xffffffffff0f7424 */ /* 0x000fe200078e00ff */
[----:B0-----:R-:W-:-:S04]  /*2a580*/  SHF.R.U32.HI R12, RZ, 0x5, R12 ;  /* 0x00000005ff0c7819 */ /* 0x001fc8000001160c */
[----:B------:R-:W-:-:S05]  /*2a590*/  LOP3.LUT R12, R12, 0x3, RZ, 0xc0, !PT ;  /* 0x000000030c0c7812 */ /* 0x000fca00078ec0ff */
[----:B------:R-:W-:Y:S02]  /*2a5a0*/  IMAD.MOV.U32 R13, RZ, RZ, R12 ;  /* 0x000000ffff0d7224 */ /* 0x000fe400078e000c */
[----:B------:R-:W-:-:S07]  /*2a5b0*/  IMAD.MOV.U32 R12, RZ, RZ, RZ ;  /* 0x000000ffff0c7224 */ /* 0x000fce00078e00ff */
[----:B------:R-:W-:Y:S05]  /*2a5c0*/  WARPSYNC.COLLECTIVE R15, `(.L_x_3751) ;  /* 0x000000000f087348 */ /* 0x000fea0003c00000 */
[----:B------:R0:W1:Y:S02]  /*2a5d0*/  SHFL.IDX P6, R14, R13, R12, R11 ;  /* 0x0000000c0d0e7389 */ /* 0x00006400000c000b */
[----:B01----:R-:W-:Y:S01]  /*2a5e0*/  ENDCOLLECTIVE ;  /* 0x000000000000791b */ /* 0x003fe20003800000 */
.L_x_3751:
[----:B------:R-:W-:Y:S05]  /*2a5f0*/  BSYNC B1 ;  /* 0x0000000000017941 */ /* 0x000fea0003800000 */
.L_x_3750:
[----:B------:R-:W-:Y:S05]  /*2a600*/  BRA `(.L_x_3752) ;  /* 0xffffff7400147947 */ /* 0x000fea000383ffff */
.L_x_3582:
[----:B------:R-:W-:Y:S01]  /*2a610*/  BSSY B1, `(.L_x_3753) ;  /* 0x0000006000017945 */ /* 0x000fe20003800000 */
[----:B------:R-:W-:-:S07]  /*2a620*/  IMAD.MOV.U32 R15, RZ, RZ, -0x1 ;  /* 0xffffffffff0f7424 */ /* 0x000fce00078e00ff */
[----:B0-----:R-:W-:Y:S05]  /*2a630*/  WARPSYNC.COLLECTIVE R15, `(.L_x_3754) ;  /* 0x000000000f0c7348 */ /* 0x001fea0003c00000 */
[----:B------:R-:W-:Y:S02]  /*2a640*/  ELECT P6, UR62, PT ;  /* 0x00000000003e782f */ /* 0x000fe400038c0000 */
[----:B------:R-:W-:Y:S01]  /*2a650*/  MOV R14, UR62 ;  /* 0x0000003e000e7c02 */ /* 0x000fe20008000f00 */
[----:B0-----:R-:W-:Y:S10]  /*2a660*/  ENDCOLLECTIVE ;  /* 0x000000000000791b */ /* 0x001ff40003800000 */
.L_x_3754:
[----:B------:R-:W-:Y:S05]  /*2a670*/  BSYNC B1 ;  /* 0x0000000000017941 */ /* 0x000fea0003800000 */
.L_x_3753:
[----:B------:R-:W-:Y:S05]  /*2a680*/  BRA `(.L_x_3581) ;  /* 0xffffff74000c7947 */ /* 0x000fea000383ffff */
.L_x_3584:
[----:B0-----:R0:W1:Y:S02]  /*2a690*/  SYNCS.PHASECHK.TRANS64.TRYWAIT P0, [R18+URZ+0x38820], R3 ;  /* 0x03882003120075a7 */ /* 0x001064000800017f */
[----:B-1----:R-:W-:Y:S05]  /*2a6a0*/  @!P0 NANOSLEEP.SYNCS 0x989680 ;  /* 0x009896800000895d */ /* 0x002fea0003900000 */
[----:B------:R-:W1:Y:S02]  /*2a6b0*/  @!P0 SYNCS.PHASECHK.TRANS64 P0, [R18+URZ+0x38820], R3 ;  /* 0x03882003120085a7 */ /* 0x000e64000800007f */
[----:B-1----:R-:W-:Y:S05]  /*2a6c0*/  @!P0 BRA `(.L_x_3584) ;  /* 0xfffffffc00f08947 */ /* 0x002fea000383ffff */
[----:B------:R-:W-:Y:S05]  /*2a6d0*/  BRA `(.L_x_3755) ;  /* 0xffffff74001c7947 */ /* 0x000fea000383ffff */
.L_x_3588:
[----:B0-----:R0:W1:Y:S02]  /*2a6e0*/  SYNCS.PHASECHK.TRANS64.TRYWAIT P0, [R3+URZ+0x388a0], R7 ;  /* 0x0388a007030075a7 */ /* 0x001064000800017f */
[----:B-1----:R-:W-:Y:S05]  /*2a6f0*/  @!P0 NANOSLEEP.SYNCS 0x989680 ;  /* 0x009896800000895d */ /* 0x002fea0003900000 */
[----:B------:R-:W1:Y:S02]  /*2a700*/  @!P0 SYNCS.PHASECHK.TRANS64 P0, [R3+URZ+0x388a0], R7 ;  /* 0x0388a007030085a7 */ /* 0x000e64000800007f */
[----:B-1----:R-:W-:Y:S05]  /*2a710*/  @!P0 BRA `(.L_x_3588) ;  /* 0xfffffffc00f08947 */ /* 0x002fea000383ffff */
[----:B------:R-:W-:Y:S05]  /*2a720*/  BRA `(.L_x_3756) ;  /* 0xffffff7400347947 */ /* 0x000fea000383ffff */
.L_x_3593:
[----:B-1----:R1:W2:Y:S02]  /*2a730*/  SYNCS.PHASECHK.TRANS64.TRYWAIT P0, [R3+URZ+0x388c0], R7 ;  /* 0x0388c007030075a7 */ /* 0x0022a4000800017f */
[----:B--2---:R-:W-:Y:S05]  /*2a740*/  @!P0 NANOSLEEP.SYNCS 0x989680 ;  /* 0x009896800000895d */ /* 0x004fea0003900000 */
[----:B------:R-:W2:Y:S02]  /*2a750*/  @!P0 SYNCS.PHASECHK.TRANS64 P0, [R3+URZ+0x388c0], R7 ;  /* 0x0388c007030085a7 */ /* 0x000ea4000800007f */
[----:B--2---:R-:W-:Y:S05]  /*2a760*/  @!P0 BRA `(.L_x_3593) ;  /* 0xfffffffc00f08947 */ /* 0x004fea000383ffff */
[----:B------:R-:W-:Y:S05]  /*2a770*/  BRA `(.L_x_3757) ;  /* 0xffffff7400b07947 */ /* 0x000fea000383ffff */
.L_x_3607:
[----:B0-----:R0:W1:Y:S02]  /*2a780*/  SYNCS.PHASECHK.TRANS64.TRYWAIT P1, [R10+URZ+0x388a0], R2 ;  /* 0x0388a0020a0075a7 */ /* 0x001064000802017f */
[----:B-1----:R-:W-:Y:S05]  /*2a790*/  @!P1 NANOSLEEP.SYNCS 0x989680 ;  /* 0x009896800000995d */ /* 0x002fea0003900000 */
[----:B------:R-:W1:Y:S02]  /*2a7a0*/  @!P1 SYNCS.PHASECHK.TRANS64 P1, [R10+URZ+0x388a0], R2 ;  /* 0x0388a0020a0095a7 */ /* 0x000e64000802007f */
[----:B-1----:R-:W-:Y:S05]  /*2a7b0*/  @!P1 BRA `(.L_x_3607) ;  /* 0xfffffffc00f09947 */ /* 0x002fea000383ffff */
[----:B------:R-:W-:Y:S05]  /*2a7c0*/  BRA `(.L_x_3758) ;  /* 0xffffff8000147947 */ /* 0x000fea000383ffff */
.L_x_3612:
[----:B-1----:R1:W2:Y:S02]  /*2a7d0*/  SYNCS.PHASECHK.TRANS64.TRYWAIT P1, [R10+URZ+0x388c0], R2 ;  /* 0x0388c0020a0075a7 */ /* 0x0022a4000802017f */
[----:B--2---:R-:W-:Y:S05]  /*2a7e0*/  @!P1 NANOSLEEP.SYNCS 0x989680 ;  /* 0x009896800000995d */ /* 0x004fea0003900000 */
[----:B------:R-:W2:Y:S02]  /*2a7f0*/  @!P1 SYNCS.PHASECHK.TRANS64 P1, [R10+URZ+0x388c0], R2 ;  /* 0x0388c0020a0095a7 */ /* 0x000ea4000802007f */
[----:B--2---:R-:W-:Y:S05]  /*2a800*/  @!P1 BRA `(.L_x_3612) ;  /* 0xfffffffc00f09947 */ /* 0x004fea000383ffff */
[----:B------:R-:W-:Y:S05]  /*2a810*/  BRA `(.L_x_3759) ;  /* 0xffffff80008c7947 */ /* 0x000fea000383ffff */
.L_x_3642:
        /* <DEDUP_REMOVED lines=8> */
[----:B0-----:R-:W-:Y:S05]  /*2a8a0*/  WARPSYNC.COLLECTIVE R15, `(.L_x_3761) ;  /* 0x000000000f087348 */ /* 0x001fea0003c00000 */
[----:B------:R1:W2:Y:S02]  /*2a8b0*/  SHFL.IDX P6, R14, R13, R12, R11 ;  /* 0x0000000c0d0e7389 */ /* 0x0002a400000c000b */
[----:B012---:R-:W-:Y:S01]  /*2a8c0*/  ENDCOLLECTIVE ;  /* 0x000000000000791b */ /* 0x007fe20003800000 */
.L_x_3761:
[----:B------:R-:W-:Y:S05]  /*2a8d0*/  BSYNC B0 ;  /* 0x0000000000007941 */ /* 0x000fea0003800000 */
.L_x_3760:
[----:B------:R-:W-:Y:S05]  /*2a8e0*/  BRA `(.L_x_3762) ;  /* 0xffffff9c00107947 */ /* 0x000fea000383ffff */
.L_x_3645:
[----:B0-----:R0:W1:Y:S02]  /*2a8f0*/  SYNCS.PHASECHK.TRANS64.TRYWAIT P0, [R25+URZ+0x38840], R0 ;  /* 0x03884000190075a7 */ /* 0x001064000800017f */
[----:B-1----:R-:W-:Y:S05]  /*2a900*/  @!P0 NANOSLEEP.SYNCS 0x989680 ;  /* 0x009896800000895d */ /* 0x002fea0003900000 */
[----:B------:R-:W1:Y:S02]  /*2a910*/  @!P0 SYNCS.PHASECHK.TRANS64 P0, [R25+URZ+0x38840], R0 ;  /* 0x03884000190085a7 */ /* 0x000e64000800007f */
[----:B-1----:R-:W-:Y:S05]  /*2a920*/  @!P0 BRA `(.L_x_3645) ;  /* 0xfffffffc00f08947 */ /* 0x002fea000383ffff */
[----:B------:R-:W-:Y:S05]  /*2a930*/  BRA `(.L_x_3763) ;  /* 0xffffff9c00447947 */ /* 0x000fea000383ffff */
.L_x_3646:
        /* <DEDUP_REMOVED lines=8> */
.L_x_3765:
[----:B------:R-:W-:Y:S05]  /*2a9c0*/  BSYNC B0 ;  /* 0x0000000000007941 */ /* 0x000fea0003800000 */
.L_x_3764:
        /* <DEDUP_REMOVED lines=9> */
.L_x_3766:
[----:B------:R-:W-:Y:S02]  /*2aa60*/  IMAD.MOV.U32 R13, RZ, RZ, R4 ;  /* 0x000000ffff0d7224 */ /* 0x000fe400078e0004 */
[----:B------:R-:W-:Y:S02]  /*2aa70*/  IMAD.MOV.U32 R12, RZ, RZ, 0x1 ;  /* 0x00000001ff0c7424 */ /* 0x000fe400078e00ff */
[----:B------:R-:W-:-:S07]  /*2aa80*/  IMAD.MOV.U32 R3, RZ, RZ, R14 ;  /* 0x000000ffff037224 */ /* 0x000fce00078e000e */
[----:B------:R-:W-:Y:S05]  /*2aa90*/  WARPSYNC.COLLECTIVE R15, `(.L_x_3767) ;  /* 0x000000000f087348 */ /* 0x000fea0003c00000 */
[----:B------:R0:W1:Y:S02]  /*2aaa0*/  SHFL.IDX P6, R14, R13, R12, R11 ;  /* 0x0000000c0d0e7389 */ /* 0x00006400000c000b */
[----:B01----:R-:W-:Y:S01]  /*2aab0*/  ENDCOLLECTIVE ;  /* 0x000000000000791b */ /* 0x003fe20003800000 */
.L_x_3767:
        /* <DEDUP_REMOVED lines=15> */
.L_x_3768:
[----:B------:R-:W-:Y:S02]  /*2abb0*/  @P0 IMAD R6, R5, 0x2, R18 ;  /* 0x0000000205060824 */ /* 0x000fe400078e0212 */
[----:B------:R-:W-:Y:S02]  /*2abc0*/  IMAD.MOV.U32 R13, RZ, RZ, R4 ;  /* 0x000000ffff0d7224 */ /* 0x000fe400078e0004 */
[----:B------:R-:W-:Y:S02]  /*2abd0*/  IMAD.MOV.U32 R12, RZ, RZ, 0x2 ;  /* 0x00000002ff0c7424 */ /* 0x000fe400078e00ff */
[----:B------:R-:W-:-:S07]  /*2abe0*/  IMAD.MOV.U32 R3, RZ, RZ, R14 ;  /* 0x000000ffff037224 */ /* 0x000fce00078e000e */
[----:B------:R-:W-:Y:S05]  /*2abf0*/  WARPSYNC.COLLECTIVE R15, `(.L_x_3769) ;  /* 0x000000000f087348 */ /* 0x000fea0003c00000 */
[----:B------:R0:W1:Y:S02]  /*2ac00*/  SHFL.IDX P6, R14, R13, R12, R11 ;  /* 0x0000000c0d0e7389 */ /* 0x00006400000c000b */
[----:B01----:R-:W-:Y:S01]  /*2ac10*/  ENDCOLLECTIVE ;  /* 0x000000000000791b */ /* 0x003fe20003800000 */
.L_x_3769:
        /* <DEDUP_REMOVED lines=15> */
.L_x_3770:
[----:B------:R-:W-:Y:S02]  /*2ad10*/  @P0 IMAD R6, R5, 0x2, R18 ;  /* 0x0000000205060824 */ /* 0x000fe400078e0212 */
[----:B------:R-:W-:Y:S02]  /*2ad20*/  IMAD.MOV.U32 R13, RZ, RZ, R4 ;  /* 0x000000ffff0d7224 */ /* 0x000fe400078e0004 */
[----:B------:R-:W-:Y:S02]  /*2ad30*/  IMAD.MOV.U32 R12, RZ, RZ, 0x3 ;  /* 0x00000003ff0c7424 */ /* 0x000fe400078e00ff */
[----:B------:R-:W-:-:S07]  /*2ad40*/  IMAD.MOV.U32 R3, RZ, RZ, R14 ;  /* 0x000000ffff037224 */ /* 0x000fce00078e000e */
[----:B------:R-:W-:Y:S05]  /*2ad50*/  WARPSYNC.COLLECTIVE R15, `(.L_x_3771) ;  /* 0x000000000f087348 */ /* 0x000fea0003c00000 */
[----:B------:R0:W1:Y:S02]  /*2ad60*/  SHFL.IDX P6, R14, R13, R12, R11 ;  /* 0x0000000c0d0e7389 */ /* 0x00006400000c000b */
[----:B01----:R-:W-:Y:S01]  /*2ad70*/  ENDCOLLECTIVE ;  /* 0x000000000000791b */ /* 0x003fe20003800000 */
.L_x_3771:
        /* <DEDUP_REMOVED lines=10> */
.L_x_3772:
[----:B------:R-:W-:Y:S01]  /*2ae20*/  @!PT LDS RZ, [RZ] ;  /* 0x00000000fffff984 */ /* 0x000fe20000000800 */
[----:B------:R-:W-:Y:S01]  /*2ae30*/  @!PT LDS RZ, [RZ] ;  /* 0x00000000fffff984 */ /* 0x000fe20000000800 */
[----:B------:R-:W-:Y:S01]  /*2ae40*/  @!PT LDS RZ, [RZ] ;  /* 0x00000000fffff984 */ /* 0x000fe20000000800 */
[----:B------:R0:W-:Y:S01]  /*2ae50*/  @P0 LDGSTS.E.BYPASS.LTC128B.128 [R6+0x23400], desc[UR50][R2.64], !P2 ;  /* 0x2340000002060fae */ /* 0x0001e2000d101d72 */
[----:B------:R-:W-:Y:S01]  /*2ae60*/  IMAD.MOV.U32 R0, RZ, RZ, R14 ;  /* 0x000000ffff007224 */ /* 0x000fe200078e000e */
[----:B------:R-:W-:Y:S06]  /*2ae70*/  BRA `(.L_x_3773) ;  /* 0xffffff9800fc7947 */ /* 0x000fec000383ffff */
.L_x_3651:
        /* <DEDUP_REMOVED lines=9> */
.L_x_3774:
        /* <DEDUP_REMOVED lines=10> */
.L_x_3775:
[----:B------:R-:W-:Y:S02]  /*2afb0*/  IMAD.MOV.U32 R13, RZ, RZ, R2 ;  /* 0x000000ffff0d7224 */ /* 0x000fe400078e0002 */
[----:B------:R-:W-:Y:S02]  /*2afc0*/  IMAD.MOV.U32 R12, RZ, RZ, 0x1 ;  /* 0x00000001ff0c7424 */ /* 0x000fe400078e00ff */
[----:B------:R-:W-:-:S07]  /*2afd0*/  IMAD.MOV.U32 R4, RZ, RZ, R14 ;  /* 0x000000ffff047224 */ /* 0x000fce00078e000e */
[----:B------:R-:W-:Y:S05]  /*2afe0*/  WARPSYNC.COLLECTIVE R15, `(.L_x_3776) ;  /* 0x000000000f087348 */ /* 0x000fea0003c00000 */
[----:B------:R0:W1:Y:S02]  /*2aff0*/  SHFL.IDX P6, R14, R13, R12, R11 ;  /* 0x0000000c0d0e7389 */ /* 0x00006400000c000b */
[----:B01----:R-:W-:Y:S01]  /*2b000*/  ENDCOLLECTIVE ;  /* 0x000000000000791b */ /* 0x003fe20003800000 */
.L_x_3776:
        /* <DEDUP_REMOVED lines=12> */
.L_x_3777:
[----:B------:R-:W-:Y:S02]  /*2b0d0*/  IMAD.MOV.U32 R13, RZ, RZ, R2 ;  /* 0x000000ffff0d7224 */ /* 0x000fe400078e0002 */
[----:B------:R-:W-:Y:S02]  /*2b0e0*/  IMAD.MOV.U32 R12, RZ, RZ, 0x2 ;  /* 0x00000002ff0c7424 */ /* 0x000fe400078e00ff */
[----:B------:R-:W-:-:S07]  /*2b0f0*/  IMAD.MOV.U32 R5, RZ, RZ, R14 ;  /* 0x000000ffff057224 */ /* 0x000fce00078e000e */
[----:B------:R-:W-:Y:S05]  /*2b100*/  WARPSYNC.COLLECTIVE R15, `(.L_x_3778) ;  /* 0x000000000f087348 */ /* 0x000fea0003c00000 */
[----:B------:R0:W1:Y:S02]  /*2b110*/  SHFL.IDX P6, R14, R13, R12, R11 ;  /* 0x0000000c0d0e7389 */ /* 0x00006400000c000b */
[----:B01----:R-:W-:Y:S01]  /*2b120*/  ENDCOLLECTIVE ;  /* 0x000000000000791b */ /* 0x003fe20003800000 */
.L_x_3778:
        /* <DEDUP_REMOVED lines=10> */
.L_x_3779:
        /* <DEDUP_REMOVED lines=11> */
.L_x_3780:
        /* <DEDUP_REMOVED lines=14> */
.L_x_3781:
[----:B------:R-:W-:Y:S01]  /*2b360*/  IMAD.MOV.U32 R0, RZ, RZ, R14 ;  /* 0x000000ffff007224 */ /* 0x000fe200078e000e */
[----:B------:R-:W-:Y:S06]  /*2b370*/  BRA `(.L_x_3782) ;  /* 0xffffffa000147947 */ /* 0x000fec000383ffff */
.L_x_3655:
[----:B------:R-:W2:Y:S04]  /*2b380*/  LDL.LU R10, [R1] ;  /* 0x00000000010a7983 */ /* 0x000ea80000300800 */
        /* <DEDUP_REMOVED lines=44> */
.L_x_3784:
[----:B------:R-:W-:Y:S05]  /*2b650*/  BSYNC B0 ;  /* 0x0000000000007941 */ /* 0x000fea0003800000 */
.L_x_3783:
        /* <DEDUP_REMOVED lines=11> */
.L_x_3785:
        /* <DEDUP_REMOVED lines=39> */
.L_x_3786:
        /* <DEDUP_REMOVED lines=8> */
.L_x_3787:
        /* <DEDUP_REMOVED lines=33> */
.L_x_3788:
[----:B------:R-:W-:Y:S02]  /*2bc10*/  IMAD.MOV.U32 R13, RZ, RZ, R5 ;  /* 0x000000ffff0d7224 */ /* 0x000fe400078e0005 */
[----:B------:R-:W-:-:S07]  /*2bc20*/  IMAD.MOV.U32 R8, RZ, RZ, R14 ;  /* 0x000000ffff087224 */ /* 0x000fce00078e000e */
[----:B------:R-:W-:Y:S05]  /*2bc30*/  WARPSYNC.COLLECTIVE R15, `(.L_x_3789) ;  /* 0x000000000f087348 */ /* 0x000fea0003c00000 */
[----:B------:R0:W1:Y:S02]  /*2bc40*/  SHFL.IDX P6, R14, R13, R12, R11 ;  /* 0x0000000c0d0e7389 */ /* 0x00006400000c000b */
[----:B01----:R-:W-:Y:S01]  /*2bc50*/  ENDCOLLECTIVE ;  /* 0x000000000000791b */ /* 0x003fe20003800000 */
.L_x_3789:
        /* <DEDUP_REMOVED lines=23> */
.L_x_3790:
        /* <DEDUP_REMOVED lines=9> */
.L_x_3791:
[----:B------:R-:W-:Y:S01]  /*2be60*/  IMAD.MOV.U32 R2, RZ, RZ, R14 ;  /* 0x000000ffff027224 */ /* 0x000fe200078e000e */
[----:B------:R-:W-:Y:S06]  /*2be70*/  BRA `(.L_x_3792) ;  /* 0xffffffa000f07947 */ /* 0x000fec000383ffff */
.L_x_3660:
[----:B-1----:R1:W2:Y:S02]  /*2be80*/  SYNCS.PHASECHK.TRANS64.TRYWAIT P0, [R18+URZ+0x38820], R0 ;  /* 0x03882000120075a7 */ /* 0x0022a4000800017f */
[----:B--2---:R-:W-:Y:S05]  /*2be90*/  @!P0 NANOSLEEP.SYNCS 0x989680 ;  /* 0x009896800000895d */ /* 0x004fea0003900000 */
[----:B------:R-:W2:Y:S02]  /*2bea0*/  @!P0 SYNCS.PHASECHK.TRANS64 P0, [R18+URZ+0x38820], R0 ;  /* 0x03882000120085a7 */ /* 0x000ea4000800007f */
[----:B--2---:R-:W-:Y:S05]  /*2beb0*/  @!P0 BRA `(.L_x_3660) ;  /* 0xfffffffc00f08947 */ /* 0x004fea000383ffff */
[----:B------:R-:W-:Y:S05]  /*2bec0*/  BRA `(.L_x_3793) ;  /* 0xffffffa400987947 */ /* 0x000fea000383ffff */
.L_x_3663:
[----:B-1----:R1:W2:Y:S02]  /*2bed0*/  SYNCS.PHASECHK.TRANS64.TRYWAIT P0, [R25+URZ+0x38860], R0 ;  /* 0x03886000190075a7 */ /* 0x0022a4000800017f */
[----:B--2---:R-:W-:Y:S05]  /*2bee0*/  @!P0 NANOSLEEP.SYNCS 0x989680 ;  /* 0x009896800000895d */ /* 0x004fea0003900000 */
[----:B------:R-:W2:Y:S02]  /*2bef0*/  @!P0 SYNCS.PHASECHK.TRANS64 P0, [R25+URZ+0x38860], R0 ;  /* 0x03886000190085a7 */ /* 0x000ea4000800007f */
[----:B--2---:R-:W-:Y:S05]  /*2bf00*/  @!P0 BRA `(.L_x_3663) ;  /* 0xfffffffc00f08947 */ /* 0x004fea000383ffff */
[----:B------:R-:W-:Y:S05]  /*2bf10*/  BRA `(.L_x_3794) ;  /* 0xffffffa400a87947 */ /* 0x000fea000383ffff */
.L_x_3664:
        /* <DEDUP_REMOVED lines=8> */
.L_x_3796:
[----:B------:R-:W-:Y:S05]  /*2bfa0*/  BSYNC B0 ;  /* 0x0000000000007941 */ /* 0x000fea0003800000 */
.L_x_3795:
        /* <DEDUP_REMOVED lines=15> */
.L_x_3797:
        /* <DEDUP_REMOVED lines=39> */
.L_x_3798:
[----:B------:R-:W-:Y:S02]  /*2c310*/  IMAD.MOV.U32 R13, RZ, RZ, R5 ;  /* 0x000000ffff0d7224 */ /* 0x000fe400078e0005 */
[----:B------:R-:W-:-:S07]  /*2c320*/  IMAD.MOV.U32 R3, RZ, RZ, R14 ;  /* 0x000000ffff037224 */ /* 0x000fce00078e000e */
[----:B------:R-:W-:Y:S05]  /*2c330*/  WARPSYNC.COLLECTIVE R15, `(.L_x_3799) ;  /* 0x000000000f087348 */ /* 0x000fea0003c00000 */
[----:B------:R0:W1:Y:S02]  /*2c340*/  SHFL.IDX P6, R14, R13, R12, R11 ;  /* 0x0000000c0d0e7389 */ /* 0x00006400000c000b */
[----:B01----:R-:W-:Y:S01]  /*2c350*/  ENDCOLLECTIVE ;  /* 0x000000000000791b */ /* 0x003fe20003800000 */
.L_x_3799:
        /* <DEDUP_REMOVED lines=29> */
.L_x_3800:
[----:B------:R-:W-:Y:S02]  /*2c530*/  IMAD.MOV.U32 R13, RZ, RZ, R5 ;  /* 0x000000ffff0d7224 */ /* 0x000fe400078e0005 */
[----:B------:R-:W-:-:S07]  /*2c540*/  IMAD.MOV.U32 R7, RZ, RZ, R14 ;  /* 0x000000ffff077224 */ /* 0x000fce00078e000e */
[----:B------:R-:W-:Y:S05]  /*2c550*/  WARPSYNC.COLLECTIVE R15, `(.L_x_3801) ;  /* 0x000000000f087348 */ /* 0x000fea0003c00000 */
[----:B------:R0:W1:Y:S02]  /*2c560*/  SHFL.IDX P6, R14, R13, R12, R11 ;  /* 0x0000000c0d0e7389 */ /* 0x00006400000c000b */
[----:B01----:R-:W-:Y:S01]  /*2c570*/  ENDCOLLECTIVE ;  /* 0x000000000000791b */ /* 0x003fe20003800000 */
.L_x_3801:
        /* <DEDUP_REMOVED lines=29> */
.L_x_3802:
[----:B------:R-:W-:Y:S02]  /*2c750*/  IMAD.MOV.U32 R13, RZ, RZ, R5 ;  /* 0x000000ffff0d7224 */ /* 0x000fe400078e0005 */
[----:B------:R-:W-:-:S07]  /*2c760*/  IMAD.MOV.U32 R6, RZ, RZ, R14 ;  /* 0x000000ffff067224 */ /* 0x000fce00078e000e */
[----:B------:R-:W-:Y:S05]  /*2c770*/  WARPSYNC.COLLECTIVE R15, `(.L_x_3803) ;  /* 0x000000000f087348 */ /* 0x000fea0003c00000 */
[----:B------:R0:W1:Y:S02]  /*2c780*/  SHFL.IDX P6, R14, R13, R12, R11 ;  /* 0x0000000c0d0e7389 */ /* 0x00006400000c000b */
[----:B01----:R-:W-:Y:S01]  /*2c790*/  ENDCOLLECTIVE ;  /* 0x000000000000791b */ /* 0x003fe20003800000 */
.L_x_3803:
[----:B------:R-:W-:Y:S01]  /*2c7a0*/  IMAD.MOV.U32 R2, RZ, RZ, R14 ;  /* 0x000000ffff027224 */ /* 0x000fe200078e000e */
[----:B------:R-:W-:Y:S06]  /*2c7b0*/  BRA `(.L_x_3804) ;  /* 0xffffffa400387947 */ /* 0x000fec000383ffff */
.L_x_3671:
[----:B0-----:R0:W1:Y:S02]  /*2c7c0*/  SYNCS.PHASECHK.TRANS64.TRYWAIT P0, [R6+URZ+0x38840], R25 ;  /* 0x03884019060075a7 */ /* 0x001064000800017f */
[----:B-1----:R-:W-:Y:S05]  /*2c7d0*/  @!P0 NANOSLEEP.SYNCS 0x989680 ;  /* 0x009896800000895d */ /* 0x002fea0003900000 */
[----:B------:R-:W1:Y:S02]  /*2c7e0*/  @!P0 SYNCS.PHASECHK.TRANS64 P0, [R6+URZ+0x38840], R25 ;  /* 0x03884019060085a7 */ /* 0x000e64000800007f */
[----:B-1----:R-:W-:Y:S05]  /*2c7f0*/  @!P0 BRA `(.L_x_3671) ;  /* 0xfffffffc00f08947 */ /* 0x002fea000383ffff */
[----:B------:R-:W-:Y:S05]  /*2c800*/  BRA `(.L_x_3805) ;  /* 0xffffffa800c47947 */ /* 0x000fea000383ffff */
.L_x_3672:
        /* <DEDUP_REMOVED lines=8> */
.L_x_3807:
[----:B------:R-:W-:Y:S05]  /*2c890*/  BSYNC B1 ;  /* 0x0000000000017941 */ /* 0x000fea0003800000 */
.L_x_3806:
        /* <DEDUP_REMOVED lines=9> */
.L_x_3808:
[----:B------:R-:W-:Y:S02]  /*2c930*/  IMAD.MOV.U32 R13, RZ, RZ, R26 ;  /* 0x000000ffff0d7224 */ /* 0x000fe400078e001a */
[----:B------:R-:W-:Y:S02]  /*2c940*/  IMAD.MOV.U32 R12, RZ, RZ, 0x1 ;  /* 0x00000001ff0c7424 */ /* 0x000fe400078e00ff */
[----:B------:R-:W-:-:S07]  /*2c950*/  IMAD.MOV.U32 R2, RZ, RZ, R14 ;  /* 0x000000ffff027224 */ /* 0x000fce00078e000e */
[----:B------:R-:W-:Y:S05]  /*2c960*/  WARPSYNC.COLLECTIVE R15, `(.L_x_3809) ;  /* 0x000000000f087348 */ /* 0x000fea0003c00000 */
[----:B------:R0:W1:Y:S02]  /*2c970*/  SHFL.IDX P6, R14, R13, R12, R11 ;  /* 0x0000000c0d0e7389 */ /* 0x00006400000c000b */
[----:B01----:R-:W-:Y:S01]  /*2c980*/  ENDCOLLECTIVE ;  /* 0x000000000000791b */ /* 0x003fe20003800000 */
.L_x_3809:
        /* <DEDUP_REMOVED lines=11> */
.L_x_3810:
[----:B------:R-:W-:Y:S02]  /*2ca40*/  IMAD.MOV.U32 R13, RZ, RZ, R26 ;  /* 0x000000ffff0d7224 */ /* 0x000fe400078e001a */
[----:B------:R-:W-:Y:S02]  /*2ca50*/  IMAD.MOV.U32 R12, RZ, RZ, 0x2 ;  /* 0x00000002ff0c7424 */ /* 0x000fe400078e00ff */
[----:B------:R-:W-:-:S07]  /*2ca60*/  IMAD.MOV.U32 R2, RZ, RZ, R14 ;  /* 0x000000ffff027224 */ /* 0x000fce00078e000e */
[----:B------:R-:W-:Y:S05]  /*2ca70*/  WARPSYNC.COLLECTIVE R15, `(.L_x_3811) ;  /* 0x000000000f087348 */ /* 0x000fea0003c00000 */
[----:B------:R0:W1:Y:S02]  /*2ca80*/  SHFL.IDX P6, R14, R13, R12, R11 ;  /* 0x0000000c0d0e7389 */ /* 0x00006400000c000b */
[----:B01----:R-:W-:Y:S01]  /*2ca90*/  ENDCOLLECTIVE ;  /* 0x000000000000791b */ /* 0x003fe20003800000 */
.L_x_3811:
        /* <DEDUP_REMOVED lines=11> */
.L_x_3812:
[----:B------:R-:W-:Y:S02]  /*2cb50*/  IMAD.MOV.U32 R13, RZ, RZ, R26 ;  /* 0x000000ffff0d7224 */ /* 0x000fe400078e001a */
[----:B------:R-:W-:Y:S02]  /*2cb60*/  IMAD.MOV.U32 R12, RZ, RZ, 0x3 ;  /* 0x00000003ff0c7424 */ /* 0x000fe400078e00ff */
[----:B------:R-:W-:-:S07]  /*2cb70*/  IMAD.MOV.U32 R2, RZ, RZ, R14 ;  /* 0x000000ffff027224 */ /* 0x000fce00078e000e */
[----:B------:R-:W-:Y:S05]  /*2cb80*/  WARPSYNC.COLLECTIVE R15, `(.L_x_3813) ;  /* 0x000000000f087348 */ /* 0x000fea0003c00000 */
[----:B------:R0:W1:Y:S02]  /*2cb90*/  SHFL.IDX P6, R14, R13, R12, R11 ;  /* 0x0000000c0d0e7389 */ /* 0x00006400000c000b */
[----:B01----:R-:W-:Y:S01]  /*2cba0*/  ENDCOLLECTIVE ;  /* 0x000000000000791b */ /* 0x003fe20003800000 */
.L_x_3813:
        /* <DEDUP_REMOVED lines=11> */
.L_x_3814:
[----:B------:R-:W-:Y:S01]  /*2cc60*/  IMAD.MOV.U32 R2, RZ, RZ, R14 ;  /* 0x000000ffff027224 */ /* 0x000fe200078e000e */
[----:B------:R-:W-:Y:S06]  /*2cc70*/  BRA `(.L_x_3815) ;  /* 0xffffffa8004c7947 */ /* 0x000fec000383ffff */
.L_x_3677:
[----:B---3--:R3:W4:Y:S02]  /*2cc80*/  SYNCS.PHASECHK.TRANS64.TRYWAIT P0, [R6+URZ+0x38860], R25 ;  /* 0x03886019060075a7 */ /* 0x008724000800017f */
[----:B----4-:R-:W-:Y:S05]  /*2cc90*/  @!P0 NANOSLEEP.SYNCS 0x989680 ;  /* 0x009896800000895d */ /* 0x010fea0003900000 */
[----:B------:R-:W4:Y:S02]  /*2cca0*/  @!P0 SYNCS.PHASECHK.TRANS64 P0, [R6+URZ+0x38860], R25 ;  /* 0x03886019060085a7 */ /* 0x000f24000800007f */
[----:B----4-:R-:W-:Y:S05]  /*2ccb0*/  @!P0 BRA `(.L_x_3677) ;  /* 0xfffffffc00f08947 */ /* 0x010fea000383ffff */
[----:B------:R-:W-:Y:S05]  /*2ccc0*/  BRA `(.L_x_3816) ;  /* 0xffffffa8009c7947 */ /* 0x000fea000383ffff */
.L_x_3678:
        /* <DEDUP_REMOVED lines=8> */
.L_x_3818:
[----:B------:R-:W-:Y:S05]  /*2cd50*/  BSYNC B1 ;  /* 0x0000000000017941 */ /* 0x000fea0003800000 */
.L_x_3817:
        /* <DEDUP_REMOVED lines=13> */
.L_x_3819:
        /* <DEDUP_REMOVED lines=17> */
.L_x_3820:
        /* <DEDUP_REMOVED lines=16> */
.L_x_3821:
        /* <DEDUP_REMOVED lines=19> */
.L_x_3822:
        /* <DEDUP_REMOVED lines=14> */
.L_x_3823:
        /* <DEDUP_REMOVED lines=16> */
.L_x_3824:
        /* <DEDUP_REMOVED lines=14> */
.L_x_3825:
[----:B------:R-:W-:Y:S05]  /*2d430*/  BRA `(.L_x_3826) ;  /* 0xffffffa800007947 */ /* 0x000fea000383ffff */
.L_x_3686:
        /* <DEDUP_REMOVED lines=8> */
.L_x_3828:
[----:B------:R-:W-:Y:S05]  /*2d4c0*/  BSYNC B0 ;  /* 0x0000000000007941 */ /* 0x000fea0003800000 */
.L_x_3827:
        /* <DEDUP_REMOVED lines=9> */
.L_x_3829:
        /* <DEDUP_REMOVED lines=23> */
.L_x_3830:
[----:B------:R-:W-:Y:S01]  /*2d6d0*/  IMAD.MOV.U32 R12, RZ, RZ, 0x2 ;  /* 0x00000002ff0c7424 */ /* 0x000fe200078e00ff */
[----:B------:R-:W-:-:S05]  /*2d6e0*/  SEL R4, R14, RZ, P1 ;  /* 0x000000ff0e047207 */ /* 0x000fca0000800000 */
[----:B------:R-:W-:-:S04]  /*2d6f0*/  IMAD.IADD R4, R13, 0x1, R4 ;  /* 0x000000010d047824 */ /* 0x000fc800078e0204 */
[----:B------:R-:W-:-:S07]  /*2d700*/  IMAD.MOV.U32 R13, RZ, RZ, R4 ;  /* 0x000000ffff0d7224 */ /* 0x000fce00078e0004 */
[----:B------:R-:W-:Y:S05]  /*2d710*/  WARPSYNC.COLLECTIVE R15, `(.L_x_3831) ;  /* 0x000000000f087348 */ /* 0x000fea0003c00000 */
[----:B------:R0:W1:Y:S02]  /*2d720*/  SHFL.UP P6, R14, R13, R12, R11 ;  /* 0x0400000c0d0e7389 */ /* 0x00006400000c000b */
[----:B01----:R-:W-:Y:S01]  /*2d730*/  ENDCOLLECTIVE ;  /* 0x000000000000791b */ /* 0x003fe20003800000 */
.L_x_3831:
[----:B------:R-:W-:Y:S01]  /*2d740*/  IMAD.MOV.U32 R12, RZ, RZ, 0x4 ;  /* 0x00000004ff0c7424 */ /* 0x000fe200078e00ff */
[----:B------:R-:W-:-:S05]  /*2d750*/  SEL R3, R14, RZ, P2 ;  /* 0x000000ff0e037207 */ /* 0x000fca0001000000 */
[----:B------:R-:W-:-:S04]  /*2d760*/  IMAD.IADD R2, R4, 0x1, R3 ;  /* 0x0000000104027824 */ /* 0x000fc800078e0203 */
[----:B------:R-:W-:-:S07]  /*2d770*/  IMAD.MOV.U32 R13, RZ, RZ, R2 ;  /* 0x000000ffff0d7224 */ /* 0x000fce00078e0002 */
[----:B------:R-:W-:Y:S05]  /*2d780*/  WARPSYNC.COLLECTIVE R15, `(.L_x_3832) ;  /* 0x000000000f087348 */ /* 0x000fea0003c00000 */
[----:B------:R0:W1:Y:S02]  /*2d790*/  SHFL.UP P6, R14, R13, R12, R11 ;  /* 0x0400000c0d0e7389 */ /* 0x00006400000c000b */
[----:B01----:R-:W-:Y:S01]  /*2d7a0*/  ENDCOLLECTIVE ;  /* 0x000000000000791b */ /* 0x003fe20003800000 */
.L_x_3832:
[----:B------:R-:W-:Y:S01]  /*2d7b0*/  IMAD.MOV.U32 R12, RZ, RZ, 0x8 ;  /* 0x00000008ff0c7424 */ /* 0x000fe200078e00ff */
[----:B------:R-:W-:-:S05]  /*2d7c0*/  SEL R3, R14, RZ, P3 ;  /* 0x000000ff0e037207 */ /* 0x000fca0001800000 */
[----:B------:R-:W-:-:S04]  /*2d7d0*/  IMAD.IADD R3, R2, 0x1, R3 ;  /* 0x0000000102037824 */ /* 0x000fc800078e0203 */
[----:B------:R-:W-:-:S07]  /*2d7e0*/  IMAD.MOV.U32 R13, RZ, RZ, R3 ;  /* 0x000000ffff0d7224 */ /* 0x000fce00078e0003 */
[----:B------:R-:W-:Y:S05]  /*2d7f0*/  WARPSYNC.COLLECTIVE R15, `(.L_x_3833) ;  /* 0x000000000f087348 */ /* 0x000fea0003c00000 */
[----:B------:R0:W1:Y:S02]  /*2d800*/  SHFL.UP P6, R14, R13, R12, R11 ;  /* 0x0400000c0d0e7389 */ /* 0x00006400000c000b */
[----:B01----:R-:W-:Y:S01]  /*2d810*/  ENDCOLLECTIVE ;  /* 0x000000000000791b */ /* 0x003fe20003800000 */
.L_x_3833:
[----:B------:R-:W-:Y:S01]  /*2d820*/  IMAD.MOV.U32 R12, RZ, RZ, 0x10 ;  /* 0x00000010ff0c7424 */ /* 0x000fe200078e00ff */
[----:B------:R-:W-:-:S05]  /*2d830*/  SEL R4, R14, RZ, P4 ;  /* 0x000000ff0e047207 */ /* 0x000fca0002000000 */
[----:B------:R-:W-:-:S04]  /*2d840*/  IMAD.IADD R4, R3, 0x1, R4 ;  /* 0x0000000103047824 */ /* 0x000fc800078e0204 */
[----:B------:R-:W-:-:S07]  /*2d850*/  IMAD.MOV.U32 R13, RZ, RZ, R4 ;  /* 0x000000ffff0d7224 */ /* 0x000fce00078e0004 */
[----:B------:R-:W-:Y:S05]  /*2d860*/  WARPSYNC.COLLECTIVE R15, `(.L_x_3834) ;  /* 0x000000000f087348 */ /* 0x000fea0003c00000 */
[----:B------:R0:W1:Y:S02]  /*2d870*/  SHFL.UP P6, R14, R13, R12, R11 ;  /* 0x0400000c0d0e7389 */ /* 0x00006400000c000b */
[----:B01----:R-:W-:Y:S01]  /*2d880*/  ENDCOLLECTIVE ;  /* 0x000000000000791b */ /* 0x003fe20003800000 */
.L_x_3834:
        /* <DEDUP_REMOVED lines=8> */
.L_x_3835:
[----:B------:R-:W-:Y:S05]  /*2d910*/  BRA `(.L_x_3836) ;  /* 0xffffffa8009c7947 */ /* 0x000fea000383ffff */
.L_x_3689:
[----:B------:R-:W-:Y:S01]  /*2d920*/  BSSY B0, `(.L_x_3837) ;  /* 0x0000007000007945 */ /* 0x000fe20003800000 */
[----:B------:R-:W-:Y:S02]  /*2d930*/  IMAD.MOV.U32 R12, RZ, RZ, 0x1 ;  /* 0x00000001ff0c7424 */ /* 0x000fe400078e00ff */
[----:B------:R-:W-:Y:S02]  /*2d940*/  IMAD.MOV.U32 R11, RZ, RZ, RZ ;  /* 0x000000ffff0b7224 */ /* 0x000fe400078e00ff */
[----:B------:R-:W-:-:S07]  /*2d950*/  IMAD.MOV.U32 R15, RZ, RZ, -0x1 ;  /* 0xffffffffff0f7424 */ /* 0x000fce00078e00ff */
[----:B------:R-:W-:Y:S05]  /*2d960*/  WARPSYNC.COLLECTIVE R15, `(.L_x_3838) ;  /* 0x000000000f087348 */ /* 0x000fea0003c00000 */
[----:B------:R0:W1:Y:S02]  /*2d970*/  SHFL.UP P6, R14, R13, R12, R11 ;  /* 0x0400000c0d0e7389 */ /* 0x00006400000c000b */
[----:B01----:R-:W-:Y:S01]  /*2d980*/  ENDCOLLECTIVE ;  /* 0x000000000000791b */ /* 0x003fe20003800000 */
.L_x_3838:
[----:B------:R-:W-:Y:S05]  /*2d990*/  BSYNC B0 ;  /* 0x0000000000007941 */ /* 0x000fea0003800000 */
.L_x_3837:
        /* <DEDUP_REMOVED lines=8> */
.L_x_3839:
[----:B------:R-:W-:Y:S01]  /*2da20*/  IMAD.MOV.U32 R12, RZ, RZ, 0x4 ;  /* 0x00000004ff0c7424 */ /* 0x000fe200078e00ff */
[----:B------:R-:W-:-:S05]  /*2da30*/  SEL R2, R14, RZ, P2 ;  /* 0x000000ff0e027207 */ /* 0x000fca0001000000 */
[----:B------:R-:W-:-:S04]  /*2da40*/  IMAD.IADD R2, R13, 0x1, R2 ;  /* 0x000000010d027824 */ /* 0x000fc800078e0202 */
[----:B------:R-:W-:-:S07]  /*2da50*/  IMAD.MOV.U32 R13, RZ, RZ, R2 ;  /* 0x000000ffff0d7224 */ /* 0x000fce00078e0002 */
[----:B------:R-:W-:Y:S05]  /*2da60*/  WARPSYNC.COLLECTIVE R15, `(.L_x_3840) ;  /* 0x000000000f087348 */ /* 0x000fea0003c00000 */
[----:B------:R0:W1:Y:S02]  /*2da70*/  SHFL.UP P6, R14, R13, R12, R11 ;  /* 0x0400000c0d0e7389 */ /* 0x00006400000c000b */
[----:B01----:R-:W-:Y:S01]  /*2da80*/  ENDCOLLECTIVE ;  /* 0x000000000000791b */ /* 0x003fe20003800000 */
.L_x_3840:
[----:B------:R-:W-:Y:S01]  /*2da90*/  IMAD.MOV.U32 R12, RZ, RZ, 0x8 ;  /* 0x00000008ff0c7424 */ /* 0x000fe200078e00ff */
[----:B------:R-:W-:-:S05]  /*2daa0*/  SEL R3, R14, RZ, P3 ;  /* 0x000000ff0e037207 */ /* 0x000fca0001800000 */
[----:B------:R-:W-:-:S04]  /*2dab0*/  IMAD.IADD R3, R2, 0x1, R3 ;  /* 0x0000000102037824 */ /* 0x000fc800078e0203 */
[----:B------:R-:W-:-:S07]  /*2dac0*/  IMAD.MOV.U32 R13, RZ, RZ, R3 ;  /* 0x000000ffff0d7224 */ /* 0x000fce00078e0003 */
[----:B------:R-:W-:Y:S05]  /*2dad0*/  WARPSYNC.COLLECTIVE R15, `(.L_x_3841) ;  /* 0x000000000f087348 */ /* 0x000fea0003c00000 */
[----:B------:R0:W1:Y:S02]  /*2dae0*/  SHFL.UP P6, R14, R13, R12, R11 ;  /* 0x0400000c0d0e7389 */ /* 0x00006400000c000b */
[----:B01----:R-:W-:Y:S01]  /*2daf0*/  ENDCOLLECTIVE ;  /* 0x000000000000791b */ /* 0x003fe20003800000 */
.L_x_3841:
[----:B------:R-:W-:Y:S01]  /*2db00*/  IMAD.MOV.U32 R12, RZ, RZ, 0x10 ;  /* 0x00000010ff0c7424 */ /* 0x000fe200078e00ff */
[----:B------:R-:W-:-:S05]  /*2db10*/  SEL R4, R14, RZ, P4 ;  /* 0x000000ff0e047207 */ /* 0x000fca0002000000 */
[----:B------:R-:W-:-:S04]  /*2db20*/  IMAD.IADD R4, R3, 0x1, R4 ;  /* 0x0000000103047824 */ /* 0x000fc800078e0204 */
[----:B------:R-:W-:-:S07]  /*2db30*/  IMAD.MOV.U32 R13, RZ, RZ, R4 ;  /* 0x000000ffff0d7224 */ /* 0x000fce00078e0004 */
[----:B------:R-:W-:Y:S05]  /*2db40*/  WARPSYNC.COLLECTIVE R15, `(.L_x_3842) ;  /* 0x000000000f087348 */ /* 0x000fea0003c00000 */
[----:B------:R0:W1:Y:S02]  /*2db50*/  SHFL.UP P6, R14, R13, R12, R11 ;  /* 0x0400000c0d0e7389 */ /* 0x00006400000c000b */
[----:B01----:R-:W-:Y:S01]  /*2db60*/  ENDCOLLECTIVE ;  /* 0x000000000000791b */ /* 0x003fe20003800000 */
.L_x_3842:
        /* <DEDUP_REMOVED lines=8> */
.L_x_3843:
[----:B------:R-:W-:Y:S05]  /*2dbf0*/  BRA `(.L_x_3844) ;  /* 0xffffffa800887947 */ /* 0x000fea000383ffff */
.L_x_3691:
[----:B------:R-:W-:Y:S01]  /*2dc00*/  BSSY B0, `(.L_x_3845) ;  /* 0x0000006000007945 */ /* 0x000fe20003800000 */
[----:B------:R-:W-:Y:S01]  /*2dc10*/  PLOP3.LUT P6, PT, P6, PT, PT, 0x8, 0x0 ;  /* 0x000000000000781c */ /* 0x000fe200037ce170 */
[----:B------:R-:W-:-:S12]  /*2dc20*/  IMAD.MOV.U32 R15, RZ, RZ, -0x1 ;  /* 0xffffffffff0f7424 */ /* 0x000fd800078e00ff */
[----:B0-----:R-:W-:Y:S05]  /*2dc30*/  WARPSYNC.COLLECTIVE R15, `(.L_x_3846) ;  /* 0x000000000f087348 */ /* 0x001fea0003c00000 */
[----:B------:R-:W-:Y:S01]  /*2dc40*/  VOTE.ANY R14, PT, P6 ;  /* 0x00000000000e7806 */ /* 0x000fe200030e0100 */
[----:B0-----:R-:W-:Y:S06]  /*2dc50*/  ENDCOLLECTIVE ;  /* 0x000000000000791b */ /* 0x001fec0003800000 */
.L_x_3846:
[----:B------:R-:W-:Y:S05]  /*2dc60*/  BSYNC B0 ;  /* 0x0000000000007941 */ /* 0x000fea0003800000 */
.L_x_3845:
        /* <DEDUP_REMOVED lines=10> */
.L_x_3847:
[----:B------:R-:W-:Y:S02]  /*2dd10*/  IMAD.MOV.U32 R13, RZ, RZ, R5 ;  /* 0x000000ffff0d7224 */ /* 0x000fe400078e0005 */
[----:B------:R-:W-:-:S07]  /*2dd20*/  IMAD.MOV.U32 R25, RZ, RZ, R14 ;  /* 0x000000ffff197224 */ /* 0x000fce00078e000e */
[----:B------:R-:W-:Y:S05]  /*2dd30*/  WARPSYNC.COLLECTIVE R15, `(.L_x_3848) ;  /* 0x000000000f087348 */ /* 0x000fea0003c00000 */
[----:B------:R0:W1:Y:S02]  /*2dd40*/  SHFL.IDX P6, R14, R13, R12, R11 ;  /* 0x0000000c0d0e7389 */ /* 0x00006400000c000b */
[----:B01----:R-:W-:Y:S01]  /*2dd50*/  ENDCOLLECTIVE ;  /* 0x000000000000791b */ /* 0x003fe20003800000 */
.L_x_3848:
[----:B------:R-:W-:Y:S01]  /*2dd60*/  IMAD.MOV.U32 R5, RZ, RZ, R14 ;  /* 0x000000ffff057224 */ /* 0x000fe200078e000e */
[----:B------:R-:W-:Y:S06]  /*2dd70*/  BRA `(.L_x_3849) ;  /* 0xffffffa800687947 */ /* 0x000fec000383ffff */
.L_x_3693:
[----:B------:R-:W-:Y:S01]  /*2dd80*/  BSSY B0, `(.L_x_3850) ;  /* 0x0000007000007945 */ /* 0x000fe20003800000 */
[----:B------:R-:W-:Y:S02]  /*2dd90*/  IMAD.MOV.U32 R13, RZ, RZ, R2 ;  /* 0x000000ffff0d7224 */ /* 0x000fe400078e0002 */
[----:B------:R-:W-:Y:S02]  /*2dda0*/  IMAD.MOV.U32 R11, RZ, RZ, 0x1f ;  /* 0x0000001fff0b7424 */ /* 0x000fe400078e00ff */
[----:B------:R-:W-:-:S07]  /*2ddb0*/  IMAD.MOV.U32 R15, RZ, RZ, -0x1 ;  /* 0xffffffffff0f7424 */ /* 0x000fce00078e00ff */
[----:B0123--:R-:W-:Y:S05]  /*2ddc0*/  WARPSYNC.COLLECTIVE R15, `(.L_x_3851) ;  /* 0x000000000f087348 */ /* 0x00ffea0003c00000 */
[----:B------:R4:W0:Y:S02]  /*2ddd0*/  SHFL.IDX P6, R14, R13, R12, R11 ;  /* 0x0000000c0d0e7389 */ /* 0x00082400000c000b */
[----:B01234-:R-:W-:Y:S01]  /*2dde0*/  ENDCOLLECTIVE ;  /* 0x000000000000791b */ /* 0x01ffe20003800000 */
.L_x_3851:
[----:B------:R-:W-:Y:S05]  /*2ddf0*/  BSYNC B0 ;  /* 0x0000000000007941 */ /* 0x000fea0003800000 */
.L_x_3850:
[----:B------:R-:W-:Y:S01]  /*2de00*/  IMAD.MOV.U32 R24, RZ, RZ, R14 ;  /* 0x000000ffff187224 */ /* 0x000fe200078e000e */
[----:B------:R-:W-:Y:S06]  /*2de10*/  BRA `(.L_x_3692) ;  /* 0xffffffa800587947 */ /* 0x000fec000383ffff */
.L_x_3699:
[----:B0-----:R0:W1:Y:S02]  /*2de20*/  SYNCS.PHASECHK.TRANS64.TRYWAIT P0, [R7+URZ+0x38820], R0 ;  /* 0x03882000070075a7 */ /* 0x001064000800017f */
[----:B-1----:R-:W-:Y:S05]  /*2de30*/  @!P0 NANOSLEEP.SYNCS 0x989680 ;  /* 0x009896800000895d */ /* 0x002fea0003900000 */
[----:B------:R-:W1:Y:S02]  /*2de40*/  @!P0 SYNCS.PHASECHK.TRANS64 P0, [R7+URZ+0x38820], R0 ;  /* 0x03882000070085a7 */ /* 0x000e64000800007f */
[----:B-1----:R-:W-:Y:S05]  /*2de50*/  @!P0 BRA `(.L_x_3699) ;  /* 0xfffffffc00f08947 */ /* 0x002fea000383ffff */
[----:B------:R-:W-:Y:S05]  /*2de60*/  BRA `(.L_x_3852) ;  /* 0xffffffb000b07947 */ /* 0x000fea000383ffff */
.L_x_3700:
        /* <DEDUP_REMOVED lines=8> */
[----:B0-23--:R-:W-:Y:S05]  /*2def0*/  WARPSYNC.COLLECTIVE R15, `(.L_x_3854) ;  /* 0x000000000f087348 */ /* 0x00dfea0003c00000 */
[----:B------:R1:W4:Y:S02]  /*2df00*/  SHFL.IDX P6, R14, R13, R12, R11 ;  /* 0x0000000c0d0e7389 */ /* 0x00032400000c000b */
[----:B01234-:R-:W-:Y:S01]  /*2df10*/  ENDCOLLECTIVE ;  /* 0x000000000000791b */ /* 0x01ffe20003800000 */
.L_x_3854:
[----:B------:R-:W-:Y:S05]  /*2df20*/  BSYNC B0 ;  /* 0x0000000000007941 */ /* 0x000fea0003800000 */
.L_x_3853:
[----:B------:R-:W-:Y:S05]  /*2df30*/  BRA `(.L_x_3855) ;  /* 0xffffffb000987947 */ /* 0x000fea000383ffff */
.L_x_3701:
[----:B------:R-:W-:Y:S01]  /*2df40*/  BSSY B0, `(.L_x_3856) ;  /* 0x0000006000007945 */ /* 0x000fe20003800000 */
[----:B------:R-:W-:-:S07]  /*2df50*/  IMAD.MOV.U32 R15, RZ, RZ, -0x1 ;  /* 0xffffffffff0f7424 */ /* 0x000fce00078e00ff */
[----:B0-23--:R-:W-:Y:S05]  /*2df60*/  WARPSYNC.COLLECTIVE R15, `(.L_x_3857) ;  /* 0x000000000f0c7348 */ /* 0x00dfea0003c00000 */
[----:B------:R-:W-:Y:S02]  /*2df70*/  ELECT P6, UR62, PT ;  /* 0x00000000003e782f */ /* 0x000fe400038c0000 */
[----:B------:R-:W-:Y:S01]  /*2df80*/  MOV R14, UR62 ;  /* 0x0000003e000e7c02 */ /* 0x000fe20008000f00 */
[----:B0-23--:R-:W-:Y:S10]  /*2df90*/  ENDCOLLECTIVE ;  /* 0x000000000000791b */ /* 0x00dff40003800000 */
.L_x_3857:
[----:B------:R-:W-:Y:S05]  /*2dfa0*/  BSYNC B0 ;  /* 0x0000000000007941 */ /* 0x000fea0003800000 */
.L_x_3856:
[----:B------:R-:W-:Y:S05]  /*2dfb0*/  BRA `(.L_x_3858) ;  /* 0xffffffb0008c7947 */ /* 0x000fea000383ffff */
.L_x_3703:
[----:B0-----:R0:W1:Y:S02]  /*2dfc0*/  SYNCS.PHASECHK.TRANS64.TRYWAIT P1, [R5+URZ+0x38840], R0 ;  /* 0x03884000050075a7 */ /* 0x001064000802017f */
[----:B-1----:R-:W-:Y:S05]  /*2dfd0*/  @!P1 NANOSLEEP.SYNCS 0x989680 ;  /* 0x009896800000995d */ /* 0x002fea0003900000 */
[----:B------:R-:W1:Y:S02]  /*2dfe0*/  @!P1 SYNCS.PHASECHK.TRANS64 P1, [R5+URZ+0x38840], R0 ;  /* 0x03884000050095a7 */ /* 0x000e64000802007f */
[----:B-1----:R-:W-:Y:S05]  /*2dff0*/  @!P1 BRA `(.L_x_3703) ;  /* 0xfffffffc00f09947 */ /* 0x002fea000383ffff */
[----:B------:R-:W-:Y:S05]  /*2e000*/  BRA `(.L_x_3859) ;  /* 0xffffffb000ac7947 */ /* 0x000fea000383ffff */
.L_x_3705:
[----:B-1----:R1:W4:Y:S02]  /*2e010*/  SYNCS.PHASECHK.TRANS64.TRYWAIT P1, [R3+URZ+0x38840], R2 ;  /* 0x03884002030075a7 */ /* 0x002324000802017f */
[----:B----4-:R-:W-:Y:S05]  /*2e020*/  @!P1 NANOSLEEP.SYNCS 0x989680 ;  /* 0x009896800000995d */ /* 0x010fea0003900000 */
[----:B------:R-:W4:Y:S02]  /*2e030*/  @!P1 SYNCS.PHASECHK.TRANS64 P1, [R3+URZ+0x38840], R2 ;  /* 0x03884002030095a7 */ /* 0x000f24000802007f */
[----:B----4-:R-:W-:Y:S05]  /*2e040*/  @!P1 BRA `(.L_x_3705) ;  /* 0xfffffffc00f09947 */ /* 0x010fea000383ffff */
[----:B------:R-:W-:Y:S05]  /*2e050*/  BRA `(.L_x_3860) ;  /* 0xffffffb000b87947 */ /* 0x000fea000383ffff */
.L_x_3707:
[----:B----4-:R4:W0:Y:S02]  /*2e060*/  SYNCS.PHASECHK.TRANS64.TRYWAIT P1, [R5+URZ+0x38860], R0 ;  /* 0x03886000050075a7 */ /* 0x010824000802017f */
[----:B0-----:R-:W-:Y:S05]  /*2e070*/  @!P1 NANOSLEEP.SYNCS 0x989680 ;  /* 0x009896800000995d */ /* 0x001fea0003900000 */
[----:B------:R-:W0:Y:S02]  /*2e080*/  @!P1 SYNCS.PHASECHK.TRANS64 P1, [R5+URZ+0x38860], R0 ;  /* 0x03886000050095a7 */ /* 0x000e24000802007f */
[----:B0-----:R-:W-:Y:S05]  /*2e090*/  @!P1 BRA `(.L_x_3707) ;  /* 0xfffffffc00f09947 */ /* 0x001fea000383ffff */
[----:B------:R-:W-:Y:S05]  /*2e0a0*/  BRA `(.L_x_3861) ;  /* 0xffffffb000b47947 */ /* 0x000fea000383ffff */
.L_x_3862:
        /* <DEDUP_REMOVED lines=13> */
.L_x_5657:


//--------------------- .text._ZN7cutlass13device_kernelIN5flash11enable_sm90INS1_16FlashAttnFwdSm90INS1_25CollectiveMainloopFwdSm90ILi2EN4cute5tupleIJNS5_1CILi1EEES8_S8_EEENS6_IJNS7_ILi64EEESA_SA_EEELi512ENS_6half_tEfNS_4arch4Sm90ELb1ELb0ELb0ELb0ELb1ELb0ELb0ELb0ELb0ELb1ELb1ELb0EEENS1_21CollectiveEpilogueFwdINS6_IJSA_NS7_ILi512EEESA_EEES9_SC_SE_Li256ELb0ELb1ELb1ELb0EEENS1_19SingleTileSchedulerILb0ELb1ELb1ELi64EEEEEEEEEvNT_6ParamsE --------------------------
	.section	.text._ZN7cutlass13device_kernelIN5flash11enable_sm90INS1_16FlashAttnFwdSm90INS1_25CollectiveMainloopFwdSm90ILi2EN4cute5tupleIJNS5_1CILi1EEES8_S8_EEENS6_IJNS7_ILi64EEESA_SA_EEELi512ENS_6half_tEfNS_4arch4Sm90ELb1ELb0ELb0ELb0ELb1ELb0ELb0ELb0ELb0ELb1ELb1ELb0EEENS1_21CollectiveEpilogueFwdINS6_IJSA_NS7_ILi512EEESA_EEES9_SC_SE_Li256ELb0ELb1ELb1ELb0EEENS1_19SingleTileSchedulerILb0ELb1ELb1ELi64EEEEEEEEEvNT_6ParamsE,"ax",@progbits
	.align	128
.text._ZN7cutlass13device_kernelIN5flash11enable_sm90INS1_16FlashAttnFwdSm90INS1_25CollectiveMainloopFwdSm90ILi2EN4cute5tupleIJNS5_1CILi1EEES8_S8_EEENS6_IJNS7_ILi64EEESA_SA_EEELi512ENS_6half_tEfNS_4arch4Sm90ELb1ELb0ELb0ELb0ELb1ELb0ELb0ELb0ELb0ELb1ELb1ELb0EEENS1_21CollectiveEpilogueFwdINS6_IJSA_NS7_ILi512EEESA_EEES9_SC_SE_Li256ELb0ELb1ELb1ELb0EEENS1_19SingleTileSchedulerILb0ELb1ELb1ELi64EEEEEEEEEvNT_6ParamsE:
        .type           _ZN7cutlass13device_kernelIN5flash11enable_sm90INS1_16FlashAttnFwdSm90INS1_25CollectiveMainloopFwdSm90ILi2EN4cute5tupleIJNS5_1CILi1EEES8_S8_EEENS6_IJNS7_ILi64EEESA_SA_EEELi512ENS_6half_tEfNS_4arch4Sm90ELb1ELb0ELb0ELb0ELb1ELb0ELb0ELb0ELb0ELb1ELb1ELb0EEENS1_21CollectiveEpilogueFwdINS6_IJSA_NS7_ILi512EEESA_EEES9_SC_SE_Li256ELb0ELb1ELb1ELb0EEENS1_19SingleTileSchedulerILb0ELb1ELb1ELi64EEEEEEEEEvNT_6ParamsE,@function
        .size           _ZN7cutlass13device_kernelIN5flash11enable_sm90INS1_16FlashAttnFwdSm90INS1_25CollectiveMainloopFwdSm90ILi2EN4cute5tupleIJNS5_1CILi1EEES8_S8_EEENS6_IJNS7_ILi64EEESA_SA_EEELi512ENS_6half_tEfNS_4arch4Sm90ELb1ELb0ELb0ELb0ELb1ELb0ELb0ELb0ELb0ELb1ELb1ELb0EEENS1_21CollectiveEpilogueFwdINS6_IJSA_NS7_ILi512EEESA_EEES9_SC_SE_Li256ELb0ELb1ELb1ELb0EEENS1_19SingleTileSchedulerILb0ELb1ELb1ELi64EEEEEEEEEvNT_6ParamsE,(.L_x_5658 - _ZN7cutlass13device_kernelIN5flash11enable_sm90INS1_16FlashAttnFwdSm90INS1_25CollectiveMainloopFwdSm90ILi2EN4cute5tupleIJNS5_1CILi1EEES8_S8_EEENS6_IJNS7_ILi64EEESA_SA_EEELi512ENS_6half_tEfNS_4arch4Sm90ELb1ELb0ELb0ELb0ELb1ELb0ELb0ELb0ELb0ELb1ELb1ELb0EEENS1_21CollectiveEpilogueFwdINS6_IJSA_NS7_ILi512EEESA_EEES9_SC_SE_Li256ELb0ELb1ELb1ELb0EEENS1_19SingleTileSchedulerILb0ELb1ELb1ELi64EEEEEEEEEvNT_6ParamsE)
        .other          _ZN7cutlass13device_kernelIN5flash11enable_sm90INS1_16FlashAttnFwdSm90INS1_25CollectiveMainloopFwdSm90ILi2EN4cute5tupleIJNS5_1CILi1EEES8_S8_EEENS6_IJNS7_ILi64EEESA_SA_EEELi512ENS_6half_tEfNS_4arch4Sm90ELb1ELb0ELb0ELb0ELb1ELb0ELb0ELb0ELb0ELb1ELb1ELb0EEENS1_21CollectiveEpilogueFwdINS6_IJSA_NS7_ILi512EEESA_EEES9_SC_SE_Li256ELb0ELb1ELb1ELb0EEENS1_19SingleTileSchedulerILb0ELb1ELb1ELi64EEEEEEEEEvNT_6ParamsE,@"STO_CUDA_ENTRY STV_DEFAULT"
_ZN7cutlass13device_kernelIN5flash11enable_sm90INS1_16FlashAttnFwdSm90INS1_25CollectiveMainloopFwdSm90ILi2EN4cute5tupleIJNS5_1CILi1EEES8_S8_EEENS6_IJNS7_ILi64EEESA_SA_EEELi512ENS_6half_tEfNS_4arch4Sm90ELb1ELb0ELb0ELb0ELb1ELb0ELb0ELb0ELb0ELb1ELb1ELb0EEENS1_21CollectiveEpilogueFwdINS6_IJSA_NS7_ILi512EEESA_EEES9_SC_SE_Li256ELb0ELb1ELb1ELb0EEENS1_19SingleTileSchedulerILb0ELb1ELb1ELi64EEEEEEEEEvNT_6ParamsE:
        /* <DEDUP_REMOVED lines=40> */
.L_x_3863:
        /* <DEDUP_REMOVED lines=22> */
.L_x_3864:
        /* <DEDUP_REMOVED lines=18> */
.L_x_3865:
        /* <DEDUP_REMOVED lines=22> */
.L_x_3866:
        /* <DEDUP_REMOVED lines=23> */
.L_x_3867:
        /* <DEDUP_REMOVED lines=9> */
.L_x_3870:
        /* <DEDUP_REMOVED lines=25> */
[----:B------:R-:W0:Y:S01]  /*09f0*/  S2UR UR7, SR_CTAID.X ;  /* 0x00000000000779c3 */ /* 0x000e220000002500 */
[----:B------:R-:W-:Y:S01]  /*0a00*/  ULDC UR10, c[0x0][0x2f0] ;  /* 0x0000bc00000a7ab9 */ /* 0x000fe20000000800 */
[----:B------:R-:W-:Y:S01]  /*0a10*/  VIADD R16, R30, 0xffffff80 ;  /* 0xffffff801e107836 */ /* 0x000fe20000000000 */
[----:B------:R-:W-:-:S04]  /*0a20*/  UISETP.NE.AND.EX UP0, UPT, UR5, URZ, UPT, UP0 ;  /* 0x0000003f0500728c */ /* 0x000fc8000bf05300 */
[----:B------:R-:W-:Y:S01]  /*0a30*/  USEL UR41, UR41, 0x1, UP0 ;  /* 0x0000000129297887 */ /* 0x000fe20008000000 */
[----:B------:R-:W1:Y:S01]  /*0a40*/  S2UR UR44, SR_CgaCtaId ;  /* 0x00000000002c79c3 */ /* 0x000e620000008800 */
[----:B------:R-:W-:Y:S02]  /*0a50*/  UISETP.NE.AND UP0, UPT, UR11, 0x1, UPT ;  /* 0x000000010b00788c */ /* 0x000fe4000bf05270 */
[----:B------:R-:W-:-:S04]  /*0a60*/  UIMAD UR4, UR41, UR10, 0x3f ;  /* 0x0000003f290474a4 */ /* 0x000fc8000f8e020a */
[----:B------:R-:W-:Y:S01]  /*0a70*/  PLOP3.LUT P0, PT, PT, PT, UP0, 0x80, 0x0 ;  /* 0x000000000000781c */ /* 0x000fe20003f0f008 */
[----:B------:R-:W-:-:S04]  /*0a80*/  USHF.R.S32.HI UR5, URZ, 0x1f, UR4 ;  /* 0x0000001f3f057899 */ /* 0x000fc80008011404 */
[----:B------:R-:W-:-:S04]  /*0a90*/  ULEA.HI UR5, UR5, UR4, URZ, 0x6 ;  /* 0x0000000405057291 */ /* 0x000fc8000f8f303f */
[----:B------:R-:W-:-:S04]  /*0aa0*/  USHF.R.S32.HI UR6, URZ, 0x6, UR5 ;  /* 0x000000063f067899 */ /* 0x000fc80008011405 */
[----:B0-----:R-:W-:Y:S08]  /*0ab0*/  @!P0 BRA `(.L_x_3872) ;  /* 0x00000020003c8947 */ /* 0x001ff00003800000 */
[----:B------:R-:W-:Y:S01]  /*0ac0*/  ULDC UR4, c[0x0][0x448] ;  /* 0x0001120000047ab9 */ /* 0x000fe20000000800 */
[----:B------:R-:W-:Y:S01]  /*0ad0*/  ULEA UR7, UR7, 0x3f, 0x6 ;  /* 0x0000003f07077891 */ /* 0x000fe2000f8e303f */
[----:B------:R-:W-:Y:S01]  /*0ae0*/  PLOP3.LUT P0, PT, PT, PT, PT, 0x80, 0x0 ;  /* 0x000000000000781c */ /* 0x000fe20003f0f070 */
[----:B------:R-:W-:Y:S01]  /*0af0*/  UISETP.NE.AND UP0, UPT, UR4, 0x1, UPT ;  /* 0x000000010400788c */ /* 0x000fe2000bf05270 */
[----:B------:R-:W-:Y:S01]  /*0b00*/  IMAD.MOV.U32 R3, RZ, RZ, RZ ;  /* 0x000000ffff037224 */ /* 0x000fe200078e00ff */
[----:B------:R-:W-:Y:S01]  /*0b10*/  ULDC UR8, c[0x0][0x288] ;  /* 0x0000a20000087ab9 */ /* 0x000fe20000000800 */
[----:B------:R-:W-:Y:S01]  /*0b20*/  USHF.R.U32.HI UR11, URZ, 0x10, UR9 ;  /* 0x000000103f0b7899 */ /* 0x000fe20008011609 */
[----:B------:R-:W-:Y:S01]  /*0b30*/  IMAD.MOV.U32 R5, RZ, RZ, RZ ;  /* 0x000000ffff057224 */ /* 0x000fe200078e00ff */
[----:B------:R-:W-:Y:S01]  /*0b40*/  UIADD3 UR8, -UR8, 0x40, URZ ;  /* 0x0000004008087890 */ /* 0x000fe2000fffe13f */
[----:B------:R-:W-:Y:S01]  /*0b50*/  MOV R6, RZ ;  /* 0x000000ff00067202 */ /* 0x000fe20000000f00 */
[----:B------:R-:W-:Y:S01]  /*0b60*/  ULOP3.LUT UR9, UR9, 0xffff, URZ, 0xc0, !UPT ;  /* 0x0000ffff09097892 */ /* 0x000fe2000f8ec03f */
[----:B------:R-:W-:Y:S01]  /*0b70*/  CS2R R150, SRZ ;  /* 0x0000000000967805 */ /* 0x000fe2000001ff00 */
[----:B------:R-:W-:Y:S01]  /*0b80*/  UIMAD UR8, UR41, UR10, UR8 ;  /* 0x0000000a290872a4 */ /* 0x000fe2000f8e0208 */
[----:B------:R-:W-:Y:S01]  /*0b90*/  CS2R R148, SRZ ;  /* 0x0000000000947805 */ /* 0x000fe2000001ff00 */
[----:B------:R-:W-:Y:S01]  /*0ba0*/  @UP0 ULDC UR4, c[0x0][0x44c] ;  /* 0x0001130000040ab9 */ /* 0x000fe20000000800 */
[----:B------:R-:W-:Y:S01]  /*0bb0*/  @UP0 ULDC UR12, c[0x0][0x450] ;  /* 0x00011400000c0ab9 */ /* 0x000fe20000000800 */
[----:B------:R-:W-:Y:S01]  /*0bc0*/  UIMAD.WIDE.U32 UR4, UR7, UR4, URZ ;  /* 0x00000004070472a5 */ /* 0x000fe2000f8e003f */
[----:B------:R-:W-:-:S02]  /*0bd0*/  CS2R R146, SRZ ;  /* 0x0000000000927805 */ /* 0x000fc4000001ff00 */
[----:B------:R-:W-:Y:S02]  /*0be0*/  CS2R R144, SRZ ;  /* 0x0000000000907805 */ /* 0x000fe4000001ff00 */
[----:B------:R-:W-:Y:S01]  /*0bf0*/  CS2R R142, SRZ ;  /* 0x00000000008e7805 */ /* 0x000fe2000001ff00 */
[----:B------:R-:W-:Y:S01]  /*0c00*/  @UP0 USHF.R.U32.HI UR7, URZ, UR12, UR5 ;  /* 0x0000000c3f070299 */ /* 0x000fe20008011605 */
[----:B------:R-:W-:Y:S02]  /*0c10*/  CS2R R140, SRZ ;  /* 0x00000000008c7805 */ /* 0x000fe4000001ff00 */
[----:B------:R-:W-:Y:S02]  /*0c20*/  CS2R R138, SRZ ;  /* 0x00000000008a7805 */ /* 0x000fe4000001ff00 */
[----:B------:R-:W-:Y:S01]  /*0c30*/  CS2R R136, SRZ ;  /* 0x0000000000887805 */ /* 0x000fe2000001ff00 */
[----:B------:R-:W-:Y:S01]  /*0c40*/  UIADD3 UR7, UR8, UR7, URZ ;  /* 0x0000000708077290 */ /* 0x000fe2000fffe03f */
[----:B------:R-:W-:-:S02]  /*0c50*/  CS2R R134, SRZ ;  /* 0x0000000000867805 */ /* 0x000fc4000001ff00 */
[----:B------:R-:W-:Y:S02]  /*0c60*/  CS2R R132, SRZ ;  /* 0x0000000000847805 */ /* 0x000fe4000001ff00 */
[----:B------:R-:W-:Y:S01]  /*0c70*/  CS2R R130, SRZ ;  /* 0x0000000000827805 */ /* 0x000fe2000001ff00 */
[----:B------:R-:W-:Y:S01]  /*0c80*/  USHF.R.S32.HI UR4, URZ, 0x1f, UR7 ;  /* 0x0000001f3f047899 */ /* 0x000fe20008011407 */
[----:B------:R-:W-:Y:S02]  /*0c90*/  CS2R R128, SRZ ;  /* 0x0000000000807805 */ /* 0x000fe4000001ff00 */
[----:B------:R-:W-:Y:S02]  /*0ca0*/  CS2R R126, SRZ ;  /* 0x00000000007e7805 */ /* 0x000fe4000001ff00 */
[----:B------:R-:W-:Y:S01]  /*0cb0*/  CS2R R124, SRZ ;  /* 0x00000000007c7805 */ /* 0x000fe2000001ff00 */
[----:B------:R-:W-:Y:S01]  /*0cc0*/  ULEA.HI UR4, UR4, UR7, URZ, 0x6 ;  /* 0x0000000704047291 */ /* 0x000fe2000f8f303f */
[----:B------:R-:W-:-:S02]  /*0cd0*/  CS2R R122, SRZ ;  /* 0x00000000007a7805 */ /* 0x000fc4000001ff00 */
[----:B------:R-:W-:Y:S02]  /*0ce0*/  CS2R R120, SRZ ;  /* 0x0000000000787805 */ /* 0x000fe4000001ff00 */
[----:B------:R-:W-:Y:S01]  /*0cf0*/  CS2R R118, SRZ ;  /* 0x0000000000767805 */ /* 0x000fe2000001ff00 */
[----:B------:R-:W-:Y:S01]  /*0d00*/  USHF.R.S32.HI UR4, URZ, 0x6, UR4 ;  /* 0x000000063f047899 */ /* 0x000fe20008011404 */
[----:B------:R-:W-:Y:S02]  /*0d10*/  CS2R R116, SRZ ;  /* 0x0000000000747805 */ /* 0x000fe4000001ff00 */
[----:B------:R-:W-:Y:S02]  /*0d20*/  CS2R R114, SRZ ;  /* 0x0000000000727805 */ /* 0x000fe4000001ff00 */
[----:B------:R-:W-:Y:S01]  /*0d30*/  CS2R R112, SRZ ;  /* 0x0000000000707805 */ /* 0x000fe2000001ff00 */
[----:B------:R-:W-:Y:S01]  /*0d40*/  UISETP.LT.AND UP0, UPT, UR6, UR4, UPT ;  /* 0x000000040600728c */ /* 0x000fe2000bf01270 */
[----:B------:R-:W-:-:S02]  /*0d50*/  CS2R R110, SRZ ;  /* 0x00000000006e7805 */ /* 0x000fc4000001ff00 */
[----:B------:R-:W-:Y:S02]  /*0d60*/  CS2R R108, SRZ ;  /* 0x00000000006c7805 */ /* 0x000fe4000001ff00 */
[----:B------:R-:W-:Y:S01]  /*0d70*/  CS2R R106, SRZ ;  /* 0x00000000006a7805 */ /* 0x000fe2000001ff00 */
[----:B------:R-:W-:Y:S01]  /*0d80*/  USEL UR6, UR6, UR4, UP0 ;  /* 0x0000000406067287 */ /* 0x000fe20008000000 */
[----:B------:R-:W-:Y:S01]  /*0d90*/  CS2R R104, SRZ ;  /* 0x0000000000687805 */ /* 0x000fe2000001ff00 */
[----:B------:R-:W-:Y:S01]  /*0da0*/  UISETP.NE.AND UP0, UPT, UR11, URZ, UPT ;  /* 0x0000003f0b00728c */ /* 0x000fe2000bf05270 */
[----:B------:R-:W-:Y:S01]  /*0db0*/  CS2R R102, SRZ ;  /* 0x0000000000667805 */ /* 0x000fe2000001ff00 */
[----:B------:R-:W-:Y:S01]  /*0dc0*/  UISETP.GE.AND UP1, UPT, UR6, 0x1, UPT ;  /* 0x000000010600788c */ /* 0x000fe2000bf26270 */
[----:B------:R-:W-:Y:S02]  /*0dd0*/  CS2R R100, SRZ ;  /* 0x0000000000647805 */ /* 0x000fe4000001ff00 */
[----:B------:R-:W-:-:S02]  /*0de0*/  CS2R R98, SRZ ;  /* 0x0000000000627805 */ /* 0x000fc4000001ff00 */
[----:B------:R-:W-:Y:S02]  /*0df0*/  CS2R R96, SRZ ;  /* 0x0000000000607805 */ /* 0x000fe4000001ff00 */
[----:B------:R-:W-:Y:S02]  /*0e00*/  CS2R R94, SRZ ;  /* 0x00000000005e7805 */ /* 0x000fe4000001ff00 */
[----:B------:R-:W-:Y:S02]  /*0e10*/  CS2R R92, SRZ ;  /* 0x00000000005c7805 */ /* 0x000fe4000001ff00 */
[----:B------:R-:W-:Y:S02]  /*0e20*/  PLOP3.LUT P1, PT, PT, PT, UP1, 0x80, 0x0 ;  /* 0x000000000000781c */ /* 0x000fe40003f2f018 */
[----:B------:R-:W-:Y:S02]  /*0e30*/  CS2R R90, SRZ ;  /* 0x00000000005a7805 */ /* 0x000fe4000001ff00 */
[----:B------:R-:W-:Y:S01]  /*0e40*/  CS2R R88, SRZ ;  /* 0x0000000000587805 */ /* 0x000fe2000001ff00 */
[----:B------:R-:W-:Y:S01]  /*0e50*/  @!UP0 ULDC UR11, c[0x0][0x9f0] ;  /* 0x00027c00000b8ab9 */ /* 0x000fe20000000800 */
        /* <DEDUP_REMOVED lines=39> */
[----:B------:R0:W2:Y:S02]  /*10d0*/  F2I.FTZ.U32.TRUNC.NTZ R3, R2 ;  /* 0x0000000200037305 */ /* 0x0000a4000021f000 */
[----:B0-----:R-:W-:Y:S01]  /*10e0*/  IMAD.MOV.U32 R2, RZ, RZ, RZ ;  /* 0x000000ffff027224 */ /* 0x001fe200078e00ff */
[----:B--2---:R-:W-:-:S05]  /*10f0*/  IADD3 R10, RZ, -R3, RZ ;  /* 0x80000003ff0a7210 */ /* 0x004fca0007ffe0ff */
[----:B------:R-:W-:-:S04]  /*1100*/  IMAD R9, R10, R7, RZ ;  /* 0x000000070a097224 */ /* 0x000fc800078e02ff */
[----:B------:R-:W-:Y:S01]  /*1110*/  IMAD.HI.U32 R3, R3, R9, R2 ;  /* 0x0000000903037227 */ /* 0x000fe200078e0002 */
[----:B------:R-:W-:-:S05]  /*1120*/  MOV R2, R4 ;  /* 0x0000000400027202 */ /* 0x000fca0000000f00 */
[----:B------:R-:W-:-:S04]  /*1130*/  IMAD.HI.U32 R3, R3, R0, RZ ;  /* 0x0000000003037227 */ /* 0x000fc800078e00ff */
[----:B------:R-:W-:-:S05]  /*1140*/  IMAD R0, R3, R2, R0 ;  /* 0x0000000203007224 */ /* 0x000fca00078e0200 */
[----:B------:R-:W-:-:S13]  /*1150*/  ISETP.GT.U32.AND P2, PT, R7, R0, PT ;  /* 0x000000000700720c */ /* 0x000fda0003f44070 */
[----:B------:R-:W-:Y:S02]  /*1160*/  @!P2 IMAD.IADD R0, R0, 0x1, -R7 ;  /* 0x000000010000a824 */ /* 0x000fe400078e0a07 */
[----:B------:R-:W-:Y:S01]  /*1170*/  @!P2 VIADD R3, R3, 0x1 ;  /* 0x000000010303a836 */ /* 0x000fe20000000000 */
[----:B------:R-:W-:Y:S02]  /*1180*/  ISETP.NE.AND P2, PT, RZ, UR11, PT ;  /* 0x0000000bff007c0c */ /* 0x000fe4000bf45270 */
[----:B------:R-:W-:-:S13]  /*1190*/  ISETP.GE.U32.AND P1, PT, R0, R7, PT ;  /* 0x000000070000720c */ /* 0x000fda0003f26070 */
[----:B------:R-:W-:-:S05]  /*11a0*/  @P1 IADD3 R3, R3, 0x1, RZ ;  /* 0x0000000103031810 */ /* 0x000fca0007ffe0ff */
[----:B------:R-:W-:Y:S01]  /*11b0*/  @!P3 IMAD.MOV R3, RZ, RZ, -R3 ;  /* 0x000000ffff03b224 */ /* 0x000fe200078e0a03 */
[----:B------:R-:W-:-:S07]  /*11c0*/  @!P2 LOP3.LUT R3, RZ, UR11, RZ, 0x33, !PT ;  /* 0x0000000bff03ac12 */ /* 0x000fce000f8e33ff */
.L_x_3873:
[----:B------:R-:W-:Y:S01]  /*11d0*/  IMAD R0, R3, UR9, RZ ;  /* 0x0000000903007c24 */ /* 0x000fe2000f8e02ff */
[----:B------:R-:W-:Y:S01]  /*11e0*/  CS2R R34, SRZ ;  /* 0x0000000000227805 */ /* 0x000fe2000001ff00 */
[----:B------:R-:W-:Y:S01]  /*11f0*/  IMAD.MOV.U32 R36, RZ, RZ, RZ ;  /* 0x000000ffff247224 */ /* 0x000fe200078e00ff */
[----:B------:R-:W-:Y:S02]  /*1200*/  CS2R R32, SRZ ;  /* 0x0000000000207805 */ /* 0x000fe4000001ff00 */
[----:B------:R-:W-:Y:S02]  /*1210*/  CS2R R30, SRZ ;  /* 0x00000000001e7805 */ /* 0x000fe4000001ff00 */
[----:B------:R-:W-:Y:S02]  /*1220*/  VIADDMNMX R3, R0, R3, UR6, PT ;  /* 0x0000000600037e46 */ /* 0x000fe4000b800103 */
[----:B------:R-:W-:Y:S02]  /*1230*/  CS2R R28, SRZ ;  /* 0x00000000001c7805 */ /* 0x000fe4000001ff00 */
[----:B------:R-:W-:-:S02]  /*1240*/  CS2R R26, SRZ ;  /* 0x00000000001a7805 */ /* 0x000fc4000001ff00 */
        /* <DEDUP_REMOVED lines=9> */
[----:B------:R-:W-:-:S04]  /*12e0*/  IADD3 R5, R16, -R5, RZ ;  /* 0x8000000510057210 */ /* 0x000fc80007ffe0ff */
        /* <DEDUP_REMOVED lines=12> */
[----:B-1----:R-:W-:Y:S01]  /*13b0*/  ULEA UR5, UR44, UR7, 0x18 ;  /* 0x000000072c057291 */ /* 0x002fe2000f8ec03f */
        /* <DEDUP_REMOVED lines=12> */
.L_x_3875:
[----:B------:R-:W-:-:S04]  /*1480*/  SHF.L.U32 R2, RZ, 0x1f, RZ ;  /* 0x0000001fff027819 */ /* 0x000fc800000006ff */
[----:B------:R-:W0:Y:S02]  /*1490*/  SYNCS.PHASECHK.TRANS64.TRYWAIT P1, [UR5+0x28c50], R2 ;  /* 0x028c5002ff0075a7 */ /* 0x000e240008020145 */
[----:B0-----:R-:W-:Y:S05]  /*14a0*/  @!P1 BRA `(.L_x_3876) ;  /* 0x000000dc00889947 */ /* 0x001fea0003800000 */
.L_x_3972:
        /* <DEDUP_REMOVED lines=39> */
.L_x_3877:
        /* <DEDUP_REMOVED lines=9> */
.L_x_3884:
[----:B------:R-:W-:Y:S01]  /*17b0*/  BAR.SYNC.DEFER_BLOCKING 0xe, 0x100 ;  /* 0x0384000000007b1d */ /* 0x000fe20000010000 */
[----:B01----:R-:W-:Y:S01]  /*17c0*/  IMAD.U32 R5, RZ, RZ, UR4 ;  /* 0x00000004ff057e24 */ /* 0x003fe2000f8e00ff */
[----:B------:R-:W-:Y:S01]  /*17d0*/  UIADD3 UR4, UR4, 0x1, URZ ;  /* 0x0000000104047890 */ /* 0x000fe2000fffe03f */
[C---:B------:R-:W-:Y:S01]  /*17e0*/  ISETP.GT.AND P2, PT, R3.reuse, R0, PT ;  /* 0x000000000300720c */ /* 0x040fe20003f44270 */
[----:B------:R-:W-:Y:S02]  /*17f0*/  VIADD R3, R3, 0xffffffff ;  /* 0xffffffff03037836 */ /* 0x000fe40000000000 */
[----:B------:R-:W-:Y:S01]  /*1800*/  LEA R2, R5, R4, 0x6 ;  /* 0x0000000405027211 */ /* 0x000fe200078e30ff */
[----:B------:R-:W-:-:S03]  /*1810*/  UISETP.NE.AND UP0, UPT, UR4, 0x2, UPT ;  /* 0x000000020400788c */ /* 0x000fc6000bf05270 */
        /* <DEDUP_REMOVED lines=136> */
.L_x_3879:
[----:B------:R-:W-:Y:S01]  /*20a0*/  ULEA UR7, UR4, UR5, 0x3 ;  /* 0x0000000504077291 */ /* 0x000fe2000f8e183f */
[----:B------:R-:W-:-:S08]  /*20b0*/  SHF.L.U32 R2, R7, 0x1f, RZ ;  /* 0x0000001f07027819 */ /* 0x000fd000000006ff */
[----:B------:R0:W1:Y:S01]  /*20c0*/  SYNCS.PHASECHK.TRANS64.TRYWAIT P1, [UR7+0x28c50], R2 ;  /* 0x028c5002ff0075a7 */ /* 0x0000620008020147 */
[----:B------:R-:W-:Y:S05]  /*20d0*/  @!P0 BRA `(.L_x_3880) ;  /* 0x0000000000048947 */ /* 0x000fea0003800000 */
[----:B------:R-:W-:Y:S01]  /*20e0*/  BPT.TRAP 0x1 ;  /* 0x000000040000795c */ /* 0x000fe20000300000 */
.L_x_3880:
[----:B-1----:R-:W-:Y:S05]  /*20f0*/  @P1 BRA `(.L_x_3881) ;  /* 0x0000000000081947 */ /* 0x002fea0003800000 */
[----:B------:R-:W1:Y:S02]  /*2100*/  SYNCS.PHASECHK.TRANS64.TRYWAIT P1, [UR7+0x28c50], R2 ;  /* 0x028c5002ff0075a7 */ /* 0x000e640008020147 */
[----:B-1----:R-:W-:Y:S05]  /*2110*/  @!P1 BRA `(.L_x_3882) ;  /* 0x000000d000849947 */ /* 0x002fea0003800000 */
.L_x_3881:
        /* <DEDUP_REMOVED lines=26> */
.L_x_3883:
[----:B------:R-:W-:-:S04]  /*22c0*/  UIADD3 UR7, UR7, 0x28c60, URZ ;  /* 0x00028c6007077890 */ /* 0x000fc8000fffe03f */
[----:B------:R-:W-:-:S09]  /*22d0*/  UPRMT UR7, UR44, 0x654, UR7 ;  /* 0x000006542c077896 */ /* 0x000fd20008000007 */
[----:B------:R-:W-:Y:S01]  /*22e0*/  SYNCS.ARRIVE.TRANS64.RED.A1T0 RZ, [UR7], RZ ;  /* 0x000000ffffff79a7 */ /* 0x000fe20008100407 */
[----:B------:R-:W-:Y:S05]  /*22f0*/  @P2 BRA `(.L_x_3884) ;  /* 0xfffffff4002c2947 */ /* 0x000fea000383ffff */
[----:B------:R-:W-:-:S12]  /*2300*/  USHF.L.U32 UR4, UR4, 0x6, URZ ;  /* 0x0000000604047899 */ /* 0x000fd8000800063f */
.L_x_3878:
[----:B------:R-:W-:Y:S01]  /*2310*/  BAR.SYNC.DEFER_BLOCKING 0xe, 0x100 ;  /* 0x0384000000007b1d */ /* 0x000fe20000010000 */
[----:B------:R-:W-:Y:S01]  /*2320*/  VIADD R4, R4, UR4 ;  /* 0x0000000404047c36 */ /* 0x000fe20008000000 */
[----:B------:R-:W-:Y:S01]  /*2330*/  PLOP3.LUT P0, PT, PT, PT, PT, 0x8, 0x0 ;  /* 0x000000000000781c */ /* 0x000fe20003f0e170 */
[----:B------:R-:W-:Y:S01]  /*2340*/  IMAD.MOV.U32 R6, RZ, RZ, RZ ;  /* 0x000000ffff067224 */ /* 0x000fe200078e00ff */
[----:B01----:R-:W-:Y:S02]  /*2350*/  MOV R5, RZ ;  /* 0x000000ff00057202 */ /* 0x003fe40000000f00 */
[----:B------:R-:W-:-:S05]  /*2360*/  LEA R4, R4, UR5, 0x2 ;  /* 0x0000000504047c11 */ /* 0x000fca000f8e10ff */
        /* <DEDUP_REMOVED lines=132> */
.L_x_3872:
[----:B------:R-:W-:Y:S01]  /*2bb0*/  ULDC UR4, c[0x0][0x448] ;  /* 0x0001120000047ab9 */ /* 0x000fe20000000800 */
[----:B------:R-:W-:Y:S02]  /*2bc0*/  ULEA UR7, UR7, 0x3f, 0x6 ;  /* 0x0000003f07077891 */ /* 0x000fe4000f8e303f */
[----:B------:R-:W-:Y:S01]  /*2bd0*/  UISETP.NE.AND UP0, UPT, UR4, 0x1, UPT ;  /* 0x000000010400788c */ /* 0x000fe2000bf05270 */
[----:B------:R-:W-:Y:S01]  /*2be0*/  ULDC UR8, c[0x0][0x288] ;  /* 0x0000a20000087ab9 */ /* 0x000fe20000000800 */
[----:B------:R-:W-:Y:S02]  /*2bf0*/  ULOP3.LUT UR40, UR9, 0xffff, URZ, 0xc0, !UPT ;  /* 0x0000ffff09287892 */ /* 0x000fe4000f8ec03f */
[----:B------:R-:W-:Y:S02]  /*2c00*/  UIADD3 UR8, -UR8, 0x40, URZ ;  /* 0x0000004008087890 */ /* 0x000fe4000fffe13f */
[----:B------:R-:W-:Y:S02]  /*2c10*/  UP2UR UR45, UPR, URZ, 0x1 ;  /* 0x000000013f2d7883 */ /* 0x000fe40008000000 */
[----:B------:R-:W-:-:S03]  /*2c20*/  UIMAD UR8, UR41, UR10, UR8 ;  /* 0x0000000a290872a4 */ /* 0x000fc6000f8e0208 */
[----:B------:R-:W-:Y:S01]  /*2c30*/  @UP0 ULDC UR4, c[0x0][0x44c] ;  /* 0x0001130000040ab9 */ /* 0x000fe20000000800 */
[----:B------:R-:W-:Y:S01]  /*2c40*/  @UP0 ULDC UR11, c[0x0][0x450] ;  /* 0x00011400000b0ab9 */ /* 0x000fe20000000800 */
[----:B------:R-:W-:-:S04]  /*2c50*/  UIMAD.WIDE.U32 UR4, UR7, UR4, URZ ;  /* 0x00000004070472a5 */ /* 0x000fc8000f8e003f */
[----:B------:R-:W-:Y:S02]  /*2c60*/  @UP0 USHF.R.U32.HI UR7, URZ, UR11, UR5 ;  /* 0x0000000b3f070299 */ /* 0x000fe40008011605 */
[----:B------:R-:W-:Y:S02]  /*2c70*/  USHF.R.U32.HI UR11, URZ, 0x10, UR9 ;  /* 0x000000103f0b7899 */ /* 0x000fe40008011609 */
[----:B------:R-:W-:Y:S02]  /*2c80*/  UIADD3 UR7, UR8, UR7, URZ ;  /* 0x0000000708077290 */ /* 0x000fe4000fffe03f */
[----:B------:R-:W-:Y:S02]  /*2c90*/  UISETP.NE.AND UP1, UPT, UR11, URZ, UPT ;  /* 0x0000003f0b00728c */ /* 0x000fe4000bf25270 */
[----:B------:R-:W-:-:S04]  /*2ca0*/  USHF.R.S32.HI UR4, URZ, 0x1f, UR7 ;  /* 0x0000001f3f047899 */ /* 0x000fc80008011407 */
[----:B------:R-:W-:-:S04]  /*2cb0*/  ULEA.HI UR4, UR4, UR7, URZ, 0x6 ;  /* 0x0000000704047291 */ /* 0x000fc8000f8f303f */
[----:B------:R-:W-:Y:S01]  /*2cc0*/  USHF.R.S32.HI UR4, URZ, 0x6, UR4 ;  /* 0x000000063f047899 */ /* 0x000fe20008011404 */
[----:B------:R-:W-:-:S03]  /*2cd0*/  @!UP1 ULDC UR11, c[0x0][0x9f0] ;  /* 0x00027c00000b9ab9 */ /* 0x000fc60000000800 */
[----:B------:R-:W-:-:S04]  /*2ce0*/  UISETP.LT.AND UP0, UPT, UR6, UR4, UPT ;  /* 0x000000040600728c */ /* 0x000fc8000bf01270 */
[----:B------:R-:W-:-:S03]  /*2cf0*/  USEL UR10, UR6, UR4, UP0 ;  /* 0x00000004060a7287 */ /* 0x000fc60008000000 */
[----:B------:R-:W-:Y:S01]  /*2d00*/  UMOV UR4, URZ ;  /* 0x0000003f00047c82 */ /* 0x000fe20008000000 */
[----:B------:R-:W-:-:S06]  /*2d10*/  UISETP.GE.AND UP0, UPT, UR10, 0x1, UPT ;  /* 0x000000010a00788c */ /* 0x000fcc000bf06270 */
        /* <DEDUP_REMOVED lines=15> */
[----:B0-----:R-:W-:-:S02]  /*2e10*/  IADD3 R2, R0, 0xffffffe, RZ ;  /* 0x0ffffffe00027810 */ /* 0x001fc40007ffe0ff */
[----:B------:R-:W-:-:S04]  /*2e20*/  IADD3 R0, RZ, -R5, RZ ;  /* 0x80000005ff007210 */ /* 0x000fc80007ffe0ff */
        /* <DEDUP_REMOVED lines=18> */
.L_x_3885:
        /* <DEDUP_REMOVED lines=77> */
[----:B-1----:R-:W-:Y:S01]  /*3420*/  ULEA UR39, UR44, UR39, 0x18 ;  /* 0x000000272c277291 */ /* 0x002fe2000f8ec03f */
        /* <DEDUP_REMOVED lines=21> */
[----:B------:R-:W-:Y:S01]  /*3580*/  MOV R5, UR5 ;  /* 0x0000000500057c02 */ /* 0x000fe20008000f00 */
[----:B------:R-:W-:Y:S01]  /*3590*/  ULDC.64 UR4, c[0x4][0x98] ;  /* 0x0100260000047ab9 */ /* 0x000fe20000000a00 */
[----:B------:R-:W-:Y:S01]  /*35a0*/  MOV R10, UR6 ;  /* 0x00000006000a7c02 */ /* 0x000fe20008000f00 */
[----:B------:R-:W-:Y:S01]  /*35b0*/  IMAD.U32 R6, RZ, RZ, UR4 ;  /* 0x00000004ff067e24 */ /* 0x000fe2000f8e00ff */
[----:B------:R-:W-:Y:S01]  /*35c0*/  MOV R12, 0x1 ;  /* 0x00000001000c7802 */ /* 0x000fe20000000f00 */
[----:B------:R-:W-:-:S02]  /*35d0*/  IMAD.U32 R7, RZ, RZ, UR5 ;  /* 0x00000005ff077e24 */ /* 0x000fc4000f8e00ff */
[----:B------:R-:W-:Y:S02]  /*35e0*/  IMAD.U32 R11, RZ, RZ, UR7 ;  /* 0x00000007ff0b7e24 */ /* 0x000fe4000f8e00ff */
[----:B------:R-:W-:Y:S02]  /*35f0*/  IMAD.MOV.U32 R8, RZ, RZ, 0x70 ;  /* 0x00000070ff087424 */ /* 0x000fe400078e00ff */
[----:B0-----:R-:W-:-:S07]  /*3600*/  IMAD.MOV.U32 R13, RZ, RZ, RZ ;  /* 0x000000ffff0d7224 */ /* 0x001fce00078e00ff */
[----:B------:R-:W-:-:S07]  /*3610*/  LEPC R20, `(.L_x_3886) ;  /* 0x000000001014794e */ /* 0x000fce0000000000 */
[----:B-1----:R-:W-:Y:S05]  /*3620*/  CALL.ABS.NOINC R2 ;  /* 0x0000000002007343 */ /* 0x002fea0003c00000 */
.L_x_3886:
        /* <DEDUP_REMOVED lines=11> */
.L_x_3973:
[----:B------:R-:W-:Y:S01]  /*36e0*/  ULOP3.LUT UR4, UR43, 0x1, URZ, 0xfc, !UPT ;  /* 0x000000012b047892 */ /* 0x000fe2000f8efc3f */
[----:B0-----:R-:W-:Y:S02]  /*36f0*/  LOP3.LUT R0, R3, 0x7ffffffc, RZ, 0xc0, !PT ;  /* 0x7ffffffc03007812 */ /* 0x001fe400078ec0ff */
[----:B------:R-:W-:Y:S02]  /*3700*/  IADD3 R3, -R2, R19, RZ ;  /* 0x0000001302037210 */ /* 0x000fe40007ffe1ff */
[----:B------:R-:W-:Y:S01]  /*3710*/  LEA.HI R7, R7, R6, RZ, 0x3 ;  /* 0x0000000607077211 */ /* 0x000fe200078f18ff */
[----:B------:R-:W-:Y:S01]  /*3720*/  IMAD.U32 R2, RZ, RZ, UR4 ;  /* 0x00000004ff027e24 */ /* 0x000fe2000f8e00ff */
[----:B------:R-:W-:Y:S01]  /*3730*/  LEA.HI R4, R4, R5, RZ, 0x5 ;  /* 0x0000000504047211 */ /* 0x000fe200078f28ff */
[----:B------:R-:W-:Y:S01]  /*3740*/  IMAD.IADD R0, R5, 0x1, -R0 ;  /* 0x0000000105007824 */ /* 0x000fe200078e0a00 */
[----:B------:R-:W-:Y:S02]  /*3750*/  LOP3.LUT R7, R7, 0xfffffff8, RZ, 0xc0, !PT ;  /* 0xfffffff807077812 */ /* 0x000fe400078ec0ff */
[----:B------:R-:W-:Y:S01]  /*3760*/  ISETP.NE.AND P0, PT, R2, 0x3, PT ;  /* 0x000000030200780c */ /* 0x000fe20003f05270 */
[----:B------:R-:W-:Y:S01]  /*3770*/  IMAD.SHL.U32 R12, R0, 0x2, RZ ;  /* 0x00000002000c7824 */ /* 0x000fe200078e00ff */
[----:B------:R-:W-:-:S02]  /*3780*/  IADD3 R7, R6, -R7, RZ ;  /* 0x8000000706077210 */ /* 0x000fc40007ffe0ff */
[----:B------:R-:W-:Y:S01]  /*3790*/  SHF.R.S32.HI R0, RZ, 0x5, R4 ;  /* 0x00000005ff007819 */ /* 0x000fe20000011404 */
[----:B------:R-:W-:-:S03]  /*37a0*/  IMAD R2, R3, 0x100, R12 ;  /* 0x0000010003027824 */ /* 0x000fc600078e020c */
[----:B------:R-:W-:-:S05]  /*37b0*/  LEA R0, R0, R7, 0x4 ;  /* 0x0000000700007211 */ /* 0x000fca00078e20ff */
[----:B------:R-:W-:Y:S05]  /*37c0*/  @!P0 BRA `(.L_x_3888) ;  /* 0x0000000000048947 */ /* 0x000fea0003800000 */
[----:B------:R-:W-:Y:S01]  /*37d0*/  BPT.TRAP 0x1 ;  /* 0x000000040000795c */ /* 0x000fe20000300000 */
.L_x_3888:
[----:B------:R0:W1:Y:S01]  /*37e0*/  SYNCS.PHASECHK.TRANS64.TRYWAIT P1, [UR39+0x28c30], R13 ;  /* 0x028c300dff0075a7 */ /* 0x0000620008020167 */
[----:B------:R-:W-:Y:S05]  /*37f0*/  @!P0 BRA `(.L_x_3889) ;  /* 0x0000000000048947 */ /* 0x000fea0003800000 */
[----:B------:R-:W-:Y:S01]  /*3800*/  BPT.TRAP 0x1 ;  /* 0x000000040000795c */ /* 0x000fe20000300000 */
.L_x_3889:
[----:B-1----:R-:W-:Y:S05]  /*3810*/  @P1 BRA `(.L_x_3890) ;  /* 0x0000000000081947 */ /* 0x002fea0003800000 */
[----:B------:R-:W1:Y:S02]  /*3820*/  SYNCS.PHASECHK.TRANS64.TRYWAIT P1, [UR39+0x28c30], R13 ;  /* 0x028c300dff0075a7 */ /* 0x000e640008020167 */
[----:B-1----:R-:W-:Y:S05]  /*3830*/  @!P1 BRA `(.L_x_3891) ;  /* 0x000000b800ec9947 */ /* 0x002fea0003800000 */
.L_x_3890:
        /* <DEDUP_REMOVED lines=39> */
.L_x_3892:
[----:B------:R-:W2:Y:S01]  /*3ab0*/  S2R R11, SR_CTAID.X ;  /* 0x00000000000b7919 */ /* 0x000ea20000002500 */
[----:B------:R-:W-:Y:S01]  /*3ac0*/  LEA.HI R3, R17, R16, RZ, 0x2 ;  /* 0x0000001011037211 */ /* 0x000fe200078f10ff */
[----:B------:R-:W-:Y:S01]  /*3ad0*/  UISETP.NE.AND UP0, UPT, UR45, URZ, UPT ;  /* 0x0000003f2d00728c */ /* 0x000fe2000bf05270 */
[----:B------:R-:W-:Y:S02]  /*3ae0*/  ULDC UR7, c[0x0][0x2f0] ;  /* 0x0000bc0000077ab9 */ /* 0x000fe40000000800 */
[----:B------:R-:W-:Y:S01]  /*3af0*/  LOP3.LUT R3, R3, 0xfffffffc, RZ, 0xc0, !PT ;  /* 0xfffffffc03037812 */ /* 0x000fe200078ec0ff */
[----:B------:R-:W-:Y:S01]  /*3b00*/  ULDC UR6, c[0x0][0x288] ;  /* 0x0000a20000067ab9 */ /* 0x000fe20000000800 */
[----:B------:R-:W-:Y:S01]  /*3b10*/  ULDC UR14, c[0x0][0x988] ;  /* 0x00026200000e7ab9 */ /* 0x000fe20000000800 */
[----:B------:R-:W-:Y:S02]  /*3b20*/  PLOP3.LUT P1, PT, PT, PT, UP0, 0x80, 0x0 ;  /* 0x000000000000781c */ /* 0x000fe40003f2f008 */
[----:B------:R-:W-:Y:S01]  /*3b30*/  IMAD.IADD R3, R16, 0x1, -R3 ;  /* 0x0000000110037824 */ /* 0x000fe200078e0a03 */
[----:B------:R-:W-:-:S02]  /*3b40*/  PLOP3.LUT P2, PT, PT, PT, UP0, 0x80, 0x0 ;  /* 0x000000000000781c */ /* 0x000fc40003f4f008 */
[----:B------:R-:W-:Y:S01]  /*3b50*/  @UP0 ULDC UR4, c[0x0][0x44c] ;  /* 0x0001130000040ab9 */ /* 0x000fe20000000800 */
[----:B------:R-:W-:Y:S02]  /*3b60*/  MOV R5, UR6 ;  /* 0x0000000600057c02 */ /* 0x000fe40008000f00 */
[----:B-1----:R-:W-:-:S04]  /*3b70*/  LEA.HI R4, R3, R3, RZ, 0x1 ;  /* 0x0000000303047211 */ /* 0x002fc800078f08ff */
[----:B------:R-:W-:-:S04]  /*3b80*/  LOP3.LUT R4, R4, 0x1ffffffe, RZ, 0xc0, !PT ;  /* 0x1ffffffe04047812 */ /* 0x000fc800078ec0ff */
[----:B------:R-:W-:Y:S01]  /*3b90*/  IADD3 R4, R3, -R4, RZ ;  /* 0x8000000403047210 */ /* 0x000fe20007ffe0ff */
[----:B--2---:R-:W-:-:S04]  /*3ba0*/  IMAD R11, R11, 0x40, R0 ;  /* 0x000000400b0b7824 */ /* 0x004fc800078e0200 */
[----:B------:R-:W-:-:S04]  /*3bb0*/  IMAD R11, R4, 0x8, R11 ;  /* 0x00000008040b7824 */ /* 0x000fc800078e020b */
[----:B------:R-:W-:Y:S01]  /*3bc0*/  @P1 IMAD.HI.U32 R4, R11, UR4, RZ ;  /* 0x000000040b041c27 */ /* 0x000fe2000f8e00ff */
[----:B------:R-:W-:-:S03]  /*3bd0*/  @UP0 ULDC UR4, c[0x0][0x450] ;  /* 0x0001140000040ab9 */ /* 0x000fc60000000800 */
[----:B------:R-:W-:Y:S01]  /*3be0*/  IMAD.MOV.U32 R3, RZ, RZ, R11 ;  /* 0x000000ffff037224 */ /* 0x000fe200078e000b */
[----:B------:R-:W-:Y:S01]  /*3bf0*/  @P2 SHF.R.U32.HI R3, RZ, UR4, R4 ;  /* 0x00000004ff032c19 */ /* 0x000fe20008011604 */
[----:B------:R-:W-:Y:S02]  /*3c00*/  UMOV UR4, 0xffffffc0 ;  /* 0xffffffc000047882 */ /* 0x000fe40000000000 */
[----:B------:R-:W-:Y:S02]  /*3c10*/  UIMAD UR4, UR46, UR4, 0x40 ;  /* 0x000000402e0474a4 */ /* 0x000fe4000f8e0204 */
[----:B------:R-:W1:Y:S02]  /*3c20*/  SHFL.IDX PT, R6, R3, 0x1, 0x1c1f ;  /* 0x003c1f0003067f89 */ /* 0x000e6400000e0000 */
[----:B------:R-:W-:Y:S02]  /*3c30*/  UIADD3 UR5, UR4, 0x1, URZ ;  /* 0x0000000104057890 */ /* 0x000fe4000fffe03f */
[----:B------:R-:W-:Y:S01]  /*3c40*/  UIMAD UR4, UR41, UR7, UR4 ;  /* 0x00000007290472a4 */ /* 0x000fe2000f8e0204 */
[----:B------:R-:W2:Y:S01]  /*3c50*/  SHFL.IDX PT, R3, R3, RZ, 0x1c1f ;  /* 0x001c1fff03037589 */ /* 0x000ea200000e0000 */
[----:B------:R-:W-:-:S04]  /*3c60*/  UIMAD UR5, UR41, UR7, UR5 ;  /* 0x00000007290572a4 */ /* 0x000fc8000f8e0205 */
[----:B------:R-:W-:Y:S01]  /*3c70*/  IADD3 R4, -R12, UR4, RZ ;  /* 0x000000040c047c10 */ /* 0x000fe2000fffe1ff */
[----:B------:R-:W-:Y:S01]  /*3c80*/  UIADD3 UR4, UR39, 0x28c40, URZ ;  /* 0x00028c4027047890 */ /* 0x000fe2000fffe03f */
[----:B------:R-:W-:-:S03]  /*3c90*/  IADD3 R5, -R5, UR5, -R12 ;  /* 0x0000000505057c10 */ /* 0x000fc6000fffe90c */
[----:B------:R-:W-:Y:S01]  /*3ca0*/  UPRMT UR4, UR44, 0x654, UR4 ;  /* 0x000006542c047896 */ /* 0x000fe20008000004 */
[----:B-1----:R-:W-:-:S08]  /*3cb0*/  VIADDMNMX R6, R6, R5, R4, PT ;  /* 0x0000000506067246 */ /* 0x002fd00003800104 */
[----:B------:R-:W-:Y:S01]  /*3cc0*/  SYNCS.ARRIVE.TRANS64.RED.A1T0 RZ, [UR4], RZ ;  /* 0x000000ffffff79a7 */ /* 0x000fe20008100404 */
[----:B------:R-:W-:Y:S01]  /*3cd0*/  BAR.SYNC.DEFER_BLOCKING 0xf, 0x100 ;  /* 0x03c4000000007b1d */ /* 0x000fe20000010000 */
[C---:B------:R-:W-:Y:S02]  /*3ce0*/  ISETP.GT.AND P1, PT, R6.reuse, RZ, PT ;  /* 0x000000ff0600720c */ /* 0x040fe40003f24270 */
[C---:B------:R-:W-:Y:S02]  /*3cf0*/  ISETP.GT.AND P2, PT, R6.reuse, 0x1, PT ;  /* 0x000000010600780c */ /* 0x040fe40003f44270 */
[----:B------:R-:W-:Y:S02]  /*3d00*/  ISETP.GT.AND P3, PT, R6, 0x8, PT ;  /* 0x000000080600780c */ /* 0x000fe40003f64270 */
[----:B------:R-:W-:Y:S02]  /*3d10*/  FSEL R26, R26, -INF , P1 ;  /* 0xff8000001a1a7808 */ /* 0x000fe40000800000 */
[----:B------:R-:W-:-:S02]  /*3d20*/  FSEL R27, R27, -INF , P2 ;  /* 0xff8000001b1b7808 */ /* 0x000fc40001000000 */
[----:B------:R-:W-:Y:S02]  /*3d30*/  ISETP.GT.AND P1, PT, R6, 0x9, PT ;  /* 0x000000090600780c */ /* 0x000fe40003f24270 */
[----:B------:R-:W-:Y:S02]  /*3d40*/  FSEL R30, R30, -INF , P3 ;  /* 0xff8000001e1e7808 */ /* 0x000fe40001800000 */
[----:B------:R-:W-:Y:S02]  /*3d50*/  FMNMX.FTZ R7, R26, R27, !PT ;  /* 0x0000001b1a077209 */ /* 0x000fe40007810000 */
[----:B------:R-:W-:Y:S02]  /*3d60*/  ISETP.GT.AND P2, PT, R6, 0x10, PT ;  /* 0x000000100600780c */ /* 0x000fe40003f44270 */
[----:B------:R-:W-:Y:S02]  /*3d70*/  FSEL R31, R31, -INF , P1 ;  /* 0xff8000001f1f7808 */ /* 0x000fe40000800000 */
[----:B------:R-:W-:-:S02]  /*3d80*/  FMNMX.FTZ R8, R30, R7, !PT ;  /* 0x000000071e087209 */ /* 0x000fc40007810000 */
        /* <DEDUP_REMOVED lines=31> */
[----:B--2---:R-:W-:Y:S02]  /*3f80*/  VIADDMNMX R5, R3, R5, R4, PT ;  /* 0x0000000503057246 */ /* 0x004fe40003800104 */
[----:B------:R-:W-:Y:S02]  /*3f90*/  FSEL R54, R54, -INF , P2 ;  /* 0xff80000036367808 */ /* 0x000fe40001000000 */
[----:B------:R-:W-:Y:S02]  /*3fa0*/  FMNMX.FTZ R7, R51, R8, !PT ;  /* 0x0000000833077209 */ /* 0x000fe40007810000 */
[----:B------:R-:W-:Y:S02]  /*3fb0*/  FSEL R55, R55, -INF , P1 ;  /* 0xff80000037377808 */ /* 0x000fe40000800000 */
[----:B------:R-:W-:-:S02]  /*3fc0*/  ISETP.GT.AND P1, PT, R5, RZ, PT ;  /* 0x000000ff0500720c */ /* 0x000fc40003f24270 */
[C---:B------:R-:W-:Y:S02]  /*3fd0*/  ISETP.GT.AND P2, PT, R5.reuse, 0x1, PT ;  /* 0x000000010500780c */ /* 0x040fe40003f44270 */
[----:B------:R-:W-:Y:S02]  /*3fe0*/  FMNMX.FTZ R6, R54, R7, !PT ;  /* 0x0000000736067209 */ /* 0x000fe40007810000 */
[----:B------:R-:W-:Y:S02]  /*3ff0*/  ISETP.GT.AND P3, PT, R5, 0x8, PT ;  /* 0x000000080500780c */ /* 0x000fe40003f64270 */
[----:B------:R-:W-:Y:S02]  /*4000*/  FSEL R24, R24, -INF , P1 ;  /* 0xff80000018187808 */ /* 0x000fe40000800000 */
[----:B------:R-:W-:Y:S02]  /*4010*/  FSEL R25, R25, -INF , P2 ;  /* 0xff80000019197808 */ /* 0x000fe40001000000 */
[----:B------:R-:W-:-:S02]  /*4020*/  FMNMX.FTZ R6, R55, R6, !PT ;  /* 0x0000000637067209 */ /* 0x000fc40007810000 */
[C---:B------:R-:W-:Y:S02]  /*4030*/  ISETP.GT.AND P1, PT, R5.reuse, 0x9, PT ;  /* 0x000000090500780c */ /* 0x040fe40003f24270 */
[----:B------:R-:W-:Y:S01]  /*4040*/  FSEL R28, R28, -INF , P3 ;  /* 0xff8000001c1c7808 */ /* 0x000fe20001800000 */
[----:B------:R-:W1:Y:S01]  /*4050*/  SHFL.BFLY PT, R7, R6, 0x2, 0x1f ;  /* 0x0c401f0006077f89 */ /* 0x000e6200000e0000 */
        /* <DEDUP_REMOVED lines=19> */
[----:B-1----:R-:W-:Y:S02]  /*4190*/  FMNMX.FTZ R7, R6, R7, !PT ;  /* 0x0000000706077209 */ /* 0x002fe40007810000 */
[----:B------:R-:W-:Y:S02]  /*41a0*/  ISETP.GT.AND P2, PT, R5, 0x28, PT ;  /* 0x000000280500780c */ /* 0x000fe40003f44270 */
[----:B------:R-:W-:Y:S01]  /*41b0*/  FSEL R41, R41, -INF , P1 ;  /* 0xff80000029297808 */ /* 0x000fe20000800000 */
[----:B------:R-:W1:Y:S01]  /*41c0*/  SHFL.BFLY PT, R8, R7, 0x1, 0x1f ;  /* 0x0c201f0007087f89 */ /* 0x000e6200000e0000 */
        /* <DEDUP_REMOVED lines=16> */
[----:B------:R-:W-:Y:S02]  /*42d0*/  FSEL R53, R53, -INF , P1 ;  /* 0xff80000035357808 */ /* 0x000fe40000800000 */
[----:B------:R-:W-:Y:S02]  /*42e0*/  FMNMX.FTZ R6, R52, R3, !PT ;  /* 0x0000000334067209 */ /* 0x000fe40007810000 */
[----:B-1----:R-:W-:-:S02]  /*42f0*/  FMNMX.FTZ R4, R7, R8, !PT ;  /* 0x0000000807047209 */ /* 0x002fc40007810000 */
[----:B------:R-:W-:Y:S02]  /*4300*/  FMNMX.FTZ R6, R53, R6, !PT ;  /* 0x0000000635067209 */ /* 0x000fe40007810000 */
[C---:B------:R-:W-:Y:S01]  /*4310*/  FSETP.NEU.FTZ.AND P2, PT, R4.reuse, -INF , PT ;  /* 0xff8000000400780b */ /* 0x040fe20003f5d000 */
[----:B------:R-:W-:Y:S02]  /*4320*/  FMUL.FTZ R7, R4, UR14 ;  /* 0x0000000e04077c20 */ /* 0x000fe40008410000 */
[----:B------:R-:W1:Y:S03]  /*4330*/  SHFL.BFLY PT, R3, R6, 0x2, 0x1f ;  /* 0x0c401f0006037f89 */ /* 0x000e6600000e0000 */
        /* <DEDUP_REMOVED lines=15> */
[----:B------:R-:W2:Y:S01]  /*4430*/  MUFU.EX2 R27, R27 ;  /* 0x0000001b001b7308 */ /* 0x000ea20000000800 */
[--C-:B------:R-:W-:Y:S01]  /*4440*/  FFMA.FTZ R51, R51, UR14, -R10.reuse ;  /* 0x0000000e33337c23 */ /* 0x100fe2000801080a */
[----:B-1----:R-:W-:Y:S01]  /*4450*/  FMNMX.FTZ R5, R6, R3, !PT ;  /* 0x0000000306057209 */ /* 0x002fe20007810000 */
[--C-:B------:R-:W-:Y:S01]  /*4460*/  FFMA.FTZ R54, R54, UR14, -R10.reuse ;  /* 0x0000000e36367c23 */ /* 0x100fe2000801080a */
[----:B------:R-:W-:-:S03]  /*4470*/  FFMA.FTZ R55, R55, UR14, -R10 ;  /* 0x0000000e37377c23 */ /* 0x000fc6000801080a */
[----:B------:R-:W1:Y:S01]  /*4480*/  SHFL.BFLY PT, R6, R5, 0x1, 0x1f ;  /* 0x0c201f0005067f89 */ /* 0x000e6200000e0000 */
[----:B------:R-:W-:Y:S08]  /*4490*/  MUFU.EX2 R30, R30 ;  /* 0x0000001e001e7308 */ /* 0x000ff00000000800 */
[----:B------:R-:W3:Y:S01]  /*44a0*/  MUFU.EX2 R31, R31 ;  /* 0x0000001f001f7308 */ /* 0x000ee20000000800 */
[----:B--2---:R-:W-:-:S07]  /*44b0*/  F2FP.F16.F32.PACK_AB R161, R27, R26 ;  /* 0x0000001a1ba1723e */ /* 0x004fce00000000ff */
[----:B------:R-:W-:Y:S01]  /*44c0*/  MUFU.EX2 R34, R34 ;  /* 0x0000002200227308 */ /* 0x000fe20000000800 */
[----:B-1----:R-:W-:-:S07]  /*44d0*/  FMNMX.FTZ R3, R5, R6, !PT ;  /* 0x0000000605037209 */ /* 0x002fce0007810000 */
[----:B------:R-:W-:Y:S01]  /*44e0*/  MUFU.EX2 R35, R35 ;  /* 0x0000002300237308 */ /* 0x000fe20000000800 */
[----:B---3--:R-:W-:Y:S02]  /*44f0*/  F2FP.F16.F32.PACK_AB R163, R31, R30 ;  /* 0x0000001e1fa3723e */ /* 0x008fe400000000ff */
[C---:B------:R-:W-:Y:S01]  /*4500*/  FSETP.NEU.FTZ.AND P1, PT, R3.reuse, -INF , PT ;  /* 0xff8000000300780b */ /* 0x040fe20003f3d000 */
[----:B------:R-:W-:-:S04]  /*4510*/  FMUL.FTZ R5, R3, UR14 ;  /* 0x0000000e03057c20 */ /* 0x000fc80008410000 */
[----:B------:R-:W-:Y:S01]  /*4520*/  MUFU.EX2 R38, R38 ;  /* 0x0000002600267308 */ /* 0x000fe20000000800 */
[----:B------:R-:W-:Y:S02]  /*4530*/  FSEL R9, R5, RZ, P1 ;  /* 0x000000ff05097208 */ /* 0x000fe40000800000 */
[----:B------:R-:W-:-:S03]  /*4540*/  LEA.HI R5, R17, R16, RZ, 0x4 ;  /* 0x0000001011057211 */ /* 0x000fc600078f20ff */
        /* <DEDUP_REMOVED lines=20> */
[--C-:B------:R-:W-:Y:S01]  /*4690*/  FFMA.FTZ R45, R45, UR14, -R9.reuse ;  /* 0x0000000e2d2d7c23 */ /* 0x100fe20008010809 */
[----:B------:R-:W-:Y:S01]  /*46a0*/  SHF.L.U32 R15, R6, 0x6, RZ ;  /* 0x00000006060f7819 */ /* 0x000fe200000006ff */
        /* <DEDUP_REMOVED lines=13> */
[----:B------:R-:W-:-:S02]  /*4780*/  LOP3.LUT P1, RZ, R8, 0x4, RZ, 0xc0, !PT ;  /* 0x0000000408ff7812 */ /* 0x000fc4000782c0ff */
[----:B------:R-:W-:Y:S02]  /*4790*/  LOP3.LUT R14, R5, 0x8, R14, 0xf8, !PT ;  /* 0x00000008050e7812 */ /* 0x000fe400078ef80e */
[----:B------:R-:W-:Y:S02]  /*47a0*/  SHF.R.U32.HI R5, RZ, 0x3, R5 ;  /* 0x00000003ff057819 */ /* 0x000fe40000011605 */
[----:B------:R-:W-:Y:S01]  /*47b0*/  LOP3.LUT P2, RZ, R8, 0x2, RZ, 0xc0, !PT ;  /* 0x0000000208ff7812 */ /* 0x000fe2000784c0ff */
[----:B------:R-:W-:Y:S01]  /*47c0*/  MUFU.EX2 R32, R32 ;  /* 0x0000002000207308 */ /* 0x000fe20000000800 */
[----:B------:R-:W-:Y:S01]  /*47d0*/  LOP3.LUT R14, R14, R5, RZ, 0x3c, !PT ;  /* 0x000000050e0e7212 */ /* 0x000fe200078e3cff */
[----:B------:R-:W-:Y:S01]  /*47e0*/  FADD.FTZ R5, R26, R27 ;  /* 0x0000001b1a057221 */ /* 0x000fe20000010000 */
[----:B-1----:R-:W-:Y:S02]  /*47f0*/  F2FP.F16.F32.PACK_AB R160, R25, R24 ;  /* 0x0000001819a0723e */ /* 0x002fe400000000ff */
[----:B------:R-:W-:Y:S01]  /*4800*/  IADD3 R14, R14, R15, R7 ;  /* 0x0000000f0e0e7210 */ /* 0x000fe20007ffe007 */
[----:B------:R-:W-:Y:S01]  /*4810*/  FADD.FTZ R6, R30, R5 ;  /* 0x000000051e067221 */ /* 0x000fe20000010000 */
[----:B------:R-:W-:Y:S01]  /*4820*/  F2FP.F16.F32.PACK_AB R157, R35, R34 ;  /* 0x00000022239d723e */ /* 0x000fe200000000ff */
[----:B------:R-:W1:Y:S01]  /*4830*/  MUFU.EX2 R33, R33 ;  /* 0x0000002100217308 */ /* 0x000e620000000800 */
[----:B------:R-:W-:Y:S01]  /*4840*/  LEA R10, R14, UR39, 0x1 ;  /* 0x000000270e0a7c11 */ /* 0x000fe2000f8e08ff */
[----:B------:R-:W-:Y:S01]  /*4850*/  FADD.FTZ R5, R31, R6 ;  /* 0x000000061f057221 */ /* 0x000fe20000010000 */
[----:B--2---:R-:W-:-:S02]  /*4860*/  F2FP.F16.F32.PACK_AB R162, R29, R28 ;  /* 0x0000001c1da2723e */ /* 0x004fc400000000ff */
[----:B------:R-:W-:Y:S01]  /*4870*/  IADD3 R9, R10, 0x26820, RZ ;  /* 0x000268200a097810 */ /* 0x000fe20007ffe0ff */
        /* <DEDUP_REMOVED lines=9> */
[----:B-1----:R-:W-:Y:S02]  /*4910*/  F2FP.F16.F32.PACK_AB R156, R33, R32 ;  /* 0x00000020219c723e */ /* 0x002fe400000000ff */
[----:B------:R-:W-:-:S04]  /*4920*/  FADD.FTZ R6, R32, R5 ;  /* 0x0000000520067221 */ /* 0x000fc80000010000 */
[----:B------:R-:W-:Y:S01]  /*4930*/  FADD.FTZ R5, R33, R6 ;  /* 0x0000000621057221 */ /* 0x000fe20000010000 */
[----:B------:R-:W1:Y:S03]  /*4940*/  MUFU.EX2 R37, R37 ;  /* 0x0000002500257308 */ /* 0x000e660000000800 */
[----:B--2---:R-:W-:-:S05]  /*4950*/  FADD.FTZ R6, R36, R5 ;  /* 0x0000000524067221 */ /* 0x004fca0000010000 */
[----:B------:R-:W2:Y:S01]  /*4960*/  MUFU.EX2 R42, R42 ;  /* 0x0000002a002a7308 */ /* 0x000ea20000000800 */
[C---:B----4-:R-:W-:Y:S01]  /*4970*/  FADD.FTZ R7, R39.reuse, R8 ;  /* 0x0000000827077221 */ /* 0x050fe20000010000 */
[----:B------:R-:W-:-:S06]  /*4980*/  F2FP.F16.F32.PACK_AB R159, R39, R38 ;  /* 0x00000026279f723e */ /* 0x000fcc00000000ff */
[----:B------:R-:W4:Y:S01]  /*4990*/  MUFU.EX2 R40, R40 ;  /* 0x0000002800287308 */ /* 0x000f220000000800 */
[C---:B-1----:R-:W-:Y:S01]  /*49a0*/  FADD.FTZ R5, R37.reuse, R6 ;  /* 0x0000000625057221 */ /* 0x042fe20000010000 */
[----:B------:R-:W-:-:S06]  /*49b0*/  F2FP.F16.F32.PACK_AB R158, R37, R36 ;  /* 0x00000024259e723e */ /* 0x000fcc00000000ff */
[----:B------:R-:W1:Y:S01]  /*49c0*/  MUFU.EX2 R43, R43 ;  /* 0x0000002b002b7308 */ /* 0x000e620000000800 */
[----:B--2---:R-:W-:Y:S01]  /*49d0*/  FADD.FTZ R8, R42, R7 ;  /* 0x000000072a087221 */ /* 0x004fe20000010000 */
[----:B------:R-:W-:-:S05]  /*49e0*/  IMAD.MOV.U32 R7, RZ, RZ, -0x40 ;  /* 0xffffffc0ff077424 */ /* 0x000fca00078e00ff */
[----:B------:R-:W-:Y:S01]  /*49f0*/  SEL R7, R7, 0x40, P1 ;  /* 0x0000004007077807 */ /* 0x000fe20000800000 */
[----:B------:R-:W2:Y:S01]  /*4a00*/  MUFU.EX2 R41, R41 ;  /* 0x0000002900297308 */ /* 0x000ea20000000800 */
[----:B----4-:R-:W-:-:S07]  /*4a10*/  FADD.FTZ R6, R40, R5 ;  /* 0x0000000528067221 */ /* 0x010fce0000010000 */
[----:B------:R-:W4:Y:S01]  /*4a20*/  MUFU.EX2 R46, R46 ;  /* 0x0000002e002e7308 */ /* 0x000f220000000800 */
[C---:B-1----:R-:W-:Y:S01]  /*4a30*/  FADD.FTZ R15, R43.reuse, R8 ;  /* 0x000000082b0f7221 */ /* 0x042fe20000010000 */
[----:B------:R-:W-:Y:S01]  /*4a40*/  VIADD R8, R10, 0x26800 ;  /* 0x000268000a087836 */ /* 0x000fe20000000000 */
[----:B------:R-:W-:-:S03]  /*4a50*/  F2FP.F16.F32.PACK_AB R153, R43, R42 ;  /* 0x0000002a2b99723e */ /* 0x000fc600000000ff */
[C---:B------:R-:W-:Y:S02]  /*4a60*/  @P2 VIADD R9, R8.reuse, 0xffffffe0 ;  /* 0xffffffe008092836 */ /* 0x040fe40000000000 */
[----:B------:R-:W1:Y:S01]  /*4a70*/  MUFU.EX2 R44, R44 ;  /* 0x0000002c002c7308 */ /* 0x000e620000000800 */
[C---:B--2---:R-:W-:Y:S01]  /*4a80*/  FADD.FTZ R5, R41.reuse, R6 ;  /* 0x0000000629057221 */ /* 0x044fe20000010000 */
[----:B------:R-:W-:Y:S01]  /*4a90*/  F2FP.F16.F32.PACK_AB R152, R41, R40 ;  /* 0x000000282998723e */ /* 0x000fe200000000ff */
[----:B------:R-:W-:Y:S01]  /*4aa0*/  IMAD.IADD R8, R8, 0x1, R7 ;  /* 0x0000000108087824 */ /* 0x000fe200078e0207 */
[----:B------:R-:W-:Y:S01]  /*4ab0*/  IADD3 R7, R7, R9, RZ ;  /* 0x0000000907077210 */ /* 0x000fe20007ffe0ff */
[----:B------:R3:W-:Y:S03]  /*4ac0*/  STSM.16.M88.4 [R9], R156 ;  /* 0x0000009c09007844 */ /* 0x0007e60000000200 */
[----:B------:R-:W2:Y:S01]  /*4ad0*/  MUFU.EX2 R47, R47 ;  /* 0x0000002f002f7308 */ /* 0x000ea20000000800 */
[----:B----4-:R-:W-:-:S07]  /*4ae0*/  FADD.FTZ R14, R46, R15 ;  /* 0x0000000f2e0e7221 */ /* 0x010fce0000010000 */
[----:B------:R-:W4:Y:S01]  /*4af0*/  MUFU.EX2 R45, R45 ;  /* 0x0000002d002d7308 */ /* 0x000f220000000800 */
[----:B-1----:R-:W-:-:S07]  /*4b00*/  FADD.FTZ R6, R44, R5 ;  /* 0x000000052c067221 */ /* 0x002fce0000010000 */
[----:B------:R-:W-:Y:S01]  /*4b10*/  MUFU.EX2 R50, R50 ;  /* 0x0000003200327308 */ /* 0x000fe20000000800 */
[C---:B--2---:R-:W-:Y:S01]  /*4b20*/  F2FP.F16.F32.PACK_AB R155, R47.reuse, R46 ;  /* 0x0000002e2f9b723e */ /* 0x044fe200000000ff */
[----:B------:R-:W-:-:S06]  /*4b30*/  FADD.FTZ R47, R47, R14 ;  /* 0x0000000e2f2f7221 */ /* 0x000fcc0000010000 */
[----:B------:R-:W1:Y:S01]  /*4b40*/  MUFU.EX2 R51, R51 ;  /* 0x0000003300337308 */ /* 0x000e620000000800 */
[C---:B----4-:R-:W-:Y:S01]  /*4b50*/  F2FP.F16.F32.PACK_AB R154, R45.reuse, R44 ;  /* 0x0000002c2d9a723e */ /* 0x050fe200000000ff */
        /* <DEDUP_REMOVED lines=9> */
[----:B--2---:R-:W-:Y:S01]  /*4bf0*/  F2FP.F16.F32.PACK_AB R164, R49, R48 ;  /* 0x0000003031a4723e */ /* 0x004fe200000000ff */
[----:B------:R-:W-:-:S04]  /*4c00*/  FADD.FTZ R48, R48, R45 ;  /* 0x0000002d30307221 */ /* 0x000fc80000010000 */
[----:B------:R-:W-:Y:S02]  /*4c10*/  FADD.FTZ R49, R49, R48 ;  /* 0x0000003031317221 */ /* 0x000fe40000010000 */
[----:B------:R-:W2:Y:S01]  /*4c20*/  MUFU.EX2 R53, R53 ;  /* 0x0000003500357308 */ /* 0x000ea20000000800 */
[----:B-1----:R-:W-:-:S07]  /*4c30*/  FADD.FTZ R6, R54, R51 ;  /* 0x0000003336067221 */ /* 0x002fce0000010000 */
[----:B------:R-:W1:Y:S01]  /*4c40*/  MUFU.EX2 R55, R55 ;  /* 0x0000003700377308 */ /* 0x000e620000000800 */
[----:B--2---:R-:W-:Y:S01]  /*4c50*/  F2FP.F16.F32.PACK_AB R166, R53, R52 ;  /* 0x0000003435a6723e */ /* 0x004fe200000000ff */
[----:B------:R-:W-:-:S04]  /*4c60*/  FADD.FTZ R52, R52, R49 ;  /* 0x0000003134347221 */ /* 0x000fc80000010000 */
[----:B------:R-:W-:Y:S01]  /*4c70*/  FADD.FTZ R5, R53, R52 ;  /* 0x0000003435057221 */ /* 0x000fe20000010000 */
[C---:B-1----:R-:W-:Y:S01]  /*4c80*/  F2FP.F16.F32.PACK_AB R167, R55.reuse, R54 ;  /* 0x0000003637a7723e */ /* 0x042fe200000000ff */
[----:B------:R-:W-:-:S04]  /*4c90*/  FADD.FTZ R6, R55, R6 ;  /* 0x0000000637067221 */ /* 0x000fc80000010000 */
[----:B------:R3:W-:Y:S01]  /*4ca0*/  STSM.16.M88.4 [R7], R164 ;  /* 0x000000a407007844 */ /* 0x0007e20000000200 */
[----:B------:R-:W-:Y:S05]  /*4cb0*/  @!P0 BRA `(.L_x_3893) ;  /* 0x0000000000048947 */ /* 0x000fea0003800000 */
[----:B------:R-:W-:Y:S01]  /*4cc0*/  BPT.TRAP 0x1 ;  /* 0x000000040000795c */ /* 0x000fe20000300000 */
.L_x_3893:
[----:B------:R1:W2:Y:S01]  /*4cd0*/  SYNCS.PHASECHK.TRANS64.TRYWAIT P1, [UR39+0x28c50], R13 ;  /* 0x028c500dff0075a7 */ /* 0x0002a20008020167 */
[----:B------:R-:W-:Y:S05]  /*4ce0*/  @!P0 BRA `(.L_x_3894) ;  /* 0x0000000000048947 */ /* 0x000fea0003800000 */
[----:B------:R-:W-:Y:S01]  /*4cf0*/  BPT.TRAP 0x1 ;  /* 0x000000040000795c */ /* 0x000fe20000300000 */
.L_x_3894:
[----:B--2---:R-:W-:Y:S05]  /*4d00*/  @P1 BRA `(.L_x_3895) ;  /* 0x0000000000081947 */ /* 0x004fea0003800000 */
[----:B------:R-:W2:Y:S02]  /*4d10*/  SYNCS.PHASECHK.TRANS64.TRYWAIT P1, [UR39+0x28c50], R13 ;  /* 0x028c500dff0075a7 */ /* 0x000ea40008020167 */
[----:B--2---:R-:W-:Y:S05]  /*4d20*/  @!P1 BRA `(.L_x_3896) ;  /* 0x000000a400c89947 */ /* 0x004fea0003800000 */
.L_x_3895:
        /* <DEDUP_REMOVED lines=36> */
.L_x_3897:
[----:B------:R-:W4:Y:S01]  /*4f70*/  S2UR UR4, SR_CTAID.X ;  /* 0x00000000000479c3 */ /* 0x000f220000002500 */
[----:B------:R-:W-:Y:S02]  /*4f80*/  UISETP.NE.AND UP0, UPT, UR45, URZ, UPT ;  /* 0x0000003f2d00728c */ /* 0x000fe4000bf05270 */
[----:B------:R-:W-:Y:S02]  /*4f90*/  UIMAD UR7, UR41, UR7, -UR6 ;  /* 0x00000007290772a4 */ /* 0x000fe4000f8e0a06 */
[----:B------:R-:W-:-:S07]  /*4fa0*/  UIADD3 UR25, UR46, -0x2, URZ ;  /* 0xfffffffe2e197890 */ /* 0x000fce000fffe03f */
[----:B------:R-:W-:Y:S01]  /*4fb0*/  @UP0 ULDC UR11, c[0x0][0x450] ;  /* 0x00011400000b0ab9 */ /* 0x000fe20000000800 */
[----:B----4-:R-:W-:-:S03]  /*4fc0*/  USHF.L.U32 UR10, UR4, 0x6, URZ ;  /* 0x00000006040a7899 */ /* 0x010fc6000800063f */
[----:B------:R-:W-:Y:S02]  /*4fd0*/  @UP0 ULDC UR4, c[0x0][0x44c] ;  /* 0x0001130000040ab9 */ /* 0x000fe40000000800 */
[----:B------:R-:W-:Y:S02]  /*4fe0*/  UIMAD.WIDE.U32 UR4, UR10, UR4, URZ ;  /* 0x000000040a0472a5 */ /* 0x000fe4000f8e003f */
[----:B------:R-:W-:Y:S02]  /*4ff0*/  UMOV UR6, UR10 ;  /* 0x0000000a00067c82 */ /* 0x000fe40008000000 */
[----:B------:R-:W-:Y:S02]  /*5000*/  @UP0 USHF.R.U32.HI UR6, URZ, UR11, UR5 ;  /* 0x0000000b3f060299 */ /* 0x000fe40008011605 */
[----:B------:R-:W-:Y:S02]  /*5010*/  UIADD3 UR5, UR39, 0x28c60, URZ ;  /* 0x00028c6027057890 */ /* 0x000fe4000fffe03f */
[----:B------:R-:W-:-:S02]  /*5020*/  UIADD3 UR6, UR7, UR6, URZ ;  /* 0x0000000607067290 */ /* 0x000fc4000fffe03f */
[----:B------:R-:W-:Y:S02]  /*5030*/  UPRMT UR5, UR44, 0x654, UR5 ;  /* 0x000006542c057896 */ /* 0x000fe40008000005 */
[----:B------:R-:W-:-:S04]  /*5040*/  USHF.R.S32.HI UR4, URZ, 0x1f, UR6 ;  /* 0x0000001f3f047899 */ /* 0x000fc80008011406 */
[----:B------:R-:W-:-:S03]  /*5050*/  ULEA.HI UR4, UR4, UR6, URZ, 0x6 ;  /* 0x0000000604047291 */ /* 0x000fc6000f8f303f */
[----:B------:R-:W-:Y:S01]  /*5060*/  SYNCS.ARRIVE.TRANS64.RED.A1T0 RZ, [UR5], RZ ;  /* 0x000000ffffff79a7 */ /* 0x000fe20008100405 */
[----:B------:R-:W-:Y:S01]  /*5070*/  USHF.R.S32.HI UR4, URZ, 0x6, UR4 ;  /* 0x000000063f047899 */ /* 0x000fe20008011404 */
[----:B------:R-:W-:-:S03]  /*5080*/  UMOV UR5, URZ ;  /* 0x0000003f00057c82 */ /* 0x000fc60008000000 */
[----:B------:R-:W-:-:S04]  /*5090*/  UISETP.LT.AND UP0, UPT, UR40, UR4, UPT ;  /* 0x000000042800728c */ /* 0x000fc8000bf01270 */
[----:B------:R-:W-:-:S03]  /*50a0*/  USEL UR7, UR40, UR4, !UP0 ;  /* 0x0000000428077287 */ /* 0x000fc6000c000000 */
[----:B------:R-:W-:Y:S01]  /*50b0*/  UMOV UR4, URZ ;  /* 0x0000003f00047c82 */ /* 0x000fe20008000000 */
[----:B------:R-:W-:-:S06]  /*50c0*/  UISETP.GE.AND UP0, UPT, UR25, UR7, UPT ;  /* 0x000000071900728c */ /* 0x000fcc000bf06270 */
[----:B------:R-:W-:-:S13]  /*50d0*/  PLOP3.LUT P1, PT, PT, PT, UP0, 0x80, 0x0 ;  /* 0x000000000000781c */ /* 0x000fda0003f2f008 */
[----:B------:R-:W-:Y:S05]  /*50e0*/  @!P1 BRA `(.L_x_3898) ;  /* 0x0000001c009c9947 */ /* 0x000fea0003800000 */
[----:B------:R-:W-:Y:S01]  /*50f0*/  IMAD.MOV.U32 R15, RZ, RZ, R4 ;  /* 0x000000ffff0f7224 */ /* 0x000fe200078e0004 */
[----:B------:R-:W-:Y:S01]  /*5100*/  UMOV UR5, URZ ;  /* 0x0000003f00057c82 */ /* 0x000fe20008000000 */
[----:B--2---:R-:W-:Y:S01]  /*5110*/  IMAD.MOV.U32 R14, RZ, RZ, R3 ;  /* 0x000000ffff0e7224 */ /* 0x004fe200078e0003 */
[----:B------:R-:W-:Y:S01]  /*5120*/  UMOV UR6, URZ ;  /* 0x0000003f00067c82 */ /* 0x000fe20008000000 */
[----:B------:R-:W-:Y:S01]  /*5130*/  ULDC UR29, c[0x0][0x288] ;  /* 0x0000a200001d7ab9 */ /* 0x000fe20000000800 */
[----:B------:R-:W-:Y:S01]  /*5140*/  ULDC UR28, c[0x0][0x2f0] ;  /* 0x0000bc00001c7ab9 */ /* 0x000fe20000000800 */
[----:B------:R-:W-:-:S05]  /*5150*/  ULDC UR26, c[0x0][0x988] ;  /* 0x00026200001a7ab9 */ /* 0x000fca0000000800 */
.L_x_3909:
[----:B------:R-:W-:-:S04]  /*5160*/  UIADD3 UR4, UR6, 0x1, URZ ;  /* 0x0000000106047890 */ /* 0x000fc8000fffe03f */
[----:B------:R-:W-:-:S04]  /*5170*/  UISETP.NE.AND UP0, UPT, UR4, 0x2, UPT ;  /* 0x000000020400788c */ /* 0x000fc8000bf05270 */
[----:B------:R-:W-:Y:S02]  /*5180*/  USEL UR10, URZ, 0x1, UP0 ;  /* 0x000000013f0a7887 */ /* 0x000fe40008000000 */
[----:B------:R-:W-:Y:S02]  /*5190*/  USEL UR4, UR4, URZ, UP0 ;  /* 0x0000003f04047287 */ /* 0x000fe40008000000 */
[----:B------:R-:W-:Y:S01]  /*51a0*/  ULOP3.LUT UR5, UR5, UR10, URZ, 0x3c, !UPT ;  /* 0x0000000a05057292 */ /* 0x000fe2000f8e3c3f */
[----:B------:R-:W-:Y:S11]  /*51b0*/  @!P0 BRA `(.L_x_3899) ;  /* 0x0000000000048947 */ /* 0x000ff60003800000 */
[----:B------:R-:W-:Y:S01]  /*51c0*/  BPT.TRAP 0x1 ;  /* 0x000000040000795c */ /* 0x000fe20000300000 */
.L_x_3899:
[----:B------:R-:W-:Y:S01]  /*51d0*/  ULEA UR27, UR4, UR39, 0x3 ;  /* 0x00000027041b7291 */ /* 0x000fe2000f8e183f */
[----:B01----:R-:W-:-:S04]  /*51e0*/  MOV R13, UR5 ;  /* 0x00000005000d7c02 */ /* 0x003fc80008000f00 */
[----:B------:R-:W-:-:S04]  /*51f0*/  SHF.L.U32 R13, R13, 0x1f, RZ ;  /* 0x0000001f0d0d7819 */ /* 0x000fc800000006ff */
[----:B------:R0:W1:Y:S01]  /*5200*/  SYNCS.PHASECHK.TRANS64.TRYWAIT P1, [UR27+0x28c30], R13 ;  /* 0x028c300dff0075a7 */ /* 0x000062000802015b */
[----:B------:R-:W-:Y:S05]  /*5210*/  @!P0 BRA `(.L_x_3900) ;  /* 0x0000000000048947 */ /* 0x000fea0003800000 */
[----:B------:R-:W-:Y:S01]  /*5220*/  BPT.TRAP 0x1 ;  /* 0x000000040000795c */ /* 0x000fe20000300000 */
.L_x_3900:
[----:B-1----:R-:W-:Y:S05]  /*5230*/  @P1 BRA `(.L_x_3901) ;  /* 0x0000000000081947 */ /* 0x002fea0003800000 */
[----:B------:R-:W1:Y:S02]  /*5240*/  SYNCS.PHASECHK.TRANS64.TRYWAIT P1, [UR27+0x28c30], R13 ;  /* 0x028c300dff0075a7 */ /* 0x000e64000802015b */
[----:B-1----:R-:W-:Y:S05]  /*5250*/  @!P1 BRA `(.L_x_3902) ;  /* 0x000000a000949947 */ /* 0x002fea0003800000 */
.L_x_3901:
        /* <DEDUP_REMOVED lines=22> */
.L_x_3903:
[----:B------:R-:W-:Y:S01]  /*53c0*/  UISETP.NE.AND UP0, UPT, UR45, URZ, UPT ;  /* 0x0000003f2d00728c */ /* 0x000fe2000bf05270 */
[----:B------:R-:W-:Y:S01]  /*53d0*/  IMAD.MOV.U32 R3, RZ, RZ, R11 ;  /* 0x000000ffff037224 */ /* 0x000fe200078e000b */
[----:B------:R-:W-:Y:S01]  /*53e0*/  UMOV UR14, UR26 ;  /* 0x0000001a000e7c82 */ /* 0x000fe20008000000 */
[----:B------:R-:W-:-:S03]  /*53f0*/  IMAD.U32 R19, RZ, RZ, UR28 ;  /* 0x0000001cff137e24 */ /* 0x000fc6000f8e00ff */
[----:B------:R-:W-:Y:S02]  /*5400*/  PLOP3.LUT P1, PT, PT, PT, UP0, 0x80, 0x0 ;  /* 0x000000000000781c */ /* 0x000fe40003f2f008 */
[----:B------:R-:W-:-:S03]  /*5410*/  PLOP3.LUT P2, PT, PT, PT, UP0, 0x80, 0x0 ;  /* 0x000000000000781c */ /* 0x000fc60003f4f008 */
[----:B------:R-:W-:-:S08]  /*5420*/  @UP0 ULDC UR10, c[0x0][0x44c] ;  /* 0x00011300000a0ab9 */ /* 0x000fd00000000800 */
[----:B-1----:R-:W-:Y:S01]  /*5430*/  @P1 IMAD.HI.U32 R4, R11, UR10, RZ ;  /* 0x0000000a0b041c27 */ /* 0x002fe2000f8e00ff */
[----:B------:R-:W-:-:S04]  /*5440*/  @UP0 ULDC UR10, c[0x0][0x450] ;  /* 0x00011400000a0ab9 */ /* 0x000fc80000000800 */
[----:B------:R-:W-:Y:S01]  /*5450*/  @P2 SHF.R.U32.HI R3, RZ, UR10, R4 ;  /* 0x0000000aff032c19 */ /* 0x000fe20008011604 */
[----:B------:R-:W-:Y:S02]  /*5460*/  UMOV UR10, 0xffffffc0 ;  /* 0xffffffc0000a7882 */ /* 0x000fe40000000000 */
[----:B------:R-:W-:Y:S02]  /*5470*/  UIMAD UR10, UR25, UR10, 0x1 ;  /* 0x00000001190a74a4 */ /* 0x000fe4000f8e020a */
[----:B------:R-:W1:Y:S04]  /*5480*/  SHFL.IDX PT, R17, R3, 0x1, 0x1c1f ;  /* 0x003c1f0003117f89 */ /* 0x000e6800000e0000 */
[----:B------:R-:W-:Y:S01]  /*5490*/  IADD3 R4, -R12, UR10, RZ ;  /* 0x0000000a0c047c10 */ /* 0x000fe2000fffe1ff */
[----:B------:R-:W2:Y:S01]  /*54a0*/  SHFL.IDX PT, R3, R3, RZ, 0x1c1f ;  /* 0x001c1fff03037589 */ /* 0x000ea200000e0000 */
[----:B------:R-:W-:-:S03]  /*54b0*/  UIADD3 UR10, UR27, 0x28c40, URZ ;  /* 0x00028c401b0a7890 */ /* 0x000fc6000fffe03f */
[----:B------:R-:W-:Y:S01]  /*54c0*/  IMAD R4, R19, UR41, R4 ;  /* 0x0000002913047c24 */ /* 0x000fe2000f8e0204 */
[----:B------:R-:W-:-:S09]  /*54d0*/  UPRMT UR10, UR44, 0x654, UR10 ;  /* 0x000006542c0a7896 */ /* 0x000fd2000800000a */
[----:B------:R-:W-:Y:S01]  /*54e0*/  SYNCS.ARRIVE.TRANS64.RED.A1T0 RZ, [UR10], RZ ;  /* 0x000000ffffff79a7 */ /* 0x000fe2000810040a */
[----:B-1----:R-:W-:-:S04]  /*54f0*/  IADD3 R17, R17, -UR29, R4 ;  /* 0x8000001d11117c10 */ /* 0x002fc8000fffe004 */
[C---:B------:R-:W-:Y:S02]  /*5500*/  ISETP.GT.AND P1, PT, R17.reuse, RZ, PT ;  /* 0x000000ff1100720c */ /* 0x040fe40003f24270 */
[C---:B------:R-:W-:Y:S02]  /*5510*/  ISETP.GT.AND P2, PT, R17.reuse, 0x1, PT ;  /* 0x000000011100780c */ /* 0x040fe40003f44270 */
[----:B------:R-:W-:Y:S02]  /*5520*/  FSEL R154, R154, -INF , P1 ;  /* 0xff8000009a9a7808 */ /* 0x000fe40000800000 */
        /* <DEDUP_REMOVED lines=43> */
[----:B------:R-:W-:-:S04]  /*57e0*/  FMNMX.FTZ R16, R182, R17, !PT ;  /* 0x00000011b6107209 */ /* 0x000fc80007810000 */
[----:B------:R-:W-:Y:S02]  /*57f0*/  FMNMX.FTZ R18, R183, R16, !PT ;  /* 0x00000010b7127209 */ /* 0x000fe40007810000 */
[----:B--2---:R-:W-:-:S03]  /*5800*/  IADD3 R16, R3, -UR29, R4 ;  /* 0x8000001d03107c10 */ /* 0x004fc6000fffe004 */
[----:B------:R-:W1:Y:S01]  /*5810*/  SHFL.BFLY PT, R19, R18, 0x2, 0x1f ;  /* 0x0c401f0012137f89 */ /* 0x000e6200000e0000 */
[C---:B------:R-:W-:Y:S02]  /*5820*/  ISETP.GT.AND P1, PT, R16.reuse, RZ, PT ;  /* 0x000000ff1000720c */ /* 0x040fe40003f24270 */
[----:B------:R-:W-:Y:S02]  /*5830*/  ISETP.GT.AND P2, PT, R16, 0x1, PT ;  /* 0x000000011000780c */ /* 0x000fe40003f44270 */
        /* <DEDUP_REMOVED lines=69> */
[----:B-1----:R-:W-:Y:S01]  /*5c90*/  FMNMX.FTZ R152, R3, R152, !PT ;  /* 0x0000009803987209 */ /* 0x002fe20007810000 */
[----:B------:R-:W-:Y:S01]  /*5ca0*/  MUFU.EX2 R22, R22 ;  /* 0x0000001600167308 */ /* 0x000fe20000000800 */
[----:B------:R-:W-:-:S03]  /*5cb0*/  FFMA.FTZ R16, R183, UR14, -R16 ;  /* 0x0000000eb7107c23 */ /* 0x000fc60008010810 */
[----:B------:R-:W1:Y:S04]  /*5cc0*/  SHFL.BFLY PT, R3, R152, 0x1, 0x1f ;  /* 0x0c201f0098037f89 */ /* 0x000e6800000e0000 */
[----:B------:R-:W-:Y:S08]  /*5cd0*/  MUFU.EX2 R155, R155 ;  /* 0x0000009b009b7308 */ /* 0x000ff00000000800 */
[----:B------:R-:W-:Y:S08]  /*5ce0*/  MUFU.EX2 R20, R20 ;  /* 0x0000001400147308 */ /* 0x000ff00000000800 */
[----:B------:R-:W-:Y:S01]  /*5cf0*/  MUFU.EX2 R18, R18 ;  /* 0x0000001200127308 */ /* 0x000fe20000000800 */
[----:B-1----:R-:W-:-:S04]  /*5d00*/  FMNMX.FTZ R3, R152, R3, !PT ;  /* 0x0000000398037209 */ /* 0x002fc80007810000 */
[C---:B------:R-:W-:Y:S01]  /*5d10*/  FSETP.NEU.FTZ.AND P1, PT, R3.reuse, -INF , PT ;  /* 0xff8000000300780b */ /* 0x040fe20003f3d000 */
[----:B------:R-:W-:Y:S02]  /*5d20*/  FMUL.FTZ R152, R3, UR14 ;  /* 0x0000000e03987c20 */ /* 0x000fe40008410000 */
[----:B------:R-:W-:Y:S03]  /*5d30*/  MUFU.EX2 R21, R21 ;  /* 0x0000001500157308 */ /* 0x000fe60000000800 */
[----:B------:R-:W-:-:S05]  /*5d40*/  FSEL R178, R152, RZ, P1 ;  /* 0x000000ff98b27208 */ /* 0x000fca0000800000 */
[----:B------:R-:W-:Y:S01]  /*5d50*/  MUFU.EX2 R159, R159 ;  /* 0x0000009f009f7308 */ /* 0x000fe20000000800 */
[--C-:B------:R-:W-:Y:S01]  /*5d60*/  FFMA.FTZ R154, R156, UR14, -R178.reuse ;  /* 0x0000000e9c9a7c23 */ /* 0x100fe200080108b2 */
[--C-:B------:R-:W-:Y:S01]  /*5d70*/  FFMA.FTZ R156, R160, UR14, -R178.reuse ;  /* 0x0000000ea09c7c23 */ /* 0x100fe200080108b2 */
[--C-:B------:R-:W-:Y:S01]  /*5d80*/  FFMA.FTZ R153, R153, UR14, -R178.reuse ;  /* 0x0000000e99997c23 */ /* 0x100fe200080108b2 */
[----:B------:R-:W-:Y:S01]  /*5d90*/  FSEL R160, R4, RZ, P4 ;  /* 0x000000ff04a07208 */ /* 0x000fe20002000000 */
[--C-:B------:R-:W-:Y:S01]  /*5da0*/  FFMA.FTZ R152, R17, UR14, -R178.reuse ;  /* 0x0000000e11987c23 */ /* 0x100fe200080108b2 */
[--C-:B------:R-:W-:Y:S01]  /*5db0*/  FFMA.FTZ R17, R157, UR14, -R178.reuse ;  /* 0x0000000e9d117c23 */ /* 0x100fe200080108b2 */
[--C-:B------:R-:W-:Y:S01]  /*5dc0*/  FFMA.FTZ R157, R161, UR14, -R178.reuse ;  /* 0x0000000ea19d7c23 */ /* 0x100fe200080108b2 */
[----:B------:R1:W-:Y:S01]  /*5dd0*/  MUFU.EX2 R175, R153 ;  /* 0x0000009900af7308 */ /* 0x0003e20000000800 */
[--C-:B------:R-:W-:Y:S01]  /*5de0*/  FFMA.FTZ R161, R165, UR14, -R178.reuse ;  /* 0x0000000ea5a17c23 */ /* 0x100fe200080108b2 */
[----:B------:R-:W-:Y:S01]  /*5df0*/  MOV R165, UR6 ;  /* 0x0000000600a57c02 */ /* 0x000fe20008000f00 */
[--C-:B------:R-:W-:Y:S01]  /*5e00*/  FFMA.FTZ R158, R164, UR14, -R178.reuse ;  /* 0x0000000ea49e7c23 */ /* 0x100fe200080108b2 */
[--C-:B------:R-:W-:Y:S01]  /*5e10*/  FFMA.FTZ R169, R169, UR14, -R178.reuse ;  /* 0x0000000ea9a97c23 */ /* 0x100fe200080108b2 */
[--C-:B------:R-:W-:Y:S01]  /*5e20*/  FFMA.FTZ R172, R172, UR14, -R178.reuse ;  /* 0x0000000eacac7c23 */ /* 0x100fe200080108b2 */
[--C-:B------:R-:W-:Y:S01]  /*5e30*/  FFMA.FTZ R173, R173, UR14, -R178.reuse ;  /* 0x0000000eadad7c23 */ /* 0x100fe200080108b2 */
[--C-:B------:R-:W-:Y:S01]  /*5e40*/  FFMA.FTZ R176, R176, UR14, -R178.reuse ;  /* 0x0000000eb0b07c23 */ /* 0x100fe200080108b2 */
[----:B------:R-:W-:Y:S01]  /*5e50*/  MUFU.EX2 R152, R152 ;  /* 0x0000009800987308 */ /* 0x000fe20000000800 */
[----:B-1----:R-:W-:Y:S01]  /*5e60*/  FADD.FTZ R153, -R160, R15 ;  /* 0x0000000fa0997221 */ /* 0x002fe20000010100 */
[----:B------:R-:W-:Y:S01]  /*5e70*/  FSEL R15, R3, RZ, P1 ;  /* 0x000000ff030f7208 */ /* 0x000fe20000800000 */
[--C-:B------:R-:W-:Y:S01]  /*5e80*/  FFMA.FTZ R160, R168, UR14, -R178.reuse ;  /* 0x0000000ea8a07c23 */ /* 0x100fe200080108b2 */
[----:B------:R-:W-:Y:S01]  /*5e90*/  ISETP.NE.AND P1, PT, R2, RZ, PT ;  /* 0x000000ff0200720c */ /* 0x000fe20003f25270 */
[----:B------:R-:W-:Y:S01]  /*5ea0*/  FMUL.FTZ R153, R153, UR14 ;  /* 0x0000000e99997c20 */ /* 0x000fe20008410000 */
[----:B------:R-:W-:Y:S01]  /*5eb0*/  FFMA.FTZ R177, R177, UR14, -R178 ;  /* 0x0000000eb1b17c23 */ /* 0x000fe200080108b2 */
[----:B------:R-:W-:Y:S01]  /*5ec0*/  FADD.FTZ R15, -R15, R14 ;  /* 0x0000000e0f0f7221 */ /* 0x000fe20000010100 */
[----:B------:R-:W-:Y:S01]  /*5ed0*/  MUFU.EX2 R154, R154 ;  /* 0x0000009a009a7308 */ /* 0x000fe20000000800 */
[--C-:B------:R-:W-:Y:S01]  /*5ee0*/  FFMA.FTZ R180, R180, UR14, -R178.reuse ;  /* 0x0000000eb4b47c23 */ /* 0x100fe200080108b2 */
[----:B------:R-:W-:Y:S01]  /*5ef0*/  FFMA.FTZ R178, R181, UR14, -R178 ;  /* 0x0000000eb5b27c23 */ /* 0x000fe200080108b2 */
[----:B------:R-:W-:-:S05]  /*5f00*/  FMUL.FTZ R15, R15, UR14 ;  /* 0x0000000e0f0f7c20 */ /* 0x000fca0008410000 */
[----:B------:R-:W1:Y:S08]  /*5f10*/  MUFU.EX2 R14, R153 ;  /* 0x00000099000e7308 */ /* 0x000e700000000800 */
[----:B------:R-:W2:Y:S08]  /*5f20*/  MUFU.EX2 R15, R15 ;  /* 0x0000000f000f7308 */ /* 0x000eb00000000800 */
[----:B------:R-:W3:Y:S01]  /*5f30*/  MUFU.EX2 R17, R17 ;  /* 0x0000001100117308 */ /* 0x000ee20000000800 */
[----:B-1----:R-:W-:Y:S01]  /*5f40*/  FFMA.FTZ R153, R14, R6, R19 ;  /* 0x000000060e997223 */ /* 0x002fe20000010013 */
[-C--:B------:R-:W-:Y:S01]  /*5f50*/  FMUL.FTZ R26, R26, R14.reuse ;  /* 0x0000000e1a1a7220 */ /* 0x080fe20000410000 */
[-C--:B------:R-:W-:Y:S01]  /*5f60*/  FMUL.FTZ R27, R27, R14.reuse ;  /* 0x0000000e1b1b7220 */ /* 0x080fe20000410000 */
[-C--:B------:R-:W-:Y:S01]  /*5f70*/  FMUL.FTZ R30, R30, R14.reuse ;  /* 0x0000000e1e1e7220 */ /* 0x080fe20000410000 */
[----:B------:R-:W-:Y:S01]  /*5f80*/  FADD.FTZ R6, R22, R153 ;  /* 0x0000009916067221 */ /* 0x000fe20000010000 */
[-C--:B------:R-:W-:Y:S01]  /*5f90*/  FMUL.FTZ R31, R31, R14.reuse ;  /* 0x0000000e1f1f7220 */ /* 0x080fe20000410000 */
[----:B------:R-:W-:Y:S01]  /*5fa0*/  FMUL.FTZ R34, R34, R14 ;  /* 0x0000000e22227220 */ /* 0x000fe20000410000 */
[----:B------:R-:W1:Y:S01]  /*5fb0*/  MUFU.EX2 R156, R156 ;  /* 0x0000009c009c7308 */ /* 0x000e620000000800 */
[----:B--2---:R-:W-:Y:S01]  /*5fc0*/  FFMA.FTZ R164, R15, R5, R152 ;  /* 0x000000050fa47223 */ /* 0x004fe20000010098 */
[----:B------:R-:W-:-:S02]  /*5fd0*/  @!P1 IMAD R5, R165, 0x40, R0 ;  /* 0x00000040a5059824 */ /* 0x000fc400078e0200 */
[----:B------:R-:W-:Y:S01]  /*5fe0*/  FADD.FTZ R153, R155, R6 ;  /* 0x000000069b997221 */ /* 0x000fe20000010000 */
[C---:B------:R-:W-:Y:S01]  /*5ff0*/  F2FP.F16.F32.PACK_AB R155, R20.reuse, R155 ;  /* 0x0000009b149b723e */ /* 0x040fe200000000ff */
[C---:B------:R-:W-:Y:S01]  /*6000*/  FADD.FTZ R165, R175.reuse, R164 ;  /* 0x000000a4afa57221 */ /* 0x040fe20000010000 */
[----:B------:R-:W-:Y:S01]  /*6010*/  F2FP.F16.F32.PACK_AB R152, R175, R152 ;  /* 0x00000098af98723e */ /* 0x000fe200000000ff */
[----:B------:R-:W-:Y:S01]  /*6020*/  FADD.FTZ R153, R20, R153 ;  /* 0x0000009914997221 */ /* 0x000fe20000010000 */
[----:B------:R-:W2:Y:S01]  /*6030*/  MUFU.EX2 R157, R157 ;  /* 0x0000009d009d7308 */ /* 0x000ea20000000800 */
[----:B------:R-:W-:Y:S01]  /*6040*/  FADD.FTZ R164, R154, R165 ;  /* 0x000000a59aa47221 */ /* 0x000fe20000010000 */
[----:B------:R-:W-:Y:S01]  /*6050*/  @!P1 LEA R5, R5, UR39, 0x2 ;  /* 0x0000002705059c11 */ /* 0x000fe2000f8e10ff */
[----:B------:R-:W-:Y:S01]  /*6060*/  FADD.FTZ R168, R18, R153 ;  /* 0x0000009912a87221 */ /* 0x000fe20000010000 */
[C---:B---3--:R-:W-:Y:S01]  /*6070*/  F2FP.F16.F32.PACK_AB R154, R17.reuse, R154 ;  /* 0x0000009a119a723e */ /* 0x048fe200000000ff */
[----:B------:R-:W-:Y:S01]  /*6080*/  FADD.FTZ R165, R17, R164 ;  /* 0x000000a411a57221 */ /* 0x000fe20000010000 */
[-C--:B------:R-:W-:Y:S01]  /*6090*/  FMUL.FTZ R24, R24, R15.reuse ;  /* 0x0000000f18187220 */ /* 0x080fe20000410000 */
[----:B------:R-:W-:Y:S01]  /*60a0*/  FADD.FTZ R168, R21, R168 ;  /* 0x000000a815a87221 */ /* 0x000fe20000010000 */
[----:B------:R-:W3:Y:S01]  /*60b0*/  MUFU.EX2 R158, R158 ;  /* 0x0000009e009e7308 */ /* 0x000ee20000000800 */
[----:B-1----:R-:W-:Y:S01]  /*60c0*/  FADD.FTZ R6, R156, R165 ;  /* 0x000000a59c067221 */ /* 0x002fe20000010000 */
[----:B------:R-:W-:Y:S01]  /*60d0*/  @!P1 STS [R5+0x28800], R15 ;  /* 0x0288000f05009388 */ /* 0x000fe20000000800 */
[-C--:B------:R-:W-:Y:S01]  /*60e0*/  FMUL.FTZ R25, R25, R15.reuse ;  /* 0x0000000f19197220 */ /* 0x080fe20000410000 */
[-C--:B------:R-:W-:Y:S01]  /*60f0*/  FMUL.FTZ R28, R28, R15.reuse ;  /* 0x0000000f1c1c7220 */ /* 0x080fe20000410000 */
[-C--:B------:R-:W-:Y:S01]  /*6100*/  FMUL.FTZ R29, R29, R15.reuse ;  /* 0x0000000f1d1d7220 */ /* 0x080fe20000410000 */
[----:B------:R1:W-:Y:S01]  /*6110*/  @!P1 STS [R5+0x28820], R14 ;  /* 0x0288200e05009388 */ /* 0x0003e20000000800 */
        /* <DEDUP_REMOVED lines=11> */
[----:B------:R-:W-:Y:S01]  /*61d0*/  FADD.FTZ R153, R159, R168 ;  /* 0x000000a89f997221 */ /* 0x000fe20000010000 */
[-C--:B------:R-:W-:Y:S01]  /*61e0*/  FMUL.FTZ R41, R41, R15.reuse ;  /* 0x0000000f29297220 */ /* 0x080fe20000410000 */
[-C--:B------:R-:W-:Y:S01]  /*61f0*/  FMUL.FTZ R44, R44, R15.reuse ;  /* 0x0000000f2c2c7220 */ /* 0x080fe20000410000 */
[-C--:B------:R-:W-:Y:S01]  /*6200*/  FMUL.FTZ R45, R45, R15.reuse ;  /* 0x0000000f2d2d7220 */ /* 0x080fe20000410000 */
[-C--:B------:R-:W-:Y:S01]  /*6210*/  FMUL.FTZ R48, R48, R15.reuse ;  /* 0x0000000f30307220 */ /* 0x080fe20000410000 */
[-C--:B------:R-:W-:Y:S01]  /*6220*/  FMUL.FTZ R49, R49, R15.reuse ;  /* 0x0000000f31317220 */ /* 0x080fe20000410000 */
[----:B------:R-:W3:Y:S01]  /*6230*/  MUFU.EX2 R160, R160 ;  /* 0x000000a000a07308 */ /* 0x000ee20000000800 */
        /* <DEDUP_REMOVED lines=8> */
[----:B--2---:R-:W-:Y:S01]  /*62c0*/  FADD.FTZ R6, R162, R153 ;  /* 0x00000099a2067221 */ /* 0x004fe20000010000 */
[----:B------:R-:W-:Y:S01]  /*62d0*/  F2FP.F16.F32.PACK_AB R153, R22, R19 ;  /* 0x000000131699723e */ /* 0x000fe200000000ff */
[----:B------:R-:W-:Y:S01]  /*62e0*/  BAR.SYNC.DEFER_BLOCKING 0xf, 0x100 ;  /* 0x03c4000000007b1d */ /* 0x000fe20000010000 */
[----:B------:R-:W-:Y:S01]  /*62f0*/  F2FP.F16.F32.PACK_AB R159, R162, R159 ;  /* 0x0000009fa29f723e */ /* 0x000fe200000000ff */
        /* <DEDUP_REMOVED lines=19> */
[-C--:B------:R-:W-:Y:S01]  /*6430*/  FMUL.FTZ R92, R92, R15.reuse ;  /* 0x0000000f5c5c7220 */ /* 0x080fe20000410000 */
[----:B------:R-:W3:Y:S01]  /*6440*/  MUFU.EX2 R172, R172 ;  /* 0x000000ac00ac7308 */ /* 0x000ee20000000800 */
[C---:B-1----:R-:W-:Y:S01]  /*6450*/  FADD.FTZ R5, R169.reuse, R22 ;  /* 0x00000016a9057221 */ /* 0x042fe20000010000 */
[----:B------:R-:W-:Y:S01]  /*6460*/  F2FP.F16.F32.PACK_AB R160, R169, R160 ;  /* 0x000000a0a9a0723e */ /* 0x000fe200000000ff */
[----:B------:R1:W-:Y:S01]  /*6470*/  STSM.16.M88.4 [R10+0x26800], R152 ;  /* 0x026800980a007844 */ /* 0x0003e20000000200 */
[-C--:B------:R-:W-:Y:S01]  /*6480*/  FMUL.FTZ R93, R93, R15.reuse ;  /* 0x0000000f5d5d7220 */ /* 0x080fe20000410000 */
[-C--:B------:R-:W-:Y:S01]  /*6490*/  FMUL.FTZ R96, R96, R15.reuse ;  /* 0x0000000f60607220 */ /* 0x080fe20000410000 */
[----:B------:R-:W-:Y:S01]  /*64a0*/  FMUL.FTZ R97, R97, R15 ;  /* 0x0000000f61617220 */ /* 0x000fe20000410000 */
[----:B------:R1:W-:Y:S01]  /*64b0*/  STSM.16.M88.4 [R9], R156 ;  /* 0x0000009c09007844 */ /* 0x0003e20000000200 */
        /* <DEDUP_REMOVED lines=38> */
[----:B------:R-:W-:Y:S01]  /*6720*/  FMUL.FTZ R149, R149, R15 ;  /* 0x0000000f95957220 */ /* 0x000fe20000410000 */
[----:B------:R1:W-:Y:S01]  /*6730*/  STSM.16.M88.4 [R8], R160 ;  /* 0x000000a008007844 */ /* 0x0003e20000000200 */
        /* <DEDUP_REMOVED lines=16> */
[----:B------:R-:W-:Y:S01]  /*6840*/  MUFU.EX2 R171, R171 ;  /* 0x000000ab00ab7308 */ /* 0x000fe20000000800 */
[C---:B---3--:R-:W-:Y:S01]  /*6850*/  F2FP.F16.F32.PACK_AB R165, R174.reuse, R167 ;  /* 0x000000a7aea5723e */ /* 0x048fe200000000ff */
[----:B------:R-:W-:Y:S01]  /*6860*/  FADD.FTZ R6, R174, R5 ;  /* 0x00000005ae067221 */ /* 0x000fe20000010000 */
        /* <DEDUP_REMOVED lines=23> */
[----:B------:R-:W-:Y:S01]  /*69e0*/  FADD.FTZ R19, R171, R6 ;  /* 0x00000006ab137221 */ /* 0x000fe20000010000 */
        /* <DEDUP_REMOVED lines=11> */
[-C--:B------:R-:W-:Y:S01]  /*6aa0*/  FMUL.FTZ R111, R111, R14.reuse ;  /* 0x0000000e6f6f7220 */ /* 0x080fe20000410000 */
[-C--:B------:R-:W-:Y:S01]  /*6ab0*/  FMUL.FTZ R114, R114, R14.reuse ;  /* 0x0000000e72727220 */ /* 0x080fe20000410000 */
[-C--:B------:R-:W-:Y:S01]  /*6ac0*/  FMUL.FTZ R115, R115, R14.reuse ;  /* 0x0000000e73737220 */ /* 0x080fe20000410000 */
        /* <DEDUP_REMOVED lines=23> */
.L_x_3904:
[----:B------:R1:W2:Y:S01]  /*6c40*/  SYNCS.PHASECHK.TRANS64.TRYWAIT P1, [UR27+0x28c50], R13 ;  /* 0x028c500dff0075a7 */ /* 0x0002a2000802015b */
[----:B------:R-:W-:Y:S05]  /*6c50*/  @!P0 BRA `(.L_x_3905) ;  /* 0x0000000000048947 */ /* 0x000fea0003800000 */
[----:B------:R-:W-:Y:S01]  /*6c60*/  BPT.TRAP 0x1 ;  /* 0x000000040000795c */ /* 0x000fe20000300000 */
.L_x_3905:
[----:B--2---:R-:W-:Y:S05]  /*6c70*/  @P1 BRA `(.L_x_3906) ;  /* 0x0000000000081947 */ /* 0x004fea0003800000 */
[----:B------:R-:W2:Y:S02]  /*6c80*/  SYNCS.PHASECHK.TRANS64.TRYWAIT P1, [UR27+0x28c50], R13 ;  /* 0x028c500dff0075a7 */ /* 0x000ea4000802015b */
[----:B--2---:R-:W-:Y:S05]  /*6c90*/  @!P1 BRA `(.L_x_3907) ;  /* 0x00000088001c9947 */ /* 0x004fea0003800000 */
.L_x_3906:
        /* <DEDUP_REMOVED lines=34> */
.L_x_3908:
[----:B------:R-:W-:Y:S01]  /*6ec0*/  UISETP.GT.AND UP0, UPT, UR25, UR7, UPT ;  /* 0x000000071900728c */ /* 0x000fe2000bf04270 */
[----:B------:R-:W-:Y:S01]  /*6ed0*/  IMAD.MOV.U32 R15, RZ, RZ, R4 ;  /* 0x000000ffff0f7224 */ /* 0x000fe200078e0004 */
[----:B------:R-:W-:Y:S01]  /*6ee0*/  UIADD3 UR27, UR27, 0x28c60, URZ ;  /* 0x00028c601b1b7890 */ /* 0x000fe2000fffe03f */
[----:B--2---:R-:W-:Y:S01]  /*6ef0*/  MOV R14, R3 ;  /* 0x00000003000e7202 */ /* 0x004fe20000000f00 */
[----:B------:R-:W-:Y:S02]  /*6f00*/  UIADD3 UR25, UR25, -0x1, URZ ;  /* 0xffffffff19197890 */ /* 0x000fe4000fffe03f */
[----:B------:R-:W-:Y:S01]  /*6f10*/  PLOP3.LUT P1, PT, PT, PT, UP0, 0x80, 0x0 ;  /* 0x000000000000781c */ /* 0x000fe20003f2f008 */
[----:B------:R-:W-:Y:S01]  /*6f20*/  UPRMT UR27, UR44, 0x654, UR27 ;  /* 0x000006542c1b7896 */ /* 0x000fe2000800001b */
[----:B------:R-:W-:-:S08]  /*6f30*/  UMOV UR6, UR4 ;  /* 0x0000000400067c82 */ /* 0x000fd00008000000 */
[----:B------:R-:W-:Y:S03]  /*6f40*/  SYNCS.ARRIVE.TRANS64.RED.A1T0 RZ, [UR27], RZ ;  /* 0x000000ffffff79a7 */ /* 0x000fe6000810041b */
[----:B------:R-:W-:Y:S05]  /*6f50*/  @P1 BRA `(.L_x_3909) ;  /* 0xffffffe000801947 */ /* 0x000fea000383ffff */
.L_x_3898:
[----:B------:R-:W-:-:S06]  /*6f60*/  UISETP.GE.AND UP0, UPT, UR25, UR40, UPT ;  /* 0x000000281900728c */ /* 0x000fcc000bf06270 */
[----:B------:R-:W-:-:S13]  /*6f70*/  PLOP3.LUT P1, PT, PT, PT, UP0, 0x80, 0x0 ;  /* 0x000000000000781c */ /* 0x000fda0003f2f008 */
[----:B------:R-:W-:Y:S05]  /*6f80*/  @!P1 BRA `(.L_x_3910) ;  /* 0x0000001800349947 */ /* 0x000fea0003800000 */
[----:B012---:R-:W-:Y:S01]  /*6f90*/  IMAD.MOV.U32 R13, RZ, RZ, R4 ;  /* 0x000000ffff0d7224 */ /* 0x007fe200078e0004 */
[----:B------:R-:W-:Y:S01]  /*6fa0*/  UMOV UR7, UR4 ;  /* 0x0000000400077c82 */ /* 0x000fe20008000000 */
[----:B------:R-:W-:Y:S01]  /*6fb0*/  IMAD.MOV.U32 R12, RZ, RZ, R3 ;  /* 0x000000ffff0c7224 */ /* 0x000fe200078e0003 */
[----:B------:R-:W-:-:S06]  /*6fc0*/  ULDC UR6, c[0x0][0x988] ;  /* 0x0002620000067ab9 */ /* 0x000fcc0000000800 */
.L_x_3921:
[----:B------:R-:W-:-:S04]  /*6fd0*/  UIADD3 UR4, UR7, 0x1, URZ ;  /* 0x0000000107047890 */ /* 0x000fc8000fffe03f */
[----:B------:R-:W-:-:S04]  /*6fe0*/  UISETP.NE.AND UP0, UPT, UR4, 0x2, UPT ;  /* 0x000000020400788c */ /* 0x000fc8000bf05270 */
[----:B------:R-:W-:Y:S02]  /*6ff0*/  USEL UR10, URZ, 0x1, UP0 ;  /* 0x000000013f0a7887 */ /* 0x000fe40008000000 */
[----:B------:R-:W-:Y:S02]  /*7000*/  USEL UR4, UR4, URZ, UP0 ;  /* 0x0000003f04047287 */ /* 0x000fe40008000000 */
[----:B------:R-:W-:Y:S01]  /*7010*/  ULOP3.LUT UR5, UR5, UR10, URZ, 0x3c, !UPT ;  /* 0x0000000a05057292 */ /* 0x000fe2000f8e3c3f */
[----:B0-2---:R-:W-:Y:S11]  /*7020*/  @!P0 BRA `(.L_x_3911) ;  /* 0x0000000000048947 */ /* 0x005ff60003800000 */
[----:B------:R-:W-:Y:S01]  /*7030*/  BPT.TRAP 0x1 ;  /* 0x000000040000795c */ /* 0x000fe20000300000 */
.L_x_3911:
[----:B------:R-:W-:Y:S01]  /*7040*/  ULEA UR26, UR4, UR39, 0x3 ;  /* 0x00000027041a7291 */ /* 0x000fe2000f8e183f */
[----:B------:R-:W-:-:S04]  /*7050*/  MOV R11, UR5 ;  /* 0x00000005000b7c02 */ /* 0x000fc80008000f00 */
[----:B------:R-:W-:-:S04]  /*7060*/  SHF.L.U32 R11, R11, 0x1f, RZ ;  /* 0x0000001f0b0b7819 */ /* 0x000fc800000006ff */
[----:B------:R0:W1:Y:S01]  /*7070*/  SYNCS.PHASECHK.TRANS64.TRYWAIT P1, [UR26+0x28c30], R11 ;  /* 0x028c300bff0075a7 */ /* 0x000062000802015a */
[----:B------:R-:W-:Y:S05]  /*7080*/  @!P0 BRA `(.L_x_3912) ;  /* 0x0000000000048947 */ /* 0x000fea0003800000 */
[----:B------:R-:W-:Y:S01]  /*7090*/  BPT.TRAP 0x1 ;  /* 0x000000040000795c */ /* 0x000fe20000300000 */
.L_x_3912:
[----:B-1----:R-:W-:Y:S05]  /*70a0*/  @P1 BRA `(.L_x_3913) ;  /* 0x0000000000081947 */ /* 0x002fea0003800000 */
[----:B------:R-:W1:Y:S02]  /*70b0*/  SYNCS.PHASECHK.TRANS64.TRYWAIT P1, [UR26+0x28c30], R11 ;  /* 0x028c300bff0075a7 */ /* 0x000e64000802015a */
[----:B-1----:R-:W-:Y:S05]  /*70c0*/  @!P1 BRA `(.L_x_3914) ;  /* 0x0000008400289947 */ /* 0x002fea0003800000 */
.L_x_3913:
        /* <DEDUP_REMOVED lines=22> */
.L_x_3915:
        /* <DEDUP_REMOVED lines=28> */
[----:B------:R-:W-:Y:S02]  /*73f0*/  FMNMX.FTZ R4, R162, R3, !PT ;  /* 0x00000003a2047209 */ /* 0x000fe40007810000 */
[----:B-1----:R-:W-:Y:S02]  /*7400*/  FMNMX.FTZ R3, R16, R15, !PT ;  /* 0x0000000f10037209 */ /* 0x002fe40007810000 */
[----:B------:R-:W-:-:S03]  /*7410*/  FMNMX.FTZ R15, R163, R4, !PT ;  /* 0x00000004a30f7209 */ /* 0x000fc60007810000 */
[C---:B------:R-:W-:Y:S01]  /*7420*/  FMUL.FTZ R22, R3.reuse, UR14 ;  /* 0x0000000e03167c20 */ /* 0x040fe20008410000 */
        /* <DEDUP_REMOVED lines=25> */
[----:B------:R-:W-:Y:S01]  /*75c0*/  FMNMX.FTZ R4, R182, R17, !PT ;  /* 0x00000011b6047209 */ /* 0x000fe20007810000 */
[----:B------:R-:W-:-:S03]  /*75d0*/  FFMA.FTZ R17, R157, UR14, -R22 ;  /* 0x0000000e9d117c23 */ /* 0x000fc60008010816 */
[----:B------:R-:W-:Y:S02]  /*75e0*/  FMNMX.FTZ R4, R183, R4, !PT ;  /* 0x00000004b7047209 */ /* 0x000fe40007810000 */
[----:B------:R-:W2:Y:S03]  /*75f0*/  MUFU.EX2 R152, R152 ;  /* 0x0000009800987308 */ /* 0x000ea60000000800 */
[----:B------:R-:W3:Y:S05]  /*7600*/  SHFL.BFLY PT, R23, R4, 0x2, 0x1f ;  /* 0x0c401f0004177f89 */ /* 0x000eea00000e0000 */
[----:B------:R-:W-:Y:S01]  /*7610*/  MUFU.EX2 R14, R14 ;  /* 0x0000000e000e7308 */ /* 0x000fe20000000800 */
        /* <DEDUP_REMOVED lines=8> */
[C---:B--2---:R-:W-:Y:S01]  /*76a0*/  FADD.FTZ R5, R152.reuse, R5 ;  /* 0x0000000598057221 */ /* 0x044fe20000010000 */
        /* <DEDUP_REMOVED lines=9> */
[----:B---3--:R-:W-:Y:S01]  /*7740*/  FMNMX.FTZ R20, R4, R23, !PT ;  /* 0x0000001704147209 */ /* 0x008fe20007810000 */
[--C-:B------:R-:W-:Y:S01]  /*7750*/  FFMA.FTZ R23, R169, UR14, -R22.reuse ;  /* 0x0000000ea9177c23 */ /* 0x100fe20008010816 */
[----:B------:R-:W-:Y:S01]  /*7760*/  FFMA.FTZ R169, R177, UR14, -R22 ;  /* 0x0000000eb1a97c23 */ /* 0x000fe20008010816 */
[-C--:B------:R-:W-:Y:S01]  /*7770*/  FMUL.FTZ R49, R49, R12.reuse ;  /* 0x0000000c31317220 */ /* 0x080fe20000410000 */
[-C--:B------:R-:W-:Y:S01]  /*7780*/  FMUL.FTZ R52, R52, R12.reuse ;  /* 0x0000000c34347220 */ /* 0x080fe20000410000 */
[----:B------:R-:W1:Y:S01]  /*7790*/  SHFL.BFLY PT, R153, R20, 0x1, 0x1f ;  /* 0x0c201f0014997f89 */ /* 0x000e6200000e0000 */
        /* <DEDUP_REMOVED lines=23> */
[----:B-1----:R-:W-:Y:S01]  /*7910*/  FMNMX.FTZ R4, R20, R153, !PT ;  /* 0x0000009914047209 */ /* 0x002fe20007810000 */
[----:B------:R-:W-:Y:S01]  /*7920*/  MUFU.EX2 R160, R160 ;  /* 0x000000a000a07308 */ /* 0x000fe20000000800 */
[-C--:B------:R-:W-:Y:S01]  /*7930*/  FMUL.FTZ R93, R93, R12.reuse ;  /* 0x0000000c5d5d7220 */ /* 0x080fe20000410000 */
[-C--:B------:R-:W-:Y:S01]  /*7940*/  FMUL.FTZ R96, R96, R12.reuse ;  /* 0x0000000c60607220 */ /* 0x080fe20000410000 */
[-C--:B------:R-:W-:Y:S01]  /*7950*/  FMUL.FTZ R97, R97, R12.reuse ;  /* 0x0000000c61617220 */ /* 0x080fe20000410000 */
        /* <DEDUP_REMOVED lines=21> */
[--C-:B------:R-:W-:Y:S01]  /*7ab0*/  FFMA.FTZ R182, R182, UR14, -R176.reuse ;  /* 0x0000000eb6b67c23 */ /* 0x100fe200080108b0 */
        /* <DEDUP_REMOVED lines=11> */
[----:B--2---:R-:W-:-:S02]  /*7b70*/  IMAD.U32 R155, RZ, RZ, UR7 ;  /* 0x00000007ff9b7e24 */ /* 0x004fc4000f8e00ff */
[----:B-1----:R-:W-:Y:S01]  /*7b80*/  FFMA.FTZ R6, R173, R6, R168 ;  /* 0x00000006ad067223 */ /* 0x002fe200000100a8 */
[-C--:B------:R-:W-:Y:S01]  /*7b90*/  FMUL.FTZ R120, R120, R12.reuse ;  /* 0x0000000c78787220 */ /* 0x080fe20000410000 */
[-C--:B------:R-:W-:Y:S01]  /*7ba0*/  FMUL.FTZ R121, R121, R12.reuse ;  /* 0x0000000c79797220 */ /* 0x080fe20000410000 */
[----:B------:R-:W-:Y:S02]  /*7bb0*/  @!P1 IMAD R22, R155, 0x40, R0 ;  /* 0x000000409b169824 */ /* 0x000fe400078e0200 */
[-C--:B------:R-:W-:Y:S01]  /*7bc0*/  FMUL.FTZ R124, R124, R12.reuse ;  /* 0x0000000c7c7c7220 */ /* 0x080fe20000410000 */
[-C--:B------:R-:W-:Y:S01]  /*7bd0*/  FMUL.FTZ R125, R125, R12.reuse ;  /* 0x0000000c7d7d7220 */ /* 0x080fe20000410000 */
[----:B------:R-:W1:Y:S01]  /*7be0*/  MUFU.EX2 R159, R159 ;  /* 0x0000009f009f7308 */ /* 0x000e620000000800 */
[C---:B---3--:R-:W-:Y:S01]  /*7bf0*/  FADD.FTZ R155, R153.reuse, R6 ;  /* 0x00000006999b7221 */ /* 0x048fe20000010000 */
[----:B------:R-:W-:Y:S01]  /*7c00*/  FADD.FTZ R6, R14, R5 ;  /* 0x000000050e067221 */ /* 0x000fe20000010000 */
[----:B------:R-:W-:Y:S01]  /*7c10*/  @!P1 LEA R22, R22, UR39, 0x2 ;  /* 0x0000002716169c11 */ /* 0x000fe2000f8e10ff */
[----:B------:R-:W-:Y:S01]  /*7c20*/  FMUL.FTZ R128, R128, R12 ;  /* 0x0000000c80807220 */ /* 0x000fe20000410000 */
[----:B------:R-:W-:Y:S01]  /*7c30*/  F2FP.F16.F32.PACK_AB R153, R153, R168 ;  /* 0x000000a89999723e */ /* 0x000fe200000000ff */
[----:B------:R-:W-:Y:S01]  /*7c40*/  FADD.FTZ R5, R17, R6 ;  /* 0x0000000611057221 */ /* 0x000fe20000010000 */
[-C--:B------:R-:W-:Y:S01]  /*7c50*/  FMUL.FTZ R129, R129, R12.reuse ;  /* 0x0000000c81817220 */ /* 0x080fe20000410000 */
[----:B------:R-:W2:Y:S01]  /*7c60*/  MUFU.EX2 R157, R162 ;  /* 0x000000a2009d7308 */ /* 0x000ea20000000800 */
[----:B----4-:R-:W-:Y:S01]  /*7c70*/  FADD.FTZ R154, R158, R155 ;  /* 0x0000009b9e9a7221 */ /* 0x010fe20000010000 */
[----:B------:R-:W-:Y:S01]  /*7c80*/  @!P1 STS [R22+0x28800], R12 ;  /* 0x0288000c16009388 */ /* 0x000fe20000000800 */
[-C--:B------:R-:W-:Y:S01]  /*7c90*/  FMUL.FTZ R132, R132, R12.reuse ;  /* 0x0000000c84847220 */ /* 0x080fe20000410000 */
[-C--:B------:R-:W-:Y:S01]  /*7ca0*/  FMUL.FTZ R133, R133, R12.reuse ;  /* 0x0000000c85857220 */ /* 0x080fe20000410000 */
[-C--:B------:R-:W-:Y:S01]  /*7cb0*/  FMUL.FTZ R136, R136, R12.reuse ;  /* 0x0000000c88887220 */ /* 0x080fe20000410000 */
[----:B------:R3:W-:Y:S01]  /*7cc0*/  @!P1 STS [R22+0x28820], R173 ;  /* 0x028820ad16009388 */ /* 0x0007e20000000800 */
[-C--:B------:R-:W-:Y:S01]  /*7cd0*/  FMUL.FTZ R137, R137, R12.reuse ;  /* 0x0000000c89897220 */ /* 0x080fe20000410000 */
[----:B------:R-:W4:Y:S01]  /*7ce0*/  MUFU.EX2 R172, R163 ;  /* 0x000000a300ac7308 */ /* 0x000f220000000800 */
[----:B-1----:R-:W-:Y:S01]  /*7cf0*/  FADD.FTZ R154, R159, R154 ;  /* 0x0000009a9f9a7221 */ /* 0x002fe20000010000 */
[-C--:B------:R-:W-:Y:S01]  /*7d00*/  FMUL.FTZ R140, R140, R12.reuse ;  /* 0x0000000c8c8c7220 */ /* 0x080fe20000410000 */
[-C--:B------:R-:W-:Y:S01]  /*7d10*/  FMUL.FTZ R141, R141, R12.reuse ;  /* 0x0000000c8d8d7220 */ /* 0x080fe20000410000 */
[-C--:B------:R-:W-:Y:S01]  /*7d20*/  FMUL.FTZ R144, R144, R12.reuse ;  /* 0x0000000c90907220 */ /* 0x080fe20000410000 */
[-C--:B------:R-:W-:Y:S01]  /*7d30*/  FMUL.FTZ R145, R145, R12.reuse ;  /* 0x0000000c91917220 */ /* 0x080fe20000410000 */
[-C--:B------:R-:W-:Y:S01]  /*7d40*/  FMUL.FTZ R148, R148, R12.reuse ;  /* 0x0000000c94947220 */ /* 0x080fe20000410000 */
[----:B------:R-:W-:Y:S01]  /*7d50*/  FMUL.FTZ R149, R149, R12 ;  /* 0x0000000c95957220 */ /* 0x000fe20000410000 */
        /* <DEDUP_REMOVED lines=26> */
[----:B--2---:R-:W-:Y:S01]  /*7f00*/  FADD.FTZ R5, R157, R154 ;  /* 0x0000009a9d057221 */ /* 0x004fe20000010000 */
[----:B------:R-:W-:Y:S01]  /*7f10*/  F2FP.F16.F32.PACK_AB R156, R19, R156 ;  /* 0x0000009c139c723e */ /* 0x000fe200000000ff */
[----:B------:R-:W-:Y:S01]  /*7f20*/  FMUL.FTZ R67, R67, R173 ;  /* 0x000000ad43437220 */ /* 0x000fe20000410000 */
[----:B------:R-:W-:Y:S01]  /*7f30*/  FADD.FTZ R155, R19, R170 ;  /* 0x000000aa139b7221 */ /* 0x000fe20000010000 */
[C---:B----4-:R-:W-:Y:S01]  /*7f40*/  FADD.FTZ R5, R172.reuse, R5 ;  /* 0x00000005ac057221 */ /* 0x050fe20000010000 */
[----:B------:R-:W-:Y:S01]  /*7f50*/  F2FP.F16.F32.PACK_AB R157, R172, R157 ;  /* 0x0000009dac9d723e */ /* 0x000fe200000000ff */
[----:B------:R-:W0:Y:S01]  /*7f60*/  MUFU.EX2 R162, R171 ;  /* 0x000000ab00a27308 */ /* 0x000e220000000800 */
[----:B------:R-:W-:Y:S01]  /*7f70*/  FADD.FTZ R154, R16, R155 ;  /* 0x0000009b109a7221 */ /* 0x000fe20000010000 */
[----:B-1----:R-:W-:Y:S01]  /*7f80*/  FADD.FTZ R170, R166, R5 ;  /* 0x00000005a6aa7221 */ /* 0x002fe20000010000 */
[----:B------:R-:W-:Y:S01]  /*7f90*/  F2FP.F16.F32.PACK_AB R155, R159, R158 ;  /* 0x0000009e9f9b723e */ /* 0x000fe200000000ff */
[-C--:B------:R-:W-:Y:S01]  /*7fa0*/  FMUL.FTZ R70, R70, R173.reuse ;  /* 0x000000ad46467220 */ /* 0x080fe20000410000 */
[----:B------:R-:W-:Y:S01]  /*7fb0*/  FADD.FTZ R5, R21, R154 ;  /* 0x0000009a15057221 */ /* 0x000fe20000010000 */
[----:B-----5:R-:W-:Y:S01]  /*7fc0*/  FADD.FTZ R170, R167, R170 ;  /* 0x000000aaa7aa7221 */ /* 0x020fe20000010000 */
[----:B------:R-:W-:Y:S01]  /*7fd0*/  F2FP.F16.F32.PACK_AB R154, R17, R14 ;  /* 0x0000000e119a723e */ /* 0x000fe200000000ff */
[----:B------:R-:W1:Y:S01]  /*7fe0*/  MUFU.EX2 R18, R18 ;  /* 0x0000001200127308 */ /* 0x000e620000000800 */
[----:B------:R-:W-:Y:S01]  /*7ff0*/  BAR.SYNC.DEFER_BLOCKING 0xf, 0x100 ;  /* 0x03c4000000007b1d */ /* 0x000fe20000010000 */
[----:B------:R-:W-:Y:S01]  /*8000*/  FADD.FTZ R14, R160, R5 ;  /* 0x00000005a00e7221 */ /* 0x000fe20000010000 */
[----:B---3--:R-:W-:Y:S01]  /*8010*/  FADD.FTZ R5, R161, R170 ;  /* 0x000000aaa1057221 */ /* 0x008fe20000010000 */
[----:B------:R-:W-:Y:S01]  /*8020*/  F2FP.F16.F32.PACK_AB R158, R21, R16 ;  /* 0x00000010159e723e */ /* 0x000fe200000000ff */
[----:B------:R-:W-:Y:S01]  /*8030*/  FMUL.FTZ R71, R71, R173 ;  /* 0x000000ad47477220 */ /* 0x000fe20000410000 */
[----:B------:R-:W-:Y:S01]  /*8040*/  FADD.FTZ R15, R23, R14 ;  /* 0x0000000e170f7221 */ /* 0x000fe20000010000 */
[----:B------:R-:W-:Y:S01]  /*8050*/  F2FP.F16.F32.PACK_AB R159, R167, R166 ;  /* 0x000000a6a79f723e */ /* 0x000fe200000000ff */
[----:B------:R-:W2:Y:S01]  /*8060*/  MUFU.EX2 R163, R174 ;  /* 0x000000ae00a37308 */ /* 0x000ea20000000800 */
[C---:B0-----:R-:W-:Y:S01]  /*8070*/  FADD.FTZ R14, R162.reuse, R5 ;  /* 0x00000005a20e7221 */ /* 0x041fe20000010000 */
[----:B------:R-:W-:Y:S01]  /*8080*/  F2FP.F16.F32.PACK_AB R161, R162, R161 ;  /* 0x000000a1a2a1723e */ /* 0x000fe200000000ff */
[-C--:B------:R-:W-:Y:S01]  /*8090*/  FMUL.FTZ R74, R74, R173.reuse ;  /* 0x000000ad4a4a7220 */ /* 0x080fe20000410000 */
[----:B------:R-:W-:Y:S01]  /*80a0*/  F2FP.F16.F32.PACK_AB R160, R23, R160 ;  /* 0x000000a017a0723e */ /* 0x000fe200000000ff */
        /* <DEDUP_REMOVED lines=13> */
[----:B------:R2:W-:Y:S01]  /*8180*/  STSM.16.M88.4 [R10+0x26800], R152 ;  /* 0x026800980a007844 */ /* 0x0005e20000000200 */
[-C--:B------:R-:W-:Y:S01]  /*8190*/  FMUL.FTZ R94, R94, R173.reuse ;  /* 0x000000ad5e5e7220 */ /* 0x080fe20000410000 */
[-C--:B------:R-:W-:Y:S01]  /*81a0*/  FMUL.FTZ R95, R95, R173.reuse ;  /* 0x000000ad5f5f7220 */ /* 0x080fe20000410000 */
[-C--:B------:R-:W-:Y:S01]  /*81b0*/  FMUL.FTZ R98, R98, R173.reuse ;  /* 0x000000ad62627220 */ /* 0x080fe20000410000 */
[----:B------:R2:W-:Y:S01]  /*81c0*/  STSM.16.M88.4 [R9], R156 ;  /* 0x0000009c09007844 */ /* 0x0005e20000000200 */
[-C--:B------:R-:W-:Y:S01]  /*81d0*/  FMUL.FTZ R99, R99, R173.reuse ;  /* 0x000000ad63637220 */ /* 0x080fe20000410000 */
[----:B------:R-:W3:Y:S01]  /*81e0*/  MUFU.EX2 R164, R164 ;  /* 0x000000a400a47308 */ /* 0x000ee20000000800 */
[C---:B0-----:R-:W-:Y:S01]  /*81f0*/  FADD.FTZ R15, R165.reuse, R22 ;  /* 0x00000016a50f7221 */ /* 0x041fe20000010000 */
[----:B------:R-:W-:Y:S01]  /*8200*/  F2FP.F16.F32.PACK_AB R162, R165, R18 ;  /* 0x00000012a5a2723e */ /* 0x000fe200000000ff */
[-C--:B------:R-:W-:Y:S01]  /*8210*/  FMUL.FTZ R102, R102, R173.reuse ;  /* 0x000000ad66667220 */ /* 0x080fe20000410000 */
[-C--:B------:R-:W-:Y:S01]  /*8220*/  FMUL.FTZ R103, R103, R173.reuse ;  /* 0x000000ad67677220 */ /* 0x080fe20000410000 */
[-C--:B------:R-:W-:Y:S01]  /*8230*/  FMUL.FTZ R106, R106, R173.reuse ;  /* 0x000000ad6a6a7220 */ /* 0x080fe20000410000 */
[-C--:B------:R-:W-:Y:S01]  /*8240*/  FMUL.FTZ R107, R107, R173.reuse ;  /* 0x000000ad6b6b7220 */ /* 0x080fe20000410000 */
[----:B------:R-:W-:Y:S01]  /*8250*/  FMUL.FTZ R110, R110, R173 ;  /* 0x000000ad6e6e7220 */ /* 0x000fe20000410000 */
[----:B------:R-:W0:Y:S01]  /*8260*/  MUFU.EX2 R178, R178 ;  /* 0x000000b200b27308 */ /* 0x000e220000000800 */
        /* <DEDUP_REMOVED lines=30> */
[----:B------:R-:W-:Y:S01]  /*8450*/  FMUL.FTZ R151, R151, R173 ;  /* 0x000000ad97977220 */ /* 0x000fe20000410000 */
[----:B------:R-:W1:Y:S01]  /*8460*/  MUFU.EX2 R179, R179 ;  /* 0x000000b300b37308 */ /* 0x000e620000000800 */
[----:B---3--:R-:W-:-:S07]  /*8470*/  FADD.FTZ R6, R20, R5 ;  /* 0x0000000514067221 */ /* 0x008fce0000010000 */
[----:B------:R-:W3:Y:S01]  /*8480*/  MUFU.EX2 R182, R182 ;  /* 0x000000b600b67308 */ /* 0x000ee20000000800 */
[C---:B0-----:R-:W-:Y:S01]  /*8490*/  F2FP.F16.F32.PACK_AB R166, R13.reuse, R20 ;  /* 0x000000140da6723e */ /* 0x041fe200000000ff */
[----:B------:R-:W-:-:S06]  /*84a0*/  FADD.FTZ R5, R13, R6 ;  /* 0x000000060d057221 */ /* 0x000fcc0000010000 */
[----:B------:R-:W0:Y:S01]  /*84b0*/  MUFU.EX2 R183, R183 ;  /* 0x000000b700b77308 */ /* 0x000e220000000800 */
[C---:B-1----:R-:W-:Y:S01]  /*84c0*/  FADD.FTZ R15, R179.reuse, R16 ;  /* 0x00000010b30f7221 */ /* 0x042fe20000010000 */
[----:B------:R-:W-:-:S03]  /*84d0*/  F2FP.F16.F32.PACK_AB R165, R179, R178 ;  /* 0x000000b2b3a5723e */ /* 0x000fc600000000ff */
[----:B---3--:R-:W-:Y:S01]  /*84e0*/  FADD.FTZ R14, R182, R15 ;  /* 0x0000000fb60e7221 */ /* 0x008fe20000010000 */
[----:B0-----:R-:W-:-:S03]  /*84f0*/  F2FP.F16.F32.PACK_AB R167, R183, R182 ;  /* 0x000000b6b7a7723e */ /* 0x001fc600000000ff */
[----:B------:R-:W-:Y:S02]  /*8500*/  FADD.FTZ R6, R183, R14 ;  /* 0x0000000eb7067221 */ /* 0x000fe40000010000 */
[----:B------:R2:W-:Y:S01]  /*8510*/  STSM.16.M88.4 [R7], R164 ;  /* 0x000000a407007844 */ /* 0x0005e20000000200 */
[----:B------:R-:W-:Y:S05]  /*8520*/  @!P0 BRA `(.L_x_3916) ;  /* 0x0000000000048947 */ /* 0x000fea0003800000 */
[----:B------:R-:W-:Y:S01]  /*8530*/  BPT.TRAP 0x1 ;  /* 0x000000040000795c */ /* 0x000fe20000300000 */
.L_x_3916:
[----:B------:R0:W1:Y:S01]  /*8540*/  SYNCS.PHASECHK.TRANS64.TRYWAIT P1, [UR26+0x28c50], R11 ;  /* 0x028c500bff0075a7 */ /* 0x000062000802015a */
[----:B------:R-:W-:Y:S05]  /*8550*/  @!P0 BRA `(.L_x_3917) ;  /* 0x0000000000048947 */ /* 0x000fea0003800000 */
[----:B------:R-:W-:Y:S01]  /*8560*/  BPT.TRAP 0x1 ;  /* 0x000000040000795c */ /* 0x000fe20000300000 */
.L_x_3917:
[----:B-1----:R-:W-:Y:S05]  /*8570*/  @P1 BRA `(.L_x_3918) ;  /* 0x0000000000081947 */ /* 0x002fea0003800000 */
[----:B------:R-:W1:Y:S02]  /*8580*/  SYNCS.PHASECHK.TRANS64.TRYWAIT P1, [UR26+0x28c50], R11 ;  /* 0x028c500bff0075a7 */ /* 0x000e64000802015a */
[----:B-1----:R-:W-:Y:S05]  /*8590*/  @!P1 BRA `(.L_x_3919) ;  /* 0x00000070000c9947 */ /* 0x002fea0003800000 */
.L_x_3918:
        /* <DEDUP_REMOVED lines=34> */
.L_x_3920:
[----:B------:R-:W-:Y:S01]  /*87c0*/  UISETP.GT.AND UP0, UPT, UR25, UR40, UPT ;  /* 0x000000281900728c */ /* 0x000fe2000bf04270 */
[----:B------:R-:W-:Y:S01]  /*87d0*/  MOV R13, R4 ;  /* 0x00000004000d7202 */ /* 0x000fe20000000f00 */
[----:B------:R-:W-:Y:S01]  /*87e0*/  UIADD3 UR7, UR26, 0x28c60, URZ ;  /* 0x00028c601a077890 */ /* 0x000fe2000fffe03f */
[----:B-1----:R-:W-:Y:S01]  /*87f0*/  IMAD.MOV.U32 R12, RZ, RZ, R3 ;  /* 0x000000ffff0c7224 */ /* 0x002fe200078e0003 */
[----:B------:R-:W-:Y:S02]  /*8800*/  UIADD3 UR25, UR25, -0x1, URZ ;  /* 0xffffffff19197890 */ /* 0x000fe4000fffe03f */
[----:B------:R-:W-:Y:S01]  /*8810*/  PLOP3.LUT P1, PT, PT, PT, UP0, 0x80, 0x0 ;  /* 0x000000000000781c */ /* 0x000fe20003f2f008 */
[----:B------:R-:W-:-:S09]  /*8820*/  UPRMT UR7, UR44, 0x654, UR7 ;  /* 0x000006542c077896 */ /* 0x000fd20008000007 */
[----:B------:R-:W-:Y:S01]  /*8830*/  SYNCS.ARRIVE.TRANS64.RED.A1T0 RZ, [UR7], RZ ;  /* 0x000000ffffff79a7 */ /* 0x000fe20008100407 */
[----:B------:R-:W-:Y:S02]  /*8840*/  UMOV UR7, UR4 ;  /* 0x0000000400077c82 */ /* 0x000fe40008000000 */
[----:B------:R-:W-:Y:S05]  /*8850*/  @P1 BRA `(.L_x_3921) ;  /* 0xffffffe400dc1947 */ /* 0x000fea000383ffff */
.L_x_3910:
[----:B--23--:R-:W2:Y:S01]  /*8860*/  SHFL.BFLY PT, R8, R5, 0x2, 0x1f ;  /* 0x0c401f0005087f89 */ /* 0x00cea200000e0000 */
[----:B------:R-:W-:Y:S08]  /*8870*/  BAR.ARV 0x8, 0x100 ;  /* 0x0204000000007b1d */ /* 0x000ff00000002000 */
[----:B------:R-:W-:Y:S01]  /*8880*/  BAR.SYNC.DEFER_BLOCKING 0xf, 0x100 ;  /* 0x03c4000000007b1d */ /* 0x000fe20000010000 */
[----:B------:R-:W-:-:S02]  /*8890*/  ISETP.NE.AND P0, PT, R2, RZ, PT ;  /* 0x000000ff0200720c */ /* 0x000fc40003f05270 */
[----:B------:R-:W-:-:S03]  /*88a0*/  MOV R2, RZ ;  /* 0x000000ff00027202 */ /* 0x000fc60000000f00 */
[----:B------:R-:W3:Y:S01]  /*88b0*/  SHFL.BFLY PT, R9, R6, 0x2, 0x1f ;  /* 0x0c401f0006097f89 */ /* 0x000ee200000e0000 */
[----:B--2---:R-:W-:Y:S01]  /*88c0*/  FADD.FTZ R8, R8, R5 ;  /* 0x0000000508087221 */ /* 0x004fe20000010000 */
[----:B------:R-:W-:-:S04]  /*88d0*/  IMAD.U32 R5, RZ, RZ, UR4 ;  /* 0x00000004ff057e24 */ /* 0x000fc8000f8e00ff */
[----:B------:R-:W0:Y:S01]  /*88e0*/  SHFL.BFLY PT, R7, R8, 0x1, 0x1f ;  /* 0x0c201f0008077f89 */ /* 0x000e2200000e0000 */
[----:B------:R-:W-:Y:S01]  /*88f0*/  IMAD R0, R5, 0x40, R0 ;  /* 0x0000004005007824 */ /* 0x000fe200078e0200 */
[----:B------:R-:W-:-:S04]  /*8900*/  MOV R5, 0xff800000 ;  /* 0xff80000000057802 */ /* 0x000fc80000000f00 */
[----:B------:R-:W-:Y:S01]  /*8910*/  @!P0 LEA R0, R0, UR39, 0x2 ;  /* 0x0000002700008c11 */ /* 0x000fe2000f8e10ff */
[----:B---3--:R-:W-:Y:S01]  /*8920*/  FADD.FTZ R9, R9, R6 ;  /* 0x0000000609097221 */ /* 0x008fe20000010000 */
[----:B------:R-:W-:-:S04]  /*8930*/  IMAD.MOV.U32 R6, RZ, RZ, -0x800000 ;  /* 0xff800000ff067424 */ /* 0x000fc800078e00ff */
[----:B------:R-:W2:Y:S01]  /*8940*/  SHFL.BFLY PT, R10, R9, 0x1, 0x1f ;  /* 0x0c201f00090a7f89 */ /* 0x000ea200000e0000 */
[----:B0-----:R-:W-:Y:S01]  /*8950*/  FADD.FTZ R11, R8, R7 ;  /* 0x00000007080b7221 */ /* 0x001fe20000010000 */
[----:B------:R-:W-:-:S04]  /*8960*/  IMAD.MOV.U32 R7, RZ, RZ, RZ ;  /* 0x000000ffff077224 */ /* 0x000fc800078e00ff */
[----:B------:R-:W-:-:S13]  /*8970*/  FSETP.NE.FTZ.AND P1, PT, R11, RZ, PT ;  /* 0x000000ff0b00720b */ /* 0x000fda0003f35000 */
[----:B------:R-:W0:Y:S01]  /*8980*/  @P1 MUFU.RCP R7, R11 ;  /* 0x0000000b00071308 */ /* 0x000e220000001000 */
[----:B--2---:R-:W-:-:S05]  /*8990*/  FADD.FTZ R10, R9, R10 ;  /* 0x0000000a090a7221 */ /* 0x004fca0000010000 */
[----:B------:R-:W-:Y:S02]  /*89a0*/  FSETP.NE.FTZ.AND P2, PT, R10, RZ, PT ;  /* 0x000000ff0a00720b */ /* 0x000fe40003f55000 */
[----:B------:R-:W-:Y:S01]  /*89b0*/  @P1 MUFU.LG2 R8, R11 ;  /* 0x0000000b00081308 */ /* 0x000fe20000000c00 */
[----:B0-----:R-:W-:Y:S01]  /*89c0*/  @!P0 STS [R0+0x28800], R7 ;  /* 0x0288000700008388 */ /* 0x001fe20000000800 */
[-C--:B------:R-:W-:Y:S01]  /*89d0*/  FMUL.FTZ R24, R24, R7.reuse ;  /* 0x0000000718187220 */ /* 0x080fe20000410000 */
[----:B------:R-:W-:-:S08]  /*89e0*/  FMUL.FTZ R25, R25, R7 ;  /* 0x0000000719197220 */ /* 0x000fd00000410000 */
[----:B------:R-:W0:Y:S01]  /*89f0*/  @P2 MUFU.RCP R2, R10 ;  /* 0x0000000a00022308 */ /* 0x000e220000001000 */
[-C--:B------:R-:W-:Y:S01]  /*8a00*/  FMUL.FTZ R28, R28, R7.reuse ;  /* 0x000000071c1c7220 */ /* 0x080fe20000410000 */
[-C--:B------:R-:W-:Y:S01]  /*8a10*/  FMUL.FTZ R29, R29, R7.reuse ;  /* 0x000000071d1d7220 */ /* 0x080fe20000410000 */
[-C--:B------:R-:W-:Y:S01]  /*8a20*/  FMUL.FTZ R32, R32, R7.reuse ;  /* 0x0000000720207220 */ /* 0x080fe20000410000 */
[-C--:B------:R-:W-:Y:S01]  /*8a30*/  FMUL.FTZ R33, R33, R7.reuse ;  /* 0x0000000721217220 */ /* 0x080fe20000410000 */
[-C--:B------:R-:W-:Y:S01]  /*8a40*/  FMUL.FTZ R36, R36, R7.reuse ;  /* 0x0000000724247220 */ /* 0x080fe20000410000 */
[-C--:B------:R-:W-:Y:S01]  /*8a50*/  FMUL.FTZ R37, R37, R7.reuse ;  /* 0x0000000725257220 */ /* 0x080fe20000410000 */
[-C--:B------:R-:W-:Y:S01]  /*8a60*/  FMUL.FTZ R40, R40, R7.reuse ;  /* 0x0000000728287220 */ /* 0x080fe20000410000 */
[----:B------:R2:W3:Y:S01]  /*8a70*/  @P2 MUFU.LG2 R9, R10 ;  /* 0x0000000a00092308 */ /* 0x0004e20000000c00 */
        /* <DEDUP_REMOVED lines=8> */
[----:B0-----:R0:W-:Y:S01]  /*8b00*/  @!P0 STS [R0+0x28820], R2 ;  /* 0x0288200200008388 */ /* 0x0011e20000000800 */
[----:B--2---:R-:W-:-:S02]  /*8b10*/  IMAD.U32 R10, RZ, RZ, UR14 ;  /* 0x0000000eff0a7e24 */ /* 0x004fc4000f8e00ff */
        /* <DEDUP_REMOVED lines=8> */
[----:B0-----:R-:W-:Y:S01]  /*8ba0*/  MOV R0, UR14 ;  /* 0x0000000e00007c02 */ /* 0x001fe20008000f00 */
        /* <DEDUP_REMOVED lines=41> */
[----:B------:R-:W-:Y:S01]  /*8e40*/  @P1 FMUL.FTZ R7, R8, 0.69314718246459960938 ;  /* 0x3f31721808071820 */ /* 0x000fe20000410000 */
[----:B---3--:R-:W-:Y:S01]  /*8e50*/  @P2 FMUL.FTZ R9, R9, 0.69314718246459960938 ;  /* 0x3f31721809092820 */ /* 0x008fe20000410000 */
        /* <DEDUP_REMOVED lines=68> */
.L_x_3874:
[----:B------:R-:W-:Y:S05]  /*92a0*/  @P0 BRA `(.L_x_3922) ;  /* 0x0000002000f80947 */ /* 0x000fea0003800000 */
[----:B------:R-:W0:Y:S01]  /*92b0*/  S2R R0, SR_TID.X ;  /* 0x0000000000007919 */ /* 0x000e220000002100 */
[----:B------:R-:W2:Y:S01]  /*92c0*/  S2UR UR5, SR_CgaCtaId ;  /* 0x00000000000579c3 */ /* 0x000ea20000008800 */
[----:B------:R-:W-:Y:S01]  /*92d0*/  UMOV UR4, 0x400 ;  /* 0x0000040000047882 */ /* 0x000fe20000000000 */
[----:B------:R-:W-:-:S06]  /*92e0*/  IMAD R2, RZ, RZ, -UR42 ;  /* 0x8000002aff027e24 */ /* 0x000fcc000f8e02ff */
[----:B------:R-:W-:Y:S08]  /*92f0*/  BAR.SYNC.DEFER_BLOCKING 0x1, 0x100 ;  /* 0x0044000000007b1d */ /* 0x000ff00000010000 */
[----:B------:R-:W3:Y:S08]  /*9300*/  S2UR UR6, SR_CTAID.Y ;  /* 0x00000000000679c3 */ /* 0x000ef00000002600 */
[----:B------:R-:W3:Y:S01]  /*9310*/  LDC R3, c[0x0][0xc50] ;  /* 0x00031400ff037b82 */ /* 0x000ee20000000800 */
[----:B--2---:R-:W-:-:S07]  /*9320*/  ULEA UR4, UR5, UR4, 0x18 ;  /* 0x0000000405047291 */ /* 0x004fce000f8ec03f */
[----:B------:R-:W2:Y:S01]  /*9330*/  LDC R7, c[0x0][0xbe8] ;  /* 0x0002fa00ff077b82 */ /* 0x000ea20000000800 */
[----:B------:R-:W-:Y:S01]  /*9340*/  UIADD3 UR4, UR4, 0x28c20, URZ ;  /* 0x00028c2004047890 */ /* 0x000fe2000fffe03f */
[----:B0-----:R-:W-:-:S03]  /*9350*/  VIADD R18, R0, 0xffffff80 ;  /* 0xffffff8000127836 */ /* 0x001fc60000000000 */
[----:B------:R-:W-:Y:S02]  /*9360*/  UPRMT UR4, URZ, 0x654, UR4 ;  /* 0x000006543f047896 */ /* 0x000fe40008000004 */
[----:B------:R-:W-:-:S04]  /*9370*/  SHF.R.S32.HI R21, RZ, 0x1f, R18 ;  /* 0x0000001fff157819 */ /* 0x000fc80000011412 */
[----:B------:R-:W-:Y:S01]  /*9380*/  LEA.HI R4, R21, R18, RZ, 0x7 ;  /* 0x0000001215047211 */ /* 0x000fe200078f38ff */
[----:B---3--:R-:W-:Y:S01]  /*9390*/  IMAD R2, R3, R2, UR6 ;  /* 0x0000000603027e24 */ /* 0x008fe2000f8e0202 */
[----:B------:R-:W-:Y:S01]  /*93a0*/  USHF.R.S32.HI UR6, URZ, 0x1f, UR42 ;  /* 0x0000001f3f067899 */ /* 0x000fe2000801142a */
[----:B------:R-:W-:Y:S01]  /*93b0*/  SYNCS.ARRIVE.TRANS64.RED.A1T0 RZ, [UR4], RZ ;  /* 0x000000ffffff79a7 */ /* 0x000fe20008100404 */
[----:B------:R-:W-:Y:S02]  /*93c0*/  SHF.R.S32.HI R0, RZ, 0x7, R4 ;  /* 0x00000007ff007819 */ /* 0x000fe40000011404 */
[----:B------:R-:W-:Y:S02]  /*93d0*/  LOP3.LUT R9, R4, 0xffffff80, RZ, 0xc0, !PT ;  /* 0xffffff8004097812 */ /* 0x000fe400078ec0ff */
[----:B------:R-:W-:Y:S01]  /*93e0*/  SHF.R.S32.HI R3, RZ, 0x1f, R2 ;  /* 0x0000001fff037819 */ /* 0x000fe20000011402 */
[----:B------:R-:W0:Y:S01]  /*93f0*/  SHFL.IDX PT, R10, R0, RZ, 0x1f ;  /* 0x00001fff000a7589 */ /* 0x000e2200000e0000 */
[----:B------:R-:W-:-:S02]  /*9400*/  IADD3 R8, R18, -R9, RZ ;  /* 0x8000000912087210 */ /* 0x000fc40007ffe0ff */
[----:B--2---:R-:W-:Y:S02]  /*9410*/  ISETP.NE.AND P1, PT, R7, 0x1, PT ;  /* 0x000000010700780c */ /* 0x004fe40003f25270 */
[----:B------:R-:W-:-:S04]  /*9420*/  SHF.R.S32.HI R155, RZ, 0x1f, R8 ;  /* 0x0000001fff9b7819 */ /* 0x000fc80000011408 */
[----:B------:R-:W-:-:S04]  /*9430*/  LEA.HI R9, R155, R8, RZ, 0x2 ;  /* 0x000000089b097211 */ /* 0x000fc800078f10ff */
[----:B------:R-:W-:Y:S02]  /*9440*/  SHF.R.S32.HI R154, RZ, 0x2, R9 ;  /* 0x00000002ff9a7819 */ /* 0x000fe40000011409 */
[----:B0-----:R-:W-:-:S13]  /*9450*/  ISETP.NE.AND P0, PT, R10, RZ, PT ;  /* 0x000000ff0a00720c */ /* 0x001fda0003f05270 */
[----:B------:R-:W-:Y:S05]  /*9460*/  @P0 BRA `(.L_x_3923) ;  /* 0x0000000400440947 */ /* 0x000fea0003800000 */
[----:B------:R-:W0:Y:S01]  /*9470*/  LDC R19, c[0x0][0xbe8] ;  /* 0x0002fa00ff137b82 */ /* 0x000e220000000800 */
[----:B------:R-:W-:Y:S01]  /*9480*/  LOP3.LUT R11, R4, 0xffffff80, RZ, 0xc0, !PT ;  /* 0xffffff80040b7812 */ /* 0x000fe200078ec0ff */
[----:B------:R-:W2:Y:S01]  /*9490*/  S2R R23, SR_CTAID.X ;  /* 0x0000000000177919 */ /* 0x000ea20000002500 */
[----:B------:R-:W-:Y:S01]  /*94a0*/  LEA.HI R10, R21, R18, RZ, 0x2 ;  /* 0x00000012150a7211 */ /* 0x000fe200078f10ff */
[----:B------:R-:W-:Y:S02]  /*94b0*/  ULDC.64 UR4, c[0x0][0xbd0] ;  /* 0x0002f40000047ab9 */ /* 0x000fe40000000a00 */
[----:B------:R-:W-:Y:S01]  /*94c0*/  IMAD.IADD R20, R18, 0x1, -R11 ;  /* 0x0000000112147824 */ /* 0x000fe200078e0a0b */
[----:B------:R-:W-:Y:S01]  /*94d0*/  LOP3.LUT R17, R10, 0xfffffffc, RZ, 0xc0, !PT ;  /* 0xfffffffc0a117812 */ /* 0x000fe200078ec0ff */
[----:B------:R-:W3:Y:S01]  /*94e0*/  S2UR UR7, SR_CTAID.Z ;  /* 0x00000000000779c3 */ /* 0x000ee20000002700 */
[----:B------:R-:W-:Y:S02]  /*94f0*/  UIMAD.WIDE.U32 UR8, UR42, UR4, URZ ;  /* 0x000000042a0872a5 */ /* 0x000fe4000f8e003f */
[----:B------:R-:W-:Y:S01]  /*9500*/  SHF.R.S32.HI R11, RZ, 0x1f, R20 ;  /* 0x0000001fff0b7819 */ /* 0x000fe20000011414 */
[----:B------:R-:W-:Y:S01]  /*9510*/  IMAD.IADD R10, R18, 0x1, -R17 ;  /* 0x00000001120a7824 */ /* 0x000fe200078e0a11 */
[----:B------:R-:W-:-:S02]  /*9520*/  UIMAD UR4, UR6, UR4, URZ ;  /* 0x00000004060472a4 */ /* 0x000fc4000f8e023f */
[C---:B------:R-:W-:Y:S01]  /*9530*/  LEA.HI R22, R11.reuse, R20, RZ, 0x2 ;  /* 0x000000140b167211 */ /* 0x040fe200078f10ff */
[----:B------:R-:W4:Y:S01]  /*9540*/  LDC.64 R14, c[0x0][0xbd8] ;  /* 0x0002f600ff0e7b82 */ /* 0x000f220000000a00 */
[----:B------:R-:W-:Y:S01]  /*9550*/  LEA.HI R12, R10, R10, RZ, 0x1 ;  /* 0x0000000a0a0c7211 */ /* 0x000fe200078f08ff */
[----:B------:R-:W-:Y:S01]  /*9560*/  UIMAD UR4, UR42, UR5, UR4 ;  /* 0x000000052a0472a4 */ /* 0x000fe2000f8e0204 */
[--C-:B------:R-:W-:Y:S02]  /*9570*/  SHF.R.S32.HI R4, RZ, 0x2, R22.reuse ;  /* 0x00000002ff047819 */ /* 0x100fe40000011416 */
[----:B-1----:R-:W-:Y:S01]  /*9580*/  SHF.R.S32.HI R13, RZ, 0x1f, R22 ;  /* 0x0000001fff0d7819 */ /* 0x002fe20000011416 */
[----:B------:R-:W-:Y:S01]  /*9590*/  UIADD3 UR4, UR9, UR4, URZ ;  /* 0x0000000409047290 */ /* 0x000fe2000fffe03f */
[----:B------:R-:W-:Y:S02]  /*95a0*/  LEA.HI R11, R11, R20, RZ, 0x5 ;  /* 0x000000140b0b7211 */ /* 0x000fe400078f28ff */
[----:B0-----:R-:W-:-:S02]  /*95b0*/  ISETP.NE.AND P0, PT, R19, 0x1, PT ;  /* 0x000000011300780c */ /* 0x001fc40003f05270 */
[----:B------:R-:W-:Y:S02]  /*95c0*/  LEA.HI R13, R13, R4, RZ, 0x3 ;  /* 0x000000040d0d7211 */ /* 0x000fe400078f18ff */
[----:B------:R-:W-:Y:S02]  /*95d0*/  LOP3.LUT R153, R12, 0x1ffffffe, RZ, 0xc0, !PT ;  /* 0x1ffffffe0c997812 */ /* 0x000fe400078ec0ff */
[----:B------:R-:W-:Y:S01]  /*95e0*/  LOP3.LUT R13, R13, 0xfffffff8, RZ, 0xc0, !PT ;  /* 0xfffffff80d0d7812 */ /* 0x000fe200078ec0ff */
[----:B---3--:R-:W-:Y:S01]  /*95f0*/  USHF.R.S32.HI UR5, URZ, 0x1f, UR7 ;  /* 0x0000001f3f057899 */ /* 0x008fe20008011407 */
[----:B------:R-:W-:Y:S01]  /*9600*/  SHF.R.S32.HI R11, RZ, 0x5, R11 ;  /* 0x00000005ff0b7819 */ /* 0x000fe2000001140b */
[----:B------:R-:W-:Y:S01]  /*9610*/  IMAD.IADD R153, R10, 0x1, -R153 ;  /* 0x000000010a997824 */ /* 0x000fe200078e0a99 */
[----:B------:R-:W-:Y:S02]  /*9620*/  IADD3 R4, R4, -R13, RZ ;  /* 0x8000000d04047210 */ /* 0x000fe40007ffe0ff */
[----:B------:R-:W-:Y:S01]  /*9630*/  MOV R10, UR8 ;  /* 0x00000008000a7c02 */ /* 0x000fe20008000f00 */
[----:B------:R-:W0:Y:S02]  /*9640*/  @P0 LDC R13, c[0x0][0xbec] ;  /* 0x0002fb00ff0d0b82 */ /* 0x000e240000000800 */
[----:B------:R-:W-:-:S02]  /*9650*/  IMAD R152, R11, 0x10, R4 ;  /* 0x000000100b987824 */ /* 0x000fc400078e0204 */
[C---:B----4-:R-:W-:Y:S02]  /*9660*/  IMAD R12, R14.reuse, UR5, RZ ;  /* 0x000000050e0c7c24 */ /* 0x050fe4000f8e02ff */
[----:B------:R-:W-:Y:S02]  /*9670*/  IMAD R4, R153, 0x8, R152 ;  /* 0x0000000899047824 */ /* 0x000fe400078e0298 */
[----:B------:R-:W1:Y:S01]  /*9680*/  @P0 LDC R17, c[0x0][0xbf0] ;  /* 0x0002fc00ff110b82 */ /* 0x000e620000000800 */
[----:B------:R-:W-:Y:S01]  /*9690*/  IMAD.U32 R11, RZ, RZ, UR9 ;  /* 0x00000009ff0b7e24 */ /* 0x000fe2000f8e00ff */
[----:B------:R-:W-:Y:S01]  /*96a0*/  MOV R11, UR4 ;  /* 0x00000004000b7c02 */ /* 0x000fe20008000f00 */
[----:B--2---:R-:W-:Y:S01]  /*96b0*/  IMAD R4, R23, 0x40, R4 ;  /* 0x0000004017047824 */ /* 0x004fe200078e0204 */
[----:B------:R-:W-:Y:S01]  /*96c0*/  ULDC.64 UR4, c[0x0][0xbe0] ;  /* 0x0002f80000047ab9 */ /* 0x000fe20000000a00 */
[----:B------:R-:W-:Y:S02]  /*96d0*/  IMAD R15, R15, UR7, R12 ;  /* 0x000000070f0f7c24 */ /* 0x000fe4000f8e020c */
[----:B------:R-:W-:-:S04]  /*96e0*/  IMAD.WIDE.U32 R10, R14, UR7, R10 ;  /* 0x000000070e0a7c25 */ /* 0x000fc8000f8e000a */
[----:B------:R-:W-:Y:S01]  /*96f0*/  IMAD R23, R23, 0x40, R152 ;  /* 0x0000004017177824 */ /* 0x000fe200078e0298 */
[----:B------:R-:W-:Y:S01]  /*9700*/  IADD3 R11, R11, R15, RZ ;  /* 0x0000000f0b0b7210 */ /* 0x000fe20007ffe0ff */
[----:B0-----:R-:W-:-:S04]  /*9710*/  @P0 IMAD.HI.U32 R12, R4, R13, RZ ;  /* 0x0000000d040c0227 */ /* 0x001fc800078e00ff */
[----:B------:R-:W-:Y:S02]  /*9720*/  IMAD.MOV.U32 R13, RZ, RZ, R4 ;  /* 0x000000ffff0d7224 */ /* 0x000fe400078e0004 */
[----:B------:R-:W-:Y:S01]  /*9730*/  IMAD.WIDE.U32 R10, R2, UR4, R10 ;  /* 0x00000004020a7c25 */ /* 0x000fe2000f8e000a */
[----:B-1----:R-:W-:-:S03]  /*9740*/  @P0 SHF.R.U32.HI R13, RZ, R17, R12 ;  /* 0x00000011ff0d0219 */ /* 0x002fc6000001160c */
[----:B------:R-:W-:Y:S01]  /*9750*/  IMAD R17, R3, UR4, RZ ;  /* 0x0000000403117c24 */ /* 0x000fe2000f8e02ff */
[----:B------:R-:W-:Y:S01]  /*9760*/  IADD3 R10, P0, R13, R10, RZ ;  /* 0x0000000a0d0a7210 */ /* 0x000fe20007f1e0ff */
[----:B------:R-:W-:Y:S02]  /*9770*/  IMAD.MOV R15, RZ, RZ, -R13 ;  /* 0x000000ffff0f7224 */ /* 0x000fe400078e0a0d */
[----:B------:R-:W-:Y:S01]  /*9780*/  IMAD R12, R2, UR5, R17 ;  /* 0x00000005020c7c24 */ /* 0x000fe2000f8e0211 */
[----:B------:R-:W-:Y:S01]  /*9790*/  SHF.R.S32.HI R17, RZ, 0x1f, R13 ;  /* 0x0000001fff117819 */ /* 0x000fe2000001140d */
[----:B------:R-:W-:Y:S01]  /*97a0*/  IMAD R15, R19, R15, R4 ;  /* 0x0000000f130f7224 */ /* 0x000fe200078e0204 */
[----:B------:R-:W-:Y:S01]  /*97b0*/  ULDC.64 UR4, c[0x0][0xbc8] ;  /* 0x0002f20000047ab9 */ /* 0x000fe20000000a00 */
[----:B------:R-:W-:Y:S02]  /*97c0*/  LOP3.LUT R13, R22, 0x7ffffffc, RZ, 0xc0, !PT ;  /* 0x7ffffffc160d7812 */ /* 0x000fe400078ec0ff */
[----:B------:R-:W-:-:S02]  /*97d0*/  IADD3.X R11, R17, R11, R12, P0, !PT ;  /* 0x0000000b110b7210 */ /* 0x000fc400007fe40c */
[----:B------:R-:W-:Y:S01]  /*97e0*/  SHF.R.S32.HI R4, RZ, 0x1f, R15 ;  /* 0x0000001fff047819 */ /* 0x000fe2000001140f */
[----:B------:R-:W-:Y:S02]  /*97f0*/  IMAD.IADD R20, R20, 0x1, -R13 ;  /* 0x0000000114147824 */ /* 0x000fe400078e0a0d */
[----:B------:R-:W-:-:S04]  /*9800*/  IMAD.WIDE.U32 R10, R15, UR4, R10 ;  /* 0x000000040f0a7c25 */ /* 0x000fc8000f8e000a */
[----:B------:R-:W-:-:S04]  /*9810*/  IMAD R4, R4, UR4, RZ ;  /* 0x0000000404047c24 */ /* 0x000fc8000f8e02ff */
[----:B------:R-:W-:Y:S01]  /*9820*/  IMAD R15, R15, UR5, R4 ;  /* 0x000000050f0f7c24 */ /* 0x000fe2000f8e0204 */
[----:B------:R-:W-:Y:S01]  /*9830*/  ULDC.64 UR4, c[0x0][0xba8] ;  /* 0x0002ea0000047ab9 */ /* 0x000fe20000000a00 */
[-C--:B------:R-:W-:Y:S02]  /*9840*/  LEA.HI R4, R0, R0.reuse, RZ, 0x1 ;  /* 0x0000000000047211 */ /* 0x080fe400078f08ff */
[----:B------:R-:W-:Y:S01]  /*9850*/  IMAD.IADD R11, R11, 0x1, R15 ;  /* 0x000000010b0b7824 */ /* 0x000fe200078e020f */
[----:B------:R-:W-:Y:S01]  /*9860*/  LEA R16, P0, R10, UR4, 0x2 ;  /* 0x000000040a107c11 */ /* 0x000fe2000f8010ff */
[----:B------:R-:W-:Y:S01]  /*9870*/  ULDC UR4, c[0x0][0xa88] ;  /* 0x0002a20000047ab9 */ /* 0x000fe20000000800 */
[----:B------:R-:W-:Y:S01]  /*9880*/  LOP3.LUT R15, R4, 0xfffffe, RZ, 0xc0, !PT ;  /* 0x00fffffe040f7812 */ /* 0x000fe200078ec0ff */
[----:B------:R-:W-:Y:S01]  /*9890*/  IMAD R4, R19, UR4, RZ ;  /* 0x0000000413047c24 */ /* 0x000fe2000f8e02ff */
[----:B------:R-:W-:Y:S01]  /*98a0*/  LEA.HI.X R17, R10, UR5, R11, 0x2, P0 ;  /* 0x000000050a117c11 */ /* 0x000fe200080f140b */
[----:B------:R-:W-:Y:S01]  /*98b0*/  SHFL.IDX PT, R12, R16, 0x1, 0x1c1f ;  /* 0x003c1f00100c7f89 */ /* 0x000fe200000e0000 */
[----:B------:R-:W-:Y:S01]  /*98c0*/  IADD3 R14, -R15, R0, RZ ;  /* 0x000000000f0e7210 */ /* 0x000fe20007ffe1ff */
[----:B------:R-:W-:-:S02]  /*98d0*/  IMAD.SHL.U32 R15, R20, 0x2, RZ ;  /* 0x00000002140f7824 */ /* 0x000fc400078e00ff */
[----:B------:R-:W-:Y:S01]  /*98e0*/  SHFL.IDX PT, R10, R16, RZ, 0x1c1f ;  /* 0x001c1fff100a7589 */ /* 0x000fe200000e0000 */
[----:B------:R-:W-:-:S03]  /*98f0*/  LEA R14, -R14, RZ, 0x8 ;  /* 0x000000ff0e0e7211 */ /* 0x000fc600078e41ff */
[----:B------:R-:W0:Y:S01]  /*9900*/  SHFL.IDX PT, R11, R17, RZ, 0x1c1f ;  /* 0x001c1fff110b7589 */ /* 0x000e2200000e0000 */
[----:B------:R-:W-:Y:S01]  /*9910*/  ISETP.NE.AND P0, PT, R15, R14, PT ;  /* 0x0000000e0f00720c */ /* 0x000fe20003f05270 */
[C---:B------:R-:W-:Y:S02]  /*9920*/  VIADD R15, R23.reuse, 0x8 ;  /* 0x00000008170f7836 */ /* 0x040fe40000000000 */
[----:B------:R-:W1:Y:S01]  /*9930*/  SHFL.IDX PT, R13, R17, 0x1, 0x1c1f ;  /* 0x003c1f00110d7f89 */ /* 0x000e6200000e0000 */
[-C--:B------:R-:W-:Y:S02]  /*9940*/  ISETP.GE.OR P2, PT, R23, R4.reuse, P0 ;  /* 0x000000041700720c */ /* 0x080fe40000746670 */
[----:B------:R-:W-:-:S11]  /*9950*/  ISETP.GE.OR P0, PT, R15, R4, P0 ;  /* 0x000000040f00720c */ /* 0x000fd60000706670 */
[----:B0-----:R0:W-:Y:S04]  /*9960*/  @!P2 ST.E desc[UR36][R10.64], R6 ;  /* 0x000000060a00a985 */ /* 0x0011e8000c101924 */
[----:B-1----:R0:W-:Y:S02]  /*9970*/  @!P0 ST.E desc[UR36][R12.64], R5 ;  /* 0x000000050c008985 */ /* 0x0021e4000c101924 */
.L_x_3923:
[----:B------:R-:W2:Y:S01]  /*9980*/  S2R R14, SR_CTAID.X ;  /* 0x00000000000e7919 */ /* 0x000ea20000002500 */
[----:B------:R-:W3:Y:S01]  /*9990*/  S2UR UR7, SR_CTAID.Z ;  /* 0x00000000000779c3 */ /* 0x000ee20000002700 */
[----:B------:R-:W-:Y:S01]  /*99a0*/  LEA.HI R21, R21, R18, RZ, 0x2 ;  /* 0x0000001215157211 */ /* 0x000fe200078f10ff */
[----:B------:R-:W-:Y:S01]  /*99b0*/  ULDC.64 UR8, c[0x0][0xb38] ;  /* 0x0002ce0000087ab9 */ /* 0x000fe20000000a00 */
[----:B0-----:R-:W-:Y:S01]  /*99c0*/  SHF.R.S32.HI R5, RZ, 0x1f, R9 ;  /* 0x0000001fff057819 */ /* 0x001fe20000011409 */
[----:B------:R-:W-:Y:S01]  /*99d0*/  UIMAD UR6, UR6, UR8, URZ ;  /* 0x00000008060672a4 */ /* 0x000fe2000f8e023f */
[----:B------:R-:W-:Y:S01]  /*99e0*/  LOP3.LUT R21, R21, 0xfffffffc, RZ, 0xc0, !PT ;  /* 0xfffffffc15157812 */ /* 0x000fe200078ec0ff */
[----:B------:R-:W-:Y:S01]  /*99f0*/  UIMAD.WIDE.U32 UR4, UR42, UR8, URZ ;  /* 0x000000082a0472a5 */ /* 0x000fe2000f8e003f */
[----:B------:R-:W-:Y:S01]  /*9a00*/  LEA.HI R5, R5, R154, RZ, 0x3 ;  /* 0x0000009a05057211 */ /* 0x000fe200078f18ff */
[----:B-1----:R-:W0:Y:S01]  /*9a10*/  LDC.64 R12, c[0x0][0xb40] ;  /* 0x0002d000ff0c7b82 */ /* 0x002e220000000a00 */
[----:B------:R-:W-:Y:S01]  /*9a20*/  IADD3 R21, R18, -R21, RZ ;  /* 0x8000001512157210 */ /* 0x000fe20007ffe0ff */
[----:B------:R-:W-:Y:S01]  /*9a30*/  UIMAD UR6, UR42, UR9, UR6 ;  /* 0x000000092a0672a4 */ /* 0x000fe2000f8e0206 */
[----:B------:R-:W-:Y:S01]  /*9a40*/  LOP3.LUT R5, R5, 0xfffffff8, RZ, 0xc0, !PT ;  /* 0xfffffff805057812 */ /* 0x000fe200078ec0ff */
[----:B------:R-:W-:Y:S01]  /*9a50*/  BSSY B0, `(.L_x_3924) ;  /* 0x00000fc000007945 */ /* 0x000fe20003800000 */
[----:B------:R-:W-:Y:S01]  /*9a60*/  LEA.HI R4, R21, R21, RZ, 0x1 ;  /* 0x0000001515047211 */ /* 0x000fe200078f08ff */
[----:B------:R-:W-:Y:S01]  /*9a70*/  UIADD3 UR6, UR5, UR6, URZ ;  /* 0x0000000605067290 */ /* 0x000fe2000fffe03f */
[----:B------:R-:W-:Y:S01]  /*9a80*/  LEA.HI R155, R155, R8, RZ, 0x5 ;  /* 0x000000089b9b7211 */ /* 0x000fe200078f28ff */
[----:B------:R-:W1:Y:S01]  /*9a90*/  @P1 LDC R10, c[0x0][0xbec] ;  /* 0x0002fb00ff0a1b82 */ /* 0x000e620000000800 */
[----:B------:R-:W-:Y:S01]  /*9aa0*/  IMAD.IADD R154, R154, 0x1, -R5 ;  /* 0x000000019a9a7824 */ /* 0x000fe200078e0a05 */
[----:B------:R-:W-:-:S02]  /*9ab0*/  LOP3.LUT R4, R4, 0x1ffffffe, RZ, 0xc0, !PT ;  /* 0x1ffffffe04047812 */ /* 0x000fc400078ec0ff */
[----:B------:R-:W-:Y:S02]  /*9ac0*/  SHF.R.S32.HI R155, RZ, 0x5, R155 ;  /* 0x00000005ff9b7819 */ /* 0x000fe4000001149b */
[----:B------:R-:W-:Y:S01]  /*9ad0*/  MOV R5, UR5 ;  /* 0x0000000500057c02 */ /* 0x000fe20008000f00 */
[----:B------:R-:W-:Y:S01]  /*9ae0*/  IMAD.IADD R4, R21, 0x1, -R4 ;  /* 0x0000000115047824 */ /* 0x000fe200078e0a04 */
[----:B------:R-:W4:Y:S01]  /*9af0*/  @P1 LDC R17, c[0x0][0xbf0] ;  /* 0x0002fc00ff111b82 */ /* 0x000f220000000800 */
[----:B------:R-:W-:Y:S01]  /*9b00*/  LEA R155, R155, R154, 0x4 ;  /* 0x0000009a9b9b7211 */ /* 0x000fe200078e20ff */
[----:B---3--:R-:W-:Y:S01]  /*9b10*/  USHF.R.S32.HI UR8, URZ, 0x1f, UR7 ;  /* 0x0000001f3f087899 */ /* 0x008fe20008011407 */
[----:B------:R-:W-:Y:S01]  /*9b20*/  IMAD.U32 R5, RZ, RZ, UR6 ;  /* 0x00000006ff057e24 */ /* 0x000fe2000f8e00ff */
[----:B------:R-:W-:Y:S02]  /*9b30*/  LOP3.LUT R9, R9, 0x7ffffffc, RZ, 0xc0, !PT ;  /* 0x7ffffffc09097812 */ /* 0x000fe400078ec0ff */
[----:B------:R-:W-:-:S02]  /*9b40*/  IMAD R11, R4, 0x8, R155 ;  /* 0x00000008040b7824 */ /* 0x000fc400078e029b */
[----:B------:R-:W-:Y:S01]  /*9b50*/  IMAD.U32 R4, RZ, RZ, UR4 ;  /* 0x00000004ff047e24 */ /* 0x000fe2000f8e00ff */
[----:B------:R-:W-:Y:S01]  /*9b60*/  ULDC.64 UR4, c[0x0][0xb48] ;  /* 0x0002d20000047ab9 */ /* 0x000fe20000000a00 */
[----:B0-----:R-:W-:Y:S02]  /*9b70*/  IMAD R6, R12, UR8, RZ ;  /* 0x000000080c067c24 */ /* 0x001fe4000f8e02ff */
[----:B--2---:R-:W-:Y:S02]  /*9b80*/  IMAD R15, R14, 0x40, R11 ;  /* 0x000000400e0f7824 */ /* 0x004fe400078e020b */
[----:B------:R-:W-:Y:S02]  /*9b90*/  IMAD R13, R13, UR7, R6 ;  /* 0x000000070d0d7c24 */ /* 0x000fe4000f8e0206 */
[----:B-1----:R-:W-:Y:S01]  /*9ba0*/  @P1 IMAD.HI.U32 R10, R15, R10, RZ ;  /* 0x0000000a0f0a1227 */ /* 0x002fe200078e00ff */
[----:B------:R-:W-:-:S03]  /*9bb0*/  MOV R11, R15 ;  /* 0x0000000f000b7202 */ /* 0x000fc60000000f00 */
[----:B------:R-:W-:-:S04]  /*9bc0*/  IMAD.WIDE.U32 R4, R12, UR7, R4 ;  /* 0x000000070c047c25 */ /* 0x000fc8000f8e0004 */
[----:B------:R-:W-:Y:S01]  /*9bd0*/  IMAD R3, R3, UR4, RZ ;  /* 0x0000000403037c24 */ /* 0x000fe2000f8e02ff */
[----:B----4-:R-:W-:Y:S01]  /*9be0*/  @P1 SHF.R.U32.HI R11, RZ, R17, R10 ;  /* 0x00000011ff0b1219 */ /* 0x010fe2000001160a */
[----:B------:R-:W-:Y:S02]  /*9bf0*/  IMAD.IADD R5, R5, 0x1, R13 ;  /* 0x0000000105057824 */ /* 0x000fe400078e020d */
[C---:B------:R-:W-:Y:S01]  /*9c00*/  IMAD R13, R2.reuse, UR5, R3 ;  /* 0x00000005020d7c24 */ /* 0x040fe2000f8e0203 */
[----:B------:R-:W-:Y:S01]  /*9c10*/  SHF.R.S32.HI R6, RZ, 0x1f, R11 ;  /* 0x0000001fff067819 */ /* 0x000fe2000001140b */
[----:B------:R-:W-:Y:S01]  /*9c20*/  IMAD.WIDE.U32 R2, R2, UR4, R4 ;  /* 0x0000000402027c25 */ /* 0x000fe2000f8e0004 */
[----:B------:R-:W-:-:S03]  /*9c30*/  ULDC.64 UR4, c[0x0][0xb30] ;  /* 0x0002cc0000047ab9 */ /* 0x000fc60000000a00 */
[----:B------:R-:W-:Y:S01]  /*9c40*/  IMAD.MOV R10, RZ, RZ, -R11 ;  /* 0x000000ffff0a7224 */ /* 0x000fe200078e0a0b */
[----:B------:R-:W-:Y:S01]  /*9c50*/  IADD3 R3, R3, R13, RZ ;  /* 0x0000000d03037210 */ /* 0x000fe20007ffe0ff */
[----:B------:R-:W-:Y:S02]  /*9c60*/  IMAD R6, R6, UR4, RZ ;  /* 0x0000000406067c24 */ /* 0x000fe4000f8e02ff */
[----:B------:R-:W-:Y:S02]  /*9c70*/  IMAD R5, R7, R10, R15 ;  /* 0x0000000a07057224 */ /* 0x000fe400078e020f */
[C---:B------:R-:W-:Y:S01]  /*9c80*/  IMAD R13, R11.reuse, UR5, R6 ;  /* 0x000000050b0d7c24 */ /* 0x040fe2000f8e0206 */
[----:B------:R-:W-:Y:S01]  /*9c90*/  LEA.HI R6, R0, R0, RZ, 0x1 ;  /* 0x0000000000067211 */ /* 0x000fe200078f08ff */
[----:B------:R-:W-:Y:S01]  /*9ca0*/  IMAD.WIDE.U32 R2, R11, UR4, R2 ;  /* 0x000000040b027c25 */ /* 0x000fe2000f8e0002 */
[----:B------:R-:W-:Y:S01]  /*9cb0*/  SHF.R.S32.HI R4, RZ, 0x1f, R5 ;  /* 0x0000001fff047819 */ /* 0x000fe20000011405 */
[----:B------:R-:W-:-:S02]  /*9cc0*/  ULDC.64 UR4, c[0x0][0xb28] ;  /* 0x0002ca0000047ab9 */ /* 0x000fc40000000a00 */
[----:B------:R-:W-:Y:S02]  /*9cd0*/  IMAD.IADD R3, R3, 0x1, R13 ;  /* 0x0000000103037824 */ /* 0x000fe400078e020d */
[----:B------:R-:W-:Y:S02]  /*9ce0*/  IMAD R4, R4, UR4, RZ ;  /* 0x0000000404047c24 */ /* 0x000fe4000f8e02ff */
[----:B------:R-:W-:-:S04]  /*9cf0*/  IMAD.WIDE.U32 R2, R5, UR4, R2 ;  /* 0x0000000405027c25 */ /* 0x000fc8000f8e0002 */
[----:B------:R-:W-:Y:S01]  /*9d00*/  IMAD R11, R5, UR5, R4 ;  /* 0x00000005050b7c24 */ /* 0x000fe2000f8e0204 */
[----:B------:R-:W-:Y:S02]  /*9d10*/  ULDC.64 UR4, c[0x0][0xb00] ;  /* 0x0002c00000047ab9 */ /* 0x000fe40000000a00 */
[----:B------:R-:W-:Y:S01]  /*9d20*/  LEA R4, P0, R2, UR4, 0x2 ;  /* 0x0000000402047c11 */ /* 0x000fe2000f8010ff */
[----:B------:R-:W-:Y:S01]  /*9d30*/  IMAD.IADD R5, R3, 0x1, R11 ;  /* 0x0000000103057824 */ /* 0x000fe200078e020b */
[----:B------:R-:W-:Y:S01]  /*9d40*/  ULDC UR4, c[0x0][0xa88] ;  /* 0x0002a20000047ab9 */ /* 0x000fe20000000800 */
[----:B------:R-:W-:Y:S01]  /*9d50*/  LOP3.LUT R11, R6, 0xfffffe, RZ, 0xc0, !PT ;  /* 0x00fffffe060b7812 */ /* 0x000fe200078ec0ff */
[----:B------:R-:W-:Y:S01]  /*9d60*/  IMAD R6, R7, UR4, RZ ;  /* 0x0000000407067c24 */ /* 0x000fe2000f8e02ff */
[----:B------:R-:W-:Y:S02]  /*9d70*/  LEA R7, R14, R155, 0x6 ;  /* 0x0000009b0e077211 */ /* 0x000fe400078e30ff */
[----:B------:R-:W-:Y:S01]  /*9d80*/  LEA.HI.X R5, R2, UR5, R5, 0x2, P0 ;  /* 0x0000000502057c11 */ /* 0x000fe200080f1405 */
[----:B------:R-:W-:Y:S01]  /*9d90*/  IMAD.IADD R11, R0, 0x1, -R11 ;  /* 0x00000001000b7824 */ /* 0x000fe200078e0a0b */
[----:B------:R-:W-:Y:S01]  /*9da0*/  ISETP.GE.AND P0, PT, R7, R6, PT ;  /* 0x000000060700720c */ /* 0x000fe20003f06270 */
[----:B------:R-:W-:Y:S01]  /*9db0*/  IMAD.IADD R0, R8, 0x1, -R9 ;  /* 0x0000000108007824 */ /* 0x000fe200078e0a09 */
[----:B------:R0:W1:Y:S04]  /*9dc0*/  SHFL.IDX PT, R2, R4, RZ, 0x1c1f ;  /* 0x001c1fff04027589 */ /* 0x00006800000e0000 */
[----:B------:R-:W-:Y:S01]  /*9dd0*/  LEA R0, R11, R0, 0x7 ;  /* 0x000000000b007211 */ /* 0x000fe200078e38ff */
[----:B------:R0:W2:Y:S04]  /*9de0*/  SHFL.IDX PT, R3, R5, RZ, 0x1c1f ;  /* 0x001c1fff05037589 */ /* 0x0000a800000e0000 */
[----:B------:R-:W-:-:S02]  /*9df0*/  IMAD.SHL.U32 R0, R0, 0x2, RZ ;  /* 0x0000000200007824 */ /* 0x000fc400078e00ff */
[----:B------:R-:W-:Y:S05]  /*9e00*/  @P0 BRA `(.L_x_3925) ;  /* 0x0000000c00000947 */ /* 0x000fea0003800000 */
        /* <DEDUP_REMOVED lines=13> */
[----:B------:R-:W-:Y:S01]  /*9ee0*/  VIADD R22, R0, 0x50 ;  /* 0x0000005000167836 */ /* 0x000fe20000000000 */
[----:B------:R-:W-:-:S02]  /*9ef0*/  ISETP.GE.AND P0, PT, R16, UR4, PT ;  /* 0x0000000410007c0c */ /* 0x000fc4000bf06270 */
[----:B------:R-:W-:Y:S02]  /*9f00*/  ISETP.GE.AND P1, PT, R17, UR4, PT ;  /* 0x0000000411007c0c */ /* 0x000fe4000bf26270 */
[----:B------:R-:W-:Y:S02]  /*9f10*/  @!P2 LEA.HI R8, R0, R0, RZ, 0x1 ;  /* 0x000000000008a211 */ /* 0x000fe400078f08ff */
[----:B------:R-:W-:Y:S02]  /*9f20*/  @!P3 LEA.HI R10, R9, R9, RZ, 0x1 ;  /* 0x00000009090ab211 */ /* 0x000fe400078f08ff */
[----:B------:R-:W-:Y:S02]  /*9f30*/  @!P4 LEA.HI R12, R11, R11, RZ, 0x1 ;  /* 0x0000000b0b0cc211 */ /* 0x000fe400078f08ff */
[----:B------:R-:W-:Y:S02]  /*9f40*/  @!P5 LEA.HI R14, R13, R13, RZ, 0x1 ;  /* 0x0000000d0d0ed211 */ /* 0x000fe400078f08ff */
[----:B------:R-:W-:-:S02]  /*9f50*/  @!P2 LOP3.LUT R9, R8, 0xfffffffe, RZ, 0xc0, !PT ;  /* 0xfffffffe0809a812 */ /* 0x000fc400078ec0ff */
[----:B------:R-:W-:Y:S02]  /*9f60*/  @!P3 LOP3.LUT R11, R10, 0xfffffffe, RZ, 0xc0, !PT ;  /* 0xfffffffe0a0bb812 */ /* 0x000fe400078ec0ff */
[----:B------:R-:W-:Y:S01]  /*9f70*/  @!P4 LOP3.LUT R13, R12, 0xfffffffe, RZ, 0xc0, !PT ;  /* 0xfffffffe0c0dc812 */ /* 0x000fe200078ec0ff */
[--C-:B-12---:R-:W-:Y:S01]  /*9f80*/  @!P2 IMAD.WIDE R8, R9, 0x4, R2.reuse ;  /* 0x000000040908a825 */ /* 0x106fe200078e0202 */
[----:B------:R-:W-:Y:S02]  /*9f90*/  @!P5 LOP3.LUT R15, R14, 0xfffffffe, RZ, 0xc0, !PT ;  /* 0xfffffffe0e0fd812 */ /* 0x000fe400078ec0ff */
[----:B------:R-:W-:Y:S01]  /*9fa0*/  IADD3 R20, R0, 0x40, RZ ;  /* 0x0000004000147810 */ /* 0x000fe20007ffe0ff */
        /* <DEDUP_REMOVED lines=9> */
[----:B------:R-:W-:Y:S01]  /*a040*/  ISETP.GE.AND P6, PT, R22, UR4, PT ;  /* 0x0000000416007c0c */ /* 0x000fe2000bfc6270 */
[----:B------:R4:W-:Y:S01]  /*a050*/  @!P5 ST.E.64 desc[UR36][R14.64], R36 ;  /* 0x000000240e00d985 */ /* 0x0009e2000c101b24 */
[----:B------:R-:W-:Y:S01]  /*a060*/  ISETP.GE.AND P5, PT, R21, UR4, PT ;  /* 0x0000000415007c0c */ /* 0x000fe2000bfa6270 */
[----:B-1----:R-:W-:Y:S01]  /*a070*/  VIADD R24, R0, 0x60 ;  /* 0x0000006000187836 */ /* 0x002fe20000000000 */
[----:B------:R-:W-:Y:S02]  /*a080*/  @!P0 LEA.HI R16, R16, R16, RZ, 0x1 ;  /* 0x0000001010108211 */ /* 0x000fe400078f08ff */
[----:B------:R-:W-:-:S02]  /*a090*/  @!P1 LEA.HI R17, R17, R17, RZ, 0x1 ;  /* 0x0000001111119211 */ /* 0x000fc400078f08ff */
[----:B------:R-:W-:Y:S02]  /*a0a0*/  @!P0 LOP3.LUT R9, R16, 0xfffffffe, RZ, 0xc0, !PT ;  /* 0xfffffffe10098812 */ /* 0x000fe400078ec0ff */
        /* <DEDUP_REMOVED lines=14> */
[C---:B------:R-:W-:Y:S01]  /*a190*/  VIADD R20, R0.reuse, 0x78 ;  /* 0x0000007800147836 */ /* 0x040fe20000000000 */
[----:B------:R-:W-:Y:S02]  /*a1a0*/  @!P5 LOP3.LUT R21, R21, 0xfffffffe, RZ, 0xc0, !PT ;  /* 0xfffffffe1515d812 */ /* 0x000fe400078ec0ff */
[----:B------:R-:W-:Y:S02]  /*a1b0*/  IADD3 R23, R0, 0x58, RZ ;  /* 0x0000005800177810 */ /* 0x000fe40007ffe0ff */
[----:B------:R-:W-:Y:S01]  /*a1c0*/  @!P6 LOP3.LUT R17, R22, 0xfffffffe, RZ, 0xc0, !PT ;  /* 0xfffffffe1611e812 */ /* 0x000fe200078ec0ff */
[----:B-1----:R-:W-:Y:S01]  /*a1d0*/  @!P2 IMAD.WIDE R8, R13, 0x4, R2 ;  /* 0x000000040d08a825 */ /* 0x002fe200078e0202 */
[----:B------:R-:W-:-:S02]  /*a1e0*/  ISETP.GE.AND P1, PT, R23, UR4, PT ;  /* 0x0000000417007c0c */ /* 0x000fc4000bf26270 */
[----:B------:R-:W-:Y:S01]  /*a1f0*/  ISETP.GE.AND P0, PT, R24, UR4, PT ;  /* 0x0000000418007c0c */ /* 0x000fe2000bf06270 */
[--C-:B--2---:R-:W-:Y:S01]  /*a200*/  @!P3 IMAD.WIDE R10, R19, 0x4, R2.reuse ;  /* 0x00000004130ab825 */ /* 0x104fe200078e0202 */
[----:B------:R1:W-:Y:S01]  /*a210*/  @!P2 ST.E.64 desc[UR36][R8.64], R48 ;  /* 0x000000300800a985 */ /* 0x0003e2000c101b24 */
[C---:B------:R-:W-:Y:S02]  /*a220*/  IADD3 R19, R0.reuse, 0x70, RZ ;  /* 0x0000007000137810 */ /* 0x040fe40007ffe0ff */
[--C-:B------:R-:W-:Y:S01]  /*a230*/  @!P4 IMAD.WIDE R12, R15, 0x4, R2.reuse ;  /* 0x000000040f0cc825 */ /* 0x100fe200078e0202 */
[----:B------:R2:W-:Y:S01]  /*a240*/  @!P3 ST.E.64 desc[UR36][R10.64], R52 ;  /* 0x000000340a00b985 */ /* 0x0005e2000c101b24 */
[----:B------:R-:W-:Y:S02]  /*a250*/  IADD3 R22, R0, 0x88, RZ ;  /* 0x0000008800167810 */ /* 0x000fe40007ffe0ff */
        /* <DEDUP_REMOVED lines=9> */
[----:B------:R-:W-:Y:S02]  /*a2f0*/  ISETP.GE.AND P3, PT, R22, UR4, PT ;  /* 0x0000000416007c0c */ /* 0x000fe4000bf66270 */
[----:B------:R-:W-:-:S02]  /*a300*/  ISETP.GE.AND P4, PT, R21, UR4, PT ;  /* 0x0000000415007c0c */ /* 0x000fc4000bf86270 */
[----:B------:R-:W-:Y:S02]  /*a310*/  @!P1 LEA.HI R23, R23, R23, RZ, 0x1 ;  /* 0x0000001717179211 */ /* 0x000fe400078f08ff */
[----:B------:R-:W-:Y:S02]  /*a320*/  @!P0 LEA.HI R24, R24, R24, RZ, 0x1 ;  /* 0x0000001818188211 */ /* 0x000fe400078f08ff */
[----:B-1----:R-:W-:Y:S01]  /*a330*/  @!P1 LOP3.LUT R9, R23, 0xfffffffe, RZ, 0xc0, !PT ;  /* 0xfffffffe17099812 */ /* 0x002fe200078ec0ff */
[----:B------:R-:W-:Y:S01]  /*a340*/  VIADD R23, R0, 0x90 ;  /* 0x0000009000177836 */ /* 0x000fe20000000000 */
[----:B--2---:R-:W-:Y:S01]  /*a350*/  @!P0 LOP3.LUT R11, R24, 0xfffffffe, RZ, 0xc0, !PT ;  /* 0xfffffffe180b8812 */ /* 0x004fe200078ec0ff */
        /* <DEDUP_REMOVED lines=9> */
[----:B---3--:R-:W-:Y:S01]  /*a3f0*/  @!P2 LOP3.LUT R13, R18, 0xfffffffe, RZ, 0xc0, !PT ;  /* 0xfffffffe120da812 */ /* 0x008fe200078ec0ff */
[----:B------:R2:W-:Y:S01]  /*a400*/  @!P0 ST.E.64 desc[UR36][R10.64], R72 ;  /* 0x000000480a008985 */ /* 0x0005e2000c101b24 */
[----:B------:R-:W-:Y:S02]  /*a410*/  @!P6 LOP3.LUT R19, R19, 0xfffffffe, RZ, 0xc0, !PT ;  /* 0xfffffffe1313e812 */ /* 0x000fe400078ec0ff */
[----:B----4-:R-:W-:Y:S01]  /*a420*/  @!P5 LOP3.LUT R15, R20, 0xfffffffe, RZ, 0xc0, !PT ;  /* 0xfffffffe140fd812 */ /* 0x010fe200078ec0ff */
[----:B------:R-:W-:Y:S01]  /*a430*/  VIADD R20, R0, 0xb0 ;  /* 0x000000b000147836 */ /* 0x000fe20000000000 */
[----:B------:R-:W-:-:S02]  /*a440*/  @!P4 LOP3.LUT R21, R21, 0xfffffffe, RZ, 0xc0, !PT ;  /* 0xfffffffe1515c812 */ /* 0x000fc400078ec0ff */
[----:B-----5:R-:W-:Y:S01]  /*a450*/  @!P3 LOP3.LUT R17, R22, 0xfffffffe, RZ, 0xc0, !PT ;  /* 0xfffffffe1611b812 */ /* 0x020fe200078ec0ff */
[C---:B------:R-:W-:Y:S01]  /*a460*/  VIADD R22, R0.reuse, 0xc0 ;  /* 0x000000c000167836 */ /* 0x040fe20000000000 */
[----:B------:R-:W-:Y:S01]  /*a470*/  ISETP.GE.AND P0, PT, R23, UR4, PT ;  /* 0x0000000417007c0c */ /* 0x000fe2000bf06270 */
[--C-:B-1----:R-:W-:Y:S01]  /*a480*/  @!P2 IMAD.WIDE R8, R13, 0x4, R2.reuse ;  /* 0x000000040d08a825 */ /* 0x102fe200078e0202 */
[----:B------:R-:W-:Y:S02]  /*a490*/  IADD3 R18, R0, 0xa0, RZ ;  /* 0x000000a000127810 */ /* 0x000fe40007ffe0ff */
[----:B------:R-:W-:Y:S01]  /*a4a0*/  ISETP.GE.AND P1, PT, R24, UR4, PT ;  /* 0x0000000418007c0c */ /* 0x000fe2000bf26270 */
[--C-:B--2---:R-:W-:Y:S01]  /*a4b0*/  @!P6 IMAD.WIDE R10, R19, 0x4, R2.reuse ;  /* 0x00000004130ae825 */ /* 0x104fe200078e0202 */
        /* <DEDUP_REMOVED lines=17> */
[----:B-1----:R-:W-:Y:S02]  /*a5d0*/  @!P0 LOP3.LUT R9, R23, 0xfffffffe, RZ, 0xc0, !PT ;  /* 0xfffffffe17098812 */ /* 0x002fe400078ec0ff */
[----:B------:R-:W-:Y:S02]  /*a5e0*/  @!P2 LEA.HI R18, R18, R18, RZ, 0x1 ;  /* 0x000000121212a211 */ /* 0x000fe400078f08ff */
[----:B--2---:R-:W-:Y:S01]  /*a5f0*/  @!P1 LOP3.LUT R11, R24, 0xfffffffe, RZ, 0xc0, !PT ;  /* 0xfffffffe180b9812 */ /* 0x004fe200078ec0ff */
[----:B------:R-:W-:Y:S01]  /*a600*/  @!P0 IMAD.WIDE R8, R9, 0x4, R2 ;  /* 0x0000000409088825 */ /* 0x000fe200078e0202 */
[----:B------:R-:W-:-:S02]  /*a610*/  @!P4 LEA.HI R20, R20, R20, RZ, 0x1 ;  /* 0x000000141414c211 */ /* 0x000fc400078f08ff */
        /* <DEDUP_REMOVED lines=11> */
[----:B------:R3:W-:Y:S01]  /*a6d0*/  @!P2 ST.E.64 desc[UR36][R12.64], R104 ;  /* 0x000000680c00a985 */ /* 0x0007e2000c101b24 */
[----:B------:R-:W-:Y:S01]  /*a6e0*/  @!P5 LOP3.LUT R21, R21, 0xfffffffe, RZ, 0xc0, !PT ;  /* 0xfffffffe1515d812 */ /* 0x000fe200078ec0ff */
[----:B------:R-:W-:Y:S01]  /*a6f0*/  VIADD R20, R0, 0xd8 ;  /* 0x000000d800147836 */ /* 0x000fe20000000000 */
[----:B-----5:R-:W-:-:S02]  /*a700*/  @!P6 LOP3.LUT R17, R22, 0xfffffffe, RZ, 0xc0, !PT ;  /* 0xfffffffe1611e812 */ /* 0x020fc400078ec0ff */
        /* <DEDUP_REMOVED lines=9> */
[----:B---3--:R-:W-:-:S02]  /*a7a0*/  IADD3 R12, R0, 0xe8, RZ ;  /* 0x000000e8000c7810 */ /* 0x008fc40007ffe0ff */
[----:B------:R-:W-:Y:S01]  /*a7b0*/  @!P6 IMAD.WIDE R16, R17, 0x4, R2 ;  /* 0x000000041110e825 */ /* 0x000fe200078e0202 */
[----:B------:R3:W-:Y:S01]  /*a7c0*/  @!P5 ST.E.64 desc[UR36][R14.64], R116 ;  /* 0x000000740e00d985 */ /* 0x0007e2000c101b24 */
[----:B------:R-:W-:Y:S02]  /*a7d0*/  ISETP.GE.AND P4, PT, R12, UR4, PT ;  /* 0x000000040c007c0c */ /* 0x000fe4000bf86270 */
[C---:B------:R-:W-:Y:S01]  /*a7e0*/  VIADD R21, R0.reuse, 0xe0 ;  /* 0x000000e000157836 */ /* 0x040fe20000000000 */
[----:B------:R4:W-:Y:S01]  /*a7f0*/  @!P6 ST.E.64 desc[UR36][R16.64], R120 ;  /* 0x000000781000e985 */ /* 0x0009e2000c101b24 */
[----:B------:R-:W-:Y:S01]  /*a800*/  VIADD R13, R0, 0xf0 ;  /* 0x000000f0000d7836 */ /* 0x000fe20000000000 */
[----:B------:R-:W-:Y:S01]  /*a810*/  @!P0 LEA.HI R18, R18, R18, RZ, 0x1 ;  /* 0x0000001212128211 */ /* 0x000fe200078f08ff */
[----:B-1----:R-:W-:Y:S01]  /*a820*/  VIADD R9, R0, 0xf8 ;  /* 0x000000f800097836 */ /* 0x002fe20000000000 */
[----:B------:R-:W-:Y:S02]  /*a830*/  ISETP.GE.AND P3, PT, R21, UR4, PT ;  /* 0x0000000415007c0c */ /* 0x000fe4000bf66270 */
[----:B------:R-:W-:-:S02]  /*a840*/  ISETP.GE.AND P5, PT, R13, UR4, PT ;  /* 0x000000040d007c0c */ /* 0x000fc4000bfa6270 */
[----:B------:R-:W-:Y:S02]  /*a850*/  ISETP.GE.AND P6, PT, R9, UR4, PT ;  /* 0x0000000409007c0c */ /* 0x000fe4000bfc6270 */
[----:B------:R-:W-:Y:S02]  /*a860*/  @!P1 LEA.HI R19, R19, R19, RZ, 0x1 ;  /* 0x0000001313139211 */ /* 0x000fe400078f08ff */
[----:B------:R-:W-:Y:S02]  /*a870*/  @!P2 LEA.HI R20, R20, R20, RZ, 0x1 ;  /* 0x000000141414a211 */ /* 0x000fe400078f08ff */
[----:B------:R-:W-:Y:S02]  /*a880*/  @!P4 LEA.HI R12, R12, R12, RZ, 0x1 ;  /* 0x0000000c0c0cc211 */ /* 0x000fe400078f08ff */
[----:B--2---:R-:W-:Y:S02]  /*a890*/  @!P1 LOP3.LUT R11, R19, 0xfffffffe, RZ, 0xc0, !PT ;  /* 0xfffffffe130b9812 */ /* 0x004fe400078ec0ff */
[----:B------:R-:W-:-:S02]  /*a8a0*/  @!P3 LEA.HI R21, R21, R21, RZ, 0x1 ;  /* 0x000000151515b211 */ /* 0x000fc400078f08ff */
[----:B------:R-:W-:Y:S02]  /*a8b0*/  @!P5 LEA.HI R8, R13, R13, RZ, 0x1 ;  /* 0x0000000d0d08d211 */ /* 0x000fe400078f08ff */
[----:B------:R-:W-:Y:S02]  /*a8c0*/  @!P6 LEA.HI R10, R9, R9, RZ, 0x1 ;  /* 0x00000009090ae211 */ /* 0x000fe400078f08ff */
[----:B------:R-:W-:Y:S02]  /*a8d0*/  @!P0 LOP3.LUT R9, R18, 0xfffffffe, RZ, 0xc0, !PT ;  /* 0xfffffffe12098812 */ /* 0x000fe400078ec0ff */
[----:B------:R-:W-:Y:S02]  /*a8e0*/  @!P2 LOP3.LUT R13, R20, 0xfffffffe, RZ, 0xc0, !PT ;  /* 0xfffffffe140da812 */ /* 0x000fe400078ec0ff */
[----:B---3--:R-:W-:Y:S02]  /*a8f0*/  @!P3 LOP3.LUT R15, R21, 0xfffffffe, RZ, 0xc0, !PT ;  /* 0xfffffffe150fb812 */ /* 0x008fe400078ec0ff */
[----:B----4-:R-:W-:Y:S01]  /*a900*/  @!P4 LOP3.LUT R17, R12, 0xfffffffe, RZ, 0xc0, !PT ;  /* 0xfffffffe0c11c812 */ /* 0x010fe200078ec0ff */
[----:B------:R-:W-:Y:S01]  /*a910*/  @!P2 IMAD.WIDE R12, R13, 0x4, R2 ;  /* 0x000000040d0ca825 */ /* 0x000fe200078e0202 */
[----:B------:R-:W-:-:S02]  /*a920*/  @!P5 LOP3.LUT R19, R8, 0xfffffffe, RZ, 0xc0, !PT ;  /* 0xfffffffe0813d812 */ /* 0x000fc400078ec0ff */
        /* <DEDUP_REMOVED lines=14> */
.L_x_3925:
[----:B------:R-:W-:Y:S05]  /*aa10*/  BSYNC B0 ;  /* 0x0000000000007941 */ /* 0x000fea0003800000 */
.L_x_3924:
[----:B------:R-:W-:Y:S01]  /*aa20*/  IADD3 R7, R7, 0x8, RZ ;  /* 0x0000000807077810 */ /* 0x000fe20007ffe0ff */
[----:B--23--:R2:W3:Y:S03]  /*aa30*/  SHFL.IDX PT, R3, R5, 0x1, 0x1c1f ;  /* 0x003c1f0005037f89 */ /* 0x00c4e600000e0000 */
[----:B------:R-:W-:Y:S01]  /*aa40*/  ISETP.GE.AND P0, PT, R7, R6, PT ;  /* 0x000000060700720c */ /* 0x000fe20003f06270 */
[----:B-1----:R2:W4:-:S12]  /*aa50*/  SHFL.IDX PT, R2, R4, 0x1, 0x1c1f ;  /* 0x003c1f0004027f89 */ /* 0x00251800000e0000 */
[----:B--2---:R-:W-:Y:S05]  /*aa60*/  @P0 BRA `(.L_x_3871) ;  /* 0x0000004800100947 */ /* 0x004fea0003800000 */
[C---:B0-----:R-:W-:Y:S01]  /*aa70*/  VIADD R5, R0.reuse, 0x8 ;  /* 0x0000000800057836 */ /* 0x041fe20000000000 */
        /* <DEDUP_REMOVED lines=22> */
[----:B---34-:R-:W-:Y:S01]  /*abe0*/  @!P0 IMAD.WIDE R4, R5, 0x4, R2 ;  /* 0x0000000405048825 */ /* 0x018fe200078e0202 */
[----:B------:R-:W-:-:S02]  /*abf0*/  IADD3 R16, R0, 0x48, RZ ;  /* 0x0000004800107810 */ /* 0x000fc40007ffe0ff */
[----:B------:R-:W-:Y:S01]  /*ac00*/  ISETP.GE.AND P3, PT, R15, UR4, PT ;  /* 0x000000040f007c0c */ /* 0x000fe2000bf66270 */
[--C-:B------:R-:W-:Y:S01]  /*ac10*/  @!P1 IMAD.WIDE R6, R7, 0x4, R2.reuse ;  /* 0x0000000407069825 */ /* 0x100fe200078e0202 */
[----:B------:R0:W-:Y:S01]  /*ac20*/  @!P0 ST.E.64 desc[UR36][R4.64], R26 ;  /* 0x0000001a04008985 */ /* 0x0001e2000c101b24 */
[----:B------:R-:W-:Y:S02]  /*ac30*/  ISETP.GE.AND P0, PT, R12, UR4, PT ;  /* 0x000000040c007c0c */ /* 0x000fe4000bf06270 */
[----:B------:R-:W-:Y:S01]  /*ac40*/  @!P2 IMAD.WIDE R8, R9, 0x4, R2 ;  /* 0x000000040908a825 */ /* 0x000fe200078e0202 */
[----:B------:R1:W-:Y:S01]  /*ac50*/  @!P1 ST.E.64 desc[UR36][R6.64], R30 ;  /* 0x0000001e06009985 */ /* 0x0003e2000c101b24 */
[----:B------:R-:W-:Y:S02]  /*ac60*/  ISETP.GE.AND P1, PT, R13, UR4, PT ;  /* 0x000000040d007c0c */ /* 0x000fe4000bf26270 */
[----:B------:R-:W-:Y:S01]  /*ac70*/  ISETP.GE.AND P4, PT, R16, UR4, PT ;  /* 0x0000000410007c0c */ /* 0x000fe2000bf86270 */
        /* <DEDUP_REMOVED lines=17> */
[----:B------:R-:W-:-:S02]  /*ad90*/  @!P2 LOP3.LUT R11, R14, 0xfffffffe, RZ, 0xc0, !PT ;  /* 0xfffffffe0e0ba812 */ /* 0x000fc400078ec0ff */
[----:B------:R-:W-:Y:S02]  /*ada0*/  @!P3 LOP3.LUT R15, R15, 0xfffffffe, RZ, 0xc0, !PT ;  /* 0xfffffffe0f0fb812 */ /* 0x000fe400078ec0ff */
[----:B------:R-:W-:Y:S01]  /*adb0*/  @!P4 LOP3.LUT R17, R16, 0xfffffffe, RZ, 0xc0, !PT ;  /* 0xfffffffe1011c812 */ /* 0x000fe200078ec0ff */
        /* <DEDUP_REMOVED lines=9> */
[----:B------:R1:W-:Y:S03]  /*ae50*/  @!P1 ST.E.64 desc[UR36][R6.64], R50 ;  /* 0x0000003206009985 */ /* 0x0003e6000c101b24 */
[--C-:B------:R-:W-:Y:S01]  /*ae60*/  @!P3 IMAD.WIDE R10, R15, 0x4, R2.reuse ;  /* 0x000000040f0ab825 */ /* 0x100fe200078e0202 */
[----:B------:R2:W-:Y:S01]  /*ae70*/  @!P2 ST.E.64 desc[UR36][R8.64], R54 ;  /* 0x000000360800a985 */ /* 0x0005e2000c101b24 */
[----:B------:R-:W-:Y:S02]  /*ae80*/  ISETP.GE.AND P2, PT, R16, UR4, PT ;  /* 0x0000000410007c0c */ /* 0x000fe4000bf46270 */
[----:B------:R-:W-:Y:S01]  /*ae90*/  @!P4 IMAD.WIDE R12, R17, 0x4, R2 ;  /* 0x00000004110cc825 */ /* 0x000fe200078e0202 */
[----:B------:R3:W-:Y:S01]  /*aea0*/  @!P3 ST.E.64 desc[UR36][R10.64], R58 ;  /* 0x0000003a0a00b985 */ /* 0x0007e2000c101b24 */
[----:B------:R-:W-:-:S02]  /*aeb0*/  IADD3 R17, R0, 0x78, RZ ;  /* 0x0000007800117810 */ /* 0x000fc40007ffe0ff */
[----:B------:R-:W-:Y:S01]  /*aec0*/  VIADD R15, R0, 0x68 ;  /* 0x00000068000f7836 */ /* 0x000fe20000000000 */
[----:B------:R4:W-:Y:S01]  /*aed0*/  @!P4 ST.E.64 desc[UR36][R12.64], R62 ;  /* 0x0000003e0c00c985 */ /* 0x0009e2000c101b24 */
[----:B------:R-:W-:Y:S02]  /*aee0*/  ISETP.GE.AND P4, PT, R14, UR4, PT ;  /* 0x000000040e007c0c */ /* 0x000fe4000bf86270 */
[----:B------:R-:W-:Y:S02]  /*aef0*/  ISETP.GE.AND P1, PT, R17, UR4, PT ;  /* 0x0000000411007c0c */ /* 0x000fe4000bf26270 */
[----:B------:R-:W-:Y:S02]  /*af00*/  ISETP.GE.AND P3, PT, R15, UR4, PT ;  /* 0x000000040f007c0c */ /* 0x000fe4000bf66270 */
[----:B------:R-:W-:Y:S02]  /*af10*/  @!P5 LEA.HI R18, R18, R18, RZ, 0x1 ;  /* 0x000000121212d211 */ /* 0x000fe400078f08ff */
[----:B------:R-:W-:-:S02]  /*af20*/  @!P6 LEA.HI R19, R19, R19, RZ, 0x1 ;  /* 0x000000131313e211 */ /* 0x000fc400078f08ff */
        /* <DEDUP_REMOVED lines=18> */
[C---:B------:R-:W-:Y:S01]  /*b050*/  VIADD R20, R0.reuse, 0xb8 ;  /* 0x000000b800147836 */ /* 0x040fe20000000000 */
        /* <DEDUP_REMOVED lines=39> */
[C---:B------:R-:W-:Y:S01]  /*b2d0*/  VIADD R16, R0.reuse, 0xe0 ;  /* 0x000000e000107836 */ /* 0x040fe20000000000 */
        /* <DEDUP_REMOVED lines=20> */
[----:B------:R-:W-:Y:S01]  /*b420*/  ISETP.GE.AND P1, PT, R15, UR4, PT ;  /* 0x000000040f007c0c */ /* 0x000fe2000bf26270 */
[----:B------:R-:W-:Y:S01]  /*b430*/  VIADD R0, R0, 0xf8 ;  /* 0x000000f800007836 */ /* 0x000fe20000000000 */
[----:B------:R-:W-:Y:S02]  /*b440*/  ISETP.GE.AND P4, PT, R20, UR4, PT ;  /* 0x0000000414007c0c */ /* 0x000fe4000bf86270 */
[----:B------:R-:W-:-:S02]  /*b450*/  ISETP.GE.AND P3, PT, R17, UR4, PT ;  /* 0x0000000411007c0c */ /* 0x000fc4000bf66270 */
[----:B------:R-:W-:Y:S02]  /*b460*/  @!P5 LEA.HI R18, R18, R18, RZ, 0x1 ;  /* 0x000000121212d211 */ /* 0x000fe400078f08ff */
        /* <DEDUP_REMOVED lines=14> */
[----:B---3--:R-:W-:-:S02]  /*b550*/  @!P2 LOP3.LUT R11, R16, 0xfffffffe, RZ, 0xc0, !PT ;  /* 0xfffffffe100ba812 */ /* 0x008fc400078ec0ff */
        /* <DEDUP_REMOVED lines=19> */
.L_x_3922:
[----:B------:R-:W0:Y:S02]  /*b690*/  S2R R0, SR_TID.X ;  /* 0x0000000000007919 */ /* 0x000e240000002100 */
[----:B0-----:R-:W-:-:S05]  /*b6a0*/  VIADD R2, R0, 0xffffff80 ;  /* 0xffffff8000027836 */ /* 0x001fca0000000000 */
[----:B------:R-:W-:-:S13]  /*b6b0*/  ISETP.GT.AND P0, PT, R2, 0x3f, PT ;  /* 0x0000003f0200780c */ /* 0x000fda0003f04270 */
[----:B------:R-:W-:Y:S05]  /*b6c0*/  @P0 BRA `(.L_x_3871) ;  /* 0x0000003800f80947 */ /* 0x000fea0003800000 */
[----:B------:R-:W0:Y:S01]  /*b6d0*/  S2R R3, SR_CTAID.X ;  /* 0x0000000000037919 */ /* 0x000e220000002500 */
[----:B------:R-:W2:Y:S01]  /*b6e0*/  LDC R6, c[0x0][0xbe8] ;  /* 0x0002fa00ff067b82 */ /* 0x000ea20000000800 */
[----:B------:R-:W-:Y:S01]  /*b6f0*/  ULDC UR4, c[0x0][0xa88] ;  /* 0x0002a20000047ab9 */ /* 0x000fe20000000800 */
[----:B0-----:R-:W-:Y:S01]  /*b700*/  LEA R0, R3, R0, 0x6 ;  /* 0x0000000003007211 */ /* 0x001fe200078e30ff */
[----:B--2---:R-:W-:-:S04]  /*b710*/  IMAD R3, R6, UR4, RZ ;  /* 0x0000000406037c24 */ /* 0x004fc8000f8e02ff */
        /* <DEDUP_REMOVED lines=10> */
[----:B------:R-:W2:Y:S01]  /*b7c0*/  LDC.64 R10, c[0x0][0xbd8] ;  /* 0x0002f600ff0a7b82 */ /* 0x000ea20000000a00 */
[----:B------:R-:W-:-:S04]  /*b7d0*/  UIMAD UR6, UR42, UR9, UR6 ;  /* 0x000000092a0672a4 */ /* 0x000fc8000f8e0206 */
[----:B------:R-:W-:Y:S01]  /*b7e0*/  UIADD3 UR6, UR5, UR6, URZ ;  /* 0x0000000605067290 */ /* 0x000fe2000fffe03f */
[----:B------:R-:W-:Y:S01]  /*b7f0*/  MOV R2, UR4 ;  /* 0x0000000400027c02 */ /* 0x000fe20008000f00 */
[----:B------:R-:W-:Y:S01]  /*b800*/  IMAD.U32 R3, RZ, RZ, UR5 ;  /* 0x00000005ff037e24 */ /* 0x000fe2000f8e00ff */
[----:B------:R-:W3:Y:S01]  /*b810*/  @P0 LDC R7, c[0x0][0xbec] ;  /* 0x0002fb00ff070b82 */ /* 0x000ee20000000800 */
[----:B------:R-:W-:Y:S02]  /*b820*/  ULDC.64 UR4, c[0x0][0xbe0] ;  /* 0x0002f80000047ab9 */ /* 0x000fe40000000a00 */
[----:B------:R-:W-:-:S05]  /*b830*/  IMAD.U32 R3, RZ, RZ, UR6 ;  /* 0x00000006ff037e24 */ /* 0x000fca000f8e00ff */
[----:B------:R-:W4:Y:S01]  /*b840*/  @P0 LDC R9, c[0x0][0xbf0] ;  /* 0x0002fc00ff090b82 */ /* 0x000f220000000800 */
[----:B0-----:R-:W-:-:S07]  /*b850*/  USHF.R.S32.HI UR8, URZ, 0x1f, UR7 ;  /* 0x0000001f3f087899 */ /* 0x001fce0008011407 */
[----:B------:R-:W0:Y:S01]  /*b860*/  S2UR UR10, SR_CTAID.Y ;  /* 0x00000000000a79c3 */ /* 0x000e220000002600 */
[C---:B--2---:R-:W-:Y:S02]  /*b870*/  IMAD R12, R10.reuse, UR8, RZ ;  /* 0x000000080a0c7c24 */ /* 0x044fe4000f8e02ff */
[----:B------:R-:W-:-:S04]  /*b880*/  IMAD.WIDE.U32 R2, R10, UR7, R2 ;  /* 0x000000070a027c25 */ /* 0x000fc8000f8e0002 */
[----:B------:R-:W-:Y:S01]  /*b890*/  IMAD R11, R11, UR7, R12 ;  /* 0x000000070b0b7c24 */ /* 0x000fe2000f8e020c */
[----:B------:R-:W0:Y:S01]  /*b8a0*/  LDC R8, c[0x0][0xc50] ;  /* 0x00031400ff087b82 */ /* 0x000e220000000800 */
[----:B---3--:R-:W-:Y:S01]  /*b8b0*/  @P0 IMAD.HI.U32 R4, R0, R7, RZ ;  /* 0x0000000700040227 */ /* 0x008fe200078e00ff */
[----:B------:R-:W-:-:S03]  /*b8c0*/  IADD3 R7, RZ, -UR42, RZ ;  /* 0x8000002aff077c10 */ /* 0x000fc6000fffe0ff */
[----:B------:R-:W-:Y:S01]  /*b8d0*/  IMAD.IADD R3, R11, 0x1, R3 ;  /* 0x000000010b037824 */ /* 0x000fe200078e0203 */
[----:B----4-:R-:W-:Y:S01]  /*b8e0*/  @P0 SHF.R.U32.HI R5, RZ, R9, R4 ;  /* 0x00000009ff050219 */ /* 0x010fe20000011604 */
        /* <DEDUP_REMOVED lines=15> */
[----:B------:R-:W-:-:S04]  /*b9e0*/  ULDC.64 UR4, c[0x0][0xba8] ;  /* 0x0002ea0000047ab9 */ /* 0x000fc80000000a00 */
[----:B------:R-:W-:Y:S02]  /*b9f0*/  IADD3 R3, R3, R5, RZ ;  /* 0x0000000503037210 */ /* 0x000fe40007ffe0ff */
[----:B------:R-:W-:-:S04]  /*ba00*/  LEA R4, P0, R2, UR4, 0x2 ;  /* 0x0000000402047c11 */ /* 0x000fc8000f8010ff */
[----:B------:R-:W-:Y:S01]  /*ba10*/  LEA.HI.X R5, R2, UR5, R3, 0x2, P0 ;  /* 0x0000000502057c11 */ /* 0x000fe200080f1403 */
[----:B------:R-:W-:-:S05]  /*ba20*/  IMAD.MOV.U32 R3, RZ, RZ, -0x800000 ;  /* 0xff800000ff037424 */ /* 0x000fca00078e00ff */
[----:B------:R0:W-:Y:S01]  /*ba30*/  STG.E desc[UR36][R4.64], R3 ;  /* 0x0000000304007986 */ /* 0x0001e2000c101924 */
[----:B------:R-:W-:Y:S05]  /*ba40*/  BRA `(.L_x_3871) ;  /* 0x0000003800187947 */ /* 0x000fea0003800000 */
.L_x_3869:
        /* <DEDUP_REMOVED lines=18> */
.L_x_3926:
[----:B------:R-:W-:Y:S01]  /*bb70*/  ULDC UR44, c[0x0][0xc50] ;  /* 0x00031400002c7ab9 */ /* 0x000fe20000000800 */
[----:B------:R-:W-:Y:S01]  /*bb80*/  UMOV UR39, UR6 ;  /* 0x0000000600277c82 */ /* 0x000fe20008000000 */
[----:B------:R-:W-:-:S11]  /*bb90*/  UISETP.NE.AND UP0, UPT, UR44, 0x1, UPT ;  /* 0x000000012c00788c */ /* 0x000fd6000bf05270 */
[----:B------:R-:W-:Y:S01]  /*bba0*/  @UP0 ULDC UR4, c[0x0][0xc54] ;  /* 0x0003150000040ab9 */ /* 0x000fe20000000800 */
[----:B------:R-:W-:Y:S01]  /*bbb0*/  @UP0 ULDC UR7, c[0x0][0xc58] ;  /* 0x0003160000070ab9 */ /* 0x000fe20000000800 */
[----:B------:R-:W-:-:S04]  /*bbc0*/  UIMAD.WIDE.U32 UR4, UR6, UR4, URZ ;  /* 0x00000004060472a5 */ /* 0x000fc8000f8e003f */
[----:B------:R-:W-:-:S12]  /*bbd0*/  @UP0 USHF.R.U32.HI UR39, URZ, UR7, UR5 ;  /* 0x000000073f270299 */ /* 0x000fd80008011605 */
.L_x_3927:
[----:B------:R-:W-:Y:S01]  /*bbe0*/  ISETP.GE.AND P0, PT, R17, RZ, PT ;  /* 0x000000ff1100720c */ /* 0x000fe20003f06270 */
[----:B------:R-:W-:Y:S01]  /*bbf0*/  UIADD3 UR4, -UR39, URZ, URZ ;  /* 0x0000003f27047290 */ /* 0x000fe2000fffe13f */
[----:B------:R-:W-:Y:S01]  /*bc00*/  IMAD.MOV.U32 R21, RZ, RZ, 0x1 ;  /* 0x00000001ff157424 */ /* 0x000fe200078e00ff */
[----:B------:R-:W-:Y:S01]  /*bc10*/  MOV R0, RZ ;  /* 0x000000ff00007202 */ /* 0x000fe20000000f00 */
[----:B------:R-:W-:Y:S01]  /*bc20*/  IMAD.MOV.U32 R4, RZ, RZ, 0x1 ;  /* 0x00000001ff047424 */ /* 0x000fe200078e00ff */
[----:B------:R-:W-:-:S08]  /*bc30*/  UIMAD UR44, UR44, UR4, UR6 ;  /* 0x000000042c2c72a4 */ /* 0x000fd0000f8e0206 */
[----:B------:R-:W-:Y:S05]  /*bc40*/  @!P0 BRA `(.L_x_3928) ;  /* 0x0000003000d08947 */ /* 0x000fea0003800000 */
[----:B------:R-:W0:Y:S01]  /*bc50*/  LDC.64 R2, c[0x0][0xa28] ;  /* 0x00028a00ff027b82 */ /* 0x000e220000000a00 */
[----:B------:R-:W-:Y:S01]  /*bc60*/  ULDC UR4, c[0x0][0x448] ;  /* 0x0001120000047ab9 */ /* 0x000fe20000000800 */
[----:B------:R-:W-:Y:S01]  /*bc70*/  ULDC UR7, c[0x0][0x2f0] ;  /* 0x0000bc0000077ab9 */ /* 0x000fe20000000800 */
[----:B------:R-:W-:-:S05]  /*bc80*/  IMAD.MOV.U32 R28, RZ, RZ, RZ ;  /* 0x000000ffff1c7224 */ /* 0x000fca00078e00ff */
[----:B------:R-:W1:Y:S01]  /*bc90*/  S2UR UR46, SR_CTAID.X ;  /* 0x00000000002e79c3 */ /* 0x000e620000002500 */
[----:B------:R-:W-:Y:S01]  /*bca0*/  UISETP.NE.AND UP1, UPT, UR4, 0x1, UPT ;  /* 0x000000010400788c */ /* 0x000fe2000bf25270 */
[----:B------:R-:W-:Y:S02]  /*bcb0*/  ULDC UR8, c[0x0][0x288] ;  /* 0x0000a20000087ab9 */ /* 0x000fe40000000800 */
[----:B------:R-:W-:Y:S02]  /*bcc0*/  ULDC.64 UR4, c[0x0][0x418] ;  /* 0x0001060000047ab9 */ /* 0x000fe40000000a00 */
[----:B------:R-:W-:-:S03]  /*bcd0*/  UISETP.NE.U32.AND UP0, UPT, UR4, URZ, UPT ;  /* 0x0000003f0400728c */ /* 0x000fc6000bf05070 */
[----:B------:R-:W-:Y:S01]  /*bce0*/  ULDC UR4, c[0x0][0x424] ;  /* 0x0001090000047ab9 */ /* 0x000fe20000000800 */
[----:B------:R-:W-:-:S03]  /*bcf0*/  UISETP.NE.AND.EX UP0, UPT, UR5, URZ, UPT, UP0 ;  /* 0x0000003f0500728c */ /* 0x000fc6000bf05300 */
[----:B------:R-:W-:Y:S01]  /*bd00*/  @UP1 ULDC UR5, c[0x0][0x44c] ;  /* 0x0001130000051ab9 */ /* 0x000fe20000000800 */
[----:B0-----:R-:W-:Y:S01]  /*bd10*/  ISETP.NE.U32.AND P0, PT, R2, RZ, PT ;  /* 0x000000ff0200720c */ /* 0x001fe20003f05070 */
[----:B------:R-:W-:-:S03]  /*bd20*/  USEL UR40, UR4, 0x1, UP0 ;  /* 0x0000000104287887 */ /* 0x000fc60008000000 */
[----:B------:R-:W-:Y:S01]  /*bd30*/  ISETP.NE.AND.EX P0, PT, R3, RZ, PT, P0 ;  /* 0x000000ff0300720c */ /* 0x000fe20003f05300 */
[----:B-1----:R-:W-:Y:S02]  /*bd40*/  ULEA UR6, UR46, 0x3f, 0x6 ;  /* 0x0000003f2e067891 */ /* 0x002fe4000f8e303f */
[----:B------:R-:W-:Y:S02]  /*bd50*/  UIMAD UR40, UR40, UR7, URZ ;  /* 0x00000007282872a4 */ /* 0x000fe4000f8e023f */
[----:B------:R-:W-:Y:S01]  /*bd60*/  UIMAD.WIDE.U32 UR4, UR6, UR5, URZ ;  /* 0x00000005060472a5 */ /* 0x000fe2000f8e003f */
[----:B------:R-:W-:-:S03]  /*bd70*/  @UP1 ULDC UR7, c[0x0][0x450] ;  /* 0x0001140000071ab9 */ /* 0x000fc60000000800 */
[----:B------:R-:W-:-:S04]  /*bd80*/  @UP1 USHF.R.U32.HI UR6, URZ, UR7, UR5 ;  /* 0x000000073f061299 */ /* 0x000fc80008011605 */
[----:B------:R-:W0:Y:S01]  /*bd90*/  @P0 LDC.64 R2, c[0x0][0xa28] ;  /* 0x00028a00ff020b82 */ /* 0x000e220000000a00 */
[----:B------:R-:W-:Y:S02]  /*bda0*/  UIADD3 UR5, UR40, 0x40, -UR8 ;  /* 0x0000004028057890 */ /* 0x000fe4000fffe808 */
[----:B------:R-:W-:Y:S02]  /*bdb0*/  UIADD3 UR4, UR40, 0x3f, URZ ;  /* 0x0000003f28047890 */ /* 0x000fe4000fffe03f */
[----:B------:R-:W-:Y:S02]  /*bdc0*/  UIADD3 UR6, UR5, UR6, URZ ;  /* 0x0000000605067290 */ /* 0x000fe4000fffe03f */
[----:B------:R-:W-:Y:S02]  /*bdd0*/  USHF.R.S32.HI UR5, URZ, 0x1f, UR4 ;  /* 0x0000001f3f057899 */ /* 0x000fe40008011404 */
[----:B------:R-:W-:Y:S02]  /*bde0*/  USHF.R.S32.HI UR7, URZ, 0x1f, UR6 ;  /* 0x0000001f3f077899 */ /* 0x000fe40008011406 */
[----:B------:R-:W-:-:S02]  /*bdf0*/  ULEA.HI UR5, UR5, UR4, URZ, 0x6 ;  /* 0x0000000405057291 */ /* 0x000fc4000f8f303f */
[----:B------:R-:W-:Y:S02]  /*be00*/  ULEA.HI UR7, UR7, UR6, URZ, 0x6 ;  /* 0x0000000607077291 */ /* 0x000fe4000f8f303f */
[----:B------:R-:W-:Y:S02]  /*be10*/  USHF.R.S32.HI UR41, URZ, 0x6, UR5 ;  /* 0x000000063f297899 */ /* 0x000fe40008011405 */
[----:B------:R-:W-:-:S04]  /*be20*/  USHF.R.S32.HI UR42, URZ, 0x6, UR7 ;  /* 0x000000063f2a7899 */ /* 0x000fc80008011407 */
[----:B------:R-:W-:Y:S02]  /*be30*/  UISETP.LT.AND UP0, UPT, UR41, UR42, UPT ;  /* 0x0000002a2900728c */ /* 0x000fe4000bf01270 */
[----:B------:R-:W-:Y:S01]  /*be40*/  UP2UR UR47, UPR, URZ, 0x2 ;  /* 0x000000023f2f7883 */ /* 0x000fe20008000000 */
[----:B0-----:R-:W-:Y:S01]  /*be50*/  @P0 IMAD.WIDE R2, R17, 0x4, R2 ;  /* 0x0000000411020825 */ /* 0x001fe200078e0202 */
[----:B------:R-:W-:-:S04]  /*be60*/  USEL UR11, UR41, UR42, UP0 ;  /* 0x0000002a290b7287 */ /* 0x000fc80008000000 */
[----:B------:R-:W-:Y:S01]  /*be70*/  UISETP.GE.AND UP1, UPT, UR11, 0x1, UPT ;  /* 0x000000010b00788c */ /* 0x000fe2000bf26270 */
[----:B------:R0:W5:Y:S01]  /*be80*/  @P0 LDG.E R28, desc[UR36][R2.64] ;  /* 0x00000024021c0981 */ /* 0x000162000c1e1900 */
[----:B------:R-:W-:Y:S02]  /*be90*/  USHF.R.U32.HI UR9, URZ, 0x10, UR44 ;  /* 0x000000103f097899 */ /* 0x000fe4000801162c */
[----:B------:R-:W-:Y:S02]  /*bea0*/  ULOP3.LUT UR44, UR44, 0xffff, URZ, 0xc0, !UPT ;  /* 0x0000ffff2c2c7892 */ /* 0x000fe4000f8ec03f */
[----:B------:R-:W-:Y:S01]  /*beb0*/  PLOP3.LUT P0, PT, PT, PT, UP1, 0x80, 0x0 ;  /* 0x000000000000781c */ /* 0x000fe20003f0f018 */
[----:B------:R-:W-:Y:S01]  /*bec0*/  UISETP.NE.AND UP0, UPT, UR9, URZ, UPT ;  /* 0x0000003f0900728c */ /* 0x000fe2000bf05270 */
[----:B------:R-:W-:-:S10]  /*bed0*/  UMOV UR38, URZ ;  /* 0x0000003f00267c82 */ /* 0x000fd40008000000 */
[----:B------:R-:W-:Y:S01]  /*bee0*/  @!UP0 ULDC UR9, c[0x0][0x9f0] ;  /* 0x00027c0000098ab9 */ /* 0x000fe20000000800 */
[----:B0-----:R-:W-:Y:S05]  /*bef0*/  @!P0 BRA `(.L_x_3929) ;  /* 0x0000000000788947 */ /* 0x001fea0003800000 */
[----:B------:R-:W-:Y:S01]  /*bf00*/  IABS R0, UR9 ;  /* 0x0000000900007c13 */ /* 0x000fe20008000000 */
[----:B------:R-:W-:Y:S02]  /*bf10*/  UIADD3 UR6, UR9, -0x1, UR11 ;  /* 0xffffffff09067890 */ /* 0x000fe4000fffe00b */
[----:B------:R-:W-:Y:S01]  /*bf20*/  IABS R4, UR9 ;  /* 0x0000000900047c13 */ /* 0x000fe20008000000 */
[----:B------:R-:W-:Y:S01]  /*bf30*/  UMOV UR4, URZ ;  /* 0x0000003f00047c82 */ /* 0x000fe20008000000 */
        /* <DEDUP_REMOVED lines=26> */
.L_x_3929:
[----:B------:R-:W-:Y:S02]  /*c0e0*/  UIMAD UR48, UR44, UR38, URZ ;  /* 0x000000262c3072a4 */ /* 0x000fe4000f8e023f */
[----:B------:R-:W-:Y:S02]  /*c0f0*/  IMAD.U32 R0, RZ, RZ, UR38 ;  /* 0x00000026ff007e24 */ /* 0x000fe4000f8e00ff */
[----:B------:R-:W-:Y:S02]  /*c100*/  IMAD.MOV.U32 R4, RZ, RZ, 0x1 ;  /* 0x00000001ff047424 */ /* 0x000fe400078e00ff */
[----:B------:R-:W-:-:S04]  /*c110*/  MOV R25, UR48 ;  /* 0x0000003000197c02 */ /* 0x000fc80008000f00 */
[----:B------:R-:W-:Y:S01]  /*c120*/  VIADDMNMX R25, R25, R0, UR11, PT ;  /* 0x0000000b19197e46 */ /* 0x000fe2000b800100 */
[----:B------:R-:W-:-:S03]  /*c130*/  IMAD.MOV.U32 R0, RZ, RZ, RZ ;  /* 0x000000ffff007224 */ /* 0x000fc600078e00ff */
        /* <DEDUP_REMOVED lines=12> */
[----:B------:R-:W-:Y:S01]  /*c200*/  MOV R4, UR4 ;  /* 0x0000000400047c02 */ /* 0x000fe20008000f00 */
[----:B------:R-:W-:Y:S01]  /*c210*/  IMAD.U32 R5, RZ, RZ, UR5 ;  /* 0x00000005ff057e24 */ /* 0x000fe2000f8e00ff */
[----:B------:R-:W-:Y:S01]  /*c220*/  ULDC.64 UR4, c[0x4][0x8] ;  /* 0x0100020000047ab9 */ /* 0x000fe20000000a00 */
[----:B------:R-:W0:Y:S01]  /*c230*/  LDC.64 R2, c[0x4][R2] ;  /* 0x0100000002027b82 */ /* 0x000e220000000a00 */
[----:B------:R-:W-:Y:S01]  /*c240*/  IMAD.U32 R6, RZ, RZ, UR6 ;  /* 0x00000006ff067e24 */ /* 0x000fe2000f8e00ff */
[----:B------:R-:W-:Y:S01]  /*c250*/  MOV R7, UR7 ;  /* 0x0000000700077c02 */ /* 0x000fe20008000f00 */
[----:B------:R-:W-:Y:S01]  /*c260*/  IMAD.U32 R10, RZ, RZ, UR4 ;  /* 0x00000004ff0a7e24 */ /* 0x000fe2000f8e00ff */
[----:B------:R-:W-:Y:S01]  /*c270*/  MOV R8, 0x70 ;  /* 0x0000007000087802 */ /* 0x000fe20000000f00 */
[----:B------:R-:W-:-:S02]  /*c280*/  IMAD.U32 R11, RZ, RZ, UR5 ;  /* 0x00000005ff0b7e24 */ /* 0x000fc4000f8e00ff */
[----:B------:R-:W-:Y:S02]  /*c290*/  IMAD.MOV.U32 R12, RZ, RZ, 0x1 ;  /* 0x00000001ff0c7424 */ /* 0x000fe400078e00ff */
[----:B------:R-:W-:-:S07]  /*c2a0*/  IMAD.MOV.U32 R13, RZ, RZ, RZ ;  /* 0x000000ffff0d7224 */ /* 0x000fce00078e00ff */
[----:B------:R-:W-:-:S07]  /*c2b0*/  LEPC R20, `(.L_x_3930) ;  /* 0x000000001014794e */ /* 0x000fce0000000000 */
[----:B0----5:R-:W-:Y:S05]  /*c2c0*/  CALL.ABS.NOINC R2 ;  /* 0x0000000002007343 */ /* 0x021fea0003c00000 */
.L_x_3930:
        /* <DEDUP_REMOVED lines=19> */
[----:B-1---5:R-:W-:Y:S05]  /*c400*/  CALL.ABS.NOINC R2 ;  /* 0x0000000002007343 */ /* 0x022fea0003c00000 */
.L_x_3932:
        /* <DEDUP_REMOVED lines=15> */
.L_x_3931:
        /* <DEDUP_REMOVED lines=35> */
[----:B------:R-:W-:-:S05]  /*c730*/  @!P0 IMAD R9, R24, R9, R0 ;  /* 0x0000000918098224 */ /* 0x000fca00078e0200 */
[----:B------:R-:W-:-:S04]  /*c740*/  @!P0 IADD3 R0, R3, R9, RZ ;  /* 0x0000000903008210 */ /* 0x000fc80007ffe0ff */
[----:B------:R-:W-:-:S06]  /*c750*/  @!P0 LEA.HI.X R5, R2, R5, R0, 0x2, P1 ;  /* 0x0000000502058211 */ /* 0x000fcc00008f1400 */
[----:B------:R0:W2:Y:S01]  /*c760*/  @!P0 LDG.E R5, desc[UR36][R4.64] ;  /* 0x0000002404058981 */ /* 0x0000a2000c1e1900 */
[----:B------:R-:W-:Y:S01]  /*c770*/  IMAD.MOV R0, RZ, RZ, -R7 ;  /* 0x000000ffff007224 */ /* 0x000fe200078e0a07 */
[----:B------:R-:W-:Y:S02]  /*c780*/  LOP3.LUT R16, R16, 0xffffffdf, RZ, 0xc0, !PT ;  /* 0xffffffdf10107812 */ /* 0x000fe400078ec0ff */
[----:B------:R-:W-:Y:S01]  /*c790*/  CS2R R26, SRZ ;  /* 0x00000000001a7805 */ /* 0x000fe2000001ff00 */
        /* <DEDUP_REMOVED lines=25> */
[----:B--2---:R-:W-:Y:S02]  /*c930*/  @!P0 SHF.R.S32.HI R27, RZ, 0x1f, R5 ;  /* 0x0000001fff1b8819 */ /* 0x004fe40000011405 */
[----:B------:R-:W-:Y:S02]  /*c940*/  @!P0 MOV R26, R5 ;  /* 0x00000005001a8202 */ /* 0x000fe40000000f00 */
[----:B------:R-:W-:Y:S01]  /*c950*/  ISETP.GE.AND P0, PT, R3, UR4, PT ;  /* 0x0000000403007c0c */ /* 0x000fe2000bf06270 */
[----:B------:R-:W-:Y:S01]  /*c960*/  IMAD.SHL.U32 R3, R0, 0x2, RZ ;  /* 0x0000000200037824 */ /* 0x000fe200078e00ff */
[----:B------:R-:W-:Y:S02]  /*c970*/  SEL R0, RZ, 0x1, P5 ;  /* 0x00000001ff007807 */ /* 0x000fe40002800000 */
[----:B------:R-:W-:-:S02]  /*c980*/  SEL R34, RZ, 0x40, P0 ;  /* 0x00000040ff227807 */ /* 0x000fc40000000000 */
[----:B------:R-:W-:Y:S02]  /*c990*/  ISETP.GE.AND P0, PT, R2, UR4, PT ;  /* 0x0000000402007c0c */ /* 0x000fe4000bf06270 */
        /* <DEDUP_REMOVED lines=13> */
.L_x_3975:
        /* <DEDUP_REMOVED lines=14> */
.L_x_3934:
[----:B------:R-:W-:-:S05]  /*cb50*/  IMAD.MOV.U32 R0, RZ, RZ, 0x1 ;  /* 0x00000001ff007424 */ /* 0x000fca00078e00ff */
[----:B------:R-:W-:-:S04]  /*cb60*/  SHF.L.U32 R0, R0, 0x1f, RZ ;  /* 0x0000001f00007819 */ /* 0x000fc800000006ff */
[----:B------:R-:W0:Y:S02]  /*cb70*/  SYNCS.PHASECHK.TRANS64.TRYWAIT P0, [UR45+0x28c40], R0 ;  /* 0x028c4000ff0075a7 */ /* 0x000e24000800016d */
[----:B0-----:R-:W-:Y:S05]  /*cb80*/  @!P0 BRA `(.L_x_3935) ;  /* 0x0000002800c88947 */ /* 0x001fea0003800000 */
.L_x_3976:
        /* <DEDUP_REMOVED lines=28> */
[----:B------:R-:W-:Y:S02]  /*cd50*/  LOP3.LUT R3, R3, 0x38, R30, 0x78, !PT ;  /* 0x0000003803037812 */ /* 0x000fe400078e781e */
[----:B------:R-:W-:Y:S02]  /*cd60*/  SHF.L.U32 R30, R6, 0x3, RZ ;  /* 0x00000003061e7819 */ /* 0x000fe400000006ff */
[----:B------:R-:W-:Y:S02]  /*cd70*/  ISETP.GE.AND P0, PT, R18, 0x1, PT ;  /* 0x000000011200780c */ /* 0x000fe40003f06270 */
[----:B------:R-:W-:-:S02]  /*cd80*/  LOP3.LUT R30, R3, 0x200, R30, 0xf8, !PT ;  /* 0x00000200031e7812 */ /* 0x000fc400078ef81e */
[----:B------:R-:W-:Y:S01]  /*cd90*/  @P2 LOP3.LUT R16, R16, 0x1, RZ, 0xfc, !PT ;  /* 0x0000000110102812 */ /* 0x000fe200078efcff */
[----:B------:R-:W-:Y:S08]  /*cda0*/  BRA.DIV UR5, `(.L_x_3936) ;  /* 0x0000002a05587947 */ /* 0x000ff0000b800000 */
        /* <DEDUP_REMOVED lines=12> */
[----:B------:R-:W0:Y:S02]  /*ce70*/  SHFL.IDX PT, R14, R0, 0x2, 0x181f ;  /* 0x00581f00000e7f89 */ /* 0x000e2400000e0000 */
[----:B------:R-:W-:Y:S02]  /*ce80*/  @P0 IADD3.X R3, RZ, R4, RZ, P1, !PT ;  /* 0x00000004ff030210 */ /* 0x000fe40000ffe4ff */
        /* <DEDUP_REMOVED lines=9> */
.L_x_3986:
        /* <DEDUP_REMOVED lines=15> */
.L_x_3937:
        /* <DEDUP_REMOVED lines=22> */
[----:B0-----:R-:W-:Y:S05]  /*d170*/  CALL.ABS.NOINC R2 ;  /* 0x0000000002007343 */ /* 0x001fea0003c00000 */
.L_x_3938:
[----:B------:R-:W-:Y:S01]  /*d180*/  UISETP.NE.AND UP0, UPT, UR47, URZ, UPT ;  /* 0x0000003f2f00728c */ /* 0x000fe2000bf05270 */
[----:B------:R-:W0:Y:S01]  /*d190*/  S2R R20, SR_CTAID.Z ;  /* 0x0000000000147919 */ /* 0x000e220000002700 */
[----:B------:R-:W-:Y:S01]  /*d1a0*/  MOV R0, UR46 ;  /* 0x0000002e00007c02 */ /* 0x000fe20008000f00 */
[----:B------:R-:W-:Y:S01]  /*d1b0*/  ULDC.64 UR8, c[0x0][0x2d8] ;  /* 0x0000b60000087ab9 */ /* 0x000fe20000000a00 */
[----:B------:R-:W-:Y:S02]  /*d1c0*/  R2UR UR6, R23 ;  /* 0x00000000170672ca */ /* 0x000fe400000e0000 */
[----:B------:R-:W-:Y:S01]  /*d1d0*/  PLOP3.LUT P0, PT, PT, PT, UP0, 0x80, 0x0 ;  /* 0x000000000000781c */ /* 0x000fe20003f0f008 */
[----:B------:R-:W-:-:S04]  /*d1e0*/  IMAD R9, R0, 0x40, R31 ;  /* 0x0000004000097824 */ /* 0x000fc800078e021f */
[----:B------:R-:W-:Y:S01]  /*d1f0*/  @UP0 ULDC UR4, c[0x0][0x44c] ;  /* 0x0001130000040ab9 */ /* 0x000fe20000000800 */
[----:B------:R-:W-:-:S05]  /*d200*/  IMAD.MOV.U32 R7, RZ, RZ, R9 ;  /* 0x000000ffff077224 */ /* 0x000fca00078e0009 */
[----:B------:R-:W-:Y:S02]  /*d210*/  UIMAD UR6, UR6, UR8, URZ ;  /* 0x00000008060672a4 */ /* 0x000fe4000f8e023f */
        /* <DEDUP_REMOVED lines=10> */
[----:B------:R-:W-:Y:S02]  /*d2c0*/  IMAD.U32 R4, RZ, RZ, UR4 ;  /* 0x00000004ff047e24 */ /* 0x000fe4000f8e00ff */
[----:B------:R-:W-:Y:S02]  /*d2d0*/  IMAD R6, R6, UR8, RZ ;  /* 0x0000000806067c24 */ /* 0x000fe4000f8e02ff */
[----:B------:R-:W-:Y:S01]  /*d2e0*/  MOV R3, UR6 ;  /* 0x0000000600037c02 */ /* 0x000fe20008000f00 */
[----:B------:R-:W-:Y:S01]  /*d2f0*/  IMAD.U32 R5, RZ, RZ, UR5 ;  /* 0x00000005ff057e24 */ /* 0x000fe2000f8e00ff */
[----:B------:R-:W-:Y:S01]  /*d300*/  MOV R2, R4 ;  /* 0x0000000400027202 */ /* 0x000fe20000000f00 */
[----:B------:R-:W-:Y:S01]  /*d310*/  IMAD R5, R20, UR9, R6 ;  /* 0x0000000914057c24 */ /* 0x000fe2000f8e0206 */
[----:B------:R-:W-:Y:S01]  /*d320*/  SHF.R.S32.HI R4, RZ, 0x1f, R7 ;  /* 0x0000001fff047819 */ /* 0x000fe20000011407 */
[----:B------:R-:W-:-:S02]  /*d330*/  ULDC.64 UR4, c[0x0][0x2d0] ;  /* 0x0000b40000047ab9 */ /* 0x000fc40000000a00 */
[----:B------:R-:W-:-:S04]  /*d340*/  IMAD.WIDE.U32 R2, R20, UR8, R2 ;  /* 0x0000000814027c25 */ /* 0x000fc8000f8e0002 */
[----:B------:R-:W-:Y:S02]  /*d350*/  IMAD.IADD R3, R3, 0x1, R5 ;  /* 0x0000000103037824 */ /* 0x000fe400078e0205 */
[----:B------:R-:W-:Y:S02]  /*d360*/  IMAD.MOV R5, RZ, RZ, -R7 ;  /* 0x000000ffff057224 */ /* 0x000fe400078e0a07 */
[----:B------:R-:W-:Y:S02]  /*d370*/  IMAD R4, R4, UR4, RZ ;  /* 0x0000000404047c24 */ /* 0x000fe4000f8e02ff */
[----:B-1----:R-:W-:Y:S02]  /*d380*/  IMAD R5, R0, R5, R9 ;  /* 0x0000000500057224 */ /* 0x002fe400078e0209 */
[C---:B------:R-:W-:Y:S02]  /*d390*/  IMAD R9, R7.reuse, UR5, R4 ;  /* 0x0000000507097c24 */ /* 0x040fe4000f8e0204 */
[----:B------:R-:W-:Y:S01]  /*d3a0*/  IMAD.WIDE.U32 R2, R7, UR4, R2 ;  /* 0x0000000407027c25 */ /* 0x000fe2000f8e0002 */
[----:B------:R-:W-:Y:S01]  /*d3b0*/  SHF.R.S32.HI R4, RZ, 0x1f, R5 ;  /* 0x0000001fff047819 */ /* 0x000fe20000011405 */
[----:B------:R-:W-:-:S03]  /*d3c0*/  ULDC.64 UR4, c[0x0][0x2c8] ;  /* 0x0000b20000047ab9 */ /* 0x000fc60000000a00 */
[----:B------:R-:W-:Y:S01]  /*d3d0*/  IADD3 R3, R3, R9, RZ ;  /* 0x0000000903037210 */ /* 0x000fe20007ffe0ff */
[----:B------:R-:W-:-:S04]  /*d3e0*/  IMAD R4, R4, UR4, RZ ;  /* 0x0000000404047c24 */ /* 0x000fc8000f8e02ff */
[C---:B------:R-:W-:Y:S02]  /*d3f0*/  IMAD R7, R5.reuse, UR5, R4 ;  /* 0x0000000505077c24 */ /* 0x040fe4000f8e0204 */
[----:B------:R-:W-:Y:S01]  /*d400*/  IMAD.WIDE.U32 R2, R5, UR4, R2 ;  /* 0x0000000405027c25 */ /* 0x000fe2000f8e0002 */
[----:B------:R-:W-:-:S03]  /*d410*/  ULDC.64 UR4, c[0x0][0x280] ;  /* 0x0000a00000047ab9 */ /* 0x000fc60000000a00 */
[----:B------:R-:W-:Y:S01]  /*d420*/  IMAD.IADD R5, R3, 0x1, R7 ;  /* 0x0000000103057824 */ /* 0x000fe200078e0207 */
[----:B------:R-:W-:Y:S01]  /*d430*/  LEA R4, P0, R2, UR4, 0x1 ;  /* 0x0000000402047c11 */ /* 0x000fe2000f8008ff */
[----:B------:R-:W-:Y:S02]  /*d440*/  ULDC UR4, c[0x0][0x2b8] ;  /* 0x0000ae0000047ab9 */ /* 0x000fe40000000800 */
[----:B------:R-:W-:Y:S02]  /*d450*/  ISETP.GE.AND P1, PT, R22, UR4, PT ;  /* 0x0000000416007c0c */ /* 0x000fe4000bf26270 */
[----:B------:R-:W-:Y:S01]  /*d460*/  LEA.HI.X R5, R2, UR5, R5, 0x1, P0 ;  /* 0x0000000502057c11 */ /* 0x000fe200080f0c05 */
[----:B------:R-:W-:-:S03]  /*d470*/  UMOV UR5, 0xffffffff ;  /* 0xffffffff00057882 */ /* 0x000fc60000000000 */
[----:B------:R-:W-:Y:S07]  /*d480*/  BRA.DIV UR5, `(.L_x_3939) ;  /* 0x0000002605c07947 */ /* 0x000fee000b800000 */
[----:B------:R-:W0:Y:S01]  /*d490*/  SHFL.IDX PT, R14, R4, RZ, 0x181f ;  /* 0x00181fff040e7589 */ /* 0x000e2200000e0000 */
[----:B------:R-:W-:Y:S01]  /*d4a0*/  IMAD.U32 R6, RZ, RZ, UR46 ;  /* 0x0000002eff067e24 */ /* 0x000fe2000f8e00ff */
[----:B------:R-:W-:Y:S02]  /*d4b0*/  ULDC UR4, c[0x0][0x288] ;  /* 0x0000a20000047ab9 */ /* 0x000fe40000000800 */
[----:B------:R-:W1:Y:S01]  /*d4c0*/  SHFL.IDX PT, R2, R5, RZ, 0x181f ;  /* 0x00181fff05027589 */ /* 0x000e6200000e0000 */
[----:B------:R-:W-:Y:S01]  /*d4d0*/  IMAD R0, R0, UR4, RZ ;  /* 0x0000000400007c24 */ /* 0x000fe2000f8e02ff */
[----:B------:R-:W-:Y:S02]  /*d4e0*/  LEA R7, R6, R35, 0x6 ;  /* 0x0000002306077211 */ /* 0x000fe400078e30ff */
[----:B------:R-:W-:Y:S02]  /*d4f0*/  SHFL.IDX PT, R6, R5, 0x1, 0x181f ;  /* 0x00381f0005067f89 */ /* 0x000fe400000e0000 */
[----:B------:R-:W-:-:S02]  /*d500*/  ISETP.GE.AND P0, PT, R7, R0, PT ;  /* 0x000000000700720c */ /* 0x000fc40003f06270 */
[----:B------:R-:W-:-:S11]  /*d510*/  IADD3 R11, R7, 0x10, RZ ;  /* 0x00000010070b7810 */ /* 0x000fd60007ffe0ff */
        /* <DEDUP_REMOVED lines=17> */
[----:B------:R0:W2:Y:S02]  /*d630*/  SHFL.IDX PT, R14, R4, 0x3, 0x181f ;  /* 0x00781f00040e7f89 */ /* 0x0000a400000e0000 */
[----:B-1----:R-:W-:Y:S02]  /*d640*/  @!P0 IADD3.X R3, RZ, R6, RZ, P2, !PT ;  /* 0x00000006ff038210 */ /* 0x002fe400017fe4ff */
[----:B------:R0:W1:Y:S04]  /*d650*/  SHFL.IDX PT, R6, R5, 0x3, 0x181f ;  /* 0x00781f0005067f89 */ /* 0x00006800000e0000 */
[----:B------:R0:W-:Y:S03]  /*d660*/  @!P0 LDGSTS.E.BYPASS.LTC128B.128 [R9+0x21400], desc[UR36][R2.64], !P1 ;  /* 0x2140000002098fae */ /* 0x0001e6000c901d64 */
.L_x_3995:
        /* <DEDUP_REMOVED lines=18> */
.L_x_3996:
[----:B------:R-:W-:-:S13]  /*d790*/  ISETP.NE.AND P0, PT, R33, 0x3, PT ;  /* 0x000000032100780c */ /* 0x000fda0003f05270 */
[----:B------:R-:W-:Y:S05]  /*d7a0*/  @!P0 BRA `(.L_x_3941) ;  /* 0x0000000000048947 */ /* 0x000fea0003800000 */
[----:B------:R-:W-:Y:S01]  /*d7b0*/  BPT.TRAP 0x1 ;  /* 0x000000040000795c */ /* 0x000fe20000300000 */
.L_x_3941:
[----:B------:R-:W1:Y:S02]  /*d7c0*/  SYNCS.PHASECHK.TRANS64.TRYWAIT P0, [UR45+0x28c60], R0 ;  /* 0x028c6000ff0075a7 */ /* 0x000e64000800016d */
[----:B-1----:R-:W-:Y:S05]  /*d7d0*/  @!P0 BRA `(.L_x_3942) ;  /* 0x0000002800308947 */ /* 0x002fea0003800000 */
.L_x_3997:
        /* <DEDUP_REMOVED lines=41> */
[----:B-1----:R-:W-:Y:S02]  /*da70*/  IADD3.X R3, RZ, R3, RZ, P0, !PT ;  /* 0x00000003ff037210 */ /* 0x002fe400007fe4ff */
        /* <DEDUP_REMOVED lines=45> */
[----:B------:R-:W-:Y:S02]  /*dd50*/  ISETP.LT.OR P6, PT, R18, 0x21, P6 ;  /* 0x000000211200780c */ /* 0x000fe400037c1670 */
[----:B--2---:R-:W-:-:S11]  /*dd60*/  MOV R4, RZ ;  /* 0x000000ff00047202 */ /* 0x004fd60000000f00 */
        /* <DEDUP_REMOVED lines=16> */
.L_x_4007:
        /* <DEDUP_REMOVED lines=30> */
.L_x_3944:
        /* <DEDUP_REMOVED lines=8> */
[----:B------:R-:W-:Y:S01]  /*e0d0*/  LOP3.LUT R0, RZ, UR41, RZ, 0x33, !PT ;  /* 0x00000029ff007c12 */ /* 0x000fe2000f8e33ff */
[----:B------:R-:W-:Y:S01]  /*e0e0*/  ULOP3.LUT UR5, URZ, UR42, URZ, 0x33, !UPT ;  /* 0x0000002a3f057292 */ /* 0x000fe2000f8e333f */
[----:B------:R-:W-:Y:S01]  /*e0f0*/  IADD3 R35, R36, R28, R35 ;  /* 0x0000001c24237210 */ /* 0x000fe20007ffe023 */
[----:B------:R-:W-:Y:S01]  /*e100*/  UIMAD UR4, UR4, UR38, URZ ;  /* 0x00000026040472a4 */ /* 0x000fe2000f8e023f */
[----:B------:R-:W-:Y:S01]  /*e110*/  LOP3.LUT R28, R34, 0x40, RZ, 0xc0, !PT ;  /* 0x00000040221c7812 */ /* 0x000fe200078ec0ff */
[----:B------:R-:W-:Y:S01]  /*e120*/  IMAD.MOV.U32 R21, RZ, RZ, 0x1 ;  /* 0x00000001ff157424 */ /* 0x000fe200078e00ff */
[----:B------:R-:W-:Y:S01]  /*e130*/  LOP3.LUT R25, R17, 0x80, RZ, 0xc0, !PT ;  /* 0x0000008011197812 */ /* 0x000fe200078ec0ff */
[----:B------:R-:W-:Y:S01]  /*e140*/  VIADD R2, R35, 0xffffff40 ;  /* 0xffffff4023027836 */ /* 0x000fe20000000000 */
[----:B------:R-:W-:Y:S02]  /*e150*/  SHF.R.U32.HI R28, RZ, 0x2, R28 ;  /* 0x00000002ff1c7819 */ /* 0x000fe4000001161c */
[----:B------:R-:W-:-:S02]  /*e160*/  LOP3.LUT R3, RZ, UR4, RZ, 0x33, !PT ;  /* 0x00000004ff037c12 */ /* 0x000fc4000f8e33ff */
[----:B------:R-:W-:Y:S02]  /*e170*/  SHF.R.U32.HI R25, RZ, 0x3, R25 ;  /* 0x00000003ff197819 */ /* 0x000fe40000011619 */
[----:B------:R-:W-:Y:S02]  /*e180*/  VIMNMX3 R3, R0, UR5, R3, !PT ;  /* 0x0000000500037c0f */ /* 0x000fe4000f800103 */
[----:B------:R-:W-:Y:S02]  /*e190*/  MOV R0, 0x1 ;  /* 0x0000000100007802 */ /* 0x000fe40000000f00 */
[C---:B------:R-:W-:Y:S01]  /*e1a0*/  IADD3 R22, -R3.reuse, -0x2, RZ ;  /* 0xfffffffe03167810 */ /* 0x040fe20007ffe1ff */
[----:B------:R-:W-:-:S07]  /*e1b0*/  IMAD R9, R3, -0x40, R2 ;  /* 0xffffffc003097824 */ /* 0x000fce00078e0202 */
.L_x_3960:
[----:B------:R-:W-:Y:S01]  /*e1c0*/  ISETP.NE.AND P1, PT, R37, 0x1, PT ;  /* 0x000000012500780c */ /* 0x000fe20003f25270 */
[----:B------:R-:W-:Y:S01]  /*e1d0*/  BSSY B1, `(.L_x_3946) ;  /* 0x0000014000017945 */ /* 0x000fe20003800000 */
[----:B------:R-:W-:Y:S01]  /*e1e0*/  ISETP.GT.U32.AND P0, PT, R31, 0x3f, PT ;  /* 0x0000003f1f00780c */ /* 0x000fe20003f04070 */
[----:B------:R-:W-:Y:S01]  /*e1f0*/  IMAD.MOV.U32 R7, RZ, RZ, R9 ;  /* 0x000000ffff077224 */ /* 0x000fe200078e0009 */
[----:B------:R-:W-:-:S09]  /*e200*/  MOV R6, RZ ;  /* 0x000000ff00067202 */ /* 0x000fd20000000f00 */
        /* <DEDUP_REMOVED lines=16> */
.L_x_3947:
[----:B------:R-:W-:Y:S05]  /*e310*/  BSYNC B1 ;  /* 0x0000000000017941 */ /* 0x000fea0003800000 */
.L_x_3946:
[----:B------:R-:W-:-:S13]  /*e320*/  ISETP.NE.AND P0, PT, R33, 0x3, PT ;  /* 0x000000032100780c */ /* 0x000fda0003f05270 */
[----:B------:R-:W-:Y:S05]  /*e330*/  @!P0 BRA `(.L_x_3948) ;  /* 0x0000000000048947 */ /* 0x000fea0003800000 */
[----:B------:R-:W-:Y:S01]  /*e340*/  BPT.TRAP 0x1 ;  /* 0x000000040000795c */ /* 0x000fe20000300000 */
.L_x_3948:
[----:B------:R-:W-:Y:S01]  /*e350*/  LEA R10, R0, UR45, 0x3 ;  /* 0x0000002d000a7c11 */ /* 0x000fe2000f8e18ff */
[----:B------:R-:W-:Y:S01]  /*e360*/  BSSY B1, `(.L_x_3949) ;  /* 0x0000004000017945 */ /* 0x000fe20003800000 */
[----:B------:R-:W-:-:S04]  /*e370*/  SHF.L.U32 R20, R21, 0x1f, RZ ;  /* 0x0000001f15147819 */ /* 0x000fc800000006ff */
[----:B------:R-:W1:Y:S02]  /*e380*/  SYNCS.PHASECHK.TRANS64.TRYWAIT P0, [R10+URZ+0x28c40], R20 ;  /* 0x028c40140a0075a7 */ /* 0x000e64000800017f */
[----:B-1----:R-:W-:Y:S05]  /*e390*/  @!P0 BRA `(.L_x_3950) ;  /* 0x0000002400688947 */ /* 0x002fea0003800000 */
.L_x_4008:
[----:B------:R-:W-:Y:S05]  /*e3a0*/  BSYNC B1 ;  /* 0x0000000000017941 */ /* 0x000fea0003800000 */
.L_x_3949:
        /* <DEDUP_REMOVED lines=12> */
[----:B------:R-:W-:-:S04]  /*e470*/  ULDC.64 UR4, c[0x0][0x310] ;  /* 0x0000c40000047ab9 */ /* 0x000fc80000000a00 */
[----:B------:R-:W-:Y:S01]  /*e480*/  IADD3 R3, R3, R5, RZ ;  /* 0x0000000503037210 */ /* 0x000fe20007ffe0ff */
[----:B------:R-:W-:-:S04]  /*e490*/  IMAD R5, R18, UR4, RZ ;  /* 0x0000000412057c24 */ /* 0x000fc8000f8e02ff */
[C---:B------:R-:W-:Y:S02]  /*e4a0*/  IMAD R5, R6.reuse, UR5, R5 ;  /* 0x0000000506057c24 */ /* 0x040fe4000f8e0205 */
[----:B------:R-:W-:Y:S01]  /*e4b0*/  IMAD.WIDE.U32 R2, R6, UR4, R2 ;  /* 0x0000000406027c25 */ /* 0x000fe2000f8e0002 */
        /* <DEDUP_REMOVED lines=22> */
[----:B------:R-:W0:Y:S01]  /*e620*/  SHFL.IDX PT, R14, R26, 0x2, 0x181f ;  /* 0x00581f001a0e7f89 */ /* 0x000e2200000e0000 */
[----:B--2---:R-:W-:-:S03]  /*e630*/  IADD3.X R5, RZ, R3, RZ, P0, !PT ;  /* 0x00000003ff057210 */ /* 0x004fc600007fe4ff */
[----:B------:R-:W2:Y:S04]  /*e640*/  SHFL.IDX PT, R3, R29, 0x2, 0x181f ;  /* 0x00581f001d037f89 */ /* 0x000ea800000e0000 */
[----:B------:R3:W-:Y:S01]  /*e650*/  LDGSTS.E.BYPASS.LTC128B.128 [R27+0x22c00], desc[UR36][R4.64], !P1 ;  /* 0x22c00000041b7fae */ /* 0x0007e2000c901d64 */
[----:B0-----:R-:W-:-:S03]  /*e660*/  IADD3 R2, P0, R14, R8, RZ ;  /* 0x000000080e027210 */ /* 0x001fc60007f1e0ff */
[----:B------:R3:W0:Y:S02]  /*e670*/  SHFL.IDX PT, R14, R26, 0x3, 0x181f ;  /* 0x00781f001a0e7f89 */ /* 0x00062400000e0000 */
[----:B--2---:R-:W-:-:S05]  /*e680*/  IMAD.X R3, RZ, RZ, R3, P0 ;  /* 0x000000ffff037224 */ /* 0x004fca00000e0603 */
[----:B------:R3:W-:Y:S03]  /*e690*/  LDGSTS.E.BYPASS.LTC128B.128 [R27+0x23400], desc[UR36][R2.64], !P1 ;  /* 0x23400000021b7fae */ /* 0x0007e6000c901d64 */
.L_x_4018:
        /* <DEDUP_REMOVED lines=8> */
.L_x_3952:
        /* <DEDUP_REMOVED lines=10> */
.L_x_3953:
[----:B------:R2:W-:Y:S01]  /*e7c0*/  SYNCS.ARRIVE.TRANS64.A1T0 RZ, [R10+URZ+0x28c30], RZ ;  /* 0x028c30ff0aff79a7 */ /* 0x0005e2000810003f */
[----:B------:R-:W-:Y:S05]  /*e7d0*/  @!P2 BRA `(.L_x_3954) ;  /* 0x000000000004a947 */ /* 0x000fea0003800000 */
[----:B------:R-:W-:Y:S01]  /*e7e0*/  BPT.TRAP 0x1 ;  /* 0x000000040000795c */ /* 0x000fe20000300000 */
.L_x_3954:
[----:B------:R-:W3:Y:S01]  /*e7f0*/  SYNCS.PHASECHK.TRANS64.TRYWAIT P0, [R10+URZ+0x28c60], R20 ;  /* 0x028c60140a0075a7 */ /* 0x000ee2000800017f */
[----:B------:R-:W-:Y:S04]  /*e800*/  BSSY B1, `(.L_x_3955) ;  /* 0x0000002000017945 */ /* 0x000fe80003800000 */
[----:B---3--:R-:W-:Y:S05]  /*e810*/  @!P0 BRA `(.L_x_3956) ;  /* 0x0000002400688947 */ /* 0x008fea0003800000 */
.L_x_4019:
[----:B------:R-:W-:Y:S05]  /*e820*/  BSYNC B1 ;  /* 0x0000000000017941 */ /* 0x000fea0003800000 */
.L_x_3955:
        /* <DEDUP_REMOVED lines=10> */
[----:B------:R-:W-:Y:S01]  /*e8d0*/  IMAD R7, R18, UR6, RZ ;  /* 0x0000000612077c24 */ /* 0x000fe2000f8e02ff */
[----:B------:R-:W-:-:S03]  /*e8e0*/  IADD3 R3, R3, R5, RZ ;  /* 0x0000000503037210 */ /* 0x000fc60007ffe0ff */
        /* <DEDUP_REMOVED lines=65> */
.L_x_4029:
        /* <DEDUP_REMOVED lines=20> */
.L_x_3958:
        /* <DEDUP_REMOVED lines=10> */
.L_x_3959:
[----:B------:R-:W-:Y:S01]  /*eee0*/  IADD3 R0, R0, 0x1, RZ ;  /* 0x0000000100007810 */ /* 0x000fe20007ffe0ff */
[----:B------:R-:W-:Y:S01]  /*eef0*/  VIADD R22, R22, 0xffffffff ;  /* 0xffffffff16167836 */ /* 0x000fe20000000000 */
[----:B------:R1:W-:Y:S01]  /*ef00*/  SYNCS.ARRIVE.TRANS64.A1T0 RZ, [R10+URZ+0x28c50], RZ ;  /* 0x028c50ff0aff79a7 */ /* 0x0003e2000810003f */
[----:B------:R-:W-:Y:S01]  /*ef10*/  VIADD R9, R9, 0xffffffc0 ;  /* 0xffffffc009097836 */ /* 0x000fe20000000000 */
[----:B------:R-:W-:-:S04]  /*ef20*/  ISETP.NE.AND P0, PT, R0, 0x2, PT ;  /* 0x000000020000780c */ /* 0x000fc80003f05270 */
[----:B------:R-:W-:Y:S02]  /*ef30*/  SEL R0, R0, RZ, P0 ;  /* 0x000000ff00007207 */ /* 0x000fe40000000000 */
[----:B0-----:R-:W-:Y:S02]  /*ef40*/  SEL R2, RZ, 0x1, P0 ;  /* 0x00000001ff027807 */ /* 0x001fe40000000000 */
[----:B------:R-:W-:Y:S02]  /*ef50*/  ISETP.GT.AND P0, PT, R22, UR48, PT ;  /* 0x0000003016007c0c */ /* 0x000fe4000bf04270 */
[----:B------:R-:W-:-:S11]  /*ef60*/  LOP3.LUT R21, R21, R2, RZ, 0x3c, !PT ;  /* 0x0000000215157212 */ /* 0x000fd600078e3cff */
[----:B-1----:R-:W-:Y:S05]  /*ef70*/  @P0 BRA `(.L_x_3960) ;  /* 0xfffffff000900947 */ /* 0x002fea000383ffff */
.L_x_3945:
[----:B------:R-:W-:Y:S05]  /*ef80*/  BSYNC B0 ;  /* 0x0000000000007941 */ /* 0x000fea0003800000 */
.L_x_3928:
[----:B------:R-:W0:Y:S01]  /*ef90*/  S2R R3, SR_CgaCtaId ;  /* 0x0000000000037919 */ /* 0x000e220000008800 */
[----:B------:R-:W-:Y:S01]  /*efa0*/  MOV R2, 0x400 ;  /* 0x0000040000027802 */ /* 0x000fe20000000f00 */
[----:B------:R-:W-:Y:S01]  /*efb0*/  BSSY B0, `(.L_x_3961) ;  /* 0x0000005000007945 */ /* 0x000fe20003800000 */
[----:B------:R-:W-:Y:S02]  /*efc0*/  SHF.L.U32 R4, R4, 0x1f, RZ ;  /* 0x0000001f04047819 */ /* 0x000fe400000006ff */
[----:B0-----:R-:W-:-:S04]  /*efd0*/  LEA R5, R3, R2, 0x18 ;  /* 0x0000000203057211 */ /* 0x001fc800078ec0ff */
[----:B------:R-:W0:Y:S02]  /*efe0*/  SYNCS.PHASECHK.TRANS64.TRYWAIT P0, [R5+URZ+0x28c20], R4 ;  /* 0x028c2004050075a7 */ /* 0x000e24000800017f */
[----:B0-----:R-:W-:Y:S05]  /*eff0*/  @!P0 BRA `(.L_x_3962) ;  /* 0x0000002400488947 */ /* 0x001fea0003800000 */
.L_x_4030:
[----:B------:R-:W-:Y:S05]  /*f000*/  BSYNC B0 ;  /* 0x0000000000007941 */ /* 0x000fea0003800000 */
.L_x_3961:
[----:B------:R-:W-:-:S03]  /*f010*/  UMOV UR4, 0xffffffff ;  /* 0xffffffff00047882 */ /* 0x000fc60000000000 */
[----:B------:R-:W-:Y:S05]  /*f020*/  BRA.DIV UR4, `(.L_x_3963) ;  /* 0x0000002604507947 */ /* 0x000fea000b800000 */
[----:B------:R-:W1:Y:S02]  /*f030*/  S2R R2, SR_TID.X ;  /* 0x0000000000027919 */ /* 0x000e640000002100 */
[----:B-1----:R-:W-:-:S04]  /*f040*/  SHF.R.U32.HI R2, RZ, 0x5, R2 ;  /* 0x00000005ff027819 */ /* 0x002fc80000011602 */
[----:B------:R-:W-:-:S05]  /*f050*/  LOP3.LUT R2, R2, 0x3, RZ, 0xc0, !PT ;  /* 0x0000000302027812 */ /* 0x000fca00078ec0ff */
[----:B------:R1:W3:Y:S02]  /*f060*/  SHFL.IDX PT, R14, R2, RZ, 0x1f ;  /* 0x00001fff020e7589 */ /* 0x0002e400000e0000 */
.L_x_4033:
[----:B---3--:R-:W-:-:S13]  /*f070*/  ISETP.NE.AND P0, PT, R14, RZ, PT ;  /* 0x000000ff0e00720c */ /* 0x008fda0003f05270 */
[----:B------:R-:W-:Y:S05]  /*f080*/  @P0 BRA `(.L_x_3871) ;  /* 0x0000000000880947 */ /* 0x000fea0003800000 */
[----:B------:R-:W-:-:S03]  /*f090*/  UMOV UR4, 0xffffffff ;  /* 0xffffffff00047882 */ /* 0x000fc60000000000 */
[----:B------:R-:W-:Y:S05]  /*f0a0*/  BRA.DIV UR4, `(.L_x_3964) ;  /* 0x0000002604647947 */ /* 0x000fea000b800000 */
[----:B------:R-:W-:-:S13]  /*f0b0*/  ELECT P6, URZ, PT ;  /* 0x00000000003f782f */ /* 0x000fda00038c0000 */
.L_x_4036:
[----:B------:R-:W-:Y:S05]  /*f0c0*/  @!P6 BRA `(.L_x_3871) ;  /* 0x000000000078e947 */ /* 0x000fea0003800000 */
[----:B------:R-:W-:-:S06]  /*f0d0*/  ULOP3.LUT UR4, UR43, 0x2, URZ, 0xfc, !UPT ;  /* 0x000000022b047892 */ /* 0x000fcc000f8efc3f */
[----:B-1----:R-:W-:-:S04]  /*f0e0*/  MOV R2, UR4 ;  /* 0x0000000400027c02 */ /* 0x002fc80008000f00 */
[----:B------:R-:W-:-:S13]  /*f0f0*/  ISETP.NE.AND P0, PT, R2, 0x3, PT ;  /* 0x000000030200780c */ /* 0x000fda0003f05270 */
[----:B------:R-:W-:Y:S05]  /*f100*/  @!P0 BRA `(.L_x_3965) ;  /* 0x0000000000048947 */ /* 0x000fea0003800000 */
[----:B------:R-:W-:Y:S01]  /*f110*/  BPT.TRAP 0x1 ;  /* 0x000000040000795c */ /* 0x000fe20000300000 */
.L_x_3965:
[C---:B0-----:R-:W-:Y:S01]  /*f120*/  IMAD R4, R0.reuse, 0x8, R5 ;  /* 0x0000000800047824 */ /* 0x041fe200078e0205 */
[----:B------:R-:W-:Y:S01]  /*f130*/  SHF.L.U32 R3, R21, 0x1f, RZ ;  /* 0x0000001f15037819 */ /* 0x000fe200000006ff */
[----:B------:R-:W-:-:S03]  /*f140*/  VIADD R0, R0, 0x1 ;  /* 0x0000000100007836 */ /* 0x000fc60000000000 */
[----:B------:R-:W0:Y:S02]  /*f150*/  SYNCS.PHASECHK.TRANS64.TRYWAIT P1, [R4+URZ+0x28c40], R3 ;  /* 0x028c4003040075a7 */ /* 0x000e24000802017f */
[----:B------:R-:W-:-:S04]  /*f160*/  ISETP.NE.AND P2, PT, R0, 0x2, PT ;  /* 0x000000020000780c */ /* 0x000fc80003f45270 */
[----:B------:R-:W-:Y:S01]  /*f170*/  SEL R2, RZ, 0x1, P2 ;  /* 0x00000001ff027807 */ /* 0x000fe20001000000 */
[----:B0-----:R-:W-:Y:S08]  /*f180*/  @!P1 BRA `(.L_x_3966) ;  /* 0x00000024004c9947 */ /* 0x001ff00003800000 */
.L_x_4037:
[----:B------:R-:W-:Y:S02]  /*f190*/  SEL R0, R0, RZ, P2 ;  /* 0x000000ff00007207 */ /* 0x000fe40001000000 */
[----:B------:R-:W-:Y:S01]  /*f1a0*/  LOP3.LUT R2, R21, R2, RZ, 0x3c, !PT ;  /* 0x0000000215027212 */ /* 0x000fe200078e3cff */
[----:B------:R-:W-:Y:S06]  /*f1b0*/  @!P0 BRA `(.L_x_3967) ;  /* 0x0000000000048947 */ /* 0x000fec0003800000 */
[----:B------:R-:W-:Y:S01]  /*f1c0*/  BPT.TRAP 0x1 ;  /* 0x000000040000795c */ /* 0x000fe20000300000 */
.L_x_3967:
[----:B------:R-:W-:Y:S02]  /*f1d0*/  LEA R5, R0, R5, 0x3 ;  /* 0x0000000500057211 */ /* 0x000fe400078e18ff */
[----:B------:R-:W-:-:S04]  /*f1e0*/  SHF.L.U32 R0, R2, 0x1f, RZ ;  /* 0x0000001f02007819 */ /* 0x000fc800000006ff */
[----:B------:R-:W1:Y:S02]  /*f1f0*/  SYNCS.PHASECHK.TRANS64.TRYWAIT P1, [R5+URZ+0x28c40], R0 ;  /* 0x028c4000050075a7 */ /* 0x000e64000802017f */
[----:B-1----:R-:W-:Y:S05]  /*f200*/  @!P1 BRA `(.L_x_3968) ;  /* 0x0000002400409947 */ /* 0x002fea0003800000 */
.L_x_4038:
[----:B------:R-:W-:Y:S05]  /*f210*/  @!P0 BRA `(.L_x_3969) ;  /* 0x0000000000048947 */ /* 0x000fea0003800000 */
[----:B------:R-:W-:Y:S01]  /*f220*/  BPT.TRAP 0x1 ;  /* 0x000000040000795c */ /* 0x000fe20000300000 */
.L_x_3969:
[----:B------:R-:W3:Y:S02]  /*f230*/  SYNCS.PHASECHK.TRANS64.TRYWAIT P1, [R4+URZ+0x28c60], R3 ;  /* 0x028c6003040075a7 */ /* 0x000ee4000802017f */
[----:B---3--:R-:W-:Y:S05]  /*f240*/  @!P1 BRA `(.L_x_3970) ;  /* 0x0000002400449947 */ /* 0x008fea0003800000 */
.L_x_4039:
[----:B------:R-:W-:Y:S05]  /*f250*/  @!P0 BRA `(.L_x_3971) ;  /* 0x0000000000048947 */ /* 0x000fea0003800000 */
[----:B------:R-:W-:Y:S01]  /*f260*/  BPT.TRAP 0x1 ;  /* 0x000000040000795c */ /* 0x000fe20000300000 */
.L_x_3971:
[----:B----4-:R4:W0:Y:S02]  /*f270*/  SYNCS.PHASECHK.TRANS64.TRYWAIT P0, [R5+URZ+0x28c60], R0 ;  /* 0x028c6000050075a7 */ /* 0x010824000800017f */
[----:B0-----:R-:W-:Y:S05]  /*f280*/  @!P0 NANOSLEEP.SYNCS 0x989680 ;  /* 0x009896800000895d */ /* 0x001fea0003900000 */
[----:B------:R-:W0:Y:S02]  /*f290*/  @!P0 SYNCS.PHASECHK.TRANS64 P0, [R5+URZ+0x28c60], R0 ;  /* 0x028c6000050085a7 */ /* 0x000e24000800007f */
[----:B0-----:R-:W-:Y:S05]  /*f2a0*/  @!P0 BRA `(.L_x_3971) ;  /* 0xfffffffc00f08947 */ /* 0x001fea000383ffff */
.L_x_3871:
[----:B-1----:R-:W-:Y:S05]  /*f2b0*/  BSYNC B6 ;  /* 0x0000000000067941 */ /* 0x002fea0003800000 */
.L_x_3868:
[----:B------:R-:W-:Y:S05]  /*f2c0*/  EXIT ;  /* 0x000000000000794d */ /* 0x000fea0003800000 */
.L_x_3876:
[----:B0-----:R-:W-:-:S04]  /*f2d0*/  IMAD.U32 R5, RZ, RZ, UR5 ;  /* 0x00000005ff057e24 */ /* 0x001fc8000f8e00ff */
[----:B------:R0:W1:Y:S03]  /*f2e0*/  SYNCS.PHASECHK.TRANS64.TRYWAIT P1, [R5+URZ+0x28c50], R2 ;  /* 0x028c5002050075a7 */ /* 0x000066000802017f */
[----:B-1----:R-:W-:Y:S05]  /*f2f0*/  @!P1 NANOSLEEP.SYNCS 0x989680 ;  /* 0x009896800000995d */ /* 0x002fea0003900000 */
[----:B------:R-:W1:Y:S02]  /*f300*/  @!P1 SYNCS.PHASECHK.TRANS64 P1, [R5+URZ+0x28c50], R2 ;  /* 0x028c5002050095a7 */ /* 0x000e64000802007f */
[----:B-1----:R-:W-:Y:S05]  /*f310*/  @!P1 BRA `(.L_x_3876) ;  /* 0xfffffffc00ec9947 */ /* 0x002fea000383ffff */
[----:B------:R-:W-:Y:S05]  /*f320*/  BRA `(.L_x_3972) ;  /* 0xffffff2000607947 */ /* 0x000fea000383ffff */
.L_x_3882:
[----:B-1----:R-:W-:-:S04]  /*f330*/  IMAD.U32 R5, RZ, RZ, UR7 ;  /* 0x00000007ff057e24 */ /* 0x002fc8000f8e00ff */
[----:B------:R1:W2:Y:S03]  /*f340*/  SYNCS.PHASECHK.TRANS64.TRYWAIT P1, [R5+URZ+0x28c50], R2 ;  /* 0x028c5002050075a7 */ /* 0x0002a6000802017f */
[----:B--2---:R-:W-:Y:S05]  /*f350*/  @!P1 NANOSLEEP.SYNCS 0x989680 ;  /* 0x009896800000995d */ /* 0x004fea0003900000 */
[----:B------:R-:W2:Y:S02]  /*f360*/  @!P1 SYNCS.PHASECHK.TRANS64 P1, [R5+URZ+0x28c50], R2 ;  /* 0x028c5002050095a7 */ /* 0x000ea4000802007f */
[----:B--2---:R-:W-:Y:S05]  /*f370*/  @!P1 BRA `(.L_x_3882) ;  /* 0xfffffffc00ec9947 */ /* 0x004fea000383ffff */
[----:B------:R-:W-:Y:S05]  /*f380*/  BRA `(.L_x_3881) ;  /* 0xffffff2c00647947 */ /* 0x000fea000383ffff */
.L_x_3887:
[----:B0-----:R-:W-:-:S04]  /*f390*/  MOV R0, UR39 ;  /* 0x0000002700007c02 */ /* 0x001fc80008000f00 */
[----:B------:R0:W1:Y:S03]  /*f3a0*/  SYNCS.PHASECHK.TRANS64.TRYWAIT P0, [R0+URZ+0x28c00], R13 ;  /* 0x028c000d000075a7 */ /* 0x000066000800017f */
[----:B-1----:R-:W-:Y:S05]  /*f3b0*/  @!P0 NANOSLEEP.SYNCS 0x989680 ;  /* 0x009896800000895d */ /* 0x002fea0003900000 */
[----:B------:R-:W1:Y:S02]  /*f3c0*/  @!P0 SYNCS.PHASECHK.TRANS64 P0, [R0+URZ+0x28c00], R13 ;  /* 0x028c000d000085a7 */ /* 0x000e64000800007f */
[----:B-1----:R-:W-:Y:S05]  /*f3d0*/  @!P0 BRA `(.L_x_3887) ;  /* 0xfffffffc00ec8947 */ /* 0x002fea000383ffff */
[----:B------:R-:W-:Y:S05]  /*f3e0*/  BRA `(.L_x_3973) ;  /* 0xffffff4000bc7947 */ /* 0x000fea000383ffff */
.L_x_3891:
[----:B-1----:R-:W-:-:S04]  /*f3f0*/  IMAD.U32 R4, RZ, RZ, UR39 ;  /* 0x00000027ff047e24 */ /* 0x002fc8000f8e00ff */
[----:B------:R1:W2:Y:S03]  /*f400*/  SYNCS.PHASECHK.TRANS64.TRYWAIT P1, [R4+URZ+0x28c30], R13 ;  /* 0x028c300d040075a7 */ /* 0x0002a6000802017f */
[----:B--2---:R-:W-:Y:S05]  /*f410*/  @!P1 NANOSLEEP.SYNCS 0x989680 ;  /* 0x009896800000995d */ /* 0x004fea0003900000 */
[----:B------:R-:W2:Y:S02]  /*f420*/  @!P1 SYNCS.PHASECHK.TRANS64 P1, [R4+URZ+0x28c30], R13 ;  /* 0x028c300d040095a7 */ /* 0x000ea4000802007f */
[----:B--2---:R-:W-:Y:S05]  /*f430*/  @!P1 BRA `(.L_x_3891) ;  /* 0xfffffffc00ec9947 */ /* 0x004fea000383ffff */
[----:B------:R-:W-:Y:S05]  /*f440*/  BRA `(.L_x_3890) ;  /* 0xffffff4000fc7947 */ /* 0x000fea000383ffff */
.L_x_3896:
[----:B--2---:R-:W-:-:S04]  /*f450*/  IMAD.U32 R14, RZ, RZ, UR39 ;  /* 0x00000027ff0e7e24 */ /* 0x004fc8000f8e00ff */
[----:B------:R2:W4:Y:S03]  /*f460*/  SYNCS.PHASECHK.TRANS64.TRYWAIT P1, [R14+URZ+0x28c50], R13 ;  /* 0x028c500d0e0075a7 */ /* 0x000526000802017f */
[----:B----4-:R-:W-:Y:S05]  /*f470*/  @!P1 NANOSLEEP.SYNCS 0x989680 ;  /* 0x009896800000995d */ /* 0x010fea0003900000 */
[----:B------:R-:W4:Y:S02]  /*f480*/  @!P1 SYNCS.PHASECHK.TRANS64 P1, [R14+URZ+0x28c50], R13 ;  /* 0x028c500d0e0095a7 */ /* 0x000f24000802007f */
[----:B----4-:R-:W-:Y:S05]  /*f490*/  @!P1 BRA `(.L_x_3896) ;  /* 0xfffffffc00ec9947 */ /* 0x010fea000383ffff */
[----:B------:R-:W-:Y:S05]  /*f4a0*/  BRA `(.L_x_3895) ;  /* 0xffffff5800207947 */ /* 0x000fea000383ffff */
.L_x_3902:
[----:B-1----:R-:W-:-:S04]  /*f4b0*/  MOV R4, UR27 ;  /* 0x0000001b00047c02 */ /* 0x002fc80008000f00 */
[----:B------:R1:W2:Y:S03]  /*f4c0*/  SYNCS.PHASECHK.TRANS64.TRYWAIT P1, [R4+URZ+0x28c30], R13 ;  /* 0x028c300d040075a7 */ /* 0x0002a6000802017f */
[----:B--2---:R-:W-:Y:S05]  /*f4d0*/  @!P1 NANOSLEEP.SYNCS 0x989680 ;  /* 0x009896800000995d */ /* 0x004fea0003900000 */
[----:B------:R-:W2:Y:S02]  /*f4e0*/  @!P1 SYNCS.PHASECHK.TRANS64 P1, [R4+URZ+0x28c30], R13 ;  /* 0x028c300d040095a7 */ /* 0x000ea4000802007f */
[----:B--2---:R-:W-:Y:S05]  /*f4f0*/  @!P1 BRA `(.L_x_3902) ;  /* 0xfffffffc00ec9947 */ /* 0x004fea000383ffff */
[----:B------:R-:W-:Y:S05]  /*f500*/  BRA `(.L_x_3901) ;  /* 0xffffff5c00547947 */ /* 0x000fea000383ffff */
.L_x_3907:
[----:B--2---:R-:W-:-:S04]  /*f510*/  IMAD.U32 R14, RZ, RZ, UR27 ;  /* 0x0000001bff0e7e24 */ /* 0x004fc8000f8e00ff */
[----:B------:R2:W3:Y:S03]  /*f520*/  SYNCS.PHASECHK.TRANS64.TRYWAIT P1, [R14+URZ+0x28c50], R13 ;  /* 0x028c500d0e0075a7 */ /* 0x0004e6000802017f */
[----:B---3--:R-:W-:Y:S05]  /*f530*/  @!P1 NANOSLEEP.SYNCS 0x989680 ;  /* 0x009896800000995d */ /* 0x008fea0003900000 */
[----:B------:R-:W3:Y:S02]  /*f540*/  @!P1 SYNCS.PHASECHK.TRANS64 P1, [R14+URZ+0x28c50], R13 ;  /* 0x028c500d0e0095a7 */ /* 0x000ee4000802007f */
[----:B---3--:R-:W-:Y:S05]  /*f550*/  @!P1 BRA `(.L_x_3907) ;  /* 0xfffffffc00ec9947 */ /* 0x008fea000383ffff */
[----:B------:R-:W-:Y:S05]  /*f560*/  BRA `(.L_x_3906) ;  /* 0xffffff7400cc7947 */ /* 0x000fea000383ffff */
.L_x_3914:
[----:B-1----:R-:W-:-:S04]  /*f570*/  IMAD.U32 R4, RZ, RZ, UR26 ;  /* 0x0000001aff047e24 */ /* 0x002fc8000f8e00ff */
[----:B------:R1:W2:Y:S03]  /*f580*/  SYNCS.PHASECHK.TRANS64.TRYWAIT P1, [R4+URZ+0x28c30], R11 ;  /* 0x028c300b040075a7 */ /* 0x0002a6000802017f */
[----:B--2---:R-:W-:Y:S05]  /*f590*/  @!P1 NANOSLEEP.SYNCS 0x989680 ;  /* 0x009896800000995d */ /* 0x004fea0003900000 */
[----:B------:R-:W2:Y:S02]  /*f5a0*/  @!P1 SYNCS.PHASECHK.TRANS64 P1, [R4+URZ+0x28c30], R11 ;  /* 0x028c300b040095a7 */ /* 0x000ea4000802007f */
[----:B--2---:R-:W-:Y:S05]  /*f5b0*/  @!P1 BRA `(.L_x_3914) ;  /* 0xfffffffc00ec9947 */ /* 0x004fea000383ffff */
[----:B------:R-:W-:Y:S05]  /*f5c0*/  BRA `(.L_x_3913) ;  /* 0xffffff7800c07947 */ /* 0x000fea000383ffff */
.L_x_3919:
[----:B-1----:R-:W-:-:S04]  /*f5d0*/  MOV R12, UR26 ;  /* 0x0000001a000c7c02 */ /* 0x002fc80008000f00 */
[----:B------:R1:W3:Y:S03]  /*f5e0*/  SYNCS.PHASECHK.TRANS64.TRYWAIT P1, [R12+URZ+0x28c50], R11 ;  /* 0x028c500b0c0075a7 */ /* 0x0002e6000802017f */
[----:B---3--:R-:W-:Y:S05]  /*f5f0*/  @!P1 NANOSLEEP.SYNCS 0x989680 ;  /* 0x009896800000995d */ /* 0x008fea0003900000 */
[----:B------:R-:W3:Y:S02]  /*f600*/  @!P1 SYNCS.PHASECHK.TRANS64 P1, [R12+URZ+0x28c50], R11 ;  /* 0x028c500b0c0095a7 */ /* 0x000ee4000802007f */
[----:B---3--:R-:W-:Y:S05]  /*f610*/  @!P1 BRA `(.L_x_3919) ;  /* 0xfffffffc00ec9947 */ /* 0x008fea000383ffff */
[----:B------:R-:W-:Y:S05]  /*f620*/  BRA `(.L_x_3918) ;  /* 0xffffff8c00dc7947 */ /* 0x000fea000383ffff */
.L_x_3933:
[----:B------:R-:W-:Y:S01]  /*f630*/  IMAD.MOV.U32 R13, RZ, RZ, R23 ;  /* 0x000000ffff0d7224 */ /* 0x000fe200078e0017 */
[----:B------:R-:W-:Y:S01]  /*f640*/  MOV R11, 0x1f ;  /* 0x0000001f000b7802 */ /* 0x000fe20000000f00 */
[----:B------:R-:W-:Y:S02]  /*f650*/  IMAD.MOV.U32 R12, RZ, RZ, RZ ;  /* 0x000000ffff0c7224 */ /* 0x000fe400078e00ff */
[----:B------:R-:W-:-:S07]  /*f660*/  IMAD.MOV.U32 R15, RZ, RZ, -0x1 ;  /* 0xffffffffff0f7424 */ /* 0x000fce00078e00ff */
[----:B------:R-:W-:Y:S05]  /*f670*/  WARPSYNC.COLLECTIVE R15, `(.L_x_3974) ;  /* 0x000000000f087348 */ /* 0x000fea0003c00000 */
[----:B------:R0:W1:Y:S02]  /*f680*/  SHFL.IDX P6, R14, R13, R12, R11 ;  /* 0x0000000c0d0e7389 */ /* 0x00006400000c000b */
[----:B01----:R-:W-:Y:S01]  /*f690*/  ENDCOLLECTIVE ;  /* 0x000000000000791b */ /* 0x003fe20003800000 */
.L_x_3974:
[----:B------:R-:W-:Y:S05]  /*f6a0*/  BRA `(.L_x_3975) ;  /* 0xffffffd000f07947 */ /* 0x000fea000383ffff */
.L_x_3935:
[----:B0-----:R-:W-:-:S04]  /*f6b0*/  IMAD.U32 R3, RZ, RZ, UR45 ;  /* 0x0000002dff037e24 */ /* 0x001fc8000f8e00ff */
[----:B------:R0:W1:Y:S03]  /*f6c0*/  SYNCS.PHASECHK.TRANS64.TRYWAIT P0, [R3+URZ+0x28c40], R0 ;  /* 0x028c4000030075a7 */ /* 0x000066000800017f */
[----:B-1----:R-:W-:Y:S05]  /*f6d0*/  @!P0 NANOSLEEP.SYNCS 0x989680 ;  /* 0x009896800000895d */ /* 0x002fea0003900000 */
[----:B------:R-:W1:Y:S02]  /*f6e0*/  @!P0 SYNCS.PHASECHK.TRANS64 P0, [R3+URZ+0x28c40], R0 ;  /* 0x028c4000030085a7 */ /* 0x000e64000800007f */
[----:B-1----:R-:W-:Y:S05]  /*f6f0*/  @!P0 BRA `(.L_x_3935) ;  /* 0xfffffffc00ec8947 */ /* 0x002fea000383ffff */
[----:B------:R-:W-:Y:S05]  /*f700*/  BRA `(.L_x_3976) ;  /* 0xffffffd400207947 */ /* 0x000fea000383ffff */
.L_x_3936:
        /* <DEDUP_REMOVED lines=8> */
.L_x_3978:
[----:B------:R-:W-:Y:S05]  /*f790*/  BSYNC B0 ;  /* 0x0000000000007941 */ /* 0x000fea0003800000 */
.L_x_3977:
        /* <DEDUP_REMOVED lines=9> */
.L_x_3979:
[----:B------:R-:W-:Y:S01]  /*f830*/  IMAD.MOV.U32 R13, RZ, RZ, R5 ;  /* 0x000000ffff0d7224 */ /* 0x000fe200078e0005 */
[----:B------:R-:W-:Y:S02]  /*f840*/  MOV R12, 0x1 ;  /* 0x00000001000c7802 */ /* 0x000fe40000000f00 */
[----:B------:R-:W-:-:S04]  /*f850*/  @P0 LEA R14, P1, R22, R14, 0x1 ;  /* 0x0000000e160e0211 */ /* 0x000fc800078208ff */
[----:B------:R-:W-:Y:S01]  /*f860*/  @P0 IADD3.X R3, RZ, R2, RZ, P1, !PT ;  /* 0x00000002ff030210 */ /* 0x000fe20000ffe4ff */
[----:B------:R-:W-:-:S08]  /*f870*/  @P0 IMAD.MOV.U32 R2, RZ, RZ, R14 ;  /* 0x000000ffff020224 */ /* 0x000fd000078e000e */
[----:B------:R-:W-:Y:S05]  /*f880*/  WARPSYNC.COLLECTIVE R15, `(.L_x_3980) ;  /* 0x000000000f087348 */ /* 0x000fea0003c00000 */
[----:B------:R0:W1:Y:S02]  /*f890*/  SHFL.IDX P6, R14, R13, R12, R11 ;  /* 0x0000000c0d0e7389 */ /* 0x00006400000c000b */
[----:B01----:R-:W-:Y:S01]  /*f8a0*/  ENDCOLLECTIVE ;  /* 0x000000000000791b */ /* 0x003fe20003800000 */
.L_x_3980:
        /* <DEDUP_REMOVED lines=11> */
.L_x_3981:
[----:B------:R-:W-:Y:S02]  /*f960*/  IMAD.MOV.U32 R13, RZ, RZ, R5 ;  /* 0x000000ffff0d7224 */ /* 0x000fe400078e0005 */
[----:B------:R-:W-:Y:S01]  /*f970*/  IMAD.MOV.U32 R12, RZ, RZ, 0x2 ;  /* 0x00000002ff0c7424 */ /* 0x000fe200078e00ff */
[----:B------:R-:W-:-:S13]  /*f980*/  @P0 LEA R2, P1, R22, R14, 0x1 ;  /* 0x0000000e16020211 */ /* 0x000fda00078208ff */
[----:B------:R-:W-:Y:S05]  /*f990*/  WARPSYNC.COLLECTIVE R15, `(.L_x_3982) ;  /* 0x000000000f087348 */ /* 0x000fea0003c00000 */
[----:B------:R0:W1:Y:S02]  /*f9a0*/  SHFL.IDX P6, R14, R13, R12, R11 ;  /* 0x0000000c0d0e7389 */ /* 0x00006400000c000b */
[----:B01----:R-:W-:Y:S01]  /*f9b0*/  ENDCOLLECTIVE ;  /* 0x000000000000791b */ /* 0x003fe20003800000 */
.L_x_3982:
[----:B------:R-:W-:-:S05]  /*f9c0*/  @P0 IADD3.X R3, RZ, R4, RZ, P1, !PT ;  /* 0x00000004ff030210 */ /* 0x000fca0000ffe4ff */
        /* <DEDUP_REMOVED lines=11> */
.L_x_3983:
[----:B------:R-:W-:Y:S01]  /*fa80*/  MOV R13, R5 ;  /* 0x00000005000d7202 */ /* 0x000fe20000000f00 */
[----:B------:R-:W-:Y:S01]  /*fa90*/  IMAD.MOV.U32 R12, RZ, RZ, 0x3 ;  /* 0x00000003ff0c7424 */ /* 0x000fe200078e00ff */
[----:B------:R-:W-:-:S13]  /*faa0*/  @P0 LEA R2, P1, R22, R14, 0x1 ;  /* 0x0000000e16020211 */ /* 0x000fda00078208ff */
[----:B------:R-:W-:Y:S05]  /*fab0*/  WARPSYNC.COLLECTIVE R15, `(.L_x_3984) ;  /* 0x000000000f087348 */ /* 0x000fea0003c00000 */
[----:B------:R0:W1:Y:S02]  /*fac0*/  SHFL.IDX P6, R14, R13, R12, R11 ;  /* 0x0000000c0d0e7389 */ /* 0x00006400000c000b */
[----:B01----:R-:W-:Y:S01]  /*fad0*/  ENDCOLLECTIVE ;  /* 0x000000000000791b */ /* 0x003fe20003800000 */
.L_x_3984:
[----:B------:R-:W-:-:S05]  /*fae0*/  @P0 IMAD.X R3, RZ, RZ, R4, P1 ;  /* 0x000000ffff030224 */ /* 0x000fca00008e0604 */
[----:B------:R-:W-:Y:S01]  /*faf0*/  @!PT LDS RZ, [RZ] ;  /* 0x00000000fffff984 */ /* 0x000fe20000000800 */
[----:B------:R-:W-:Y:S01]  /*fb00*/  @!PT LDS RZ, [RZ] ;  /* 0x00000000fffff984 */ /* 0x000fe20000000800 */
[----:B------:R-:W-:Y:S01]  /*fb10*/  @!PT LDS RZ, [RZ] ;  /* 0x00000000fffff984 */ /* 0x000fe20000000800 */
[----:B------:R0:W-:Y:S01]  /*fb20*/  @P0 LDGSTS.E.BYPASS.LTC128B.128 [R7+0x23400], desc[UR36][R2.64], !P2 ;  /* 0x2340000002070fae */ /* 0x0001e2000d101d64 */
[----:B------:R-:W-:Y:S01]  /*fb30*/  MOV R13, R0 ;  /* 0x00000000000d7202 */ /* 0x000fe20000000f00 */
[----:B------:R-:W-:-:S07]  /*fb40*/  IMAD.MOV.U32 R4, RZ, RZ, R14 ;  /* 0x000000ffff047224 */ /* 0x000fce00078e000e */
[----:B0-----:R-:W-:Y:S05]  /*fb50*/  WARPSYNC.COLLECTIVE R15, `(.L_x_3985) ;  /* 0x000000000f087348 */ /* 0x001fea0003c00000 */
[----:B------:R1:W2:Y:S02]  /*fb60*/  SHFL.IDX P6, R14, R13, R12, R11 ;  /* 0x0000000c0d0e7389 */ /* 0x0002a400000c000b */
[----:B012---:R-:W-:Y:S01]  /*fb70*/  ENDCOLLECTIVE ;  /* 0x000000000000791b */ /* 0x007fe20003800000 */
.L_x_3985:
[----:B------:R-:W-:Y:S05]  /*fb80*/  BRA `(.L_x_3986) ;  /* 0xffffffd000e47947 */ /* 0x000fea000383ffff */
.L_x_3939:
[----:B------:R-:W-:Y:S01]  /*fb90*/  IMAD.MOV.U32 R13, RZ, RZ, R5 ;  /* 0x000000ffff0d7224 */ /* 0x000fe200078e0005 */
[----:B------:R-:W-:Y:S01]  /*fba0*/  MOV R11, 0x181f ;  /* 0x0000181f000b7802 */ /* 0x000fe20000000f00 */
[----:B------:R-:W-:Y:S02]  /*fbb0*/  IMAD.MOV.U32 R12, RZ, RZ, RZ ;  /* 0x000000ffff0c7224 */ /* 0x000fe400078e00ff */
[----:B------:R-:W-:Y:S02]  /*fbc0*/  IMAD.MOV.U32 R15, RZ, RZ, -0x1 ;  /* 0xffffffffff0f7424 */ /* 0x000fe400078e00ff */
[----:B------:R-:W-:-:S07]  /*fbd0*/  IMAD.U32 R6, RZ, RZ, UR46 ;  /* 0x0000002eff067e24 */ /* 0x000fce000f8e00ff */
[----:B------:R-:W-:Y:S05]  /*fbe0*/  WARPSYNC.COLLECTIVE R15, `(.L_x_3987) ;  /* 0x000000000f087348 */ /* 0x000fea0003c00000 */
[----:B------:R0:W1:Y:S02]  /*fbf0*/  SHFL.IDX P6, R14, R13, R12, R11 ;  /* 0x0000000c0d0e7389 */ /* 0x00006400000c000b */
[----:B01----:R-:W-:Y:S01]  /*fc00*/  ENDCOLLECTIVE ;  /* 0x000000000000791b */ /* 0x003fe20003800000 */
.L_x_3987:
[----:B------:R-:W-:Y:S01]  /*fc10*/  IMAD R7, R6, 0x40, R35 ;  /* 0x0000004006077824 */ /* 0x000fe200078e0223 */
[----:B------:R-:W-:Y:S01]  /*fc20*/  MOV R13, R4 ;  /* 0x00000004000d7202 */ /* 0x000fe20000000f00 */
[----:B------:R-:W-:-:S07]  /*fc30*/  IMAD.MOV.U32 R2, RZ, RZ, R14 ;  /* 0x000000ffff027224 */ /* 0x000fce00078e000e */
[----:B------:R-:W-:Y:S05]  /*fc40*/  WARPSYNC.COLLECTIVE R15, `(.L_x_3988) ;  /* 0x000000000f087348 */ /* 0x000fea0003c00000 */
[----:B------:R0:W1:Y:S02]  /*fc50*/  SHFL.IDX P6, R14, R13, R12, R11 ;  /* 0x0000000c0d0e7389 */ /* 0x00006400000c000b */
[----:B01----:R-:W-:Y:S01]  /*fc60*/  ENDCOLLECTIVE ;  /* 0x000000000000791b */ /* 0x003fe20003800000 */
.L_x_3988:
[----:B------:R-:W-:Y:S02]  /*fc70*/  ULDC UR4, c[0x0][0x288] ;  /* 0x0000a20000047ab9 */ /* 0x000fe40000000800 */
[----:B------:R-:W-:-:S05]  /*fc80*/  IMAD R0, R0, UR4, RZ ;  /* 0x0000000400007c24 */ /* 0x000fca000f8e02ff */
[C---:B------:R-:W-:Y:S01]  /*fc90*/  ISETP.GE.AND P0, PT, R7.reuse, R0, PT ;  /* 0x000000000700720c */ /* 0x040fe20003f06270 */
[----:B------:R-:W-:Y:S01]  /*fca0*/  VIADD R11, R7, 0x10 ;  /* 0x00000010070b7836 */ /* 0x000fe20000000000 */
[----:B------:R-:W-:Y:S01]  /*fcb0*/  MOV R13, R5 ;  /* 0x00000005000d7202 */ /* 0x000fe20000000f00 */
[----:B------:R-:W-:-:S10]  /*fcc0*/  IMAD.MOV.U32 R12, RZ, RZ, 0x1 ;  /* 0x00000001ff0c7424 */ /* 0x000fd400078e00ff */
[----:B------:R-:W-:Y:S02]  /*fcd0*/  @!P0 LEA R9, R30, UR45, 0x1 ;  /* 0x0000002d1e098c11 */ /* 0x000fe4000f8e08ff */
[----:B------:R-:W-:-:S04]  /*fce0*/  @!P0 LEA R14, P2, R22, R14, 0x1 ;  /* 0x0000000e160e8211 */ /* 0x000fc800078408ff */
[----:B------:R-:W-:Y:S01]  /*fcf0*/  @!P0 IADD3.X R3, RZ, R2, RZ, P2, !PT ;  /* 0x00000002ff038210 */ /* 0x000fe200017fe4ff */
        /* <DEDUP_REMOVED lines=10> */
.L_x_3989:
[----:B------:R-:W-:Y:S02]  /*fda0*/  IADD3 R9, R7, 0x20, RZ ;  /* 0x0000002007097810 */ /* 0x000fe40007ffe0ff */
[----:B------:R-:W-:Y:S01]  /*fdb0*/  @!P0 LEA R21, R30, UR45, 0x1 ;  /* 0x0000002d1e158c11 */ /* 0x000fe2000f8e08ff */
[----:B------:R-:W-:Y:S01]  /*fdc0*/  IMAD.MOV.U32 R13, RZ, RZ, R4 ;  /* 0x000000ffff0d7224 */ /* 0x000fe200078e0004 */
[----:B------:R-:W-:-:S07]  /*fdd0*/  MOV R6, R14 ;  /* 0x0000000e00067202 */ /* 0x000fce0000000f00 */
[----:B------:R-:W-:Y:S05]  /*fde0*/  WARPSYNC.COLLECTIVE R15, `(.L_x_3990) ;  /* 0x000000000f087348 */ /* 0x000fea0003c00000 */
[----:B------:R0:W1:Y:S02]  /*fdf0*/  SHFL.IDX P6, R14, R13, R12, R11 ;  /* 0x0000000c0d0e7389 */ /* 0x00006400000c000b */
[----:B01----:R-:W-:Y:S01]  /*fe00*/  ENDCOLLECTIVE ;  /* 0x000000000000791b */ /* 0x003fe20003800000 */
.L_x_3990:
[----:B------:R-:W-:Y:S02]  /*fe10*/  IMAD.MOV.U32 R13, RZ, RZ, R5 ;  /* 0x000000ffff0d7224 */ /* 0x000fe400078e0005 */
[----:B------:R-:W-:Y:S01]  /*fe20*/  IMAD.MOV.U32 R12, RZ, RZ, 0x2 ;  /* 0x00000002ff0c7424 */ /* 0x000fe200078e00ff */
[----:B------:R-:W-:-:S13]  /*fe30*/  @!P0 LEA R2, P2, R22, R14, 0x1 ;  /* 0x0000000e16028211 */ /* 0x000fda00078408ff */
[----:B------:R-:W-:Y:S05]  /*fe40*/  WARPSYNC.COLLECTIVE R15, `(.L_x_3991) ;  /* 0x000000000f087348 */ /* 0x000fea0003c00000 */
[----:B------:R0:W1:Y:S02]  /*fe50*/  SHFL.IDX P6, R14, R13, R12, R11 ;  /* 0x0000000c0d0e7389 */ /* 0x00006400000c000b */
[----:B01----:R-:W-:Y:S01]  /*fe60*/  ENDCOLLECTIVE ;  /* 0x000000000000791b */ /* 0x003fe20003800000 */
.L_x_3991:
        /* <DEDUP_REMOVED lines=12> */
.L_x_3992:
[----:B------:R-:W-:Y:S01]  /*ff30*/  MOV R13, R5 ;  /* 0x00000005000d7202 */ /* 0x000fe20000000f00 */
[----:B------:R-:W-:Y:S01]  /*ff40*/  IMAD.MOV.U32 R12, RZ, RZ, 0x3 ;  /* 0x00000003ff0c7424 */ /* 0x000fe200078e00ff */
[----:B------:R-:W-:-:S13]  /*ff50*/  @!P0 LEA R2, P2, R22, R14, 0x1 ;  /* 0x0000000e16028211 */ /* 0x000fda00078408ff */
[----:B------:R-:W-:Y:S05]  /*ff60*/  WARPSYNC.COLLECTIVE R15, `(.L_x_3993) ;  /* 0x000000000f087348 */ /* 0x000fea0003c00000 */
[----:B------:R0:W1:Y:S02]  /*ff70*/  SHFL.IDX P6, R14, R13, R12, R11 ;  /* 0x0000000c0d0e7389 */ /* 0x00006400000c000b */
[----:B01----:R-:W-:Y:S01]  /*ff80*/  ENDCOLLECTIVE ;  /* 0x000000000000791b */ /* 0x003fe20003800000 */
.L_x_3993:
        /* <DEDUP_REMOVED lines=10> */
.L_x_3994:
[----:B------:R-:W-:Y:S05]  /*10030*/  BRA `(.L_x_3995) ;  /* 0xffffffd4008c7947 */ /* 0x000fea000383ffff */
.L_x_3940:
[----:B0-----:R-:W-:-:S04]  /*10040*/  IMAD.U32 R3, RZ, RZ, UR45 ;  /* 0x0000002dff037e24 */ /* 0x001fc8000f8e00ff */
[----:B------:R0:W1:Y:S03]  /*10050*/  SYNCS.PHASECHK.TRANS64.TRYWAIT P0, [R3+URZ+0x28c20], R0 ;  /* 0x028c2000030075a7 */ /* 0x000066000800017f */
[----:B-1----:R-:W-:Y:S05]  /*10060*/  @!P0 NANOSLEEP.SYNCS 0x989680 ;  /* 0x009896800000895d */ /* 0x002fea0003900000 */
[----:B------:R-:W1:Y:S02]  /*10070*/  @!P0 SYNCS.PHASECHK.TRANS64 P0, [R3+URZ+0x28c20], R0 ;  /* 0x028c2000030085a7 */ /* 0x000e64000800007f */
[----:B-1----:R-:W-:Y:S05]  /*10080*/  @!P0 BRA `(.L_x_3940) ;  /* 0xfffffffc00ec8947 */ /* 0x002fea000383ffff */
[----:B------:R-:W-:Y:S05]  /*10090*/  BRA `(.L_x_3996) ;  /* 0xffffffd400bc7947 */ /* 0x000fea000383ffff */
.L_x_3942:
[----:B0-----:R-:W-:-:S04]  /*100a0*/  IMAD.U32 R3, RZ, RZ, UR45 ;  /* 0x0000002dff037e24 */ /* 0x001fc8000f8e00ff */
[----:B------:R0:W1:Y:S03]  /*100b0*/  SYNCS.PHASECHK.TRANS64.TRYWAIT P0, [R3+URZ+0x28c60], R0 ;  /* 0x028c6000030075a7 */ /* 0x000066000800017f */
[----:B-1----:R-:W-:Y:S05]  /*100c0*/  @!P0 NANOSLEEP.SYNCS 0x989680 ;  /* 0x009896800000895d */ /* 0x002fea0003900000 */
[----:B------:R-:W1:Y:S02]  /*100d0*/  @!P0 SYNCS.PHASECHK.TRANS64 P0, [R3+URZ+0x28c60], R0 ;  /* 0x028c6000030085a7 */ /* 0x000e64000800007f */
[----:B-1----:R-:W-:Y:S05]  /*100e0*/  @!P0 BRA `(.L_x_3942) ;  /* 0xfffffffc00ec8947 */ /* 0x002fea000383ffff */
[----:B------:R-:W-:Y:S05]  /*100f0*/  BRA `(.L_x_3997) ;  /* 0xffffffd400b87947 */ /* 0x000fea000383ffff */
.L_x_3943:
        /* <DEDUP_REMOVED lines=8> */
.L_x_3999:
[----:B------:R-:W-:Y:S05]  /*10180*/  BSYNC B0 ;  /* 0x0000000000007941 */ /* 0x000fea0003800000 */
.L_x_3998:
        /* <DEDUP_REMOVED lines=11> */
.L_x_4000:
        /* <DEDUP_REMOVED lines=40> */
.L_x_4001:
[----:B------:R-:W-:Y:S02]  /*104c0*/  IMAD.MOV.U32 R13, RZ, RZ, R0 ;  /* 0x000000ffff0d7224 */ /* 0x000fe400078e0000 */
[----:B------:R-:W-:-:S07]  /*104d0*/  IMAD.MOV.U32 R5, RZ, RZ, R14 ;  /* 0x000000ffff057224 */ /* 0x000fce00078e000e */
[----:B------:R-:W-:Y:S05]  /*104e0*/  WARPSYNC.COLLECTIVE R15, `(.L_x_4002) ;  /* 0x000000000f087348 */ /* 0x000fea0003c00000 */
[----:B------:R0:W1:Y:S02]  /*104f0*/  SHFL.IDX P6, R14, R13, R12, R11 ;  /* 0x0000000c0d0e7389 */ /* 0x00006400000c000b */
[----:B01----:R-:W-:Y:S01]  /*10500*/  ENDCOLLECTIVE ;  /* 0x000000000000791b */ /* 0x003fe20003800000 */
.L_x_4002:
        /* <DEDUP_REMOVED lines=28> */
.L_x_4003:
[----:B------:R-:W-:Y:S01]  /*106d0*/  IMAD.MOV.U32 R13, RZ, RZ, R0 ;  /* 0x000000ffff0d7224 */ /* 0x000fe200078e0000 */
[----:B------:R-:W-:-:S07]  /*106e0*/  MOV R9, R14 ;  /* 0x0000000e00097202 */ /* 0x000fce0000000f00 */
[----:B------:R-:W-:Y:S05]  /*106f0*/  WARPSYNC.COLLECTIVE R15, `(.L_x_4004) ;  /* 0x000000000f087348 */ /* 0x000fea0003c00000 */
[----:B------:R0:W1:Y:S02]  /*10700*/  SHFL.IDX P6, R14, R13, R12, R11 ;  /* 0x0000000c0d0e7389 */ /* 0x00006400000c000b */
[----:B01----:R-:W-:Y:S01]  /*10710*/  ENDCOLLECTIVE ;  /* 0x000000000000791b */ /* 0x003fe20003800000 */
.L_x_4004:
        /* <DEDUP_REMOVED lines=28> */
.L_x_4005:
[----:B------:R-:W-:Y:S01]  /*108e0*/  MOV R13, R0 ;  /* 0x00000000000d7202 */ /* 0x000fe20000000f00 */
[----:B------:R-:W-:-:S07]  /*108f0*/  IMAD.MOV.U32 R6, RZ, RZ, R14 ;  /* 0x000000ffff067224 */ /* 0x000fce00078e000e */
[----:B------:R-:W-:Y:S05]  /*10900*/  WARPSYNC.COLLECTIVE R15, `(.L_x_4006) ;  /* 0x000000000f087348 */ /* 0x000fea0003c00000 */
[----:B------:R0:W1:Y:S02]  /*10910*/  SHFL.IDX P6, R14, R13, R12, R11 ;  /* 0x0000000c0d0e7389 */ /* 0x00006400000c000b */
[----:B01----:R-:W-:Y:S01]  /*10920*/  ENDCOLLECTIVE ;  /* 0x000000000000791b */ /* 0x003fe20003800000 */
.L_x_4006:
[----:B------:R-:W-:Y:S05]  /*10930*/  BRA `(.L_x_4007) ;  /* 0xffffffd4004c7947 */ /* 0x000fea000383ffff */
.L_x_3950:
[----:B-1----:R1:W2:Y:S02]  /*10940*/  SYNCS.PHASECHK.TRANS64.TRYWAIT P0, [R10+URZ+0x28c40], R20 ;  /* 0x028c40140a0075a7 */ /* 0x0022a4000800017f */
[----:B--2---:R-:W-:Y:S05]  /*10950*/  @!P0 NANOSLEEP.SYNCS 0x989680 ;  /* 0x009896800000895d */ /* 0x004fea0003900000 */
[----:B------:R-:W2:Y:S02]  /*10960*/  @!P0 SYNCS.PHASECHK.TRANS64 P0, [R10+URZ+0x28c40], R20 ;  /* 0x028c40140a0085a7 */ /* 0x000ea4000800007f */
[----:B--2---:R-:W-:Y:S05]  /*10970*/  @!P0 BRA `(.L_x_3950) ;  /* 0xfffffffc00f08947 */ /* 0x004fea000383ffff */
[----:B------:R-:W-:Y:S05]  /*10980*/  BRA `(.L_x_4008) ;  /* 0xffffffd800847947 */ /* 0x000fea000383ffff */
.L_x_3951:
        /* <DEDUP_REMOVED lines=8> */
.L_x_4010:
[----:B------:R-:W-:Y:S05]  /*10a10*/  BSYNC B1 ;  /* 0x0000000000017941 */ /* 0x000fea0003800000 */
.L_x_4009:
        /* <DEDUP_REMOVED lines=9> */
.L_x_4011:
[----:B------:R-:W-:Y:S01]  /*10ab0*/  MOV R13, R29 ;  /* 0x0000001d000d7202 */ /* 0x000fe20000000f00 */
[----:B------:R-:W-:Y:S01]  /*10ac0*/  IMAD.MOV.U32 R12, RZ, RZ, 0x1 ;  /* 0x00000001ff0c7424 */ /* 0x000fe200078e00ff */
[----:B------:R-:W-:-:S13]  /*10ad0*/  IADD3 R2, P0, R14, R8, RZ ;  /* 0x000000080e027210 */ /* 0x000fda0007f1e0ff */
[----:B------:R-:W-:Y:S05]  /*10ae0*/  WARPSYNC.COLLECTIVE R15, `(.L_x_4012) ;  /* 0x000000000f087348 */ /* 0x000fea0003c00000 */
[----:B------:R0:W1:Y:S02]  /*10af0*/  SHFL.IDX P6, R14, R13, R12, R11 ;  /* 0x0000000c0d0e7389 */ /* 0x00006400000c000b */
[----:B01----:R-:W-:Y:S01]  /*10b00*/  ENDCOLLECTIVE ;  /* 0x000000000000791b */ /* 0x003fe20003800000 */
.L_x_4012:
        /* <DEDUP_REMOVED lines=10> */
.L_x_4013:
[----:B------:R-:W-:Y:S01]  /*10bb0*/  IMAD.MOV.U32 R13, RZ, RZ, R29 ;  /* 0x000000ffff0d7224 */ /* 0x000fe200078e001d */
[----:B------:R-:W-:Y:S02]  /*10bc0*/  MOV R12, 0x2 ;  /* 0x00000002000c7802 */ /* 0x000fe40000000f00 */
[----:B------:R-:W-:-:S13]  /*10bd0*/  IADD3 R2, P0, R14, R8, RZ ;  /* 0x000000080e027210 */ /* 0x000fda0007f1e0ff */
[----:B------:R-:W-:Y:S05]  /*10be0*/  WARPSYNC.COLLECTIVE R15, `(.L_x_4014) ;  /* 0x000000000f087348 */ /* 0x000fea0003c00000 */
[----:B------:R0:W1:Y:S02]  /*10bf0*/  SHFL.IDX P6, R14, R13, R12, R11 ;  /* 0x0000000c0d0e7389 */ /* 0x00006400000c000b */
[----:B01----:R-:W-:Y:S01]  /*10c00*/  ENDCOLLECTIVE ;  /* 0x000000000000791b */ /* 0x003fe20003800000 */
.L_x_4014:
        /* <DEDUP_REMOVED lines=10> */
.L_x_4015:
[----:B------:R-:W-:Y:S02]  /*10cb0*/  IMAD.MOV.U32 R13, RZ, RZ, R29 ;  /* 0x000000ffff0d7224 */ /* 0x000fe400078e001d */
[----:B------:R-:W-:Y:S01]  /*10cc0*/  IMAD.MOV.U32 R12, RZ, RZ, 0x3 ;  /* 0x00000003ff0c7424 */ /* 0x000fe200078e00ff */
[----:B------:R-:W-:-:S13]  /*10cd0*/  IADD3 R2, P0, R14, R8, RZ ;  /* 0x000000080e027210 */ /* 0x000fda0007f1e0ff */
[----:B------:R-:W-:Y:S05]  /*10ce0*/  WARPSYNC.COLLECTIVE R15, `(.L_x_4016) ;  /* 0x000000000f087348 */ /* 0x000fea0003c00000 */
[----:B------:R0:W1:Y:S02]  /*10cf0*/  SHFL.IDX P6, R14, R13, R12, R11 ;  /* 0x0000000c0d0e7389 */ /* 0x00006400000c000b */
[----:B01----:R-:W-:Y:S01]  /*10d00*/  ENDCOLLECTIVE ;  /* 0x000000000000791b */ /* 0x003fe20003800000 */
.L_x_4016:
        /* <DEDUP_REMOVED lines=10> */
.L_x_4017:
[----:B------:R-:W-:Y:S05]  /*10db0*/  BRA `(.L_x_4018) ;  /* 0xffffffd800387947 */ /* 0x000fea000383ffff */
.L_x_3956:
[----:B---3--:R3:W4:Y:S02]  /*10dc0*/  SYNCS.PHASECHK.TRANS64.TRYWAIT P0, [R10+URZ+0x28c60], R20 ;  /* 0x028c60140a0075a7 */ /* 0x008724000800017f */
[----:B----4-:R-:W-:Y:S05]  /*10dd0*/  @!P0 NANOSLEEP.SYNCS 0x989680 ;  /* 0x009896800000895d */ /* 0x010fea0003900000 */
[----:B------:R-:W4:Y:S02]  /*10de0*/  @!P0 SYNCS.PHASECHK.TRANS64 P0, [R10+URZ+0x28c60], R20 ;  /* 0x028c60140a0085a7 */ /* 0x000f24000800007f */
[----:B----4-:R-:W-:Y:S05]  /*10df0*/  @!P0 BRA `(.L_x_3956) ;  /* 0xfffffffc00f08947 */ /* 0x010fea000383ffff */
[----:B------:R-:W-:Y:S05]  /*10e00*/  BRA `(.L_x_4019) ;  /* 0xffffffd800847947 */ /* 0x000fea000383ffff */
.L_x_3957:
        /* <DEDUP_REMOVED lines=8> */
.L_x_4021:
[----:B------:R-:W-:Y:S05]  /*10e90*/  BSYNC B1 ;  /* 0x0000000000017941 */ /* 0x000fea0003800000 */
.L_x_4020:
        /* <DEDUP_REMOVED lines=10> */
.L_x_4022:
        /* <DEDUP_REMOVED lines=15> */
.L_x_4023:
        /* <DEDUP_REMOVED lines=16> */
.L_x_4024:
        /* <DEDUP_REMOVED lines=18> */
.L_x_4025:
        /* <DEDUP_REMOVED lines=14> */
.L_x_4026:
        /* <DEDUP_REMOVED lines=17> */
.L_x_4027:
        /* <DEDUP_REMOVED lines=13> */
.L_x_4028:
[----:B------:R-:W-:Y:S05]  /*11510*/  BRA `(.L_x_4029) ;  /* 0xffffffd400f87947 */ /* 0x000fea000383ffff */
.L_x_3962:
[----:B0-----:R0:W1:Y:S02]  /*11520*/  SYNCS.PHASECHK.TRANS64.TRYWAIT P0, [R5+URZ+0x28c20], R4 ;  /* 0x028c2004050075a7 */ /* 0x001064000800017f */
[----:B-1----:R-:W-:Y:S05]  /*11530*/  @!P0 NANOSLEEP.SYNCS 0x989680 ;  /* 0x009896800000895d */ /* 0x002fea0003900000 */
[----:B------:R-:W1:Y:S02]  /*11540*/  @!P0 SYNCS.PHASECHK.TRANS64 P0, [R5+URZ+0x28c20], R4 ;  /* 0x028c2004050085a7 */ /* 0x000e64000800007f */
[----:B-1----:R-:W-:Y:S05]  /*11550*/  @!P0 BRA `(.L_x_3962) ;  /* 0xfffffffc00f08947 */ /* 0x002fea000383ffff */
[----:B------:R-:W-:Y:S05]  /*11560*/  BRA `(.L_x_4030) ;  /* 0xffffffd800a47947 */ /* 0x000fea000383ffff */
.L_x_3963:
        /* <DEDUP_REMOVED lines=11> */
.L_x_4032:
[----:B------:R-:W-:Y:S05]  /*11620*/  BSYNC B0 ;  /* 0x0000000000007941 */ /* 0x000fea0003800000 */
.L_x_4031:
[----:B------:R-:W-:Y:S05]  /*11630*/  BRA `(.L_x_4033) ;  /* 0xffffffd8008c7947 */ /* 0x000fea000383ffff */
.L_x_3964:
[----:B------:R-:W-:Y:S01]  /*11640*/  BSSY B0, `(.L_x_4034) ;  /* 0x0000006000007945 */ /* 0x000fe20003800000 */
[----:B------:R-:W-:-:S07]  /*11650*/  IMAD.MOV.U32 R15, RZ, RZ, -0x1 ;  /* 0xffffffffff0f7424 */ /* 0x000fce00078e00ff */
[----:B012--5:R-:W-:Y:S05]  /*11660*/  WARPSYNC.COLLECTIVE R15, `(.L_x_4035) ;  /* 0x000000000f0c7348 */ /* 0x027fea0003c00000 */
[----:B------:R-:W-:Y:S02]  /*11670*/  ELECT P6, UR62, PT ;  /* 0x00000000003e782f */ /* 0x000fe400038c0000 */
[----:B------:R-:W-:Y:S01]  /*11680*/  MOV R14, UR62 ;  /* 0x0000003e000e7c02 */ /* 0x000fe20008000f00 */
[----:B012--5:R-:W-:Y:S10]  /*11690*/  ENDCOLLECTIVE ;  /* 0x000000000000791b */ /* 0x027ff40003800000 */
.L_x_4035:
[----:B------:R-:W-:Y:S05]  /*116a0*/  BSYNC B0 ;  /* 0x0000000000007941 */ /* 0x000fea0003800000 */
.L_x_4034:
[----:B------:R-:W-:Y:S05]  /*116b0*/  BRA `(.L_x_4036) ;  /* 0xffffffd800807947 */ /* 0x000fea000383ffff */
.L_x_3966:
[----:B0-----:R0:W1:Y:S02]  /*116c0*/  SYNCS.PHASECHK.TRANS64.TRYWAIT P1, [R4+URZ+0x28c40], R3 ;  /* 0x028c4003040075a7 */ /* 0x001064000802017f */
[----:B-1----:R-:W-:Y:S05]  /*116d0*/  @!P1 NANOSLEEP.SYNCS 0x989680 ;  /* 0x009896800000995d */ /* 0x002fea0003900000 */
[----:B------:R-:W1:Y:S02]  /*116e0*/  @!P1 SYNCS.PHASECHK.TRANS64 P1, [R4+URZ+0x28c40], R3 ;  /* 0x028c4003040095a7 */ /* 0x000e64000802007f */
[----:B-1----:R-:W-:Y:S05]  /*116f0*/  @!P1 BRA `(.L_x_3966) ;  /* 0xfffffffc00f09947 */ /* 0x002fea000383ffff */
[----:B------:R-:W-:Y:S05]  /*11700*/  BRA `(.L_x_4037) ;  /* 0xffffffd800a07947 */ /* 0x000fea000383ffff */
.L_x_3968:
[----:B-1----:R1:W3:Y:S02]  /*11710*/  SYNCS.PHASECHK.TRANS64.TRYWAIT P1, [R5+URZ+0x28c40], R0 ;  /* 0x028c4000050075a7 */ /* 0x0022e4000802017f */
[----:B---3--:R-:W-:Y:S05]  /*11720*/  @!P1 NANOSLEEP.SYNCS 0x989680 ;  /* 0x009896800000995d */ /* 0x008fea0003900000 */
[----:B------:R-:W3:Y:S02]  /*11730*/  @!P1 SYNCS.PHASECHK.TRANS64 P1, [R5+URZ+0x28c40], R0 ;  /* 0x028c4000050095a7 */ /* 0x000ee4000802007f */
[----:B---3--:R-:W-:Y:S05]  /*11740*/  @!P1 BRA `(.L_x_3968) ;  /* 0xfffffffc00f09947 */ /* 0x008fea000383ffff */
[----:B------:R-:W-:Y:S05]  /*11750*/  BRA `(.L_x_4038) ;  /* 0xffffffd800ac7947 */ /* 0x000fea000383ffff */
.L_x_3970:
[----:B---3--:R3:W4:Y:S02]  /*11760*/  SYNCS.PHASECHK.TRANS64.TRYWAIT P1, [R4+URZ+0x28c60], R3 ;  /* 0x028c6003040075a7 */ /* 0x008724000802017f */
[----:B----4-:R-:W-:Y:S05]  /*11770*/  @!P1 NANOSLEEP.SYNCS 0x989680 ;  /* 0x009896800000995d */ /* 0x010fea0003900000 */
[----:B------:R-:W4:Y:S02]  /*11780*/  @!P1 SYNCS.PHASECHK.TRANS64 P1, [R4+URZ+0x28c60], R3 ;  /* 0x028c6003040095a7 */ /* 0x000f24000802007f */
[----:B----4-:R-:W-:Y:S05]  /*11790*/  @!P1 BRA `(.L_x_3970) ;  /* 0xfffffffc00f09947 */ /* 0x010fea000383ffff */
[----:B------:R-:W-:Y:S05]  /*117a0*/  BRA `(.L_x_4039) ;  /* 0xffffffd800a87947 */ /* 0x000fea000383ffff */
.L_x_4040:
        /* <DEDUP_REMOVED lines=13> */
.L_x_5658:


//--------------------- .text._ZN7cutlass13device_kernelIN5flash11enable_sm90INS1_16FlashAttnFwdSm90INS1_25CollectiveMainloopFwdSm90ILi2EN4cute5tupleIJNS5_1CILi1EEES8_S8_EEENS6_IJNS7_ILi64EEESA_SA_EEELi512ENS_6half_tEfNS_4arch4Sm90ELb1ELb0ELb0ELb0ELb1ELb0ELb1ELb0ELb0ELb1ELb1ELb0EEENS1_21CollectiveEpilogueFwdINS6_IJSA_NS7_ILi512EEESA_EEES9_SC_SE_Li256ELb0ELb1ELb1ELb0EEENS1_19SingleTileSchedulerILb0ELb1ELb1ELi64EEEEEEEEEvNT_6ParamsE --------------------------
	.section	.text._ZN7cutlass13device_kernelIN5flash11enable_sm90INS1_16FlashAttnFwdSm90INS1_25CollectiveMainloopFwdSm90ILi2EN4cute5tupleIJNS5_1CILi1EEES8_S8_EEENS6_IJNS7_ILi64EEESA_SA_EEELi512ENS_6half_tEfNS_4arch4Sm90ELb1ELb0ELb0ELb0ELb1ELb0ELb1ELb0ELb0ELb1ELb1ELb0EEENS1_21CollectiveEpilogueFwdINS6_IJSA_NS7_ILi512EEESA_EEES9_SC_SE_Li256ELb0ELb1ELb1ELb0EEENS1_19SingleTileSchedulerILb0ELb1ELb1ELi64EEEEEEEEEvNT_6ParamsE,"ax",@progbits
	.align	128
.text._ZN7cutlass13device_kernelIN5flash11enable_sm90INS1_16FlashAttnFwdSm90INS1_25CollectiveMainloopFwdSm90ILi2EN4cute5tupleIJNS5_1CILi1EEES8_S8_EEENS6_IJNS7_ILi64EEESA_SA_EEELi512ENS_6half_tEfNS_4arch4Sm90ELb1ELb0ELb0ELb0ELb1ELb0ELb1ELb0ELb0ELb1ELb1ELb0EEENS1_21CollectiveEpilogueFwdINS6_IJSA_NS7_ILi512EEESA_EEES9_SC_SE_Li256ELb0ELb1ELb1ELb0EEENS1_19SingleTileSchedulerILb0ELb1ELb1ELi64EEEEEEEEEvNT_6ParamsE:
        .type           _ZN7cutlass13device_kernelIN5flash11enable_sm90INS1_16FlashAttnFwdSm90INS1_25CollectiveMainloopFwdSm90ILi2EN4cute5tupleIJNS5_1CILi1EEES8_S8_EEENS6_IJNS7_ILi64EEESA_SA_EEELi512ENS_6half_tEfNS_4arch4Sm90ELb1ELb0ELb0ELb0ELb1ELb0ELb1ELb0ELb0ELb1ELb1ELb0EEENS1_21CollectiveEpilogueFwdINS6_IJSA_NS7_ILi512EEESA_EEES9_SC_SE_Li256ELb0ELb1ELb1ELb0EEENS1_19SingleTileSchedulerILb0ELb1ELb1ELi64EEEEEEEEEvNT_6ParamsE,@function
        .size           _ZN7cutlass13device_kernelIN5flash11enable_sm90INS1_16FlashAttnFwdSm90INS1_25CollectiveMainloopFwdSm90ILi2EN4cute5tupleIJNS5_1CILi1EEES8_S8_EEENS6_IJNS7_ILi64EEESA_SA_EEELi512ENS_6half_tEfNS_4arch4Sm90ELb1ELb0ELb0ELb0ELb1ELb0ELb1ELb0ELb0ELb1ELb1ELb0EEENS1_21CollectiveEpilogueFwdINS6_IJSA_NS7_ILi512EEESA_EEES9_SC_SE_Li256ELb0ELb1ELb1ELb0EEENS1_19SingleTileSchedulerILb0ELb1ELb1ELi64EEEEEEEEEvNT_6ParamsE,(.L_x_5659 - _ZN7cutlass13device_kernelIN5flash11enable_sm90INS1_16FlashAttnFwdSm90INS1_25CollectiveMainloopFwdSm90ILi2EN4cute5tupleIJNS5_1CILi1EEES8_S8_EEENS6_IJNS7_ILi64EEESA_SA_EEELi512ENS_6half_tEfNS_4arch4Sm90ELb1ELb0ELb0ELb0ELb1ELb0ELb1ELb0ELb0ELb1ELb1ELb0EEENS1_21CollectiveEpilogueFwdINS6_IJSA_NS7_ILi512EEESA_EEES9_SC_SE_Li256ELb0ELb1ELb1ELb0EEENS1_19SingleTileSchedulerILb0ELb1ELb1ELi64EEEEEEEEEvNT_6ParamsE)
        .other          _ZN7cutlass13device_kernelIN5flash11enable_sm90INS1_16FlashAttnFwdSm90INS1_25CollectiveMainloopFwdSm90ILi2EN4cute5tupleIJNS5_1CILi1EEES8_S8_EEENS6_IJNS7_ILi64EEESA_SA_EEELi512ENS_6half_tEfNS_4arch4Sm90ELb1ELb0ELb0ELb0ELb1ELb0ELb1ELb0ELb0ELb1ELb1ELb0EEENS1_21CollectiveEpilogueFwdINS6_IJSA_NS7_ILi512EEESA_EEES9_SC_SE_Li256ELb0ELb1ELb1ELb0EEENS1_19SingleTileSchedulerILb0ELb1ELb1ELi64EEEEEEEEEvNT_6ParamsE,@"STO_CUDA_ENTRY STV_DEFAULT"
_ZN7cutlass13device_kernelIN5flash11enable_sm90INS1_16FlashAttnFwdSm90INS1_25CollectiveMainloopFwdSm90ILi2EN4cute5tupleIJNS5_1CILi1EEES8_S8_EEENS6_IJNS7_ILi64EEESA_SA_EEELi512ENS_6half_tEfNS_4arch4Sm90ELb1ELb0ELb0ELb0ELb1ELb0ELb1ELb0ELb0ELb1ELb1ELb0EEENS1_21CollectiveEpilogueFwdINS6_IJSA_NS7_ILi512EEESA_EEES9_SC_SE_Li256ELb0ELb1ELb1ELb0EEENS1_19SingleTileSchedulerILb0ELb1ELb1ELi64EEEEEEEEEvNT_6ParamsE:
        /* <DEDUP_REMOVED lines=43> */
.L_x_4041:
        /* <DEDUP_REMOVED lines=22> */
.L_x_4042:
        /* <DEDUP_REMOVED lines=18> */
.L_x_4043:
        /* <DEDUP_REMOVED lines=22> */
.L_x_4044:
        /* <DEDUP_REMOVED lines=23> */
.L_x_4045:
        /* <DEDUP_REMOVED lines=9> */
[----:B------:R0:W-:Y:S05]  /*0890*/  STL [R1+0x4], R2 ;  /* 0x0000040201007387 */ /* 0x0001ea0000100800 */
[----:B------:R-:W-:Y:S05]  /*08a0*/  @!P0 BRA `(.L_x_4047) ;  /* 0x000000f000148947 */ /* 0x000fea0003800000 */
.L_x_4048:
[----:B------:R-:W-:-:S08]  /*08b0*/  NOP ;  /* 0x0000000000007918 */ /* 0x000fd00000000000 */
[----:B------:R-:W1:Y:S02]  /*08c0*/  USETMAXREG.TRY_ALLOC.CTAPOOL UP0, 0xe8 ;  /* 0x000000e8000079c8 */ /* 0x000e640008000600 */
[----:B-1----:R-:W-:-:S13]  /*08d0*/  PLOP3.LUT P0, PT, PT, PT, UP0, 0x80, 0x0 ;  /* 0x000000000000781c */ /* 0x002fda0003f0f008 */
[----:B------:R-:W-:Y:S05]  /*08e0*/  @!P0 BRA `(.L_x_4048) ;  /* 0xfffffffc00f08947 */ /* 0x000fea000383ffff */
[----:B------:R-:W1:Y:S01]  /*08f0*/  S2UR UR6, SR_CTAID.Y ;  /* 0x00000000000679c3 */ /* 0x000e620000002600 */
[----:B------:R-:W-:Y:S01]  /*0900*/  ULDC UR7, c[0x0][0xd50] ;  /* 0x0003540000077ab9 */ /* 0x000fe20000000800 */
[----:B------:R-:W-:Y:S01]  /*0910*/  LOP3.LUT R0, R24, 0xffffff80, RZ, 0xc0, !PT ;  /* 0xffffff8018007812 */ /* 0x000fe200078ec0ff */
[----:B------:R-:W-:-:S03]  /*0920*/  UISETP.NE.AND UP0, UPT, UR7, 0x1, UPT ;  /* 0x000000010700788c */ /* 0x000fc6000bf05270 */
[----:B------:R-:W-:Y:S02]  /*0930*/  ISETP.NE.AND P0, PT, R0, 0x80, PT ;  /* 0x000000800000780c */ /* 0x000fe40003f05270 */
[----:B------:R-:W2:Y:S06]  /*0940*/  S2UR UR8, SR_CTAID.Z ;  /* 0x00000000000879c3 */ /* 0x000eac0000002700 */
[----:B------:R-:W-:Y:S01]  /*0950*/  @UP0 ULDC UR4, c[0x0][0xd54] ;  /* 0x0003550000040ab9 */ /* 0x000fe20000000800 */
[----:B------:R-:W-:-:S04]  /*0960*/  @UP0 ULDC UR10, c[0x0][0xd58] ;  /* 0x00035600000a0ab9 */ /* 0x000fc80000000800 */
[----:B------:R-:W-:Y:S06]  /*0970*/  @!P0 BAR.ARV 0x8, 0x100 ;  /* 0x0204000000008b1d */ /* 0x000fec0000002000 */
[----:B-1----:R-:W-:Y:S01]  /*0980*/  UIMAD.WIDE.U32 UR4, UR6, UR4, URZ ;  /* 0x00000004060472a5 */ /* 0x002fe2000f8e003f */
[----:B------:R-:W-:Y:S01]  /*0990*/  ISETP.GE.U32.AND P0, PT, R24, 0x100, PT ;  /* 0x000001001800780c */ /* 0x000fe20003f06070 */
[----:B------:R-:W-:Y:S02]  /*09a0*/  UMOV UR11, UR6 ;  /* 0x00000006000b7c82 */ /* 0x000fe40008000000 */
[----:B------:R-:W-:-:S04]  /*09b0*/  @UP0 USHF.R.U32.HI UR11, URZ, UR10, UR5 ;  /* 0x0000000a3f0b0299 */ /* 0x000fc80008011605 */
[----:B------:R-:W-:Y:S02]  /*09c0*/  UIADD3 UR4, -UR11, URZ, URZ ;  /* 0x0000003f0b047290 */ /* 0x000fe4000fffe13f */
[----:B------:R-:W-:Y:S02]  /*09d0*/  IMAD.U32 R0, RZ, RZ, UR11 ;  /* 0x0000000bff007e24 */ /* 0x000fe4000f8e00ff */
[----:B------:R-:W-:Y:S02]  /*09e0*/  UIMAD UR7, UR7, UR4, UR6 ;  /* 0x00000004070772a4 */ /* 0x000fe4000f8e0206 */
[----:B------:R-:W-:Y:S06]  /*09f0*/  @P0 BAR.ARV 0xf, 0x100 ;  /* 0x03c4000000000b1d */ /* 0x000fec0000002000 */
[----:B--2---:R-:W-:Y:S01]  /*0a00*/  ISETP.LE.AND P0, PT, RZ, UR8, PT ;  /* 0x00000008ff007c0c */ /* 0x004fe2000bf03270 */
[----:B------:R1:W-:-:S12]  /*0a10*/  STL [R1], R0 ;  /* 0x0000000001007387 */ /* 0x0003d80000100800 */
[----:B-1----:R-:W-:Y:S05]  /*0a20*/  @!P0 BRA `(.L_x_4049) ;  /* 0x00000134006c8947 */ /* 0x002fea0003800000 */
[----:B------:R-:W1:Y:S01]  /*0a30*/  LDC.64 R4, c[0x0][0x418] ;  /* 0x00010600ff047b82 */ /* 0x000e620000000a00 */
[----:B------:R-:W-:Y:S01]  /*0a40*/  UISETP.NE.AND UP0, UPT, UR9, 0x1, UPT ;  /* 0x000000010900788c */ /* 0x000fe2000bf05270 */
[----:B------:R-:W2:Y:S01]  /*0a50*/  S2R R197, SR_CgaCtaId ;  /* 0x0000000000c57919 */ /* 0x000ea20000008800 */
[----:B------:R-:W-:-:S05]  /*0a60*/  VIADD R152, R24, 0xffffff80 ;  /* 0xffffff8018987836 */ /* 0x000fca0000000000 */
[----:B------:R-:W3:Y:S08]  /*0a70*/  LDC R195, c[0x0][0x424] ;  /* 0x00010900ffc37b82 */ /* 0x000ef00000000800 */
[----:B0-----:R-:W0:Y:S08]  /*0a80*/  LDC R2, c[0x0][0x2f0] ;  /* 0x0000bc00ff027b82 */ /* 0x001e300000000800 */
[----:B------:R-:W4:Y:S01]  /*0a90*/  S2UR UR38, SR_CTAID.X ;  /* 0x00000000002679c3 */ /* 0x000f220000002500 */
[----:B-1----:R-:W-:-:S04]  /*0aa0*/  ISETP.NE.U32.AND P0, PT, R4, RZ, PT ;  /* 0x000000ff0400720c */ /* 0x002fc80003f05070 */
[----:B------:R-:W-:-:S04]  /*0ab0*/  ISETP.NE.AND.EX P0, PT, R5, RZ, PT, P0 ;  /* 0x000000ff0500720c */ /* 0x000fc80003f05300 */
[----:B---3--:R-:W-:Y:S02]  /*0ac0*/  SEL R195, R195, 0x1, P0 ;  /* 0x00000001c3c37807 */ /* 0x008fe40000000000 */
[----:B------:R-:W-:-:S03]  /*0ad0*/  PLOP3.LUT P0, PT, PT, PT, UP0, 0x80, 0x0 ;  /* 0x000000000000781c */ /* 0x000fc60003f0f008 */
[----:B0-----:R-:W-:-:S05]  /*0ae0*/  IMAD R0, R195, R2, 0x3f ;  /* 0x0000003fc3007424 */ /* 0x001fca00078e0202 */
[----:B------:R-:W-:Y:S01]  /*0af0*/  SHF.R.S32.HI R3, RZ, 0x1f, R0 ;  /* 0x0000001fff037819 */ /* 0x000fe20000011400 */
[----:B----4-:R-:W-:-:S03]  /*0b00*/  USHF.L.U32 UR38, UR38, 0x6, URZ ;  /* 0x0000000626267899 */ /* 0x010fc6000800063f */
[----:B------:R-:W-:-:S04]  /*0b10*/  LEA.HI R3, R3, R0, RZ, 0x6 ;  /* 0x0000000003037211 */ /* 0x000fc800078f30ff */
[----:B------:R-:W-:Y:S01]  /*0b20*/  SHF.R.S32.HI R3, RZ, 0x6, R3 ;  /* 0x00000006ff037819 */ /* 0x000fe20000011403 */
[----:B--2---:R-:W-:Y:S06]  /*0b30*/  @!P0 BRA `(.L_x_4050) ;  /* 0x0000002000248947 */ /* 0x004fec0003800000 */
[----:B------:R-:W0:Y:S01]  /*0b40*/  LDC R0, c[0x0][0x288] ;  /* 0x0000a200ff007b82 */ /* 0x000e220000000800 */
[----:B------:R-:W-:Y:S01]  /*0b50*/  ULDC UR4, c[0x0][0x448] ;  /* 0x0001120000047ab9 */ /* 0x000fe20000000800 */
[----:B------:R-:W-:Y:S01]  /*0b60*/  UIADD3 UR38, UR38, 0x3f, URZ ;  /* 0x0000003f26267890 */ /* 0x000fe2000fffe03f */
[----:B------:R-:W-:Y:S01]  /*0b70*/  R2UR UR9, R3 ;  /* 0x00000000030972ca */ /* 0x000fe200000e0000 */
[----:B------:R-:W-:Y:S01]  /*0b80*/  UISETP.NE.AND UP0, UPT, UR4, 0x1, UPT ;  /* 0x000000010400788c */ /* 0x000fe2000bf05270 */
[----:B------:R-:W-:Y:S01]  /*0b90*/  PLOP3.LUT P0, PT, PT, PT, PT, 0x80, 0x0 ;  /* 0x000000000000781c */ /* 0x000fe20003f0f070 */
[----:B------:R-:W-:Y:S01]  /*0ba0*/  USHF.R.U32.HI UR10, URZ, 0x10, UR7 ;  /* 0x000000103f0a7899 */ /* 0x000fe20008011607 */
[----:B------:R-:W-:Y:S01]  /*0bb0*/  IMAD.MOV.U32 R4, RZ, RZ, RZ ;  /* 0x000000ffff047224 */ /* 0x000fe200078e00ff */
[----:B------:R-:W-:Y:S01]  /*0bc0*/  ULOP3.LUT UR6, UR7, 0xffff, URZ, 0xc0, !UPT ;  /* 0x0000ffff07067892 */ /* 0x000fe2000f8ec03f */
[----:B------:R-:W-:Y:S02]  /*0bd0*/  CS2R R150, SRZ ;  /* 0x0000000000967805 */ /* 0x000fe4000001ff00 */
[----:B------:R-:W-:-:S02]  /*0be0*/  CS2R R148, SRZ ;  /* 0x0000000000947805 */ /* 0x000fc4000001ff00 */
[----:B------:R-:W-:Y:S02]  /*0bf0*/  CS2R R146, SRZ ;  /* 0x0000000000927805 */ /* 0x000fe4000001ff00 */
[----:B------:R-:W-:Y:S02]  /*0c00*/  CS2R R144, SRZ ;  /* 0x0000000000907805 */ /* 0x000fe4000001ff00 */
[----:B------:R-:W-:Y:S02]  /*0c10*/  CS2R R142, SRZ ;  /* 0x00000000008e7805 */ /* 0x000fe4000001ff00 */
        /* <DEDUP_REMOVED lines=10> */
[----:B0-----:R-:W-:Y:S02]  /*0cc0*/  IADD3 R0, -R0, 0x40, RZ ;  /* 0x0000004000007810 */ /* 0x001fe40007ffe1ff */
[----:B------:R-:W-:-:S02]  /*0cd0*/  CS2R R128, SRZ ;  /* 0x0000000000807805 */ /* 0x000fc4000001ff00 */
[----:B------:R-:W-:Y:S02]  /*0ce0*/  CS2R R126, SRZ ;  /* 0x00000000007e7805 */ /* 0x000fe4000001ff00 */
[----:B------:R-:W-:Y:S02]  /*0cf0*/  CS2R R124, SRZ ;  /* 0x00000000007c7805 */ /* 0x000fe4000001ff00 */
[----:B------:R-:W-:Y:S01]  /*0d00*/  CS2R R122, SRZ ;  /* 0x00000000007a7805 */ /* 0x000fe2000001ff00 */
[----:B------:R-:W-:Y:S01]  /*0d10*/  IMAD R0, R195, R2, R0 ;  /* 0x00000002c3007224 */ /* 0x000fe200078e0200 */
[----:B------:R-:W-:Y:S02]  /*0d20*/  CS2R R2, SRZ ;  /* 0x0000000000027805 */ /* 0x000fe4000001ff00 */
        /* <DEDUP_REMOVED lines=16> */
[----:B------:R-:W-:Y:S01]  /*0e30*/  UIADD3 UR38, UR8, UR38, URZ ;  /* 0x0000002608267290 */ /* 0x000fe2000fffe03f */
[----:B------:R-:W-:Y:S02]  /*0e40*/  CS2R R90, SRZ ;  /* 0x00000000005a7805 */ /* 0x000fe4000001ff00 */
[----:B------:R-:W-:Y:S02]  /*0e50*/  CS2R R88, SRZ ;  /* 0x0000000000587805 */ /* 0x000fe4000001ff00 */
[----:B------:R-:W-:Y:S01]  /*0e60*/  CS2R R86, SRZ ;  /* 0x0000000000567805 */ /* 0x000fe2000001ff00 */
[----:B------:R-:W-:Y:S01]  /*0e70*/  USHF.R.S32.HI UR4, URZ, 0x1f, UR38 ;  /* 0x0000001f3f047899 */ /* 0x000fe20008011426 */
[----:B------:R-:W-:-:S02]  /*0e80*/  CS2R R84, SRZ ;  /* 0x0000000000547805 */ /* 0x000fc4000001ff00 */
[----:B------:R-:W-:Y:S02]  /*0e90*/  CS2R R82, SRZ ;  /* 0x0000000000527805 */ /* 0x000fe4000001ff00 */
[----:B------:R-:W-:Y:S01]  /*0ea0*/  CS2R R80, SRZ ;  /* 0x0000000000507805 */ /* 0x000fe2000001ff00 */
[----:B------:R-:W-:Y:S01]  /*0eb0*/  ULEA.HI UR4, UR4, UR38, URZ, 0x6 ;  /* 0x0000002604047291 */ /* 0x000fe2000f8f303f */
[----:B------:R-:W-:Y:S02]  /*0ec0*/  CS2R R78, SRZ ;  /* 0x00000000004e7805 */ /* 0x000fe4000001ff00 */
[----:B------:R-:W-:Y:S02]  /*0ed0*/  CS2R R76, SRZ ;  /* 0x00000000004c7805 */ /* 0x000fe4000001ff00 */
[----:B------:R-:W-:Y:S01]  /*0ee0*/  CS2R R74, SRZ ;  /* 0x00000000004a7805 */ /* 0x000fe2000001ff00 */
[----:B------:R-:W-:Y:S01]  /*0ef0*/  USHF.R.S32.HI UR4, URZ, 0x6, UR4 ;  /* 0x000000063f047899 */ /* 0x000fe20008011404 */
[----:B------:R-:W-:-:S02]  /*0f00*/  CS2R R72, SRZ ;  /* 0x0000000000487805 */ /* 0x000fc4000001ff00 */
[----:B------:R-:W-:Y:S02]  /*0f10*/  CS2R R70, SRZ ;  /* 0x0000000000467805 */ /* 0x000fe4000001ff00 */
[----:B------:R-:W-:Y:S01]  /*0f20*/  CS2R R68, SRZ ;  /* 0x0000000000447805 */ /* 0x000fe2000001ff00 */
[----:B------:R-:W-:Y:S01]  /*0f30*/  UISETP.LT.AND UP0, UPT, UR9, UR4, UPT ;  /* 0x000000040900728c */ /* 0x000fe2000bf01270 */
[----:B------:R-:W-:Y:S02]  /*0f40*/  CS2R R66, SRZ ;  /* 0x0000000000427805 */ /* 0x000fe4000001ff00 */
[----:B------:R-:W-:Y:S02]  /*0f50*/  CS2R R64, SRZ ;  /* 0x0000000000407805 */ /* 0x000fe4000001ff00 */
[----:B------:R-:W-:Y:S01]  /*0f60*/  CS2R R62, SRZ ;  /* 0x00000000003e7805 */ /* 0x000fe2000001ff00 */
[----:B------:R-:W-:Y:S01]  /*0f70*/  USEL UR5, UR9, UR4, UP0 ;  /* 0x0000000409057287 */ /* 0x000fe20008000000 */
[----:B------:R-:W-:Y:S01]  /*0f80*/  CS2R R60, SRZ ;  /* 0x00000000003c7805 */ /* 0x000fe2000001ff00 */
[----:B------:R-:W-:Y:S01]  /*0f90*/  UISETP.NE.AND UP0, UPT, UR10, URZ, UPT ;  /* 0x0000003f0a00728c */ /* 0x000fe2000bf05270 */
[----:B------:R-:W-:Y:S01]  /*0fa0*/  CS2R R58, SRZ ;  /* 0x00000000003a7805 */ /* 0x000fe2000001ff00 */
[----:B------:R-:W-:Y:S01]  /*0fb0*/  UISETP.GE.AND UP1, UPT, UR5, 0x1, UPT ;  /* 0x000000010500788c */ /* 0x000fe2000bf26270 */
[----:B------:R-:W-:-:S02]  /*0fc0*/  CS2R R56, SRZ ;  /* 0x0000000000387805 */ /* 0x000fc4000001ff00 */
[----:B------:R-:W-:Y:S02]  /*0fd0*/  CS2R R54, SRZ ;  /* 0x0000000000367805 */ /* 0x000fe4000001ff00 */
[----:B------:R-:W-:Y:S02]  /*0fe0*/  CS2R R52, SRZ ;  /* 0x0000000000347805 */ /* 0x000fe4000001ff00 */
[----:B------:R-:W-:Y:S02]  /*0ff0*/  CS2R R50, SRZ ;  /* 0x0000000000327805 */ /* 0x000fe4000001ff00 */
[----:B------:R-:W-:Y:S02]  /*1000*/  CS2R R48, SRZ ;  /* 0x0000000000307805 */ /* 0x000fe4000001ff00 */
[----:B------:R-:W-:Y:S02]  /*1010*/  PLOP3.LUT P1, PT, PT, PT, UP1, 0x80, 0x0 ;  /* 0x000000000000781c */ /* 0x000fe40003f2f018 */
[----:B------:R-:W-:-:S02]  /*1020*/  CS2R R46, SRZ ;  /* 0x00000000002e7805 */ /* 0x000fc4000001ff00 */
[----:B------:R-:W-:Y:S01]  /*1030*/  CS2R R44, SRZ ;  /* 0x00000000002c7805 */ /* 0x000fe2000001ff00 */
[----:B------:R-:W-:Y:S01]  /*1040*/  @!UP0 ULDC UR10, c[0x0][0xae8] ;  /* 0x0002ba00000a8ab9 */ /* 0x000fe20000000800 */
[----:B------:R-:W-:Y:S02]  /*1050*/  CS2R R42, SRZ ;  /* 0x00000000002a7805 */ /* 0x000fe4000001ff00 */
[----:B------:R-:W-:Y:S02]  /*1060*/  CS2R R40, SRZ ;  /* 0x0000000000287805 */ /* 0x000fe4000001ff00 */
[----:B------:R-:W-:Y:S01]  /*1070*/  CS2R R38, SRZ ;  /* 0x0000000000267805 */ /* 0x000fe2000001ff00 */
[----:B------:R-:W-:Y:S02]  /*1080*/  IMAD.MOV.U32 R37, RZ, RZ, RZ ;  /* 0x000000ffff257224 */ /* 0x000fe400078e00ff */
[----:B------:R-:W-:Y:S05]  /*1090*/  @!P1 BRA `(.L_x_4051) ;  /* 0x0000000000749947 */ /* 0x000fea0003800000 */
        /* <DEDUP_REMOVED lines=26> */
[----:B------:R-:W-:-:S05]  /*1240*/  IMAD.MOV.U32 R3, RZ, RZ, R7 ;  /* 0x000000ffff037224 */ /* 0x000fca00078e0007 */
[----:B------:R-:W-:Y:S02]  /*1250*/  @!P3 IADD3 R3, -R3, RZ, RZ ;  /* 0x000000ff0303b210 */ /* 0x000fe40007ffe1ff */
[----:B------:R-:W-:-:S07]  /*1260*/  @!P2 LOP3.LUT R3, RZ, UR10, RZ, 0x33, !PT ;  /* 0x0000000aff03ac12 */ /* 0x000fce000f8e33ff */
.L_x_4051:
        /* <DEDUP_REMOVED lines=11> */
[----:B------:R-:W2:Y:S01]  /*1320*/  LDL R5, [R1+0x4] ;  /* 0x0000040001057983 */ /* 0x000ea20000100800 */
[----:B------:R-:W-:Y:S01]  /*1330*/  MOV R6, 0x400 ;  /* 0x0000040000067802 */ /* 0x000fe20000000f00 */
[----:B------:R-:W-:Y:S01]  /*1340*/  UMOV UR5, 0x40000040 ;  /* 0x4000004000057882 */ /* 0x000fe20000000000 */
[----:B------:R-:W-:Y:S01]  /*1350*/  UMOV UR7, 0x40000040 ;  /* 0x4000004000077882 */ /* 0x000fe20000000000 */
[----:B------:R-:W-:Y:S01]  /*1360*/  BAR.SYNC.DEFER_BLOCKING 0xe, 0x100 ;  /* 0x0384000000007b1d */ /* 0x000fe20000010000 */
[----:B------:R-:W-:-:S05]  /*1370*/  LEA R11, R197, R6, 0x18 ;  /* 0x00000006c50b7211 */ /* 0x000fca00078ec0ff */
[----:B------:R-:W-:Y:S01]  /*1380*/  UMOV UR9, 0x40000040 ;  /* 0x4000004000097882 */ /* 0x000fe20000000000 */
[----:B------:R-:W-:Y:S01]  /*1390*/  UMOV UR11, 0x40000040 ;  /* 0x40000040000b7882 */ /* 0x000fe20000000000 */
[----:B------:R-:W-:Y:S01]  /*13a0*/  UMOV UR13, 0x40000040 ;  /* 0x40000040000d7882 */ /* 0x000fe20000000000 */
[----:B------:R-:W-:Y:S01]  /*13b0*/  UMOV UR15, 0x40000040 ;  /* 0x40000040000f7882 */ /* 0x000fe20000000000 */
[----:B------:R-:W-:Y:S01]  /*13c0*/  UMOV UR17, 0x40000040 ;  /* 0x4000004000117882 */ /* 0x000fe20000000000 */
[----:B------:R-:W-:Y:S01]  /*13d0*/  UMOV UR19, 0x40000040 ;  /* 0x4000004000137882 */ /* 0x000fe20000000000 */
[----:B------:R-:W-:Y:S01]  /*13e0*/  WARPGROUP.ARRIVE ;  /* 0x00000000000079c5 */ /* 0x000fe20000000000 */
[----:B--2---:R-:W-:Y:S02]  /*13f0*/  R2UR UR20, R5 ;  /* 0x00000000051472ca */ /* 0x004fe400000e0000 */
[----:B------:R-:W-:-:S04]  /*1400*/  SHF.R.S32.HI R5, RZ, 0x1f, R152 ;  /* 0x0000001fff057819 */ /* 0x000fc80000011498 */
[----:B------:R-:W-:-:S04]  /*1410*/  LEA.HI R5, R5, R152, RZ, 0x7 ;  /* 0x0000009805057211 */ /* 0x000fc800078f38ff */
[----:B------:R-:W-:Y:S02]  /*1420*/  SHF.R.S32.HI R2, RZ, 0x7, R5 ;  /* 0x00000007ff027819 */ /* 0x000fe40000011405 */
[----:B------:R-:W-:-:S04]  /*1430*/  LOP3.LUT R5, R5, 0xffffff80, RZ, 0xc0, !PT ;  /* 0xffffff8005057812 */ /* 0x000fc800078ec0ff */
[----:B------:R-:W0:Y:S01]  /*1440*/  SHFL.IDX PT, R2, R2, RZ, 0x1f ;  /* 0x00001fff02027589 */ /* 0x000e2200000e0000 */
[----:B------:R-:W-:Y:S01]  /*1450*/  IMAD.IADD R5, R152, 0x1, -R5 ;  /* 0x0000000198057824 */ /* 0x000fe200078e0a05 */
        /* <DEDUP_REMOVED lines=9> */
[----:B------:R-:W-:Y:S01]  /*14f0*/  SHF.R.U32.HI R7, RZ, 0x4, R7 ;  /* 0x00000004ff077819 */ /* 0x000fe20000011607 */
[C---:B------:R-:W-:Y:S01]  /*1500*/  VIADD R6, R4.reuse, 0x2 ;  /* 0x0000000204067836 */ /* 0x040fe20000000000 */
[----:B------:R-:W-:Y:S02]  /*1510*/  R2UR UR4, R4 ;  /* 0x00000000040472ca */ /* 0x000fe400000e0000 */
[----:B------:R-:W-:Y:S02]  /*1520*/  LOP3.LUT R7, R7, 0x3fff, RZ, 0xc0, !PT ;  /* 0x00003fff07077812 */ /* 0x000fe400078ec0ff */
[----:B------:R-:W-:Y:S01]  /*1530*/  R2UR UR8, R6 ;  /* 0x00000000060872ca */ /* 0x000fe200000e0000 */
[----:B------:R-:W-:Y:S01]  /*1540*/  VIADD R6, R4, 0x4 ;  /* 0x0000000404067836 */ /* 0x000fe20000000000 */
[----:B------:R-:W-:-:S04]  /*1550*/  LOP3.LUT R9, R7, 0x2000000, RZ, 0xfc, !PT ;  /* 0x0200000007097812 */ /* 0x000fc800078efcff */
[C---:B------:R-:W-:Y:S01]  /*1560*/  R2UR UR6, R9.reuse ;  /* 0x00000000090672ca */ /* 0x040fe200000e0000 */
[----:B------:R-:W-:Y:S01]  /*1570*/  VIADD R2, R9, 0x80 ;  /* 0x0000008009027836 */ /* 0x000fe20000000000 */
[----:B------:R-:W-:-:S04]  /*1580*/  R2UR UR12, R6 ;  /* 0x00000000060c72ca */ /* 0x000fc800000e0000 */
[----:B------:R-:W-:Y:S01]  /*1590*/  R2UR UR10, R2 ;  /* 0x00000000020a72ca */ /* 0x000fe200000e0000 */
[----:B------:R-:W-:-:S05]  /*15a0*/  VIADD R2, R9, 0x100 ;  /* 0x0000010009027836 */ /* 0x000fca0000000000 */
        /* <DEDUP_REMOVED lines=8> */
[----:B------:R-:W-:-:S03]  /*1630*/  SHF.R.S32.HI R2, RZ, 0x1f, R5 ;  /* 0x0000001fff027819 */ /* 0x000fc60000011405 */
[----:B------:R-:W-:Y:S02]  /*1640*/  PLOP3.LUT P1, PT, PT, PT, UP0, 0x80, 0x0 ;  /* 0x000000000000781c */ /* 0x000fe40003f2f008 */
[CC--:B------:R-:W-:Y:S02]  /*1650*/  LEA.HI R4, R2.reuse, R5.reuse, RZ, 0x2 ;  /* 0x0000000502047211 */ /* 0x0c0fe400078f10ff */
[----:B------:R-:W-:Y:S02]  /*1660*/  LEA.HI R2, R2, R5, RZ, 0x5 ;  /* 0x0000000502027211 */ /* 0x000fe400078f28ff */
[--C-:B------:R-:W-:Y:S02]  /*1670*/  SHF.R.S32.HI R6, RZ, 0x2, R4.reuse ;  /* 0x00000002ff067819 */ /* 0x100fe40000011404 */
[----:B------:R-:W-:Y:S02]  /*1680*/  SHF.R.S32.HI R7, RZ, 0x1f, R4 ;  /* 0x0000001fff077819 */ /* 0x000fe40000011404 */
[----:B------:R-:W-:-:S02]  /*1690*/  SHF.R.S32.HI R2, RZ, 0x5, R2 ;  /* 0x00000005ff027819 */ /* 0x000fc40000011402 */
[----:B------:R-:W-:-:S04]  /*16a0*/  LEA.HI R7, R7, R6, RZ, 0x3 ;  /* 0x0000000607077211 */ /* 0x000fc800078f18ff */
        /* <DEDUP_REMOVED lines=19> */
.L_x_4053:
[----:B------:R-:W-:Y:S01]  /*17e0*/  IADD3 R3, R3, -0x2, RZ ;  /* 0xfffffffe03037810 */ /* 0x000fe20007ffe0ff */
[----:B------:R-:W-:-:S03]  /*17f0*/  VIADD R4, R11, 0x38860 ;  /* 0x000388600b047836 */ /* 0x000fc60000000000 */
[----:B------:R-:W-:Y:S02]  /*1800*/  ISETP.GE.AND P0, PT, R3, R0, PT ;  /* 0x000000000300720c */ /* 0x000fe40003f06270 */
[----:B------:R-:W-:-:S04]  /*1810*/  PRMT R4, R197, 0x654, R4 ;  /* 0x00000654c5047816 */ /* 0x000fc80000000004 */
[----:B------:R0:W-:Y:S07]  /*1820*/  SYNCS.ARRIVE.TRANS64.RED.A1T0 RZ, [R4+URZ], RZ ;  /* 0x000000ff04ff79a7 */ /* 0x0001ee000810043f */
[----:B------:R-:W-:Y:S05]  /*1830*/  @!P0 BRA `(.L_x_4054) ;  /* 0x0000000800bc8947 */ /* 0x000fea0003800000 */
[----:B------:R-:W-:-:S07]  /*1840*/  IMAD.MOV.U32 R2, RZ, RZ, RZ ;  /* 0x000000ffff027224 */ /* 0x000fce00078e00ff */
.L_x_4056:
        /* <DEDUP_REMOVED lines=168> */
.L_x_4055:
[----:B------:R-:W-:-:S04]  /*22d0*/  IMAD R4, R2, 0x8, R11 ;  /* 0x0000000802047824 */ /* 0x000fc800078e020b */
[----:B------:R-:W-:-:S05]  /*22e0*/  VIADD R4, R4, 0x38860 ;  /* 0x0003886004047836 */ /* 0x000fca0000000000 */
[----:B------:R-:W-:-:S04]  /*22f0*/  PRMT R4, R197, 0x654, R4 ;  /* 0x00000654c5047816 */ /* 0x000fc80000000004 */
[----:B------:R1:W-:Y:S01]  /*2300*/  SYNCS.ARRIVE.TRANS64.RED.A1T0 RZ, [R4+URZ], RZ ;  /* 0x000000ff04ff79a7 */ /* 0x0003e2000810043f */
[----:B------:R-:W-:Y:S05]  /*2310*/  @P0 BRA `(.L_x_4056) ;  /* 0xfffffff4004c0947 */ /* 0x000fea000383ffff */
[----:B------:R-:W-:-:S07]  /*2320*/  IMAD.SHL.U32 R2, R2, 0x40, RZ ;  /* 0x0000004002027824 */ /* 0x000fce00078e00ff */
.L_x_4054:
[----:B------:R-:W-:Y:S01]  /*2330*/  BAR.SYNC.DEFER_BLOCKING 0xe, 0x100 ;  /* 0x0384000000007b1d */ /* 0x000fe20000010000 */
[----:B------:R-:W-:Y:S01]  /*2340*/  IMAD.IADD R2, R7, 0x1, R2 ;  /* 0x0000000107027824 */ /* 0x000fe200078e0202 */
[----:B------:R-:W-:Y:S01]  /*2350*/  PLOP3.LUT P0, PT, PT, PT, PT, 0x8, 0x0 ;  /* 0x000000000000781c */ /* 0x000fe20003f0e170 */
[----:B01----:R-:W-:Y:S02]  /*2360*/  IMAD.MOV.U32 R4, RZ, RZ, RZ ;  /* 0x000000ffff047224 */ /* 0x003fe400078e00ff */
[----:B------:R-:W-:-:S05]  /*2370*/  IMAD R2, R2, 0x4, R11 ;  /* 0x0000000402027824 */ /* 0x000fca00078e020b */
        /* <DEDUP_REMOVED lines=133> */
.L_x_4050:
[----:B------:R-:W0:Y:S01]  /*2bd0*/  LDC R0, c[0x0][0x288] ;  /* 0x0000a200ff007b82 */ /* 0x000e220000000800 */
[----:B------:R-:W-:Y:S01]  /*2be0*/  ULDC UR4, c[0x0][0x448] ;  /* 0x0001120000047ab9 */ /* 0x000fe20000000800 */
[----:B------:R-:W-:Y:S02]  /*2bf0*/  UIADD3 UR6, UR38, 0x3f, URZ ;  /* 0x0000003f26067890 */ /* 0x000fe4000fffe03f */
[----:B------:R-:W-:Y:S02]  /*2c00*/  UISETP.NE.AND UP0, UPT, UR4, 0x1, UPT ;  /* 0x000000010400788c */ /* 0x000fe4000bf05270 */
[----:B------:R-:W-:Y:S02]  /*2c10*/  USHF.R.U32.HI UR9, URZ, 0x10, UR7 ;  /* 0x000000103f097899 */ /* 0x000fe40008011607 */
[----:B------:R-:W-:Y:S02]  /*2c20*/  UP2UR UR60, UPR, URZ, 0x1 ;  /* 0x000000013f3c7883 */ /* 0x000fe40008000000 */
[----:B------:R-:W-:-:S05]  /*2c30*/  ULOP3.LUT UR61, UR7, 0xffff, URZ, 0xc0, !UPT ;  /* 0x0000ffff073d7892 */ /* 0x000fca000f8ec03f */
[----:B------:R-:W-:Y:S01]  /*2c40*/  @UP0 ULDC UR4, c[0x0][0x44c] ;  /* 0x0001130000040ab9 */ /* 0x000fe20000000800 */
[----:B------:R-:W-:Y:S01]  /*2c50*/  @UP0 ULDC UR8, c[0x0][0x450] ;  /* 0x0001140000080ab9 */ /* 0x000fe20000000800 */
[----:B------:R-:W-:-:S04]  /*2c60*/  UIMAD.WIDE.U32 UR4, UR6, UR4, URZ ;  /* 0x00000004060472a5 */ /* 0x000fc8000f8e003f */
[----:B------:R-:W-:Y:S02]  /*2c70*/  @UP0 USHF.R.U32.HI UR6, URZ, UR8, UR5 ;  /* 0x000000083f060299 */ /* 0x000fe40008011605 */
[----:B------:R-:W-:Y:S01]  /*2c80*/  UISETP.NE.AND UP0, UPT, UR9, URZ, UPT ;  /* 0x0000003f0900728c */ /* 0x000fe2000bf05270 */
[----:B0-----:R-:W-:Y:S01]  /*2c90*/  IADD3 R0, -R0, 0x40, RZ ;  /* 0x0000004000007810 */ /* 0x001fe20007ffe1ff */
[----:B------:R-:W-:-:S04]  /*2ca0*/  UMOV UR4, URZ ;  /* 0x0000003f00047c82 */ /* 0x000fc80008000000 */
[----:B------:R-:W-:-:S05]  /*2cb0*/  IMAD R0, R195, R2, R0 ;  /* 0x00000002c3007224 */ /* 0x000fca00078e0200 */
[----:B------:R-:W-:Y:S01]  /*2cc0*/  IADD3 R0, R0, UR6, RZ ;  /* 0x0000000600007c10 */ /* 0x000fe2000fffe0ff */
[----:B------:R-:W-:-:S03]  /*2cd0*/  @!UP0 ULDC UR9, c[0x0][0xae8] ;  /* 0x0002ba0000098ab9 */ /* 0x000fc60000000800 */
[----:B------:R-:W-:-:S04]  /*2ce0*/  SHF.R.S32.HI R5, RZ, 0x1f, R0 ;  /* 0x0000001fff057819 */ /* 0x000fc80000011400 */
[----:B------:R-:W-:-:S04]  /*2cf0*/  LEA.HI R5, R5, R0, RZ, 0x6 ;  /* 0x0000000005057211 */ /* 0x000fc800078f30ff */
[----:B------:R-:W-:-:S04]  /*2d00*/  SHF.R.S32.HI R0, RZ, 0x6, R5 ;  /* 0x00000006ff007819 */ /* 0x000fc80000011405 */
[----:B------:R-:W-:-:S04]  /*2d10*/  VIMNMX R22, R3, R0, PT ;  /* 0x0000000003167248 */ /* 0x000fc80003fe0100 */
[----:B------:R-:W-:-:S13]  /*2d20*/  ISETP.GE.AND P0, PT, R22, 0x1, PT ;  /* 0x000000011600780c */ /* 0x000fda0003f06270 */
[----:B------:R-:W-:Y:S05]  /*2d30*/  @!P0 BRA `(.L_x_4057) ;  /* 0x0000000000808947 */ /* 0x000fea0003800000 */
[----:B------:R-:W-:Y:S01]  /*2d40*/  IMAD.U32 R5, RZ, RZ, UR9 ;  /* 0x00000009ff057e24 */ /* 0x000fe2000f8e00ff */
[----:B------:R-:W-:-:S04]  /*2d50*/  UMOV UR4, URZ ;  /* 0x0000003f00047c82 */ /* 0x000fc80008000000 */
[----:B------:R-:W-:-:S04]  /*2d60*/  IABS R0, R5 ;  /* 0x0000000500007213 */ /* 0x000fc80000000000 */
[----:B------:R-:W-:Y:S02]  /*2d70*/  R2UR UR8, R0 ;  /* 0x00000000000872ca */ /* 0x000fe400000e0000 */
[----:B------:R-:W-:Y:S02]  /*2d80*/  IADD3 R0, R5, -0x1, R22 ;  /* 0xffffffff05007810 */ /* 0x000fe40007ffe016 */
[----:B------:R-:W-:Y:S02]  /*2d90*/  IABS R5, R5 ;  /* 0x0000000500057213 */ /* 0x000fe40000000000 */
[----:B------:R-:W-:-:S04]  /*2da0*/  IABS R4, R0 ;  /* 0x0000000000047213 */ /* 0x000fc80000000000 */
[----:B------:R-:W-:-:S03]  /*2db0*/  R2UR UR7, R4 ;  /* 0x00000000040772ca */ /* 0x000fc600000e0000 */
        /* <DEDUP_REMOVED lines=17> */
[----:B------:R-:W-:-:S04]  /*2ed0*/  ULOP3.LUT UR4, UR6, UR9, URZ, 0x3c, !UPT ;  /* 0x0000000906047292 */ /* 0x000fc8000f8e3c3f */
[----:B------:R-:W-:-:S05]  /*2ee0*/  UISETP.GE.AND UP0, UPT, UR4, URZ, UPT ;  /* 0x0000003f0400728c */ /* 0x000fca000bf06270 */
[----:B------:R-:W-:Y:S02]  /*2ef0*/  @UP1 UIADD3 UR5, UR5, 0x1, URZ ;  /* 0x0000000105051890 */ /* 0x000fe4000fffe03f */
[----:B------:R-:W-:-:S05]  /*2f00*/  UISETP.NE.AND UP1, UPT, UR9, URZ, UPT ;  /* 0x0000003f0900728c */ /* 0x000fca000bf25270 */
[----:B------:R-:W-:Y:S02]  /*2f10*/  UMOV UR4, UR5 ;  /* 0x0000000500047c82 */ /* 0x000fe40008000000 */
[----:B------:R-:W-:-:S04]  /*2f20*/  @!UP0 UIADD3 UR4, -UR4, URZ, URZ ;  /* 0x0000003f04048290 */ /* 0x000fc8000fffe13f */
[----:B------:R-:W-:-:S12]  /*2f30*/  @!UP1 ULOP3.LUT UR4, URZ, UR9, URZ, 0x33, !UPT ;  /* 0x000000093f049292 */ /* 0x000fd8000f8e333f */
.L_x_4057:
[----:B------:R-:W-:Y:S02]  /*2f40*/  UIMAD UR61, UR61, UR4, URZ ;  /* 0x000000043d3d72a4 */ /* 0x000fe4000f8e023f */
[----:B------:R-:W-:Y:S01]  /*2f50*/  IMAD.U32 R3, RZ, RZ, UR4 ;  /* 0x00000004ff037e24 */ /* 0x000fe2000f8e00ff */
[----:B------:R-:W-:Y:S01]  /*2f60*/  PLOP3.LUT P0, PT, PT, PT, PT, 0x80, 0x0 ;  /* 0x000000000000781c */ /* 0x000fe20003f0f070 */
[----:B------:R-:W-:Y:S01]  /*2f70*/  IMAD.MOV.U32 R2, RZ, RZ, RZ ;  /* 0x000000ffff027224 */ /* 0x000fe200078e00ff */
[----:B------:R-:W-:Y:S01]  /*2f80*/  CS2R R150, SRZ ;  /* 0x0000000000967805 */ /* 0x000fe2000001ff00 */
[----:B------:R-:W-:Y:S01]  /*2f90*/  IMAD.MOV.U32 R4, RZ, RZ, RZ ;  /* 0x000000ffff047224 */ /* 0x000fe200078e00ff */
[----:B------:R-:W-:Y:S02]  /*2fa0*/  VIADDMNMX R22, R3, UR61, R22, PT ;  /* 0x0000003d03167c46 */ /* 0x000fe4000b800116 */
[----:B------:R-:W-:Y:S02]  /*2fb0*/  CS2R R148, SRZ ;  /* 0x0000000000947805 */ /* 0x000fe4000001ff00 */
[----:B------:R-:W-:-:S02]  /*2fc0*/  CS2R R146, SRZ ;  /* 0x0000000000927805 */ /* 0x000fc4000001ff00 */
[----:B------:R-:W-:Y:S02]  /*2fd0*/  CS2R R144, SRZ ;  /* 0x0000000000907805 */ /* 0x000fe4000001ff00 */
[----:B------:R-:W-:Y:S02]  /*2fe0*/  ISETP.GT.AND P1, PT, R22, UR61, PT ;  /* 0x0000003d16007c0c */ /* 0x000fe4000bf24270 */
        /* <DEDUP_REMOVED lines=86> */
[----:B------:R-:W-:Y:S01]  /*3550*/  MOV R8, 0x70 ;  /* 0x0000007000087802 */ /* 0x000fe20000000f00 */
[----:B------:R-:W-:Y:S02]  /*3560*/  IMAD.U32 R6, RZ, RZ, UR4 ;  /* 0x00000004ff067e24 */ /* 0x000fe4000f8e00ff */
[----:B------:R-:W-:-:S02]  /*3570*/  IMAD.U32 R7, RZ, RZ, UR5 ;  /* 0x00000005ff077e24 */ /* 0x000fc4000f8e00ff */
[----:B------:R-:W-:Y:S02]  /*3580*/  IMAD.U32 R11, RZ, RZ, UR7 ;  /* 0x00000007ff0b7e24 */ /* 0x000fe4000f8e00ff */
[----:B------:R-:W-:Y:S02]  /*3590*/  IMAD.MOV.U32 R12, RZ, RZ, 0x1 ;  /* 0x00000001ff0c7424 */ /* 0x000fe400078e00ff */
[----:B0-----:R-:W-:-:S07]  /*35a0*/  IMAD.MOV.U32 R13, RZ, RZ, RZ ;  /* 0x000000ffff0d7224 */ /* 0x001fce00078e00ff */
[----:B------:R-:W-:-:S07]  /*35b0*/  LEPC R20, `(.L_x_4058) ;  /* 0x000000001014794e */ /* 0x000fce0000000000 */
[----:B-1----:R-:W-:Y:S05]  /*35c0*/  CALL.ABS.NOINC R2 ;  /* 0x0000000002007343 */ /* 0x002fea0003c00000 */
.L_x_4058:
        /* <DEDUP_REMOVED lines=11> */
.L_x_4149:
[----:B------:R-:W2:Y:S01]  /*3680*/  LDL R0, [R1+0x4] ;  /* 0x0000040001007983 */ /* 0x000ea20000100800 */
[----:B------:R-:W-:Y:S02]  /*3690*/  LEA.HI R9, R9, R6, RZ, 0x3 ;  /* 0x0000000609097211 */ /* 0x000fe400078f18ff */
[----:B------:R-:W-:Y:S02]  /*36a0*/  LEA.HI R4, R4, R7, RZ, 0x5 ;  /* 0x0000000704047211 */ /* 0x000fe400078f28ff */
[----:B------:R-:W-:Y:S02]  /*36b0*/  LOP3.LUT R9, R9, 0xfffffff8, RZ, 0xc0, !PT ;  /* 0xfffffff809097812 */ /* 0x000fe400078ec0ff */
[----:B------:R-:W-:-:S03]  /*36c0*/  SHF.R.S32.HI R4, RZ, 0x5, R4 ;  /* 0x00000005ff047819 */ /* 0x000fc60000011404 */
[----:B------:R-:W-:-:S04]  /*36d0*/  IMAD.IADD R9, R6, 0x1, -R9 ;  /* 0x0000000106097824 */ /* 0x000fc800078e0a09 */
[----:B------:R-:W-:Y:S01]  /*36e0*/  IMAD R192, R4, 0x10, R9 ;  /* 0x0000001004c07824 */ /* 0x000fe200078e0209 */
[----:B--2---:R-:W-:Y:S02]  /*36f0*/  R2UR UR4, R0 ;  /* 0x00000000000472ca */ /* 0x004fe400000e0000 */
[----:B------:R-:W-:Y:S01]  /*3700*/  LOP3.LUT R0, R3, 0x7ffffffc, RZ, 0xc0, !PT ;  /* 0x7ffffffc03007812 */ /* 0x000fe200078ec0ff */
[----:B------:R-:W-:-:S04]  /*3710*/  IMAD.IADD R3, R17, 0x1, -R2 ;  /* 0x0000000111037824 */ /* 0x000fc800078e0a02 */
        /* <DEDUP_REMOVED lines=8> */
.L_x_4060:
[----:B------:R1:W2:Y:S01]  /*37a0*/  SYNCS.PHASECHK.TRANS64.TRYWAIT P1, [R198+URZ+0x38830], R5 ;  /* 0x03883005c60075a7 */ /* 0x0002a2000802017f */
[----:B------:R-:W-:Y:S05]  /*37b0*/  @!P0 BRA `(.L_x_4061) ;  /* 0x0000000000048947 */ /* 0x000fea0003800000 */
[----:B------:R-:W-:Y:S01]  /*37c0*/  BPT.TRAP 0x1 ;  /* 0x000000040000795c */ /* 0x000fe20000300000 */
.L_x_4061:
[----:B--2---:R-:W-:Y:S05]  /*37d0*/  @P1 BRA `(.L_x_4062) ;  /* 0x0000000000081947 */ /* 0x004fea0003800000 */
[----:B------:R-:W2:Y:S02]  /*37e0*/  SYNCS.PHASECHK.TRANS64.TRYWAIT P1, [R198+URZ+0x38830], R5 ;  /* 0x03883005c60075a7 */ /* 0x000ea4000802017f */
[----:B--2---:R-:W-:Y:S05]  /*37f0*/  @!P1 BRA `(.L_x_4063) ;  /* 0x0000010800149947 */ /* 0x004fea0003800000 */
.L_x_4062:
        /* <DEDUP_REMOVED lines=35> */
[----:B------:R-:W-:Y:S01]  /*3a30*/  MOV R8, UR8 ;  /* 0x0000000800087c02 */ /* 0x000fe20008000f00 */
        /* <DEDUP_REMOVED lines=29> */
.L_x_4150:
[----:B------:R-:W-:Y:S05]  /*3c10*/  @!P0 BRA `(.L_x_4065) ;  /* 0x0000000000048947 */ /* 0x000fea0003800000 */
[----:B------:R-:W-:Y:S01]  /*3c20*/  BPT.TRAP 0x1 ;  /* 0x000000040000795c */ /* 0x000fe20000300000 */
.L_x_4065:
[----:B------:R4:W0:Y:S01]  /*3c30*/  SYNCS.PHASECHK.TRANS64.TRYWAIT P1, [R198+URZ+0x38850], R5 ;  /* 0x03885005c60075a7 */ /* 0x000822000802017f */
[----:B------:R-:W-:Y:S05]  /*3c40*/  @!P0 BRA `(.L_x_4066) ;  /* 0x0000000000048947 */ /* 0x000fea0003800000 */
[----:B------:R-:W-:Y:S01]  /*3c50*/  BPT.TRAP 0x1 ;  /* 0x000000040000795c */ /* 0x000fe20000300000 */
.L_x_4066:
        /* <DEDUP_REMOVED lines=11> */
.L_x_4067:
[----:B------:R-:W-:Y:S01]  /*3d10*/  R2UR UR4, R0 ;  /* 0x00000000000472ca */ /* 0x000fe200000e0000 */
[----:B------:R-:W-:Y:S01]  /*3d20*/  WARPGROUP.ARRIVE ;  /* 0x00000000000079c5 */ /* 0x000fe20000000000 */
[----:B------:R-:W-:Y:S01]  /*3d30*/  R2UR UR6, R18 ;  /* 0x00000000120672ca */ /* 0x000fe200000e0000 */
        /* <DEDUP_REMOVED lines=9> */
[----:B------:R-:W-:Y:S01]  /*3dd0*/  VIADD R4, R0, 0x4 ;  /* 0x0000000400047836 */ /* 0x000fe20000000000 */
[----:B------:R-:W-:Y:S01]  /*3de0*/  UMOV UR8, UR4 ;  /* 0x0000000400087c82 */ /* 0x000fe20008000000 */
[----:B-1234-:R-:W-:Y:S01]  /*3df0*/  VIADD R5, R18, 0x4 ;  /* 0x0000000412057836 */ /* 0x01efe20000000000 */
[----:B------:R-:W-:Y:S01]  /*3e00*/  UMOV UR4, UR8 ;  /* 0x0000000800047c82 */ /* 0x000fe20008000000 */
[----:B------:R-:W-:Y:S01]  /*3e10*/  IMAD.U32 R6, RZ, RZ, UR8 ;  /* 0x00000008ff067e24 */ /* 0x000fe2000f8e00ff */
[----:B------:R-:W-:Y:S01]  /*3e20*/  HGMMA.64x64x16.F32 R24, gdesc[UR4], R24, gsb0 ;  /* 0x00e00000041879f0 */ /* 0x000fe20008000818 */
[----:B------:R-:W-:Y:S01]  /*3e30*/  R2UR UR4, R2 ;  /* 0x00000000020472ca */ /* 0x000fe200000e0000 */
[----:B------:R-:W-:Y:S01]  /*3e40*/  UMOV UR5, UR9 ;  /* 0x0000000900057c82 */ /* 0x000fe20008000000 */
[----:B------:R-:W-:Y:S01]  /*3e50*/  R2UR UR6, R3 ;  /* 0x00000000030672ca */ /* 0x000fe200000e0000 */
[----:B------:R-:W-:Y:S01]  /*3e60*/  UMOV UR7, 0x40000040 ;  /* 0x4000004000077882 */ /* 0x000fe20000000000 */
[----:B------:R-:W-:Y:S01]  /*3e70*/  MOV R3, UR9 ;  /* 0x0000000900037c02 */ /* 0x000fe20008000f00 */
[----:B------:R-:W-:Y:S01]  /*3e80*/  UMOV UR9, 0x40000040 ;  /* 0x4000004000097882 */ /* 0x000fe20000000000 */
[----:B------:R-:W-:Y:S01]  /*3e90*/  VIADD R12, R0, 0x6 ;  /* 0x00000006000c7836 */ /* 0x000fe20000000000 */
[----:B------:R-:W-:Y:S01]  /*3ea0*/  UMOV UR15, 0x40000040 ;  /* 0x40000040000f7882 */ /* 0x000fe20000000000 */
[----:B------:R-:W-:Y:S01]  /*3eb0*/  VIADD R13, R18, 0x6 ;  /* 0x00000006120d7836 */ /* 0x000fe20000000000 */
[----:B------:R-:W-:Y:S01]  /*3ec0*/  UMOV UR17, 0x40000040 ;  /* 0x4000004000117882 */ /* 0x000fe20000000000 */
[----:B------:R-:W-:Y:S01]  /*3ed0*/  VIADD R19, R0, 0x200 ;  /* 0x0000020000137836 */ /* 0x000fe20000000000 */
[----:B------:R-:W-:Y:S01]  /*3ee0*/  UMOV UR19, 0x40000040 ;  /* 0x4000004000137882 */ /* 0x000fe20000000000 */
[----:B------:R-:W-:Y:S01]  /*3ef0*/  VIADD R20, R18, 0x200 ;  /* 0x0000020012147836 */ /* 0x000fe20000000000 */
        /* <DEDUP_REMOVED lines=20> */
[----:B------:R-:W-:Y:S01]  /*4040*/  VIADD R184, R0, 0x800 ;  /* 0x0000080000b87836 */ /* 0x000fe20000000000 */
        /* <DEDUP_REMOVED lines=12> */
[----:B------:R-:W-:Y:S01]  /*4110*/  IMAD.U32 R5, RZ, RZ, UR9 ;  /* 0x00000009ff057e24 */ /* 0x000fe2000f8e00ff */
[----:B------:R-:W-:-:S08]  /*4120*/  UMOV UR9, 0x40000040 ;  /* 0x4000004000097882 */ /* 0x000fd00000000000 */
        /* <DEDUP_REMOVED lines=34> */
[----:B------:R-:W-:Y:S01]  /*4350*/  VIADD R20, R18, 0x400 ;  /* 0x0000040012147836 */ /* 0x000fe20000000000 */
[----:B------:R-:W-:-:S04]  /*4360*/  IADD3 R19, R0, 0x400, RZ ;  /* 0x0000040000137810 */ /* 0x000fc80007ffe0ff */
        /* <DEDUP_REMOVED lines=31> */
[----:B------:R-:W-:Y:S02]  /*4560*/  WARPGROUP.DEPBAR.LE gsb0, 0x0 ;  /* 0x00008000000079c5 */ /* 0x000fe40000010000 */
[----:B------:R-:W-:-:S06]  /*4570*/  WARPGROUP.ARRIVE ;  /* 0x00000000000079c5 */ /* 0x000fcc0000000000 */
[----:B------:R-:W-:Y:S01]  /*4580*/  HGMMA.64x64x16.F32 R24, gdesc[UR4], R24, gsb0 ;  /* 0x00e00000041879f0 */ /* 0x000fe20008000818 */
[----:B0-----:R-:W-:Y:S02]  /*4590*/  ISETP.GT.AND P1, PT, R19, 0x7f, PT ;  /* 0x0000007f1300780c */ /* 0x001fe40003f24270 */
[----:B------:R-:W-:Y:S02]  /*45a0*/  IADD3 R19, R18, 0x800, RZ ;  /* 0x0000080012137810 */ /* 0x000fe40007ffe0ff */
[----:B------:R-:W-:Y:S02]  /*45b0*/  SEL R20, RZ, 0x2, !P1 ;  /* 0x00000002ff147807 */ /* 0x000fe40004800000 */
[C---:B------:R-:W-:Y:S02]  /*45c0*/  SEL R56, R58.reuse, 0x2, P1 ;  /* 0x000000023a387807 */ /* 0x040fe40000800000 */
[----:B------:R-:W-:Y:S01]  /*45d0*/  SEL R58, R58, 0x6, !P1 ;  /* 0x000000063a3a7807 */ /* 0x000fe20004800000 */
[----:B------:R-:W-:-:S02]  /*45e0*/  IMAD.IADD R21, R20, 0x1, R184 ;  /* 0x0000000114157824 */ /* 0x000fc400078e02b8 */
        /* <DEDUP_REMOVED lines=167> */
[C---:B------:R-:W-:Y:S01]  /*5060*/  IADD3 R20, R56.reuse, R199, RZ ;  /* 0x000000c738147210 */ /* 0x040fe20007ffe0ff */
[--C-:B------:R-:W-:Y:S02]  /*5070*/  IMAD.IADD R56, R56, 0x1, R21.reuse ;  /* 0x0000000138387824 */ /* 0x100fe400078e0215 */
[----:B------:R-:W-:Y:S02]  /*5080*/  IMAD.IADD R21, R58, 0x1, R21 ;  /* 0x000000013a157824 */ /* 0x000fe400078e0215 */
[----:B------:R-:W-:Y:S01]  /*5090*/  IMAD.MOV.U32 R59, RZ, RZ, 0x40 ;  /* 0x00000040ff3b7424 */ /* 0x000fe200078e00ff */
        /* <DEDUP_REMOVED lines=17> */
[----:B------:R-:W-:-:S04]  /*51b0*/  SEL R21, R21, 0xf80, P1 ;  /* 0x00000f8015157807 */ /* 0x000fc80000800000 */
        /* <DEDUP_REMOVED lines=17> */
.L_x_4069:
[----:B------:R-:W-:Y:S01]  /*52d0*/  LEA.HI R20, R57, R152, RZ, 0x2 ;  /* 0x0000009839147211 */ /* 0x000fe200078f10ff */
[----:B------:R-:W-:Y:S01]  /*52e0*/  UISETP.NE.AND UP0, UPT, UR60, URZ, UPT ;  /* 0x0000003f3c00728c */ /* 0x000fe2000bf05270 */
[----:B------:R-:W-:Y:S01]  /*52f0*/  VIADD R61, R192, UR38 ;  /* 0x00000026c03d7c36 */ /* 0x000fe20008000000 */
[----:B------:R-:W0:Y:S01]  /*5300*/  LDC R169, c[0x0][0x288] ;  /* 0x0000a200ffa97b82 */ /* 0x000e220000000800 */
[----:B------:R-:W-:Y:S01]  /*5310*/  LOP3.LUT R21, R20, 0xfffffffc, RZ, 0xc0, !PT ;  /* 0xfffffffc14157812 */ /* 0x000fe200078ec0ff */
[----:B------:R-:W-:Y:S01]  /*5320*/  IMAD R56, R22, -0x40, R59 ;  /* 0xffffffc016387824 */ /* 0x000fe200078e023b */
[----:B------:R-:W-:Y:S01]  /*5330*/  ULDC UR7, c[0x0][0x2f0] ;  /* 0x0000bc0000077ab9 */ /* 0x000fe20000000800 */
[----:B------:R-:W-:Y:S01]  /*5340*/  PLOP3.LUT P1, PT, PT, PT, UP0, 0x80, 0x0 ;  /* 0x000000000000781c */ /* 0x000fe20003f2f008 */
[----:B------:R-:W-:Y:S01]  /*5350*/  UMOV UR11, 0x40000040 ;  /* 0x40000040000b7882 */ /* 0x000fe20000000000 */
[----:B------:R-:W-:Y:S01]  /*5360*/  IMAD.IADD R21, R152, 0x1, -R21 ;  /* 0x0000000198157824 */ /* 0x000fe200078e0a15 */
[----:B------:R-:W-:Y:S01]  /*5370*/  PLOP3.LUT P2, PT, PT, PT, UP0, 0x80, 0x0 ;  /* 0x000000000000781c */ /* 0x000fe20003f4f008 */
[----:B------:R-:W-:Y:S01]  /*5380*/  VIADD R58, R56, 0x1 ;  /* 0x00000001383a7836 */ /* 0x000fe20000000000 */
[----:B------:R-:W-:Y:S01]  /*5390*/  @UP0 ULDC UR6, c[0x0][0x44c] ;  /* 0x0001130000060ab9 */ /* 0x000fe20000000800 */
[C---:B------:R-:W-:Y:S01]  /*53a0*/  R2UR UR10, R193.reuse ;  /* 0x00000000c10a72ca */ /* 0x040fe200000e0000 */
[----:B------:R-:W-:Y:S01]  /*53b0*/  VIADD R216, R193, 0x80 ;  /* 0x00000080c1d87836 */ /* 0x000fe20000000000 */
[----:B------:R-:W-:Y:S01]  /*53c0*/  LEA.HI R20, R21, R21, RZ, 0x1 ;  /* 0x0000001515147211 */ /* 0x000fe200078f08ff */
[----:B------:R-:W-:-:S03]  /*53d0*/  IMAD R58, R195, UR7, R58 ;  /* 0x00000007c33a7c24 */ /* 0x000fc6000f8e023a */
[----:B------:R-:W-:-:S05]  /*53e0*/  LOP3.LUT R20, R20, 0x1ffffffe, RZ, 0xc0, !PT ;  /* 0x1ffffffe14147812 */ /* 0x000fca00078ec0ff */
[----:B------:R-:W-:Y:S01]  /*53f0*/  IMAD.IADD R20, R21, 0x1, -R20 ;  /* 0x0000000115147824 */ /* 0x000fe200078e0a14 */
[----:B0-----:R-:W-:-:S03]  /*5400*/  IADD3 R58, R58, -R169, -R196 ;  /* 0x800000a93a3a7210 */ /* 0x001fc60007ffe8c4 */
[----:B------:R-:W-:-:S04]  /*5410*/  IMAD R186, R20, 0x8, R61 ;  /* 0x0000000814ba7824 */ /* 0x000fc800078e023d */
[----:B------:R-:W-:Y:S01]  /*5420*/  @P1 IMAD.HI.U32 R21, R186, UR6, RZ ;  /* 0x00000006ba151c27 */ /* 0x000fe2000f8e00ff */
[----:B------:R-:W-:-:S03]  /*5430*/  @UP0 ULDC UR6, c[0x0][0x450] ;  /* 0x0001140000060ab9 */ /* 0x000fc60000000800 */
[----:B------:R-:W-:Y:S01]  /*5440*/  IMAD.MOV.U32 R20, RZ, RZ, R186 ;  /* 0x000000ffff147224 */ /* 0x000fe200078e00ba */
[----:B------:R-:W-:Y:S01]  /*5450*/  @P2 SHF.R.U32.HI R20, RZ, UR6, R21 ;  /* 0x00000006ff142c19 */ /* 0x000fe20008011615 */
[----:B------:R-:W-:Y:S01]  /*5460*/  IMAD R21, R195, UR7, R56 ;  /* 0x00000007c3157c24 */ /* 0x000fe2000f8e0238 */
[----:B------:R-:W-:-:S03]  /*5470*/  ULDC UR6, c[0x0][0xa80] ;  /* 0x0002a00000067ab9 */ /* 0x000fc60000000800 */
[----:B------:R-:W0:Y:S01]  /*5480*/  SHFL.IDX PT, R60, R20, RZ, 0x1c1f ;  /* 0x001c1fff143c7589 */ /* 0x000e2200000e0000 */
[----:B------:R-:W-:-:S03]  /*5490*/  IMAD.IADD R21, R21, 0x1, -R196 ;  /* 0x0000000115157824 */ /* 0x000fc600078e0ac4 */
[----:B------:R-:W1:Y:S02]  /*54a0*/  SHFL.IDX PT, R20, R20, 0x1, 0x1c1f ;  /* 0x003c1f0014147f89 */ /* 0x000e6400000e0000 */
[----:B0-----:R-:W-:-:S04]  /*54b0*/  VIADDMNMX R60, R60, R58, R21, PT ;  /* 0x0000003a3c3c7246 */ /* 0x001fc80003800115 */
        /* <DEDUP_REMOVED lines=45> */
[----:B------:R-:W-:Y:S02]  /*5790*/  FMNMX.FTZ R56, R52, R61, !PT ;  /* 0x0000003d34387209 */ /* 0x000fe40007810000 */
[----:B-1----:R-:W-:Y:S02]  /*57a0*/  VIADDMNMX R21, R20, R58, R21, PT ;  /* 0x0000003a14157246 */ /* 0x002fe40003800115 */
[----:B------:R-:W-:-:S02]  /*57b0*/  FMNMX.FTZ R56, R53, R56, !PT ;  /* 0x0000003835387209 */ /* 0x000fc40007810000 */
[C---:B------:R-:W-:Y:S02]  /*57c0*/  ISETP.GT.AND P1, PT, R21.reuse, RZ, PT ;  /* 0x000000ff1500720c */ /* 0x040fe40003f24270 */
[C---:B------:R-:W-:Y:S01]  /*57d0*/  ISETP.GT.AND P2, PT, R21.reuse, 0x1, PT ;  /* 0x000000011500780c */ /* 0x040fe20003f44270 */
[----:B------:R-:W0:Y:S01]  /*57e0*/  SHFL.BFLY PT, R61, R56, 0x2, 0x1f ;  /* 0x0c401f00383d7f89 */ /* 0x000e2200000e0000 */
[----:B------:R-:W-:Y:S02]  /*57f0*/  ISETP.GT.AND P3, PT, R21, 0x8, PT ;  /* 0x000000081500780c */ /* 0x000fe40003f64270 */
[----:B------:R-:W-:Y:S02]  /*5800*/  FSEL R26, R26, -INF , P1 ;  /* 0xff8000001a1a7808 */ /* 0x000fe40000800000 */
[----:B------:R-:W-:Y:S02]  /*5810*/  FSEL R27, R27, -INF , P2 ;  /* 0xff8000001b1b7808 */ /* 0x000fe40001000000 */
[----:B------:R-:W-:-:S02]  /*5820*/  ISETP.GT.AND P1, PT, R21, 0x9, PT ;  /* 0x000000091500780c */ /* 0x000fc40003f24270 */
[----:B------:R-:W-:Y:S02]  /*5830*/  FSEL R30, R30, -INF , P3 ;  /* 0xff8000001e1e7808 */ /* 0x000fe40001800000 */
[----:B------:R-:W-:Y:S02]  /*5840*/  ISETP.GT.AND P2, PT, R21, 0x10, PT ;  /* 0x000000101500780c */ /* 0x000fe40003f44270 */
[----:B------:R-:W-:Y:S02]  /*5850*/  FSEL R31, R31, -INF , P1 ;  /* 0xff8000001f1f7808 */ /* 0x000fe40000800000 */
[C---:B------:R-:W-:Y:S02]  /*5860*/  ISETP.GT.AND P1, PT, R21.reuse, 0x11, PT ;  /* 0x000000111500780c */ /* 0x040fe40003f24270 */
[----:B------:R-:W-:Y:S02]  /*5870*/  FSEL R34, R34, -INF , P2 ;  /* 0xff80000022227808 */ /* 0x000fe40001000000 */
[----:B------:R-:W-:-:S02]  /*5880*/  ISETP.GT.AND P2, PT, R21, 0x18, PT ;  /* 0x000000181500780c */ /* 0x000fc40003f44270 */
[----:B------:R-:W-:Y:S02]  /*5890*/  FSEL R35, R35, -INF , P1 ;  /* 0xff80000023237808 */ /* 0x000fe40000800000 */
[----:B------:R-:W-:Y:S02]  /*58a0*/  ISETP.GT.AND P1, PT, R21, 0x19, PT ;  /* 0x000000191500780c */ /* 0x000fe40003f24270 */
[----:B0-----:R-:W-:Y:S02]  /*58b0*/  FMNMX.FTZ R185, R56, R61, !PT ;  /* 0x0000003d38b97209 */ /* 0x001fe40007810000 */
[----:B------:R-:W-:Y:S02]  /*58c0*/  FMNMX.FTZ R61, R26, R27, !PT ;  /* 0x0000001b1a3d7209 */ /* 0x000fe40007810000 */
[----:B------:R-:W-:Y:S01]  /*58d0*/  FSEL R38, R38, -INF , P2 ;  /* 0xff80000026267808 */ /* 0x000fe20001000000 */
[----:B------:R-:W0:Y:S01]  /*58e0*/  SHFL.BFLY PT, R58, R185, 0x1, 0x1f ;  /* 0x0c201f00b93a7f89 */ /* 0x000e2200000e0000 */
[----:B------:R-:W-:-:S02]  /*58f0*/  FMNMX.FTZ R20, R30, R61, !PT ;  /* 0x0000003d1e147209 */ /* 0x000fc40007810000 */
[----:B------:R-:W-:Y:S02]  /*5900*/  ISETP.GT.AND P2, PT, R21, 0x20, PT ;  /* 0x000000201500780c */ /* 0x000fe40003f44270 */
[----:B------:R-:W-:Y:S02]  /*5910*/  FMNMX.FTZ R61, R31, R20, !PT ;  /* 0x000000141f3d7209 */ /* 0x000fe40007810000 */
[----:B------:R-:W-:Y:S02]  /*5920*/  FSEL R39, R39, -INF , P1 ;  /* 0xff80000027277808 */ /* 0x000fe40000800000 */
[----:B------:R-:W-:Y:S02]  /*5930*/  FMNMX.FTZ R20, R34, R61, !PT ;  /* 0x0000003d22147209 */ /* 0x000fe40007810000 */
[----:B------:R-:W-:Y:S02]  /*5940*/  ISETP.GT.AND P1, PT, R21, 0x21, PT ;  /* 0x000000211500780c */ /* 0x000fe40003f24270 */
[----:B------:R-:W-:-:S02]  /*5950*/  FMNMX.FTZ R61, R35, R20, !PT ;  /* 0x00000014233d7209 */ /* 0x000fc40007810000 */
[----:B------:R-:W-:Y:S02]  /*5960*/  FSEL R42, R42, -INF , P2 ;  /* 0xff8000002a2a7808 */ /* 0x000fe40001000000 */
[----:B------:R-:W-:Y:S02]  /*5970*/  FMNMX.FTZ R20, R38, R61, !PT ;  /* 0x0000003d26147209 */ /* 0x000fe40007810000 */
[----:B------:R-:W-:Y:S02]  /*5980*/  ISETP.GT.AND P2, PT, R21, 0x28, PT ;  /* 0x000000281500780c */ /* 0x000fe40003f44270 */
[----:B------:R-:W-:Y:S02]  /*5990*/  FMNMX.FTZ R61, R39, R20, !PT ;  /* 0x00000014273d7209 */ /* 0x000fe40007810000 */
[----:B------:R-:W-:Y:S02]  /*59a0*/  FSEL R43, R43, -INF , P1 ;  /* 0xff8000002b2b7808 */ /* 0x000fe40000800000 */
[----:B0-----:R-:W-:-:S02]  /*59b0*/  FMNMX.FTZ R185, R185, R58, !PT ;  /* 0x0000003ab9b97209 */ /* 0x001fc40007810000 */
[----:B------:R-:W-:Y:S02]  /*59c0*/  FMNMX.FTZ R20, R42, R61, !PT ;  /* 0x0000003d2a147209 */ /* 0x000fe40007810000 */
[----:B------:R-:W-:Y:S01]  /*59d0*/  ISETP.GT.AND P3, PT, R21, 0x29, PT ;  /* 0x000000291500780c */ /* 0x000fe20003f64270 */
[----:B------:R-:W-:Y:S01]  /*59e0*/  FMUL.FTZ R56, R185, UR6 ;  /* 0x00000006b9387c20 */ /* 0x000fe20008410000 */
[----:B------:R-:W-:Y:S02]  /*59f0*/  FSEL R46, R46, -INF , P2 ;  /* 0xff8000002e2e7808 */ /* 0x000fe40001000000 */
[----:B------:R-:W-:Y:S02]  /*5a00*/  FMNMX.FTZ R61, R43, R20, !PT ;  /* 0x000000142b3d7209 */ /* 0x000fe40007810000 */
[----:B------:R-:W-:Y:S02]  /*5a10*/  FSETP.NEU.FTZ.AND P4, PT, R185, -INF , PT ;  /* 0xff800000b900780b */ /* 0x000fe40003f9d000 */
[----:B------:R-:W-:-:S02]  /*5a20*/  ISETP.GT.AND P1, PT, R21, 0x30, PT ;  /* 0x000000301500780c */ /* 0x000fc40003f24270 */
[----:B------:R-:W-:Y:S02]  /*5a30*/  FSEL R47, R47, -INF , P3 ;  /* 0xff8000002f2f7808 */ /* 0x000fe40001800000 */
[----:B------:R-:W-:Y:S02]  /*5a40*/  FMNMX.FTZ R20, R46, R61, !PT ;  /* 0x0000003d2e147209 */ /* 0x000fe40007810000 */
[----:B------:R-:W-:Y:S02]  /*5a50*/  FSEL R56, R56, RZ, P4 ;  /* 0x000000ff38387208 */ /* 0x000fe40002000000 */
[----:B------:R-:W-:Y:S02]  /*5a60*/  ISETP.GT.AND P2, PT, R21, 0x31, PT ;  /* 0x000000311500780c */ /* 0x000fe40003f44270 */
[----:B------:R-:W-:Y:S01]  /*5a70*/  FSEL R50, R50, -INF , P1 ;  /* 0xff80000032327808 */ /* 0x000fe20000800000 */
[--C-:B------:R-:W-:Y:S01]  /*5a80*/  FFMA.FTZ R58, R24, UR6, -R56.reuse ;  /* 0x00000006183a7c23 */ /* 0x100fe20008010838 */
[----:B------:R-:W-:Y:S01]  /*5a90*/  FMNMX.FTZ R61, R47, R20, !PT ;  /* 0x000000142f3d7209 */ /* 0x000fe20007810000 */
[--C-:B------:R-:W-:Y:S01]  /*5aa0*/  FFMA.FTZ R171, R25, UR6, -R56.reuse ;  /* 0x0000000619ab7c23 */ /* 0x100fe20008010838 */
[----:B------:R-:W-:Y:S01]  /*5ab0*/  ISETP.GT.AND P1, PT, R21, 0x38, PT ;  /* 0x000000381500780c */ /* 0x000fe20003f24270 */
[--C-:B------:R-:W-:Y:S01]  /*5ac0*/  FFMA.FTZ R175, R29, UR6, -R56.reuse ;  /* 0x000000061daf7c23 */ /* 0x100fe20008010838 */
        /* <DEDUP_REMOVED lines=10> */
[----:B------:R-:W-:Y:S01]  /*5b70*/  FSEL R55, R55, -INF , P2 ;  /* 0xff80000037377808 */ /* 0x000fe20001000000 */
        /* <DEDUP_REMOVED lines=9> */
[----:B------:R-:W-:Y:S01]  /*5c10*/  FFMA.FTZ R207, R53, UR6, -R56 ;  /* 0x0000000635cf7c23 */ /* 0x000fe20008010838 */
[----:B------:R-:W0:Y:S01]  /*5c20*/  SHFL.BFLY PT, R21, R24, 0x2, 0x1f ;  /* 0x0c401f0018157f89 */ /* 0x000e2200000e0000 */
[----:B------:R-:W-:Y:S08]  /*5c30*/  MUFU.EX2 R20, R58 ;  /* 0x0000003a00147308 */ /* 0x000ff00000000800 */
[----:B------:R-:W1:Y:S08]  /*5c40*/  MUFU.EX2 R171, R171 ;  /* 0x000000ab00ab7308 */ /* 0x000e700000000800 */
[----:B------:R-:W-:Y:S01]  /*5c50*/  MUFU.EX2 R172, R172 ;  /* 0x000000ac00ac7308 */ /* 0x000fe20000000800 */
[----:B0-----:R-:W-:-:S07]  /*5c60*/  FMNMX.FTZ R21, R24, R21, !PT ;  /* 0x0000001518157209 */ /* 0x001fce0007810000 */
[----:B------:R-:W0:Y:S01]  /*5c70*/  MUFU.EX2 R175, R175 ;  /* 0x000000af00af7308 */ /* 0x000e220000000800 */
[CC--:B------:R-:W-:Y:S02]  /*5c80*/  LEA.HI R24, R57.reuse, R152.reuse, RZ, 0x4 ;  /* 0x0000009839187211 */ /* 0x0c0fe400078f20ff */
[----:B------:R-:W-:Y:S01]  /*5c90*/  LEA.HI R57, R57, R152, RZ, 0x5 ;  /* 0x0000009839397211 */ /* 0x000fe200078f28ff */
[----:B------:R-:W2:Y:S01]  /*5ca0*/  SHFL.BFLY PT, R168, R21, 0x1, 0x1f ;  /* 0x0c201f0015a87f89 */ /* 0x000ea200000e0000 */
[----:B------:R-:W-:Y:S02]  /*5cb0*/  LOP3.LUT R25, R24, 0xfffffff0, RZ, 0xc0, !PT ;  /* 0xfffffff018197812 */ /* 0x000fe400078ec0ff */
[----:B------:R-:W-:Y:S01]  /*5cc0*/  SHF.R.U32.HI R24, RZ, 0x1, R24 ;  /* 0x00000001ff187819 */ /* 0x000fe20000011618 */
[----:B------:R-:W-:Y:S01]  /*5cd0*/  IMAD.SHL.U32 R57, R57, 0x20, RZ ;  /* 0x0000002039397824 */ /* 0x000fe200078e00ff */
[----:B------:R-:W-:Y:S01]  /*5ce0*/  MUFU.EX2 R176, R176 ;  /* 0x000000b000b07308 */ /* 0x000fe20000000800 */
[----:B------:R-:W-:Y:S01]  /*5cf0*/  IMAD.IADD R25, R152, 0x1, -R25 ;  /* 0x0000000198197824 */ /* 0x000fe200078e0a19 */
[----:B-1----:R-:W-:Y:S01]  /*5d00*/  F2FP.F16.F32.PACK_AB R152, R171, R20 ;  /* 0x00000014ab98723e */ /* 0x002fe200000000ff */
[----:B------:R-:W-:Y:S01]  /*5d10*/  FADD.FTZ R171, R20, R171 ;  /* 0x000000ab14ab7221 */ /* 0x000fe20000010000 */
[----:B------:R-:W-:-:S04]  /*5d20*/  LOP3.LUT R57, R57, 0x7ffffc00, RZ, 0xc0, !PT ;  /* 0x7ffffc0039397812 */ /* 0x000fc800078ec0ff */
[----:B------:R-:W1:Y:S01]  /*5d30*/  MUFU.EX2 R179, R179 ;  /* 0x000000b300b37308 */ /* 0x000e620000000800 */
[----:B0-----:R-:W-:Y:S01]  /*5d40*/  F2FP.F16.F32.PACK_AB R154, R175, R172 ;  /* 0x000000acaf9a723e */ /* 0x001fe200000000ff */
[----:B------:R-:W-:-:S04]  /*5d50*/  FADD.FTZ R172, R172, R171 ;  /* 0x000000abacac7221 */ /* 0x000fc80000010000 */
[----:B------:R-:W-:Y:S02]  /*5d60*/  FADD.FTZ R175, R175, R172 ;  /* 0x000000acafaf7221 */ /* 0x000fe40000010000 */
[----:B------:R-:W-:Y:S01]  /*5d70*/  MUFU.EX2 R180, R180 ;  /* 0x000000b400b47308 */ /* 0x000fe20000000800 */
[----:B--2---:R-:W-:-:S04]  /*5d80*/  FMNMX.FTZ R168, R21, R168, !PT ;  /* 0x000000a815a87209 */ /* 0x004fc80007810000 */
[C---:B------:R-:W-:Y:S01]  /*5d90*/  FSETP.NEU.FTZ.AND P1, PT, R168.reuse, -INF , PT ;  /* 0xff800000a800780b */ /* 0x040fe20003f3d000 */
[----:B------:R-:W-:Y:S02]  /*5da0*/  FMUL.FTZ R21, R168, UR6 ;  /* 0x00000006a8157c20 */ /* 0x000fe40008410000 */
[----:B------:R-:W0:Y:S01]  /*5db0*/  MUFU.EX2 R183, R183 ;  /* 0x000000b700b77308 */ /* 0x000e220000000800 */
[----:B-1----:R-:W-:Y:S01]  /*5dc0*/  F2FP.F16.F32.PACK_AB R156, R179, R176 ;  /* 0x000000b0b39c723e */ /* 0x002fe200000000ff */
[----:B------:R-:W-:Y:S01]  /*5dd0*/  FADD.FTZ R176, R176, R175 ;  /* 0x000000afb0b07221 */ /* 0x000fe20000010000 */
[----:B------:R-:W-:-:S03]  /*5de0*/  FSEL R29, R21, RZ, P1 ;  /* 0x000000ff151d7208 */ /* 0x000fc60000800000 */
[----:B------:R-:W-:Y:S02]  /*5df0*/  FADD.FTZ R179, R179, R176 ;  /* 0x000000b0b3b37221 */ /* 0x000fe40000010000 */
[----:B------:R-:W-:Y:S01]  /*5e00*/  MUFU.EX2 R200, R200 ;  /* 0x000000c800c87308 */ /* 0x000fe20000000800 */
        /* <DEDUP_REMOVED lines=8> */
[--C-:B------:R-:W-:Y:S01]  /*5e90*/  FFMA.FTZ R181, R38, UR6, -R29.reuse ;  /* 0x0000000626b57c23 */ /* 0x100fe2000801081d */
[C---:B------:R-:W-:Y:S01]  /*5ea0*/  LOP3.LUT R28, R26.reuse, 0xfffffff8, RZ, 0xc0, !PT ;  /* 0xfffffff81a1c7812 */ /* 0x040fe200078ec0ff */
[--C-:B------:R-:W-:Y:S01]  /*5eb0*/  FFMA.FTZ R182, R39, UR6, -R29.reuse ;  /* 0x0000000627b67c23 */ /* 0x100fe2000801081d */
[----:B------:R-:W-:Y:S01]  /*5ec0*/  SHF.L.U32 R26, R26, 0x6, RZ ;  /* 0x000000061a1a7819 */ /* 0x000fe200000006ff */
[--C-:B------:R-:W-:Y:S01]  /*5ed0*/  FFMA.FTZ R208, R42, UR6, -R29.reuse ;  /* 0x000000062ad07c23 */ /* 0x100fe2000801081d */
[--C-:B------:R-:W-:Y:S01]  /*5ee0*/  FFMA.FTZ R209, R43, UR6, -R29.reuse ;  /* 0x000000062bd17c23 */ /* 0x100fe2000801081d */
[----:B------:R-:W-:Y:S01]  /*5ef0*/  IMAD.IADD R28, R25, 0x1, -R28 ;  /* 0x00000001191c7824 */ /* 0x000fe200078e0a1c */
[----:B------:R-:W-:Y:S01]  /*5f00*/  LOP3.LUT R26, R26, 0x7ffffe00, RZ, 0xc0, !PT ;  /* 0x7ffffe001a1a7812 */ /* 0x000fe200078ec0ff */
[--C-:B------:R-:W-:Y:S01]  /*5f10*/  FFMA.FTZ R210, R46, UR6, -R29.reuse ;  /* 0x000000062ed27c23 */ /* 0x100fe2000801081d */
[----:B------:R-:W-:Y:S01]  /*5f20*/  FFMA.FTZ R211, R47, UR6, -R29 ;  /* 0x000000062fd37c23 */ /* 0x000fe2000801081d */
[----:B------:R-:W-:-:S02]  /*5f30*/  IMAD.SHL.U32 R25, R28, 0x40, RZ ;  /* 0x000000401c197824 */ /* 0x000fc400078e00ff */
[--C-:B------:R-:W-:Y:S01]  /*5f40*/  FFMA.FTZ R212, R50, UR6, -R29.reuse ;  /* 0x0000000632d47c23 */ /* 0x100fe2000801081d */
[--C-:B------:R-:W-:Y:S01]  /*5f50*/  FFMA.FTZ R213, R51, UR6, -R29.reuse ;  /* 0x0000000633d57c23 */ /* 0x100fe2000801081d */
[--C-:B------:R-:W-:Y:S01]  /*5f60*/  FFMA.FTZ R214, R54, UR6, -R29.reuse ;  /* 0x0000000636d67c23 */ /* 0x100fe2000801081d */
[----:B------:R-:W-:Y:S01]  /*5f70*/  FFMA.FTZ R215, R55, UR6, -R29 ;  /* 0x0000000637d77c23 */ /* 0x000fe2000801081d */
[----:B------:R-:W-:Y:S01]  /*5f80*/  LOP3.LUT R25, R25, 0x1c0, RZ, 0xc0, !PT ;  /* 0x000001c019197812 */ /* 0x000fe200078ec0ff */
[----:B------:R-:W-:Y:S01]  /*5f90*/  MUFU.EX2 R170, R170 ;  /* 0x000000aa00aa7308 */ /* 0x000fe20000000800 */
[----:B------:R-:W-:Y:S02]  /*5fa0*/  LOP3.LUT P2, RZ, R28, 0x2, RZ, 0xc0, !PT ;  /* 0x000000021cff7812 */ /* 0x000fe4000784c0ff */
[----:B------:R-:W-:Y:S02]  /*5fb0*/  LOP3.LUT R24, R25, 0x8, R24, 0xf8, !PT ;  /* 0x0000000819187812 */ /* 0x000fe400078ef818 */
[----:B------:R-:W-:-:S02]  /*5fc0*/  SHF.R.U32.HI R25, RZ, 0x3, R25 ;  /* 0x00000003ff197819 */ /* 0x000fc40000011619 */
[----:B------:R-:W-:Y:S01]  /*5fd0*/  LOP3.LUT P1, RZ, R28, 0x4, RZ, 0xc0, !PT ;  /* 0x000000041cff7812 */ /* 0x000fe2000782c0ff */
[----:B------:R-:W1:Y:S01]  /*5fe0*/  MUFU.EX2 R21, R21 ;  /* 0x0000001500157308 */ /* 0x000e620000000800 */
[----:B------:R-:W-:Y:S02]  /*5ff0*/  LOP3.LUT R24, R24, R25, RZ, 0x3c, !PT ;  /* 0x0000001918187212 */ /* 0x000fe400078e3cff */
[----:B------:R-:W-:Y:S02]  /*6000*/  SEL R59, R59, 0xffffffc0, !P1 ;  /* 0xffffffc03b3b7807 */ /* 0x000fe40004800000 */
[----:B------:R-:W-:Y:S01]  /*6010*/  IADD3 R57, R24, R26, R57 ;  /* 0x0000001a18397210 */ /* 0x000fe20007ffe039 */
[----:B------:R-:W-:Y:S01]  /*6020*/  VIADD R24, R198, 0x38840 ;  /* 0x00038840c6187836 */ /* 0x000fe20000000000 */
[----:B0-----:R-:W-:Y:S01]  /*6030*/  F2FP.F16.F32.PACK_AB R158, R183, R180 ;  /* 0x000000b4b79e723e */ /* 0x001fe200000000ff */
[----:B------:R-:W-:Y:S01]  /*6040*/  MUFU.EX2 R173, R173 ;  /* 0x000000ad00ad7308 */ /* 0x000fe20000000800 */
[----:B------:R-:W-:Y:S01]  /*6050*/  FADD.FTZ R180, R180, R179 ;  /* 0x000000b3b4b47221 */ /* 0x000fe20000010000 */
[----:B------:R-:W-:Y:S01]  /*6060*/  IMAD R188, R57, 0x2, R198 ;  /* 0x0000000239bc7824 */ /* 0x000fe200078e02c6 */
[----:B------:R-:W-:-:S02]  /*6070*/  PRMT R24, R197, 0x654, R24 ;  /* 0x00000654c5187816 */ /* 0x000fc40000000018 */
[----:B------:R-:W-:Y:S01]  /*6080*/  FADD.FTZ R183, R183, R180 ;  /* 0x000000b4b7b77221 */ /* 0x000fe20000010000 */
[C---:B------:R-:W-:Y:S01]  /*6090*/  VIADD R190, R188.reuse, 0x36400 ;  /* 0x00036400bcbe7836 */ /* 0x040fe20000000000 */
[----:B------:R0:W-:Y:S01]  /*60a0*/  SYNCS.ARRIVE.TRANS64.RED.A1T0 RZ, [R24+URZ], RZ ;  /* 0x000000ff18ff79a7 */ /* 0x0001e2000810043f */
[----:B------:R-:W2:Y:S01]  /*60b0*/  MUFU.EX2 R174, R174 ;  /* 0x000000ae00ae7308 */ /* 0x000ea20000000800 */
[----:B------:R-:W-:Y:S01]  /*60c0*/  VIADD R187, R188, 0x36420 ;  /* 0x00036420bcbb7836 */ /* 0x000fe20000000000 */
[----:B-1----:R-:W-:Y:S01]  /*60d0*/  F2FP.F16.F32.PACK_AB R153, R21, R170 ;  /* 0x000000aa1599723e */ /* 0x002fe200000000ff */
[----:B------:R-:W-:Y:S02]  /*60e0*/  @P2 VIADD R187, R190, 0xffffffe0 ;  /* 0xffffffe0bebb2836 */ /* 0x000fe40000000000 */
[----:B------:R-:W-:Y:S01]  /*60f0*/  FADD.FTZ R170, R170, R21 ;  /* 0x00000015aaaa7221 */ /* 0x000fe20000010000 */
[----:B------:R-:W-:Y:S02]  /*6100*/  IMAD.IADD R190, R190, 0x1, R59 ;  /* 0x00000001bebe7824 */ /* 0x000fe400078e023b */
[----:B------:R-:W-:Y:S01]  /*6110*/  IMAD.IADD R189, R59, 0x1, R187 ;  /* 0x000000013bbd7824 */ /* 0x000fe200078e02bb */
[----:B------:R-:W-:Y:S08]  /*6120*/  MUFU.EX2 R177, R177 ;  /* 0x000000b100b17308 */ /* 0x000ff00000000800 */
[----:B------:R-:W1:Y:S01]  /*6130*/  MUFU.EX2 R178, R178 ;  /* 0x000000b200b27308 */ /* 0x000e620000000800 */
[----:B--2---:R-:W-:Y:S01]  /*6140*/  F2FP.F16.F32.PACK_AB R155, R174, R173 ;  /* 0x000000adae9b723e */ /* 0x004fe200000000ff */
[----:B------:R-:W-:Y:S01]  /*6150*/  BAR.SYNC.DEFER_BLOCKING 0xf, 0x100 ;  /* 0x03c4000000007b1d */ /* 0x000fe20000010000 */
[----:B------:R-:W-:-:S04]  /*6160*/  FADD.FTZ R173, R173, R170 ;  /* 0x000000aaadad7221 */ /* 0x000fc80000010000 */
[----:B------:R-:W-:Y:S01]  /*6170*/  FADD.FTZ R174, R174, R173 ;  /* 0x000000adaeae7221 */ /* 0x000fe20000010000 */
[----:B------:R-:W-:Y:S08]  /*6180*/  MUFU.EX2 R181, R181 ;  /* 0x000000b500b57308 */ /* 0x000ff00000000800 */
[----:B------:R-:W2:Y:S01]  /*6190*/  MUFU.EX2 R182, R182 ;  /* 0x000000b600b67308 */ /* 0x000ea20000000800 */
[----:B-1----:R-:W-:Y:S01]  /*61a0*/  F2FP.F16.F32.PACK_AB R157, R178, R177 ;  /* 0x000000b1b29d723e */ /* 0x002fe200000000ff */
[----:B------:R-:W-:-:S04]  /*61b0*/  FADD.FTZ R177, R177, R174 ;  /* 0x000000aeb1b17221 */ /* 0x000fc80000010000 */
[----:B------:R-:W-:Y:S02]  /*61c0*/  FADD.FTZ R178, R178, R177 ;  /* 0x000000b1b2b27221 */ /* 0x000fe40000010000 */
[----:B------:R-:W1:Y:S01]  /*61d0*/  MUFU.EX2 R201, R201 ;  /* 0x000000c900c97308 */ /* 0x000e620000000800 */
[----:B------:R3:W-:Y:S07]  /*61e0*/  STSM.16.M88.4 [R188+0x36400], R152 ;  /* 0x03640098bc007844 */ /* 0x0007ee0000000200 */
[----:B------:R-:W-:Y:S01]  /*61f0*/  MUFU.EX2 R202, R202 ;  /* 0x000000ca00ca7308 */ /* 0x000fe20000000800 */
[----:B--2---:R-:W-:Y:S01]  /*6200*/  F2FP.F16.F32.PACK_AB R159, R182, R181 ;  /* 0x000000b5b69f723e */ /* 0x004fe200000000ff */
[----:B------:R-:W-:-:S04]  /*6210*/  FADD.FTZ R181, R181, R178 ;  /* 0x000000b2b5b57221 */ /* 0x000fc80000010000 */
[----:B------:R2:W-:Y:S01]  /*6220*/  STSM.16.M88.4 [R187], R156 ;  /* 0x0000009cbb007844 */ /* 0x0005e20000000200 */
[----:B------:R-:W-:Y:S01]  /*6230*/  FADD.FTZ R181, R182, R181 ;  /* 0x000000b5b6b57221 */ /* 0x000fe20000010000 */
[----:B------:R-:W4:Y:S01]  /*6240*/  MUFU.EX2 R203, R203 ;  /* 0x000000cb00cb7308 */ /* 0x000f220000000800 */
[----:B-1----:R-:W-:Y:S01]  /*6250*/  F2FP.F16.F32.PACK_AB R160, R201, R200 ;  /* 0x000000c8c9a0723e */ /* 0x002fe200000000ff */
[----:B------:R-:W-:-:S04]  /*6260*/  FADD.FTZ R200, R200, R183 ;  /* 0x000000b7c8c87221 */ /* 0x000fc80000010000 */
[----:B------:R-:W-:Y:S02]  /*6270*/  FADD.FTZ R201, R201, R200 ;  /* 0x000000c8c9c97221 */ /* 0x000fe40000010000 */
[----:B------:R-:W-:Y:S08]  /*6280*/  MUFU.EX2 R208, R208 ;  /* 0x000000d000d07308 */ /* 0x000ff00000000800 */
[----:B------:R-:W1:Y:S01]  /*6290*/  MUFU.EX2 R209, R209 ;  /* 0x000000d100d17308 */ /* 0x000e620000000800 */
[----:B----4-:R-:W-:Y:S01]  /*62a0*/  F2FP.F16.F32.PACK_AB R162, R203, R202 ;  /* 0x000000cacba2723e */ /* 0x010fe200000000ff */
[----:B------:R-:W-:-:S04]  /*62b0*/  FADD.FTZ R202, R202, R201 ;  /* 0x000000c9caca7221 */ /* 0x000fc80000010000 */
[----:B------:R-:W-:Y:S02]  /*62c0*/  FADD.FTZ R203, R203, R202 ;  /* 0x000000cacbcb7221 */ /* 0x000fe40000010000 */
[----:B------:R-:W-:Y:S08]  /*62d0*/  MUFU.EX2 R210, R210 ;  /* 0x000000d200d27308 */ /* 0x000ff00000000800 */
        /* <DEDUP_REMOVED lines=8> */
[----:B------:R2:W-:Y:S01]  /*6360*/  STSM.16.M88.4 [R190], R160 ;  /* 0x000000a0be007844 */ /* 0x0005e20000000200 */
[----:B------:R-:W-:Y:S01]  /*6370*/  FADD.FTZ R211, R211, R210 ;  /* 0x000000d2d3d37221 */ /* 0x000fe20000010000 */
        /* <DEDUP_REMOVED lines=10> */
[----:B------:R-:W4:Y:S08]  /*6420*/  MUFU.EX2 R214, R214 ;  /* 0x000000d600d67308 */ /* 0x000f300000000800 */
[----:B------:R-:W5:Y:S01]  /*6430*/  MUFU.EX2 R215, R215 ;  /* 0x000000d700d77308 */ /* 0x000f620000000800 */
[----:B-1----:R-:W-:Y:S01]  /*6440*/  F2FP.F16.F32.PACK_AB R165, R213, R212 ;  /* 0x000000d4d5a5723e */ /* 0x002fe200000000ff */
[----:B------:R-:W-:-:S04]  /*6450*/  FADD.FTZ R212, R212, R211 ;  /* 0x000000d3d4d47221 */ /* 0x000fc80000010000 */
[----:B------:R-:W-:-:S04]  /*6460*/  FADD.FTZ R213, R213, R212 ;  /* 0x000000d4d5d57221 */ /* 0x000fc80000010000 */
[----:B----4-:R-:W-:Y:S01]  /*6470*/  FADD.FTZ R20, R214, R213 ;  /* 0x000000d5d6147221 */ /* 0x010fe20000010000 */
[----:B-----5:R-:W-:-:S03]  /*6480*/  F2FP.F16.F32.PACK_AB R167, R215, R214 ;  /* 0x000000d6d7a7723e */ /* 0x020fc600000000ff */
[----:B------:R-:W-:Y:S02]  /*6490*/  FADD.FTZ R20, R215, R20 ;  /* 0x00000014d7147221 */ /* 0x000fe40000010000 */
[----:B------:R2:W-:Y:S01]  /*64a0*/  STSM.16.M88.4 [R189], R164 ;  /* 0x000000a4bd007844 */ /* 0x0005e20000000200 */
[----:B0-----:R-:W-:-:S06]  /*64b0*/  WARPGROUP.ARRIVE ;  /* 0x00000000000079c5 */ /* 0x001fcc0000000000 */
[----:B------:R-:W-:Y:S01]  /*64c0*/  HGMMA.64x256x16.F32 R24, R152, gdesc[UR8].tnspB, RZ, !UPT, gsb0 ;  /* 0x43e0000898187df0 */ /* 0x000fe2000c0008ff */
[----:B------:R-:W-:Y:S01]  /*64d0*/  R2UR UR10, R216 ;  /* 0x00000000d80a72ca */ /* 0x000fe200000e0000 */
[----:B------:R-:W-:Y:S01]  /*64e0*/  UMOV UR11, 0x40000040 ;  /* 0x40000040000b7882 */ /* 0x000fe20000000000 */
[C---:B------:R-:W-:Y:S01]  /*64f0*/  VIADD R216, R193.reuse, 0x100 ;  /* 0x00000100c1d87836 */ /* 0x040fe20000000000 */
[----:B------:R-:W-:Y:S02]  /*6500*/  WARPGROUP.DEPBAR.LE gsb0, 0x0 ;  /* 0x00008000000079c5 */ /* 0x000fe40000010000 */
[----:B------:R-:W-:Y:S01]  /*6510*/  WARPGROUP.ARRIVE ;  /* 0x00000000000079c5 */ /* 0x000fe20000000000 */
[----:B---3--:R-:W-:-:S15]  /*6520*/  VIADD R152, R193, 0x180 ;  /* 0x00000180c1987836 */ /* 0x008fde0000000000 */
        /* <DEDUP_REMOVED lines=25> */
.L_x_4070:
[----:B------:R-:W-:Y:S01]  /*66c0*/  UISETP.NE.AND UP0, UPT, UR60, URZ, UPT ;  /* 0x0000003f3c00728c */ /* 0x000fe2000bf05270 */
[----:B------:R-:W-:Y:S02]  /*66d0*/  IMAD R169, R195, UR7, -R169 ;  /* 0x00000007c3a97c24 */ /* 0x000fe4000f8e0aa9 */
[----:B------:R-:W-:Y:S02]  /*66e0*/  VIADD R200, R22, 0xfffffffe ;  /* 0xfffffffe16c87836 */ /* 0x000fe40000000000 */
[----:B------:R-:W-:Y:S01]  /*66f0*/  VIADD R152, R198, 0x38860 ;  /* 0x00038860c6987836 */ /* 0x000fe20000000000 */
[----:B------:R-:W-:Y:S01]  /*6700*/  R2UR UR7, R169 ;  /* 0x00000000a90772ca */ /* 0x000fe200000e0000 */
[----:B------:R-:W-:-:S03]  /*6710*/  IMAD.MOV.U32 R22, RZ, RZ, RZ ;  /* 0x000000ffff167224 */ /* 0x000fc600078e00ff */
[----:B------:R-:W-:Y:S01]  /*6720*/  PRMT R152, R197, 0x654, R152 ;  /* 0x00000654c5987816 */ /* 0x000fe20000000098 */
[----:B------:R-:W-:Y:S01]  /*6730*/  @UP0 ULDC UR10, c[0x0][0x44c] ;  /* 0x00011300000a0ab9 */ /* 0x000fe20000000800 */
[----:B------:R-:W-:Y:S01]  /*6740*/  @UP0 ULDC UR14, c[0x0][0x450] ;  /* 0x00011400000e0ab9 */ /* 0x000fe20000000800 */
[----:B------:R-:W-:Y:S01]  /*6750*/  UIMAD.WIDE.U32 UR10, UR38, UR10, URZ ;  /* 0x0000000a260a72a5 */ /* 0x000fe2000f8e003f */
[----:B------:R0:W-:Y:S03]  /*6760*/  SYNCS.ARRIVE.TRANS64.RED.A1T0 RZ, [R152+URZ], RZ ;  /* 0x000000ff98ff79a7 */ /* 0x0001e6000810043f */
[----:B------:R-:W-:-:S04]  /*6770*/  @UP0 USHF.R.U32.HI UR38, URZ, UR14, UR11 ;  /* 0x0000000e3f260299 */ /* 0x000fc8000801160b */
[----:B------:R-:W-:-:S04]  /*6780*/  UIADD3 UR38, UR7, UR38, URZ ;  /* 0x0000002607267290 */ /* 0x000fc8000fffe03f */
[----:B------:R-:W-:-:S04]  /*6790*/  USHF.R.S32.HI UR7, URZ, 0x1f, UR38 ;  /* 0x0000001f3f077899 */ /* 0x000fc80008011426 */
[----:B------:R-:W-:-:S03]  /*67a0*/  ULEA.HI UR7, UR7, UR38, URZ, 0x6 ;  /* 0x0000002607077291 */ /* 0x000fc6000f8f303f */
[----:B------:R-:W-:Y:S01]  /*67b0*/  UMOV UR38, URZ ;  /* 0x0000003f00267c82 */ /* 0x000fe20008000000 */
[----:B------:R-:W-:-:S04]  /*67c0*/  USHF.R.S32.HI UR7, URZ, 0x6, UR7 ;  /* 0x000000063f077899 */ /* 0x000fc80008011407 */
[----:B------:R-:W-:-:S04]  /*67d0*/  UISETP.LT.AND UP0, UPT, UR61, UR7, UPT ;  /* 0x000000073d00728c */ /* 0x000fc8000bf01270 */
[----:B------:R-:W-:-:S06]  /*67e0*/  USEL UR39, UR61, UR7, !UP0 ;  /* 0x000000073d277287 */ /* 0x000fcc000c000000 */
[----:B------:R-:W-:-:S13]  /*67f0*/  ISETP.GE.AND P1, PT, R200, UR39, PT ;  /* 0x00000027c8007c0c */ /* 0x000fda000bf26270 */
[----:B0-----:R-:W-:Y:S05]  /*6800*/  @!P1 BRA `(.L_x_4071) ;  /* 0x0000003000c89947 */ /* 0x001fea0003800000 */
[----:B------:R-:W-:Y:S01]  /*6810*/  IMAD.MOV.U32 R203, RZ, RZ, R168 ;  /* 0x000000ffffcb7224 */ /* 0x000fe200078e00a8 */
[----:B------:R-:W-:Y:S01]  /*6820*/  UMOV UR38, URZ ;  /* 0x0000003f00267c82 */ /* 0x000fe20008000000 */
[----:B------:R-:W-:Y:S02]  /*6830*/  IMAD.MOV.U32 R202, RZ, RZ, R185 ;  /* 0x000000ffffca7224 */ /* 0x000fe400078e00b9 */
[----:B------:R-:W-:-:S07]  /*6840*/  IMAD.MOV.U32 R205, RZ, RZ, RZ ;  /* 0x000000ffffcd7224 */ /* 0x000fce00078e00ff */
.L_x_4082:
[----:B------:R-:W-:-:S04]  /*6850*/  IADD3 R22, R205, 0x1, RZ ;  /* 0x00000001cd167810 */ /* 0x000fc80007ffe0ff */
[----:B------:R-:W-:-:S04]  /*6860*/  ISETP.NE.AND P1, PT, R22, 0x2, PT ;  /* 0x000000021600780c */ /* 0x000fc80003f25270 */
[----:B0-----:R-:W-:Y:S02]  /*6870*/  SEL R152, RZ, 0x1, P1 ;  /* 0x00000001ff987807 */ /* 0x001fe40000800000 */
[----:B------:R-:W-:Y:S02]  /*6880*/  SEL R22, R22, RZ, P1 ;  /* 0x000000ff16167207 */ /* 0x000fe40000800000 */
[----:B------:R-:W-:-:S13]  /*6890*/  R2UR UR6, R152 ;  /* 0x00000000980672ca */ /* 0x000fda00000e0000 */
[----:B------:R-:W-:Y:S01]  /*68a0*/  ULOP3.LUT UR38, UR38, UR6, URZ, 0x3c, !UPT ;  /* 0x0000000626267292 */ /* 0x000fe2000f8e3c3f */
[----:B------:R-:W-:Y:S11]  /*68b0*/  @!P0 BRA `(.L_x_4072) ;  /* 0x0000000000048947 */ /* 0x000ff60003800000 */
[----:B------:R-:W-:Y:S01]  /*68c0*/  BPT.TRAP 0x1 ;  /* 0x000000040000795c */ /* 0x000fe20000300000 */
.L_x_4072:
[----:B------:R-:W-:Y:S02]  /*68d0*/  IMAD.U32 R204, RZ, RZ, UR38 ;  /* 0x00000026ffcc7e24 */ /* 0x000fe4000f8e00ff */
[----:B------:R-:W-:-:S03]  /*68e0*/  IMAD R201, R22, 0x8, R198 ;  /* 0x0000000816c97824 */ /* 0x000fc600078e02c6 */
[----:B------:R-:W-:-:S04]  /*68f0*/  SHF.L.U32 R204, R204, 0x1f, RZ ;  /* 0x0000001fcccc7819 */ /* 0x000fc800000006ff */
[----:B------:R0:W1:Y:S01]  /*6900*/  SYNCS.PHASECHK.TRANS64.TRYWAIT P1, [R201+URZ+0x38830], R204 ;  /* 0x038830ccc90075a7 */ /* 0x000062000802017f */
[----:B------:R-:W-:Y:S05]  /*6910*/  @!P0 BRA `(.L_x_4073) ;  /* 0x0000000000048947 */ /* 0x000fea0003800000 */
[----:B------:R-:W-:Y:S01]  /*6920*/  BPT.TRAP 0x1 ;  /* 0x000000040000795c */ /* 0x000fe20000300000 */
.L_x_4073:
[----:B------:R-:W-:Y:S01]  /*6930*/  IMAD R185, R22, 0x200, R191 ;  /* 0x0000020016b97824 */ /* 0x000fe200078e02bf */
[----:B-1----:R-:W-:Y:S06]  /*6940*/  @P1 BRA `(.L_x_4074) ;  /* 0x0000000000081947 */ /* 0x002fec0003800000 */
[----:B------:R-:W1:Y:S02]  /*6950*/  SYNCS.PHASECHK.TRANS64.TRYWAIT P1, [R201+URZ+0x38830], R204 ;  /* 0x038830ccc90075a7 */ /* 0x000e64000802017f */
[----:B-1----:R-:W-:Y:S05]  /*6960*/  @!P1 BRA `(.L_x_4075) ;  /* 0x000000d400f49947 */ /* 0x002fea0003800000 */
.L_x_4074:
        /* <DEDUP_REMOVED lines=49> */
.L_x_4076:
[----:B------:R2:W3:Y:S01]  /*6c80*/  SYNCS.PHASECHK.TRANS64.TRYWAIT P1, [R201+URZ+0x38850], R204 ;  /* 0x038850ccc90075a7 */ /* 0x0004e2000802017f */
[----:B------:R-:W-:Y:S05]  /*6c90*/  @!P0 BRA `(.L_x_4077) ;  /* 0x0000000000048947 */ /* 0x000fea0003800000 */
[----:B------:R-:W-:Y:S01]  /*6ca0*/  BPT.TRAP 0x1 ;  /* 0x000000040000795c */ /* 0x000fe20000300000 */
.L_x_4077:
[----:B------:R-:W-:Y:S01]  /*6cb0*/  IMAD R185, R22, 0x1000, R18 ;  /* 0x0000100016b97824 */ /* 0x000fe200078e0212 */
[----:B---3--:R-:W-:Y:S06]  /*6cc0*/  @P1 BRA `(.L_x_4078) ;  /* 0x0000000000081947 */ /* 0x008fec0003800000 */
[----:B------:R-:W3:Y:S02]  /*6cd0*/  SYNCS.PHASECHK.TRANS64.TRYWAIT P1, [R201+URZ+0x38850], R204 ;  /* 0x038850ccc90075a7 */ /* 0x000ee4000802017f */
[----:B---3--:R-:W-:Y:S05]  /*6ce0*/  @!P1 BRA `(.L_x_4079) ;  /* 0x000000d400289947 */ /* 0x008fea0003800000 */
.L_x_4078:
[----:B------:R-:W-:Y:S01]  /*6cf0*/  R2UR UR6, R185 ;  /* 0x00000000b90672ca */ /* 0x000fe200000e0000 */
[----:B------:R-:W-:Y:S01]  /*6d00*/  WARPGROUP.ARRIVE ;  /* 0x00000000000079c5 */ /* 0x000fe20000000000 */
[----:B0123--:R-:W-:Y:S01]  /*6d10*/  MOV R204, UR49 ;  /* 0x0000003100cc7c02 */ /* 0x00ffe20008000f00 */
[----:B------:R-:W-:Y:S01]  /*6d20*/  UMOV UR51, 0x40000040 ;  /* 0x4000004000337882 */ /* 0x000fe20000000000 */
[----:B------:R-:W-:Y:S01]  /*6d30*/  MOV R206, UR48 ;  /* 0x0000003000ce7c02 */ /* 0x000fe20008000f00 */
        /* <DEDUP_REMOVED lines=56> */
[----:B------:R-:W-:Y:S02]  /*70c0*/  R2UR UR26, R204 ;  /* 0x00000000cc1a72ca */ /* 0x000fe400000e0000 */
[C---:B------:R-:W-:Y:S02]  /*70d0*/  IADD3 R204, R185.reuse, 0x404, RZ ;  /* 0x00000404b9cc7810 */ /* 0x040fe40007ffe0ff */
[----:B------:R-:W-:Y:S02]  /*70e0*/  HGMMA.64x64x16.F32 R152, gdesc[UR52], R152, gsb0 ;  /* 0x00e00000349879f0 */ /* 0x000fe40008000898 */
[----:B------:R-:W-:Y:S01]  /*70f0*/  R2UR UR30, R204 ;  /* 0x00000000cc1e72ca */ /* 0x000fe200000e0000 */
[----:B------:R-:W-:Y:S01]  /*7100*/  VIADD R204, R185, 0x406 ;  /* 0x00000406b9cc7836 */ /* 0x000fe20000000000 */
[----:B------:R-:W-:Y:S01]  /*7110*/  R2UR UR53, R207 ;  /* 0x00000000cf3572ca */ /* 0x000fe200000e0000 */
[----:B------:R-:W-:Y:S01]  /*7120*/  UMOV UR55, 0x40000040 ;  /* 0x4000004000377882 */ /* 0x000fe20000000000 */
[----:B------:R-:W-:Y:S01]  /*7130*/  R2UR UR52, R208 ;  /* 0x00000000d03472ca */ /* 0x000fe200000e0000 */
[C---:B------:R-:W-:Y:S01]  /*7140*/  VIADD R207, R185.reuse, 0x800 ;  /* 0x00000800b9cf7836 */ /* 0x040fe20000000000 */
        /* <DEDUP_REMOVED lines=10> */
[----:B0-----:R-:W-:-:S04]  /*71f0*/  ISETP.GT.AND P1, PT, R204, 0x7f, PT ;  /* 0x0000007fcc00780c */ /* 0x001fc80003f24270 */
        /* <DEDUP_REMOVED lines=89> */
[----:B------:R-:W-:Y:S01]  /*7790*/  VIADD R207, R185, 0xa00 ;  /* 0x00000a00b9cf7836 */ /* 0x000fe20000000000 */
[----:B------:R-:W-:-:S03]  /*77a0*/  IADD3 R209, R23, R204, RZ ;  /* 0x000000cc17d17210 */ /* 0x000fc60007ffe0ff */
        /* <DEDUP_REMOVED lines=84> */
[----:B------:R-:W-:Y:S01]  /*7cf0*/  IADD3 R207, R185, 0xe00, RZ ;  /* 0x00000e00b9cf7810 */ /* 0x000fe20007ffe0ff */
[----:B------:R-:W-:-:S04]  /*7d00*/  IMAD.IADD R209, R199, 0x1, R204 ;  /* 0x00000001c7d17824 */ /* 0x000fc800078e02cc */
        /* <DEDUP_REMOVED lines=47> */
.L_x_4080:
[----:B------:R-:W-:Y:S01]  /*8000*/  UISETP.NE.AND UP0, UPT, UR60, URZ, UPT ;  /* 0x0000003f3c00728c */ /* 0x000fe2000bf05270 */
[----:B------:R-:W-:Y:S01]  /*8010*/  IMAD.MOV.U32 R204, RZ, RZ, R186 ;  /* 0x000000ffffcc7224 */ /* 0x000fe200078e00ba */
[----:B------:R-:W-:Y:S01]  /*8020*/  ULDC UR10, c[0x0][0x2f0] ;  /* 0x0000bc00000a7ab9 */ /* 0x000fe20000000800 */
[----:B------:R-:W-:Y:S01]  /*8030*/  ULDC UR7, c[0x0][0x288] ;  /* 0x0000a20000077ab9 */ /* 0x000fe20000000800 */
[----:B------:R-:W-:Y:S02]  /*8040*/  UMOV UR11, 0x40000040 ;  /* 0x40000040000b7882 */ /* 0x000fe40000000000 */
[----:B------:R-:W-:Y:S02]  /*8050*/  PLOP3.LUT P1, PT, PT, PT, UP0, 0x80, 0x0 ;  /* 0x000000000000781c */ /* 0x000fe40003f2f008 */
[----:B------:R-:W-:-:S03]  /*8060*/  PLOP3.LUT P2, PT, PT, PT, UP0, 0x80, 0x0 ;  /* 0x000000000000781c */ /* 0x000fc60003f4f008 */
[----:B------:R-:W-:-:S08]  /*8070*/  @UP0 ULDC UR6, c[0x0][0x44c] ;  /* 0x0001130000060ab9 */ /* 0x000fd00000000800 */
[----:B------:R-:W-:Y:S01]  /*8080*/  @P1 IMAD.HI.U32 R185, R186, UR6, RZ ;  /* 0x00000006bab91c27 */ /* 0x000fe2000f8e00ff */
[----:B------:R-:W-:-:S04]  /*8090*/  @UP0 ULDC UR6, c[0x0][0x450] ;  /* 0x0001140000060ab9 */ /* 0x000fc80000000800 */
[----:B------:R-:W-:Y:S01]  /*80a0*/  @P2 SHF.R.U32.HI R204, RZ, UR6, R185 ;  /* 0x00000006ffcc2c19 */ /* 0x000fe200080116b9 */
[----:B------:R-:W-:Y:S01]  /*80b0*/  IMAD.MOV.U32 R185, RZ, RZ, -0x40 ;  /* 0xffffffc0ffb97424 */ /* 0x000fe200078e00ff */
[----:B------:R-:W-:-:S03]  /*80c0*/  ULDC UR6, c[0x0][0xa80] ;  /* 0x0002a00000067ab9 */ /* 0x000fc60000000800 */
[----:B------:R-:W0:Y:S01]  /*80d0*/  SHFL.IDX PT, R208, R204, 0x1, 0x1c1f ;  /* 0x003c1f00ccd07f89 */ /* 0x000e2200000e0000 */
[----:B------:R-:W-:-:S03]  /*80e0*/  IMAD R185, R200, R185, 0x1 ;  /* 0x00000001c8b97424 */ /* 0x000fc600078e02b9 */
[----:B------:R-:W1:Y:S01]  /*80f0*/  SHFL.IDX PT, R204, R204, RZ, 0x1c1f ;  /* 0x001c1fffcccc7589 */ /* 0x000e6200000e0000 */
[----:B------:R-:W-:-:S04]  /*8100*/  IMAD.IADD R206, R185, 0x1, -R196 ;  /* 0x00000001b9ce7824 */ /* 0x000fc800078e0ac4 */
[----:B------:R-:W-:-:S05]  /*8110*/  IMAD R185, R195, UR10, R206 ;  /* 0x0000000ac3b97c24 */ /* 0x000fca000f8e02ce */
[----:B0-----:R-:W-:-:S04]  /*8120*/  IADD3 R206, R208, -UR7, R185 ;  /* 0x80000007d0ce7c10 */ /* 0x001fc8000fffe0b9 */
        /* <DEDUP_REMOVED lines=47> */
[----:B-1----:R-:W-:-:S02]  /*8420*/  IADD3 R185, R204, -UR7, R185 ;  /* 0x80000007ccb97c10 */ /* 0x002fc4000fffe0b9 */
[----:B------:R-:W-:Y:S02]  /*8430*/  FMNMX.FTZ R206, R183, R206, !PT ;  /* 0x000000ceb7ce7209 */ /* 0x000fe40007810000 */
[C---:B------:R-:W-:Y:S02]  /*8440*/  ISETP.GT.AND P1, PT, R185.reuse, RZ, PT ;  /* 0x000000ffb900720c */ /* 0x040fe40003f24270 */
[C---:B------:R-:W-:Y:S01]  /*8450*/  ISETP.GT.AND P2, PT, R185.reuse, 0x1, PT ;  /* 0x00000001b900780c */ /* 0x040fe20003f44270 */
[----:B------:R-:W0:Y:S01]  /*8460*/  SHFL.BFLY PT, R209, R206, 0x2, 0x1f ;  /* 0x0c401f00ced17f89 */ /* 0x000e2200000e0000 */
[----:B------:R-:W-:Y:S02]  /*8470*/  FSEL R207, R152, -INF , P1 ;  /* 0xff80000098cf7808 */ /* 0x000fe40000800000 */
[----:B------:R-:W-:Y:S02]  /*8480*/  ISETP.GT.AND P1, PT, R185, 0x8, PT ;  /* 0x00000008b900780c */ /* 0x000fe40003f24270 */
[----:B------:R-:W-:-:S02]  /*8490*/  FSEL R153, R153, -INF , P2 ;  /* 0xff80000099997808 */ /* 0x000fc40001000000 */
[----:B------:R-:W-:Y:S02]  /*84a0*/  FMNMX.FTZ R152, R207, R202, !PT ;  /* 0x000000cacf987209 */ /* 0x000fe40007810000 */
[C---:B------:R-:W-:Y:S02]  /*84b0*/  ISETP.GT.AND P2, PT, R185.reuse, 0x9, PT ;  /* 0x00000009b900780c */ /* 0x040fe40003f44270 */
[----:B------:R-:W-:Y:S02]  /*84c0*/  FSEL R156, R156, -INF , P1 ;  /* 0xff8000009c9c7808 */ /* 0x000fe40000800000 */
[----:B------:R-:W-:Y:S02]  /*84d0*/  ISETP.GT.AND P1, PT, R185, 0x10, PT ;  /* 0x00000010b900780c */ /* 0x000fe40003f24270 */
[----:B------:R-:W-:Y:S02]  /*84e0*/  FSEL R157, R157, -INF , P2 ;  /* 0xff8000009d9d7808 */ /* 0x000fe40001000000 */
[----:B------:R-:W-:-:S02]  /*84f0*/  ISETP.GT.AND P2, PT, R185, 0x11, PT ;  /* 0x00000011b900780c */ /* 0x000fc40003f44270 */
[----:B------:R-:W-:Y:S02]  /*8500*/  FSEL R160, R160, -INF , P1 ;  /* 0xff800000a0a07808 */ /* 0x000fe40000800000 */
[----:B------:R-:W-:Y:S02]  /*8510*/  ISETP.GT.AND P1, PT, R185, 0x18, PT ;  /* 0x00000018b900780c */ /* 0x000fe40003f24270 */
[----:B------:R-:W-:Y:S02]  /*8520*/  FSEL R161, R161, -INF , P2 ;  /* 0xff800000a1a17808 */ /* 0x000fe40001000000 */
[----:B0-----:R-:W-:Y:S02]  /*8530*/  FMNMX.FTZ R208, R206, R209, !PT ;  /* 0x000000d1ced07209 */ /* 0x001fe40007810000 */
[----:B------:R-:W-:Y:S02]  /*8540*/  FMNMX.FTZ R209, R153, R152, !PT ;  /* 0x0000009899d17209 */ /* 0x000fe40007810000 */
[----:B------:R-:W-:Y:S01]  /*8550*/  ISETP.GT.AND P2, PT, R185, 0x19, PT ;  /* 0x00000019b900780c */ /* 0x000fe20003f44270 */
[----:B------:R-:W0:Y:S01]  /*8560*/  SHFL.BFLY PT, R211, R208, 0x1, 0x1f ;  /* 0x0c201f00d0d37f89 */ /* 0x000e2200000e0000 */
[----:B------:R-:W-:-:S02]  /*8570*/  FMNMX.FTZ R152, R156, R209, !PT ;  /* 0x000000d19c987209 */ /* 0x000fc40007810000 */
[----:B------:R-:W-:Y:S02]  /*8580*/  FSEL R164, R164, -INF , P1 ;  /* 0xff800000a4a47808 */ /* 0x000fe40000800000 */
[----:B------:R-:W-:Y:S02]  /*8590*/  FMNMX.FTZ R209, R157, R152, !PT ;  /* 0x000000989dd17209 */ /* 0x000fe40007810000 */
[----:B------:R-:W-:Y:S02]  /*85a0*/  ISETP.GT.AND P1, PT, R185, 0x20, PT ;  /* 0x00000020b900780c */ /* 0x000fe40003f24270 */
[----:B------:R-:W-:Y:S02]  /*85b0*/  FMNMX.FTZ R152, R160, R209, !PT ;  /* 0x000000d1a0987209 */ /* 0x000fe40007810000 */
[----:B------:R-:W-:Y:S02]  /*85c0*/  FSEL R165, R165, -INF , P2 ;  /* 0xff800000a5a57808 */ /* 0x000fe40001000000 */
[----:B------:R-:W-:-:S02]  /*85d0*/  FMNMX.FTZ R209, R161, R152, !PT ;  /* 0x00000098a1d17209 */ /* 0x000fc40007810000 */
[----:B------:R-:W-:Y:S02]  /*85e0*/  ISETP.GT.AND P2, PT, R185, 0x21, PT ;  /* 0x00000021b900780c */ /* 0x000fe40003f44270 */
[----:B------:R-:W-:Y:S02]  /*85f0*/  FMNMX.FTZ R204, R164, R209, !PT ;  /* 0x000000d1a4cc7209 */ /* 0x000fe40007810000 */
[----:B------:R-:W-:Y:S02]  /*8600*/  FSEL R152, R168, -INF , P1 ;  /* 0xff800000a8987808 */ /* 0x000fe40000800000 */
[----:B------:R-:W-:Y:S02]  /*8610*/  FMNMX.FTZ R209, R165, R204, !PT ;  /* 0x000000cca5d17209 */ /* 0x000fe40007810000 */
[----:B------:R-:W-:Y:S02]  /*8620*/  ISETP.GT.AND P1, PT, R185, 0x28, PT ;  /* 0x00000028b900780c */ /* 0x000fe40003f24270 */
[----:B------:R-:W-:-:S02]  /*8630*/  FSEL R206, R169, -INF , P2 ;  /* 0xff800000a9ce7808 */ /* 0x000fc40001000000 */
[----:B------:R-:W-:Y:S02]  /*8640*/  FMNMX.FTZ R209, R152, R209, !PT ;  /* 0x000000d198d17209 */ /* 0x000fe40007810000 */
[----:B0-----:R-:W-:Y:S02]  /*8650*/  FMNMX.FTZ R168, R208, R211, !PT ;  /* 0x000000d3d0a87209 */ /* 0x001fe40007810000 */
[C---:B------:R-:W-:Y:S02]  /*8660*/  ISETP.GT.AND P2, PT, R185.reuse, 0x29, PT ;  /* 0x00000029b900780c */ /* 0x040fe40003f44270 */
[----:B------:R-:W-:Y:S01]  /*8670*/  FSEL R208, R172, -INF , P1 ;  /* 0xff800000acd07808 */ /* 0x000fe20000800000 */
[----:B------:R-:W-:Y:S01]  /*8680*/  FMUL.FTZ R212, R168, UR6 ;  /* 0x00000006a8d47c20 */ /* 0x000fe20008410000 */
        /* <DEDUP_REMOVED lines=10> */
[----:B------:R-:W-:Y:S02]  /*8730*/  FSETP.NEU.FTZ.AND P4, PT, R168, -INF , PT ;  /* 0xff800000a800780b */ /* 0x000fe40003f9d000 */
[----:B------:R-:W-:Y:S02]  /*8740*/  ISETP.GT.AND P1, PT, R185, 0x39, PT ;  /* 0x00000039b900780c */ /* 0x000fe40003f24270 */
[----:B------:R-:W-:Y:S02]  /*8750*/  FSEL R213, R180, -INF , P3 ;  /* 0xff800000b4d57808 */ /* 0x000fe40001800000 */
[----:B------:R-:W-:-:S02]  /*8760*/  FMNMX.FTZ R172, R211, R172, !PT ;  /* 0x000000acd3ac7209 */ /* 0x000fc40007810000 */
[----:B------:R-:W-:Y:S02]  /*8770*/  FSEL R212, R212, RZ, P4 ;  /* 0x000000ffd4d47208 */ /* 0x000fe40002000000 */
[----:B------:R-:W-:Y:S02]  /*8780*/  FSEL R215, R181, -INF , P1 ;  /* 0xff800000b5d77808 */ /* 0x000fe40000800000 */
        /* <DEDUP_REMOVED lines=19> */
[----:B------:R-:W-:Y:S08]  /*88c0*/  MUFU.EX2 R169, R169 ;  /* 0x000000a900a97308 */ /* 0x000ff00000000800 */
[----:B------:R-:W-:Y:S01]  /*88d0*/  MUFU.EX2 R172, R172 ;  /* 0x000000ac00ac7308 */ /* 0x000fe20000000800 */
[----:B0-----:R-:W-:-:S07]  /*88e0*/  FMNMX.FTZ R155, R154, R155, !PT ;  /* 0x0000009b9a9b7209 */ /* 0x001fce0007810000 */
[----:B------:R-:W-:Y:S01]  /*88f0*/  MUFU.EX2 R173, R173 ;  /* 0x000000ad00ad7308 */ /* 0x000fe20000000800 */
[----:B------:R-:W0:Y:S07]  /*8900*/  SHFL.BFLY PT, R154, R155, 0x1, 0x1f ;  /* 0x0c201f009b9a7f89 */ /* 0x000e2e00000e0000 */
[----:B------:R-:W1:Y:S08]  /*8910*/  MUFU.EX2 R176, R176 ;  /* 0x000000b000b07308 */ /* 0x000e700000000800 */
[----:B------:R-:W-:Y:S08]  /*8920*/  MUFU.EX2 R177, R177 ;  /* 0x000000b100b17308 */ /* 0x000ff00000000800 */
[----:B------:R-:W-:Y:S01]  /*8930*/  MUFU.EX2 R180, R180 ;  /* 0x000000b400b47308 */ /* 0x000fe20000000800 */
[----:B0-----:R-:W-:-:S04]  /*8940*/  FMNMX.FTZ R185, R155, R154, !PT ;  /* 0x0000009a9bb97209 */ /* 0x001fc80007810000 */
        /* <DEDUP_REMOVED lines=10> */
[----:B------:R-:W-:Y:S01]  /*89f0*/  FSEL R153, R185, RZ, P1 ;  /* 0x000000ffb9997208 */ /* 0x000fe20000800000 */
[--C-:B------:R-:W-:Y:S01]  /*8a00*/  FFMA.FTZ R156, R211, UR6, -R154.reuse ;  /* 0x00000006d39c7c23 */ /* 0x100fe2000801089a */
[----:B------:R-:W-:Y:S01]  /*8a10*/  ISETP.NE.AND P1, PT, R194, RZ, PT ;  /* 0x000000ffc200720c */ /* 0x000fe20003f25270 */
[----:B------:R-:W-:Y:S01]  /*8a20*/  FADD.FTZ R152, -R152, R203 ;  /* 0x000000cb98987221 */ /* 0x000fe20000010100 */
[----:B------:R-:W-:Y:S01]  /*8a30*/  FFMA.FTZ R217, R157, UR6, -R154 ;  /* 0x000000069dd97c23 */ /* 0x000fe2000801089a */
[----:B------:R-:W-:Y:S01]  /*8a40*/  FADD.FTZ R153, -R153, R202 ;  /* 0x000000ca99997221 */ /* 0x000fe20000010100 */
[----:B------:R-:W-:Y:S01]  /*8a50*/  FFMA.FTZ R218, R160, UR6, -R154 ;  /* 0x00000006a0da7c23 */ /* 0x000fe2000801089a */
[----:B------:R-:W-:Y:S01]  /*8a60*/  FMUL.FTZ R155, R152, UR6 ;  /* 0x00000006989b7c20 */ /* 0x000fe20008410000 */
[----:B------:R-:W-:-:S02]  /*8a70*/  VIADD R152, R201, 0x38840 ;  /* 0x00038840c9987836 */ /* 0x000fc40000000000 */
[----:B------:R-:W-:Y:S01]  /*8a80*/  FMUL.FTZ R153, R153, UR6 ;  /* 0x0000000699997c20 */ /* 0x000fe20008410000 */
[--C-:B------:R-:W-:Y:S01]  /*8a90*/  FFMA.FTZ R223, R206, UR6, -R154.reuse ;  /* 0x00000006cedf7c23 */ /* 0x100fe2000801089a */
[----:B------:R1:W0:Y:S01]  /*8aa0*/  MUFU.EX2 R202, R155 ;  /* 0x0000009b00ca7308 */ /* 0x0002220000000800 */
[----:B------:R-:W-:Y:S01]  /*8ab0*/  FFMA.FTZ R219, R161, UR6, -R154 ;  /* 0x00000006a1db7c23 */ /* 0x000fe2000801089a */
[----:B------:R-:W-:Y:S01]  /*8ac0*/  PRMT R152, R197, 0x654, R152 ;  /* 0x00000654c5987816 */ /* 0x000fe20000000098 */
[----:B------:R-:W-:Y:S01]  /*8ad0*/  FFMA.FTZ R220, R164, UR6, -R154 ;  /* 0x00000006a4dc7c23 */ /* 0x000fe2000801089a */
[----:B------:R-:W-:Y:S02]  /*8ae0*/  @!P1 IMAD R157, R205, 0x40, R192 ;  /* 0x00000040cd9d9824 */ /* 0x000fe400078e02c0 */
[--C-:B------:R-:W-:Y:S01]  /*8af0*/  FFMA.FTZ R221, R165, UR6, -R154.reuse ;  /* 0x00000006a5dd7c23 */ /* 0x100fe2000801089a */
[--C-:B------:R-:W-:Y:S01]  /*8b00*/  FFMA.FTZ R206, R208, UR6, -R154.reuse ;  /* 0x00000006d0ce7c23 */ /* 0x100fe2000801089a */
[----:B------:R-:W-:Y:S01]  /*8b10*/  FFMA.FTZ R209, R209, UR6, -R154 ;  /* 0x00000006d1d17c23 */ /* 0x000fe2000801089a */
[----:B------:R2:W3:Y:S01]  /*8b20*/  MUFU.EX2 R211, R153 ;  /* 0x0000009900d37308 */ /* 0x0004e20000000800 */
[----:B------:R-:W-:-:S02]  /*8b30*/  @!P1 IMAD R160, R157, 0x4, R198 ;  /* 0x000000049da09824 */ /* 0x000fc400078e02c6 */
[--C-:B------:R-:W-:Y:S01]  /*8b40*/  FFMA.FTZ R208, R210, UR6, -R154.reuse ;  /* 0x00000006d2d07c23 */ /* 0x100fe2000801089a */
[----:B------:R4:W-:Y:S01]  /*8b50*/  SYNCS.ARRIVE.TRANS64.RED.A1T0 RZ, [R152+URZ], RZ ;  /* 0x000000ff98ff79a7 */ /* 0x0009e2000810043f */
[--C-:B------:R-:W-:Y:S01]  /*8b60*/  FFMA.FTZ R210, R213, UR6, -R154.reuse ;  /* 0x00000006d5d27c23 */ /* 0x100fe2000801089a */
[----:B------:R-:W-:Y:S01]  /*8b70*/  FFMA.FTZ R215, R215, UR6, -R154 ;  /* 0x00000006d7d77c23 */ /* 0x000fe2000801089a */
[----:B------:R-:W-:Y:S01]  /*8b80*/  IMAD R213, R22, 0x1000, R193 ;  /* 0x0000100016d57824 */ /* 0x000fe200078e02c1 */
[----:B-1----:R-:W-:Y:S01]  /*8b90*/  F2FP.F16.F32.PACK_AB R155, R176, R173 ;  /* 0x000000adb09b723e */ /* 0x002fe200000000ff */
[----:B------:R-:W-:Y:S01]  /*8ba0*/  MUFU.EX2 R214, R214 ;  /* 0x000000d600d67308 */ /* 0x000fe20000000800 */
[----:B0-----:R-:W-:Y:S01]  /*8bb0*/  @!P1 STS [R160+0x38420], R202 ;  /* 0x038420caa0009388 */ /* 0x001fe20000000800 */
[----:B--2---:R-:W-:Y:S01]  /*8bc0*/  F2FP.F16.F32.PACK_AB R153, R172, R169 ;  /* 0x000000a9ac99723e */ /* 0x004fe200000000ff */
[-C--:B------:R-:W-:Y:S01]  /*8bd0*/  FMUL.FTZ R26, R26, R202.reuse ;  /* 0x000000ca1a1a7220 */ /* 0x080fe20000410000 */
[----:B------:R-:W-:Y:S01]  /*8be0*/  F2FP.F16.F32.PACK_AB R157, R180, R177 ;  /* 0x000000b1b49d723e */ /* 0x000fe200000000ff */
[-C--:B------:R-:W-:Y:S01]  /*8bf0*/  FMUL.FTZ R27, R27, R202.reuse ;  /* 0x000000ca1b1b7220 */ /* 0x080fe20000410000 */
[----:B------:R-:W-:Y:S01]  /*8c00*/  F2FP.F16.F32.PACK_AB R159, R204, R181 ;  /* 0x000000b5cc9f723e */ /* 0x000fe200000000ff */
[-C--:B------:R-:W-:Y:S01]  /*8c10*/  FMUL.FTZ R30, R30, R202.reuse ;  /* 0x000000ca1e1e7220 */ /* 0x080fe20000410000 */
[----:B------:R-:W4:Y:S01]  /*8c20*/  MUFU.EX2 R207, R207 ;  /* 0x000000cf00cf7308 */ /* 0x000f220000000800 */
[----:B---3--:R0:W-:Y:S01]  /*8c30*/  @!P1 STS [R160+0x38400], R211 ;  /* 0x038400d3a0009388 */ /* 0x0081e20000000800 */
[----:B------:R-:W-:Y:S01]  /*8c40*/  R2UR UR10, R213 ;  /* 0x00000000d50a72ca */ /* 0x000fe200000e0000 */
        /* <DEDUP_REMOVED lines=14> */
[----:B----4-:R-:W-:Y:S01]  /*8d30*/  F2FP.F16.F32.PACK_AB R152, R207, R214 ;  /* 0x000000d6cf98723e */ /* 0x010fe200000000ff */
        /* <DEDUP_REMOVED lines=134> */
[----:B------:R0:W1:Y:S01]  /*95a0*/  MUFU.EX2 R203, R156 ;  /* 0x0000009c00cb7308 */ /* 0x0000620000000800 */
[----:B------:R-:W-:Y:S01]  /*95b0*/  FMUL.FTZ R149, R149, R211 ;  /* 0x000000d395957220 */ /* 0x000fe20000410000 */
[-C--:B------:R-:W-:Y:S01]  /*95c0*/  FMUL.FTZ R150, R150, R202.reuse ;  /* 0x000000ca96967220 */ /* 0x080fe20000410000 */
[----:B------:R-:W-:Y:S01]  /*95d0*/  FMUL.FTZ R151, R151, R202 ;  /* 0x000000ca97977220 */ /* 0x000fe20000410000 */
[----:B------:R2:W-:Y:S01]  /*95e0*/  STSM.16.M88.4 [R188+0x36400], R152 ;  /* 0x03640098bc007844 */ /* 0x0005e20000000200 */
[----:B------:R-:W-:-:S02]  /*95f0*/  VIADD R212, R213, 0x80 ;  /* 0x00000080d5d47836 */ /* 0x000fc40000000000 */
[----:B------:R-:W-:Y:S01]  /*9600*/  FFMA.FTZ R169, R202, R20, R169 ;  /* 0x00000014caa97223 */ /* 0x000fe200000100a9 */
[----:B------:R-:W-:Y:S01]  /*9610*/  FFMA.FTZ R214, R211, R21, R214 ;  /* 0x00000015d3d67223 */ /* 0x000fe200000100d6 */
[----:B------:R-:W-:Y:S01]  /*9620*/  MUFU.EX2 R210, R210 ;  /* 0x000000d200d27308 */ /* 0x000fe20000000800 */
[----:B0-----:R-:W-:Y:S01]  /*9630*/  F2FP.F16.F32.PACK_AB R156, R219, R218 ;  /* 0x000000dadb9c723e */ /* 0x001fe200000000ff */
[----:B------:R-:W-:Y:S01]  /*9640*/  FADD.FTZ R172, R172, R169 ;  /* 0x000000a9acac7221 */ /* 0x000fe20000010000 */
[----:B------:R-:W-:-:S03]  /*9650*/  FADD.FTZ R207, R207, R214 ;  /* 0x000000d6cfcf7221 */ /* 0x000fc60000010000 */
[----:B------:R2:W-:Y:S01]  /*9660*/  STSM.16.M88.4 [R187], R156 ;  /* 0x0000009cbb007844 */ /* 0x0005e20000000200 */
[----:B------:R-:W-:Y:S01]  /*9670*/  FADD.FTZ R173, R173, R172 ;  /* 0x000000acadad7221 */ /* 0x000fe20000010000 */
[----:B------:R-:W0:Y:S01]  /*9680*/  MUFU.EX2 R205, R215 ;  /* 0x000000d700cd7308 */ /* 0x000e220000000800 */
[----:B-1----:R-:W-:Y:S01]  /*9690*/  F2FP.F16.F32.PACK_AB R164, R203, R208 ;  /* 0x000000d0cba4723e */ /* 0x002fe200000000ff */
[----:B------:R2:W-:Y:S01]  /*96a0*/  STSM.16.M88.4 [R190], R160 ;  /* 0x000000a0be007844 */ /* 0x0005e20000000200 */
[----:B------:R-:W-:Y:S01]  /*96b0*/  FADD.FTZ R216, R216, R207 ;  /* 0x000000cfd8d87221 */ /* 0x000fe20000010000 */
[----:B------:R-:W-:-:S03]  /*96c0*/  FADD.FTZ R176, R176, R173 ;  /* 0x000000adb0b07221 */ /* 0x000fc60000010000 */
[----:B------:R-:W-:Y:S01]  /*96d0*/  FADD.FTZ R217, R217, R216 ;  /* 0x000000d8d9d97221 */ /* 0x000fe20000010000 */
[----:B------:R-:W1:Y:S01]  /*96e0*/  MUFU.EX2 R183, R183 ;  /* 0x000000b700b77308 */ /* 0x000e620000000800 */
[----:B------:R-:W-:Y:S02]  /*96f0*/  FADD.FTZ R177, R177, R176 ;  /* 0x000000b0b1b17221 */ /* 0x000fe40000010000 */
[----:B------:R-:W-:Y:S02]  /*9700*/  FADD.FTZ R218, R218, R217 ;  /* 0x000000d9dada7221 */ /* 0x000fe40000010000 */
[----:B------:R-:W-:Y:S02]  /*9710*/  FADD.FTZ R180, R180, R177 ;  /* 0x000000b1b4b47221 */ /* 0x000fe40000010000 */
[----:B------:R-:W-:Y:S01]  /*9720*/  FADD.FTZ R219, R219, R218 ;  /* 0x000000dadbdb7221 */ /* 0x000fe20000010000 */
[----:B0-----:R-:W-:Y:S01]  /*9730*/  F2FP.F16.F32.PACK_AB R166, R205, R210 ;  /* 0x000000d2cda6723e */ /* 0x001fe200000000ff */
[----:B------:R-:W-:-:S02]  /*9740*/  FADD.FTZ R181, R181, R180 ;  /* 0x000000b4b5b57221 */ /* 0x000fc40000010000 */
[----:B------:R-:W-:Y:S02]  /*9750*/  FADD.FTZ R220, R220, R219 ;  /* 0x000000dbdcdc7221 */ /* 0x000fe40000010000 */
[----:B------:R-:W-:Y:S02]  /*9760*/  FADD.FTZ R181, R204, R181 ;  /* 0x000000b5ccb57221 */ /* 0x000fe40000010000 */
[----:B------:R-:W-:Y:S01]  /*9770*/  FADD.FTZ R221, R221, R220 ;  /* 0x000000dcdddd7221 */ /* 0x000fe20000010000 */
[----:B-1----:R-:W-:Y:S01]  /*9780*/  F2FP.F16.F32.PACK_AB R167, R183, R182 ;  /* 0x000000b6b7a7723e */ /* 0x002fe200000000ff */
[----:B------:R-:W-:Y:S02]  /*9790*/  FADD.FTZ R170, R170, R181 ;  /* 0x000000b5aaaa7221 */ /* 0x000fe40000010000 */
        /* <DEDUP_REMOVED lines=9> */
[C---:B------:R-:W-:Y:S01]  /*9830*/  IADD3 R212, R213.reuse, 0x100, RZ ;  /* 0x00000100d5d47810 */ /* 0x040fe20007ffe0ff */
        /* <DEDUP_REMOVED lines=38> */
.L_x_4081:
        /* <DEDUP_REMOVED lines=9> */
.L_x_4071:
[----:B------:R-:W-:-:S13]  /*9b30*/  ISETP.GE.AND P1, PT, R200, UR61, PT ;  /* 0x0000003dc8007c0c */ /* 0x000fda000bf26270 */
[----:B------:R-:W-:Y:S05]  /*9b40*/  @!P1 BRA `(.L_x_4083) ;  /* 0x0000002800dc9947 */ /* 0x000fea0003800000 */
[----:B------:R-:W-:Y:S01]  /*9b50*/  IMAD.MOV.U32 R209, RZ, RZ, R168 ;  /* 0x000000ffffd17224 */ /* 0x000fe200078e00a8 */
[----:B------:R-:W-:Y:S01]  /*9b60*/  ULDC UR39, c[0x0][0xa80] ;  /* 0x0002a00000277ab9 */ /* 0x000fe20000000800 */
[----:B------:R-:W-:Y:S02]  /*9b70*/  IMAD.MOV.U32 R186, RZ, RZ, R185 ;  /* 0x000000ffffba7224 */ /* 0x000fe400078e00b9 */
[----:B------:R-:W-:-:S07]  /*9b80*/  IMAD.MOV.U32 R211, RZ, RZ, R22 ;  /* 0x000000ffffd37224 */ /* 0x000fce00078e0016 */
.L_x_4094:
[----:B------:R-:W-:-:S05]  /*9b90*/  VIADD R22, R211, 0x1 ;  /* 0x00000001d3167836 */ /* 0x000fca0000000000 */
[----:B------:R-:W-:-:S04]  /*9ba0*/  ISETP.NE.AND P1, PT, R22, 0x2, PT ;  /* 0x000000021600780c */ /* 0x000fc80003f25270 */
[----:B01----:R-:W-:Y:S02]  /*9bb0*/  SEL R152, RZ, 0x1, P1 ;  /* 0x00000001ff987807 */ /* 0x003fe40000800000 */
[----:B------:R-:W-:Y:S02]  /*9bc0*/  SEL R22, R22, RZ, P1 ;  /* 0x000000ff16167207 */ /* 0x000fe40000800000 */
[----:B------:R-:W-:-:S13]  /*9bd0*/  R2UR UR6, R152 ;  /* 0x00000000980672ca */ /* 0x000fda00000e0000 */
[----:B------:R-:W-:Y:S01]  /*9be0*/  ULOP3.LUT UR38, UR38, UR6, URZ, 0x3c, !UPT ;  /* 0x0000000626267292 */ /* 0x000fe2000f8e3c3f */
[----:B------:R-:W-:Y:S11]  /*9bf0*/  @!P0 BRA `(.L_x_4084) ;  /* 0x0000000000048947 */ /* 0x000ff60003800000 */
[----:B------:R-:W-:Y:S01]  /*9c00*/  BPT.TRAP 0x1 ;  /* 0x000000040000795c */ /* 0x000fe20000300000 */
.L_x_4084:
[----:B------:R-:W-:Y:S02]  /*9c10*/  IMAD.U32 R196, RZ, RZ, UR38 ;  /* 0x00000026ffc47e24 */ /* 0x000fe4000f8e00ff */
[----:B------:R-:W-:-:S03]  /*9c20*/  IMAD R195, R22, 0x8, R198 ;  /* 0x0000000816c37824 */ /* 0x000fc600078e02c6 */
[----:B------:R-:W-:-:S04]  /*9c30*/  SHF.L.U32 R196, R196, 0x1f, RZ ;  /* 0x0000001fc4c47819 */ /* 0x000fc800000006ff */
[----:B------:R0:W1:Y:S01]  /*9c40*/  SYNCS.PHASECHK.TRANS64.TRYWAIT P1, [R195+URZ+0x38830], R196 ;  /* 0x038830c4c30075a7 */ /* 0x000062000802017f */
[----:B------:R-:W-:Y:S05]  /*9c50*/  @!P0 BRA `(.L_x_4085) ;  /* 0x0000000000048947 */ /* 0x000fea0003800000 */
[----:B------:R-:W-:Y:S01]  /*9c60*/  BPT.TRAP 0x1 ;  /* 0x000000040000795c */ /* 0x000fe20000300000 */
.L_x_4085:
[----:B------:R-:W-:Y:S01]  /*9c70*/  IMAD R185, R22, 0x200, R191 ;  /* 0x0000020016b97824 */ /* 0x000fe200078e02bf */
[----:B-1----:R-:W-:Y:S06]  /*9c80*/  @P1 BRA `(.L_x_4086) ;  /* 0x0000000000081947 */ /* 0x002fec0003800000 */
[----:B------:R-:W1:Y:S02]  /*9c90*/  SYNCS.PHASECHK.TRANS64.TRYWAIT P1, [R195+URZ+0x38830], R196 ;  /* 0x038830c4c30075a7 */ /* 0x000e64000802017f */
[----:B-1----:R-:W-:Y:S05]  /*9ca0*/  @!P1 BRA `(.L_x_4087) ;  /* 0x000000a4004c9947 */ /* 0x002fea0003800000 */
.L_x_4086:
[----:B------:R-:W-:Y:S01]  /*9cb0*/  R2UR UR58, R185 ;  /* 0x00000000b93a72ca */ /* 0x000fe200000e0000 */
[----:B------:R-:W-:Y:S01]  /*9cc0*/  WARPGROUP.ARRIVE ;  /* 0x00000000000079c5 */ /* 0x000fe20000000000 */
[----:B------:R-:W-:Y:S01]  /*9cd0*/  R2UR UR56, R10 ;  /* 0x000000000a3872ca */ /* 0x000fe200000e0000 */
[----:B------:R-:W-:Y:S01]  /*9ce0*/  UMOV UR59, 0x40000040 ;  /* 0x40000040003b7882 */ /* 0x000fe20000000000 */
[----:B------:R-:W-:Y:S01]  /*9cf0*/  R2UR UR57, R11 ;  /* 0x000000000b3972ca */ /* 0x000fe200000e0000 */
[----:B------:R-:W-:-:S12]  /*9d00*/  VIADD R201, R185, 0x2 ;  /* 0x00000002b9c97836 */ /* 0x000fd80000000000 */
        /* <DEDUP_REMOVED lines=27> */
.L_x_4088:
[----:B------:R2:W3:Y:S01]  /*9ec0*/  SYNCS.PHASECHK.TRANS64.TRYWAIT P1, [R195+URZ+0x38850], R196 ;  /* 0x038850c4c30075a7 */ /* 0x0004e2000802017f */
[----:B------:R-:W-:Y:S05]  /*9ed0*/  @!P0 BRA `(.L_x_4089) ;  /* 0x0000000000048947 */ /* 0x000fea0003800000 */
[----:B------:R-:W-:Y:S01]  /*9ee0*/  BPT.TRAP 0x1 ;  /* 0x000000040000795c */ /* 0x000fe20000300000 */
.L_x_4089:
[----:B------:R-:W-:Y:S01]  /*9ef0*/  LEA R185, R22, R18, 0xc ;  /* 0x0000001216b97211 */ /* 0x000fe200078e60ff */
[----:B---3--:R-:W-:Y:S06]  /*9f00*/  @P1 BRA `(.L_x_4090) ;  /* 0x0000000000081947 */ /* 0x008fec0003800000 */
[----:B------:R-:W3:Y:S02]  /*9f10*/  SYNCS.PHASECHK.TRANS64.TRYWAIT P1, [R195+URZ+0x38850], R196 ;  /* 0x038850c4c30075a7 */ /* 0x000ee4000802017f */
[----:B---3--:R-:W-:Y:S05]  /*9f20*/  @!P1 BRA `(.L_x_4091) ;  /* 0x000000a000c09947 */ /* 0x008fea0003800000 */
.L_x_4090:
[----:B------:R-:W-:Y:S01]  /*9f30*/  R2UR UR58, R185 ;  /* 0x00000000b93a72ca */ /* 0x000fe200000e0000 */
[----:B------:R-:W-:Y:S01]  /*9f40*/  WARPGROUP.ARRIVE ;  /* 0x00000000000079c5 */ /* 0x000fe20000000000 */
[----:B------:R-:W-:Y:S01]  /*9f50*/  R2UR UR56, R6 ;  /* 0x00000000063872ca */ /* 0x000fe200000e0000 */
[----:B------:R-:W-:Y:S01]  /*9f60*/  UMOV UR59, 0x40000040 ;  /* 0x40000040003b7882 */ /* 0x000fe20000000000 */
[----:B------:R-:W-:Y:S01]  /*9f70*/  R2UR UR57, R7 ;  /* 0x00000000073972ca */ /* 0x000fe200000e0000 */
[C---:B0123--:R-:W-:Y:S01]  /*9f80*/  VIADD R196, R185.reuse, 0x2 ;  /* 0x00000002b9c47836 */ /* 0x04ffe20000000000 */
        /* <DEDUP_REMOVED lines=67> */
[----:B------:R-:W-:-:S04]  /*a3c0*/  SEL R196, RZ, 0x2, !P1 ;  /* 0x00000002ffc47807 */ /* 0x000fc80004800000 */
[----:B------:R-:W-:Y:S01]  /*a3d0*/  IADD3 R202, R184, R196, RZ ;  /* 0x000000c4b8ca7210 */ /* 0x000fe20007ffe0ff */
        /* <DEDUP_REMOVED lines=210> */
.L_x_4092:
        /* <DEDUP_REMOVED lines=38> */
[----:B------:R-:W0:Y:S01]  /*b360*/  MUFU.EX2 R186, R202 ;  /* 0x000000ca00ba7308 */ /* 0x000e220000000800 */
        /* <DEDUP_REMOVED lines=19> */
[----:B0-----:R-:W-:Y:S01]  /*b4a0*/  FMUL.FTZ R24, R24, R186 ;  /* 0x000000ba18187220 */ /* 0x001fe20000410000 */
        /* <DEDUP_REMOVED lines=105> */
[-C--:B-1----:R-:W-:Y:S01]  /*bb40*/  FMUL.FTZ R26, R26, R181.reuse ;  /* 0x000000b51a1a7220 */ /* 0x082fe20000410000 */
[----:B------:R1:W-:Y:S01]  /*bb50*/  @!P1 STS [R153+0x38420], R181 ;  /* 0x038420b599009388 */ /* 0x0003e20000000800 */
[----:B0-----:R-:W-:Y:S01]  /*bb60*/  F2FP.F16.F32.PACK_AB R154, R203, R202 ;  /* 0x000000cacb9a723e */ /* 0x001fe200000000ff */
[-C--:B------:R-:W-:Y:S01]  /*bb70*/  FMUL.FTZ R27, R27, R181.reuse ;  /* 0x000000b51b1b7220 */ /* 0x080fe20000410000 */
[----:B------:R-:W-:Y:S01]  /*bb80*/  F2FP.F16.F32.PACK_AB R158, R207, R206 ;  /* 0x000000cecf9e723e */ /* 0x000fe200000000ff */
[-C--:B------:R-:W-:Y:S01]  /*bb90*/  FMUL.FTZ R30, R30, R181.reuse ;  /* 0x000000b51e1e7220 */ /* 0x080fe20000410000 */
        /* <DEDUP_REMOVED lines=169> */
.L_x_4093:
        /* <DEDUP_REMOVED lines=9> */
.L_x_4083:
[----:B------:R-:W2:Y:S01]  /*c6c0*/  SHFL.BFLY PT, R0, R21, 0x2, 0x1f ;  /* 0x0c401f0015007f89 */ /* 0x000ea200000e0000 */
[----:B------:R-:W-:Y:S08]  /*c6d0*/  BAR.ARV 0x8, 0x100 ;  /* 0x0204000000007b1d */ /* 0x000ff00000002000 */
[----:B------:R-:W-:Y:S01]  /*c6e0*/  BAR.SYNC.DEFER_BLOCKING 0xf, 0x100 ;  /* 0x03c4000000007b1d */ /* 0x000fe20000010000 */
[----:B------:R-:W-:Y:S01]  /*c6f0*/  ISETP.NE.AND P0, PT, R194, RZ, PT ;  /* 0x000000ffc200720c */ /* 0x000fe20003f05270 */
[----:B------:R-:W-:-:S02]  /*c700*/  IMAD R7, R22, 0x40, R192 ;  /* 0x0000004016077824 */ /* 0x000fc400078e02c0 */
[----:B------:R-:W-:Y:S02]  /*c710*/  IMAD.U32 R8, RZ, RZ, UR6 ;  /* 0x00000006ff087e24 */ /* 0x000fe4000f8e00ff */
[----:B------:R-:W3:Y:S01]  /*c720*/  SHFL.BFLY PT, R5, R20, 0x2, 0x1f ;  /* 0x0c401f0014057f89 */ /* 0x000ee200000e0000 */
[----:B--2---:R-:W-:-:S07]  /*c730*/  FADD.FTZ R2, R0, R21 ;  /* 0x0000001500027221 */ /* 0x004fce0000010000 */
[----:B------:R-:W-:Y:S01]  /*c740*/  @!P0 LEA R198, R7, R198, 0x2 ;  /* 0x000000c607c68211 */ /* 0x000fe200078e10ff */
[----:B------:R-:W2:Y:S01]  /*c750*/  SHFL.BFLY PT, R3, R2, 0x1, 0x1f ;  /* 0x0c201f0002037f89 */ /* 0x000ea200000e0000 */
[----:B---3--:R-:W-:-:S05]  /*c760*/  FADD.FTZ R5, R5, R20 ;  /* 0x0000001405057221 */ /* 0x008fca0000010000 */
[----:B------:R-:W3:Y:S01]  /*c770*/  SHFL.BFLY PT, R0, R5, 0x1, 0x1f ;  /* 0x0c201f0005007f89 */ /* 0x000ee200000e0000 */
[----:B--2---:R-:W-:Y:S01]  /*c780*/  FADD.FTZ R4, R2, R3 ;  /* 0x0000000302047221 */ /* 0x004fe20000010000 */
[----:B------:R-:W-:Y:S02]  /*c790*/  IMAD.MOV.U32 R3, RZ, RZ, RZ ;  /* 0x000000ffff037224 */ /* 0x000fe400078e00ff */
[----:B------:R-:W-:Y:S02]  /*c7a0*/  IMAD.MOV.U32 R2, RZ, RZ, -0x800000 ;  /* 0xff800000ff027424 */ /* 0x000fe400078e00ff */
[----:B------:R-:W-:-:S13]  /*c7b0*/  FSETP.NE.FTZ.AND P1, PT, R4, RZ, PT ;  /* 0x000000ff0400720b */ /* 0x000fda0003f35000 */
[----:B------:R-:W2:Y:S01]  /*c7c0*/  @P1 MUFU.RCP R3, R4 ;  /* 0x0000000400031308 */ /* 0x000ea20000001000 */
[----:B---3--:R-:W-:Y:S01]  /*c7d0*/  FADD.FTZ R6, R5, R0 ;  /* 0x0000000005067221 */ /* 0x008fe20000010000 */
[----:B------:R-:W-:-:S04]  /*c7e0*/  IMAD.MOV.U32 R0, RZ, RZ, RZ ;  /* 0x000000ffff007224 */ /* 0x000fc800078e00ff */
[----:B------:R-:W-:Y:S02]  /*c7f0*/  FSETP.NE.FTZ.AND P2, PT, R6, RZ, PT ;  /* 0x000000ff0600720b */ /* 0x000fe40003f55000 */
[----:B------:R3:W4:Y:S01]  /*c800*/  @P1 MUFU.LG2 R5, R4 ;  /* 0x0000000400051308 */ /* 0x0007220000000c00 */
[----:B--2---:R2:W-:Y:S01]  /*c810*/  @!P0 STS [R198+0x38400], R3 ;  /* 0x03840003c6008388 */ /* 0x0045e20000000800 */
[----:B---3--:R-:W-:Y:S02]  /*c820*/  IMAD.MOV.U32 R4, RZ, RZ, -0x800000 ;  /* 0xff800000ff047424 */ /* 0x008fe400078e00ff */
[----:B------:R-:W-:-:S07]  /*c830*/  FMUL.FTZ R24, R24, R3 ;  /* 0x0000000318187220 */ /* 0x000fce0000410000 */
[----:B------:R-:W3:Y:S01]  /*c840*/  @P2 MUFU.RCP R0, R6 ;  /* 0x0000000600002308 */ /* 0x000ee20000001000 */
[----:B------:R-:W-:Y:S01]  /*c850*/  @P2 FMUL.FTZ R8, R8, 0.69314718246459960938 ;  /* 0x3f31721808082820 */ /* 0x000fe20000410000 */
[-C--:B------:R-:W-:Y:S01]  /*c860*/  FMUL.FTZ R25, R25, R3.reuse ;  /* 0x0000000319197220 */ /* 0x080fe20000410000 */
[-C--:B------:R-:W-:Y:S01]  /*c870*/  FMUL.FTZ R28, R28, R3.reuse ;  /* 0x000000031c1c7220 */ /* 0x080fe20000410000 */
[-C--:B------:R-:W-:Y:S01]  /*c880*/  FMUL.FTZ R29, R29, R3.reuse ;  /* 0x000000031d1d7220 */ /* 0x080fe20000410000 */
[----:B----4-:R-:W-:Y:S01]  /*c890*/  @P1 FMUL.FTZ R5, R5, 0.69314718246459960938 ;  /* 0x3f31721805051820 */ /* 0x010fe20000410000 */
[-C--:B------:R-:W-:Y:S01]  /*c8a0*/  FMUL.FTZ R32, R32, R3.reuse ;  /* 0x0000000320207220 */ /* 0x080fe20000410000 */
[-C--:B------:R-:W-:Y:S01]  /*c8b0*/  FMUL.FTZ R33, R33, R3.reuse ;  /* 0x0000000321217220 */ /* 0x080fe20000410000 */
[----:B------:R4:W5:Y:S01]  /*c8c0*/  @P2 MUFU.LG2 R7, R6 ;  /* 0x0000000600072308 */ /* 0x0009620000000c00 */
        /* <DEDUP_REMOVED lines=8> */
[----:B---3--:R2:W-:Y:S01]  /*c950*/  @!P0 STS [R198+0x38420], R0 ;  /* 0x03842000c6008388 */ /* 0x0085e20000000800 */
[----:B----4-:R-:W-:-:S02]  /*c960*/  IMAD.U32 R6, RZ, RZ, UR6 ;  /* 0x00000006ff067e24 */ /* 0x010fc4000f8e00ff */
[-C--:B------:R-:W-:Y:S01]  /*c970*/  FMUL.FTZ R52, R52, R3.reuse ;  /* 0x0000000334347220 */ /* 0x080fe20000410000 */
[-C--:B------:R-:W-:Y:S01]  /*c980*/  FMUL.FTZ R53, R53, R3.reuse ;  /* 0x0000000335357220 */ /* 0x080fe20000410000 */
[-C--:B------:R-:W-:Y:S01]  /*c990*/  FMUL.FTZ R56, R56, R3.reuse ;  /* 0x0000000338387220 */ /* 0x080fe20000410000 */
[----:B------:R-:W-:Y:S01]  /*c9a0*/  @P1 FMUL.FTZ R6, R6, 0.69314718246459960938 ;  /* 0x3f31721806061820 */ /* 0x000fe20000410000 */
[-C--:B------:R-:W-:Y:S01]  /*c9b0*/  FMUL.FTZ R57, R57, R3.reuse ;  /* 0x0000000339397220 */ /* 0x080fe20000410000 */
[-C--:B------:R-:W-:Y:S01]  /*c9c0*/  FMUL.FTZ R60, R60, R3.reuse ;  /* 0x000000033c3c7220 */ /* 0x080fe20000410000 */
[----:B-----5:R-:W-:Y:S01]  /*c9d0*/  @P2 FMUL.FTZ R7, R7, 0.69314718246459960938 ;  /* 0x3f31721807072820 */ /* 0x020fe20000410000 */
        /* <DEDUP_REMOVED lines=112> */
[----:B--2---:R-:W-:Y:S06]  /*d0e0*/  BAR.ARV 0xe, 0x100 ;  /* 0x0384000000007b1d */ /* 0x004fec0000002000 */
.L_x_4052:
[----:B------:R-:W-:Y:S05]  /*d0f0*/  @P0 BRA `(.L_x_4095) ;  /* 0x0000002400080947 */ /* 0x000fea0003800000 */
[----:B------:R-:W2:Y:S01]  /*d100*/  LDL R156, [R1] ;  /* 0x00000000019c7983 */ /* 0x000ea20000100800 */
[----:B------:R-:W3:Y:S01]  /*d110*/  S2UR UR5, SR_CgaCtaId ;  /* 0x00000000000579c3 */ /* 0x000ee20000008800 */
[----:B------:R-:W-:Y:S01]  /*d120*/  UMOV UR4, 0x400 ;  /* 0x0000040000047882 */ /* 0x000fe20000000000 */
[----:B------:R-:W4:Y:S06]  /*d130*/  S2R R0, SR_TID.X ;  /* 0x0000000000007919 */ /* 0x000f2c0000002100 */
[----:B------:R-:W5:Y:S08]  /*d140*/  S2UR UR6, SR_CTAID.Y ;  /* 0x00000000000679c3 */ /* 0x000f700000002600 */
[----:B------:R-:W5:Y:S08]  /*d150*/  LDC R10, c[0x0][0xd50] ;  /* 0x00035400ff0a7b82 */ /* 0x000f700000000800 */
[----:B------:R-:W0:Y:S01]  /*d160*/  LDC R6, c[0x0][0xce8] ;  /* 0x00033a00ff067b82 */ /* 0x000e220000000800 */
[----:B---3--:R-:W-:-:S04]  /*d170*/  ULEA UR4, UR5, UR4, 0x18 ;  /* 0x0000000405047291 */ /* 0x008fc8000f8ec03f */
[----:B------:R-:W-:-:S04]  /*d180*/  UIADD3 UR4, UR4, 0x38820, URZ ;  /* 0x0003882004047890 */ /* 0x000fc8000fffe03f */
[----:B------:R-:W-:Y:S01]  /*d190*/  UPRMT UR4, URZ, 0x654, UR4 ;  /* 0x000006543f047896 */ /* 0x000fe20008000004 */
[----:B------:R-:W-:Y:S01]  /*d1a0*/  BAR.SYNC.DEFER_BLOCKING 0x1, 0x100 ;  /* 0x0044000000007b1d */ /* 0x000fe20000010000 */
[----:B----4-:R-:W-:-:S05]  /*d1b0*/  VIADD R20, R0, 0xffffff80 ;  /* 0xffffff8000147836 */ /* 0x010fca0000000000 */
[----:B------:R-:W-:-:S04]  /*d1c0*/  SHF.R.S32.HI R21, RZ, 0x1f, R20 ;  /* 0x0000001fff157819 */ /* 0x000fc80000011414 */
[----:B------:R-:W-:-:S04]  /*d1d0*/  LEA.HI R9, R21, R20, RZ, 0x7 ;  /* 0x0000001415097211 */ /* 0x000fc800078f38ff */
[----:B------:R-:W-:Y:S02]  /*d1e0*/  SHF.R.S32.HI R0, RZ, 0x7, R9 ;  /* 0x00000007ff007819 */ /* 0x000fe40000011409 */
[----:B------:R-:W-:Y:S02]  /*d1f0*/  LOP3.LUT R5, R9, 0xffffff80, RZ, 0xc0, !PT ;  /* 0xffffff8009057812 */ /* 0x000fe400078ec0ff */
[----:B0-----:R-:W-:Y:S01]  /*d200*/  ISETP.NE.AND P1, PT, R6, 0x1, PT ;  /* 0x000000010600780c */ /* 0x001fe20003f25270 */
[----:B------:R-:W0:Y:S02]  /*d210*/  SHFL.IDX PT, R7, R0, RZ, 0x1f ;  /* 0x00001fff00077589 */ /* 0x000e2400000e0000 */
[----:B------:R-:W-:Y:S01]  /*d220*/  IMAD.IADD R8, R20, 0x1, -R5 ;  /* 0x0000000114087824 */ /* 0x000fe200078e0a05 */
[----:B------:R-:W-:Y:S04]  /*d230*/  SYNCS.ARRIVE.TRANS64.RED.A1T0 RZ, [UR4], RZ ;  /* 0x000000ffffff79a7 */ /* 0x000fe80008100404 */
[----:B------:R-:W-:-:S02]  /*d240*/  SHF.R.S32.HI R155, RZ, 0x1f, R8 ;  /* 0x0000001fff9b7819 */ /* 0x000fc40000011408 */
[----:B0-----:R-:W-:Y:S02]  /*d250*/  ISETP.NE.AND P0, PT, R7, RZ, PT ;  /* 0x000000ff0700720c */ /* 0x001fe40003f05270 */
[----:B------:R-:W-:-:S04]  /*d260*/  LEA.HI R7, R155, R8, RZ, 0x2 ;  /* 0x000000089b077211 */ /* 0x000fc800078f10ff */
[----:B------:R-:W-:Y:S02]  /*d270*/  SHF.R.S32.HI R154, RZ, 0x2, R7 ;  /* 0x00000002ff9a7819 */ /* 0x000fe40000011407 */
[----:B--2---:R-:W-:-:S13]  /*d280*/  R2UR UR7, R156 ;  /* 0x000000009c0772ca */ /* 0x004fda00000e0000 */
[----:B------:R-:W-:-:S04]  /*d290*/  IMAD R3, RZ, RZ, -UR7 ;  /* 0x80000007ff037e24 */ /* 0x000fc8000f8e02ff */
[----:B-----5:R-:W-:Y:S01]  /*d2a0*/  IMAD R3, R10, R3, UR6 ;  /* 0x000000060a037e24 */ /* 0x020fe2000f8e0203 */
[----:B------:R-:W-:-:S04]  /*d2b0*/  USHF.R.S32.HI UR6, URZ, 0x1f, UR7 ;  /* 0x0000001f3f067899 */ /* 0x000fc80008011407 */
[----:B------:R-:W-:Y:S01]  /*d2c0*/  SHF.R.S32.HI R5, RZ, 0x1f, R3 ;  /* 0x0000001fff057819 */ /* 0x000fe20000011403 */
[----:B------:R-:W-:Y:S07]  /*d2d0*/  @P0 BRA `(.L_x_4096) ;  /* 0x0000000400480947 */ /* 0x000fee0003800000 */
[----:B------:R-:W0:Y:S01]  /*d2e0*/  LDC R16, c[0x0][0xce8] ;  /* 0x00033a00ff107b82 */ /* 0x000e220000000800 */
[----:B------:R-:W-:Y:S01]  /*d2f0*/  LOP3.LUT R9, R9, 0xffffff80, RZ, 0xc0, !PT ;  /* 0xffffff8009097812 */ /* 0x000fe200078ec0ff */
[----:B------:R-:W2:Y:S01]  /*d300*/  S2R R22, SR_CTAID.X ;  /* 0x0000000000167919 */ /* 0x000ea20000002500 */
[----:B------:R-:W-:Y:S01]  /*d310*/  LEA.HI R11, R21, R20, RZ, 0x2 ;  /* 0x00000014150b7211 */ /* 0x000fe200078f10ff */
[----:B------:R-:W-:Y:S01]  /*d320*/  ULDC.64 UR4, c[0x0][0xcd0] ;  /* 0x0003340000047ab9 */ /* 0x000fe20000000a00 */
[----:B------:R-:W-:Y:S01]  /*d330*/  R2UR UR10, R156 ;  /* 0x000000009c0a72ca */ /* 0x000fe200000e0000 */
[C---:B------:R-:W-:Y:S01]  /*d340*/  IMAD.IADD R23, R20.reuse, 0x1, -R9 ;  /* 0x0000000114177824 */ /* 0x040fe200078e0a09 */
[----:B------:R-:W-:Y:S01]  /*d350*/  LOP3.LUT R11, R11, 0xfffffffc, RZ, 0xc0, !PT ;  /* 0xfffffffc0b0b7812 */ /* 0x000fe200078ec0ff */
[----:B------:R-:W3:Y:S03]  /*d360*/  S2UR UR7, SR_CTAID.Z ;  /* 0x00000000000779c3 */ /* 0x000ee60000002700 */
[----:B------:R-:W-:Y:S01]  /*d370*/  SHF.R.S32.HI R10, RZ, 0x1f, R23 ;  /* 0x0000001fff0a7819 */ /* 0x000fe20000011417 */
[----:B------:R-:W-:-:S03]  /*d380*/  IMAD.IADD R11, R20, 0x1, -R11 ;  /* 0x00000001140b7824 */ /* 0x000fc600078e0a0b */
[CC--:B-1----:R-:W-:Y:S01]  /*d390*/  LEA.HI R152, R10.reuse, R23.reuse, RZ, 0x2 ;  /* 0x000000170a987211 */ /* 0x0c2fe200078f10ff */
[----:B------:R-:W1:Y:S01]  /*d3a0*/  LDC.64 R18, c[0x0][0xcd8] ;  /* 0x00033600ff127b82 */ /* 0x000e620000000a00 */
[----:B------:R-:W-:Y:S01]  /*d3b0*/  LEA.HI R10, R10, R23, RZ, 0x5 ;  /* 0x000000170a0a7211 */ /* 0x000fe200078f28ff */
[----:B------:R-:W-:Y:S01]  /*d3c0*/  UIMAD.WIDE.U32 UR8, UR10, UR4, URZ ;  /* 0x000000040a0872a5 */ /* 0x000fe2000f8e003f */
[--C-:B------:R-:W-:Y:S01]  /*d3d0*/  SHF.R.S32.HI R9, RZ, 0x2, R152.reuse ;  /* 0x00000002ff097819 */ /* 0x100fe20000011498 */
[----:B------:R-:W-:Y:S01]  /*d3e0*/  UIMAD UR4, UR6, UR4, URZ ;  /* 0x00000004060472a4 */ /* 0x000fe2000f8e023f */
[----:B------:R-:W-:Y:S02]  /*d3f0*/  SHF.R.S32.HI R12, RZ, 0x1f, R152 ;  /* 0x0000001fff0c7819 */ /* 0x000fe40000011498 */
[----:B------:R-:W-:Y:S01]  /*d400*/  SHF.R.S32.HI R10, RZ, 0x5, R10 ;  /* 0x00000005ff0a7819 */ /* 0x000fe2000001140a */
[----:B------:R-:W-:Y:S01]  /*d410*/  UIMAD UR4, UR10, UR5, UR4 ;  /* 0x000000050a0472a4 */ /* 0x000fe2000f8e0204 */
[----:B0-----:R-:W-:-:S02]  /*d420*/  ISETP.NE.AND P0, PT, R16, 0x1, PT ;  /* 0x000000011000780c */ /* 0x001fc40003f05270 */
[----:B------:R-:W-:Y:S01]  /*d430*/  LEA.HI R12, R12, R9, RZ, 0x3 ;  /* 0x000000090c0c7211 */ /* 0x000fe200078f18ff */
[----:B------:R-:W-:Y:S01]  /*d440*/  UIADD3 UR4, UR9, UR4, URZ ;  /* 0x0000000409047290 */ /* 0x000fe2000fffe03f */
[----:B------:R-:W-:Y:S02]  /*d450*/  LOP3.LUT R152, R152, 0x7ffffffc, RZ, 0xc0, !PT ;  /* 0x7ffffffc98987812 */ /* 0x000fe400078ec0ff */
[----:B------:R-:W-:Y:S01]  /*d460*/  LOP3.LUT R12, R12, 0xfffffff8, RZ, 0xc0, !PT ;  /* 0xfffffff80c0c7812 */ /* 0x000fe200078ec0ff */
[----:B---3--:R-:W-:Y:S02]  /*d470*/  USHF.R.S32.HI UR5, URZ, 0x1f, UR7 ;  /* 0x0000001f3f057899 */ /* 0x008fe40008011407 */
[----:B------:R-:W-:Y:S02]  /*d480*/  IMAD.IADD R152, R23, 0x1, -R152 ;  /* 0x0000000117987824 */ /* 0x000fe400078e0a98 */
[----:B------:R-:W-:Y:S01]  /*d490*/  IMAD.IADD R9, R9, 0x1, -R12 ;  /* 0x0000000109097824 */ /* 0x000fe200078e0a0c */
[----:B------:R-:W-:Y:S01]  /*d4a0*/  LEA.HI R12, R11, R11, RZ, 0x1 ;  /* 0x0000000b0b0c7211 */ /* 0x000fe200078f08ff */
[----:B------:R-:W0:Y:S01]  /*d4b0*/  @P0 LDC R14, c[0x0][0xcec] ;  /* 0x00033b00ff0e0b82 */ /* 0x000e220000000800 */
[----:B------:R-:W-:-:S02]  /*d4c0*/  IMAD.SHL.U32 R152, R152, 0x2, RZ ;  /* 0x0000000298987824 */ /* 0x000fc400078e00ff */
[----:B------:R-:W-:Y:S01]  /*d4d0*/  LOP3.LUT R12, R12, 0x1ffffffe, RZ, 0xc0, !PT ;  /* 0x1ffffffe0c0c7812 */ /* 0x000fe200078ec0ff */
[----:B------:R-:W-:Y:S02]  /*d4e0*/  IMAD R153, R10, 0x10, R9 ;  /* 0x000000100a997824 */ /* 0x000fe400078e0209 */
[----:B------:R-:W-:Y:S02]  /*d4f0*/  IMAD.U32 R10, RZ, RZ, UR8 ;  /* 0x00000008ff0a7e24 */ /* 0x000fe4000f8e00ff */
[----:B------:R-:W3:Y:S01]  /*d500*/  @P0 LDC R17, c[0x0][0xcf0] ;  /* 0x00033c00ff110b82 */ /* 0x000ee20000000800 */
[----:B------:R-:W-:Y:S02]  /*d510*/  IMAD.IADD R12, R11, 0x1, -R12 ;  /* 0x000000010b0c7824 */ /* 0x000fe400078e0a0c */
[----:B------:R-:W-:Y:S02]  /*d520*/  IMAD.U32 R11, RZ, RZ, UR9 ;  /* 0x00000009ff0b7e24 */ /* 0x000fe4000f8e00ff */
[----:B------:R-:W-:-:S02]  /*d530*/  IMAD R9, R12, 0x8, R153 ;  /* 0x000000080c097824 */ /* 0x000fc400078e0299 */
[----:B-1----:R-:W-:Y:S02]  /*d540*/  IMAD R12, R18, UR5, RZ ;  /* 0x00000005120c7c24 */ /* 0x002fe4000f8e02ff */
[----:B------:R-:W-:Y:S01]  /*d550*/  IMAD.U32 R11, RZ, RZ, UR4 ;  /* 0x00000004ff0b7e24 */ /* 0x000fe2000f8e00ff */
[----:B--2---:R-:W-:Y:S01]  /*d560*/  LEA R9, R22, R9, 0x6 ;  /* 0x0000000916097211 */ /* 0x004fe200078e30ff */
[----:B------:R-:W-:Y:S01]  /*d570*/  IMAD R15, R19, UR7, R12 ;  /* 0x00000007130f7c24 */ /* 0x000fe2000f8e020c */
[----:B------:R-:W-:Y:S01]  /*d580*/  ULDC.64 UR4, c[0x0][0xce0] ;  /* 0x0003380000047ab9 */ /* 0x000fe20000000a00 */
[----:B------:R-:W-:-:S04]  /*d590*/  IMAD.WIDE.U32 R10, R18, UR7, R10 ;  /* 0x00000007120a7c25 */ /* 0x000fc8000f8e000a */
[----:B0-----:R-:W-:-:S04]  /*d5a0*/  @P0 IMAD.HI.U32 R12, R9, R14, RZ ;  /* 0x0000000e090c0227 */ /* 0x001fc800078e00ff */
[----:B------:R-:W-:Y:S02]  /*d5b0*/  IMAD.MOV.U32 R13, RZ, RZ, R9 ;  /* 0x000000ffff0d7224 */ /* 0x000fe400078e0009 */
[----:B------:R-:W-:Y:S01]  /*d5c0*/  IMAD.IADD R11, R11, 0x1, R15 ;  /* 0x000000010b0b7824 */ /* 0x000fe200078e020f */
[----:B---3--:R-:W-:Y:S01]  /*d5d0*/  @P0 SHF.R.U32.HI R13, RZ, R17, R12 ;  /* 0x00000011ff0d0219 */ /* 0x008fe2000001160c */
[----:B------:R-:W-:Y:S02]  /*d5e0*/  IMAD R12, R5, UR4, RZ ;  /* 0x00000004050c7c24 */ /* 0x000fe4000f8e02ff */
[----:B------:R-:W-:Y:S01]  /*d5f0*/  IMAD.WIDE.U32 R10, R3, UR4, R10 ;  /* 0x00000004030a7c25 */ /* 0x000fe2000f8e000a */
[----:B------:R-:W-:-:S03]  /*d600*/  SHF.R.S32.HI R15, RZ, 0x1f, R13 ;  /* 0x0000001fff0f7819 */ /* 0x000fc6000001140d */
[----:B------:R-:W-:Y:S01]  /*d610*/  IMAD.MOV R14, RZ, RZ, -R13 ;  /* 0x000000ffff0e7224 */ /* 0x000fe200078e0a0d */
[----:B------:R-:W-:-:S03]  /*d620*/  IADD3 R10, P0, R13, R10, RZ ;  /* 0x0000000a0d0a7210 */ /* 0x000fc60007f1e0ff */
[----:B------:R-:W-:Y:S02]  /*d630*/  IMAD R9, R16, R14, R9 ;  /* 0x0000000e10097224 */ /* 0x000fe400078e0209 */
[----:B------:R-:W-:Y:S01]  /*d640*/  IMAD R14, R3, UR5, R12 ;  /* 0x00000005030e7c24 */ /* 0x000fe2000f8e020c */
[----:B------:R-:W-:Y:S02]  /*d650*/  ULDC.64 UR4, c[0x0][0xcc8] ;  /* 0x0003320000047ab9 */ /* 0x000fe40000000a00 */
        /* <DEDUP_REMOVED lines=10> */
[----:B------:R-:W-:Y:S01]  /*d700*/  LOP3.LUT R11, R12, 0xfffffe, RZ, 0xc0, !PT ;  /* 0x00fffffe0c0b7812 */ /* 0x000fe200078ec0ff */
[----:B------:R-:W-:Y:S01]  /*d710*/  IMAD R14, R16, UR4, RZ ;  /* 0x00000004100e7c24 */ /* 0x000fe2000f8e02ff */
[----:B------:R-:W-:Y:S01]  /*d720*/  LEA.HI.X R18, R10, UR5, R9, 0x2, P0 ;  /* 0x000000050a127c11 */ /* 0x000fe200080f1409 */
[----:B------:R-:W-:Y:S01]  /*d730*/  SHFL.IDX PT, R12, R17, 0x1, 0x1c1f ;  /* 0x003c1f00110c7f89 */ /* 0x000fe200000e0000 */
[----:B------:R-:W-:-:S02]  /*d740*/  IMAD R9, R22, 0x40, R153 ;  /* 0x0000004016097824 */ /* 0x000fc400078e0299 */
[----:B------:R-:W-:Y:S01]  /*d750*/  IMAD.IADD R15, R0, 0x1, -R11 ;  /* 0x00000001000f7824 */ /* 0x000fe200078e0a0b */
[----:B------:R-:W-:Y:S03]  /*d760*/  SHFL.IDX PT, R10, R17, RZ, 0x1c1f ;  /* 0x001c1fff110a7589 */ /* 0x000fe600000e0000 */
        /* <DEDUP_REMOVED lines=9> */
.L_x_4096:
[----:B------:R-:W2:Y:S01]  /*d800*/  S2R R14, SR_CTAID.X ;  /* 0x00000000000e7919 */ /* 0x000ea20000002500 */
[----:B------:R-:W-:Y:S01]  /*d810*/  LEA.HI R21, R21, R20, RZ, 0x2 ;  /* 0x0000001415157211 */ /* 0x000fe200078f10ff */
[----:B------:R-:W3:Y:S01]  /*d820*/  S2UR UR7, SR_CTAID.Z ;  /* 0x00000000000779c3 */ /* 0x000ee20000002700 */
[----:B------:R-:W-:Y:S01]  /*d830*/  SHF.R.S32.HI R9, RZ, 0x1f, R7 ;  /* 0x0000001fff097819 */ /* 0x000fe20000011407 */
[----:B------:R-:W-:Y:S01]  /*d840*/  ULDC.64 UR8, c[0x0][0xc38] ;  /* 0x00030e0000087ab9 */ /* 0x000fe20000000a00 */
[----:B------:R-:W-:Y:S01]  /*d850*/  LOP3.LUT R21, R21, 0xfffffffc, RZ, 0xc0, !PT ;  /* 0xfffffffc15157812 */ /* 0x000fe200078ec0ff */
[----:B------:R-:W-:Y:S01]  /*d860*/  UIMAD UR6, UR6, UR8, URZ ;  /* 0x00000008060672a4 */ /* 0x000fe2000f8e023f */
[----:B------:R-:W-:Y:S01]  /*d870*/  LEA.HI R9, R9, R154, RZ, 0x3 ;  /* 0x0000009a09097211 */ /* 0x000fe200078f18ff */
[----:B------:R-:W-:Y:S01]  /*d880*/  BSSY B0, `(.L_x_4097) ;  /* 0x0000102000007945 */ /* 0x000fe20003800000 */
[----:B------:R-:W-:Y:S01]  /*d890*/  R2UR UR10, R156 ;  /* 0x000000009c0a72ca */ /* 0x000fe200000e0000 */
[----:B------:R-:W-:Y:S01]  /*d8a0*/  IMAD.IADD R21, R20, 0x1, -R21 ;  /* 0x0000000114157824 */ /* 0x000fe200078e0a15 */
[----:B0-----:R-:W0:Y:S01]  /*d8b0*/  LDC.64 R12, c[0x0][0xc40] ;  /* 0x00031000ff0c7b82 */ /* 0x001e220000000a00 */
[----:B------:R-:W-:-:S02]  /*d8c0*/  LOP3.LUT R9, R9, 0xfffffff8, RZ, 0xc0, !PT ;  /* 0xfffffff809097812 */ /* 0x000fc400078ec0ff */
[----:B------:R-:W-:Y:S02]  /*d8d0*/  LEA.HI R155, R155, R8, RZ, 0x5 ;  /* 0x000000089b9b7211 */ /* 0x000fe400078f28ff */
[----:B------:R-:W-:Y:S01]  /*d8e0*/  LEA.HI R2, R21, R21, RZ, 0x1 ;  /* 0x0000001515027211 */ /* 0x000fe200078f08ff */
[----:B------:R-:W-:Y:S01]  /*d8f0*/  IMAD.IADD R154, R154, 0x1, -R9 ;  /* 0x000000019a9a7824 */ /* 0x000fe200078e0a09 */
[----:B------:R-:W-:Y:S01]  /*d900*/  SHF.R.S32.HI R155, RZ, 0x5, R155 ;  /* 0x00000005ff9b7819 */ /* 0x000fe2000001149b */
[----:B------:R-:W4:Y:S01]  /*d910*/  @P1 LDC R4, c[0x0][0xcec] ;  /* 0x00033b00ff041b82 */ /* 0x000f220000000800 */
[----:B------:R-:W-:Y:S02]  /*d920*/  LOP3.LUT R2, R2, 0x1ffffffe, RZ, 0xc0, !PT ;  /* 0x1ffffffe02027812 */ /* 0x000fe400078ec0ff */
[----:B------:R-:W-:Y:S01]  /*d930*/  UIMAD.WIDE.U32 UR4, UR10, UR8, URZ ;  /* 0x000000080a0472a5 */ /* 0x000fe2000f8e003f */
[----:B------:R-:W-:Y:S01]  /*d940*/  IMAD R155, R155, 0x10, R154 ;  /* 0x000000109b9b7824 */ /* 0x000fe200078e029a */
[----:B------:R-:W-:Y:S01]  /*d950*/  UIMAD UR6, UR10, UR9, UR6 ;  /* 0x000000090a0672a4 */ /* 0x000fe2000f8e0206 */
[----:B------:R-:W-:Y:S01]  /*d960*/  IMAD.IADD R2, R21, 0x1, -R2 ;  /* 0x0000000115027824 */ /* 0x000fe200078e0a02 */
[----:B---3--:R-:W-:Y:S01]  /*d970*/  USHF.R.S32.HI UR8, URZ, 0x1f, UR7 ;  /* 0x0000001f3f087899 */ /* 0x008fe20008011407 */
[----:B------:R-:W3:Y:S01]  /*d980*/  @P1 LDC R17, c[0x0][0xcf0] ;  /* 0x00033c00ff111b82 */ /* 0x000ee20000000800 */
[----:B------:R-:W-:Y:S01]  /*d990*/  UIADD3 UR6, UR5, UR6, URZ ;  /* 0x0000000605067290 */ /* 0x000fe2000fffe03f */
[----:B------:R-:W-:Y:S01]  /*d9a0*/  IMAD R9, R2, 0x8, R155 ;  /* 0x0000000802097824 */ /* 0x000fe200078e029b */
[----:B------:R-:W-:Y:S01]  /*d9b0*/  MOV R11, UR5 ;  /* 0x00000005000b7c02 */ /* 0x000fe20008000f00 */
[----:B------:R-:W-:Y:S01]  /*d9c0*/  IMAD.U32 R10, RZ, RZ, UR4 ;  /* 0x00000004ff0a7e24 */ /* 0x000fe2000f8e00ff */
[----:B------:R-:W-:Y:S01]  /*d9d0*/  ULDC.64 UR4, c[0x0][0xc48] ;  /* 0x0003120000047ab9 */ /* 0x000fe20000000a00 */
[----:B--2---:R-:W-:-:S02]  /*d9e0*/  IMAD R15, R14, 0x40, R9 ;  /* 0x000000400e0f7824 */ /* 0x004fc400078e0209 */
[----:B------:R-:W-:Y:S02]  /*d9f0*/  IMAD.U32 R11, RZ, RZ, UR6 ;  /* 0x00000006ff0b7e24 */ /* 0x000fe4000f8e00ff */
[C---:B0-----:R-:W-:Y:S02]  /*da00*/  IMAD R2, R12.reuse, UR8, RZ ;  /* 0x000000080c027c24 */ /* 0x041fe4000f8e02ff */
[----:B------:R-:W-:-:S04]  /*da10*/  IMAD.WIDE.U32 R10, R12, UR7, R10 ;  /* 0x000000070c0a7c25 */ /* 0x000fc8000f8e000a */
[----:B----4-:R-:W-:-:S04]  /*da20*/  @P1 IMAD.HI.U32 R4, R15, R4, RZ ;  /* 0x000000040f041227 */ /* 0x010fc800078e00ff */
[----:B------:R-:W-:Y:S02]  /*da30*/  IMAD R13, R13, UR7, R2 ;  /* 0x000000070d0d7c24 */ /* 0x000fe4000f8e0202 */
[----:B------:R-:W-:Y:S01]  /*da40*/  IMAD.MOV.U32 R9, RZ, RZ, R15 ;  /* 0x000000ffff097224 */ /* 0x000fe200078e000f */
[----:B---3--:R-:W-:Y:S01]  /*da50*/  @P1 SHF.R.U32.HI R9, RZ, R17, R4 ;  /* 0x00000011ff091219 */ /* 0x008fe20000011604 */
[----:B------:R-:W-:Y:S02]  /*da60*/  IMAD R2, R5, UR4, RZ ;  /* 0x0000000405027c24 */ /* 0x000fe4000f8e02ff */
[----:B------:R-:W-:Y:S01]  /*da70*/  IMAD.IADD R11, R11, 0x1, R13 ;  /* 0x000000010b0b7824 */ /* 0x000fe200078e020d */
[--C-:B------:R-:W-:Y:S01]  /*da80*/  SHF.R.S32.HI R4, RZ, 0x1f, R9.reuse ;  /* 0x0000001fff047819 */ /* 0x100fe20000011409 */
[----:B------:R-:W-:Y:S02]  /*da90*/  IMAD R13, R3, UR5, R2 ;  /* 0x00000005030d7c24 */ /* 0x000fe4000f8e0202 */
[----:B------:R-:W-:-:S02]  /*daa0*/  IMAD.MOV R5, RZ, RZ, -R9 ;  /* 0x000000ffff057224 */ /* 0x000fc400078e0a09 */
        /* <DEDUP_REMOVED lines=56> */
[----:B--23--:R-:W-:Y:S01]  /*de30*/  @!P2 IMAD.WIDE R8, R9, 0x4, R2 ;  /* 0x000000040908a825 */ /* 0x00cfe200078e0202 */
        /* <DEDUP_REMOVED lines=17> */
[----:B--2---:R-:W-:Y:S02]  /*df50*/  @!P1 LOP3.LUT R11, R17, 0xfffffffe, RZ, 0xc0, !PT ;  /* 0xfffffffe110b9812 */ /* 0x004fe400078ec0ff */
        /* <DEDUP_REMOVED lines=10> */
[----:B------:R-:W-:Y:S01]  /*e000*/  @!P3 LOP3.LUT R19, R19, 0xfffffffe, RZ, 0xc0, !PT ;  /* 0xfffffffe1313b812 */ /* 0x000fe200078ec0ff */
[----:B------:R-:W-:Y:S01]  /*e010*/  VIADD R18, R0, 0x68 ;  /* 0x0000006800127836 */ /* 0x000fe20000000000 */
[----:B----4-:R-:W-:Y:S01]  /*e020*/  @!P4 LOP3.LUT R15, R20, 0xfffffffe, RZ, 0xc0, !PT ;  /* 0xfffffffe140fc812 */ /* 0x010fe200078ec0ff */
[----:B------:R-:W-:Y:S01]  /*e030*/  VIADD R20, R0, 0x78 ;  /* 0x0000007800147836 */ /* 0x000fe20000000000 */
[----:B------:R-:W-:-:S02]  /*e040*/  @!P5 LOP3.LUT R21, R21, 0xfffffffe, RZ, 0xc0, !PT ;  /* 0xfffffffe1515d812 */ /* 0x000fc400078ec0ff */
        /* <DEDUP_REMOVED lines=66> */
[----:B------:R-:W-:Y:S02]  /*e470*/  @!P2 LEA.HI R18, R18, R18, RZ, 0x1 ;  /* 0x000000121212a211 */ /* 0x000fe400078f08ff */
[----:B--2---:R-:W-:Y:S01]  /*e480*/  @!P1 LOP3.LUT R11, R24, 0xfffffffe, RZ, 0xc0, !PT ;  /* 0xfffffffe180b9812 */ /* 0x004fe200078ec0ff */
[--C-:B------:R-:W-:Y:S01]  /*e490*/  @!P0 IMAD.WIDE R8, R9, 0x4, R2.reuse ;  /* 0x0000000409088825 */ /* 0x100fe200078e0202 */
[----:B------:R-:W-:Y:S02]  /*e4a0*/  @!P3 LEA.HI R19, R19, R19, RZ, 0x1 ;  /* 0x000000131313b211 */ /* 0x000fe400078f08ff */
[----:B------:R-:W-:Y:S01]  /*e4b0*/  @!P4 LEA.HI R20, R20, R20, RZ, 0x1 ;  /* 0x000000141414c211 */ /* 0x000fe200078f08ff */
[--C-:B------:R-:W-:Y:S01]  /*e4c0*/  @!P1 IMAD.WIDE R10, R11, 0x4, R2.reuse ;  /* 0x000000040b0a9825 */ /* 0x100fe200078e0202 */
[----:B---3--:R-:W-:Y:S01]  /*e4d0*/  @!P2 LOP3.LUT R13, R18, 0xfffffffe, RZ, 0xc0, !PT ;  /* 0xfffffffe120da812 */ /* 0x008fe200078ec0ff */
[----:B------:R0:W-:Y:S01]  /*e4e0*/  @!P0 ST.E.64 desc[UR36][R8.64], R96 ;  /* 0x0000006008008985 */ /* 0x0001e2000c101b24 */
[----:B------:R-:W-:Y:S01]  /*e4f0*/  @!P5 LEA.HI R21, R21, R21, RZ, 0x1 ;  /* 0x000000151515d211 */ /* 0x000fe200078f08ff */
[----:B------:R-:W-:Y:S01]  /*e500*/  VIADD R18, R0, 0xc8 ;  /* 0x000000c800127836 */ /* 0x000fe20000000000 */
[----:B------:R-:W-:Y:S01]  /*e510*/  @!P3 LOP3.LUT R19, R19, 0xfffffffe, RZ, 0xc0, !PT ;  /* 0xfffffffe1313b812 */ /* 0x000fe200078ec0ff */
[----:B------:R-:W-:Y:S01]  /*e520*/  @!P2 IMAD.WIDE R12, R13, 0x4, R2 ;  /* 0x000000040d0ca825 */ /* 0x000fe200078e0202 */
[----:B------:R-:W-:Y:S01]  /*e530*/  @!P6 LEA.HI R22, R22, R22, RZ, 0x1 ;  /* 0x000000161616e211 */ /* 0x000fe200078f08ff */
[----:B------:R2:W-:Y:S01]  /*e540*/  @!P1 ST.E.64 desc[UR36][R10.64], R100 ;  /* 0x000000640a009985 */ /* 0x0005e2000c101b24 */
[----:B----4-:R-:W-:Y:S01]  /*e550*/  @!P4 LOP3.LUT R15, R20, 0xfffffffe, RZ, 0xc0, !PT ;  /* 0xfffffffe140fc812 */ /* 0x010fe200078ec0ff */
[----:B------:R-:W-:Y:S01]  /*e560*/  VIADD R20, R0, 0xd8 ;  /* 0x000000d800147836 */ /* 0x000fe20000000000 */
[----:B------:R-:W-:Y:S01]  /*e570*/  @!P5 LOP3.LUT R21, R21, 0xfffffffe, RZ, 0xc0, !PT ;  /* 0xfffffffe1515d812 */ /* 0x000fe200078ec0ff */
[----:B------:R-:W-:Y:S01]  /*e580*/  @!P2 ST.E.64 desc[UR36][R12.64], R104 ;  /* 0x000000680c00a985 */ /* 0x000fe2000c101b24 */
[----:B-----5:R-:W-:-:S02]  /*e590*/  @!P6 LOP3.LUT R17, R22, 0xfffffffe, RZ, 0xc0, !PT ;  /* 0xfffffffe1611e812 */ /* 0x020fc400078ec0ff */
[----:B------:R-:W-:Y:S01]  /*e5a0*/  ISETP.GE.AND P0, PT, R18, UR4, PT ;  /* 0x0000000412007c0c */ /* 0x000fe2000bf06270 */
[----:B0-----:R-:W-:Y:S01]  /*e5b0*/  @!P3 IMAD.WIDE R8, R19, 0x4, R2 ;  /* 0x000000041308b825 */ /* 0x001fe200078e0202 */
[----:B------:R-:W-:-:S03]  /*e5c0*/  ISETP.GE.AND P2, PT, R20, UR4, PT ;  /* 0x0000000414007c0c */ /* 0x000fc6000bf46270 */
[----:B------:R-:W-:Y:S01]  /*e5d0*/  VIADD R19, R0, 0xd0 ;  /* 0x000000d000137836 */ /* 0x000fe20000000000 */
[----:B------:R0:W-:Y:S01]  /*e5e0*/  @!P3 ST.E.64 desc[UR36][R8.64], R108 ;  /* 0x0000006c0800b985 */ /* 0x0001e2000c101b24 */
[----:B--2---:R-:W-:-:S03]  /*e5f0*/  @!P4 IMAD.WIDE R10, R15, 0x4, R2 ;  /* 0x000000040f0ac825 */ /* 0x004fc600078e0202 */
[----:B------:R-:W-:Y:S01]  /*e600*/  ISETP.GE.AND P1, PT, R19, UR4, PT ;  /* 0x0000000413007c0c */ /* 0x000fe2000bf26270 */
[--C-:B------:R-:W-:Y:S01]  /*e610*/  @!P5 IMAD.WIDE R14, R21, 0x4, R2.reuse ;  /* 0x00000004150ed825 */ /* 0x100fe200078e0202 */
[----:B------:R2:W-:Y:S01]  /*e620*/  @!P4 ST.E.64 desc[UR36][R10.64], R112 ;  /* 0x000000700a00c985 */ /* 0x0005e2000c101b24 */
[----:B------:R-:W-:Y:S02]  /*e630*/  @!P0 LEA.HI R18, R18, R18, RZ, 0x1 ;  /* 0x0000001212128211 */ /* 0x000fe400078f08ff */
[----:B------:R-:W-:Y:S01]  /*e640*/  @!P6 IMAD.WIDE R16, R17, 0x4, R2 ;  /* 0x000000041110e825 */ /* 0x000fe200078e0202 */
[----:B------:R3:W-:Y:S01]  /*e650*/  @!P5 ST.E.64 desc[UR36][R14.64], R116 ;  /* 0x000000740e00d985 */ /* 0x0007e2000c101b24 */
[----:B------:R-:W-:Y:S02]  /*e660*/  @!P2 LEA.HI R20, R20, R20, RZ, 0x1 ;  /* 0x000000141414a211 */ /* 0x000fe400078f08ff */
[C---:B------:R-:W-:Y:S01]  /*e670*/  VIADD R21, R0.reuse, 0xe0 ;  /* 0x000000e000157836 */ /* 0x040fe20000000000 */
[----:B------:R4:W-:Y:S01]  /*e680*/  @!P6 ST.E.64 desc[UR36][R16.64], R120 ;  /* 0x000000781000e985 */ /* 0x0009e2000c101b24 */
[----:B0-----:R-:W-:-:S02]  /*e690*/  VIADD R9, R0, 0xf8 ;  /* 0x000000f800097836 */ /* 0x001fc40000000000 */
[C---:B------:R-:W-:Y:S01]  /*e6a0*/  VIADD R12, R0.reuse, 0xe8 ;  /* 0x000000e8000c7836 */ /* 0x040fe20000000000 */
[----:B------:R-:W-:Y:S01]  /*e6b0*/  ISETP.GE.AND P3, PT, R21, UR4, PT ;  /* 0x0000000415007c0c */ /* 0x000fe2000bf66270 */
[----:B------:R-:W-:Y:S01]  /*e6c0*/  VIADD R13, R0, 0xf0 ;  /* 0x000000f0000d7836 */ /* 0x000fe20000000000 */
[----:B------:R-:W-:Y:S02]  /*e6d0*/  ISETP.GE.AND P6, PT, R9, UR4, PT ;  /* 0x0000000409007c0c */ /* 0x000fe4000bfc6270 */
[----:B------:R-:W-:Y:S02]  /*e6e0*/  ISETP.GE.AND P4, PT, R12, UR4, PT ;  /* 0x000000040c007c0c */ /* 0x000fe4000bf86270 */
        /* <DEDUP_REMOVED lines=27> */
.L_x_4098:
[----:B------:R-:W-:Y:S05]  /*e8a0*/  BSYNC B0 ;  /* 0x0000000000007941 */ /* 0x000fea0003800000 */
.L_x_4097:
[----:B------:R-:W-:Y:S01]  /*e8b0*/  VIADD R7, R7, 0x8 ;  /* 0x0000000807077836 */ /* 0x000fe20000000000 */
[----:B0--3--:R3:W4:Y:S04]  /*e8c0*/  SHFL.IDX PT, R3, R5, 0x1, 0x1c1f ;  /* 0x003c1f0005037f89 */ /* 0x00972800000e0000 */
[----:B------:R-:W-:Y:S01]  /*e8d0*/  ISETP.GE.AND P0, PT, R7, R6, PT ;  /* 0x000000060700720c */ /* 0x000fe20003f06270 */
[----:B--2---:R3:W0:-:S12]  /*e8e0*/  SHFL.IDX PT, R2, R4, 0x1, 0x1c1f ;  /* 0x003c1f0004027f89 */ /* 0x00461800000e0000 */
        /* <DEDUP_REMOVED lines=25> */
[----:B0---4-:R-:W-:Y:S01]  /*ea80*/  @!P0 IMAD.WIDE R4, R5, 0x4, R2 ;  /* 0x0000000405048825 */ /* 0x011fe200078e0202 */
        /* <DEDUP_REMOVED lines=15> */
[----:B--2---:R-:W-:Y:S01]  /*eb80*/  @!P6 LOP3.LUT R7, R11, 0xfffffffe, RZ, 0xc0, !PT ;  /* 0xfffffffe0b07e812 */ /* 0x004fe200078ec0ff */
[----:B------:R-:W-:Y:S01]  /*eb90*/  @!P5 IMAD.WIDE R4, R5, 0x4, R2 ;  /* 0x000000040504d825 */ /* 0x000fe200078e0202 */
[----:B------:R-:W-:-:S02]  /*eba0*/  @!P1 LEA.HI R13, R13, R13, RZ, 0x1 ;  /* 0x0000000d0d0d9211 */ /* 0x000fc400078f08ff */
        /* <DEDUP_REMOVED lines=52> */
[----:B-----5:R-:W-:Y:S02]  /*eef0*/  @!P0 LOP3.LUT R13, R20, 0xfffffffe, RZ, 0xc0, !PT ;  /* 0xfffffffe140d8812 */ /* 0x020fe400078ec0ff */
[----:B------:R-:W-:Y:S01]  /*ef00*/  ISETP.GE.AND P6, PT, R18, UR4, PT ;  /* 0x0000000412007c0c */ /* 0x000fe2000bfc6270 */
[----:B0-----:R-:W-:Y:S01]  /*ef10*/  @!P4 IMAD.WIDE R4, R9, 0x4, R2 ;  /* 0x000000040904c825 */ /* 0x001fe200078e0202 */
[----:B------:R-:W-:-:S02]  /*ef20*/  ISETP.GE.AND P5, PT, R19, UR4, PT ;  /* 0x0000000413007c0c */ /* 0x000fc4000bfa6270 */
[----:B------:R-:W-:Y:S01]  /*ef30*/  IADD3 R20, R0, 0xb8, RZ ;  /* 0x000000b800147810 */ /* 0x000fe20007ffe0ff */
        /* <DEDUP_REMOVED lines=94> */
.L_x_4095:
[----:B------:R-:W2:Y:S02]  /*f520*/  S2R R0, SR_TID.X ;  /* 0x0000000000007919 */ /* 0x000ea40000002100 */
[----:B--2---:R-:W-:-:S05]  /*f530*/  VIADD R2, R0, 0xffffff80 ;  /* 0xffffff8000027836 */ /* 0x004fca0000000000 */
[----:B------:R-:W-:-:S13]  /*f540*/  ISETP.GT.AND P0, PT, R2, 0x3f, PT ;  /* 0x0000003f0200780c */ /* 0x000fda0003f04270 */
[----:B------:R-:W-:Y:S05]  /*f550*/  @P0 BRA `(.L_x_4049) ;  /* 0x0000004800a00947 */ /* 0x000fea0003800000 */
[----:B------:R-:W2:Y:S01]  /*f560*/  S2R R3, SR_CTAID.X ;  /* 0x0000000000037919 */ /* 0x000ea20000002500 */
[----:B------:R-:W3:Y:S01]  /*f570*/  LDC R6, c[0x0][0xce8] ;  /* 0x00033a00ff067b82 */ /* 0x000ee20000000800 */
[----:B------:R-:W-:Y:S01]  /*f580*/  ULDC UR4, c[0x0][0xb88] ;  /* 0x0002e20000047ab9 */ /* 0x000fe20000000800 */
[----:B--2---:R-:W-:Y:S02]  /*f590*/  IMAD R0, R3, 0x40, R0 ;  /* 0x0000004003007824 */ /* 0x004fe400078e0200 */
[----:B---3--:R-:W-:Y:S02]  /*f5a0*/  IMAD R3, R6, UR4, RZ ;  /* 0x0000000406037c24 */ /* 0x008fe4000f8e02ff */
[----:B------:R-:W-:-:S05]  /*f5b0*/  VIADD R0, R0, 0xffffff80 ;  /* 0xffffff8000007836 */ /* 0x000fca0000000000 */
[----:B------:R-:W-:-:S13]  /*f5c0*/  ISETP.GE.AND P0, PT, R0, R3, PT ;  /* 0x000000030000720c */ /* 0x000fda0003f06270 */
[----:B------:R-:W-:Y:S05]  /*f5d0*/  @P0 BRA `(.L_x_4049) ;  /* 0x0000004800800947 */ /* 0x000fea0003800000 */
[----:B------:R-:W2:Y:S01]  /*f5e0*/  LDL R4, [R1] ;  /* 0x0000000001047983 */ /* 0x000ea20000100800 */
[----:B------:R-:W-:Y:S01]  /*f5f0*/  ISETP.NE.AND P0, PT, R6, 0x1, PT ;  /* 0x000000010600780c */ /* 0x000fe20003f05270 */
[----:B------:R-:W-:Y:S01]  /*f600*/  S2UR UR7, SR_CTAID.Z ;  /* 0x00000000000779c3 */ /* 0x000fe20000002700 */
[----:B------:R-:W-:Y:S01]  /*f610*/  ULDC.64 UR8, c[0x0][0xcd0] ;  /* 0x0003340000087ab9 */ /* 0x000fe20000000a00 */
[----:B------:R-:W-:-:S06]  /*f620*/  IMAD.MOV.U32 R5, RZ, RZ, R0 ;  /* 0x000000ffff057224 */ /* 0x000fcc00078e0000 */
[----:B------:R-:W3:Y:S08]  /*f630*/  LDC.64 R10, c[0x0][0xcd8] ;  /* 0x00033600ff0a7b82 */ /* 0x000ef00000000a00 */
[----:B------:R-:W4:Y:S08]  /*f640*/  @P0 LDC R7, c[0x0][0xcec] ;  /* 0x00033b00ff070b82 */ /* 0x000f300000000800 */
[----:B------:R-:W5:Y:S08]  /*f650*/  @P0 LDC R9, c[0x0][0xcf0] ;  /* 0x00033c00ff090b82 */ /* 0x000f700000000800 */
[----:B------:R-:W0:Y:S08]  /*f660*/  S2UR UR10, SR_CTAID.Y ;  /* 0x00000000000a79c3 */ /* 0x000e300000002600 */
[----:B------:R-:W0:Y:S01]  /*f670*/  LDC R8, c[0x0][0xd50] ;  /* 0x00035400ff087b82 */ /* 0x000e220000000800 */
[----:B--2---:R-:W-:Y:S01]  /*f680*/  R2UR UR11, R4 ;  /* 0x00000000040b72ca */ /* 0x004fe200000e0000 */
[----:B----4-:R-:W-:-:S05]  /*f690*/  @P0 IMAD.HI.U32 R4, R0, R7, RZ ;  /* 0x0000000700040227 */ /* 0x010fca00078e00ff */
[----:B-----5:R-:W-:-:S07]  /*f6a0*/  @P0 SHF.R.U32.HI R5, RZ, R9, R4 ;  /* 0x00000009ff050219 */ /* 0x020fce0000011604 */
[----:B------:R-:W-:Y:S02]  /*f6b0*/  USHF.R.S32.HI UR6, URZ, 0x1f, UR11 ;  /* 0x0000001f3f067899 */ /* 0x000fe4000801140b */
[----:B------:R-:W-:Y:S01]  /*f6c0*/  IMAD R7, RZ, RZ, -UR11 ;  /* 0x8000000bff077e24 */ /* 0x000fe2000f8e02ff */
[----:B------:R-:W-:Y:S02]  /*f6d0*/  UIMAD.WIDE.U32 UR4, UR11, UR8, URZ ;  /* 0x000000080b0472a5 */ /* 0x000fe4000f8e003f */
[----:B------:R-:W-:Y:S01]  /*f6e0*/  UIMAD UR6, UR6, UR8, URZ ;  /* 0x00000008060672a4 */ /* 0x000fe2000f8e023f */
[----:B0-----:R-:W-:Y:S01]  /*f6f0*/  IMAD R9, R8, R7, UR10 ;  /* 0x0000000a08097e24 */ /* 0x001fe2000f8e0207 */
[----:B------:R-:W-:Y:S01]  /*f700*/  USHF.R.S32.HI UR8, URZ, 0x1f, UR7 ;  /* 0x0000001f3f087899 */ /* 0x000fe20008011407 */
[----:B------:R-:W-:Y:S01]  /*f710*/  IADD3 R7, -R5, RZ, RZ ;  /* 0x000000ff05077210 */ /* 0x000fe20007ffe1ff */
[----:B------:R-:W-:Y:S01]  /*f720*/  UIMAD UR6, UR11, UR9, UR6 ;  /* 0x000000090b0672a4 */ /* 0x000fe2000f8e0206 */
[----:B------:R-:W-:Y:S01]  /*f730*/  IMAD.U32 R3, RZ, RZ, UR5 ;  /* 0x00000005ff037e24 */ /* 0x000fe2000f8e00ff */
[----:B------:R-:W-:Y:S01]  /*f740*/  SHF.R.S32.HI R4, RZ, 0x1f, R9 ;  /* 0x0000001fff047819 */ /* 0x000fe20000011409 */
[----:B------:R-:W-:Y:S01]  /*f750*/  IMAD.U32 R2, RZ, RZ, UR4 ;  /* 0x00000004ff027e24 */ /* 0x000fe2000f8e00ff */
[----:B------:R-:W-:Y:S01]  /*f760*/  UIADD3 UR6, UR5, UR6, URZ ;  /* 0x0000000605067290 */ /* 0x000fe2000fffe03f */
[----:B---3--:R-:W-:-:S02]  /*f770*/  IMAD R12, R10, UR8, RZ ;  /* 0x000000080a0c7c24 */ /* 0x008fc4000f8e02ff */
[----:B------:R-:W-:Y:S01]  /*f780*/  ULDC.64 UR4, c[0x0][0xce0] ;  /* 0x0003380000047ab9 */ /* 0x000fe20000000a00 */
[----:B------:R-:W-:Y:S02]  /*f790*/  IMAD R7, R6, R7, R0 ;  /* 0x0000000706077224 */ /* 0x000fe400078e0200 */
[----:B------:R-:W-:Y:S02]  /*f7a0*/  IMAD.U32 R3, RZ, RZ, UR6 ;  /* 0x00000006ff037e24 */ /* 0x000fe4000f8e00ff */
[----:B------:R-:W-:Y:S01]  /*f7b0*/  IMAD R11, R11, UR7, R12 ;  /* 0x000000070b0b7c24 */ /* 0x000fe2000f8e020c */
[----:B------:R-:W-:Y:S01]  /*f7c0*/  SHF.R.S32.HI R0, RZ, 0x1f, R7 ;  /* 0x0000001fff007819 */ /* 0x000fe20000011407 */
[----:B------:R-:W-:-:S04]  /*f7d0*/  IMAD.WIDE.U32 R2, R10, UR7, R2 ;  /* 0x000000070a027c25 */ /* 0x000fc8000f8e0002 */
[----:B------:R-:W-:Y:S02]  /*f7e0*/  IMAD.IADD R3, R11, 0x1, R3 ;  /* 0x000000010b037824 */ /* 0x000fe400078e0203 */
[----:B------:R-:W-:Y:S02]  /*f7f0*/  IMAD R4, R4, UR4, RZ ;  /* 0x0000000404047c24 */ /* 0x000fe4000f8e02ff */
[----:B------:R-:W-:-:S04]  /*f800*/  IMAD.WIDE.U32 R2, R9, UR4, R2 ;  /* 0x0000000409027c25 */ /* 0x000fc8000f8e0002 */
[----:B------:R-:W-:Y:S01]  /*f810*/  IMAD R4, R9, UR5, R4 ;  /* 0x0000000509047c24 */ /* 0x000fe2000f8e0204 */
[----:B------:R-:W-:Y:S01]  /*f820*/  SHF.R.S32.HI R9, RZ, 0x1f, R5 ;  /* 0x0000001fff097819 */ /* 0x000fe20000011405 */
[----:B------:R-:W-:Y:S01]  /*f830*/  ULDC.64 UR4, c[0x0][0xcc8] ;  /* 0x0003320000047ab9 */ /* 0x000fe20000000a00 */
[----:B------:R-:W-:Y:S01]  /*f840*/  IADD3 R2, P0, R5, R2, RZ ;  /* 0x0000000205027210 */ /* 0x000fe20007f1e0ff */
[----:B------:R-:W-:-:S03]  /*f850*/  IMAD R0, R0, UR4, RZ ;  /* 0x0000000400007c24 */ /* 0x000fc6000f8e02ff */
[----:B------:R-:W-:Y:S01]  /*f860*/  IADD3.X R3, R9, R3, R4, P0, !PT ;  /* 0x0000000309037210 */ /* 0x000fe200007fe404 */
        /* <DEDUP_REMOVED lines=9> */
.L_x_4047:
        /* <DEDUP_REMOVED lines=18> */
.L_x_4099:
[----:B------:R-:W-:Y:S01]  /*fa20*/  ULDC UR43, c[0x0][0xd50] ;  /* 0x00035400002b7ab9 */ /* 0x000fe20000000800 */
[----:B------:R-:W-:Y:S01]  /*fa30*/  UMOV UR39, UR6 ;  /* 0x0000000600277c82 */ /* 0x000fe20008000000 */
[----:B------:R-:W-:-:S11]  /*fa40*/  UISETP.NE.AND UP0, UPT, UR43, 0x1, UPT ;  /* 0x000000012b00788c */ /* 0x000fd6000bf05270 */
[----:B------:R-:W-:Y:S01]  /*fa50*/  @UP0 ULDC UR4, c[0x0][0xd54] ;  /* 0x0003550000040ab9 */ /* 0x000fe20000000800 */
[----:B------:R-:W-:Y:S01]  /*fa60*/  @UP0 ULDC UR7, c[0x0][0xd58] ;  /* 0x0003560000070ab9 */ /* 0x000fe20000000800 */
[----:B------:R-:W-:-:S04]  /*fa70*/  UIMAD.WIDE.U32 UR4, UR6, UR4, URZ ;  /* 0x00000004060472a5 */ /* 0x000fc8000f8e003f */
[----:B------:R-:W-:-:S12]  /*fa80*/  @UP0 USHF.R.U32.HI UR39, URZ, UR7, UR5 ;  /* 0x000000073f270299 */ /* 0x000fd80008011605 */
.L_x_4100:
        /* <DEDUP_REMOVED lines=8> */
[----:B------:R-:W0:Y:S01]  /*fb10*/  S2UR UR46, SR_CTAID.X ;  /* 0x00000000002e79c3 */ /* 0x000e220000002500 */
[----:B------:R-:W-:Y:S01]  /*fb20*/  UISETP.NE.U32.AND UP0, UPT, UR4, URZ, UPT ;  /* 0x0000003f0400728c */ /* 0x000fe2000bf05070 */
[----:B------:R-:W-:Y:S01]  /*fb30*/  IMAD.MOV.U32 R30, RZ, RZ, RZ ;  /* 0x000000ffff1e7224 */ /* 0x000fe200078e00ff */
[----:B------:R-:W-:Y:S01]  /*fb40*/  ULDC UR6, c[0x0][0x448] ;  /* 0x0001120000067ab9 */ /* 0x000fe20000000800 */
[----:B------:R-:W-:Y:S01]  /*fb50*/  ULDC UR7, c[0x0][0x2f0] ;  /* 0x0000bc0000077ab9 */ /* 0x000fe20000000800 */
[----:B------:R-:W-:Y:S02]  /*fb60*/  UISETP.NE.AND.EX UP0, UPT, UR5, URZ, UPT, UP0 ;  /* 0x0000003f0500728c */ /* 0x000fe4000bf05300 */
[----:B------:R-:W-:-:S04]  /*fb70*/  UISETP.NE.AND UP1, UPT, UR6, 0x1, UPT ;  /* 0x000000010600788c */ /* 0x000fc8000bf25270 */
[----:B------:R-:W-:-:S05]  /*fb80*/  PLOP3.LUT P0, PT, PT, PT, UP0, 0x80, 0x0 ;  /* 0x000000000000781c */ /* 0x000fca0003f0f008 */
[----:B------:R-:W-:Y:S02]  /*fb90*/  @UP0 ULDC.64 UR4, c[0x0][0xb20] ;  /* 0x0002c80000040ab9 */ /* 0x000fe40000000a00 */
[----:B------:R-:W-:Y:S01]  /*fba0*/  @UP0 UIMAD.WIDE UR4, UR45, 0x4, UR4 ;  /* 0x000000042d0408a5 */ /* 0x000fe2000f8e0204 */
[----:B------:R-:W-:-:S05]  /*fbb0*/  @UP1 ULDC UR8, c[0x0][0x450] ;  /* 0x0001140000081ab9 */ /* 0x000fca0000000800 */
[----:B------:R-:W-:Y:S02]  /*fbc0*/  IMAD.U32 R2, RZ, RZ, UR4 ;  /* 0x00000004ff027e24 */ /* 0x000fe4000f8e00ff */
[----:B------:R-:W-:Y:S01]  /*fbd0*/  IMAD.U32 R3, RZ, RZ, UR5 ;  /* 0x00000005ff037e24 */ /* 0x000fe2000f8e00ff */
[----:B------:R-:W-:Y:S02]  /*fbe0*/  ULDC.64 UR4, c[0x0][0x418] ;  /* 0x0001060000047ab9 */ /* 0x000fe40000000a00 */
[----:B------:R-:W-:Y:S02]  /*fbf0*/  UISETP.NE.U32.AND UP0, UPT, UR4, URZ, UPT ;  /* 0x0000003f0400728c */ /* 0x000fe4000bf05070 */
[----:B0-----:R-:W-:Y:S01]  /*fc00*/  ULEA UR6, UR46, 0x3f, 0x6 ;  /* 0x0000003f2e067891 */ /* 0x001fe2000f8e303f */
[----:B------:R0:W5:Y:S01]  /*fc10*/  @P0 LDG.E R30, desc[UR36][R2.64] ;  /* 0x00000024021e0981 */ /* 0x000162000c1e1900 */
[----:B------:R-:W-:Y:S01]  /*fc20*/  UISETP.NE.AND.EX UP0, UPT, UR5, URZ, UPT, UP0 ;  /* 0x0000003f0500728c */ /* 0x000fe2000bf05300 */
[----:B------:R-:W-:Y:S01]  /*fc30*/  ULDC UR4, c[0x0][0x424] ;  /* 0x0001090000047ab9 */ /* 0x000fe20000000800 */
[----:B------:R-:W-:-:S02]  /*fc40*/  UP2UR UR47, UPR, URZ, 0x2 ;  /* 0x000000023f2f7883 */ /* 0x000fc40008000000 */
[----:B------:R-:W-:Y:S02]  /*fc50*/  USEL UR40, UR4, 0x1, UP0 ;  /* 0x0000000104287887 */ /* 0x000fe40008000000 */
[----:B------:R-:W-:Y:S01]  /*fc60*/  USHF.R.U32.HI UR9, URZ, 0x10, UR43 ;  /* 0x000000103f097899 */ /* 0x000fe2000801162b */
[----:B------:R-:W-:Y:S01]  /*fc70*/  @UP1 ULDC UR4, c[0x0][0x44c] ;  /* 0x0001130000041ab9 */ /* 0x000fe20000000800 */
[----:B------:R-:W-:Y:S02]  /*fc80*/  UIMAD UR40, UR40, UR7, URZ ;  /* 0x00000007282872a4 */ /* 0x000fe4000f8e023f */
[----:B------:R-:W-:Y:S01]  /*fc90*/  UIMAD.WIDE.U32 UR4, UR6, UR4, URZ ;  /* 0x00000004060472a5 */ /* 0x000fe2000f8e003f */
[----:B------:R-:W-:Y:S01]  /*fca0*/  ULDC UR7, c[0x0][0x288] ;  /* 0x0000a20000077ab9 */ /* 0x000fe20000000800 */
[----:B------:R-:W-:Y:S02]  /*fcb0*/  UIADD3 UR4, UR40, 0x3f, URZ ;  /* 0x0000003f28047890 */ /* 0x000fe4000fffe03f */
[----:B------:R-:W-:-:S02]  /*fcc0*/  UIADD3 UR7, UR40, 0x40, -UR7 ;  /* 0x0000004028077890 */ /* 0x000fc4000fffe807 */
[----:B------:R-:W-:Y:S02]  /*fcd0*/  @UP1 USHF.R.U32.HI UR6, URZ, UR8, UR5 ;  /* 0x000000083f061299 */ /* 0x000fe40008011605 */
[----:B------:R-:W-:Y:S02]  /*fce0*/  USHF.R.S32.HI UR5, URZ, 0x1f, UR4 ;  /* 0x0000001f3f057899 */ /* 0x000fe40008011404 */
[----:B------:R-:W-:Y:S02]  /*fcf0*/  UIADD3 UR7, UR7, UR6, URZ ;  /* 0x0000000607077290 */ /* 0x000fe4000fffe03f */
[----:B------:R-:W-:Y:S02]  /*fd00*/  ULEA.HI UR5, UR5, UR4, URZ, 0x6 ;  /* 0x0000000405057291 */ /* 0x000fe4000f8f303f */
[----:B------:R-:W-:Y:S02]  /*fd10*/  USHF.R.S32.HI UR6, URZ, 0x1f, UR7 ;  /* 0x0000001f3f067899 */ /* 0x000fe40008011407 */
[----:B------:R-:W-:-:S02]  /*fd20*/  USHF.R.S32.HI UR41, URZ, 0x6, UR5 ;  /* 0x000000063f297899 */ /* 0x000fc40008011405 */
[----:B------:R-:W-:Y:S02]  /*fd30*/  ULEA.HI UR6, UR6, UR7, URZ, 0x6 ;  /* 0x0000000706067291 */ /* 0x000fe4000f8f303f */
[----:B------:R-:W-:Y:S02]  /*fd40*/  ULOP3.LUT UR43, UR43, 0xffff, URZ, 0xc0, !UPT ;  /* 0x0000ffff2b2b7892 */ /* 0x000fe4000f8ec03f */
[----:B------:R-:W-:Y:S01]  /*fd50*/  USHF.R.S32.HI UR42, URZ, 0x6, UR6 ;  /* 0x000000063f2a7899 */ /* 0x000fe20008011406 */
[----:B------:R-:W-:-:S03]  /*fd60*/  UMOV UR38, URZ ;  /* 0x0000003f00267c82 */ /* 0x000fc60008000000 */
[----:B------:R-:W-:-:S04]  /*fd70*/  UISETP.LT.AND UP0, UPT, UR41, UR42, UPT ;  /* 0x0000002a2900728c */ /* 0x000fc8000bf01270 */
[----:B------:R-:W-:Y:S02]  /*fd80*/  USEL UR11, UR41, UR42, UP0 ;  /* 0x0000002a290b7287 */ /* 0x000fe40008000000 */
[----:B------:R-:W-:Y:S02]  /*fd90*/  UISETP.NE.AND UP0, UPT, UR9, URZ, UPT ;  /* 0x0000003f0900728c */ /* 0x000fe4000bf05270 */
[----:B------:R-:W-:-:S06]  /*fda0*/  UISETP.GE.AND UP1, UPT, UR11, 0x1, UPT ;  /* 0x000000010b00788c */ /* 0x000fcc000bf26270 */
[----:B------:R-:W-:-:S03]  /*fdb0*/  PLOP3.LUT P0, PT, PT, PT, UP1, 0x80, 0x0 ;  /* 0x000000000000781c */ /* 0x000fc60003f0f018 */
[----:B------:R-:W-:-:S10]  /*fdc0*/  @!UP0 ULDC UR9, c[0x0][0xae8] ;  /* 0x0002ba0000098ab9 */ /* 0x000fd40000000800 */
        /* <DEDUP_REMOVED lines=31> */
.L_x_4102:
        /* <DEDUP_REMOVED lines=20> */
[----:B------:R-:W-:Y:S01]  /*10100*/  ULDC.64 UR4, c[0x4][0x8] ;  /* 0x0100020000047ab9 */ /* 0x000fe20000000a00 */
        /* <DEDUP_REMOVED lines=10> */
.L_x_4103:
        /* <DEDUP_REMOVED lines=20> */
.L_x_4105:
[----:B------:R0:W1:Y:S01]  /*102f0*/  LDC.64 R2, c[0x4][R16] ;  /* 0x0100000010027b82 */ /* 0x0000620000000a00 */
[----:B------:R-:W-:Y:S01]  /*10300*/  ULDC.64 UR4, c[0x4][0x90] ;  /* 0x0100240000047ab9 */ /* 0x000fe20000000a00 */
[----:B------:R-:W-:Y:S01]  /*10310*/  ULDC.64 UR6, c[0x4][0x98] ;  /* 0x0100260000067ab9 */ /* 0x000fe20000000a00 */
[----:B------:R-:W-:Y:S01]  /*10320*/  MOV R4, UR4 ;  /* 0x0000000400047c02 */ /* 0x000fe20008000f00 */
        /* <DEDUP_REMOVED lines=11> */
.L_x_4104:
        /* <DEDUP_REMOVED lines=90> */
.L_x_4152:
[----:B------:R-:W2:Y:S01]  /*10980*/  LDL R0, [R1+0x4] ;  /* 0x0000040001007983 */ /* 0x000ea20000100800 */
[----:B------:R-:W-:Y:S01]  /*10990*/  ISETP.GT.U32.AND P1, PT, R31, 0x3f, PT ;  /* 0x0000003f1f00780c */ /* 0x000fe20003f24070 */
[----:B------:R-:W-:Y:S01]  /*109a0*/  IMAD.U32 R23, RZ, RZ, UR39 ;  /* 0x00000027ff177e24 */ /* 0x000fe2000f8e00ff */
[----:B------:R-:W-:Y:S02]  /*109b0*/  LOP3.LUT R16, R16, 0xfffffbff, RZ, 0xc0, !PT ;  /* 0xfffffbff10107812 */ /* 0x000fe400078ec0ff */
[----:B------:R-:W-:Y:S02]  /*109c0*/  LOP3.LUT R34, R3, R34, RZ, 0xfc, !PT ;  /* 0x0000002203227212 */ /* 0x000fe400078efcff */
        /* <DEDUP_REMOVED lines=11> */
.L_x_4107:
[----:B------:R-:W-:-:S05]  /*10a80*/  IMAD.MOV.U32 R0, RZ, RZ, 0x1 ;  /* 0x00000001ff007424 */ /* 0x000fca00078e00ff */
[----:B------:R-:W-:-:S04]  /*10a90*/  SHF.L.U32 R0, R0, 0x1f, RZ ;  /* 0x0000001f00007819 */ /* 0x000fc800000006ff */
[----:B------:R-:W0:Y:S02]  /*10aa0*/  SYNCS.PHASECHK.TRANS64.TRYWAIT P0, [UR44+0x38840], R0 ;  /* 0x03884000ff0075a7 */ /* 0x000e24000800016c */
[----:B0-----:R-:W-:Y:S05]  /*10ab0*/  @!P0 BRA `(.L_x_4108) ;  /* 0x0000003800108947 */ /* 0x001fea0003800000 */
.L_x_4153:
        /* <DEDUP_REMOVED lines=58> */
.L_x_4163:
[----:B------:R-:W-:-:S13]  /*10e60*/  ISETP.GE.AND P0, PT, R18, 0x31, PT ;  /* 0x000000311200780c */ /* 0x000fda0003f06270 */
[----:B0-2---:R-:W-:-:S04]  /*10e70*/  @P0 LEA R2, P1, R22, R14, 0x1 ;  /* 0x0000000e16020211 */ /* 0x005fc800078208ff */
[----:B-1----:R-:W-:Y:S02]  /*10e80*/  @P0 IADD3.X R3, RZ, R5, RZ, P1, !PT ;  /* 0x00000005ff030210 */ /* 0x002fe40000ffe4ff */
        /* <DEDUP_REMOVED lines=12> */
.L_x_4110:
        /* <DEDUP_REMOVED lines=24> */
.L_x_4111:
[----:B------:R-:W-:Y:S01]  /*110d0*/  UISETP.NE.AND UP0, UPT, UR47, URZ, UPT ;  /* 0x0000003f2f00728c */ /* 0x000fe2000bf05270 */
[----:B------:R-:W-:Y:S01]  /*110e0*/  IMAD.U32 R28, RZ, RZ, UR46 ;  /* 0x0000002eff1c7e24 */ /* 0x000fe2000f8e00ff */
[----:B------:R-:W-:Y:S01]  /*110f0*/  R2UR UR6, R23 ;  /* 0x00000000170672ca */ /* 0x000fe200000e0000 */
[----:B------:R-:W-:Y:S01]  /*11100*/  ULDC.64 UR8, c[0x0][0x2d8] ;  /* 0x0000b60000087ab9 */ /* 0x000fe20000000a00 */
[----:B------:R-:W0:Y:S01]  /*11110*/  LDC R7, c[0x0][0x448] ;  /* 0x00011200ff077b82 */ /* 0x000e220000000800 */
[----:B------:R-:W-:Y:S01]  /*11120*/  IMAD R28, R28, 0x40, R31 ;  /* 0x000000401c1c7824 */ /* 0x000fe200078e021f */
[----:B------:R-:W-:Y:S01]  /*11130*/  PLOP3.LUT P0, PT, PT, PT, UP0, 0x80, 0x0 ;  /* 0x000000000000781c */ /* 0x000fe20003f0f008 */
[----:B------:R-:W1:Y:S02]  /*11140*/  S2R R20, SR_TID.X ;  /* 0x0000000000147919 */ /* 0x000e640000002100 */
[----:B------:R-:W-:Y:S02]  /*11150*/  IMAD.MOV.U32 R11, RZ, RZ, R28 ;  /* 0x000000ffff0b7224 */ /* 0x000fe400078e001c */
        /* <DEDUP_REMOVED lines=17> */
[----:B------:R-:W-:Y:S01]  /*11270*/  IADD3 R5, -R11, RZ, RZ ;  /* 0x000000ff0b057210 */ /* 0x000fe20007ffe1ff */
[----:B------:R-:W-:Y:S01]  /*11280*/  UIADD3 UR6, UR5, UR6, URZ ;  /* 0x0000000605067290 */ /* 0x000fe2000fffe03f */
[----:B------:R-:W-:Y:S02]  /*11290*/  IMAD.U32 R4, RZ, RZ, UR4 ;  /* 0x00000004ff047e24 */ /* 0x000fe4000f8e00ff */
        /* <DEDUP_REMOVED lines=22> */
[----:B------:R-:W-:Y:S01]  /*11400*/  IMAD.U32 R6, RZ, RZ, UR46 ;  /* 0x0000002eff067e24 */ /* 0x000fe2000f8e00ff */
[----:B------:R-:W-:Y:S01]  /*11410*/  ULDC UR4, c[0x0][0x288] ;  /* 0x0000a20000047ab9 */ /* 0x000fe20000000800 */
[----:B------:R-:W-:Y:S01]  /*11420*/  LOP3.LUT R16, R16, 0xfffffeff, RZ, 0xc0, !PT ;  /* 0xfffffeff10107812 */ /* 0x000fe200078ec0ff */
[----:B------:R-:W1:Y:S01]  /*11430*/  SHFL.IDX PT, R2, R4, RZ, 0x181f ;  /* 0x00181fff04027589 */ /* 0x000e6200000e0000 */
[----:B------:R-:W-:Y:S02]  /*11440*/  IMAD R5, R7, UR4, RZ ;  /* 0x0000000407057c24 */ /* 0x000fe4000f8e02ff */
[----:B------:R-:W-:Y:S01]  /*11450*/  IMAD R6, R6, 0x40, R20 ;  /* 0x0000004006067824 */ /* 0x000fe200078e0214 */
[----:B------:R-:W2:Y:S03]  /*11460*/  SHFL.IDX PT, R7, R0, 0x1, 0x181f ;  /* 0x00381f0000077f89 */ /* 0x000ea600000e0000 */
[C---:B------:R-:W-:Y:S01]  /*11470*/  VIADD R8, R6.reuse, 0x10 ;  /* 0x0000001006087836 */ /* 0x040fe20000000000 */
[-C--:B------:R-:W-:Y:S01]  /*11480*/  ISETP.GE.AND P2, PT, R6, R5.reuse, PT ;  /* 0x000000050600720c */ /* 0x080fe20003f46270 */
[----:B------:R-:W3:Y:S03]  /*11490*/  SHFL.IDX PT, R9, R4, 0x1, 0x181f ;  /* 0x00381f0004097f89 */ /* 0x000ee600000e0000 */
[----:B------:R-:W-:-:S09]  /*114a0*/  ISETP.GE.AND P3, PT, R8, R5, PT ;  /* 0x000000050800720c */ /* 0x000fd20003f66270 */
[----:B0-----:R-:W-:Y:S02]  /*114b0*/  @!P2 LEA R3, P1, R22, R14, 0x1 ;  /* 0x0000000e1603a211 */ /* 0x001fe400078208ff */
[----:B------:R-:W-:Y:S01]  /*114c0*/  @!P2 LEA R8, R24, UR44, 0x1 ;  /* 0x0000002c1808ac11 */ /* 0x000fe2000f8e08ff */
[----:B------:R-:W-:Y:S01]  /*114d0*/  SHFL.IDX PT, R14, R0, 0x3, 0x181f ;  /* 0x00781f00000e7f89 */ /* 0x000fe200000e0000 */
[----:B------:R-:W-:Y:S01]  /*114e0*/  @P2 LOP3.LUT R16, R16, 0x100, RZ, 0xfc, !PT ;  /* 0x0000010010102812 */ /* 0x000fe200078efcff */
[----:B-1----:R-:W-:Y:S01]  /*114f0*/  @!P2 IMAD.X R2, RZ, RZ, R2, P1 ;  /* 0x000000ffff02a224 */ /* 0x002fe200008e0602 */
[----:B------:R-:W-:Y:S02]  /*11500*/  @!P3 LEA R10, R24, UR44, 0x1 ;  /* 0x0000002c180abc11 */ /* 0x000fe4000f8e08ff */
[----:B--2---:R-:W-:Y:S02]  /*11510*/  @!P3 LEA R7, P1, R22, R7, 0x1 ;  /* 0x000000071607b211 */ /* 0x004fe400078208ff */
[----:B------:R-:W-:-:S02]  /*11520*/  @!P2 LOP3.LUT R3, R3, R2, RZ, 0x3c, !PT ;  /* 0x000000020303a212 */ /* 0x000fc400078e3cff */
[----:B------:R-:W-:Y:S01]  /*11530*/  LOP3.LUT R16, R16, 0xffffff7f, RZ, 0xc0, !PT ;  /* 0xffffff7f10107812 */ /* 0x000fe200078ec0ff */
[----:B---3--:R-:W-:Y:S01]  /*11540*/  @!P3 IMAD.X R9, RZ, RZ, R9, P1 ;  /* 0x000000ffff09b224 */ /* 0x008fe200008e0609 */
[C---:B------:R-:W-:Y:S02]  /*11550*/  @!P2 LOP3.LUT R2, R3.reuse, R2, RZ, 0x3c, !PT ;  /* 0x000000020302a212 */ /* 0x040fe400078e3cff */
[----:B------:R-:W-:Y:S02]  /*11560*/  @P3 LOP3.LUT R16, R16, 0x80, RZ, 0xfc, !PT ;  /* 0x0000008010103812 */ /* 0x000fe400078efcff */
[----:B------:R-:W-:Y:S02]  /*11570*/  @!P2 LOP3.LUT R3, R3, R2, RZ, 0x3c, !PT ;  /* 0x000000020303a212 */ /* 0x000fe400078e3cff */
[----:B------:R-:W-:-:S03]  /*11580*/  LOP3.LUT R16, R16, 0xffffffbf, RZ, 0xc0, !PT ;  /* 0xffffffbf10107812 */ /* 0x000fc600078ec0ff */
        /* <DEDUP_REMOVED lines=16> */
.L_x_4172:
        /* <DEDUP_REMOVED lines=36> */
.L_x_4113:
        /* <DEDUP_REMOVED lines=98> */
[----:B------:R-:W-:Y:S02]  /*11ef0*/  @!P6 LOP3.LUT R20, R5, 0x40, RZ, 0xc0, !PT ;  /* 0x000000400514e812 */ /* 0x000fe400078ec0ff */
[----:B-1----:R-:W-:Y:S01]  /*11f00*/  @!P6 IADD3.X R21, RZ, R9, RZ, P0, !PT ;  /* 0x00000009ff15e210 */ /* 0x002fe200007fe4ff */
[----:B--2---:R-:W-:Y:S01]  /*11f10*/  @!P6 IMAD.MOV.U32 R2, RZ, RZ, R14 ;  /* 0x000000ffff02e224 */ /* 0x004fe200078e000e */
[----:B------:R-:W-:Y:S01]  /*11f20*/  LOP3.LUT P0, RZ, R16, 0x800, RZ, 0xc0, !PT ;  /* 0x0000080010ff7812 */ /* 0x000fe2000780c0ff */
[----:B------:R-:W0:Y:S01]  /*11f30*/  SHFL.IDX PT, R14, R0, 0x2, 0x181f ;  /* 0x00581f00000e7f89 */ /* 0x000e2200000e0000 */
[----:B------:R-:W-:Y:S01]  /*11f40*/  @!P6 LEA R9, R24, UR44, 0x1 ;  /* 0x0000002c1809ec11 */ /* 0x000fe2000f8e08ff */
[----:B------:R-:W-:Y:S01]  /*11f50*/  @!P6 IMAD.MOV.U32 R3, RZ, RZ, R21 ;  /* 0x000000ffff03e224 */ /* 0x000fe200078e0015 */
[----:B------:R-:W-:-:S09]  /*11f60*/  @!P6 SHF.R.U32.HI R20, RZ, 0x2, R20 ;  /* 0x00000002ff14e819 */ /* 0x000fd20000011614 */
        /* <DEDUP_REMOVED lines=42> */
.L_x_4182:
        /* <DEDUP_REMOVED lines=24> */
.L_x_4116:
[----:B------:R-:W-:Y:S05]  /*12390*/  BSYNC B0 ;  /* 0x0000000000007941 */ /* 0x000fea0003800000 */
.L_x_4115:
        /* <DEDUP_REMOVED lines=9> */
.L_x_4183:
[----:B------:R-:W-:-:S13]  /*12430*/  LOP3.LUT P0, RZ, R16, 0x400, RZ, 0xc0, !PT ;  /* 0x0000040010ff7812 */ /* 0x000fda000780c0ff */
[----:B------:R-:W-:Y:S05]  /*12440*/  @!P0 BRA `(.L_x_4118) ;  /* 0x0000000000048947 */ /* 0x000fea0003800000 */
[----:B------:R-:W-:Y:S01]  /*12450*/  BPT.TRAP 0x1 ;  /* 0x000000040000795c */ /* 0x000fe20000300000 */
.L_x_4118:
[----:B------:R-:W2:Y:S02]  /*12460*/  SYNCS.PHASECHK.TRANS64.TRYWAIT P0, [UR44+0x38860], R0 ;  /* 0x03886000ff0075a7 */ /* 0x000ea4000800016c */
[----:B--2---:R-:W-:Y:S05]  /*12470*/  @!P0 BRA `(.L_x_4119) ;  /* 0x0000003000948947 */ /* 0x004fea0003800000 */
.L_x_4184:
[----:B------:R-:W-:Y:S01]  /*12480*/  ULDC.64 UR4, c[0x0][0x328] ;  /* 0x0000ca0000047ab9 */ /* 0x000fe20000000a00 */
[----:B------:R-:W-:Y:S01]  /*12490*/  ULDC.64 UR6, c[0x0][0x338] ;  /* 0x0000ce0000067ab9 */ /* 0x000fe20000000a00 */
[----:B0-----:R-:W-:Y:S02]  /*124a0*/  IMAD R0, R33, UR4, RZ ;  /* 0x0000000421007c24 */ /* 0x001fe4000f8e02ff */
[----:B-1----:R-:W-:Y:S01]  /*124b0*/  IMAD.WIDE.U32 R2, R19, UR4, RZ ;  /* 0x0000000413027c25 */ /* 0x002fe2000f8e00ff */
        /* <DEDUP_REMOVED lines=101> */
.L_x_4194:
[----:B0-----:R-:W-:Y:S02]  /*12b10*/  IADD3 R2, P6, R14, R0, RZ ;  /* 0x000000000e027210 */ /* 0x001fe40007fde0ff */
[----:B------:R-:W-:Y:S02]  /*12b20*/  ISETP.LT.OR P5, PT, R18, 0x31, !P5 ;  /* 0x000000311200780c */ /* 0x000fe40006fa1670 */
[----:B------:R-:W-:Y:S02]  /*12b30*/  IADD3.X R3, RZ, R8, RZ, P6, !PT ;  /* 0x00000008ff037210 */ /* 0x000fe400037fe4ff */
[----:B------:R-:W-:Y:S02]  /*12b40*/  LOP3.LUT P6, RZ, R16, 0x40, RZ, 0xc0, !PT ;  /* 0x0000004010ff7812 */ /* 0x000fe400078cc0ff */
[C---:B------:R-:W-:Y:S02]  /*12b50*/  ISETP.LT.OR P4, PT, R18.reuse, 0x31, !P4 ;  /* 0x000000311200780c */ /* 0x040fe40006781670 */
[----:B------:R-:W-:-:S02]  /*12b60*/  ISETP.LT.OR P6, PT, R18, 0x31, P6 ;  /* 0x000000311200780c */ /* 0x000fc400037c1670 */
[C---:B------:R-:W-:Y:S02]  /*12b70*/  ISETP.LT.OR P3, PT, R18.reuse, 0x31, !P3 ;  /* 0x000000311200780c */ /* 0x040fe40005f61670 */
[C---:B------:R-:W-:Y:S02]  /*12b80*/  ISETP.LT.OR P2, PT, R18.reuse, 0x31, !P2 ;  /* 0x000000311200780c */ /* 0x040fe40005741670 */
[C---:B------:R-:W-:Y:S02]  /*12b90*/  ISETP.LT.OR P1, PT, R18.reuse, 0x31, !P1 ;  /* 0x000000311200780c */ /* 0x040fe40004f21670 */
[----:B------:R-:W-:-:S05]  /*12ba0*/  ISETP.LT.OR P0, PT, R18, 0x31, !P0 ;  /* 0x000000311200780c */ /* 0x000fca0004701670 */
        /* <DEDUP_REMOVED lines=20> */
.L_x_4121:
        /* <DEDUP_REMOVED lines=10> */
[----:B------:R-:W-:Y:S01]  /*12d90*/  ULOP3.LUT UR5, URZ, UR42, URZ, 0x33, !UPT ;  /* 0x0000002a3f057292 */ /* 0x000fe2000f8e333f */
[----:B------:R-:W1:Y:S01]  /*12da0*/  S2R R6, SR_TID.X ;  /* 0x0000000000067919 */ /* 0x000e620000002100 */
[----:B------:R-:W-:Y:S01]  /*12db0*/  UIMAD UR4, UR4, UR38, URZ ;  /* 0x00000026040472a4 */ /* 0x000fe2000f8e023f */
[----:B------:R-:W-:Y:S01]  /*12dc0*/  LOP3.LUT R28, R17, 0x80, RZ, 0xc0, !PT ;  /* 0x00000080111c7812 */ /* 0x000fe200078ec0ff */
[----:B------:R-:W-:Y:S02]  /*12dd0*/  IMAD.MOV.U32 R8, RZ, RZ, 0x1 ;  /* 0x00000001ff087424 */ /* 0x000fe400078e00ff */
[----:B------:R-:W-:Y:S01]  /*12de0*/  IMAD.MOV.U32 R21, RZ, RZ, 0x1 ;  /* 0x00000001ff157424 */ /* 0x000fe200078e00ff */
[----:B------:R-:W-:-:S02]  /*12df0*/  SHF.R.U32.HI R28, RZ, 0x3, R28 ;  /* 0x00000003ff1c7819 */ /* 0x000fc4000001161c */
[----:B------:R-:W-:-:S04]  /*12e00*/  LOP3.LUT R3, RZ, UR4, RZ, 0x33, !PT ;  /* 0x00000004ff037c12 */ /* 0x000fc8000f8e33ff */
[----:B------:R-:W-:-:S04]  /*12e10*/  VIMNMX3 R2, R2, UR5, R3, !PT ;  /* 0x0000000502027c0f */ /* 0x000fc8000f800103 */
[----:B------:R-:W-:Y:S01]  /*12e20*/  IADD3 R22, -R2, -0x2, RZ ;  /* 0xfffffffe02167810 */ /* 0x000fe20007ffe1ff */
[----:B0-----:R-:W-:Y:S01]  /*12e30*/  IMAD.SHL.U32 R5, R5, 0x10, RZ ;  /* 0x0000001005057824 */ /* 0x001fe200078e00ff */
[----:B-1----:R-:W-:-:S04]  /*12e40*/  LOP3.LUT R6, R6, 0x7f, RZ, 0xc0, !PT ;  /* 0x0000007f06067812 */ /* 0x002fc800078ec0ff */
[----:B------:R-:W-:Y:S02]  /*12e50*/  LOP3.LUT R5, R5, 0x70, RZ, 0xc0, !PT ;  /* 0x0000007005057812 */ /* 0x000fe400078ec0ff */
[----:B------:R-:W-:-:S04]  /*12e60*/  SHF.R.U32.HI R6, RZ, 0x3, R6 ;  /* 0x00000003ff067819 */ /* 0x000fc80000011606 */
[----:B------:R-:W-:Y:S02]  /*12e70*/  IADD3 R4, R5, R30, R6 ;  /* 0x0000001e05047210 */ /* 0x000fe40007ffe006 */
[----:B------:R-:W-:-:S03]  /*12e80*/  LOP3.LUT R30, R34, 0x40, RZ, 0xc0, !PT ;  /* 0x00000040221e7812 */ /* 0x000fc600078ec0ff */
[----:B------:R-:W-:Y:S01]  /*12e90*/  VIADD R9, R4, 0xffffff40 ;  /* 0xffffff4004097836 */ /* 0x000fe20000000000 */
[----:B------:R-:W-:-:S03]  /*12ea0*/  SHF.R.U32.HI R30, RZ, 0x2, R30 ;  /* 0x00000002ff1e7819 */ /* 0x000fc6000001161e */
[----:B------:R-:W-:-:S07]  /*12eb0*/  IMAD R9, R2, -0x40, R9 ;  /* 0xffffffc002097824 */ /* 0x000fce00078e0209 */
.L_x_4137:
        /* <DEDUP_REMOVED lines=22> */
.L_x_4124:
[----:B------:R-:W-:Y:S05]  /*13020*/  BSYNC B1 ;  /* 0x0000000000017941 */ /* 0x000fea0003800000 */
.L_x_4123:
[----:B------:R-:W-:-:S13]  /*13030*/  LOP3.LUT P0, RZ, R16, 0x400, RZ, 0xc0, !PT ;  /* 0x0000040010ff7812 */ /* 0x000fda000780c0ff */
[----:B------:R-:W-:Y:S05]  /*13040*/  @!P0 BRA `(.L_x_4125) ;  /* 0x0000000000048947 */ /* 0x000fea0003800000 */
[----:B------:R-:W-:Y:S01]  /*13050*/  BPT.TRAP 0x1 ;  /* 0x000000040000795c */ /* 0x000fe20000300000 */
.L_x_4125:
[----:B------:R-:W-:Y:S01]  /*13060*/  LEA R10, R8, UR44, 0x3 ;  /* 0x0000002c080a7c11 */ /* 0x000fe2000f8e18ff */
[----:B------:R-:W-:Y:S01]  /*13070*/  BSSY B1, `(.L_x_4126) ;  /* 0x0000004000017945 */ /* 0x000fe20003800000 */
[----:B------:R-:W-:-:S04]  /*13080*/  SHF.L.U32 R20, R21, 0x1f, RZ ;  /* 0x0000001f15147819 */ /* 0x000fc800000006ff */
[----:B------:R-:W1:Y:S02]  /*13090*/  SYNCS.PHASECHK.TRANS64.TRYWAIT P0, [R10+URZ+0x38840], R20 ;  /* 0x038840140a0075a7 */ /* 0x000e64000800017f */
[----:B-1----:R-:W-:Y:S05]  /*130a0*/  @!P0 BRA `(.L_x_4127) ;  /* 0x0000002c00b08947 */ /* 0x002fea0003800000 */
.L_x_4195:
[----:B------:R-:W-:Y:S05]  /*130b0*/  BSYNC B1 ;  /* 0x0000000000017941 */ /* 0x000fea0003800000 */
.L_x_4126:
        /* <DEDUP_REMOVED lines=47> */
.L_x_4205:
        /* <DEDUP_REMOVED lines=8> */
.L_x_4129:
        /* <DEDUP_REMOVED lines=10> */
.L_x_4130:
[----:B------:R2:W-:Y:S01]  /*134d0*/  SYNCS.ARRIVE.TRANS64.A1T0 RZ, [R10+URZ+0x38830], RZ ;  /* 0x038830ff0aff79a7 */ /* 0x0005e2000810003f */
[----:B------:R-:W-:Y:S05]  /*134e0*/  @!P2 BRA `(.L_x_4131) ;  /* 0x000000000004a947 */ /* 0x000fea0003800000 */
[----:B------:R-:W-:Y:S01]  /*134f0*/  BPT.TRAP 0x1 ;  /* 0x000000040000795c */ /* 0x000fe20000300000 */
.L_x_4131:
[----:B------:R-:W3:Y:S01]  /*13500*/  SYNCS.PHASECHK.TRANS64.TRYWAIT P0, [R10+URZ+0x38860], R20 ;  /* 0x038860140a0075a7 */ /* 0x000ee2000800017f */
[----:B------:R-:W-:Y:S04]  /*13510*/  BSSY B1, `(.L_x_4132) ;  /* 0x0000002000017945 */ /* 0x000fe80003800000 */
[----:B---3--:R-:W-:Y:S05]  /*13520*/  @!P0 BRA `(.L_x_4133) ;  /* 0x0000002c00b08947 */ /* 0x008fea0003800000 */
.L_x_4206:
[----:B------:R-:W-:Y:S05]  /*13530*/  BSYNC B1 ;  /* 0x0000000000017941 */ /* 0x000fea0003800000 */
.L_x_4132:
        /* <DEDUP_REMOVED lines=77> */
.L_x_4216:
        /* <DEDUP_REMOVED lines=20> */
.L_x_4135:
        /* <DEDUP_REMOVED lines=10> */
.L_x_4136:
        /* <DEDUP_REMOVED lines=10> */
.L_x_4122:
[----:B------:R-:W-:Y:S05]  /*13c90*/  BSYNC B0 ;  /* 0x0000000000007941 */ /* 0x000fea0003800000 */
.L_x_4101:
[----:B------:R-:W0:Y:S01]  /*13ca0*/  S2R R3, SR_CgaCtaId ;  /* 0x0000000000037919 */ /* 0x000e220000008800 */
[----:B------:R-:W-:Y:S01]  /*13cb0*/  MOV R0, 0x400 ;  /* 0x0000040000007802 */ /* 0x000fe20000000f00 */
[----:B------:R-:W-:Y:S01]  /*13cc0*/  BSSY B0, `(.L_x_4138) ;  /* 0x0000005000007945 */ /* 0x000fe20003800000 */
[----:B------:R-:W-:Y:S02]  /*13cd0*/  SHF.L.U32 R4, R4, 0x1f, RZ ;  /* 0x0000001f04047819 */ /* 0x000fe400000006ff */
[----:B0-----:R-:W-:-:S04]  /*13ce0*/  LEA R5, R3, R0, 0x18 ;  /* 0x0000000003057211 */ /* 0x001fc800078ec0ff */
[----:B------:R-:W0:Y:S02]  /*13cf0*/  SYNCS.PHASECHK.TRANS64.TRYWAIT P0, [R5+URZ+0x38820], R4 ;  /* 0x03882004050075a7 */ /* 0x000e24000800017f */
[----:B0-----:R-:W-:Y:S05]  /*13d00*/  @!P0 BRA `(.L_x_4139) ;  /* 0x0000002c00908947 */ /* 0x001fea0003800000 */
.L_x_4217:
[----:B------:R-:W-:Y:S05]  /*13d10*/  BSYNC B0 ;  /* 0x0000000000007941 */ /* 0x000fea0003800000 */
.L_x_4138:
[----:B------:R-:W-:-:S03]  /*13d20*/  UMOV UR4, 0xffffffff ;  /* 0xffffffff00047882 */ /* 0x000fc60000000000 */
[----:B------:R-:W-:Y:S05]  /*13d30*/  BRA.DIV UR4, `(.L_x_4140) ;  /* 0x0000002e04987947 */ /* 0x000fea000b800000 */
[----:B------:R-:W1:Y:S02]  /*13d40*/  S2R R0, SR_TID.X ;  /* 0x0000000000007919 */ /* 0x000e640000002100 */
[----:B-1----:R-:W-:-:S04]  /*13d50*/  SHF.R.U32.HI R0, RZ, 0x5, R0 ;  /* 0x00000005ff007819 */ /* 0x002fc80000011600 */
[----:B------:R-:W-:-:S05]  /*13d60*/  LOP3.LUT R0, R0, 0x3, RZ, 0xc0, !PT ;  /* 0x0000000300007812 */ /* 0x000fca00078ec0ff */
[----:B------:R1:W3:Y:S02]  /*13d70*/  SHFL.IDX PT, R14, R0, RZ, 0x1f ;  /* 0x00001fff000e7589 */ /* 0x0002e400000e0000 */
.L_x_4220:
[----:B---3--:R-:W-:-:S13]  /*13d80*/  ISETP.NE.AND P0, PT, R14, RZ, PT ;  /* 0x000000ff0e00720c */ /* 0x008fda0003f05270 */
[----:B------:R-:W-:Y:S05]  /*13d90*/  @P0 BRA `(.L_x_4049) ;  /* 0x0000000000900947 */ /* 0x000fea0003800000 */
[----:B------:R-:W-:-:S03]  /*13da0*/  UMOV UR4, 0xffffffff ;  /* 0xffffffff00047882 */ /* 0x000fc60000000000 */
[----:B------:R-:W-:Y:S05]  /*13db0*/  BRA.DIV UR4, `(.L_x_4141) ;  /* 0x0000002e04ac7947 */ /* 0x000fea000b800000 */
[----:B------:R-:W-:-:S13]  /*13dc0*/  ELECT P6, URZ, PT ;  /* 0x00000000003f782f */ /* 0x000fda00038c0000 */
.L_x_4223:
[----:B------:R-:W-:Y:S05]  /*13dd0*/  @!P6 BRA `(.L_x_4049) ;  /* 0x000000000080e947 */ /* 0x000fea0003800000 */
[----:B-1----:R-:W3:Y:S02]  /*13de0*/  LDL R0, [R1+0x4] ;  /* 0x0000040001007983 */ /* 0x002ee40000100800 */
[----:B---3--:R-:W-:-:S13]  /*13df0*/  R2UR UR4, R0 ;  /* 0x00000000000472ca */ /* 0x008fda00000e0000 */
[----:B------:R-:W-:-:S06]  /*13e00*/  ULOP3.LUT UR4, UR4, 0x2, URZ, 0xfc, !UPT ;  /* 0x0000000204047892 */ /* 0x000fcc000f8efc3f */
[----:B------:R-:W-:-:S05]  /*13e10*/  IMAD.U32 R0, RZ, RZ, UR4 ;  /* 0x00000004ff007e24 */ /* 0x000fca000f8e00ff */
[----:B------:R-:W-:-:S13]  /*13e20*/  ISETP.NE.AND P0, PT, R0, 0x3, PT ;  /* 0x000000030000780c */ /* 0x000fda0003f05270 */
[----:B------:R-:W-:Y:S05]  /*13e30*/  @!P0 BRA `(.L_x_4142) ;  /* 0x0000000000048947 */ /* 0x000fea0003800000 */
[----:B------:R-:W-:Y:S01]  /*13e40*/  BPT.TRAP 0x1 ;  /* 0x000000040000795c */ /* 0x000fe20000300000 */
.L_x_4142:
[C---:B------:R-:W-:Y:S01]  /*13e50*/  LEA R3, R8.reuse, R5, 0x3 ;  /* 0x0000000508037211 */ /* 0x040fe200078e18ff */
[----:B------:R-:W-:Y:S01]  /*13e60*/  VIADD R8, R8, 0x1 ;  /* 0x0000000108087836 */ /* 0x000fe20000000000 */
[----:B------:R-:W-:-:S04]  /*13e70*/  SHF.L.U32 R2, R21, 0x1f, RZ ;  /* 0x0000001f15027819 */ /* 0x000fc800000006ff */
[----:B------:R-:W1:Y:S01]  /*13e80*/  SYNCS.PHASECHK.TRANS64.TRYWAIT P1, [R3+URZ+0x38840], R2 ;  /* 0x03884002030075a7 */ /* 0x000e62000802017f */
[----:B------:R-:W-:-:S04]  /*13e90*/  ISETP.NE.AND P2, PT, R8, 0x2, PT ;  /* 0x000000020800780c */ /* 0x000fc80003f45270 */
[----:B------:R-:W-:Y:S01]  /*13ea0*/  SEL R0, RZ, 0x1, P2 ;  /* 0x00000001ff007807 */ /* 0x000fe20001000000 */
[----:B-1----:R-:W-:Y:S08]  /*13eb0*/  @!P1 BRA `(.L_x_4143) ;  /* 0x0000002c008c9947 */ /* 0x002ff00003800000 */
.L_x_4224:
[----:B------:R-:W-:Y:S02]  /*13ec0*/  SEL R8, R8, RZ, P2 ;  /* 0x000000ff08087207 */ /* 0x000fe40001000000 */
[----:B------:R-:W-:Y:S01]  /*13ed0*/  LOP3.LUT R0, R21, R0, RZ, 0x3c, !PT ;  /* 0x0000000015007212 */ /* 0x000fe200078e3cff */
[----:B------:R-:W-:Y:S06]  /*13ee0*/  @!P0 BRA `(.L_x_4144) ;  /* 0x0000000000048947 */ /* 0x000fec0003800000 */
[----:B------:R-:W-:Y:S01]  /*13ef0*/  BPT.TRAP 0x1 ;  /* 0x000000040000795c */ /* 0x000fe20000300000 */
.L_x_4144:
[----:B0-----:R-:W-:Y:S01]  /*13f00*/  IMAD R5, R8, 0x8, R5 ;  /* 0x0000000808057824 */ /* 0x001fe200078e0205 */
[----:B------:R-:W-:-:S04]  /*13f10*/  SHF.L.U32 R0, R0, 0x1f, RZ ;  /* 0x0000001f00007819 */ /* 0x000fc800000006ff */
[----:B------:R-:W0:Y:S02]  /*13f20*/  SYNCS.PHASECHK.TRANS64.TRYWAIT P1, [R5+URZ+0x38840], R0 ;  /* 0x03884000050075a7 */ /* 0x000e24000802017f */
[----:B0-----:R-:W-:Y:S05]  /*13f30*/  @!P1 BRA `(.L_x_4145) ;  /* 0x0000002c00809947 */ /* 0x001fea0003800000 */
.L_x_4225:
[----:B------:R-:W-:Y:S05]  /*13f40*/  @!P0 BRA `(.L_x_4146) ;  /* 0x0000000000048947 */ /* 0x000fea0003800000 */
[----:B------:R-:W-:Y:S01]  /*13f50*/  BPT.TRAP 0x1 ;  /* 0x000000040000795c */ /* 0x000fe20000300000 */
.L_x_4146:
[----:B------:R-:W3:Y:S02]  /*13f60*/  SYNCS.PHASECHK.TRANS64.TRYWAIT P1, [R3+URZ+0x38860], R2 ;  /* 0x03886002030075a7 */ /* 0x000ee4000802017f */
[----:B---3--:R-:W-:Y:S05]  /*13f70*/  @!P1 BRA `(.L_x_4147) ;  /* 0x0000002c00849947 */ /* 0x008fea0003800000 */
.L_x_4226:
[----:B------:R-:W-:Y:S05]  /*13f80*/  @!P0 BRA `(.L_x_4148) ;  /* 0x0000000000048947 */ /* 0x000fea0003800000 */
[----:B------:R-:W-:Y:S01]  /*13f90*/  BPT.TRAP 0x1 ;  /* 0x000000040000795c */ /* 0x000fe20000300000 */
.L_x_4148:
[----:B----4-:R4:W0:Y:S02]  /*13fa0*/  SYNCS.PHASECHK.TRANS64.TRYWAIT P0, [R5+URZ+0x38860], R0 ;  /* 0x03886000050075a7 */ /* 0x010824000800017f */
[----:B0-----:R-:W-:Y:S05]  /*13fb0*/  @!P0 NANOSLEEP.SYNCS 0x989680 ;  /* 0x009896800000895d */ /* 0x001fea0003900000 */
[----:B------:R-:W0:Y:S02]  /*13fc0*/  @!P0 SYNCS.PHASECHK.TRANS64 P0, [R5+URZ+0x38860], R0 ;  /* 0x03886000050085a7 */ /* 0x000e24000800007f */
[----:B0-----:R-:W-:Y:S05]  /*13fd0*/  @!P0 BRA `(.L_x_4148) ;  /* 0xfffffffc00f08947 */ /* 0x001fea000383ffff */
.L_x_4049:
[----:B------:R-:W-:Y:S05]  /*13fe0*/  BSYNC B6 ;  /* 0x0000000000067941 */ /* 0x000fea0003800000 */
.L_x_4046:
[----:B------:R-:W-:Y:S05]  /*13ff0*/  EXIT ;  /* 0x000000000000794d */ /* 0x000fea0003800000 */
.L_x_4059:
[----:B0-----:R0:W1:Y:S02]  /*14000*/  SYNCS.PHASECHK.TRANS64.TRYWAIT P0, [R198+URZ+0x38800], R5 ;  /* 0x03880005c60075a7 */ /* 0x001064000800017f */
[----:B-1----:R-:W-:Y:S05]  /*14010*/  @!P0 NANOSLEEP.SYNCS 0x989680 ;  /* 0x009896800000895d */ /* 0x002fea0003900000 */
[----:B------:R-:W1:Y:S02]  /*14020*/  @!P0 SYNCS.PHASECHK.TRANS64 P0, [R198+URZ+0x38800], R5 ;  /* 0x03880005c60085a7 */ /* 0x000e64000800007f */
[----:B-1----:R-:W-:Y:S05]  /*14030*/  @!P0 BRA `(.L_x_4059) ;  /* 0xfffffffc00f08947 */ /* 0x002fea000383ffff */
[----:B------:R-:W-:Y:S05]  /*14040*/  BRA `(.L_x_4149) ;  /* 0xfffffef4008c7947 */ /* 0x000fea000383ffff */
.L_x_4063:
[----:B--2---:R2:W3:Y:S02]  /*14050*/  SYNCS.PHASECHK.TRANS64.TRYWAIT P1, [R198+URZ+0x38830], R5 ;  /* 0x03883005c60075a7 */ /* 0x0044e4000802017f */
[----:B---3--:R-:W-:Y:S05]  /*14060*/  @!P1 NANOSLEEP.SYNCS 0x989680 ;  /* 0x009896800000995d */ /* 0x008fea0003900000 */
[----:B------:R-:W3:Y:S02]  /*14070*/  @!P1 SYNCS.PHASECHK.TRANS64 P1, [R198+URZ+0x38830], R5 ;  /* 0x03883005c60095a7 */ /* 0x000ee4000802007f */
[----:B---3--:R-:W-:Y:S05]  /*14080*/  @!P1 BRA `(.L_x_4063) ;  /* 0xfffffffc00f09947 */ /* 0x008fea000383ffff */
[----:B------:R-:W-:Y:S05]  /*14090*/  BRA `(.L_x_4062) ;  /* 0xfffffef400d87947 */ /* 0x000fea000383ffff */
.L_x_4064:
[----:B---3--:R3:W4:Y:S02]  /*140a0*/  SYNCS.PHASECHK.TRANS64.TRYWAIT P1, [R198+URZ+0x38810], R5 ;  /* 0x03881005c60075a7 */ /* 0x008724000802017f */
[----:B----4-:R-:W-:Y:S05]  /*140b0*/  @!P1 NANOSLEEP.SYNCS 0x989680 ;  /* 0x009896800000995d */ /* 0x010fea0003900000 */
[----:B------:R-:W4:Y:S02]  /*140c0*/  @!P1 SYNCS.PHASECHK.TRANS64 P1, [R198+URZ+0x38810], R5 ;  /* 0x03881005c60095a7 */ /* 0x000f24000802007f */
[----:B----4-:R-:W-:Y:S05]  /*140d0*/  @!P1 BRA `(.L_x_4064) ;  /* 0xfffffffc00f09947 */ /* 0x010fea000383ffff */
[----:B------:R-:W-:Y:S05]  /*140e0*/  BRA `(.L_x_4150) ;  /* 0xfffffef800c87947 */ /* 0x000fea000383ffff */
.L_x_4068:
[----:B------:R0:W0:Y:S02]  /*140f0*/  SYNCS.PHASECHK.TRANS64.TRYWAIT P1, [R198+URZ+0x38850], R5 ;  /* 0x03885005c60075a7 */ /* 0x000024000802017f */
[----:B0-----:R-:W-:Y:S05]  /*14100*/  @!P1 NANOSLEEP.SYNCS 0x989680 ;  /* 0x009896800000995d */ /* 0x001fea0003900000 */
[----:B------:R-:W0:Y:S02]  /*14110*/  @!P1 SYNCS.PHASECHK.TRANS64 P1, [R198+URZ+0x38850], R5 ;  /* 0x03885005c60095a7 */ /* 0x000e24000802007f */
[----:B0-----:R-:W-:Y:S05]  /*14120*/  @!P1 BRA `(.L_x_4068) ;  /* 0xfffffffc00f09947 */ /* 0x001fea000383ffff */
[----:B------:R-:W-:Y:S05]  /*14130*/  BRA `(.L_x_4067) ;  /* 0xfffffef800f47947 */ /* 0x000fea000383ffff */
.L_x_4075:
[----:B-1----:R1:W2:Y:S02]  /*14140*/  SYNCS.PHASECHK.TRANS64.TRYWAIT P1, [R201+URZ+0x38830], R204 ;  /* 0x038830ccc90075a7 */ /* 0x0022a4000802017f */
[----:B--2---:R-:W-:Y:S05]  /*14150*/  @!P1 NANOSLEEP.SYNCS 0x989680 ;  /* 0x009896800000995d */ /* 0x004fea0003900000 */
[----:B------:R-:W2:Y:S02]  /*14160*/  @!P1 SYNCS.PHASECHK.TRANS64 P1, [R201+URZ+0x38830], R204 ;  /* 0x038830ccc90095a7 */ /* 0x000ea4000802007f */
[----:B--2---:R-:W-:Y:S05]  /*14170*/  @!P1 BRA `(.L_x_4075) ;  /* 0xfffffffc00f09947 */ /* 0x004fea000383ffff */
[----:B------:R-:W-:Y:S05]  /*14180*/  BRA `(.L_x_4074) ;  /* 0xffffff2400f87947 */ /* 0x000fea000383ffff */
.L_x_4079:
[----:B---3--:R3:W4:Y:S02]  /*14190*/  SYNCS.PHASECHK.TRANS64.TRYWAIT P1, [R201+URZ+0x38850], R204 ;  /* 0x038850ccc90075a7 */ /* 0x008724000802017f */
[----:B----4-:R-:W-:Y:S05]  /*141a0*/  @!P1 NANOSLEEP.SYNCS 0x989680 ;  /* 0x009896800000995d */ /* 0x010fea0003900000 */
[----:B------:R-:W4:Y:S02]  /*141b0*/  @!P1 SYNCS.PHASECHK.TRANS64 P1, [R201+URZ+0x38850], R204 ;  /* 0x038850ccc90095a7 */ /* 0x000f24000802007f */
[----:B----4-:R-:W-:Y:S05]  /*141c0*/  @!P1 BRA `(.L_x_4079) ;  /* 0xfffffffc00f09947 */ /* 0x010fea000383ffff */
[----:B------:R-:W-:Y:S05]  /*141d0*/  BRA `(.L_x_4078) ;  /* 0xffffff2800c47947 */ /* 0x000fea000383ffff */
.L_x_4087:
[----:B-1----:R1:W2:Y:S02]  /*141e0*/  SYNCS.PHASECHK.TRANS64.TRYWAIT P1, [R195+URZ+0x38830], R196 ;  /* 0x038830c4c30075a7 */ /* 0x0022a4000802017f */
[----:B--2---:R-:W-:Y:S05]  /*141f0*/  @!P1 NANOSLEEP.SYNCS 0x989680 ;  /* 0x009896800000995d */ /* 0x004fea0003900000 */
[----:B------:R-:W2:Y:S02]  /*14200*/  @!P1 SYNCS.PHASECHK.TRANS64 P1, [R195+URZ+0x38830], R196 ;  /* 0x038830c4c30095a7 */ /* 0x000ea4000802007f */
[----:B--2---:R-:W-:Y:S05]  /*14210*/  @!P1 BRA `(.L_x_4087) ;  /* 0xfffffffc00f09947 */ /* 0x004fea000383ffff */
[----:B------:R-:W-:Y:S05]  /*14220*/  BRA `(.L_x_4086) ;  /* 0xffffff5800a07947 */ /* 0x000fea000383ffff */
.L_x_4091:
[----:B---3--:R3:W4:Y:S02]  /*14230*/  SYNCS.PHASECHK.TRANS64.TRYWAIT P1, [R195+URZ+0x38850], R196 ;  /* 0x038850c4c30075a7 */ /* 0x008724000802017f */
[----:B----4-:R-:W-:Y:S05]  /*14240*/  @!P1 NANOSLEEP.SYNCS 0x989680 ;  /* 0x009896800000995d */ /* 0x010fea0003900000 */
[----:B------:R-:W4:Y:S02]  /*14250*/  @!P1 SYNCS.PHASECHK.TRANS64 P1, [R195+URZ+0x38850], R196 ;  /* 0x038850c4c30095a7 */ /* 0x000f24000802007f */
[----:B----4-:R-:W-:Y:S05]  /*14260*/  @!P1 BRA `(.L_x_4091) ;  /* 0xfffffffc00f09947 */ /* 0x010fea000383ffff */
[----:B------:R-:W-:Y:S05]  /*14270*/  BRA `(.L_x_4090) ;  /* 0xffffff5c002c7947 */ /* 0x000fea000383ffff */
.L_x_4106:
[----:B------:R-:W-:Y:S02]  /*14280*/  IMAD.MOV.U32 R13, RZ, RZ, R23 ;  /* 0x000000ffff0d7224 */ /* 0x000fe400078e0017 */
[----:B------:R-:W-:Y:S02]  /*14290*/  IMAD.MOV.U32 R12, RZ, RZ, RZ ;  /* 0x000000ffff0c7224 */ /* 0x000fe400078e00ff */
[----:B------:R-:W-:Y:S02]  /*142a0*/  IMAD.MOV.U32 R11, RZ, RZ, 0x1f ;  /* 0x0000001fff0b7424 */ /* 0x000fe400078e00ff */
[----:B------:R-:W-:-:S07]  /*142b0*/  IMAD.MOV.U32 R15, RZ, RZ, -0x1 ;  /* 0xffffffffff0f7424 */ /* 0x000fce00078e00ff */
[----:B------:R-:W-:Y:S05]  /*142c0*/  WARPSYNC.COLLECTIVE R15, `(.L_x_4151) ;  /* 0x000000000f087348 */ /* 0x000fea0003c00000 */
[----:B------:R0:W1:Y:S02]  /*142d0*/  SHFL.IDX P6, R14, R13, R12, R11 ;  /* 0x0000000c0d0e7389 */ /* 0x00006400000c000b */
[----:B01----:R-:W-:Y:S01]  /*142e0*/  ENDCOLLECTIVE ;  /* 0x000000000000791b */ /* 0x003fe20003800000 */
.L_x_4151:
[----:B------:R-:W-:Y:S05]  /*142f0*/  BRA `(.L_x_4152) ;  /* 0xffffffc400a07947 */ /* 0x000fea000383ffff */
.L_x_4108:
[----:B0-----:R-:W-:-:S04]  /*14300*/  IMAD.U32 R3, RZ, RZ, UR44 ;  /* 0x0000002cff037e24 */ /* 0x001fc8000f8e00ff */
[----:B------:R0:W1:Y:S03]  /*14310*/  SYNCS.PHASECHK.TRANS64.TRYWAIT P0, [R3+URZ+0x38840], R0 ;  /* 0x03884000030075a7 */ /* 0x000066000800017f */
[----:B-1----:R-:W-:Y:S05]  /*14320*/  @!P0 NANOSLEEP.SYNCS 0x989680 ;  /* 0x009896800000895d */ /* 0x002fea0003900000 */
[----:B------:R-:W1:Y:S02]  /*14330*/  @!P0 SYNCS.PHASECHK.TRANS64 P0, [R3+URZ+0x38840], R0 ;  /* 0x03884000030085a7 */ /* 0x000e64000800007f */
[----:B-1----:R-:W-:Y:S05]  /*14340*/  @!P0 BRA `(.L_x_4108) ;  /* 0xfffffffc00ec8947 */ /* 0x002fea000383ffff */
[----:B------:R-:W-:Y:S05]  /*14350*/  BRA `(.L_x_4153) ;  /* 0xffffffc400d87947 */ /* 0x000fea000383ffff */
.L_x_4109:
        /* <DEDUP_REMOVED lines=8> */
.L_x_4155:
[----:B------:R-:W-:Y:S05]  /*143e0*/  BSYNC B0 ;  /* 0x0000000000007941 */ /* 0x000fea0003800000 */
.L_x_4154:
        /* <DEDUP_REMOVED lines=9> */
.L_x_4156:
[----:B------:R-:W-:Y:S02]  /*14480*/  IMAD.MOV.U32 R13, RZ, RZ, R4 ;  /* 0x000000ffff0d7224 */ /* 0x000fe400078e0004 */
[----:B------:R-:W-:Y:S01]  /*14490*/  IMAD.MOV.U32 R12, RZ, RZ, 0x1 ;  /* 0x00000001ff0c7424 */ /* 0x000fe200078e00ff */
[----:B------:R-:W-:-:S04]  /*144a0*/  @P0 LEA R14, P1, R22, R14, 0x1 ;  /* 0x0000000e160e0211 */ /* 0x000fc800078208ff */
[----:B------:R-:W-:Y:S01]  /*144b0*/  @P0 IADD3.X R3, RZ, R2, RZ, P1, !PT ;  /* 0x00000002ff030210 */ /* 0x000fe20000ffe4ff */
[----:B------:R-:W-:-:S08]  /*144c0*/  @P0 IMAD.MOV.U32 R2, RZ, RZ, R14 ;  /* 0x000000ffff020224 */ /* 0x000fd000078e000e */
[----:B------:R-:W-:Y:S05]  /*144d0*/  WARPSYNC.COLLECTIVE R15, `(.L_x_4157) ;  /* 0x000000000f087348 */ /* 0x000fea0003c00000 */
[----:B------:R0:W1:Y:S02]  /*144e0*/  SHFL.IDX P6, R14, R13, R12, R11 ;  /* 0x0000000c0d0e7389 */ /* 0x00006400000c000b */
[----:B01----:R-:W-:Y:S01]  /*144f0*/  ENDCOLLECTIVE ;  /* 0x000000000000791b */ /* 0x003fe20003800000 */
.L_x_4157:
        /* <DEDUP_REMOVED lines=11> */
.L_x_4158:
[----:B------:R-:W-:Y:S02]  /*145b0*/  IMAD.MOV.U32 R13, RZ, RZ, R4 ;  /* 0x000000ffff0d7224 */ /* 0x000fe400078e0004 */
[----:B------:R-:W-:Y:S01]  /*145c0*/  IMAD.MOV.U32 R12, RZ, RZ, 0x2 ;  /* 0x00000002ff0c7424 */ /* 0x000fe200078e00ff */
[----:B------:R-:W-:-:S13]  /*145d0*/  @P0 LEA R2, P1, R22, R14, 0x1 ;  /* 0x0000000e16020211 */ /* 0x000fda00078208ff */
[----:B------:R-:W-:Y:S05]  /*145e0*/  WARPSYNC.COLLECTIVE R15, `(.L_x_4159) ;  /* 0x000000000f087348 */ /* 0x000fea0003c00000 */
[----:B------:R0:W1:Y:S02]  /*145f0*/  SHFL.IDX P6, R14, R13, R12, R11 ;  /* 0x0000000c0d0e7389 */ /* 0x00006400000c000b */
[----:B01----:R-:W-:Y:S01]  /*14600*/  ENDCOLLECTIVE ;  /* 0x000000000000791b */ /* 0x003fe20003800000 */
.L_x_4159:
        /* <DEDUP_REMOVED lines=12> */
.L_x_4160:
[----:B------:R-:W-:Y:S02]  /*146d0*/  IMAD.MOV.U32 R13, RZ, RZ, R4 ;  /* 0x000000ffff0d7224 */ /* 0x000fe400078e0004 */
[----:B------:R-:W-:Y:S01]  /*146e0*/  IMAD.MOV.U32 R12, RZ, RZ, 0x3 ;  /* 0x00000003ff0c7424 */ /* 0x000fe200078e00ff */
[----:B------:R-:W-:-:S13]  /*146f0*/  @P0 LEA R2, P1, R22, R14, 0x1 ;  /* 0x0000000e16020211 */ /* 0x000fda00078208ff */
[----:B------:R-:W-:Y:S05]  /*14700*/  WARPSYNC.COLLECTIVE R15, `(.L_x_4161) ;  /* 0x000000000f087348 */ /* 0x000fea0003c00000 */
[----:B------:R0:W1:Y:S02]  /*14710*/  SHFL.IDX P6, R14, R13, R12, R11 ;  /* 0x0000000c0d0e7389 */ /* 0x00006400000c000b */
[----:B01----:R-:W-:Y:S01]  /*14720*/  ENDCOLLECTIVE ;  /* 0x000000000000791b */ /* 0x003fe20003800000 */
.L_x_4161:
        /* <DEDUP_REMOVED lines=10> */
.L_x_4162:
[----:B------:R-:W-:Y:S05]  /*147d0*/  BRA `(.L_x_4163) ;  /* 0xffffffc400a07947 */ /* 0x000fea000383ffff */
.L_x_4112:
[----:B------:R-:W-:Y:S01]  /*147e0*/  IMAD.MOV.U32 R13, RZ, RZ, R4 ;  /* 0x000000ffff0d7224 */ /* 0x000fe200078e0004 */
[----:B------:R-:W-:Y:S01]  /*147f0*/  MOV R12, RZ ;  /* 0x000000ff000c7202 */ /* 0x000fe20000000f00 */
[----:B------:R-:W-:Y:S01]  /*14800*/  IMAD.MOV.U32 R11, RZ, RZ, 0x181f ;  /* 0x0000181fff0b7424 */ /* 0x000fe200078e00ff */
[----:B------:R-:W-:Y:S01]  /*14810*/  LOP3.LUT R16, R16, 0xfffffeff, RZ, 0xc0, !PT ;  /* 0xfffffeff10107812 */ /* 0x000fe200078ec0ff */
[----:B------:R-:W-:Y:S02]  /*14820*/  IMAD.MOV.U32 R15, RZ, RZ, -0x1 ;  /* 0xffffffffff0f7424 */ /* 0x000fe400078e00ff */
[----:B------:R-:W-:-:S07]  /*14830*/  IMAD.U32 R6, RZ, RZ, UR46 ;  /* 0x0000002eff067e24 */ /* 0x000fce000f8e00ff */
[----:B------:R-:W-:Y:S05]  /*14840*/  WARPSYNC.COLLECTIVE R15, `(.L_x_4164) ;  /* 0x000000000f087348 */ /* 0x000fea0003c00000 */
[----:B------:R0:W1:Y:S02]  /*14850*/  SHFL.IDX P6, R14, R13, R12, R11 ;  /* 0x0000000c0d0e7389 */ /* 0x00006400000c000b */
[----:B01----:R-:W-:Y:S01]  /*14860*/  ENDCOLLECTIVE ;  /* 0x000000000000791b */ /* 0x003fe20003800000 */
.L_x_4164:
[----:B------:R-:W-:-:S04]  /*14870*/  IMAD R6, R6, 0x40, R20 ;  /* 0x0000004006067824 */ /* 0x000fc800078e0214 */
[----:B------:R-:W-:Y:S02]  /*14880*/  VIADD R10, R6, 0x10 ;  /* 0x00000010060a7836 */ /* 0x000fe40000000000 */
[----:B------:R-:W-:Y:S02]  /*14890*/  IMAD.MOV.U32 R13, RZ, RZ, R0 ;  /* 0x000000ffff0d7224 */ /* 0x000fe400078e0000 */
[----:B------:R-:W-:-:S07]  /*148a0*/  IMAD.MOV.U32 R2, RZ, RZ, R14 ;  /* 0x000000ffff027224 */ /* 0x000fce00078e000e */
[----:B------:R-:W-:Y:S05]  /*148b0*/  WARPSYNC.COLLECTIVE R15, `(.L_x_4165) ;  /* 0x000000000f087348 */ /* 0x000fea0003c00000 */
[----:B------:R0:W1:Y:S02]  /*148c0*/  SHFL.IDX P6, R14, R13, R12, R11 ;  /* 0x0000000c0d0e7389 */ /* 0x00006400000c000b */
[----:B01----:R-:W-:Y:S01]  /*148d0*/  ENDCOLLECTIVE ;  /* 0x000000000000791b */ /* 0x003fe20003800000 */
.L_x_4165:
        /* <DEDUP_REMOVED lines=11> */
.L_x_4166:
        /* <DEDUP_REMOVED lines=15> */
.L_x_4167:
        /* <DEDUP_REMOVED lines=10> */
.L_x_4168:
[----:B------:R-:W-:-:S05]  /*14b20*/  @!P2 LEA R7, P1, R22, R7, 0x1 ;  /* 0x000000071607a211 */ /* 0x000fca00078208ff */
[----:B------:R-:W-:Y:S02]  /*14b30*/  @!P2 IMAD.X R9, RZ, RZ, R9, P1 ;  /* 0x000000ffff09a224 */ /* 0x000fe400008e0609 */
[----:B------:R-:W-:-:S03]  /*14b40*/  @!P2 IMAD.MOV.U32 R2, RZ, RZ, R7 ;  /* 0x000000ffff02a224 */ /* 0x000fc600078e0007 */
[----:B------:R-:W-:Y:S01]  /*14b50*/  @!P2 MOV R3, R9 ;  /* 0x000000090003a202 */ /* 0x000fe20000000f00 */
[----:B------:R-:W-:-:S04]  /*14b60*/  IMAD.MOV.U32 R13, RZ, RZ, R0 ;  /* 0x000000ffff0d7224 */ /* 0x000fc800078e0000 */
        /* <DEDUP_REMOVED lines=9> */
.L_x_4169:
        /* <DEDUP_REMOVED lines=17> */
.L_x_4170:
[----:B------:R-:W-:Y:S02]  /*14d10*/  IMAD.MOV.U32 R13, RZ, RZ, R0 ;  /* 0x000000ffff0d7224 */ /* 0x000fe400078e0000 */
[----:B------:R-:W-:-:S07]  /*14d20*/  IMAD.MOV.U32 R4, RZ, RZ, R14 ;  /* 0x000000ffff047224 */ /* 0x000fce00078e000e */
[----:B------:R-:W-:Y:S05]  /*14d30*/  WARPSYNC.COLLECTIVE R15, `(.L_x_4171) ;  /* 0x000000000f087348 */ /* 0x000fea0003c00000 */
[----:B------:R0:W1:Y:S02]  /*14d40*/  SHFL.IDX P6, R14, R13, R12, R11 ;  /* 0x0000000c0d0e7389 */ /* 0x00006400000c000b */
[----:B01----:R-:W-:Y:S01]  /*14d50*/  ENDCOLLECTIVE ;  /* 0x000000000000791b */ /* 0x003fe20003800000 */
.L_x_4171:
[----:B------:R-:W-:Y:S05]  /*14d60*/  BRA `(.L_x_4172) ;  /* 0xffffffc800487947 */ /* 0x000fea000383ffff */
.L_x_4114:
        /* <DEDUP_REMOVED lines=8> */
.L_x_4174:
[----:B------:R-:W-:Y:S05]  /*14df0*/  BSYNC B0 ;  /* 0x0000000000007941 */ /* 0x000fea0003800000 */
.L_x_4173:
        /* <DEDUP_REMOVED lines=13> */
.L_x_4175:
        /* <DEDUP_REMOVED lines=38> */
.L_x_4176:
[----:B------:R-:W-:-:S04]  /*15130*/  @!P3 LOP3.LUT R7, R6, 0x80, RZ, 0xc0, !PT ;  /* 0x000000800607b812 */ /* 0x000fc800078ec0ff */
[----:B------:R-:W-:Y:S01]  /*15140*/  @!P3 SHF.R.U32.HI R7, RZ, 0x3, R7 ;  /* 0x00000003ff07b819 */ /* 0x000fe20000011607 */
[----:B------:R-:W-:Y:S02]  /*15150*/  IMAD.MOV.U32 R13, RZ, RZ, R0 ;  /* 0x000000ffff0d7224 */ /* 0x000fe400078e0000 */
[----:B------:R-:W-:-:S07]  /*15160*/  IMAD.MOV.U32 R9, RZ, RZ, R14 ;  /* 0x000000ffff097224 */ /* 0x000fce00078e000e */
[----:B------:R-:W-:Y:S05]  /*15170*/  WARPSYNC.COLLECTIVE R15, `(.L_x_4177) ;  /* 0x000000000f087348 */ /* 0x000fea0003c00000 */
[----:B------:R0:W1:Y:S02]  /*15180*/  SHFL.IDX P6, R14, R13, R12, R11 ;  /* 0x0000000c0d0e7389 */ /* 0x00006400000c000b */
[----:B01----:R-:W-:Y:S01]  /*15190*/  ENDCOLLECTIVE ;  /* 0x000000000000791b */ /* 0x003fe20003800000 */
.L_x_4177:
        /* <DEDUP_REMOVED lines=11> */
[----:B------:R-:W-:Y:S01]  /*15250*/  @!P0 IMAD.MOV.U32 R3, RZ, RZ, R21 ;  /* 0x000000ffff038224 */ /* 0x000fe200078e0015 */
[----:B------:R-:W-:-:S05]  /*15260*/  @!P0 MOV R2, R14 ;  /* 0x0000000e00028202 */ /* 0x000fca0000000f00 */
        /* <DEDUP_REMOVED lines=22> */
.L_x_4178:
[----:B------:R-:W-:-:S04]  /*153d0*/  @!P1 LOP3.LUT R9, R6, 0x80, RZ, 0xc0, !PT ;  /* 0x0000008006099812 */ /* 0x000fc800078ec0ff */
[----:B------:R-:W-:Y:S01]  /*153e0*/  @!P1 SHF.R.U32.HI R9, RZ, 0x3, R9 ;  /* 0x00000003ff099819 */ /* 0x000fe20000011609 */
[----:B------:R-:W-:Y:S02]  /*153f0*/  IMAD.MOV.U32 R13, RZ, RZ, R0 ;  /* 0x000000ffff0d7224 */ /* 0x000fe400078e0000 */
[----:B------:R-:W-:-:S07]  /*15400*/  IMAD.MOV.U32 R7, RZ, RZ, R14 ;  /* 0x000000ffff077224 */ /* 0x000fce00078e000e */
[----:B------:R-:W-:Y:S05]  /*15410*/  WARPSYNC.COLLECTIVE R15, `(.L_x_4179) ;  /* 0x000000000f087348 */ /* 0x000fea0003c00000 */
[----:B------:R0:W1:Y:S02]  /*15420*/  SHFL.IDX P6, R14, R13, R12, R11 ;  /* 0x0000000c0d0e7389 */ /* 0x00006400000c000b */
[----:B01----:R-:W-:Y:S01]  /*15430*/  ENDCOLLECTIVE ;  /* 0x000000000000791b */ /* 0x003fe20003800000 */
.L_x_4179:
        /* <DEDUP_REMOVED lines=29> */
.L_x_4180:
[----:B------:R-:W-:Y:S02]  /*15610*/  IMAD.MOV.U32 R13, RZ, RZ, R0 ;  /* 0x000000ffff0d7224 */ /* 0x000fe400078e0000 */
[----:B------:R-:W-:-:S07]  /*15620*/  IMAD.MOV.U32 R4, RZ, RZ, R14 ;  /* 0x000000ffff047224 */ /* 0x000fce00078e000e */
[----:B------:R-:W-:Y:S05]  /*15630*/  WARPSYNC.COLLECTIVE R15, `(.L_x_4181) ;  /* 0x000000000f087348 */ /* 0x000fea0003c00000 */
[----:B------:R0:W1:Y:S02]  /*15640*/  SHFL.IDX P6, R14, R13, R12, R11 ;  /* 0x0000000c0d0e7389 */ /* 0x00006400000c000b */
[----:B01----:R-:W-:Y:S01]  /*15650*/  ENDCOLLECTIVE ;  /* 0x000000000000791b */ /* 0x003fe20003800000 */
.L_x_4181:
[----:B------:R-:W-:Y:S05]  /*15660*/  BRA `(.L_x_4182) ;  /* 0xffffffc800e87947 */ /* 0x000fea000383ffff */
.L_x_4117:
[----:B01----:R-:W-:-:S04]  /*15670*/  IMAD.U32 R3, RZ, RZ, UR44 ;  /* 0x0000002cff037e24 */ /* 0x003fc8000f8e00ff */
[----:B------:R0:W1:Y:S03]  /*15680*/  SYNCS.PHASECHK.TRANS64.TRYWAIT P0, [R3+URZ+0x38820], R0 ;  /* 0x03882000030075a7 */ /* 0x000066000800017f */
[----:B-1----:R-:W-:Y:S05]  /*15690*/  @!P0 NANOSLEEP.SYNCS 0x989680 ;  /* 0x009896800000895d */ /* 0x002fea0003900000 */
[----:B------:R-:W1:Y:S02]  /*156a0*/  @!P0 SYNCS.PHASECHK.TRANS64 P0, [R3+URZ+0x38820], R0 ;  /* 0x03882000030085a7 */ /* 0x000e64000800007f */
[----:B-1----:R-:W-:Y:S05]  /*156b0*/  @!P0 BRA `(.L_x_4117) ;  /* 0xfffffffc00ec8947 */ /* 0x002fea000383ffff */
[----:B------:R-:W-:Y:S05]  /*156c0*/  BRA `(.L_x_4183) ;  /* 0xffffffcc00587947 */ /* 0x000fea000383ffff */
.L_x_4119:
[----:B01----:R-:W-:-:S04]  /*156d0*/  IMAD.U32 R3, RZ, RZ, UR44 ;  /* 0x0000002cff037e24 */ /* 0x003fc8000f8e00ff */
[----:B------:R0:W1:Y:S03]  /*156e0*/  SYNCS.PHASECHK.TRANS64.TRYWAIT P0, [R3+URZ+0x38860], R0 ;  /* 0x03886000030075a7 */ /* 0x000066000800017f */
[----:B-1----:R-:W-:Y:S05]  /*156f0*/  @!P0 NANOSLEEP.SYNCS 0x989680 ;  /* 0x009896800000895d */ /* 0x002fea0003900000 */
[----:B------:R-:W1:Y:S02]  /*15700*/  @!P0 SYNCS.PHASECHK.TRANS64 P0, [R3+URZ+0x38860], R0 ;  /* 0x03886000030085a7 */ /* 0x000e64000800007f */
[----:B-1----:R-:W-:Y:S05]  /*15710*/  @!P0 BRA `(.L_x_4119) ;  /* 0xfffffffc00ec8947 */ /* 0x002fea000383ffff */
[----:B------:R-:W-:Y:S05]  /*15720*/  BRA `(.L_x_4184) ;  /* 0xffffffcc00547947 */ /* 0x000fea000383ffff */
.L_x_4120:
        /* <DEDUP_REMOVED lines=8> */
.L_x_4186:
[----:B------:R-:W-:Y:S05]  /*157b0*/  BSYNC B0 ;  /* 0x0000000000007941 */ /* 0x000fea0003800000 */
.L_x_4185:
        /* <DEDUP_REMOVED lines=14> */
.L_x_4187:
        /* <DEDUP_REMOVED lines=37> */
.L_x_4188:
[----:B------:R-:W-:Y:S02]  /*15af0*/  IMAD.MOV.U32 R13, RZ, RZ, R6 ;  /* 0x000000ffff0d7224 */ /* 0x000fe400078e0006 */
[----:B------:R-:W-:-:S07]  /*15b00*/  IMAD.MOV.U32 R5, RZ, RZ, R14 ;  /* 0x000000ffff057224 */ /* 0x000fce00078e000e */
[----:B------:R-:W-:Y:S05]  /*15b10*/  WARPSYNC.COLLECTIVE R15, `(.L_x_4189) ;  /* 0x000000000f087348 */ /* 0x000fea0003c00000 */
[----:B------:R0:W1:Y:S02]  /*15b20*/  SHFL.IDX P6, R14, R13, R12, R11 ;  /* 0x0000000c0d0e7389 */ /* 0x00006400000c000b */
[----:B01----:R-:W-:Y:S01]  /*15b30*/  ENDCOLLECTIVE ;  /* 0x000000000000791b */ /* 0x003fe20003800000 */
.L_x_4189:
        /* <DEDUP_REMOVED lines=28> */
.L_x_4190:
[----:B------:R-:W-:Y:S02]  /*15d00*/  IMAD.MOV.U32 R13, RZ, RZ, R6 ;  /* 0x000000ffff0d7224 */ /* 0x000fe400078e0006 */
[----:B------:R-:W-:-:S07]  /*15d10*/  IMAD.MOV.U32 R9, RZ, RZ, R14 ;  /* 0x000000ffff097224 */ /* 0x000fce00078e000e */
[----:B------:R-:W-:Y:S05]  /*15d20*/  WARPSYNC.COLLECTIVE R15, `(.L_x_4191) ;  /* 0x000000000f087348 */ /* 0x000fea0003c00000 */
[----:B------:R0:W1:Y:S02]  /*15d30*/  SHFL.IDX P6, R14, R13, R12, R11 ;  /* 0x0000000c0d0e7389 */ /* 0x00006400000c000b */
[----:B01----:R-:W-:Y:S01]  /*15d40*/  ENDCOLLECTIVE ;  /* 0x000000000000791b */ /* 0x003fe20003800000 */
.L_x_4191:
        /* <DEDUP_REMOVED lines=28> */
.L_x_4192:
[----:B------:R-:W-:Y:S02]  /*15f10*/  IMAD.MOV.U32 R13, RZ, RZ, R6 ;  /* 0x000000ffff0d7224 */ /* 0x000fe400078e0006 */
[----:B------:R-:W-:-:S07]  /*15f20*/  IMAD.MOV.U32 R8, RZ, RZ, R14 ;  /* 0x000000ffff087224 */ /* 0x000fce00078e000e */
[----:B------:R-:W-:Y:S05]  /*15f30*/  WARPSYNC.COLLECTIVE R15, `(.L_x_4193) ;  /* 0x000000000f087348 */ /* 0x000fea0003c00000 */
[----:B------:R0:W1:Y:S02]  /*15f40*/  SHFL.IDX P6, R14, R13, R12, R11 ;  /* 0x0000000c0d0e7389 */ /* 0x00006400000c000b */
[----:B01----:R-:W-:Y:S01]  /*15f50*/  ENDCOLLECTIVE ;  /* 0x000000000000791b */ /* 0x003fe20003800000 */
.L_x_4193:
[----:B------:R-:W-:Y:S05]  /*15f60*/  BRA `(.L_x_4194) ;  /* 0xffffffc800e87947 */ /* 0x000fea000383ffff */
.L_x_4127:
[----:B-1----:R1:W2:Y:S02]  /*15f70*/  SYNCS.PHASECHK.TRANS64.TRYWAIT P0, [R10+URZ+0x38840], R20 ;  /* 0x038840140a0075a7 */ /* 0x0022a4000800017f */
[----:B--2---:R-:W-:Y:S05]  /*15f80*/  @!P0 NANOSLEEP.SYNCS 0x989680 ;  /* 0x009896800000895d */ /* 0x004fea0003900000 */
[----:B------:R-:W2:Y:S02]  /*15f90*/  @!P0 SYNCS.PHASECHK.TRANS64 P0, [R10+URZ+0x38840], R20 ;  /* 0x038840140a0085a7 */ /* 0x000ea4000800007f */
[----:B--2---:R-:W-:Y:S05]  /*15fa0*/  @!P0 BRA `(.L_x_4127) ;  /* 0xfffffffc00f08947 */ /* 0x004fea000383ffff */
[----:B------:R-:W-:Y:S05]  /*15fb0*/  BRA `(.L_x_4195) ;  /* 0xffffffd0003c7947 */ /* 0x000fea000383ffff */
.L_x_4128:
        /* <DEDUP_REMOVED lines=8> */
.L_x_4197:
[----:B------:R-:W-:Y:S05]  /*16040*/  BSYNC B1 ;  /* 0x0000000000017941 */ /* 0x000fea0003800000 */
.L_x_4196:
        /* <DEDUP_REMOVED lines=9> */
.L_x_4198:
[----:B------:R-:W-:Y:S02]  /*160e0*/  IMAD.MOV.U32 R13, RZ, RZ, R29 ;  /* 0x000000ffff0d7224 */ /* 0x000fe400078e001d */
[----:B------:R-:W-:Y:S01]  /*160f0*/  IMAD.MOV.U32 R12, RZ, RZ, 0x1 ;  /* 0x00000001ff0c7424 */ /* 0x000fe200078e00ff */
[----:B------:R-:W-:-:S13]  /*16100*/  IADD3 R2, P0, R14, R0, RZ ;  /* 0x000000000e027210 */ /* 0x000fda0007f1e0ff */
[----:B------:R-:W-:Y:S05]  /*16110*/  WARPSYNC.COLLECTIVE R15, `(.L_x_4199) ;  /* 0x000000000f087348 */ /* 0x000fea0003c00000 */
[----:B------:R0:W1:Y:S02]  /*16120*/  SHFL.IDX P6, R14, R13, R12, R11 ;  /* 0x0000000c0d0e7389 */ /* 0x00006400000c000b */
[----:B01----:R-:W-:Y:S01]  /*16130*/  ENDCOLLECTIVE ;  /* 0x000000000000791b */ /* 0x003fe20003800000 */
.L_x_4199:
        /* <DEDUP_REMOVED lines=10> */
.L_x_4200:
[----:B------:R-:W-:Y:S02]  /*161e0*/  IMAD.MOV.U32 R13, RZ, RZ, R29 ;  /* 0x000000ffff0d7224 */ /* 0x000fe400078e001d */
[----:B------:R-:W-:Y:S01]  /*161f0*/  IMAD.MOV.U32 R12, RZ, RZ, 0x2 ;  /* 0x00000002ff0c7424 */ /* 0x000fe200078e00ff */
[----:B------:R-:W-:-:S13]  /*16200*/  IADD3 R2, P0, R14, R0, RZ ;  /* 0x000000000e027210 */ /* 0x000fda0007f1e0ff */
[----:B------:R-:W-:Y:S05]  /*16210*/  WARPSYNC.COLLECTIVE R15, `(.L_x_4201) ;  /* 0x000000000f087348 */ /* 0x000fea0003c00000 */
[----:B------:R0:W1:Y:S02]  /*16220*/  SHFL.IDX P6, R14, R13, R12, R11 ;  /* 0x0000000c0d0e7389 */ /* 0x00006400000c000b */
[----:B01----:R-:W-:Y:S01]  /*16230*/  ENDCOLLECTIVE ;  /* 0x000000000000791b */ /* 0x003fe20003800000 */
.L_x_4201:
        /* <DEDUP_REMOVED lines=10> */
.L_x_4202:
[----:B------:R-:W-:Y:S02]  /*162e0*/  IMAD.MOV.U32 R13, RZ, RZ, R29 ;  /* 0x000000ffff0d7224 */ /* 0x000fe400078e001d */
[----:B------:R-:W-:Y:S01]  /*162f0*/  IMAD.MOV.U32 R12, RZ, RZ, 0x3 ;  /* 0x00000003ff0c7424 */ /* 0x000fe200078e00ff */
[----:B------:R-:W-:-:S13]  /*16300*/  IADD3 R2, P0, R14, R0, RZ ;  /* 0x000000000e027210 */ /* 0x000fda0007f1e0ff */
[----:B------:R-:W-:Y:S05]  /*16310*/  WARPSYNC.COLLECTIVE R15, `(.L_x_4203) ;  /* 0x000000000f087348 */ /* 0x000fea0003c00000 */
[----:B------:R0:W1:Y:S02]  /*16320*/  SHFL.IDX P6, R14, R13, R12, R11 ;  /* 0x0000000c0d0e7389 */ /* 0x00006400000c000b */
[----:B01----:R-:W-:Y:S01]  /*16330*/  ENDCOLLECTIVE ;  /* 0x000000000000791b */ /* 0x003fe20003800000 */
.L_x_4203:
[----:B------:R-:W-:-:S05]  /*16340*/  IMAD.X R3, RZ, RZ, R3, P0 ;  /* 0x000000ffff037224 */ /* 0x000fca00000e0603 */
        /* <DEDUP_REMOVED lines=9> */
.L_x_4204:
[----:B------:R-:W-:Y:S05]  /*163e0*/  BRA `(.L_x_4205) ;  /* 0xffffffcc00f07947 */ /* 0x000fea000383ffff */
.L_x_4133:
[----:B---3--:R3:W4:Y:S02]  /*163f0*/  SYNCS.PHASECHK.TRANS64.TRYWAIT P0, [R10+URZ+0x38860], R20 ;  /* 0x038860140a0075a7 */ /* 0x008724000800017f */
[----:B----4-:R-:W-:Y:S05]  /*16400*/  @!P0 NANOSLEEP.SYNCS 0x989680 ;  /* 0x009896800000895d */ /* 0x010fea0003900000 */
[----:B------:R-:W4:Y:S02]  /*16410*/  @!P0 SYNCS.PHASECHK.TRANS64 P0, [R10+URZ+0x38860], R20 ;  /* 0x038860140a0085a7 */ /* 0x000f24000800007f */
[----:B----4-:R-:W-:Y:S05]  /*16420*/  @!P0 BRA `(.L_x_4133) ;  /* 0xfffffffc00f08947 */ /* 0x010fea000383ffff */
[----:B------:R-:W-:Y:S05]  /*16430*/  BRA `(.L_x_4206) ;  /* 0xffffffd0003c7947 */ /* 0x000fea000383ffff */
.L_x_4134:
        /* <DEDUP_REMOVED lines=8> */
.L_x_4208:
[----:B------:R-:W-:Y:S05]  /*164c0*/  BSYNC B1 ;  /* 0x0000000000017941 */ /* 0x000fea0003800000 */
.L_x_4207:
        /* <DEDUP_REMOVED lines=12> */
.L_x_4209:
        /* <DEDUP_REMOVED lines=13> */
.L_x_4210:
        /* <DEDUP_REMOVED lines=16> */
.L_x_4211:
        /* <DEDUP_REMOVED lines=18> */
.L_x_4212:
        /* <DEDUP_REMOVED lines=14> */
.L_x_4213:
        /* <DEDUP_REMOVED lines=17> */
.L_x_4214:
        /* <DEDUP_REMOVED lines=13> */
.L_x_4215:
[----:B------:R-:W-:Y:S05]  /*16b40*/  BRA `(.L_x_4216) ;  /* 0xffffffcc00b07947 */ /* 0x000fea000383ffff */
.L_x_4139:
[----:B0-----:R0:W1:Y:S02]  /*16b50*/  SYNCS.PHASECHK.TRANS64.TRYWAIT P0, [R5+URZ+0x38820], R4 ;  /* 0x03882004050075a7 */ /* 0x001064000800017f */
[----:B-1----:R-:W-:Y:S05]  /*16b60*/  @!P0 NANOSLEEP.SYNCS 0x989680 ;  /* 0x009896800000895d */ /* 0x002fea0003900000 */
[----:B------:R-:W1:Y:S02]  /*16b70*/  @!P0 SYNCS.PHASECHK.TRANS64 P0, [R5+URZ+0x38820], R4 ;  /* 0x03882004050085a7 */ /* 0x000e64000800007f */
[----:B-1----:R-:W-:Y:S05]  /*16b80*/  @!P0 BRA `(.L_x_4139) ;  /* 0xfffffffc00f08947 */ /* 0x002fea000383ffff */
[----:B------:R-:W-:Y:S05]  /*16b90*/  BRA `(.L_x_4217) ;  /* 0xffffffd0005c7947 */ /* 0x000fea000383ffff */
.L_x_4140:
        /* <DEDUP_REMOVED lines=11> */
.L_x_4219:
[----:B------:R-:W-:Y:S05]  /*16c50*/  BSYNC B0 ;  /* 0x0000000000007941 */ /* 0x000fea0003800000 */
.L_x_4218:
[----:B------:R-:W-:Y:S05]  /*16c60*/  BRA `(.L_x_4220) ;  /* 0xffffffd000447947 */ /* 0x000fea000383ffff */
.L_x_4141:
[----:B------:R-:W-:Y:S01]  /*16c70*/  BSSY B0, `(.L_x_4221) ;  /* 0x0000006000007945 */ /* 0x000fe20003800000 */
[----:B------:R-:W-:-:S07]  /*16c80*/  IMAD.MOV.U32 R15, RZ, RZ, -0x1 ;  /* 0xffffffffff0f7424 */ /* 0x000fce00078e00ff */
[----:B012--5:R-:W-:Y:S05]  /*16c90*/  WARPSYNC.COLLECTIVE R15, `(.L_x_4222) ;  /* 0x000000000f0c7348 */ /* 0x027fea0003c00000 */
[----:B------:R-:W-:Y:S02]  /*16ca0*/  ELECT P6, UR62, PT ;  /* 0x00000000003e782f */ /* 0x000fe400038c0000 */
[----:B------:R-:W-:Y:S01]  /*16cb0*/  MOV R14, UR62 ;  /* 0x0000003e000e7c02 */ /* 0x000fe20008000f00 */
[----:B012--5:R-:W-:Y:S10]  /*16cc0*/  ENDCOLLECTIVE ;  /* 0x000000000000791b */ /* 0x027ff40003800000 */
.L_x_4222:
[----:B------:R-:W-:Y:S05]  /*16cd0*/  BSYNC B0 ;  /* 0x0000000000007941 */ /* 0x000fea0003800000 */
.L_x_4221:
[----:B------:R-:W-:Y:S05]  /*16ce0*/  BRA `(.L_x_4223) ;  /* 0xffffffd000387947 */ /* 0x000fea000383ffff */
.L_x_4143:
[----:B-1----:R1:W3:Y:S02]  /*16cf0*/  SYNCS.PHASECHK.TRANS64.TRYWAIT P1, [R3+URZ+0x38840], R2 ;  /* 0x03884002030075a7 */ /* 0x0022e4000802017f */
[----:B---3--:R-:W-:Y:S05]  /*16d00*/  @!P1 NANOSLEEP.SYNCS 0x989680 ;  /* 0x009896800000995d */ /* 0x008fea0003900000 */
[----:B------:R-:W3:Y:S02]  /*16d10*/  @!P1 SYNCS.PHASECHK.TRANS64 P1, [R3+URZ+0x38840], R2 ;  /* 0x03884002030095a7 */ /* 0x000ee4000802007f */
[----:B---3--:R-:W-:Y:S05]  /*16d20*/  @!P1 BRA `(.L_x_4143) ;  /* 0xfffffffc00f09947 */ /* 0x008fea000383ffff */
[----:B------:R-:W-:Y:S05]  /*16d30*/  BRA `(.L_x_4224) ;  /* 0xffffffd000607947 */ /* 0x000fea000383ffff */
.L_x_4145:
[----:B0-----:R0:W3:Y:S02]  /*16d40*/  SYNCS.PHASECHK.TRANS64.TRYWAIT P1, [R5+URZ+0x38840], R0 ;  /* 0x03884000050075a7 */ /* 0x0010e4000802017f */
[----:B---3--:R-:W-:Y:S05]  /*16d50*/  @!P1 NANOSLEEP.SYNCS 0x989680 ;  /* 0x009896800000995d */ /* 0x008fea0003900000 */
[----:B------:R-:W3:Y:S02]  /*16d60*/  @!P1 SYNCS.PHASECHK.TRANS64 P1, [R5+URZ+0x38840], R0 ;  /* 0x03884000050095a7 */ /* 0x000ee4000802007f */
[----:B---3--:R-:W-:Y:S05]  /*16d70*/  @!P1 BRA `(.L_x_4145) ;  /* 0xfffffffc00f09947 */ /* 0x008fea000383ffff */
[----:B------:R-:W-:Y:S05]  /*16d80*/  BRA `(.L_x_4225) ;  /* 0xffffffd0006c7947 */ /* 0x000fea000383ffff */
.L_x_4147:
[----:B---3--:R3:W4:Y:S02]  /*16d90*/  SYNCS.PHASECHK.TRANS64.TRYWAIT P1, [R3+URZ+0x38860], R2 ;  /* 0x03886002030075a7 */ /* 0x008724000802017f */
[----:B----4-:R-:W-:Y:S05]  /*16da0*/  @!P1 NANOSLEEP.SYNCS 0x989680 ;  /* 0x009896800000995d */ /* 0x010fea0003900000 */
[----:B------:R-:W4:Y:S02]  /*16db0*/  @!P1 SYNCS.PHASECHK.TRANS64 P1, [R3+URZ+0x38860], R2 ;  /* 0x03886002030095a7 */ /* 0x000f24000802007f */
[----:B----4-:R-:W-:Y:S05]  /*16dc0*/  @!P1 BRA `(.L_x_4147) ;  /* 0xfffffffc00f09947 */ /* 0x010fea000383ffff */
[----:B------:R-:W-:Y:S05]  /*16dd0*/  BRA `(.L_x_4226) ;  /* 0xffffffd000687947 */ /* 0x000fea000383ffff */
.L_x_4227:
        /* <DEDUP_REMOVED lines=10> */
.L_x_5659:


//--------------------- .text._ZN7cutlass13device_kernelIN5flash11enable_sm90INS1_16FlashAttnFwdSm90INS1_25CollectiveMainloopFwdSm90ILi2EN4cute5tupleIJNS5_1CILi1EEES8_S8_EEENS6_IJNS7_ILi64EEESA_SA_EEELi512ENS_6half_tEfNS_4arch4Sm90ELb1ELb0ELb0ELb1ELb1ELb0ELb0ELb0ELb0ELb1ELb1ELb0EEENS1_21CollectiveEpilogueFwdINS6_IJSA_NS7_ILi512EEESA_EEES9_SC_SE_Li256ELb1ELb1ELb1ELb0EEENS1_36VarlenDynamicPersistentTileSchedulerILi64ELi64ELi256ELi128ELb1ELb1ELb1ELb1ELb1ELb1EEEEEEEEEvNT_6ParamsE --------------------------
	.section	.text._ZN7cutlass13device_kernelIN5flash11enable_sm90INS1_16FlashAttnFwdSm90INS1_25CollectiveMainloopFwdSm90ILi2EN4cute5tupleIJNS5_1CILi1EEES8_S8_EEENS6_IJNS7_ILi64EEESA_SA_EEELi512ENS_6half_tEfNS_4arch4Sm90ELb1ELb0ELb0ELb1ELb1ELb0ELb0ELb0ELb0ELb1ELb1ELb0EEENS1_21CollectiveEpilogueFwdINS6_IJSA_NS7_ILi512EEESA_EEES9_SC_SE_Li256ELb1ELb1ELb1ELb0EEENS1_36VarlenDynamicPersistentTileSchedulerILi64ELi64ELi256ELi128ELb1ELb1ELb1ELb1ELb1ELb1EEEEEEEEEvNT_6ParamsE,"ax",@progbits
	.align	128
.text._ZN7cutlass13device_kernelIN5flash11enable_sm90INS1_16FlashAttnFwdSm90INS1_25CollectiveMainloopFwdSm90ILi2EN4cute5tupleIJNS5_1CILi1EEES8_S8_EEENS6_IJNS7_ILi64EEESA_SA_EEELi512ENS_6half_tEfNS_4arch4Sm90ELb1ELb0ELb0ELb1ELb1ELb0ELb0ELb0ELb0ELb1ELb1ELb0EEENS1_21CollectiveEpilogueFwdINS6_IJSA_NS7_ILi512EEESA_EEES9_SC_SE_Li256ELb1ELb1ELb1ELb0EEENS1_36VarlenDynamicPersistentTileSchedulerILi64ELi64ELi256ELi128ELb1ELb1ELb1ELb1ELb1ELb1EEEEEEEEEvNT_6ParamsE:
        .type           _ZN7cutlass13device_kernelIN5flash11enable_sm90INS1_16FlashAttnFwdSm90INS1_25CollectiveMainloopFwdSm90ILi2EN4cute5tupleIJNS5_1CILi1EEES8_S8_EEENS6_IJNS7_ILi64EEESA_SA_EEELi512ENS_6half_tEfNS_4arch4Sm90ELb1ELb0ELb0ELb1ELb1ELb0ELb0ELb0ELb0ELb1ELb1ELb0EEENS1_21CollectiveEpilogueFwdINS6_IJSA_NS7_ILi512EEESA_EEES9_SC_SE_Li256ELb1ELb1ELb1ELb0EEENS1_36VarlenDynamicPersistentTileSchedulerILi64ELi64ELi256ELi128ELb1ELb1ELb1ELb1ELb1ELb1EEEEEEEEEvNT_6ParamsE,@function
        .size           _ZN7cutlass13device_kernelIN5flash11enable_sm90INS1_16FlashAttnFwdSm90INS1_25CollectiveMainloopFwdSm90ILi2EN4cute5tupleIJNS5_1CILi1EEES8_S8_EEENS6_IJNS7_ILi64EEESA_SA_EEELi512ENS_6half_tEfNS_4arch4Sm90ELb1ELb0ELb0ELb1ELb1ELb0ELb0ELb0ELb0ELb1ELb1ELb0EEENS1_21CollectiveEpilogueFwdINS6_IJSA_NS7_ILi512EEESA_EEES9_SC_SE_Li256ELb1ELb1ELb1ELb0EEENS1_36VarlenDynamicPersistentTileSchedulerILi64ELi64ELi256ELi128ELb1ELb1ELb1ELb1ELb1ELb1EEEEEEEEEvNT_6ParamsE,(.L_x_5660 - _ZN7cutlass13device_kernelIN5flash11enable_sm90INS1_16FlashAttnFwdSm90INS1_25CollectiveMainloopFwdSm90ILi2EN4cute5tupleIJNS5_1CILi1EEES8_S8_EEENS6_IJNS7_ILi64EEESA_SA_EEELi512ENS_6half_tEfNS_4arch4Sm90ELb1ELb0ELb0ELb1ELb1ELb0ELb0ELb0ELb0ELb1ELb1ELb0EEENS1_21CollectiveEpilogueFwdINS6_IJSA_NS7_ILi512EEESA_EEES9_SC_SE_Li256ELb1ELb1ELb1ELb0EEENS1_36VarlenDynamicPersistentTileSchedulerILi64ELi64ELi256ELi128ELb1ELb1ELb1ELb1ELb1ELb1EEEEEEEEEvNT_6ParamsE)
        .other          _ZN7cutlass13device_kernelIN5flash11enable_sm90INS1_16FlashAttnFwdSm90INS1_25CollectiveMainloopFwdSm90ILi2EN4cute5tupleIJNS5_1CILi1EEES8_S8_EEENS6_IJNS7_ILi64EEESA_SA_EEELi512ENS_6half_tEfNS_4arch4Sm90ELb1ELb0ELb0ELb1ELb1ELb0ELb0ELb0ELb0ELb1ELb1ELb0EEENS1_21CollectiveEpilogueFwdINS6_IJSA_NS7_ILi512EEESA_EEES9_SC_SE_Li256ELb1ELb1ELb1ELb0EEENS1_36VarlenDynamicPersistentTileSchedulerILi64ELi64ELi256ELi128ELb1ELb1ELb1ELb1ELb1ELb1EEEEEEEEEvNT_6ParamsE,@"STO_CUDA_ENTRY STV_DEFAULT"
_ZN7cutlass13device_kernelIN5flash11enable_sm90INS1_16FlashAttnFwdSm90INS1_25CollectiveMainloopFwdSm90ILi2EN4cute5tupleIJNS5_1CILi1EEES8_S8_EEENS6_IJNS7_ILi64EEESA_SA_EEELi512ENS_6half_tEfNS_4arch4Sm90ELb1ELb0ELb0ELb1ELb1ELb0ELb0ELb0ELb0ELb1ELb1ELb0EEENS1_21CollectiveEpilogueFwdINS6_IJSA_NS7_ILi512EEESA_EEES9_SC_SE_Li256ELb1ELb1ELb1ELb0EEENS1_36VarlenDynamicPersistentTileSchedulerILi64ELi64ELi256ELi128ELb1ELb1ELb1ELb1ELb1ELb1EEEEEEEEEvNT_6ParamsE:
        /* <DEDUP_REMOVED lines=41> */
.L_x_4228:
        /* <DEDUP_REMOVED lines=22> */
.L_x_4229:
        /* <DEDUP_REMOVED lines=18> */
.L_x_4230:
        /* <DEDUP_REMOVED lines=22> */
.L_x_4231:
        /* <DEDUP_REMOVED lines=23> */
.L_x_4232:
        /* <DEDUP_REMOVED lines=8> */
.L_x_4234:
        /* <DEDUP_REMOVED lines=35> */
[----:B------:R-:W-:Y:S01]  /*0a90*/  LOP3.LUT R13, R8, 0xfffffff8, RZ, 0xc0, !PT ;  /* 0xfffffff8080d7812 */ /* 0x000fe200078ec0ff */
[C---:B------:R-:W-:Y:S01]  /*0aa0*/  IMAD.IADD R3, R0.reuse, 0x1, -R3 ;  /* 0x0000000100037824 */ /* 0x040fe200078e0a03 */
[----:B------:R-:W-:Y:S01]  /*0ab0*/  LOP3.LUT R11, R5, 0xffffff80, RZ, 0xc0, !PT ;  /* 0xffffff80050b7812 */ /* 0x000fe200078ec0ff */
[----:B------:R-:W-:Y:S01]  /*0ac0*/  IMAD.IADD R15, R0, 0x1, -R15 ;  /* 0x00000001000f7824 */ /* 0x000fe200078e0a0f */
[----:B------:R-:W-:Y:S01]  /*0ad0*/  LEA.HI R2, R2, R7, RZ, 0x1 ;  /* 0x0000000702027211 */ /* 0x000fe200078f08ff */
[C---:B------:R-:W-:Y:S01]  /*0ae0*/  IMAD.IADD R13, R0.reuse, 0x1, -R13 ;  /* 0x00000001000d7824 */ /* 0x040fe200078e0a0d */
[--C-:B------:R-:W-:Y:S01]  /*0af0*/  SHF.R.S32.HI R6, RZ, 0x5, R4.reuse ;  /* 0x00000005ff067819 */ /* 0x100fe20000011404 */
[----:B------:R-:W-:Y:S01]  /*0b00*/  IMAD.IADD R11, R0, 0x1, -R11 ;  /* 0x00000001000b7824 */ /* 0x000fe200078e0a0b */
[----:B------:R-:W-:Y:S02]  /*0b10*/  SHF.R.S32.HI R9, RZ, 0x1f, R4 ;  /* 0x0000001fff097819 */ /* 0x000fe40000011404 */
[----:B------:R-:W-:-:S02]  /*0b20*/  LOP3.LUT R2, R2, 0x1ffffffe, RZ, 0xc0, !PT ;  /* 0x1ffffffe02027812 */ /* 0x000fc400078ec0ff */
[----:B------:R-:W-:Y:S02]  /*0b30*/  SHF.R.S32.HI R0, RZ, 0x1f, R3 ;  /* 0x0000001fff007819 */ /* 0x000fe40000011403 */
[----:B------:R-:W-:Y:S01]  /*0b40*/  LEA.HI R9, R9, R6, RZ, 0x2 ;  /* 0x0000000609097211 */ /* 0x000fe200078f10ff */
[----:B------:R-:W-:Y:S01]  /*0b50*/  IMAD.IADD R2, R7, 0x1, -R2 ;  /* 0x0000000107027824 */ /* 0x000fe200078e0a02 */
[----:B------:R-:W-:Y:S02]  /*0b60*/  LEA.HI R4, R15, R15, RZ, 0x1 ;  /* 0x0000000f0f047211 */ /* 0x000fe400078f08ff */
[----:B------:R-:W-:Y:S01]  /*0b70*/  LEA.HI R7, R0, R3, RZ, 0x3 ;  /* 0x0000000300077211 */ /* 0x000fe200078f18ff */
[----:B------:R-:W-:Y:S01]  /*0b80*/  IMAD.SHL.U32 R2, R2, 0x8, RZ ;  /* 0x0000000802027824 */ /* 0x000fe200078e00ff */
[----:B------:R-:W-:Y:S02]  /*0b90*/  SHF.R.S32.HI R224, RZ, 0x7, R5 ;  /* 0x00000007ffe07819 */ /* 0x000fe40000011405 */
[----:B------:R-:W-:-:S02]  /*0ba0*/  LOP3.LUT R9, R9, 0x3ffffc, RZ, 0xc0, !PT ;  /* 0x003ffffc09097812 */ /* 0x000fc400078ec0ff */
[----:B------:R-:W-:Y:S01]  /*0bb0*/  LOP3.LUT R4, R4, 0x1ffffffe, RZ, 0xc0, !PT ;  /* 0x1ffffffe04047812 */ /* 0x000fe200078ec0ff */
[----:B------:R-:W-:Y:S01]  /*0bc0*/  IMAD R10, R224, 0x100, R3 ;  /* 0x00000100e00a7824 */ /* 0x000fe200078e0203 */
[----:B------:R-:W-:Y:S01]  /*0bd0*/  SHF.R.S32.HI R0, RZ, 0x1f, R11 ;  /* 0x0000001fff007819 */ /* 0x000fe2000001140b */
[----:B------:R-:W-:Y:S01]  /*0be0*/  IMAD.IADD R9, R6, 0x1, -R9 ;  /* 0x0000000106097824 */ /* 0x000fe200078e0a09 */
[C---:B------:R-:W-:Y:S01]  /*0bf0*/  LOP3.LUT R8, R7.reuse, 0xfffffff8, RZ, 0xc0, !PT ;  /* 0xfffffff807087812 */ /* 0x040fe200078ec0ff */
[----:B------:R-:W-:Y:S01]  /*0c00*/  IMAD.SHL.U32 R7, R7, 0x40, RZ ;  /* 0x0000004007077824 */ /* 0x000fe200078e00ff */
[----:B------:R-:W-:Y:S01]  /*0c10*/  LEA.HI R5, R5, R224, RZ, 0x1 ;  /* 0x000000e005057211 */ /* 0x000fe200078f08ff */
[----:B------:R-:W-:Y:S01]  /*0c20*/  IMAD.IADD R186, R15, 0x1, -R4 ;  /* 0x000000010fba7824 */ /* 0x000fe200078e0a04 */
[CC--:B------:R-:W-:Y:S01]  /*0c30*/  LEA.HI R4, R0.reuse, R11.reuse, RZ, 0x2 ;  /* 0x0000000b00047211 */ /* 0x0c0fe200078f10ff */
[----:B------:R-:W-:Y:S01]  /*0c40*/  IMAD.IADD R8, R3, 0x1, -R8 ;  /* 0x0000000103087824 */ /* 0x000fe200078e0a08 */
[----:B------:R-:W-:Y:S01]  /*0c50*/  LEA.HI R3, R0, R11, RZ, 0x5 ;  /* 0x0000000b00037211 */ /* 0x000fe200078f28ff */
[----:B------:R-:W-:Y:S01]  /*0c60*/  IMAD R17, R9, 0x10, R10 ;  /* 0x0000001009117824 */ /* 0x000fe200078e020a */
[----:B------:R-:W-:-:S02]  /*0c70*/  LOP3.LUT R9, R7, 0x7ffffe00, RZ, 0xc0, !PT ;  /* 0x7ffffe0007097812 */ /* 0x000fc400078ec0ff */
[----:B------:R-:W-:Y:S02]  /*0c80*/  LOP3.LUT R10, R4, 0x7ffffffc, RZ, 0xc0, !PT ;  /* 0x7ffffffc040a7812 */ /* 0x000fe400078ec0ff */
[--C-:B------:R-:W-:Y:S01]  /*0c90*/  SHF.R.S32.HI R0, RZ, 0x2, R4.reuse ;  /* 0x00000002ff007819 */ /* 0x100fe20000011404 */
[----:B------:R-:W-:Y:S01]  /*0ca0*/  IMAD R6, R6, 0x400, R9 ;  /* 0x0000040006067824 */ /* 0x000fe200078e0209 */
[----:B------:R-:W-:Y:S01]  /*0cb0*/  SHF.R.S32.HI R7, RZ, 0x1f, R4 ;  /* 0x0000001fff077819 */ /* 0x000fe20000011404 */
[----:B------:R-:W-:Y:S01]  /*0cc0*/  IMAD.SHL.U32 R4, R8, 0x40, RZ ;  /* 0x0000004008047824 */ /* 0x000fe200078e00ff */
[----:B------:R-:W-:Y:S01]  /*0cd0*/  LOP3.LUT R5, R5, 0xfffffe, RZ, 0xc0, !PT ;  /* 0x00fffffe05057812 */ /* 0x000fe200078ec0ff */
[----:B------:R-:W-:Y:S01]  /*0ce0*/  IMAD.IADD R10, R11, 0x1, -R10 ;  /* 0x000000010b0a7824 */ /* 0x000fe200078e0a0a */
[----:B------:R-:W-:Y:S02]  /*0cf0*/  LEA.HI R7, R7, R0, RZ, 0x3 ;  /* 0x0000000007077211 */ /* 0x000fe400078f18ff */
[----:B------:R-:W-:Y:S01]  /*0d00*/  LOP3.LUT R9, R4, 0x1c0, RZ, 0xc0, !PT ;  /* 0x000001c004097812 */ /* 0x000fe200078ec0ff */
[--C-:B------:R-:W-:Y:S01]  /*0d10*/  IMAD.U32 R4, R17, 0x40, R2.reuse ;  /* 0x0000004011047824 */ /* 0x100fe200078e0002 */
[----:B------:R-:W-:Y:S01]  /*0d20*/  LOP3.LUT R7, R7, 0xfffffff8, RZ, 0xc0, !PT ;  /* 0xfffffff807077812 */ /* 0x000fe200078ec0ff */
[----:B------:R-:W-:Y:S01]  /*0d30*/  IMAD.IADD R5, R224, 0x1, -R5 ;  /* 0x00000001e0057824 */ /* 0x000fe200078e0a05 */
[----:B------:R-:W-:Y:S01]  /*0d40*/  LOP3.LUT R2, R9, 0x8, R2, 0xf8, !PT ;  /* 0x0000000809027812 */ /* 0x000fe200078ef802 */
[----:B------:R-:W-:Y:S01]  /*0d50*/  IMAD.SHL.U32 R185, R10, 0x2, RZ ;  /* 0x000000020ab97824 */ /* 0x000fe200078e00ff */
[----:B------:R-:W-:Y:S01]  /*0d60*/  SHF.R.U32.HI R9, RZ, 0x3, R9 ;  /* 0x00000003ff097819 */ /* 0x000fe20000011609 */
[----:B------:R0:W-:Y:S01]  /*0d70*/  STL [R1+0x34], R4 ;  /* 0x0000340401007387 */ /* 0x0001e20000100800 */
[----:B------:R-:W-:Y:S01]  /*0d80*/  R2P PR, R8, 0x6 ;  /* 0x0000000608007804 */ /* 0x000fe20000000000 */
[----:B------:R-:W-:Y:S01]  /*0d90*/  IMAD.IADD R0, R0, 0x1, -R7 ;  /* 0x0000000100007824 */ /* 0x000fe200078e0a07 */
[----:B------:R-:W-:Y:S01]  /*0da0*/  LOP3.LUT R9, R2, R9, RZ, 0x3c, !PT ;  /* 0x0000000902097212 */ /* 0x000fe200078e3cff */
[----:B------:R-:W-:Y:S01]  /*0db0*/  IMAD.SHL.U32 R2, R13, 0x8, RZ ;  /* 0x000000080d027824 */ /* 0x000fe200078e00ff */
[----:B------:R-:W-:-:S02]  /*0dc0*/  SHF.R.S32.HI R3, RZ, 0x5, R3 ;  /* 0x00000005ff037819 */ /* 0x000fc40000011403 */
[----:B------:R-:W-:Y:S01]  /*0dd0*/  SEL R23, R23, 0xffffffc0, !P2 ;  /* 0xffffffc017177807 */ /* 0x000fe20005000000 */
[----:B------:R-:W-:Y:S02]  /*0de0*/  IMAD.IADD R6, R6, 0x1, R9 ;  /* 0x0000000106067824 */ /* 0x000fe400078e0209 */
[----:B0-----:R-:W-:Y:S02]  /*0df0*/  IMAD.SHL.U32 R4, R5, 0x100, RZ ;  /* 0x0000010005047824 */ /* 0x001fe400078e00ff */
[----:B------:R-:W-:Y:S01]  /*0e00*/  VIADD R192, R2, 0x40 ;  /* 0x0000004002c07836 */ /* 0x000fe20000000000 */
[----:B------:R-:W-:Y:S01]  /*0e10*/  LEA R19, R6, UR40, 0x1 ;  /* 0x0000002806137c11 */ /* 0x000fe2000f8e08ff */
[----:B------:R-:W-:Y:S01]  /*0e20*/  IMAD.IADD R18, R185, 0x1, R4 ;  /* 0x00000001b9127824 */ /* 0x000fe200078e0204 */
[----:B------:R0:W-:Y:S01]  /*0e30*/  STL [R1+0x30], R4 ;  /* 0x0000300401007387 */ /* 0x0001e20000100800 */
[----:B------:R-:W-:Y:S01]  /*0e40*/  IMAD R17, R3, 0x10, R0 ;  /* 0x0000001003117824 */ /* 0x000fe200078e0200 */
[----:B------:R-:W-:Y:S01]  /*0e50*/  SHF.R.S32.HI R3, RZ, 0x1f, R192 ;  /* 0x0000001fff037819 */ /* 0x000fe200000114c0 */
[C---:B------:R-:W-:Y:S01]  /*0e60*/  VIADD R223, R18.reuse, 0x8 ;  /* 0x0000000812df7836 */ /* 0x040fe20000000000 */
[----:B------:R-:W-:Y:S01]  /*0e70*/  SHF.R.S32.HI R0, RZ, 0x1f, R18 ;  /* 0x0000001fff007819 */ /* 0x000fe20000011412 */
[----:B------:R-:W-:-:S02]  /*0e80*/  VIADD R222, R18, 0x10 ;  /* 0x0000001012de7836 */ /* 0x000fc40000000000 */
        /* <DEDUP_REMOVED lines=64> */
[----:B------:R-:W-:Y:S02]  /*1290*/  VIADD R187, R2, 0x80 ;  /* 0x0000008002bb7836 */ /* 0x000fe40000000000 */
[----:B------:R-:W-:Y:S02]  /*12a0*/  IMAD R186, R186, 0x8, R17 ;  /* 0x00000008baba7824 */ /* 0x000fe400078e0211 */
[----:B------:R-:W-:-:S07]  /*12b0*/  IMAD.IADD R23, R23, 0x1, R22 ;  /* 0x0000000117177824 */ /* 0x000fce00078e0216 */
.L_x_4303:
[----:B------:R-:W-:Y:S01]  /*12c0*/  ULDC.64 UR8, c[0x0][0xc88] ;  /* 0x0003220000087ab9 */ /* 0x000fe20000000a00 */
[----:B------:R-:W-:Y:S01]  /*12d0*/  ULDC.64 UR10, c[0x0][0xa18] ;  /* 0x00028600000a7ab9 */ /* 0x000fe20000000a00 */
[----:B------:R-:W-:Y:S02]  /*12e0*/  UIMAD.WIDE UR8, UR7, 0x4, UR8 ;  /* 0x00000004070878a5 */ /* 0x000fe4000f8e0208 */
[----:B------:R-:W-:Y:S02]  /*12f0*/  UISETP.NE.U32.AND UP1, UPT, UR10, URZ, UPT ;  /* 0x0000003f0a00728c */ /* 0x000fe4000bf25070 */
[----:B------:R-:W-:Y:S02]  /*1300*/  ULOP3.LUT UR4, UR6, 0xff000000, URZ, 0xc0, !UPT ;  /* 0xff00000006047892 */ /* 0x000fe4000f8ec03f */
[----:B012---:R-:W-:Y:S01]  /*1310*/  IMAD.U32 R4, RZ, RZ, UR8 ;  /* 0x00000008ff047e24 */ /* 0x007fe2000f8e00ff */
[----:B------:R-:W-:Y:S01]  /*1320*/  ULDC UR7, c[0x0][0x424] ;  /* 0x0001090000077ab9 */ /* 0x000fe20000000800 */
[----:B----4-:R-:W-:Y:S01]  /*1330*/  IMAD.U32 R5, RZ, RZ, UR9 ;  /* 0x00000009ff057e24 */ /* 0x010fe2000f8e00ff */
[----:B------:R-:W-:-:S04]  /*1340*/  ULDC.64 UR8, c[0x0][0xa28] ;  /* 0x00028a0000087ab9 */ /* 0x000fc80000000a00 */
[----:B------:R-:W2:Y:S01]  /*1350*/  LDG.E R4, desc[UR50][R4.64] ;  /* 0x0000003204047981 */ /* 0x000ea2000c1e1900 */
        /* <DEDUP_REMOVED lines=14> */
[----:B---3--:R-:W-:-:S03]  /*1440*/  IMAD.U32 R6, RZ, RZ, UR10 ;  /* 0x0000000aff067e24 */ /* 0x008fc6000f8e00ff */
[----:B------:R-:W-:Y:S01]  /*1450*/  IMAD.U32 R7, RZ, RZ, UR11 ;  /* 0x0000000bff077e24 */ /* 0x000fe2000f8e00ff */
[----:B------:R-:W2:Y:S01]  /*1460*/  @P0 LDG.E R4, desc[UR50][R4.64] ;  /* 0x0000003204040981 */ /* 0x000ea2000c1e1900 */
[----:B------:R-:W-:Y:S02]  /*1470*/  UISETP.NE.U32.AND UP0, UPT, UR8, URZ, UPT ;  /* 0x0000003f0800728c */ /* 0x000fe4000bf05070 */
[----:B------:R-:W-:Y:S01]  /*1480*/  ULOP3.LUT UR43, UR6, 0xff0000, URZ, 0xc0, !UPT ;  /* 0x00ff0000062b7892 */ /* 0x000fe2000f8ec03f */
[----:B------:R-:W3:Y:S01]  /*1490*/  @P2 LDG.E R6, desc[UR50][R6.64] ;  /* 0x0000003206062981 */ /* 0x000ee2000c1e1900 */
[----:B------:R-:W-:Y:S02]  /*14a0*/  UISETP.NE.AND.EX UP0, UPT, UR9, URZ, UPT, UP0 ;  /* 0x0000003f0900728c */ /* 0x000fe4000bf05300 */
[----:B------:R-:W-:Y:S01]  /*14b0*/  USHF.R.U32.HI UR4, URZ, 0x8, UR4 ;  /* 0x000000083f047899 */ /* 0x000fe20008011604 */
[----:B------:R-:W-:Y:S01]  /*14c0*/  ULDC.64 UR8, c[0x0][0xa20] ;  /* 0x0002880000087ab9 */ /* 0x000fe20000000a00 */
[----:B------:R-:W-:Y:S01]  /*14d0*/  USEL UR7, UR7, 0x1, UP0 ;  /* 0x0000000107077887 */ /* 0x000fe20008000000 */
[----:B------:R-:W-:Y:S01]  /*14e0*/  ISETP.NE.U32.AND P1, PT, RZ, UR8, PT ;  /* 0x00000008ff007c0c */ /* 0x000fe2000bf25070 */
[----:B------:R-:W-:Y:S01]  /*14f0*/  ULDC UR10, c[0x0][0x2f0] ;  /* 0x0000bc00000a7ab9 */ /* 0x000fe20000000800 */
[----:B------:R-:W-:Y:S01]  /*1500*/  UMOV UR52, URZ ;  /* 0x0000003f00347c82 */ /* 0x000fe20008000000 */
[----:B------:R-:W-:Y:S01]  /*1510*/  ULEA.HI UR43, UR43, UR4, URZ, 0x10 ;  /* 0x000000042b2b7291 */ /* 0x000fe2000f8f803f */
[----:B------:R-:W-:Y:S01]  /*1520*/  ISETP.NE.AND.EX P1, PT, RZ, UR9, PT, P1 ;  /* 0x00000009ff007c0c */ /* 0x000fe2000bf25310 */
[----:B------:R-:W-:-:S02]  /*1530*/  UIMAD UR4, UR7, UR10, URZ ;  /* 0x0000000a070472a4 */ /* 0x000fc4000f8e023f */
        /* <DEDUP_REMOVED lines=18> */
.L_x_4235:
[----:B------:R-:W-:Y:S05]  /*1660*/  @!P1 BRA `(.L_x_4236) ;  /* 0x00000000001c9947 */ /* 0x000fea0003800000 */
[----:B------:R-:W-:-:S04]  /*1670*/  ULEA UR8, UP0, UR41, UR8, 0x2 ;  /* 0x0000000829087291 */ /* 0x000fc8000f80103f */
[----:B------:R-:W-:Y:S02]  /*1680*/  ULEA.HI.X UR9, UR41, UR9, UR42, 0x2, UP0 ;  /* 0x0000000929097291 */ /* 0x000fe400080f142a */
[----:B------:R-:W-:-:S04]  /*1690*/  IMAD.U32 R4, RZ, RZ, UR8 ;  /* 0x00000008ff047e24 */ /* 0x000fc8000f8e00ff */
[----:B------:R-:W-:-:S05]  /*16a0*/  IMAD.U32 R5, RZ, RZ, UR9 ;  /* 0x00000009ff057e24 */ /* 0x000fca000f8e00ff */
[----:B------:R-:W2:Y:S02]  /*16b0*/  LDG.E R4, desc[UR50][R4.64] ;  /* 0x0000003204047981 */ /* 0x000ea4000c1e1900 */
[----:B--2---:R-:W-:Y:S01]  /*16c0*/  R2UR UR4, R4 ;  /* 0x00000000040472ca */ /* 0x004fe200000e0000 */
[----:B------:R-:W-:-:S14]  /*16d0*/  BRA `(.L_x_4237) ;  /* 0x0000000000347947 */ /* 0x000fdc0003800000 */
.L_x_4236:
        /* <DEDUP_REMOVED lines=13> */
.L_x_4237:
[----:B------:R-:W-:Y:S02]  /*17b0*/  UISETP.NE.AND UP0, UPT, UR47, 0x1, UPT ;  /* 0x000000012f00788c */ /* 0x000fe4000bf05270 */
[----:B------:R-:W-:Y:S02]  /*17c0*/  UIADD3 UR52, -UR52, UR4, URZ ;  /* 0x0000000434347290 */ /* 0x000fe4000fffe13f */
        /* <DEDUP_REMOVED lines=10> */
[----:B------:R-:W-:Y:S02]  /*1870*/  UIADD3 UR52, UR52, 0x40, -UR53 ;  /* 0x0000004034347890 */ /* 0x000fe4000fffe835 */
[----:B------:R-:W-:-:S07]  /*1880*/  ULOP3.LUT UR20, UR43, 0xff, URZ, 0xc0, !UPT ;  /* 0x000000ff2b147892 */ /* 0x000fce000f8ec03f */
[----:B------:R-:W-:Y:S01]  /*1890*/  @UP0 ULDC UR4, c[0x0][0x44c] ;  /* 0x0001130000040ab9 */ /* 0x000fe20000000800 */
[----:B------:R-:W-:Y:S01]  /*18a0*/  @UP0 ULDC UR8, c[0x0][0x450] ;  /* 0x0001140000080ab9 */ /* 0x000fe20000000800 */
[----:B------:R-:W-:-:S04]  /*18b0*/  UIMAD.WIDE.U32 UR4, UR6, UR4, URZ ;  /* 0x00000004060472a5 */ /* 0x000fc8000f8e003f */
[----:B------:R-:W-:-:S04]  /*18c0*/  @UP0 USHF.R.U32.HI UR6, URZ, UR8, UR5 ;  /* 0x000000083f060299 */ /* 0x000fc80008011605 */
[----:B------:R-:W-:-:S04]  /*18d0*/  UIADD3 UR6, UR52, UR6, URZ ;  /* 0x0000000634067290 */ /* 0x000fc8000fffe03f */
[----:B------:R-:W-:-:S04]  /*18e0*/  USHF.R.S32.HI UR4, URZ, 0x1f, UR6 ;  /* 0x0000001f3f047899 */ /* 0x000fc80008011406 */
[----:B------:R-:W-:-:S04]  /*18f0*/  ULEA.HI UR4, UR4, UR6, URZ, 0x6 ;  /* 0x0000000604047291 */ /* 0x000fc8000f8f303f */
[----:B------:R-:W-:-:S04]  /*1900*/  USHF.R.S32.HI UR4, URZ, 0x6, UR4 ;  /* 0x000000063f047899 */ /* 0x000fc80008011404 */
[----:B------:R-:W-:-:S04]  /*1910*/  UISETP.LT.AND UP0, UPT, UR7, UR4, UPT ;  /* 0x000000040700728c */ /* 0x000fc8000bf01270 */
[----:B------:R-:W-:-:S03]  /*1920*/  USEL UR9, UR7, UR4, UP0 ;  /* 0x0000000407097287 */ /* 0x000fc60008000000 */
[----:B------:R-:W-:Y:S01]  /*1930*/  UMOV UR4, URZ ;  /* 0x0000003f00047c82 */ /* 0x000fe20008000000 */
[----:B------:R-:W-:-:S06]  /*1940*/  UISETP.GE.AND UP0, UPT, UR9, 0x1, UPT ;  /* 0x000000010900788c */ /* 0x000fcc000bf06270 */
[----:B------:R-:W-:-:S13]  /*1950*/  PLOP3.LUT P0, PT, PT, PT, UP0, 0x80, 0x0 ;  /* 0x000000000000781c */ /* 0x000fda0003f0f008 */
[----:B------:R-:W-:Y:S05]  /*1960*/  @!P0 BRA `(.L_x_4239) ;  /* 0x0000000000908947 */ /* 0x000fea0003800000 */
[----:B------:R-:W-:Y:S01]  /*1970*/  USHF.R.U32.HI UR10, URZ, 0x10, UR43 ;  /* 0x000000103f0a7899 */ /* 0x000fe2000801162b */
[----:B------:R-:W-:-:S03]  /*1980*/  UMOV UR4, URZ ;  /* 0x0000003f00047c82 */ /* 0x000fc60008000000 */
[----:B------:R-:W-:-:S11]  /*1990*/  UISETP.NE.AND UP0, UPT, UR10, URZ, UPT ;  /* 0x0000003f0a00728c */ /* 0x000fd6000bf05270 */
[----:B------:R-:W-:Y:S02]  /*19a0*/  @!UP0 ULDC UR10, c[0x0][0x9f0] ;  /* 0x00027c00000a8ab9 */ /* 0x000fe40000000800 */
[----:B------:R-:W-:Y:S01]  /*19b0*/  IMAD.U32 R4, RZ, RZ, UR10 ;  /* 0x0000000aff047e24 */ /* 0x000fe2000f8e00ff */
[----:B------:R-:W-:-:S04]  /*19c0*/  UIADD3 UR6, UR10, -0x1, UR9 ;  /* 0xffffffff0a067890 */ /* 0x000fc8000fffe009 */
        /* <DEDUP_REMOVED lines=30> */
.L_x_4239:
        /* <DEDUP_REMOVED lines=91> */
.L_x_4241:
[----:B------:R-:W-:Y:S01]  /*2160*/  ULEA UR23, UR37, UR40, 0x3 ;  /* 0x0000002825177291 */ /* 0x000fe2000f8e183f */
[----:B------:R-:W-:-:S05]  /*2170*/  IMAD.U32 R0, RZ, RZ, UR36 ;  /* 0x00000024ff007e24 */ /* 0x000fca000f8e00ff */
[----:B------:R-:W-:-:S04]  /*2180*/  SHF.L.U32 R0, R0, 0x1f, RZ ;  /* 0x0000001f00007819 */ /* 0x000fc800000006ff */
[----:B------:R-:W0:Y:S02]  /*2190*/  SYNCS.PHASECHK.TRANS64.TRYWAIT P1, [UR23+0x28c50], R0 ;  /* 0x028c5000ff0075a7 */ /* 0x000e240008020157 */
[----:B0-----:R-:W-:Y:S05]  /*21a0*/  @!P1 BRA `(.L_x_4242) ;  /* 0x0000012800449947 */ /* 0x001fea0003800000 */
.L_x_4390:
        /* <DEDUP_REMOVED lines=38> */
.L_x_4243:
        /* <DEDUP_REMOVED lines=8> */
.L_x_4250:
        /* <DEDUP_REMOVED lines=144> */
.L_x_4245:
[----:B------:R-:W-:Y:S01]  /*2d90*/  ULEA UR23, UR37, UR40, 0x3 ;  /* 0x0000002825177291 */ /* 0x000fe2000f8e183f */
[----:B------:R-:W-:-:S05]  /*2da0*/  IMAD.U32 R0, RZ, RZ, UR36 ;  /* 0x00000024ff007e24 */ /* 0x000fca000f8e00ff */
[----:B------:R-:W-:-:S04]  /*2db0*/  SHF.L.U32 R0, R0, 0x1f, RZ ;  /* 0x0000001f00007819 */ /* 0x000fc800000006ff */
[----:B------:R0:W1:Y:S01]  /*2dc0*/  SYNCS.PHASECHK.TRANS64.TRYWAIT P1, [UR23+0x28c50], R0 ;  /* 0x028c5000ff0075a7 */ /* 0x0000620008020157 */
[----:B------:R-:W-:Y:S05]  /*2dd0*/  @!P0 BRA `(.L_x_4246) ;  /* 0x0000000000048947 */ /* 0x000fea0003800000 */
[----:B------:R-:W-:Y:S01]  /*2de0*/  BPT.TRAP 0x1 ;  /* 0x000000040000795c */ /* 0x000fe20000300000 */
.L_x_4246:
[----:B-1----:R-:W-:Y:S05]  /*2df0*/  @P1 BRA `(.L_x_4247) ;  /* 0x0000000000081947 */ /* 0x002fea0003800000 */
[----:B------:R-:W1:Y:S02]  /*2e00*/  SYNCS.PHASECHK.TRANS64.TRYWAIT P1, [UR23+0x28c50], R0 ;  /* 0x028c5000ff0075a7 */ /* 0x000e640008020157 */
[----:B-1----:R-:W-:Y:S05]  /*2e10*/  @!P1 BRA `(.L_x_4248) ;  /* 0x0000011c00409947 */ /* 0x002fea0003800000 */
.L_x_4247:
        /* <DEDUP_REMOVED lines=26> */
.L_x_4249:
[----:B------:R-:W-:Y:S01]  /*2fc0*/  UIADD3 UR6, UR23, 0x28c60, URZ ;  /* 0x00028c6017067890 */ /* 0x000fe2000fffe03f */
[----:B------:R-:W-:-:S03]  /*2fd0*/  PLOP3.LUT P1, PT, PT, PT, UP1, 0x80, 0x0 ;  /* 0x000000000000781c */ /* 0x000fc60003f2f018 */
[----:B------:R-:W-:-:S09]  /*2fe0*/  UPRMT UR6, UR39, 0x654, UR6 ;  /* 0x0000065427067896 */ /* 0x000fd20008000006 */
[----:B------:R-:W-:Y:S01]  /*2ff0*/  SYNCS.ARRIVE.TRANS64.RED.A1T0 RZ, [UR6], RZ ;  /* 0x000000ffffff79a7 */ /* 0x000fe20008100406 */
[----:B------:R-:W-:Y:S05]  /*3000*/  @P1 BRA `(.L_x_4250) ;  /* 0xfffffff400201947 */ /* 0x000fea000383ffff */
.L_x_4244:
        /* <DEDUP_REMOVED lines=143> */
.L_x_4238:
[----:B------:R-:W-:Y:S01]  /*3900*/  ULDC UR4, c[0x0][0x448] ;  /* 0x0001120000047ab9 */ /* 0x000fe20000000800 */
[----:B------:R-:W-:Y:S02]  /*3910*/  UIADD3 UR6, UR45, 0x3f, URZ ;  /* 0x0000003f2d067890 */ /* 0x000fe4000fffe03f */
[----:B------:R-:W-:Y:S02]  /*3920*/  UISETP.NE.AND UP0, UPT, UR4, 0x1, UPT ;  /* 0x000000010400788c */ /* 0x000fe4000bf05270 */
[----:B------:R-:W-:Y:S02]  /*3930*/  UIADD3 UR8, UR52, 0x40, -UR53 ;  /* 0x0000004034087890 */ /* 0x000fe4000fffe835 */
[----:B------:R-:W-:Y:S02]  /*3940*/  UP2UR UR54, UPR, URZ, 0x1 ;  /* 0x000000013f367883 */ /* 0x000fe40008000000 */
[----:B------:R-:W-:-:S05]  /*3950*/  ULOP3.LUT UR48, UR43, 0xff, URZ, 0xc0, !UPT ;  /* 0x000000ff2b307892 */ /* 0x000fca000f8ec03f */
        /* <DEDUP_REMOVED lines=50> */
.L_x_4251:
        /* <DEDUP_REMOVED lines=104> */
.L_x_4252:
        /* <DEDUP_REMOVED lines=12> */
.L_x_4391:
[----:B------:R-:W-:Y:S05]  /*43c0*/  @!P0 BRA `(.L_x_4254) ;  /* 0x0000000000048947 */ /* 0x000fea0003800000 */
[----:B------:R-:W-:Y:S01]  /*43d0*/  BPT.TRAP 0x1 ;  /* 0x000000040000795c */ /* 0x000fe20000300000 */
.L_x_4254:
[----:B------:R-:W-:Y:S02]  /*43e0*/  IMAD.U32 R7, RZ, RZ, UR37 ;  /* 0x00000025ff077e24 */ /* 0x000fe4000f8e00ff */
[----:B------:R-:W-:-:S03]  /*43f0*/  IMAD.U32 R8, RZ, RZ, UR36 ;  /* 0x00000024ff087e24 */ /* 0x000fc6000f8e00ff */
[----:B------:R-:W-:Y:S02]  /*4400*/  LEA R7, R7, UR40, 0x3 ;  /* 0x0000002807077c11 */ /* 0x000fe4000f8e18ff */
[----:B------:R-:W-:-:S04]  /*4410*/  SHF.L.U32 R8, R8, 0x1f, RZ ;  /* 0x0000001f08087819 */ /* 0x000fc800000006ff */
[----:B------:R1:W2:Y:S01]  /*4420*/  SYNCS.PHASECHK.TRANS64.TRYWAIT P1, [R7+URZ+0x28c30], R8 ;  /* 0x028c3008070075a7 */ /* 0x0002a2000802017f */
[----:B------:R-:W-:Y:S05]  /*4430*/  @!P0 BRA `(.L_x_4255) ;  /* 0x0000000000048947 */ /* 0x000fea0003800000 */
[----:B------:R-:W-:Y:S01]  /*4440*/  BPT.TRAP 0x1 ;  /* 0x000000040000795c */ /* 0x000fe20000300000 */
.L_x_4255:
[----:B--2---:R-:W-:Y:S05]  /*4450*/  @P1 BRA `(.L_x_4256) ;  /* 0x0000000000081947 */ /* 0x004fea0003800000 */
[----:B------:R-:W2:Y:S02]  /*4460*/  SYNCS.PHASECHK.TRANS64.TRYWAIT P1, [R7+URZ+0x28c30], R8 ;  /* 0x028c3008070075a7 */ /* 0x000ea4000802017f */
[----:B--2---:R-:W-:Y:S05]  /*4470*/  @!P1 BRA `(.L_x_4257) ;  /* 0x0000010400d89947 */ /* 0x004fea0003800000 */
.L_x_4256:
        /* <DEDUP_REMOVED lines=40> */
.L_x_4258:
[----:B------:R-:W-:Y:S01]  /*4700*/  UISETP.NE.AND UP0, UPT, UR54, URZ, UPT ;  /* 0x0000003f3600728c */ /* 0x000fe2000bf05270 */
[----:B------:R-:W-:Y:S01]  /*4710*/  VIADD R3, R186, UR45 ;  /* 0x0000002dba037c36 */ /* 0x000fe20008000000 */
[----:B------:R-:W-:-:S04]  /*4720*/  ULDC UR10, c[0x0][0x988] ;  /* 0x00026200000a7ab9 */ /* 0x000fc80000000800 */
[----:B------:R-:W-:Y:S02]  /*4730*/  PLOP3.LUT P1, PT, PT, PT, UP0, 0x80, 0x0 ;  /* 0x000000000000781c */ /* 0x000fe40003f2f008 */
[----:B------:R-:W-:-:S03]  /*4740*/  PLOP3.LUT P2, PT, PT, PT, UP0, 0x80, 0x0 ;  /* 0x000000000000781c */ /* 0x000fc60003f4f008 */
[----:B------:R-:W-:-:S08]  /*4750*/  @UP0 ULDC UR6, c[0x0][0x44c] ;  /* 0x0001130000060ab9 */ /* 0x000fd00000000800 */
[----:B------:R-:W-:Y:S01]  /*4760*/  @P1 IMAD.HI.U32 R4, R3, UR6, RZ ;  /* 0x0000000603041c27 */ /* 0x000fe2000f8e00ff */
[----:B------:R-:W-:-:S04]  /*4770*/  @UP0 ULDC UR6, c[0x0][0x450] ;  /* 0x0001140000060ab9 */ /* 0x000fc80000000800 */
[----:B------:R-:W-:Y:S01]  /*4780*/  @P2 SHF.R.U32.HI R3, RZ, UR6, R4 ;  /* 0x00000006ff032c19 */ /* 0x000fe20008011604 */
[----:B------:R-:W-:Y:S02]  /*4790*/  UMOV UR6, 0xffffffc0 ;  /* 0xffffffc000067882 */ /* 0x000fe40000000000 */
[----:B------:R-:W-:Y:S02]  /*47a0*/  UIMAD UR6, UR55, UR6, 0x40 ;  /* 0x00000040370674a4 */ /* 0x000fe4000f8e0206 */
[----:B------:R-:W0:Y:S02]  /*47b0*/  SHFL.IDX PT, R6, R3, 0x1, 0x1c1f ;  /* 0x003c1f0003067f89 */ /* 0x000e2400000e0000 */
[----:B------:R-:W-:Y:S02]  /*47c0*/  UIADD3 UR7, UR52, 0x1, UR6 ;  /* 0x0000000134077890 */ /* 0x000fe4000fffe006 */
[----:B------:R-:W-:Y:S01]  /*47d0*/  IMAD.U32 R4, RZ, RZ, UR6 ;  /* 0x00000006ff047e24 */ /* 0x000fe2000f8e00ff */
[----:B------:R-:W3:Y:S01]  /*47e0*/  SHFL.IDX PT, R3, R3, RZ, 0x1c1f ;  /* 0x001c1fff03037589 */ /* 0x000ee200000e0000 */
[----:B------:R-:W-:-:S02]  /*47f0*/  R2UR UR6, R7 ;  /* 0x00000000070672ca */ /* 0x000fc400000e0000 */
[----:B------:R-:W-:Y:S01]  /*4800*/  IMAD.U32 R10, RZ, RZ, UR7 ;  /* 0x00000007ff0a7e24 */ /* 0x000fe2000f8e00ff */
[----:B------:R-:W-:-:S04]  /*4810*/  IADD3 R4, -R185, UR52, R4 ;  /* 0x00000034b9047c10 */ /* 0x000fc8000fffe104 */
[----:B------:R-:W-:-:S06]  /*4820*/  IADD3 R5, R10, -UR53, -R185 ;  /* 0x800000350a057c10 */ /* 0x000fcc000fffe8b9 */
[----:B------:R-:W-:-:S04]  /*4830*/  UIADD3 UR6, UR6, 0x28c40, URZ ;  /* 0x00028c4006067890 */ /* 0x000fc8000fffe03f */
[----:B------:R-:W-:Y:S01]  /*4840*/  UPRMT UR6, UR39, 0x654, UR6 ;  /* 0x0000065427067896 */ /* 0x000fe20008000006 */
[----:B0-----:R-:W-:-:S04]  /*4850*/  VIADDMNMX R6, R6, R5, R4, PT ;  /* 0x0000000506067246 */ /* 0x001fc80003800104 */
[C---:B------:R-:W-:Y:S02]  /*4860*/  ISETP.GT.AND P1, PT, R6.reuse, RZ, PT ;  /* 0x000000ff0600720c */ /* 0x040fe40003f24270 */
[C---:B------:R-:W-:Y:S02]  /*4870*/  ISETP.GT.AND P2, PT, R6.reuse, 0x1, PT ;  /* 0x000000010600780c */ /* 0x040fe40003f44270 */
[----:B------:R-:W-:Y:S01]  /*4880*/  ISETP.GT.AND P3, PT, R6, 0x8, PT ;  /* 0x000000080600780c */ /* 0x000fe20003f64270 */
[----:B------:R-:W-:Y:S01]  /*4890*/  SYNCS.ARRIVE.TRANS64.RED.A1T0 RZ, [UR6], RZ ;  /* 0x000000ffffff79a7 */ /* 0x000fe20008100406 */
[----:B------:R-:W-:Y:S02]  /*48a0*/  FSEL R26, R26, -INF , P1 ;  /* 0xff8000001a1a7808 */ /* 0x000fe40000800000 */
[----:B------:R-:W-:Y:S01]  /*48b0*/  FSEL R27, R27, -INF , P2 ;  /* 0xff8000001b1b7808 */ /* 0x000fe20001000000 */
[----:B------:R-:W-:Y:S01]  /*48c0*/  BAR.SYNC.DEFER_BLOCKING 0xf, 0x100 ;  /* 0x03c4000000007b1d */ /* 0x000fe20000010000 */
        /* <DEDUP_REMOVED lines=41> */
[----:B---3--:R-:W-:Y:S02]  /*4b60*/  VIADDMNMX R4, R3, R5, R4, PT ;  /* 0x0000000503047246 */ /* 0x008fe40003800104 */
        /* <DEDUP_REMOVED lines=9> */
[----:B------:R-:W-:Y:S02]  /*4c00*/  FMNMX.FTZ R3, R24, R25, !PT ;  /* 0x0000001918037209 */ /* 0x000fe40007810000 */
[C---:B------:R-:W-:Y:S02]  /*4c10*/  ISETP.GT.AND P2, PT, R4.reuse, 0x10, PT ;  /* 0x000000100400780c */ /* 0x040fe40003f44270 */
[----:B------:R-:W-:Y:S02]  /*4c20*/  FSEL R29, R29, -INF , P1 ;  /* 0xff8000001d1d7808 */ /* 0x000fe40000800000 */
[----:B------:R-:W-:Y:S02]  /*4c30*/  ISETP.GT.AND P1, PT, R4, 0x11, PT ;  /* 0x000000110400780c */ /* 0x000fe40003f24270 */
[----:B------:R-:W-:-:S02]  /*4c40*/  FSEL R32, R32, -INF , P2 ;  /* 0xff80000020207808 */ /* 0x000fc40001000000 */
        /* <DEDUP_REMOVED lines=36> */
[----:B0-----:R-:W-:-:S02]  /*4e90*/  FMNMX.FTZ R3, R9, R10, !PT ;  /* 0x0000000a09037209 */ /* 0x001fc40007810000 */
[----:B------:R-:W-:Y:S02]  /*4ea0*/  FMNMX.FTZ R4, R53, R4, !PT ;  /* 0x0000000435047209 */ /* 0x000fe40007810000 */
[C---:B------:R-:W-:Y:S01]  /*4eb0*/  FSETP.NEU.FTZ.AND P4, PT, R3.reuse, -INF , PT ;  /* 0xff8000000300780b */ /* 0x040fe20003f9d000 */
[----:B------:R-:W-:Y:S02]  /*4ec0*/  FMUL.FTZ R9, R3, UR10 ;  /* 0x0000000a03097c20 */ /* 0x000fe40008410000 */
[----:B------:R-:W0:Y:S03]  /*4ed0*/  SHFL.BFLY PT, R5, R4, 0x2, 0x1f ;  /* 0x0c401f0004057f89 */ /* 0x000e2600000e0000 */
        /* <DEDUP_REMOVED lines=17> */
[----:B0-----:R-:W-:Y:S01]  /*4ff0*/  FMNMX.FTZ R5, R4, R5, !PT ;  /* 0x0000000504057209 */ /* 0x001fe20007810000 */
[--C-:B------:R-:W-:Y:S01]  /*5000*/  FFMA.FTZ R54, R54, UR10, -R9.reuse ;  /* 0x0000000a36367c23 */ /* 0x100fe20008010809 */
[----:B------:R-:W-:-:S03]  /*5010*/  FFMA.FTZ R9, R55, UR10, -R9 ;  /* 0x0000000a37097c23 */ /* 0x000fc60008010809 */
[----:B------:R-:W0:Y:S01]  /*5020*/  SHFL.BFLY PT, R6, R5, 0x1, 0x1f ;  /* 0x0c201f0005067f89 */ /* 0x000e2200000e0000 */
[----:B------:R-:W-:Y:S08]  /*5030*/  MUFU.EX2 R30, R30 ;  /* 0x0000001e001e7308 */ /* 0x000ff00000000800 */
[----:B------:R-:W4:Y:S01]  /*5040*/  MUFU.EX2 R31, R31 ;  /* 0x0000001f001f7308 */ /* 0x000f220000000800 */
[----:B---3--:R-:W-:-:S07]  /*5050*/  F2FP.F16.F32.PACK_AB R153, R27, R26 ;  /* 0x0000001a1b99723e */ /* 0x008fce00000000ff */
[----:B------:R-:W3:Y:S01]  /*5060*/  MUFU.EX2 R34, R34 ;  /* 0x0000002200227308 */ /* 0x000ee20000000800 */
[----:B0-----:R-:W-:-:S07]  /*5070*/  FMNMX.FTZ R6, R5, R6, !PT ;  /* 0x0000000605067209 */ /* 0x001fce0007810000 */
[----:B------:R-:W0:Y:S01]  /*5080*/  MUFU.EX2 R35, R35 ;  /* 0x0000002300237308 */ /* 0x000e220000000800 */
[----:B------:R-:W-:Y:S01]  /*5090*/  FADD.FTZ R5, R26, R27 ;  /* 0x0000001b1a057221 */ /* 0x000fe20000010000 */
[----:B----4-:R-:W-:Y:S01]  /*50a0*/  F2FP.F16.F32.PACK_AB R155, R31, R30 ;  /* 0x0000001e1f9b723e */ /* 0x010fe200000000ff */
[C---:B------:R-:W-:Y:S01]  /*50b0*/  FMUL.FTZ R4, R6.reuse, UR10 ;  /* 0x0000000a06047c20 */ /* 0x040fe20008410000 */
[----:B------:R-:W-:Y:S01]  /*50c0*/  FSETP.NEU.FTZ.AND P1, PT, R6, -INF , PT ;  /* 0xff8000000600780b */ /* 0x000fe20003f3d000 */
[----:B------:R-:W-:-:S03]  /*50d0*/  FADD.FTZ R10, R30, R5 ;  /* 0x000000051e0a7221 */ /* 0x000fc60000010000 */
[----:B------:R-:W4:Y:S01]  /*50e0*/  MUFU.EX2 R38, R38 ;  /* 0x0000002600267308 */ /* 0x000f220000000800 */
[----:B------:R-:W-:Y:S01]  /*50f0*/  FSEL R4, R4, RZ, P1 ;  /* 0x000000ff04047208 */ /* 0x000fe20000800000 */
[----:B------:R-:W-:-:S04]  /*5100*/  FADD.FTZ R11, R31, R10 ;  /* 0x0000000a1f0b7221 */ /* 0x000fc80000010000 */
        /* <DEDUP_REMOVED lines=10> */
[----:B---3--:R-:W-:Y:S01]  /*51b0*/  FADD.FTZ R12, R34, R11 ;  /* 0x0000000b220c7221 */ /* 0x008fe20000010000 */
[--C-:B------:R-:W-:Y:S01]  /*51c0*/  FFMA.FTZ R41, R41, UR10, -R4.reuse ;  /* 0x0000000a29297c23 */ /* 0x100fe20008010804 */
[--C-:B------:R-:W-:Y:S01]  /*51d0*/  FFMA.FTZ R44, R44, UR10, -R4.reuse ;  /* 0x0000000a2c2c7c23 */ /* 0x100fe20008010804 */
[----:B------:R-:W-:Y:S01]  /*51e0*/  FFMA.FTZ R45, R45, UR10, -R4 ;  /* 0x0000000a2d2d7c23 */ /* 0x000fe20008010804 */
[----:B------:R-:W3:Y:S01]  /*51f0*/  MUFU.EX2 R25, R25 ;  /* 0x0000001900197308 */ /* 0x000ee20000000800 */
[----:B0-----:R-:W-:Y:S01]  /*5200*/  FADD.FTZ R11, R35, R12 ;  /* 0x0000000c230b7221 */ /* 0x001fe20000010000 */
[--C-:B------:R-:W-:Y:S01]  /*5210*/  FFMA.FTZ R48, R48, UR10, -R4.reuse ;  /* 0x0000000a30307c23 */ /* 0x100fe20008010804 */
[--C-:B------:R-:W-:Y:S01]  /*5220*/  FFMA.FTZ R49, R49, UR10, -R4.reuse ;  /* 0x0000000a31317c23 */ /* 0x100fe20008010804 */
[--C-:B------:R-:W-:Y:S01]  /*5230*/  FFMA.FTZ R52, R52, UR10, -R4.reuse ;  /* 0x0000000a34347c23 */ /* 0x100fe20008010804 */
[----:B----4-:R-:W-:Y:S01]  /*5240*/  FADD.FTZ R12, R38, R11 ;  /* 0x0000000b260c7221 */ /* 0x010fe20000010000 */
[----:B------:R-:W-:Y:S01]  /*5250*/  FFMA.FTZ R4, R53, UR10, -R4 ;  /* 0x0000000a35047c23 */ /* 0x000fe20008010804 */
[----:B------:R-:W-:Y:S01]  /*5260*/  F2FP.F16.F32.PACK_AB R157, R35, R34 ;  /* 0x00000022239d723e */ /* 0x000fe200000000ff */
[----:B------:R-:W0:Y:S08]  /*5270*/  MUFU.EX2 R28, R28 ;  /* 0x0000001c001c7308 */ /* 0x000e300000000800 */
[----:B------:R-:W4:Y:S01]  /*5280*/  MUFU.EX2 R29, R29 ;  /* 0x0000001d001d7308 */ /* 0x000f220000000800 */
[----:B---3--:R-:W-:Y:S01]  /*5290*/  FADD.FTZ R5, R24, R25 ;  /* 0x0000001918057221 */ /* 0x008fe20000010000 */
[----:B------:R-:W-:-:S06]  /*52a0*/  F2FP.F16.F32.PACK_AB R152, R25, R24 ;  /* 0x000000181998723e */ /* 0x000fcc00000000ff */
[----:B------:R-:W3:Y:S01]  /*52b0*/  MUFU.EX2 R32, R32 ;  /* 0x0000002000207308 */ /* 0x000ee20000000800 */
[----:B0-----:R-:W-:-:S07]  /*52c0*/  FADD.FTZ R10, R28, R5 ;  /* 0x000000051c0a7221 */ /* 0x001fce0000010000 */
[----:B------:R-:W0:Y:S01]  /*52d0*/  MUFU.EX2 R33, R33 ;  /* 0x0000002100217308 */ /* 0x000e220000000800 */
[C---:B----4-:R-:W-:Y:S01]  /*52e0*/  FADD.FTZ R5, R29.reuse, R10 ;  /* 0x0000000a1d057221 */ /* 0x050fe20000010000 */
[----:B------:R-:W-:-:S05]  /*52f0*/  F2FP.F16.F32.PACK_AB R154, R29, R28 ;  /* 0x0000001c1d9a723e */ /* 0x000fca00000000ff */
[----:B------:R4:W-:Y:S01]  /*5300*/  STSM.16.M88.4 [R19+0x26800], R152 ;  /* 0x0268009813007844 */ /* 0x0009e20000000200 */
[----:B------:R-:W5:Y:S01]  /*5310*/  MUFU.EX2 R39, R39 ;  /* 0x0000002700277308 */ /* 0x000f620000000800 */
[----:B---3--:R-:W-:-:S07]  /*5320*/  FADD.FTZ R10, R32, R5 ;  /* 0x00000005200a7221 */ /* 0x008fce0000010000 */
[----:B------:R-:W3:Y:S01]  /*5330*/  MUFU.EX2 R36, R36 ;  /* 0x0000002400247308 */ /* 0x000ee20000000800 */
[C---:B0-----:R-:W-:Y:S01]  /*5340*/  FADD.FTZ R5, R33.reuse, R10 ;  /* 0x0000000a21057221 */ /* 0x041fe20000010000 */
[----:B------:R-:W-:-:S06]  /*5350*/  F2FP.F16.F32.PACK_AB R156, R33, R32 ;  /* 0x00000020219c723e */ /* 0x000fcc00000000ff */
[----:B------:R-:W0:Y:S01]  /*5360*/  MUFU.EX2 R42, R42 ;  /* 0x0000002a002a7308 */ /* 0x000e220000000800 */
[C---:B-----5:R-:W-:Y:S01]  /*5370*/  FADD.FTZ R11, R39.reuse, R12 ;  /* 0x0000000c270b7221 */ /* 0x060fe20000010000 */
[----:B------:R-:W-:-:S06]  /*5380*/  F2FP.F16.F32.PACK_AB R159, R39, R38 ;  /* 0x00000026279f723e */ /* 0x000fcc00000000ff */
[----:B------:R-:W5:Y:S01]  /*5390*/  MUFU.EX2 R37, R37 ;  /* 0x0000002500257308 */ /* 0x000f620000000800 */
[----:B---3--:R-:W-:-:S07]  /*53a0*/  FADD.FTZ R10, R36, R5 ;  /* 0x00000005240a7221 */ /* 0x008fce0000010000 */
[----:B------:R-:W3:Y:S01]  /*53b0*/  MUFU.EX2 R40, R40 ;  /* 0x0000002800287308 */ /* 0x000ee20000000800 */
[----:B0-----:R-:W-:-:S07]  /*53c0*/  FADD.FTZ R12, R42, R11 ;  /* 0x0000000b2a0c7221 */ /* 0x001fce0000010000 */
[----:B------:R-:W0:Y:S01]  /*53d0*/  MUFU.EX2 R43, R43 ;  /* 0x0000002b002b7308 */ /* 0x000e220000000800 */
[C---:B-----5:R-:W-:Y:S01]  /*53e0*/  FADD.FTZ R11, R37.reuse, R10 ;  /* 0x0000000a250b7221 */ /* 0x060fe20000010000 */
[----:B------:R-:W-:-:S05]  /*53f0*/  F2FP.F16.F32.PACK_AB R158, R37, R36 ;  /* 0x00000024259e723e */ /* 0x000fca00000000ff */
[----:B------:R4:W-:Y:S01]  /*5400*/  STSM.16.M88.4 [R22], R156 ;  /* 0x0000009c16007844 */ /* 0x0009e20000000200 */
[----:B------:R-:W5:Y:S01]  /*5410*/  MUFU.EX2 R41, R41 ;  /* 0x0000002900297308 */ /* 0x000f620000000800 */
[----:B---3--:R-:W-:-:S07]  /*5420*/  FADD.FTZ R10, R40, R11 ;  /* 0x0000000b280a7221 */ /* 0x008fce0000010000 */
[----:B------:R-:W3:Y:S01]  /*5430*/  MUFU.EX2 R46, R46 ;  /* 0x0000002e002e7308 */ /* 0x000ee20000000800 */
[C---:B0-----:R-:W-:Y:S01]  /*5440*/  FADD.FTZ R13, R43.reuse, R12 ;  /* 0x0000000c2b0d7221 */ /* 0x041fe20000010000 */
[----:B------:R-:W-:-:S06]  /*5450*/  F2FP.F16.F32.PACK_AB R161, R43, R42 ;  /* 0x0000002a2ba1723e */ /* 0x000fcc00000000ff */
[----:B------:R-:W-:Y:S01]  /*5460*/  MUFU.EX2 R44, R44 ;  /* 0x0000002c002c7308 */ /* 0x000fe20000000800 */
[C---:B-----5:R-:W-:Y:S01]  /*5470*/  FADD.FTZ R11, R41.reuse, R10 ;  /* 0x0000000a290b7221 */ /* 0x060fe20000010000 */
[----:B------:R-:W-:-:S06]  /*5480*/  F2FP.F16.F32.PACK_AB R160, R41, R40 ;  /* 0x0000002829a0723e */ /* 0x000fcc00000000ff */
[----:B------:R-:W0:Y:S01]  /*5490*/  MUFU.EX2 R47, R47 ;  /* 0x0000002f002f7308 */ /* 0x000e220000000800 */
[----:B---3--:R-:W-:-:S07]  /*54a0*/  FADD.FTZ R10, R46, R13 ;  /* 0x0000000d2e0a7221 */ /* 0x008fce0000010000 */
[----:B------:R-:W3:Y:S08]  /*54b0*/  MUFU.EX2 R45, R45 ;  /* 0x0000002d002d7308 */ /* 0x000ef00000000800 */
[----:B------:R-:W-:Y:S01]  /*54c0*/  MUFU.EX2 R50, R50 ;  /* 0x0000003200327308 */ /* 0x000fe20000000800 */
[C---:B0-----:R-:W-:Y:S01]  /*54d0*/  F2FP.F16.F32.PACK_AB R163, R47.reuse, R46 ;  /* 0x0000002e2fa3723e */ /* 0x041fe200000000ff */
[----:B------:R-:W-:-:S06]  /*54e0*/  FADD.FTZ R47, R47, R10 ;  /* 0x0000000a2f2f7221 */ /* 0x000fcc0000010000 */
[----:B------:R-:W0:Y:S01]  /*54f0*/  MUFU.EX2 R51, R51 ;  /* 0x0000003300337308 */ /* 0x000e220000000800 */
[----:B---3--:R-:W-:-:S05]  /*5500*/  F2FP.F16.F32.PACK_AB R162, R45, R44 ;  /* 0x0000002c2da2723e */ /* 0x008fca00000000ff */
[----:B------:R4:W-:Y:S02]  /*5510*/  STSM.16.M88.4 [R184], R160 ;  /* 0x000000a0b8007844 */ /* 0x0009e40000000200 */
[----:B------:R-:W-:Y:S08]  /*5520*/  MUFU.EX2 R48, R48 ;  /* 0x0000003000307308 */ /* 0x000ff00000000800 */
[----:B------:R-:W3:Y:S01]  /*5530*/  MUFU.EX2 R49, R49 ;  /* 0x0000003100317308 */ /* 0x000ee20000000800 */
[----:B0-----:R-:W-:Y:S01]  /*5540*/  F2FP.F16.F32.PACK_AB R165, R51, R50 ;  /* 0x0000003233a5723e */ /* 0x001fe200000000ff */
[----:B------:R-:W-:-:S04]  /*5550*/  FADD.FTZ R50, R50, R47 ;  /* 0x0000002f32327221 */ /* 0x000fc80000010000 */
[----:B------:R-:W-:Y:S02]  /*5560*/  FADD.FTZ R51, R51, R50 ;  /* 0x0000003233337221 */ /* 0x000fe40000010000 */
[----:B------:R-:W-:Y:S08]  /*5570*/  MUFU.EX2 R54, R54 ;  /* 0x0000003600367308 */ /* 0x000ff00000000800 */
[----:B------:R-:W0:Y:S01]  /*5580*/  MUFU.EX2 R9, R9 ;  /* 0x0000000900097308 */ /* 0x000e220000000800 */
[----:B---3--:R-:W-:-:S07]  /*5590*/  F2FP.F16.F32.PACK_AB R164, R49, R48 ;  /* 0x0000003031a4723e */ /* 0x008fce00000000ff */
[----:B------:R-:W-:Y:S08]  /*55a0*/  MUFU.EX2 R52, R52 ;  /* 0x0000003400347308 */ /* 0x000ff00000000800 */
[----:B------:R3:W5:Y:S01]  /*55b0*/  MUFU.EX2 R5, R4 ;  /* 0x0000000400057308 */ /* 0x0007620000000800 */
[----:B0-----:R-:W-:Y:S01]  /*55c0*/  F2FP.F16.F32.PACK_AB R167, R9, R54 ;  /* 0x0000003609a7723e */ /* 0x001fe200000000ff */
[----:B---3--:R-:W-:-:S04]  /*55d0*/  FADD.FTZ R4, R44, R11 ;  /* 0x0000000b2c047221 */ /* 0x008fc80000010000 */
[----:B------:R-:W-:Y:S01]  /*55e0*/  FADD.FTZ R45, R45, R4 ;  /* 0x000000042d2d7221 */ /* 0x000fe20000010000 */
[----:B------:R-:W-:-:S03]  /*55f0*/  FADD.FTZ R4, R54, R51 ;  /* 0x0000003336047221 */ /* 0x000fc60000010000 */
[----:B------:R-:W-:Y:S01]  /*5600*/  FADD.FTZ R48, R48, R45 ;  /* 0x0000002d30307221 */ /* 0x000fe20000010000 */
[----:B-----5:R-:W-:Y:S01]  /*5610*/  F2FP.F16.F32.PACK_AB R166, R5, R52 ;  /* 0x0000003405a6723e */ /* 0x020fe200000000ff */
[----:B------:R-:W-:Y:S02]  /*5620*/  FADD.FTZ R4, R9, R4 ;  /* 0x0000000409047221 */ /* 0x000fe40000010000 */
[----:B------:R-:W-:Y:S02]  /*5630*/  FADD.FTZ R49, R49, R48 ;  /* 0x0000003031317221 */ /* 0x000fe40000010000 */
[----:B------:R4:W-:Y:S02]  /*5640*/  STSM.16.M88.4 [R23], R164 ;  /* 0x000000a417007844 */ /* 0x0009e40000000200 */
[----:B------:R-:W-:-:S04]  /*5650*/  FADD.FTZ R52, R52, R49 ;  /* 0x0000003134347221 */ /* 0x000fc80000010000 */
[----:B------:R-:W-:Y:S01]  /*5660*/  FADD.FTZ R5, R5, R52 ;  /* 0x0000003405057221 */ /* 0x000fe20000010000 */
[----:B------:R-:W-:Y:S06]  /*5670*/  @!P0 BRA `(.L_x_4259) ;  /* 0x0000000000048947 */ /* 0x000fec0003800000 */
[----:B------:R-:W-:Y:S01]  /*5680*/  BPT.TRAP 0x1 ;  /* 0x000000040000795c */ /* 0x000fe20000300000 */
.L_x_4259:
[----:B------:R0:W3:Y:S01]  /*5690*/  SYNCS.PHASECHK.TRANS64.TRYWAIT P1, [R7+URZ+0x28c50], R8 ;  /* 0x028c5008070075a7 */ /* 0x0000e2000802017f */
[----:B------:R-:W-:Y:S05]  /*56a0*/  @!P0 BRA `(.L_x_4260) ;  /* 0x0000000000048947 */ /* 0x000fea0003800000 */
[----:B------:R-:W-:Y:S01]  /*56b0*/  BPT.TRAP 0x1 ;  /* 0x000000040000795c */ /* 0x000fe20000300000 */
.L_x_4260:
[----:B---3--:R-:W-:Y:S05]  /*56c0*/  @P1 BRA `(.L_x_4261) ;  /* 0x0000000000081947 */ /* 0x008fea0003800000 */
[----:B------:R-:W3:Y:S02]  /*56d0*/  SYNCS.PHASECHK.TRANS64.TRYWAIT P1, [R7+URZ+0x28c50], R8 ;  /* 0x028c5008070075a7 */ /* 0x000ee4000802017f */
[----:B---3--:R-:W-:Y:S05]  /*56e0*/  @!P1 BRA `(.L_x_4262) ;  /* 0x000000f400509947 */ /* 0x008fea0003800000 */
.L_x_4261:
        /* <DEDUP_REMOVED lines=34> */
.L_x_4263:
[----:B------:R-:W-:Y:S01]  /*5910*/  UISETP.NE.AND UP0, UPT, UR54, URZ, UPT ;  /* 0x0000003f3600728c */ /* 0x000fe2000bf05270 */
[----:B------:R-:W-:Y:S01]  /*5920*/  R2UR UR14, R7 ;  /* 0x00000000070e72ca */ /* 0x000fe200000e0000 */
[----:B------:R-:W-:Y:S01]  /*5930*/  UMOV UR11, UR45 ;  /* 0x0000002d000b7c82 */ /* 0x000fe20008000000 */
[----:B------:R-:W-:-:S08]  /*5940*/  UIADD3 UR21, UR55, -0x2, URZ ;  /* 0xfffffffe37157890 */ /* 0x000fd0000fffe03f */
[----:B------:R-:W-:Y:S01]  /*5950*/  @UP0 ULDC UR6, c[0x0][0x44c] ;  /* 0x0001130000060ab9 */ /* 0x000fe20000000800 */
[----:B------:R-:W-:Y:S01]  /*5960*/  @UP0 ULDC UR15, c[0x0][0x450] ;  /* 0x00011400000f0ab9 */ /* 0x000fe20000000800 */
[----:B------:R-:W-:Y:S02]  /*5970*/  UIMAD.WIDE.U32 UR6, UR45, UR6, URZ ;  /* 0x000000062d0672a5 */ /* 0x000fe4000f8e003f */
[----:B------:R-:W-:Y:S02]  /*5980*/  UIADD3 UR6, UR14, 0x28c60, URZ ;  /* 0x00028c600e067890 */ /* 0x000fe4000fffe03f */
[----:B------:R-:W-:Y:S02]  /*5990*/  @UP0 USHF.R.U32.HI UR11, URZ, UR15, UR7 ;  /* 0x0000000f3f0b0299 */ /* 0x000fe40008011607 */
[----:B------:R-:W-:Y:S02]  /*59a0*/  UPRMT UR6, UR39, 0x654, UR6 ;  /* 0x0000065427067896 */ /* 0x000fe40008000006 */
[----:B------:R-:W-:-:S04]  /*59b0*/  UIADD3 UR7, UR11, UR52, -UR53 ;  /* 0x000000340b077290 */ /* 0x000fc8000fffe835 */
[----:B------:R-:W-:-:S03]  /*59c0*/  USHF.R.S32.HI UR11, URZ, 0x1f, UR7 ;  /* 0x0000001f3f0b7899 */ /* 0x000fc60008011407 */
[----:B------:R-:W-:Y:S01]  /*59d0*/  SYNCS.ARRIVE.TRANS64.RED.A1T0 RZ, [UR6], RZ ;  /* 0x000000ffffff79a7 */ /* 0x000fe20008100406 */
        /* <DEDUP_REMOVED lines=9> */
[----:B0123--:R-:W-:Y:S01]  /*5a70*/  IMAD.MOV.U32 R8, RZ, RZ, R6 ;  /* 0x000000ffff087224 */ /* 0x00ffe200078e0006 */
[----:B------:R-:W-:-:S06]  /*5a80*/  ULDC UR22, c[0x0][0x988] ;  /* 0x0002620000167ab9 */ /* 0x000fcc0000000800 */
.L_x_4275:
[----:B------:R-:W-:-:S04]  /*5a90*/  UIADD3 UR37, UR24, 0x1, URZ ;  /* 0x0000000118257890 */ /* 0x000fc8000fffe03f */
[----:B------:R-:W-:-:S04]  /*5aa0*/  UISETP.NE.AND UP0, UPT, UR37, 0x2, UPT ;  /* 0x000000022500788c */ /* 0x000fc8000bf05270 */
[----:B------:R-:W-:Y:S02]  /*5ab0*/  USEL UR6, URZ, 0x1, UP0 ;  /* 0x000000013f067887 */ /* 0x000fe40008000000 */
[----:B------:R-:W-:Y:S02]  /*5ac0*/  USEL UR37, UR37, URZ, UP0 ;  /* 0x0000003f25257287 */ /* 0x000fe40008000000 */
[----:B------:R-:W-:Y:S01]  /*5ad0*/  ULOP3.LUT UR36, UR36, UR6, URZ, 0x3c, !UPT ;  /* 0x0000000624247292 */ /* 0x000fe2000f8e3c3f */
[----:B012---:R-:W-:Y:S11]  /*5ae0*/  @!P0 BRA `(.L_x_4265) ;  /* 0x0000000000048947 */ /* 0x007ff60003800000 */
[----:B------:R-:W-:Y:S01]  /*5af0*/  BPT.TRAP 0x1 ;  /* 0x000000040000795c */ /* 0x000fe20000300000 */
.L_x_4265:
[----:B------:R-:W-:Y:S01]  /*5b00*/  ULEA UR23, UR37, UR40, 0x3 ;  /* 0x0000002825177291 */ /* 0x000fe2000f8e183f */
[----:B------:R-:W-:-:S05]  /*5b10*/  IMAD.U32 R7, RZ, RZ, UR36 ;  /* 0x00000024ff077e24 */ /* 0x000fca000f8e00ff */
[----:B------:R-:W-:-:S04]  /*5b20*/  SHF.L.U32 R7, R7, 0x1f, RZ ;  /* 0x0000001f07077819 */ /* 0x000fc800000006ff */
[----:B------:R0:W1:Y:S01]  /*5b30*/  SYNCS.PHASECHK.TRANS64.TRYWAIT P1, [UR23+0x28c30], R7 ;  /* 0x028c3007ff0075a7 */ /* 0x0000620008020157 */
[----:B------:R-:W-:Y:S05]  /*5b40*/  @!P0 BRA `(.L_x_4266) ;  /* 0x0000000000048947 */ /* 0x000fea0003800000 */
[----:B------:R-:W-:Y:S01]  /*5b50*/  BPT.TRAP 0x1 ;  /* 0x000000040000795c */ /* 0x000fe20000300000 */
.L_x_4266:
[----:B-1----:R-:W-:Y:S05]  /*5b60*/  @P1 BRA `(.L_x_4267) ;  /* 0x0000000000081947 */ /* 0x002fea0003800000 */
[----:B------:R-:W1:Y:S02]  /*5b70*/  SYNCS.PHASECHK.TRANS64.TRYWAIT P1, [UR23+0x28c30], R7 ;  /* 0x028c3007ff0075a7 */ /* 0x000e640008020157 */
[----:B-1----:R-:W-:Y:S05]  /*5b80*/  @!P1 BRA `(.L_x_4268) ;  /* 0x000000f0003c9947 */ /* 0x002fea0003800000 */
.L_x_4267:
[----:B------:R-:W-:Y:S01]  /*5b90*/  R2UR UR18, R0 ;  /* 0x00000000001272ca */ /* 0x000fe200000e0000 */
[----:B----4-:R-:W-:Y:S01]  /*5ba0*/  WARPGROUP.ARRIVE ;  /* 0x00000000000079c5 */ /* 0x010fe20000000000 */
        /* <DEDUP_REMOVED lines=21> */
.L_x_4269:
[----:B------:R-:W-:Y:S01]  /*5d00*/  UISETP.NE.AND UP0, UPT, UR54, URZ, UPT ;  /* 0x0000003f3600728c */ /* 0x000fe2000bf05270 */
[----:B------:R-:W-:Y:S01]  /*5d10*/  VIADD R11, R186, UR45 ;  /* 0x0000002dba0b7c36 */ /* 0x000fe20008000000 */
[----:B------:R-:W-:Y:S01]  /*5d20*/  UMOV UR10, UR22 ;  /* 0x00000016000a7c82 */ /* 0x000fe20008000000 */
[----:B------:R-:W-:-:S03]  /*5d30*/  LOP3.LUT R16, R16, 0xffffbfff, RZ, 0xc0, !PT ;  /* 0xffffbfff10107812 */ /* 0x000fc600078ec0ff */
[----:B------:R-:W-:Y:S02]  /*5d40*/  PLOP3.LUT P1, PT, PT, PT, UP0, 0x80, 0x0 ;  /* 0x000000000000781c */ /* 0x000fe40003f2f008 */
[----:B------:R-:W-:Y:S02]  /*5d50*/  PLOP3.LUT P2, PT, PT, PT, UP0, 0x80, 0x0 ;  /* 0x000000000000781c */ /* 0x000fe40003f4f008 */
[----:B------:R-:W-:Y:S01]  /*5d60*/  @P0 LOP3.LUT R16, R16, 0x4000, RZ, 0xfc, !PT ;  /* 0x0000400010100812 */ /* 0x000fe200078efcff */
[----:B------:R-:W-:-:S03]  /*5d70*/  @UP0 ULDC UR6, c[0x0][0x44c] ;  /* 0x0001130000060ab9 */ /* 0x000fc60000000800 */
[----:B------:R-:W-:-:S05]  /*5d80*/  LOP3.LUT R16, R16, 0xffff7fff, RZ, 0xc0, !PT ;  /* 0xffff7fff10107812 */ /* 0x000fca00078ec0ff */
[----:B------:R-:W-:Y:S01]  /*5d90*/  @P1 IMAD.HI.U32 R3, R11, UR6, RZ ;  /* 0x000000060b031c27 */ /* 0x000fe2000f8e00ff */
[----:B------:R-:W-:-:S04]  /*5da0*/  @UP0 ULDC UR6, c[0x0][0x450] ;  /* 0x0001140000060ab9 */ /* 0x000fc80000000800 */
[----:B------:R-:W-:Y:S01]  /*5db0*/  @P2 SHF.R.U32.HI R11, RZ, UR6, R3 ;  /* 0x00000006ff0b2c19 */ /* 0x000fe20008011603 */
[----:B------:R-:W-:Y:S01]  /*5dc0*/  UMOV UR6, 0xffffffc0 ;  /* 0xffffffc000067882 */ /* 0x000fe20000000000 */
[----:B------:R-:W-:Y:S01]  /*5dd0*/  IMAD.U32 R3, RZ, RZ, UR52 ;  /* 0x00000034ff037e24 */ /* 0x000fe2000f8e00ff */
[----:B------:R-:W-:Y:S02]  /*5de0*/  UIMAD UR6, UR21, UR6, 0x1 ;  /* 0x00000001150674a4 */ /* 0x000fe4000f8e0206 */
[----:B-1----:R-:W1:Y:S04]  /*5df0*/  SHFL.IDX PT, R6, R11, RZ, 0x1c1f ;  /* 0x001c1fff0b067589 */ /* 0x002e6800000e0000 */
[----:B------:R-:W2:Y:S01]  /*5e00*/  SHFL.IDX PT, R11, R11, 0x1, 0x1c1f ;  /* 0x003c1f000b0b7f89 */ /* 0x000ea200000e0000 */
[----:B------:R-:W-:Y:S01]  /*5e10*/  IADD3 R3, R3, UR6, -R185 ;  /* 0x0000000603037c10 */ /* 0x000fe2000fffe8b9 */
[----:B------:R-:W-:-:S04]  /*5e20*/  UIADD3 UR6, UR23, 0x28c40, URZ ;  /* 0x00028c4017067890 */ /* 0x000fc8000fffe03f */
[----:B------:R-:W-:Y:S01]  /*5e30*/  VIADD R3, R3, -UR53 ;  /* 0x8000003503037c36 */ /* 0x000fe20008000000 */
[----:B------:R-:W-:-:S09]  /*5e40*/  UPRMT UR6, UR39, 0x654, UR6 ;  /* 0x0000065427067896 */ /* 0x000fd20008000006 */
[----:B------:R-:W-:Y:S01]  /*5e50*/  SYNCS.ARRIVE.TRANS64.RED.A1T0 RZ, [UR6], RZ ;  /* 0x000000ffffff79a7 */ /* 0x000fe20008100406 */
[C---:B-1----:R-:W-:Y:S02]  /*5e60*/  IMAD.IADD R6, R3.reuse, 0x1, R6 ;  /* 0x0000000103067824 */ /* 0x042fe400078e0206 */
[----:B--2---:R-:W-:-:S03]  /*5e70*/  IMAD.IADD R3, R3, 0x1, R11 ;  /* 0x0000000103037824 */ /* 0x004fc600078e020b */
[C---:B------:R-:W-:Y:S02]  /*5e80*/  ISETP.GT.AND P6, PT, R6.reuse, RZ, PT ;  /* 0x000000ff0600720c */ /* 0x040fe40003fc4270 */
[----:B------:R-:W-:Y:S02]  /*5e90*/  ISETP.GT.AND P0, PT, R6, 0x20, PT ;  /* 0x000000200600780c */ /* 0x000fe40003f04270 */
[----:B------:R-:W-:Y:S02]  /*5ea0*/  FSEL R152, R152, -INF , P6 ;  /* 0xff80000098987808 */ /* 0x000fe40003000000 */
[----:B------:R-:W-:Y:S02]  /*5eb0*/  ISETP.GT.AND P6, PT, R3, RZ, PT ;  /* 0x000000ff0300720c */ /* 0x000fe40003fc4270 */
[----:B------:R-:W-:Y:S02]  /*5ec0*/  ISETP.GT.AND P5, PT, R6, 0x1, PT ;  /* 0x000000010600780c */ /* 0x000fe40003fa4270 */
[----:B------:R-:W-:-:S02]  /*5ed0*/  FSEL R154, R154, -INF , P6 ;  /* 0xff8000009a9a7808 */ /* 0x000fc40003000000 */
[----:B------:R-:W-:Y:S02]  /*5ee0*/  ISETP.GT.AND P6, PT, R3, 0x1, PT ;  /* 0x000000010300780c */ /* 0x000fe40003fc4270 */
[----:B------:R-:W-:Y:S02]  /*5ef0*/  ISETP.GT.AND P4, PT, R6, 0x8, PT ;  /* 0x000000080600780c */ /* 0x000fe40003f84270 */
[----:B------:R-:W-:Y:S02]  /*5f00*/  FSEL R155, R155, -INF , P6 ;  /* 0xff8000009b9b7808 */ /* 0x000fe40003000000 */
[----:B------:R-:W-:Y:S02]  /*5f10*/  ISETP.GT.AND P6, PT, R3, 0x8, PT ;  /* 0x000000080300780c */ /* 0x000fe40003fc4270 */
[----:B------:R-:W-:Y:S02]  /*5f20*/  FSEL R10, R153, -INF , P5 ;  /* 0xff800000990a7808 */ /* 0x000fe40002800000 */
[----:B------:R-:W-:-:S02]  /*5f30*/  FSEL R158, R158, -INF , P6 ;  /* 0xff8000009e9e7808 */ /* 0x000fc40003000000 */
[----:B------:R-:W-:Y:S02]  /*5f40*/  ISETP.GT.AND P6, PT, R3, 0x9, PT ;  /* 0x000000090300780c */ /* 0x000fe40003fc4270 */
[C---:B------:R-:W-:Y:S02]  /*5f50*/  ISETP.GT.AND P5, PT, R6.reuse, 0x29, PT ;  /* 0x000000290600780c */ /* 0x040fe40003fa4270 */
[----:B------:R-:W-:Y:S02]  /*5f60*/  FSEL R159, R159, -INF , P6 ;  /* 0xff8000009f9f7808 */ /* 0x000fe40003000000 */
[----:B------:R-:W-:Y:S02]  /*5f70*/  ISETP.GT.AND P6, PT, R3, 0x10, PT ;  /* 0x000000100300780c */ /* 0x000fe40003fc4270 */
[----:B------:R-:W-:Y:S02]  /*5f80*/  ISETP.GT.AND P3, PT, R6, 0x9, PT ;  /* 0x000000090600780c */ /* 0x000fe40003f64270 */
[----:B------:R-:W-:-:S02]  /*5f90*/  FSEL R162, R162, -INF , P6 ;  /* 0xff800000a2a27808 */ /* 0x000fc40003000000 */
[----:B------:R-:W-:Y:S02]  /*5fa0*/  ISETP.GT.AND P6, PT, R3, 0x11, PT ;  /* 0x000000110300780c */ /* 0x000fe40003fc4270 */
[----:B------:R-:W-:Y:S02]  /*5fb0*/  FSEL R156, R156, -INF , P4 ;  /* 0xff8000009c9c7808 */ /* 0x000fe40002000000 */
[----:B------:R-:W-:Y:S02]  /*5fc0*/  FSEL R163, R163, -INF , P6 ;  /* 0xff800000a3a37808 */ /* 0x000fe40003000000 */
[----:B------:R-:W-:Y:S02]  /*5fd0*/  ISETP.GT.AND P6, PT, R3, 0x18, PT ;  /* 0x000000180300780c */ /* 0x000fe40003fc4270 */
[----:B------:R-:W-:Y:S02]  /*5fe0*/  @P0 LOP3.LUT R16, R16, 0x8000, RZ, 0xfc, !PT ;  /* 0x0000800010100812 */ /* 0x000fe400078efcff */
        /* <DEDUP_REMOVED lines=8> */
[----:B------:R-:W-:Y:S02]  /*6070*/  LOP3.LUT R16, R16, 0xfffeffff, RZ, 0xc0, !PT ;  /* 0xfffeffff10107812 */ /* 0x000fe400078ec0ff */
        /* <DEDUP_REMOVED lines=11> */
[----:B------:R-:W-:Y:S02]  /*6130*/  FSEL R161, R161, -INF , P1 ;  /* 0xff800000a1a17808 */ /* 0x000fe40000800000 */
[----:B------:R-:W-:Y:S02]  /*6140*/  FSEL R179, R179, -INF , P6 ;  /* 0xff800000b3b37808 */ /* 0x000fe40003000000 */
[----:B------:R-:W-:Y:S02]  /*6150*/  ISETP.GT.AND P6, PT, R3, 0x38, PT ;  /* 0x000000380300780c */ /* 0x000fe40003fc4270 */
[----:B------:R-:W-:Y:S02]  /*6160*/  ISETP.GT.AND P5, PT, R6, 0x18, PT ;  /* 0x000000180600780c */ /* 0x000fe40003fa4270 */
[----:B------:R-:W-:-:S02]  /*6170*/  FSEL R182, R182, -INF , P6 ;  /* 0xff800000b6b67808 */ /* 0x000fc40003000000 */
        /* <DEDUP_REMOVED lines=8> */
[----:B------:R-:W-:Y:S02]  /*6200*/  FSEL R165, R165, -INF , P0 ;  /* 0xff800000a5a57808 */ /* 0x000fe40000000000 */
[----:B------:R-:W-:Y:S02]  /*6210*/  FMNMX.FTZ R3, R162, R3, !PT ;  /* 0x00000003a2037209 */ /* 0x000fe40007810000 */
[----:B------:R-:W-:Y:S02]  /*6220*/  LOP3.LUT P0, RZ, R16, 0x8000, RZ, 0xc0, !PT ;  /* 0x0000800010ff7812 */ /* 0x000fe4000780c0ff */
[----:B------:R-:W-:-:S02]  /*6230*/  FMNMX.FTZ R3, R163, R3, !PT ;  /* 0x00000003a3037209 */ /* 0x000fc40007810000 */
[----:B------:R-:W-:Y:S02]  /*6240*/  ISETP.GT.AND P4, PT, R6, 0x30, PT ;  /* 0x000000300600780c */ /* 0x000fe40003f84270 */
[----:B------:R-:W-:Y:S02]  /*6250*/  FMNMX.FTZ R3, R166, R3, !PT ;  /* 0x00000003a6037209 */ /* 0x000fe40007810000 */
[C---:B------:R-:W-:Y:S02]  /*6260*/  ISETP.GT.AND P3, PT, R6.reuse, 0x31, PT ;  /* 0x000000310600780c */ /* 0x040fe40003f64270 */
[----:B------:R-:W-:Y:S02]  /*6270*/  FMNMX.FTZ R3, R167, R3, !PT ;  /* 0x00000003a7037209 */ /* 0x000fe40007810000 */
[----:B------:R-:W-:Y:S02]  /*6280*/  ISETP.GT.AND P2, PT, R6, 0x38, PT ;  /* 0x000000380600780c */ /* 0x000fe40003f44270 */
[----:B------:R-:W-:-:S02]  /*6290*/  FMNMX.FTZ R3, R170, R3, !PT ;  /* 0x00000003aa037209 */ /* 0x000fc40007810000 */
[----:B------:R-:W-:Y:S02]  /*62a0*/  ISETP.GT.AND P1, PT, R6, 0x39, PT ;  /* 0x000000390600780c */ /* 0x000fe40003f24270 */
[----:B------:R-:W-:Y:S02]  /*62b0*/  FMNMX.FTZ R3, R171, R3, !PT ;  /* 0x00000003ab037209 */ /* 0x000fe40007810000 */
[----:B------:R-:W-:Y:S02]  /*62c0*/  FSEL R168, R168, -INF , P0 ;  /* 0xff800000a8a87808 */ /* 0x000fe40000000000 */
[----:B------:R-:W-:Y:S02]  /*62d0*/  FMNMX.FTZ R3, R174, R3, !PT ;  /* 0x00000003ae037209 */ /* 0x000fe40007810000 */
[----:B------:R-:W-:Y:S02]  /*62e0*/  LOP3.LUT P5, RZ, R16, 0x10000, RZ, 0xc0, !PT ;  /* 0x0001000010ff7812 */ /* 0x000fe400078ac0ff */
[----:B------:R-:W-:-:S02]  /*62f0*/  FMNMX.FTZ R3, R175, R3, !PT ;  /* 0x00000003af037209 */ /* 0x000fc40007810000 */
[----:B------:R-:W-:Y:S02]  /*6300*/  FSEL R173, R173, -INF , P5 ;  /* 0xff800000adad7808 */ /* 0x000fe40002800000 */
[----:B------:R-:W-:Y:S02]  /*6310*/  FMNMX.FTZ R3, R178, R3, !PT ;  /* 0x00000003b2037209 */ /* 0x000fe40007810000 */
[----:B------:R-:W-:Y:S02]  /*6320*/  FSEL R176, R176, -INF , P4 ;  /* 0xff800000b0b07808 */ /* 0x000fe40002000000 */
[----:B------:R-:W-:Y:S02]  /*6330*/  FMNMX.FTZ R3, R179, R3, !PT ;  /* 0x00000003b3037209 */ /* 0x000fe40007810000 */
[----:B------:R-:W-:Y:S02]  /*6340*/  FSEL R177, R177, -INF , P3 ;  /* 0xff800000b1b17808 */ /* 0x000fe40001800000 */
[----:B------:R-:W-:-:S02]  /*6350*/  FMNMX.FTZ R3, R182, R3, !PT ;  /* 0x00000003b6037209 */ /* 0x000fc40007810000 */
[----:B------:R-:W-:Y:S02]  /*6360*/  FSEL R180, R180, -INF , P2 ;  /* 0xff800000b4b47808 */ /* 0x000fe40001000000 */
[----:B------:R-:W-:Y:S02]  /*6370*/  FMNMX.FTZ R3, R183, R3, !PT ;  /* 0x00000003b7037209 */ /* 0x000fe40007810000 */
[----:B------:R-:W-:Y:S02]  /*6380*/  FSEL R181, R181, -INF , P1 ;  /* 0xff800000b5b57808 */ /* 0x000fe40000800000 */
[----:B------:R-:W-:Y:S01]  /*6390*/  ISETP.NE.AND P1, PT, R18, RZ, PT ;  /* 0x000000ff1200720c */ /* 0x000fe20003f25270 */
[----:B------:R-:W1:Y:S01]  /*63a0*/  SHFL.BFLY PT, R11, R3, 0x2, 0x1f ;  /* 0x0c401f00030b7f89 */ /* 0x000e6200000e0000 */
[----:B------:R-:W-:Y:S02]  /*63b0*/  LOP3.LUT P0, RZ, R16, 0x4000, RZ, 0xc0, !PT ;  /* 0x0000400010ff7812 */ /* 0x000fe4000780c0ff */
[----:B-1----:R-:W-:-:S05]  /*63c0*/  FMNMX.FTZ R3, R3, R11, !PT ;  /* 0x0000000b03037209 */ /* 0x002fca0007810000 */
[----:B------:R-:W1:Y:S02]  /*63d0*/  SHFL.BFLY PT, R11, R3, 0x1, 0x1f ;  /* 0x0c201f00030b7f89 */ /* 0x000e6400000e0000 */
[----:B-1----:R-:W-:-:S04]  /*63e0*/  FMNMX.FTZ R3, R3, R11, !PT ;  /* 0x0000000b03037209 */ /* 0x002fc80007810000 */
[----:B------:R-:W-:-:S04]  /*63f0*/  FSETP.NEU.FTZ.AND P6, PT, R3, -INF , PT ;  /* 0xff8000000300780b */ /* 0x000fc80003fdd000 */
[----:B------:R-:W-:-:S05]  /*6400*/  FSEL R11, R3, RZ, P6 ;  /* 0x000000ff030b7208 */ /* 0x000fca0003000000 */
[----:B------:R-:W-:Y:S01]  /*6410*/  FADD.FTZ R11, -R11, R9 ;  /* 0x000000090b0b7221 */ /* 0x000fe20000010100 */
[----:B------:R-:W-:-:S05]  /*6420*/  FMUL.FTZ R9, R3, UR10 ;  /* 0x0000000a03097c20 */ /* 0x000fca0008410000 */
[----:B------:R-:W-:Y:S02]  /*6430*/  FSEL R9, R9, RZ, P6 ;  /* 0x000000ff09097208 */ /* 0x000fe40003000000 */
[----:B------:R-:W-:-:S03]  /*6440*/  ISETP.GT.AND P6, PT, R6, 0x21, PT ;  /* 0x000000210600780c */ /* 0x000fc60003fc4270 */
        /* <DEDUP_REMOVED lines=16> */
[----:B------:R-:W-:Y:S01]  /*6550*/  FMUL.FTZ R9, R11, UR10 ;  /* 0x0000000a0b097c20 */ /* 0x000fe20008410000 */
[----:B------:R-:W-:Y:S01]  /*6560*/  FMNMX.FTZ R11, R152, R8, !PT ;  /* 0x00000008980b7209 */ /* 0x000fe20007810000 */
[----:B------:R-:W-:Y:S01]  /*6570*/  MUFU.EX2 R153, R154 ;  /* 0x0000009a00997308 */ /* 0x000fe20000000800 */
[----:B------:R-:W-:-:S02]  /*6580*/  FSEL R169, R169, -INF , P6 ;  /* 0xff800000a9a97808 */ /* 0x000fc40003000000 */
[----:B------:R-:W-:Y:S02]  /*6590*/  FMNMX.FTZ R11, R10, R11, !PT ;  /* 0x0000000b0a0b7209 */ /* 0x000fe40007810000 */
[----:B------:R-:W-:Y:S02]  /*65a0*/  ISETP.GT.AND P6, PT, R6, 0x28, PT ;  /* 0x000000280600780c */ /* 0x000fe40003fc4270 */
[----:B------:R-:W-:Y:S01]  /*65b0*/  FMNMX.FTZ R11, R156, R11, !PT ;  /* 0x0000000b9c0b7209 */ /* 0x000fe20007810000 */
[----:B------:R-:W1:Y:S01]  /*65c0*/  MUFU.EX2 R9, R9 ;  /* 0x0000000900097308 */ /* 0x000e620000000800 */
[----:B------:R-:W-:Y:S02]  /*65d0*/  FSEL R172, R172, -INF , P6 ;  /* 0xff800000acac7808 */ /* 0x000fe40003000000 */
[----:B------:R-:W-:-:S04]  /*65e0*/  FMNMX.FTZ R11, R157, R11, !PT ;  /* 0x0000000b9d0b7209 */ /* 0x000fc80007810000 */
[----:B------:R-:W-:Y:S01]  /*65f0*/  FMNMX.FTZ R11, R160, R11, !PT ;  /* 0x0000000ba00b7209 */ /* 0x000fe20007810000 */
[----:B------:R-:W2:Y:S03]  /*6600*/  MUFU.EX2 R155, R155 ;  /* 0x0000009b009b7308 */ /* 0x000ea60000000800 */
[----:B------:R-:W-:-:S04]  /*6610*/  FMNMX.FTZ R11, R161, R11, !PT ;  /* 0x0000000ba10b7209 */ /* 0x000fc80007810000 */
[----:B------:R-:W-:Y:S01]  /*6620*/  FMNMX.FTZ R11, R164, R11, !PT ;  /* 0x0000000ba40b7209 */ /* 0x000fe20007810000 */
[----:B------:R-:W-:Y:S01]  /*6630*/  MUFU.EX2 R159, R159 ;  /* 0x0000009f009f7308 */ /* 0x000fe20000000800 */
[----:B-1----:R-:W-:Y:S01]  /*6640*/  FFMA.FTZ R4, R9, R4, R153 ;  /* 0x0000000409047223 */ /* 0x002fe20000010099 */
[----:B------:R-:W-:Y:S01]  /*6650*/  FMUL.FTZ R26, R26, R9 ;  /* 0x000000091a1a7220 */ /* 0x000fe20000410000 */
[----:B------:R-:W-:Y:S01]  /*6660*/  FMNMX.FTZ R6, R165, R11, !PT ;  /* 0x0000000ba5067209 */ /* 0x000fe20007810000 */
[-C--:B------:R-:W-:Y:S01]  /*6670*/  FMUL.FTZ R27, R27, R9.reuse ;  /* 0x000000091b1b7220 */ /* 0x080fe20000410000 */
[-C--:B------:R-:W-:Y:S01]  /*6680*/  FMUL.FTZ R30, R30, R9.reuse ;  /* 0x000000091e1e7220 */ /* 0x080fe20000410000 */
[----:B------:R-:W-:Y:S01]  /*6690*/  FMUL.FTZ R31, R31, R9 ;  /* 0x000000091f1f7220 */ /* 0x000fe20000410000 */
[----:B------:R-:W-:Y:S01]  /*66a0*/  FMNMX.FTZ R6, R168, R6, !PT ;  /* 0x00000006a8067209 */ /* 0x000fe20007810000 */
[----:B------:R-:W-:Y:S01]  /*66b0*/  MUFU.EX2 R162, R162 ;  /* 0x000000a200a27308 */ /* 0x000fe20000000800 */
[C---:B--2---:R-:W-:Y:S01]  /*66c0*/  FADD.FTZ R4, R155.reuse, R4 ;  /* 0x000000049b047221 */ /* 0x044fe20000010000 */
[----:B------:R-:W-:Y:S01]  /*66d0*/  F2FP.F16.F32.PACK_AB R153, R155, R153 ;  /* 0x000000999b99723e */ /* 0x000fe200000000ff */
        /* <DEDUP_REMOVED lines=54> */
[----:B-1----:R-:W-:Y:S01]  /*6a40*/  FMNMX.FTZ R6, R6, R11, !PT ;  /* 0x0000000b06067209 */ /* 0x002fe20007810000 */
[----:B------:R-:W-:Y:S01]  /*6a50*/  MUFU.EX2 R175, R175 ;  /* 0x000000af00af7308 */ /* 0x000fe20000000800 */
        /* <DEDUP_REMOVED lines=24> */
[----:B-1----:R-:W-:-:S04]  /*6be0*/  FMNMX.FTZ R6, R6, R11, !PT ;  /* 0x0000000b06067209 */ /* 0x002fc80007810000 */
[----:B------:R-:W-:-:S04]  /*6bf0*/  FSETP.NEU.FTZ.AND P2, PT, R6, -INF , PT ;  /* 0xff8000000600780b */ /* 0x000fc80003f5d000 */
[----:B------:R-:W-:-:S05]  /*6c00*/  FSEL R11, R6, RZ, P2 ;  /* 0x000000ff060b7208 */ /* 0x000fca0001000000 */
[----:B------:R-:W-:-:S04]  /*6c10*/  FADD.FTZ R11, -R11, R8 ;  /* 0x000000080b0b7221 */ /* 0x000fc80000010100 */
[----:B------:R-:W-:Y:S01]  /*6c20*/  FMUL.FTZ R8, R11, UR10 ;  /* 0x0000000a0b087c20 */ /* 0x000fe20008410000 */
[----:B------:R-:W-:-:S04]  /*6c30*/  IMAD.U32 R11, RZ, RZ, UR24 ;  /* 0x00000018ff0b7e24 */ /* 0x000fc8000f8e00ff */
[----:B------:R-:W-:Y:S01]  /*6c40*/  @!P1 IMAD R11, R11, 0x40, R17 ;  /* 0x000000400b0b9824 */ /* 0x000fe200078e0211 */
[----:B------:R-:W1:Y:S04]  /*6c50*/  MUFU.EX2 R8, R8 ;  /* 0x0000000800087308 */ /* 0x000e680000000800 */
[----:B------:R-:W-:-:S05]  /*6c60*/  @!P1 LEA R11, R11, UR40, 0x2 ;  /* 0x000000280b0b9c11 */ /* 0x000fca000f8e10ff */
[----:B------:R-:W-:Y:S04]  /*6c70*/  @!P1 STS [R11+0x28820], R9 ;  /* 0x028820090b009388 */ /* 0x000fe80000000800 */
        /* <DEDUP_REMOVED lines=10> */
[----:B-1----:R-:W-:Y:S01]  /*6d20*/  FMUL.FTZ R11, R6, UR10 ;  /* 0x0000000a060b7c20 */ /* 0x002fe20008410000 */
        /* <DEDUP_REMOVED lines=8> */
[-C--:B------:R-:W-:Y:S01]  /*6db0*/  FMUL.FTZ R56, R56, R8.reuse ;  /* 0x0000000838387220 */ /* 0x080fe20000410000 */
        /* <DEDUP_REMOVED lines=16> */
[--C-:B------:R-:W-:Y:S01]  /*6ec0*/  FFMA.FTZ R180, R180, UR10, -R11.reuse ;  /* 0x0000000ab4b47c23 */ /* 0x100fe2000801080b */
[----:B------:R-:W-:Y:S01]  /*6ed0*/  FFMA.FTZ R11, R181, UR10, -R11 ;  /* 0x0000000ab50b7c23 */ /* 0x000fe2000801080b */
        /* <DEDUP_REMOVED lines=22> */
[----:B------:R-:W-:Y:S01]  /*7040*/  FADD.FTZ R5, R155, R4 ;  /* 0x000000049b057221 */ /* 0x000fe20000010000 */
[----:B------:R-:W-:Y:S01]  /*7050*/  F2FP.F16.F32.PACK_AB R155, R159, R155 ;  /* 0x0000009b9f9b723e */ /* 0x000fe200000000ff */
[-C--:B------:R-:W-:Y:S01]  /*7060*/  FMUL.FTZ R88, R88, R8.reuse ;  /* 0x0000000858587220 */ /* 0x080fe20000410000 */
[----:B------:R-:W-:Y:S01]  /*7070*/  FMUL.FTZ R89, R89, R8 ;  /* 0x0000000859597220 */ /* 0x000fe20000410000 */
[----:B------:R-:W-:Y:S01]  /*7080*/  FADD.FTZ R5, R159, R5 ;  /* 0x000000059f057221 */ /* 0x000fe20000010000 */
[----:B------:R-:W-:Y:S01]  /*7090*/  F2FP.F16.F32.PACK_AB R159, R167, R166 ;  /* 0x000000a6a79f723e */ /* 0x000fe200000000ff */
[----:B------:R-:W3:Y:S01]  /*70a0*/  MUFU.EX2 R12, R12 ;  /* 0x0000000c000c7308 */ /* 0x000ee20000000800 */
[C---:B-1----:R-:W-:Y:S01]  /*70b0*/  FADD.FTZ R4, R157.reuse, R10 ;  /* 0x0000000a9d047221 */ /* 0x042fe20000010000 */
[----:B------:R-:W-:Y:S01]  /*70c0*/  FADD.FTZ R5, R162, R5 ;  /* 0x00000005a2057221 */ /* 0x000fe20000010000 */
[----:B------:R-:W-:Y:S01]  /*70d0*/  F2FP.F16.F32.PACK_AB R154, R157, R154 ;  /* 0x0000009a9d9a723e */ /* 0x000fe200000000ff */
[----:B------:R-:W-:Y:S01]  /*70e0*/  BAR.SYNC.DEFER_BLOCKING 0xf, 0x100 ;  /* 0x03c4000000007b1d */ /* 0x000fe20000010000 */
[C---:B------:R-:W-:Y:S01]  /*70f0*/  F2FP.F16.F32.PACK_AB R157, R163.reuse, R162 ;  /* 0x000000a2a39d723e */ /* 0x040fe200000000ff */
[----:B------:R-:W-:Y:S01]  /*7100*/  FADD.FTZ R5, R163, R5 ;  /* 0x00000005a3057221 */ /* 0x000fe20000010000 */
[----:B------:R-:W-:Y:S01]  /*7110*/  F2FP.F16.F32.PACK_AB R163, R175, R174 ;  /* 0x000000aeafa3723e */ /* 0x000fe200000000ff */
[-C--:B------:R-:W-:Y:S01]  /*7120*/  FMUL.FTZ R92, R92, R8.reuse ;  /* 0x000000085c5c7220 */ /* 0x080fe20000410000 */
[----:B--2---:R-:W-:Y:S01]  /*7130*/  FADD.FTZ R4, R156, R4 ;  /* 0x000000049c047221 */ /* 0x004fe20000010000 */
[----:B------:R-:W1:Y:S01]  /*7140*/  MUFU.EX2 R158, R164 ;  /* 0x000000a4009e7308 */ /* 0x000e620000000800 */
[----:B------:R-:W-:Y:S01]  /*7150*/  FADD.FTZ R5, R166, R5 ;  /* 0x00000005a6057221 */ /* 0x000fe20000010000 */
[-C--:B------:R-:W-:Y:S01]  /*7160*/  FMUL.FTZ R93, R93, R8.reuse ;  /* 0x000000085d5d7220 */ /* 0x080fe20000410000 */
[-C--:B------:R-:W-:Y:S01]  /*7170*/  FMUL.FTZ R96, R96, R8.reuse ;  /* 0x0000000860607220 */ /* 0x080fe20000410000 */
[-C--:B------:R-:W-:Y:S01]  /*7180*/  FMUL.FTZ R97, R97, R8.reuse ;  /* 0x0000000861617220 */ /* 0x080fe20000410000 */
[----:B------:R-:W-:Y:S01]  /*7190*/  FADD.FTZ R5, R167, R5 ;  /* 0x00000005a7057221 */ /* 0x000fe20000010000 */
[----:B------:R-:W-:Y:S01]  /*71a0*/  FMUL.FTZ R100, R100, R8 ;  /* 0x0000000864647220 */ /* 0x000fe20000410000 */
[----:B---3--:R-:W-:Y:S01]  /*71b0*/  FADD.FTZ R4, R12, R4 ;  /* 0x000000040c047221 */ /* 0x008fe20000010000 */
[----:B------:R-:W2:Y:S01]  /*71c0*/  MUFU.EX2 R165, R165 ;  /* 0x000000a500a57308 */ /* 0x000ea20000000800 */
[----:B------:R-:W-:Y:S01]  /*71d0*/  FADD.FTZ R5, R170, R5 ;  /* 0x00000005aa057221 */ /* 0x000fe20000010000 */
        /* <DEDUP_REMOVED lines=17> */
[----:B------:R-:W-:Y:S01]  /*72f0*/  FMUL.FTZ R121, R121, R8 ;  /* 0x0000000879797220 */ /* 0x000fe20000410000 */
[----:B------:R-:W-:Y:S01]  /*7300*/  F2FP.F16.F32.PACK_AB R165, R179, R178 ;  /* 0x000000b2b3a5723e */ /* 0x000fe200000000ff */
        /* <DEDUP_REMOVED lines=22> */
[----:B------:R-:W-:-:S02]  /*7470*/  FMUL.FTZ R149, R149, R8 ;  /* 0x0000000895957220 */ /* 0x000fc40000410000 */
[----:B------:R-:W-:-:S03]  /*7480*/  FADD.FTZ R5, R174, R5 ;  /* 0x00000005ae057221 */ /* 0x000fc60000010000 */
[----:B------:R-:W2:Y:S01]  /*7490*/  MUFU.EX2 R164, R176 ;  /* 0x000000b000a47308 */ /* 0x000ea20000000800 */
[----:B---3--:R-:W-:Y:S01]  /*74a0*/  FADD.FTZ R4, R172, R4 ;  /* 0x00000004ac047221 */ /* 0x008fe20000010000 */
[----:B------:R-:W-:-:S04]  /*74b0*/  FADD.FTZ R5, R175, R5 ;  /* 0x00000005af057221 */ /* 0x000fc80000010000 */
[----:B------:R-:W-:Y:S02]  /*74c0*/  FADD.FTZ R5, R178, R5 ;  /* 0x00000005b2057221 */ /* 0x000fe40000010000 */
[----:B------:R-:W3:Y:S01]  /*74d0*/  MUFU.EX2 R177, R177 ;  /* 0x000000b100b17308 */ /* 0x000ee20000000800 */
[----:B----4-:R-:W-:Y:S01]  /*74e0*/  FADD.FTZ R4, R173, R4 ;  /* 0x00000004ad047221 */ /* 0x010fe20000010000 */
[----:B------:R-:W-:Y:S01]  /*74f0*/  FADD.FTZ R5, R179, R5 ;  /* 0x00000005b3057221 */ /* 0x000fe20000010000 */
[----:B------:R-:W-:-:S05]  /*7500*/  F2FP.F16.F32.PACK_AB R162, R173, R172 ;  /* 0x000000acada2723e */ /* 0x000fca00000000ff */
[----:B------:R-:W4:Y:S01]  /*7510*/  MUFU.EX2 R166, R180 ;  /* 0x000000b400a67308 */ /* 0x000f220000000800 */
[----:B--2---:R-:W-:Y:S01]  /*7520*/  FADD.FTZ R4, R164, R4 ;  /* 0x00000004a4047221 */ /* 0x004fe20000010000 */
[----:B------:R1:W-:Y:S06]  /*7530*/  STSM.16.M88.4 [R184], R160 ;  /* 0x000000a0b8007844 */ /* 0x0003ec0000000200 */
[----:B------:R-:W2:Y:S01]  /*7540*/  MUFU.EX2 R167, R183 ;  /* 0x000000b700a77308 */ /* 0x000ea20000000800 */
[C---:B---3--:R-:W-:Y:S01]  /*7550*/  FADD.FTZ R4, R177.reuse, R4 ;  /* 0x00000004b1047221 */ /* 0x048fe20000010000 */
[----:B------:R-:W-:-:S06]  /*7560*/  F2FP.F16.F32.PACK_AB R164, R177, R164 ;  /* 0x000000a4b1a4723e */ /* 0x000fcc00000000ff */
[----:B------:R-:W3:Y:S01]  /*7570*/  MUFU.EX2 R11, R11 ;  /* 0x0000000b000b7308 */ /* 0x000ee20000000800 */
[----:B----4-:R-:W-:Y:S01]  /*7580*/  FADD.FTZ R10, R166, R4 ;  /* 0x00000004a60a7221 */ /* 0x010fe20000010000 */
[----:B------:R-:W-:-:S04]  /*7590*/  FADD.FTZ R4, R182, R5 ;  /* 0x00000005b6047221 */ /* 0x000fc80000010000 */
[C---:B--2---:R-:W-:Y:S01]  /*75a0*/  FADD.FTZ R4, R167.reuse, R4 ;  /* 0x00000004a7047221 */ /* 0x044fe20000010000 */
[----:B------:R-:W-:Y:S02]  /*75b0*/  F2FP.F16.F32.PACK_AB R167, R167, R182 ;  /* 0x000000b6a7a7723e */ /* 0x000fe400000000ff */
[C---:B---3--:R-:W-:Y:S01]  /*75c0*/  F2FP.F16.F32.PACK_AB R166, R11.reuse, R166 ;  /* 0x000000a60ba6723e */ /* 0x048fe200000000ff */
[----:B------:R-:W-:-:S04]  /*75d0*/  FADD.FTZ R5, R11, R10 ;  /* 0x0000000a0b057221 */ /* 0x000fc80000010000 */
[----:B------:R1:W-:Y:S01]  /*75e0*/  STSM.16.M88.4 [R23], R164 ;  /* 0x000000a417007844 */ /* 0x0003e20000000200 */
[----:B------:R-:W-:Y:S05]  /*75f0*/  @!P0 BRA `(.L_x_4270) ;  /* 0x0000000000048947 */ /* 0x000fea0003800000 */
[----:B------:R-:W-:Y:S01]  /*7600*/  BPT.TRAP 0x1 ;  /* 0x000000040000795c */ /* 0x000fe20000300000 */
.L_x_4270:
[----:B------:R2:W3:Y:S01]  /*7610*/  SYNCS.PHASECHK.TRANS64.TRYWAIT P1, [UR23+0x28c50], R7 ;  /* 0x028c5007ff0075a7 */ /* 0x0004e20008020157 */
[----:B------:R-:W-:Y:S05]  /*7620*/  @!P0 BRA `(.L_x_4271) ;  /* 0x0000000000048947 */ /* 0x000fea0003800000 */
[----:B------:R-:W-:Y:S01]  /*7630*/  BPT.TRAP 0x1 ;  /* 0x000000040000795c */ /* 0x000fe20000300000 */
.L_x_4271:
[----:B---3--:R-:W-:Y:S05]  /*7640*/  @P1 BRA `(.L_x_4272) ;  /* 0x0000000000081947 */ /* 0x008fea0003800000 */
[----:B------:R-:W3:Y:S02]  /*7650*/  SYNCS.PHASECHK.TRANS64.TRYWAIT P1, [UR23+0x28c50], R7 ;  /* 0x028c5007ff0075a7 */ /* 0x000ee40008020157 */
[----:B---3--:R-:W-:Y:S05]  /*7660*/  @!P1 BRA `(.L_x_4273) ;  /* 0x000000d4009c9947 */ /* 0x008fea0003800000 */
.L_x_4272:
        /* <DEDUP_REMOVED lines=34> */
.L_x_4274:
[----:B------:R-:W-:Y:S01]  /*7890*/  UISETP.GT.AND UP0, UPT, UR21, UR20, UPT ;  /* 0x000000141500728c */ /* 0x000fe2000bf04270 */
[----:B------:R-:W-:Y:S01]  /*78a0*/  IMAD.MOV.U32 R9, RZ, RZ, R3 ;  /* 0x000000ffff097224 */ /* 0x000fe200078e0003 */
[----:B------:R-:W-:Y:S01]  /*78b0*/  UIADD3 UR23, UR23, 0x28c60, URZ ;  /* 0x00028c6017177890 */ /* 0x000fe2000fffe03f */
[----:B---3--:R-:W-:Y:S01]  /*78c0*/  IMAD.MOV.U32 R8, RZ, RZ, R6 ;  /* 0x000000ffff087224 */ /* 0x008fe200078e0006 */
[----:B------:R-:W-:Y:S02]  /*78d0*/  UIADD3 UR21, UR21, -0x1, URZ ;  /* 0xffffffff15157890 */ /* 0x000fe4000fffe03f */
[----:B------:R-:W-:Y:S01]  /*78e0*/  PLOP3.LUT P1, PT, PT, PT, UP0, 0x80, 0x0 ;  /* 0x000000000000781c */ /* 0x000fe20003f2f008 */
[----:B------:R-:W-:Y:S01]  /*78f0*/  UPRMT UR23, UR39, 0x654, UR23 ;  /* 0x0000065427177896 */ /* 0x000fe20008000017 */
[----:B------:R-:W-:-:S08]  /*7900*/  UMOV UR24, UR37 ;  /* 0x0000002500187c82 */ /* 0x000fd00008000000 */
[----:B------:R-:W-:Y:S03]  /*7910*/  SYNCS.ARRIVE.TRANS64.RED.A1T0 RZ, [UR23], RZ ;  /* 0x000000ffffff79a7 */ /* 0x000fe60008100417 */
[----:B------:R-:W-:Y:S05]  /*7920*/  @P1 BRA `(.L_x_4275) ;  /* 0xffffffe000581947 */ /* 0x000fea000383ffff */
.L_x_4264:
[----:B------:R-:W-:-:S06]  /*7930*/  UISETP.GE.AND UP0, UPT, UR21, UR48, UPT ;  /* 0x000000301500728c */ /* 0x000fcc000bf06270 */
[----:B------:R-:W-:-:S13]  /*7940*/  PLOP3.LUT P1, PT, PT, PT, UP0, 0x80, 0x0 ;  /* 0x000000000000781c */ /* 0x000fda0003f2f008 */
[----:B------:R-:W-:Y:S05]  /*7950*/  @!P1 BRA `(.L_x_4276) ;  /* 0x0000001800389947 */ /* 0x000fea0003800000 */
[----:B------:R-:W-:Y:S01]  /*7960*/  IMAD.MOV.U32 R9, RZ, RZ, R3 ;  /* 0x000000ffff097224 */ /* 0x000fe200078e0003 */
[----:B------:R-:W-:Y:S01]  /*7970*/  UMOV UR23, UR37 ;  /* 0x0000002500177c82 */ /* 0x000fe20008000000 */
[----:B0123--:R-:W-:Y:S01]  /*7980*/  IMAD.MOV.U32 R8, RZ, RZ, R6 ;  /* 0x000000ffff087224 */ /* 0x00ffe200078e0006 */
[----:B------:R-:W-:-:S06]  /*7990*/  ULDC UR20, c[0x0][0x988] ;  /* 0x0002620000147ab9 */ /* 0x000fcc0000000800 */
.L_x_4287:
[----:B------:R-:W-:-:S04]  /*79a0*/  UIADD3 UR37, UR23, 0x1, URZ ;  /* 0x0000000117257890 */ /* 0x000fc8000fffe03f */
[----:B------:R-:W-:-:S04]  /*79b0*/  UISETP.NE.AND UP0, UPT, UR37, 0x2, UPT ;  /* 0x000000022500788c */ /* 0x000fc8000bf05270 */
[----:B------:R-:W-:Y:S02]  /*79c0*/  USEL UR6, URZ, 0x1, UP0 ;  /* 0x000000013f067887 */ /* 0x000fe40008000000 */
[----:B------:R-:W-:Y:S02]  /*79d0*/  USEL UR37, UR37, URZ, UP0 ;  /* 0x0000003f25257287 */ /* 0x000fe40008000000 */
[----:B------:R-:W-:Y:S01]  /*79e0*/  ULOP3.LUT UR36, UR36, UR6, URZ, 0x3c, !UPT ;  /* 0x0000000624247292 */ /* 0x000fe2000f8e3c3f */
[----:B0-2---:R-:W-:Y:S11]  /*79f0*/  @!P0 BRA `(.L_x_4277) ;  /* 0x0000000000048947 */ /* 0x005ff60003800000 */
[----:B------:R-:W-:Y:S01]  /*7a00*/  BPT.TRAP 0x1 ;  /* 0x000000040000795c */ /* 0x000fe20000300000 */
.L_x_4277:
[----:B------:R-:W-:Y:S01]  /*7a10*/  ULEA UR22, UR37, UR40, 0x3 ;  /* 0x0000002825167291 */ /* 0x000fe2000f8e183f */
[----:B------:R-:W-:-:S05]  /*7a20*/  IMAD.U32 R7, RZ, RZ, UR36 ;  /* 0x00000024ff077e24 */ /* 0x000fca000f8e00ff */
[----:B------:R-:W-:-:S04]  /*7a30*/  SHF.L.U32 R7, R7, 0x1f, RZ ;  /* 0x0000001f07077819 */ /* 0x000fc800000006ff */
[----:B------:R0:W1:Y:S01]  /*7a40*/  SYNCS.PHASECHK.TRANS64.TRYWAIT P1, [UR22+0x28c30], R7 ;  /* 0x028c3007ff0075a7 */ /* 0x0000620008020156 */
[----:B------:R-:W-:Y:S05]  /*7a50*/  @!P0 BRA `(.L_x_4278) ;  /* 0x0000000000048947 */ /* 0x000fea0003800000 */
[----:B------:R-:W-:Y:S01]  /*7a60*/  BPT.TRAP 0x1 ;  /* 0x000000040000795c */ /* 0x000fe20000300000 */
.L_x_4278:
[----:B-1----:R-:W-:Y:S05]  /*7a70*/  @P1 BRA `(.L_x_4279) ;  /* 0x0000000000081947 */ /* 0x002fea0003800000 */
[----:B------:R-:W1:Y:S02]  /*7a80*/  SYNCS.PHASECHK.TRANS64.TRYWAIT P1, [UR22+0x28c30], R7 ;  /* 0x028c3007ff0075a7 */ /* 0x000e640008020156 */
[----:B-1----:R-:W-:Y:S05]  /*7a90*/  @!P1 BRA `(.L_x_4280) ;  /* 0x000000d000a89947 */ /* 0x002fea0003800000 */
.L_x_4279:
        /* <DEDUP_REMOVED lines=23> */
.L_x_4281:
        /* <DEDUP_REMOVED lines=48> */
[----:B------:R-:W-:-:S04]  /*7f10*/  FFMA.FTZ R181, R181, UR10, -R3 ;  /* 0x0000000ab5b57c23 */ /* 0x000fc80008010803 */
[----:B------:R-:W2:Y:S08]  /*7f20*/  MUFU.EX2 R153, R153 ;  /* 0x0000009900997308 */ /* 0x000eb00000000800 */
[----:B------:R-:W3:Y:S01]  /*7f30*/  MUFU.EX2 R156, R156 ;  /* 0x0000009c009c7308 */ /* 0x000ee20000000800 */
[----:B-1----:R-:W-:Y:S01]  /*7f40*/  FFMA.FTZ R3, R8, R5, R152 ;  /* 0x0000000508037223 */ /* 0x002fe20000010098 */
[----:B------:R-:W-:Y:S01]  /*7f50*/  @!P1 STS [R12+0x28800], R8 ;  /* 0x028800080c009388 */ /* 0x000fe20000000800 */
        /* <DEDUP_REMOVED lines=20> */
[-C--:B------:R-:W-:Y:S01]  /*80a0*/  FMUL.FTZ R53, R53, R8.reuse ;  /* 0x0000000835357220 */ /* 0x080fe20000410000 */
[----:B------:R-:W-:Y:S01]  /*80b0*/  MUFU.EX2 R161, R161 ;  /* 0x000000a100a17308 */ /* 0x000fe20000000800 */
[C---:B-1----:R-:W-:Y:S01]  /*80c0*/  FADD.FTZ R5, R157.reuse, R3 ;  /* 0x000000039d057221 */ /* 0x042fe20000010000 */
[----:B------:R-:W-:Y:S01]  /*80d0*/  FMNMX.FTZ R3, R154, R9, !PT ;  /* 0x000000099a037209 */ /* 0x000fe20007810000 */
[----:B------:R-:W-:Y:S01]  /*80e0*/  FMUL.FTZ R56, R56, R8 ;  /* 0x0000000838387220 */ /* 0x000fe20000410000 */
[----:B------:R-:W-:Y:S01]  /*80f0*/  F2FP.F16.F32.PACK_AB R190, R157, R156 ;  /* 0x0000009c9dbe723e */ /* 0x000fe200000000ff */
[-C--:B------:R-:W-:Y:S01]  /*8100*/  FMUL.FTZ R57, R57, R8.reuse ;  /* 0x0000000839397220 */ /* 0x080fe20000410000 */
[----:B------:R-:W-:Y:S01]  /*8110*/  FMNMX.FTZ R3, R155, R3, !PT ;  /* 0x000000039b037209 */ /* 0x000fe20007810000 */
[-C--:B------:R-:W-:Y:S01]  /*8120*/  FMUL.FTZ R60, R60, R8.reuse ;  /* 0x000000083c3c7220 */ /* 0x080fe20000410000 */
[----:B------:R-:W-:Y:S01]  /*8130*/  MUFU.EX2 R164, R164 ;  /* 0x000000a400a47308 */ /* 0x000fe20000000800 */
[-C--:B------:R-:W-:Y:S01]  /*8140*/  FMUL.FTZ R61, R61, R8.reuse ;  /* 0x000000083d3d7220 */ /* 0x080fe20000410000 */
[----:B------:R-:W-:Y:S01]  /*8150*/  FMNMX.FTZ R3, R158, R3, !PT ;  /* 0x000000039e037209 */ /* 0x000fe20007810000 */
[-C--:B------:R-:W-:Y:S01]  /*8160*/  FMUL.FTZ R64, R64, R8.reuse ;  /* 0x0000000840407220 */ /* 0x080fe20000410000 */
[-C--:B------:R-:W-:Y:S01]  /*8170*/  FMUL.FTZ R65, R65, R8.reuse ;  /* 0x0000000841417220 */ /* 0x080fe20000410000 */
        /* <DEDUP_REMOVED lines=116> */
[----:B------:R-:W-:Y:S01]  /*88c0*/  FADD.FTZ R11, R152, R5 ;  /* 0x00000005980b7221 */ /* 0x000fe20000010000 */
[----:B------:R-:W-:Y:S01]  /*88d0*/  F2FP.F16.F32.PACK_AB R152, R161, R152 ;  /* 0x00000098a198723e */ /* 0x000fe200000000ff */
[----:B------:R-:W-:Y:S01]  /*88e0*/  BAR.SYNC.DEFER_BLOCKING 0xf, 0x100 ;  /* 0x03c4000000007b1d */ /* 0x000fe20000010000 */
[----:B--2---:R-:W-:Y:S01]  /*88f0*/  F2FP.F16.F32.PACK_AB R162, R181, R180 ;  /* 0x000000b4b5a2723e */ /* 0x004fe200000000ff */
[-C--:B------:R-:W-:Y:S01]  /*8900*/  FMUL.FTZ R55, R55, R9.reuse ;  /* 0x0000000937377220 */ /* 0x080fe20000410000 */
[-C--:B------:R-:W-:Y:S01]  /*8910*/  FMUL.FTZ R58, R58, R9.reuse ;  /* 0x000000093a3a7220 */ /* 0x080fe20000410000 */
[----:B-----5:R-:W-:Y:S01]  /*8920*/  FADD.FTZ R5, R153, R4 ;  /* 0x0000000499057221 */ /* 0x020fe20000010000 */
[----:B------:R-:W-:Y:S01]  /*8930*/  FADD.FTZ R4, R161, R11 ;  /* 0x0000000ba1047221 */ /* 0x000fe20000010000 */
[----:B------:R-:W2:Y:S01]  /*8940*/  MUFU.EX2 R155, R166 ;  /* 0x000000a6009b7308 */ /* 0x000ea20000000800 */
[-C--:B------:R-:W-:Y:S01]  /*8950*/  FMUL.FTZ R59, R59, R9.reuse ;  /* 0x000000093b3b7220 */ /* 0x080fe20000410000 */
[-C--:B------:R-:W-:Y:S01]  /*8960*/  FMUL.FTZ R62, R62, R9.reuse ;  /* 0x000000093e3e7220 */ /* 0x080fe20000410000 */
[----:B------:R-:W-:Y:S01]  /*8970*/  FADD.FTZ R4, R164, R4 ;  /* 0x00000004a4047221 */ /* 0x000fe20000010000 */
[-C--:B------:R-:W-:Y:S01]  /*8980*/  FMUL.FTZ R63, R63, R9.reuse ;  /* 0x000000093f3f7220 */ /* 0x080fe20000410000 */
[----:B------:R-:W-:Y:S01]  /*8990*/  FMUL.FTZ R66, R66, R9 ;  /* 0x0000000942427220 */ /* 0x000fe20000410000 */
[----:B---3--:R-:W-:Y:S01]  /*89a0*/  FADD.FTZ R5, R163, R5 ;  /* 0x00000005a3057221 */ /* 0x008fe20000010000 */
[----:B------:R-:W-:Y:S01]  /*89b0*/  FADD.FTZ R4, R165, R4 ;  /* 0x00000004a5047221 */ /* 0x000fe20000010000 */
[----:B------:R-:W3:Y:S01]  /*89c0*/  MUFU.EX2 R167, R167 ;  /* 0x000000a700a77308 */ /* 0x000ee20000000800 */
[----:B------:R-:W-:Y:S01]  /*89d0*/  F2FP.F16.F32.PACK_AB R153, R163, R153 ;  /* 0x00000099a399723e */ /* 0x000fe200000000ff */
[-C--:B------:R-:W-:Y:S01]  /*89e0*/  FMUL.FTZ R67, R67, R9.reuse ;  /* 0x0000000943437220 */ /* 0x080fe20000410000 */
[----:B------:R-:W-:Y:S01]  /*89f0*/  FADD.FTZ R4, R156, R4 ;  /* 0x000000049c047221 */ /* 0x000fe20000010000 */
[----:B------:R-:W-:Y:S01]  /*8a00*/  F2FP.F16.F32.PACK_AB R156, R169, R156 ;  /* 0x0000009ca99c723e */ /* 0x000fe200000000ff */
[-C--:B------:R-:W-:Y:S01]  /*8a10*/  FMUL.FTZ R70, R70, R9.reuse ;  /* 0x0000000946467220 */ /* 0x080fe20000410000 */
[-C--:B------:R-:W-:Y:S01]  /*8a20*/  FMUL.FTZ R71, R71, R9.reuse ;  /* 0x0000000947477220 */ /* 0x080fe20000410000 */
[----:B------:R-:W-:Y:S01]  /*8a30*/  FADD.FTZ R4, R169, R4 ;  /* 0x00000004a9047221 */ /* 0x000fe20000010000 */
[----:B------:R-:W4:Y:S01]  /*8a40*/  MUFU.EX2 R157, R170 ;  /* 0x000000aa009d7308 */ /* 0x000f220000000800 */
        /* <DEDUP_REMOVED lines=42> */
[----:B------:R-:W-:Y:S01]  /*8cf0*/  F2FP.F16.F32.PACK_AB R160, R177, R160 ;  /* 0x000000a0b1a0723e */ /* 0x000fe200000000ff */
[-C--:B------:R-:W-:Y:S01]  /*8d00*/  FMUL.FTZ R122, R122, R9.reuse ;  /* 0x000000097a7a7220 */ /* 0x080fe20000410000 */
[-C--:B------:R-:W-:Y:S01]  /*8d10*/  FMUL.FTZ R123, R123, R9.reuse ;  /* 0x000000097b7b7220 */ /* 0x080fe20000410000 */
[----:B------:R-:W-:Y:S01]  /*8d20*/  FADD.FTZ R4, R177, R4 ;  /* 0x00000004b1047221 */ /* 0x000fe20000010000 */
[----:B------:R-:W-:Y:S01]  /*8d30*/  FMUL.FTZ R126, R126, R9 ;  /* 0x000000097e7e7220 */ /* 0x000fe20000410000 */
[----:B------:R-:W4:Y:S01]  /*8d40*/  MUFU.EX2 R179, R179 ;  /* 0x000000b300b37308 */ /* 0x000f220000000800 */
[C---:B--2---:R-:W-:Y:S01]  /*8d50*/  FADD.FTZ R5, R175.reuse, R5 ;  /* 0x00000005af057221 */ /* 0x044fe20000010000 */
[----:B------:R-:W-:Y:S01]  /*8d60*/  FADD.FTZ R11, R180, R4 ;  /* 0x00000004b40b7221 */ /* 0x000fe20000010000 */
[----:B------:R-:W-:Y:S01]  /*8d70*/  F2FP.F16.F32.PACK_AB R159, R175, R159 ;  /* 0x0000009faf9f723e */ /* 0x000fe200000000ff */
[-C--:B------:R-:W-:Y:S01]  /*8d80*/  FMUL.FTZ R127, R127, R9.reuse ;  /* 0x000000097f7f7220 */ /* 0x080fe20000410000 */
[-C--:B------:R-:W-:Y:S01]  /*8d90*/  FMUL.FTZ R130, R130, R9.reuse ;  /* 0x0000000982827220 */ /* 0x080fe20000410000 */
[-C--:B------:R-:W-:Y:S01]  /*8da0*/  FMUL.FTZ R131, R131, R9.reuse ;  /* 0x0000000983837220 */ /* 0x080fe20000410000 */
[-C--:B------:R-:W-:Y:S01]  /*8db0*/  FMUL.FTZ R134, R134, R9.reuse ;  /* 0x0000000986867220 */ /* 0x080fe20000410000 */
[----:B------:R-:W2:Y:S01]  /*8dc0*/  MUFU.EX2 R163, R182 ;  /* 0x000000b600a37308 */ /* 0x000ea20000000800 */
[----:B---3--:R-:W-:Y:S01]  /*8dd0*/  FADD.FTZ R5, R161, R5 ;  /* 0x00000005a1057221 */ /* 0x008fe20000010000 */
[----:B------:R1:W-:Y:S01]  /*8de0*/  STSM.16.M88.4 [R184], R156 ;  /* 0x0000009cb8007844 */ /* 0x0003e20000000200 */
        /* <DEDUP_REMOVED lines=11> */
[----:B------:R-:W-:Y:S01]  /*8ea0*/  FMUL.FTZ R151, R151, R9 ;  /* 0x0000000997977220 */ /* 0x000fe20000410000 */
[----:B--2---:R-:W-:Y:S01]  /*8eb0*/  FADD.FTZ R4, R163, R5 ;  /* 0x00000005a3047221 */ /* 0x004fe20000010000 */
[----:B------:R-:W-:Y:S01]  /*8ec0*/  FADD.FTZ R5, R181, R11 ;  /* 0x0000000bb5057221 */ /* 0x000fe20000010000 */
[----:B---3--:R-:W-:-:S02]  /*8ed0*/  F2FP.F16.F32.PACK_AB R163, R10, R163 ;  /* 0x000000a30aa3723e */ /* 0x008fc400000000ff */
[----:B------:R-:W-:-:S03]  /*8ee0*/  FADD.FTZ R4, R10, R4 ;  /* 0x000000040a047221 */ /* 0x000fc60000010000 */
[----:B------:R1:W-:Y:S01]  /*8ef0*/  STSM.16.M88.4 [R23], R160 ;  /* 0x000000a017007844 */ /* 0x0003e20000000200 */
[----:B------:R-:W-:Y:S05]  /*8f00*/  @!P0 BRA `(.L_x_4282) ;  /* 0x0000000000048947 */ /* 0x000fea0003800000 */
[----:B------:R-:W-:Y:S01]  /*8f10*/  BPT.TRAP 0x1 ;  /* 0x000000040000795c */ /* 0x000fe20000300000 */
.L_x_4282:
[----:B------:R2:W3:Y:S01]  /*8f20*/  SYNCS.PHASECHK.TRANS64.TRYWAIT P1, [UR22+0x28c50], R7 ;  /* 0x028c5007ff0075a7 */ /* 0x0004e20008020156 */
[----:B------:R-:W-:Y:S05]  /*8f30*/  @!P0 BRA `(.L_x_4283) ;  /* 0x0000000000048947 */ /* 0x000fea0003800000 */
[----:B------:R-:W-:Y:S01]  /*8f40*/  BPT.TRAP 0x1 ;  /* 0x000000040000795c */ /* 0x000fe20000300000 */
.L_x_4283:
[----:B---3--:R-:W-:Y:S05]  /*8f50*/  @P1 BRA `(.L_x_4284) ;  /* 0x0000000000081947 */ /* 0x008fea0003800000 */
[----:B------:R-:W3:Y:S02]  /*8f60*/  SYNCS.PHASECHK.TRANS64.TRYWAIT P1, [UR22+0x28c50], R7 ;  /* 0x028c5007ff0075a7 */ /* 0x000ee40008020156 */
[----:B---3--:R-:W-:Y:S05]  /*8f70*/  @!P1 BRA `(.L_x_4285) ;  /* 0x000000bc00889947 */ /* 0x008fea0003800000 */
.L_x_4284:
        /* <DEDUP_REMOVED lines=34> */
.L_x_4286:
[----:B------:R-:W-:Y:S01]  /*91a0*/  UISETP.GT.AND UP0, UPT, UR21, UR48, UPT ;  /* 0x000000301500728c */ /* 0x000fe2000bf04270 */
[----:B-1----:R-:W-:Y:S01]  /*91b0*/  IMAD.MOV.U32 R9, RZ, RZ, R3 ;  /* 0x000000ffff097224 */ /* 0x002fe200078e0003 */
        /* <DEDUP_REMOVED lines=8> */
.L_x_4276:
[----:B------:R-:W5:Y:S01]  /*9240*/  SHFL.BFLY PT, R0, R5, 0x2, 0x1f ;  /* 0x0c401f0005007f89 */ /* 0x000f6200000e0000 */
[----:B------:R-:W-:Y:S01]  /*9250*/  IMAD.U32 R12, RZ, RZ, UR10 ;  /* 0x0000000aff0c7e24 */ /* 0x000fe2000f8e00ff */
[----:B------:R-:W-:Y:S08]  /*9260*/  BAR.ARV 0x8, 0x100 ;  /* 0x0204000000007b1d */ /* 0x000ff00000002000 */
[----:B------:R-:W-:Y:S01]  /*9270*/  BAR.SYNC.DEFER_BLOCKING 0xf, 0x100 ;  /* 0x03c4000000007b1d */ /* 0x000fe20000010000 */
[----:B------:R-:W-:Y:S01]  /*9280*/  ISETP.NE.AND P2, PT, R18, RZ, PT ;  /* 0x000000ff1200720c */ /* 0x000fe20003f45270 */
[----:B------:R-:W-:Y:S01]  /*9290*/  IMAD.MOV.U32 R13, RZ, RZ, -0x800000 ;  /* 0xff800000ff0d7424 */ /* 0x000fe200078e00ff */
[----:B------:R-:W-:-:S03]  /*92a0*/  UIADD3 UR46, UR46, 0x1, URZ ;  /* 0x000000012e2e7890 */ /* 0x000fc6000fffe03f */
[----:B------:R-:W4:Y:S01]  /*92b0*/  SHFL.BFLY PT, R9, R4, 0x2, 0x1f ;  /* 0x0c401f0004097f89 */ /* 0x000f2200000e0000 */
[----:B-----5:R-:W-:-:S05]  /*92c0*/  FADD.FTZ R0, R0, R5 ;  /* 0x0000000500007221 */ /* 0x020fca0000010000 */
[----:B0123--:R-:W0:Y:S01]  /*92d0*/  SHFL.BFLY PT, R7, R0, 0x1, 0x1f ;  /* 0x0c201f0000077f89 */ /* 0x00fe2200000e0000 */
[----:B----4-:R-:W-:Y:S01]  /*92e0*/  FADD.FTZ R9, R9, R4 ;  /* 0x0000000409097221 */ /* 0x010fe20000010000 */
[----:B------:R-:W-:-:S04]  /*92f0*/  IMAD.MOV.U32 R4, RZ, RZ, RZ ;  /* 0x000000ffff047224 */ /* 0x000fc800078e00ff */
[----:B------:R-:W1:Y:S01]  /*9300*/  SHFL.BFLY PT, R8, R9, 0x1, 0x1f ;  /* 0x0c201f0009087f89 */ /* 0x000e6200000e0000 */
[----:B0-----:R-:W-:Y:S01]  /*9310*/  FADD.FTZ R10, R0, R7 ;  /* 0x00000007000a7221 */ /* 0x001fe20000010000 */
[----:B------:R-:W-:-:S04]  /*9320*/  IMAD.MOV.U32 R0, RZ, RZ, RZ ;  /* 0x000000ffff007224 */ /* 0x000fc800078e00ff */
[----:B------:R-:W-:-:S13]  /*9330*/  FSETP.NE.FTZ.AND P0, PT, R10, RZ, PT ;  /* 0x000000ff0a00720b */ /* 0x000fda0003f15000 */
[----:B------:R-:W0:Y:S01]  /*9340*/  @P0 MUFU.LG2 R7, R10 ;  /* 0x0000000a00070308 */ /* 0x000e220000000c00 */
[----:B------:R-:W-:Y:S01]  /*9350*/  @P0 FMUL.FTZ R5, R12, 0.69314718246459960938 ;  /* 0x3f3172180c050820 */ /* 0x000fe20000410000 */
[----:B-1----:R-:W-:Y:S01]  /*9360*/  FADD.FTZ R11, R9, R8 ;  /* 0x00000008090b7221 */ /* 0x002fe20000010000 */
[----:B------:R-:W-:-:S04]  /*9370*/  IMAD.MOV.U32 R12, RZ, RZ, -0x800000 ;  /* 0xff800000ff0c7424 */ /* 0x000fc800078e00ff */
[----:B------:R-:W-:Y:S01]  /*9380*/  FSETP.NE.FTZ.AND P1, PT, R11, RZ, PT ;  /* 0x000000ff0b00720b */ /* 0x000fe20003f35000 */
[----:B------:R-:W1:Y:S01]  /*9390*/  @P0 MUFU.RCP R4, R10 ;  /* 0x0000000a00040308 */ /* 0x000e620000001000 */
[----:B0-----:R-:W-:-:S11]  /*93a0*/  @P0 FMUL.FTZ R8, R7, 0.69314718246459960938 ;  /* 0x3f31721807080820 */ /* 0x001fd60000410000 */
[----:B------:R-:W0:Y:S01]  /*93b0*/  @P1 MUFU.RCP R0, R11 ;  /* 0x0000000b00001308 */ /* 0x000e220000001000 */
[----:B------:R-:W-:Y:S01]  /*93c0*/  @P0 FFMA.FTZ R12, R5, R6, R8 ;  /* 0x00000006050c0223 */ /* 0x000fe20000010008 */
[----:B------:R-:W-:Y:S01]  /*93d0*/  IMAD.U32 R6, RZ, RZ, UR37 ;  /* 0x00000025ff067e24 */ /* 0x000fe2000f8e00ff */
[----:B------:R-:W-:Y:S01]  /*93e0*/  UIADD3 UR37, UR37, 0x1, URZ ;  /* 0x0000000125257890 */ /* 0x000fe2000fffe03f */
[----:B------:R-:W-:Y:S01]  /*93f0*/  PLOP3.LUT P0, PT, PT, PT, PT, 0x8, 0x0 ;  /* 0x000000000000781c */ /* 0x000fe20003f0e170 */
[-C--:B-1----:R-:W-:Y:S01]  /*9400*/  FMUL.FTZ R24, R24, R4.reuse ;  /* 0x0000000418187220 */ /* 0x082fe20000410000 */
[----:B------:R-:W-:Y:S01]  /*9410*/  @!P2 IMAD R5, R6, 0x40, R17 ;  /* 0x000000400605a824 */ /* 0x000fe200078e0211 */
[----:B------:R-:W-:Y:S01]  /*9420*/  UISETP.NE.AND UP0, UPT, UR37, 0x2, UPT ;  /* 0x000000022500788c */ /* 0x000fe2000bf05270 */
[----:B------:R-:W-:Y:S02]  /*9430*/  IMAD.U32 R6, RZ, RZ, UR10 ;  /* 0x0000000aff067e24 */ /* 0x000fe4000f8e00ff */
[-C--:B------:R-:W-:Y:S01]  /*9440*/  FMUL.FTZ R25, R25, R4.reuse ;  /* 0x0000000419197220 */ /* 0x080fe20000410000 */
[-C--:B------:R-:W-:Y:S01]  /*9450*/  FMUL.FTZ R28, R28, R4.reuse ;  /* 0x000000041c1c7220 */ /* 0x080fe20000410000 */
[----:B------:R-:W-:Y:S01]  /*9460*/  @!P2 LEA R7, R5, UR40, 0x2 ;  /* 0x000000280507ac11 */ /* 0x000fe2000f8e10ff */
[-C--:B------:R-:W-:Y:S01]  /*9470*/  FMUL.FTZ R29, R29, R4.reuse ;  /* 0x000000041d1d7220 */ /* 0x080fe20000410000 */
[----:B------:R-:W1:Y:S01]  /*9480*/  @P1 MUFU.LG2 R5, R11 ;  /* 0x0000000b00051308 */ /* 0x000e620000000c00 */
        /* <DEDUP_REMOVED lines=63> */
[----:B-1----:R-:W-:Y:S01]  /*9880*/  @P1 FMUL.FTZ R4, R5, 0.69314718246459960938 ;  /* 0x3f31721805041820 */ /* 0x002fe20000410000 */
[----:B------:R-:W-:Y:S01]  /*9890*/  USEL UR4, URZ, 0x1, UP0 ;  /* 0x000000013f047887 */ /* 0x000fe20008000000 */
        /* <DEDUP_REMOVED lines=65> */
[----:B------:R-:W-:-:S02]  /*9cb0*/  USEL UR37, UR37, URZ, UP0 ;  /* 0x0000003f25257287 */ /* 0x000fc40008000000 */
[----:B------:R-:W-:Y:S01]  /*9cc0*/  ULOP3.LUT UR36, UR36, UR4, URZ, 0x3c, !UPT ;  /* 0x0000000424247292 */ /* 0x000fe2000f8e3c3f */
[----:B0-----:R-:W-:Y:S11]  /*9cd0*/  BAR.ARV 0xe, 0x100 ;  /* 0x0384000000007b1d */ /* 0x001ff60000002000 */
.L_x_4240:
        /* <DEDUP_REMOVED lines=22> */
[----:B0-----:R-:W-:Y:S01]  /*9e40*/  UMOV UR11, UR4 ;  /* 0x00000004000b7c82 */ /* 0x001fe20008000000 */
        /* <DEDUP_REMOVED lines=10> */
[----:B------:R-:W-:-:S04]  /*9ef0*/  UIADD3 UR4, UP0, UR4, UR12, URZ ;  /* 0x0000000c04047290 */ /* 0x000fc8000ff1e03f */
[----:B------:R-:W-:Y:S01]  /*9f00*/  UIADD3.X UR8, UR8, UR13, URZ, UP0, !UPT ;  /* 0x0000000d08087290 */ /* 0x000fe200087fe43f */
        /* <DEDUP_REMOVED lines=25> */
[----:B0-----:R-:W-:Y:S02]  /*a0a0*/  IADD3 R8, P0, R20, 0x60, RZ ;  /* 0x0000006014087810 */ /* 0x001fe40007f1e0ff */
        /* <DEDUP_REMOVED lines=8> */
[----:B0-----:R-:W-:Y:S01]  /*a130*/  IMAD.X R5, RZ, RZ, R21, P0 ;  /* 0x000000ffff057224 */ /* 0x001fe200000e0615 */
        /* <DEDUP_REMOVED lines=139> */
[----:B0-----:R-:W-:Y:S02]  /*a9f0*/  IMAD.U32 R4, RZ, RZ, UR10 ;  /* 0x0000000aff047e24 */ /* 0x001fe4000f8e00ff */
[----:B------:R-:W-:-:S05]  /*aa00*/  IMAD.U32 R5, RZ, RZ, UR11 ;  /* 0x0000000bff057e24 */ /* 0x000fca000f8e00ff */
[----:B------:R0:W2:Y:S02]  /*aa10*/  @P1 LDG.E R3, desc[UR50][R4.64] ;  /* 0x0000003204031981 */ /* 0x0000a4000c1e1900 */
[----:B0-----:R-:W-:Y:S01]  /*aa20*/  IMAD.U32 R4, RZ, RZ, UR4 ;  /* 0x00000004ff047e24 */ /* 0x001fe2000f8e00ff */
[----:B------:R-:W-:Y:S01]  /*aa30*/  UISETP.NE.AND UP0, UPT, UR9, URZ, UPT ;  /* 0x0000003f0900728c */ /* 0x000fe2000bf05270 */
[----:B------:R-:W-:Y:S01]  /*aa40*/  IMAD.U32 R5, RZ, RZ, UR8 ;  /* 0x00000008ff057e24 */ /* 0x000fe2000f8e00ff */
[----:B------:R-:W-:-:S04]  /*aa50*/  ULDC UR4, c[0x0][0xad4] ;  /* 0x0002b50000047ab9 */ /* 0x000fc80000000800 */
[----:B------:R1:W5:Y:S01]  /*aa60*/  @P0 LDG.E R0, desc[UR50][R4.64] ;  /* 0x0000003204000981 */ /* 0x000362000c1e1900 */
[----:B------:R-:W-:Y:S01]  /*aa70*/  ULDC UR8, c[0x0][0xa88] ;  /* 0x0002a20000087ab9 */ /* 0x000fe20000000800 */
[----:B------:R-:W-:Y:S02]  /*aa80*/  ULOP3.LUT UR43, UR43, 0xff, URZ, 0xc0, !UPT ;  /* 0x000000ff2b2b7892 */ /* 0x000fe4000f8ec03f */
[----:B------:R-:W-:Y:S01]  /*aa90*/  USEL UR10, UR9, UR4, UP0 ;  /* 0x00000004090a7287 */ /* 0x000fe20008000000 */
[----:B--2---:R-:W-:Y:S01]  /*aaa0*/  @P1 R2UR UR8, R3 ;  /* 0x00000000030812ca */ /* 0x004fe200000e0000 */
[----:B-1----:R-:W-:-:S14]  /*aab0*/  @P1 BRA `(.L_x_4290) ;  /* 0x0000000000181947 */ /* 0x002fdc0003800000 */
[----:B------:R-:W-:Y:S05]  /*aac0*/  @!P0 BRA `(.L_x_4290) ;  /* 0x0000000000148947 */ /* 0x000fea0003800000 */
[----:B------:R-:W2:Y:S04]  /*aad0*/  LDG.E R6, desc[UR50][R4.64] ;  /* 0x0000003204067981 */ /* 0x000ea8000c1e1900 */
[----:B------:R-:W3:Y:S01]  /*aae0*/  LDG.E R3, desc[UR50][R4.64+0x4] ;  /* 0x0000043204037981 */ /* 0x000ee2000c1e1900 */
[----:B--2---:R-:W-:Y:S02]  /*aaf0*/  R2UR UR4, R6 ;  /* 0x00000000060472ca */ /* 0x004fe400000e0000 */
[----:B---3--:R-:W-:-:S13]  /*ab00*/  R2UR UR8, R3 ;  /* 0x00000000030872ca */ /* 0x008fda00000e0000 */
[----:B------:R-:W-:-:S12]  /*ab10*/  UIADD3 UR8, -UR4, UR8, URZ ;  /* 0x0000000804087290 */ /* 0x000fd8000fffe13f */
.L_x_4290:
        /* <DEDUP_REMOVED lines=22> */
[----:B------:R-:W-:-:S04]  /*ac80*/  USEL UR42, UR42, URZ, !UP0 ;  /* 0x0000003f2a2a7287 */ /* 0x000fc8000c000000 */
[----:B------:R-:W-:Y:S01]  /*ac90*/  ULDC.64 UR14, c[0x0][UR19+0x228] ;  /* 0x00008a00130e7abb */ /* 0x000fe20008000a00 */
[----:B------:R-:W-:Y:S01]  /*aca0*/  ULDC.64 UR12, c[0x0][UR19+0x220] ;  /* 0x00008800130c7abb */ /* 0x000fe20008000a00 */
[----:B------:R-:W-:Y:S02]  /*acb0*/  UIMAD.WIDE.U32 UR20, UR14, UR16, URZ ;  /* 0x000000100e1472a5 */ /* 0x000fe4000f8e003f */
[----:B------:R-:W-:Y:S01]  /*acc0*/  UIMAD UR22, UR15, UR16, URZ ;  /* 0x000000100f1672a4 */ /* 0x000fe2000f8e023f */
[----:B0-----:R-:W-:Y:S01]  /*acd0*/  ISETP.NE.AND P0, PT, R0, 0x1, PT ;  /* 0x000000010000780c */ /* 0x001fe20003f05270 */
[----:B------:R-:W-:Y:S01]  /*ace0*/  UIMAD.WIDE.U32 UR14, UR12, UR41, URZ ;  /* 0x000000290c0e72a5 */ /* 0x000fe2000f8e003f */
[----:B------:R-:W-:Y:S01]  /*acf0*/  ULDC.64 UR10, c[0x0][UR19+0x218] ;  /* 0x00008600130a7abb */ /* 0x000fe20008000a00 */
[----:B------:R-:W-:Y:S02]  /*ad00*/  UIMAD UR41, UR13, UR41, URZ ;  /* 0x000000290d2972a4 */ /* 0x000fe4000f8e023f */
[----:B------:R-:W-:-:S02]  /*ad10*/  UIMAD.WIDE.U32 UR16, UR10, UR44, URZ ;  /* 0x0000002c0a1072a5 */ /* 0x000fc4000f8e003f */
[----:B------:R-:W-:Y:S02]  /*ad20*/  UIMAD UR10, UR11, UR44, URZ ;  /* 0x0000002c0b0a72a4 */ /* 0x000fe4000f8e023f */
[----:B------:R-:W-:Y:S02]  /*ad30*/  UIMAD UR41, UR12, UR42, UR41 ;  /* 0x0000002a0c2972a4 */ /* 0x000fe4000f8e0229 */
[----:B------:R-:W-:Y:S02]  /*ad40*/  UIADD3 UR22, UR21, UR22, URZ ;  /* 0x0000001615167290 */ /* 0x000fe4000fffe03f */
[----:B------:R-:W0:Y:S01]  /*ad50*/  @P0 LDC R4, c[0x0][0xbec] ;  /* 0x0002fb00ff040b82 */ /* 0x000e220000000800 */
[----:B------:R-:W-:Y:S02]  /*ad60*/  UIADD3 UR11, UR17, UR10, URZ ;  /* 0x0000000a110b7290 */ /* 0x000fe4000fffe03f */
[----:B------:R-:W-:Y:S02]  /*ad70*/  UIADD3 UR16, UP0, UP2, UR14, UR16, UR4 ;  /* 0x000000100e107290 */ /* 0x000fe4000fa1e004 */
[----:B------:R-:W-:Y:S01]  /*ad80*/  UIADD3 UR10, UR15, UR41, URZ ;  /* 0x000000290f0a7290 */ /* 0x000fe2000fffe03f */
[----:B------:R-:W-:-:S02]  /*ad90*/  IMAD.U32 R6, RZ, RZ, UR22 ;  /* 0x00000016ff067e24 */ /* 0x000fc4000f8e00ff */
[----:B------:R-:W1:Y:S01]  /*ada0*/  @P0 LDC R5, c[0x0][0xbf0] ;  /* 0x0002fc00ff050b82 */ /* 0x000e620000000800 */
[----:B------:R-:W-:Y:S01]  /*adb0*/  UIADD3.X UR10, UR10, UR11, UR18, UP0, UP2 ;  /* 0x0000000b0a0a7290 */ /* 0x000fe200087e4412 */
[----:B0-----:R-:W-:-:S05]  /*adc0*/  @P0 IMAD.HI.U32 R4, R9, R4, RZ ;  /* 0x0000000409040227 */ /* 0x001fca00078e00ff */
[----:B-1----:R-:W-:Y:S01]  /*add0*/  @P0 SHF.R.U32.HI R3, RZ, R5, R4 ;  /* 0x00000005ff030219 */ /* 0x002fe20000011604 */
[----:B------:R-:W-:-:S04]  /*ade0*/  IMAD.U32 R4, RZ, RZ, UR20 ;  /* 0x00000014ff047e24 */ /* 0x000fc8000f8e00ff */
[--C-:B------:R-:W-:Y:S01]  /*adf0*/  IMAD.MOV R7, RZ, RZ, -R3.reuse ;  /* 0x000000ffff077224 */ /* 0x100fe200078e0a03 */
[----:B------:R-:W-:Y:S02]  /*ae00*/  IADD3 R4, P0, P2, R3, UR16, R4 ;  /* 0x0000001003047c10 */ /* 0x000fe4000fa1e004 */
[----:B------:R-:W-:Y:S01]  /*ae10*/  SHF.R.S32.HI R3, RZ, 0x1f, R3 ;  /* 0x0000001fff037819 */ /* 0x000fe20000011403 */
[C---:B------:R-:W-:Y:S02]  /*ae20*/  IMAD R7, R0.reuse, R7, R9 ;  /* 0x0000000700077224 */ /* 0x040fe400078e0209 */
[----:B------:R-:W-:Y:S01]  /*ae30*/  IMAD R9, R0, UR8, RZ ;  /* 0x0000000800097c24 */ /* 0x000fe2000f8e02ff */
        /* <DEDUP_REMOVED lines=10> */
[----:B------:R-:W-:Y:S01]  /*aee0*/  LEA R8, P0, R4, UR10, 0x2 ;  /* 0x0000000a04087c11 */ /* 0x000fe2000f8010ff */
[----:B------:R-:W-:-:S03]  /*aef0*/  VIADD R0, R17, UR45 ;  /* 0x0000002d11007c36 */ /* 0x000fc60008000000 */
        /* <DEDUP_REMOVED lines=12> */
.L_x_4291:
[----:B------:R-:W-:Y:S05]  /*afc0*/  @P1 BRA `(.L_x_4292) ;  /* 0x0000001000601947 */ /* 0x000fea0003800000 */
[----:B------:R-:W1:Y:S01]  /*afd0*/  S2R R0, SR_TID.X ;  /* 0x0000000000007919 */ /* 0x000e620000002100 */
[----:B------:R-:W2:Y:S01]  /*afe0*/  LDC R82, c[0x0][0xbe8] ;  /* 0x0002fa00ff527b82 */ /* 0x000ea20000000800 */
[----:B------:R-:W-:Y:S01]  /*aff0*/  ULDC UR14, c[0x0][0xac8] ;  /* 0x0002b200000e7ab9 */ /* 0x000fe20000000800 */
[----:B------:R-:W-:Y:S01]  /*b000*/  ULDC.64 UR12, c[0x0][0xaa0] ;  /* 0x0002a800000c7ab9 */ /* 0x000fe20000000a00 */
[----:B-1----:R-:W-:-:S05]  /*b010*/  VIADD R0, R0, 0xffffff80 ;  /* 0xffffff8000007836 */ /* 0x002fca0000000000 */
[----:B------:R-:W-:-:S04]  /*b020*/  SHF.R.S32.HI R3, RZ, 0x1f, R0 ;  /* 0x0000001fff037819 */ /* 0x000fc80000011400 */
[----:B------:R-:W-:-:S04]  /*b030*/  LEA.HI R20, R3, R0, RZ, 0x3 ;  /* 0x0000000003147211 */ /* 0x000fc800078f18ff */
[----:B------:R-:W-:-:S05]  /*b040*/  SHF.R.S32.HI R3, RZ, 0x3, R20 ;  /* 0x00000003ff037819 */ /* 0x000fca0000011414 */
[----:B0-----:R-:W-:-:S04]  /*b050*/  IMAD R5, R3, 0x40, R2 ;  /* 0x0000004003057824 */ /* 0x001fc800078e0202 */
[----:B------:R-:W-:-:S03]  /*b060*/  IMAD.WIDE R14, R5, 0x2, R14 ;  /* 0x00000002050e7825 */ /* 0x000fc600078e020e */
[C---:B------:R-:W-:Y:S02]  /*b070*/  IADD3 R41, P2, R14.reuse, 0x7000, RZ ;  /* 0x000070000e297810 */ /* 0x040fe40007f5e0ff */
[C---:B------:R-:W-:Y:S02]  /*b080*/  IADD3 R33, P0, R14.reuse, 0x5000, RZ ;  /* 0x000050000e217810 */ /* 0x040fe40007f1e0ff */
[----:B------:R-:W-:Y:S02]  /*b090*/  LOP3.LUT R40, R41, 0x380, RZ, 0xc0, !PT ;  /* 0x0000038029287812 */ /* 0x000fe400078ec0ff */
[----:B------:R-:W-:Y:S02]  /*b0a0*/  LOP3.LUT R32, R33, 0x380, RZ, 0xc0, !PT ;  /* 0x0000038021207812 */ /* 0x000fe400078ec0ff */
[----:B------:R-:W-:Y:S02]  /*b0b0*/  IADD3 R37, P1, R14, 0x6000, RZ ;  /* 0x000060000e257810 */ /* 0x000fe40007f3e0ff */
[----:B------:R-:W-:-:S02]  /*b0c0*/  SHF.R.U64 R40, R40, 0x3, RZ ;  /* 0x0000000328287819 */ /* 0x000fc400000012ff */
[----:B------:R-:W-:Y:S02]  /*b0d0*/  SHF.R.U64 R32, R32, 0x3, RZ ;  /* 0x0000000320207819 */ /* 0x000fe400000012ff */
[----:B------:R-:W-:Y:S02]  /*b0e0*/  LOP3.LUT R36, R37, 0x380, RZ, 0xc0, !PT ;  /* 0x0000038025247812 */ /* 0x000fe400078ec0ff */
[----:B------:R-:W-:Y:S01]  /*b0f0*/  LOP3.LUT R40, R40, R41, RZ, 0x3c, !PT ;  /* 0x0000002928287212 */ /* 0x000fe200078e3cff */
[--C-:B------:R-:W-:Y:S01]  /*b100*/  IMAD.X R41, RZ, RZ, R15.reuse, P2 ;  /* 0x000000ffff297224 */ /* 0x100fe200010e060f */
[----:B------:R-:W-:Y:S01]  /*b110*/  LOP3.LUT R32, R32, R33, RZ, 0x3c, !PT ;  /* 0x0000002120207212 */ /* 0x000fe200078e3cff */
[--C-:B------:R-:W-:Y:S01]  /*b120*/  IMAD.X R33, RZ, RZ, R15.reuse, P0 ;  /* 0x000000ffff217224 */ /* 0x100fe200000e060f */
[----:B------:R-:W-:Y:S02]  /*b130*/  IADD3 R69, P2, R14, 0xe000, RZ ;  /* 0x0000e0000e457810 */ /* 0x000fe40007f5e0ff */
[----:B------:R-:W-:Y:S01]  /*b140*/  SHF.R.U64 R36, R36, 0x3, RZ ;  /* 0x0000000324247819 */ /* 0x000fe200000012ff */
[----:B------:R-:W-:Y:S01]  /*b150*/  UIMAD UR18, UR18, UR12, URZ ;  /* 0x0000000c121272a4 */ /* 0x000fe2000f8e023f */
[----:B------:R-:W-:Y:S01]  /*b160*/  IADD3 R61, P0, R14, 0xc000, RZ ;  /* 0x0000c0000e3d7810 */ /* 0x000fe20007f1e0ff */
[----:B------:R-:W-:Y:S01]  /*b170*/  UIMAD.WIDE.U32 UR10, UR4, UR12, URZ ;  /* 0x0000000c040a72a5 */ /* 0x000fe2000f8e003f */
[----:B------:R-:W-:Y:S01]  /*b180*/  LOP3.LUT R68, R69, 0x380, RZ, 0xc0, !PT ;  /* 0x0000038045447812 */ /* 0x000fe200078ec0ff */
[----:B------:R-:W-:Y:S01]  /*b190*/  VIADD R89, R2, 0xc0 ;  /* 0x000000c002597836 */ /* 0x000fe20000000000 */
[----:B------:R-:W-:Y:S01]  /*b1a0*/  LOP3.LUT R36, R36, R37, RZ, 0x3c, !PT ;  /* 0x0000002524247212 */ /* 0x000fe200078e3cff */
[----:B------:R-:W-:Y:S01]  /*b1b0*/  IMAD.X R37, RZ, RZ, R15, P1 ;  /* 0x000000ffff257224 */ /* 0x000fe200008e060f */
[----:B------:R-:W-:Y:S01]  /*b1c0*/  LOP3.LUT R60, R61, 0x380, RZ, 0xc0, !PT ;  /* 0x000003803d3c7812 */ /* 0x000fe200078ec0ff */
[----:B------:R-:W-:Y:S01]  /*b1d0*/  VIADD R87, R2, 0x100 ;  /* 0x0000010002577836 */ /* 0x000fe20000000000 */
[----:B------:R-:W-:Y:S01]  /*b1e0*/  IADD3 R65, P1, R14, 0xd000, RZ ;  /* 0x0000d0000e417810 */ /* 0x000fe20007f3e0ff */
[----:B------:R-:W-:Y:S01]  /*b1f0*/  VIADD R91, R2, 0x140 ;  /* 0x00000140025b7836 */ /* 0x000fe20000000000 */
[----:B------:R-:W-:-:S02]  /*b200*/  SHF.R.U64 R68, R68, 0x3, RZ ;  /* 0x0000000344447819 */ /* 0x000fc400000012ff */
[----:B------:R-:W-:Y:S02]  /*b210*/  IADD3 R9, P3, R14, 0x1000, RZ ;  /* 0x000010000e097810 */ /* 0x000fe40007f7e0ff */
[----:B------:R-:W-:Y:S02]  /*b220*/  LOP3.LUT R77, R20, 0xfffffff8, RZ, 0xc0, !PT ;  /* 0xfffffff8144d7812 */ /* 0x000fe400078ec0ff */
[C---:B------:R-:W-:Y:S02]  /*b230*/  IADD3 R13, P4, R14.reuse, 0x2000, RZ ;  /* 0x000020000e0d7810 */ /* 0x040fe40007f9e0ff */
[C---:B------:R-:W-:Y:S02]  /*b240*/  IADD3 R25, P5, R14.reuse, 0x3000, RZ ;  /* 0x000030000e197810 */ /* 0x040fe40007fbe0ff */
[----:B------:R-:W-:Y:S01]  /*b250*/  IADD3 R29, P6, R14, 0x4000, RZ ;  /* 0x000040000e1d7810 */ /* 0x000fe20007fde0ff */
[----:B------:R-:W-:Y:S01]  /*b260*/  UIMAD UR18, UR4, UR13, UR18 ;  /* 0x0000000d041272a4 */ /* 0x000fe2000f8e0212 */
[----:B------:R-:W-:Y:S01]  /*b270*/  SHF.R.U64 R60, R60, 0x3, RZ ;  /* 0x000000033c3c7819 */ /* 0x000fe200000012ff */
[----:B------:R-:W-:Y:S01]  /*b280*/  VIADD R95, R2, 0x180 ;  /* 0x00000180025f7836 */ /* 0x000fe20000000000 */
[----:B------:R-:W-:Y:S01]  /*b290*/  LOP3.LUT R64, R65, 0x380, RZ, 0xc0, !PT ;  /* 0x0000038041407812 */ /* 0x000fe200078ec0ff */
[----:B------:R-:W-:Y:S01]  /*b2a0*/  ULDC.64 UR12, c[0x0][0xae8] ;  /* 0x0002ba00000c7ab9 */ /* 0x000fe20000000a00 */
[----:B------:R-:W-:Y:S01]  /*b2b0*/  LOP3.LUT R68, R68, R69, RZ, 0x3c, !PT ;  /* 0x0000004544447212 */ /* 0x000fe200078e3cff */
[--C-:B------:R-:W-:Y:S01]  /*b2c0*/  IMAD.X R69, RZ, RZ, R15.reuse, P2 ;  /* 0x000000ffff457224 */ /* 0x100fe200010e060f */
[----:B------:R-:W-:Y:S01]  /*b2d0*/  LOP3.LUT R60, R60, R61, RZ, 0x3c, !PT ;  /* 0x0000003d3c3c7212 */ /* 0x000fe200078e3cff */
[----:B------:R-:W-:Y:S01]  /*b2e0*/  IMAD.X R61, RZ, RZ, R15, P0 ;  /* 0x000000ffff3d7224 */ /* 0x000fe200000e060f */
[----:B--2---:R-:W-:Y:S01]  /*b2f0*/  ISETP.NE.AND P2, PT, R82, 0x1, PT ;  /* 0x000000015200780c */ /* 0x004fe20003f45270 */
[----:B------:R-:W5:Y:S01]  /*b300*/  LD.E.128 R32, desc[UR50][R32.64] ;  /* 0x0000003220207980 */ /* 0x000f62000c101d00 */
[----:B------:R-:W-:-:S02]  /*b310*/  SHF.R.U64 R64, R64, 0x3, RZ ;  /* 0x0000000340407819 */ /* 0x000fc400000012ff */
[----:B------:R-:W-:Y:S01]  /*b320*/  ISETP.GE.AND P0, PT, R192, UR14, PT ;  /* 0x0000000ec0007c0c */ /* 0x000fe2000bf06270 */
[----:B------:R-:W5:Y:S01]  /*b330*/  LD.E.128 R36, desc[UR50][R36.64] ;  /* 0x0000003224247980 */ /* 0x000f62000c101d00 */
[----:B------:R-:W-:Y:S01]  /*b340*/  LOP3.LUT R64, R64, R65, RZ, 0x3c, !PT ;  /* 0x0000004140407212 */ /* 0x000fe200078e3cff */
[----:B------:R-:W-:Y:S01]  /*b350*/  IMAD.X R65, RZ, RZ, R15, P1 ;  /* 0x000000ffff417224 */ /* 0x000fe200008e060f */
[----:B------:R-:W-:Y:S01]  /*b360*/  SEL R76, RZ, 0xffffffff, P0 ;  /* 0xffffffffff4c7807 */ /* 0x000fe20000000000 */
[----:B------:R-:W5:Y:S01]  /*b370*/  LD.E.128 R40, desc[UR50][R40.64] ;  /* 0x0000003228287980 */ /* 0x000f62000c101d00 */
[----:B------:R-:W-:Y:S02]  /*b380*/  ISETP.GE.AND P1, PT, R2, UR14, PT ;  /* 0x0000000e02007c0c */ /* 0x000fe4000bf26270 */
[----:B------:R-:W-:Y:S01]  /*b390*/  LOP3.LUT R8, R9, 0x380, RZ, 0xc0, !PT ;  /* 0x0000038009087812 */ /* 0x000fe200078ec0ff */
[----:B------:R-:W-:Y:S01]  /*b3a0*/  IMAD.SHL.U32 R76, R76, 0x2, RZ ;  /* 0x000000024c4c7824 */ /* 0x000fe200078e00ff */
[----:B------:R-:W-:Y:S01]  /*b3b0*/  SEL R21, RZ, 0x1, P1 ;  /* 0x00000001ff157807 */ /* 0x000fe20000800000 */
[----:B------:R-:W0:Y:S01]  /*b3c0*/  @P2 LDC R79, c[0x0][0xbec] ;  /* 0x0002fb00ff4f2b82 */ /* 0x000e220000000800 */
[----:B------:R-:W-:-:S02]  /*b3d0*/  ISETP.GE.AND P0, PT, R187, UR14, PT ;  /* 0x0000000ebb007c0c */ /* 0x000fc4000bf06270 */
[----:B------:R-:W-:Y:S02]  /*b3e0*/  LOP3.LUT R12, R13, 0x380, RZ, 0xc0, !PT ;  /* 0x000003800d0c7812 */ /* 0x000fe400078ec0ff */
[----:B------:R-:W-:Y:S02]  /*b3f0*/  LOP3.LUT R24, R25, 0x380, RZ, 0xc0, !PT ;  /* 0x0000038019187812 */ /* 0x000fe400078ec0ff */
[----:B------:R-:W-:Y:S01]  /*b400*/  LOP3.LUT R28, R29, 0x380, RZ, 0xc0, !PT ;  /* 0x000003801d1c7812 */ /* 0x000fe200078ec0ff */
[----:B------:R-:W1:Y:S01]  /*b410*/  @P2 LDC R81, c[0x0][0xbf0] ;  /* 0x0002fc00ff512b82 */ /* 0x000e620000000800 */
[----:B------:R-:W-:Y:S01]  /*b420*/  SHF.R.U64 R8, R8, 0x3, RZ ;  /* 0x0000000308087819 */ /* 0x000fe200000012ff */
[----:B------:R-:W-:Y:S01]  /*b430*/  UIADD3 UR11, UR11, UR18, URZ ;  /* 0x000000120b0b7290 */ /* 0x000fe2000fffe03f */
[----:B------:R-:W-:Y:S01]  /*b440*/  LOP3.LUT R21, R76, 0x2, R21, 0xe2, !PT ;  /* 0x000000024c157812 */ /* 0x000fe200078ee215 */
[----:B------:R-:W-:Y:S01]  /*b450*/  IMAD.IADD R76, R0, 0x1, -R77 ;  /* 0x00000001004c7824 */ /* 0x000fe200078e0a4d */
[----:B------:R-:W-:Y:S01]  /*b460*/  SEL R0, RZ, 0xffffffff, P0 ;  /* 0xffffffffff007807 */ /* 0x000fe20000000000 */
[----:B------:R-:W-:Y:S01]  /*b470*/  USHF.R.S32.HI UR4, URZ, 0x1f, UR9 ;  /* 0x0000001f3f047899 */ /* 0x000fe20008011409 */
[----:B------:R-:W-:Y:S01]  /*b480*/  LOP3.LUT R8, R8, R9, RZ, 0x3c, !PT ;  /* 0x0000000908087212 */ /* 0x000fe200078e3cff */
[----:B------:R-:W-:Y:S01]  /*b490*/  IMAD.X R9, RZ, RZ, R15, P3 ;  /* 0x000000ffff097224 */ /* 0x000fe200018e060f */
[----:B------:R-:W-:Y:S01]  /*b4a0*/  IADD3 R45, P3, R14, 0x8000, RZ ;  /* 0x000080000e2d7810 */ /* 0x000fe20007f7e0ff */
[----:B------:R-:W-:Y:S01]  /*b4b0*/  IMAD.SHL.U32 R0, R0, 0x4, RZ ;  /* 0x0000000400007824 */ /* 0x000fe200078e00ff */
[----:B------:R-:W-:Y:S01]  /*b4c0*/  SHF.R.U64 R12, R12, 0x3, RZ ;  /* 0x000000030c0c7819 */ /* 0x000fe200000012ff */
[----:B------:R-:W5:Y:S01]  /*b4d0*/  LD.E.128 R60, desc[UR50][R60.64] ;  /* 0x000000323c3c7980 */ /* 0x000f62000c101d00 */
[----:B------:R-:W-:-:S02]  /*b4e0*/  LOP3.LUT R44, R45, 0x380, RZ, 0xc0, !PT ;  /* 0x000003802d2c7812 */ /* 0x000fc400078ec0ff */
[----:B------:R-:W-:Y:S01]  /*b4f0*/  LOP3.LUT R21, R0, 0x4, R21, 0xe2, !PT ;  /* 0x0000000400157812 */ /* 0x000fe200078ee215 */
[----:B------:R-:W-:Y:S01]  /*b500*/  IMAD R0, R76, 0x20, R3 ;  /* 0x000000204c007824 */ /* 0x000fe200078e0203 */
[----:B------:R-:W-:Y:S01]  /*b510*/  SHF.R.U64 R24, R24, 0x3, RZ ;  /* 0x0000000318187819 */ /* 0x000fe200000012ff */
[----:B------:R-:W5:Y:S01]  /*b520*/  LD.E.128 R64, desc[UR50][R64.64] ;  /* 0x0000003240407980 */ /* 0x000f62000c101d00 */
[----:B------:R-:W-:Y:S02]  /*b530*/  SHF.R.U64 R28, R28, 0x3, RZ ;  /* 0x000000031c1c7819 */ /* 0x000fe400000012ff */
[----:B------:R-:W-:Y:S01]  /*b540*/  SHF.R.U64 R44, R44, 0x3, RZ ;  /* 0x000000032c2c7819 */ /* 0x000fe200000012ff */
[----:B------:R-:W-:Y:S01]  /*b550*/  UIMAD.WIDE.U32 UR10, UR44, UR12, UR10 ;  /* 0x0000000c2c0a72a5 */ /* 0x000fe2000f8e000a */
[----:B------:R-:W-:Y:S01]  /*b560*/  ISETP.GE.AND P1, PT, R89, UR14, PT ;  /* 0x0000000e59007c0c */ /* 0x000fe2000bf26270 */
[----:B------:R-:W-:Y:S01]  /*b570*/  VIADD R80, R0, UR45 ;  /* 0x0000002d00507c36 */ /* 0x000fe20008000000 */
        /* <DEDUP_REMOVED lines=9> */
[----:B------:R-:W-:Y:S01]  /*b610*/  UIMAD UR11, UR44, UR13, UR11 ;  /* 0x0000000d2c0b72a4 */ /* 0x000fe2000f8e020b */
[----:B------:R-:W-:Y:S01]  /*b620*/  IADD3 R53, P5, R14, 0xa000, RZ ;  /* 0x0000a0000e357810 */ /* 0x000fe20007fbe0ff */
[----:B0-----:R-:W-:Y:S01]  /*b630*/  @P2 IMAD.HI.U32 R0, R80, R79, RZ ;  /* 0x0000004f50002227 */ /* 0x001fe200078e00ff */
[C---:B------:R-:W-:Y:S01]  /*b640*/  IADD3 R57, P6, R14.reuse, 0xb000, RZ ;  /* 0x0000b0000e397810 */ /* 0x040fe20007fde0ff */
[----:B------:R-:W-:Y:S01]  /*b650*/  ULDC.64 UR12, c[0x0][0xaf0] ;  /* 0x0002bc00000c7ab9 */ /* 0x000fe20000000a00 */
[----:B------:R-:W-:Y:S01]  /*b660*/  IADD3 R7, P3, R14, 0xf000, RZ ;  /* 0x0000f0000e077810 */ /* 0x000fe20007f7e0ff */
[----:B------:R-:W5:Y:S01]  /*b670*/  LD.E.128 R8, desc[UR50][R8.64] ;  /* 0x0000003208087980 */ /* 0x000f62000c101d00 */
[----:B------:R-:W-:Y:S01]  /*b680*/  SEL R20, RZ, 0xffffffff, P1 ;  /* 0xffffffffff147807 */ /* 0x000fe20000800000 */
[----:B------:R-:W-:Y:S01]  /*b690*/  UIMAD UR4, UR4, UR12, URZ ;  /* 0x0000000c040472a4 */ /* 0x000fe2000f8e023f */
[----:B------:R-:W-:-:S02]  /*b6a0*/  ISETP.GE.AND P0, PT, R87, UR14, PT ;  /* 0x0000000e57007c0c */ /* 0x000fc4000bf06270 */
[----:B------:R-:W-:Y:S01]  /*b6b0*/  LOP3.LUT R5, R14, 0x380, RZ, 0xc0, !PT ;  /* 0x000003800e057812 */ /* 0x000fe200078ec0ff */
[----:B------:R-:W-:Y:S01]  /*b6c0*/  IMAD.MOV.U32 R77, RZ, RZ, R80 ;  /* 0x000000ffff4d7224 */ /* 0x000fe200078e0050 */
[----:B------:R-:W-:Y:S01]  /*b6d0*/  LOP3.LUT R48, R49, 0x380, RZ, 0xc0, !PT ;  /* 0x0000038031307812 */ /* 0x000fe200078ec0ff */
[----:B------:R-:W5:Y:S01]  /*b6e0*/  LD.E.128 R24, desc[UR50][R24.64] ;  /* 0x0000003218187980 */ /* 0x000f62000c101d00 */
[----:B------:R-:W-:Y:S02]  /*b6f0*/  LOP3.LUT R52, R53, 0x380, RZ, 0xc0, !PT ;  /* 0x0000038035347812 */ /* 0x000fe400078ec0ff */
[----:B------:R-:W-:Y:S01]  /*b700*/  LOP3.LUT R56, R57, 0x380, RZ, 0xc0, !PT ;  /* 0x0000038039387812 */ /* 0x000fe200078ec0ff */
[----:B------:R-:W-:Y:S01]  /*b710*/  IMAD.SHL.U32 R76, R20, 0x8, RZ ;  /* 0x00000008144c7824 */ /* 0x000fe200078e00ff */
[----:B------:R-:W-:Y:S01]  /*b720*/  LOP3.LUT R6, R7, 0x380, RZ, 0xc0, !PT ;  /* 0x0000038007067812 */ /* 0x000fe200078ec0ff */
[----:B------:R-:W-:Y:S01]  /*b730*/  UIMAD.WIDE.U32 UR10, UR9, UR12, UR10 ;  /* 0x0000000c090a72a5 */ /* 0x000fe2000f8e000a */
[----:B------:R-:W-:Y:S01]  /*b740*/  SEL R20, RZ, 0xffffffff, P0 ;  /* 0xffffffffff147807 */ /* 0x000fe20000000000 */
[----:B------:R-:W-:Y:S01]  /*b750*/  UIMAD UR4, UR9, UR13, UR4 ;  /* 0x0000000d090472a4 */ /* 0x000fe2000f8e0204 */
[----:B-1----:R-:W-:Y:S01]  /*b760*/  @P2 SHF.R.U32.HI R77, RZ, R81, R0 ;  /* 0x00000051ff4d2219 */ /* 0x002fe20000011600 */
[----:B------:R-:W-:Y:S01]  /*b770*/  IMAD.X R73, RZ, RZ, R15, P3 ;  /* 0x000000ffff497224 */ /* 0x000fe200018e060f */
[----:B------:R-:W-:Y:S01]  /*b780*/  SHF.R.U64 R48, R48, 0x3, RZ ;  /* 0x0000000330307819 */ /* 0x000fe200000012ff */
        /* <DEDUP_REMOVED lines=8> */
[----:B------:R-:W-:Y:S01]  /*b810*/  IMAD.SHL.U32 R83, R20, 0x10, RZ ;  /* 0x0000001014537824 */ /* 0x000fe200078e00ff */
[--C-:B------:R-:W-:Y:S01]  /*b820*/  SHF.R.S32.HI R78, RZ, 0x1f, R77.reuse ;  /* 0x0000001fff4e7819 */ /* 0x100fe2000001144d */
        /* <DEDUP_REMOVED lines=11> */
[----:B------:R-:W-:Y:S01]  /*b8e0*/  LOP3.LUT R72, R6, R7, RZ, 0x3c, !PT ;  /* 0x0000000706487212 */ /* 0x000fe200078e3cff */
[----:B------:R-:W-:Y:S01]  /*b8f0*/  IMAD.U32 R21, RZ, RZ, UR11 ;  /* 0x0000000bff157e24 */ /* 0x000fe2000f8e00ff */
[----:B------:R-:W-:Y:S01]  /*b900*/  ULDC.64 UR10, c[0x0][0xae0] ;  /* 0x0002b800000a7ab9 */ /* 0x000fe20000000a00 */
[----:B------:R-:W-:Y:S01]  /*b910*/  SEL R0, RZ, 0xffffffff, P0 ;  /* 0xffffffffff007807 */ /* 0x000fe20000000000 */
[----:B------:R-:W-:Y:S01]  /*b920*/  IMAD R79, R82, R79, R80 ;  /* 0x0000004f524f7224 */ /* 0x000fe200078e0250 */
[----:B------:R-:W5:Y:S01]  /*b930*/  LD.E.128 R4, desc[UR50][R4.64] ;  /* 0x0000003204047980 */ /* 0x000f62000c101d00 */
[----:B------:R-:W-:Y:S01]  /*b940*/  IMAD R78, R78, UR10, RZ ;  /* 0x0000000a4e4e7c24 */ /* 0x000fe2000f8e02ff */
[----:B------:R-:W-:Y:S01]  /*b950*/  LOP3.LUT R76, R83, 0x10, R76, 0xe2, !PT ;  /* 0x00000010534c7812 */ /* 0x000fe200078ee24c */
[----:B------:R-:W-:Y:S01]  /*b960*/  IMAD.U32 R21, RZ, RZ, UR4 ;  /* 0x00000004ff157e24 */ /* 0x000fe2000f8e00ff */
[----:B------:R-:W5:Y:S01]  /*b970*/  LD.E.128 R12, desc[UR50][R12.64] ;  /* 0x000000320c0c7980 */ /* 0x000f62000c101d00 */
[----:B------:R-:W-:Y:S01]  /*b980*/  IMAD.SHL.U32 R83, R0, 0x20, RZ ;  /* 0x0000002000537824 */ /* 0x000fe200078e00ff */
[----:B------:R-:W-:Y:S01]  /*b990*/  ISETP.GE.AND P0, PT, R95, UR14, PT ;  /* 0x0000000e5f007c0c */ /* 0x000fe2000bf06270 */
[----:B------:R-:W-:Y:S01]  /*b9a0*/  IMAD R81, R77, UR11, R78 ;  /* 0x0000000b4d517c24 */ /* 0x000fe2000f8e024e */
[----:B------:R-:W5:Y:S01]  /*b9b0*/  LD.E.128 R48, desc[UR50][R48.64] ;  /* 0x0000003230307980 */ /* 0x000f62000c101d00 */
[----:B------:R-:W-:-:S03]  /*b9c0*/  SHF.R.S32.HI R78, RZ, 0x1f, R79 ;  /* 0x0000001fff4e7819 */ /* 0x000fc6000001144f */
[----:B------:R-:W5:Y:S01]  /*b9d0*/  LD.E.128 R52, desc[UR50][R52.64] ;  /* 0x0000003234347980 */ /* 0x000f62000c101d00 */
[----:B------:R-:W-:Y:S01]  /*b9e0*/  IMAD.WIDE.U32 R20, R77, UR10, R20 ;  /* 0x0000000a4d147c25 */ /* 0x000fe2000f8e0014 */
[----:B------:R-:W-:Y:S02]  /*b9f0*/  ULDC.64 UR10, c[0x0][0xad8] ;  /* 0x0002b600000a7ab9 */ /* 0x000fe40000000a00 */
        /* <DEDUP_REMOVED lines=11> */
[----:B------:R-:W-:Y:S01]  /*bab0*/  IMAD.IADD R21, R21, 0x1, R81 ;  /* 0x0000000115157824 */ /* 0x000fe200078e0251 */
[----:B------:R-:W-:Y:S01]  /*bac0*/  SEL R77, RZ, 0x40, P0 ;  /* 0x00000040ff4d7807 */ /* 0x000fe20000000000 */
[----:B------:R-:W-:Y:S01]  /*bad0*/  IMAD R78, R78, UR10, RZ ;  /* 0x0000000a4e4e7c24 */ /* 0x000fe2000f8e02ff */
[----:B------:R-:W-:Y:S01]  /*bae0*/  ISETP.GE.AND P0, PT, R97, UR14, PT ;  /* 0x0000000e61007c0c */ /* 0x000fe2000bf06270 */
[----:B------:R-:W-:-:S02]  /*baf0*/  IMAD R93, R82, UR8, RZ ;  /* 0x00000008525d7c24 */ /* 0x000fc4000f8e02ff */
[----:B------:R-:W-:Y:S01]  /*bb00*/  VIADD R90, R3, UR45 ;  /* 0x0000002d035a7c36 */ /* 0x000fe20008000000 */
        /* <DEDUP_REMOVED lines=12> */
[----:B0-----:R0:W1:Y:S02]  /*bbd0*/  SHFL.IDX PT, R20, R86, RZ, 0x181f ;  /* 0x00181fff56147589 */ /* 0x00106400000e0000 */
[----:B------:R-:W-:Y:S02]  /*bbe0*/  SYNCS.ARRIVE.TRANS64.RED.A1T0 RZ, [UR4], RZ ;  /* 0x000000ffffff79a7 */ /* 0x000fe40008100404 */
        /* <DEDUP_REMOVED lines=11> */
[-C--:B-1----:R-:W-:Y:S01]  /*bca0*/  @!P1 LEA R76, P2, R192, R20.reuse, 0x1 ;  /* 0x00000014c04c9211 */ /* 0x082fe200078408ff */
[----:B--2---:R-:W-:Y:S02]  /*bcb0*/  @!P0 IMAD.WIDE R78, R2, 0x2, R20 ;  /* 0x00000002024e8825 */ /* 0x004fe400078e0214 */
[----:B------:R-:W-:Y:S02]  /*bcc0*/  @!P4 LEA R80, P5, R187, R20, 0x1 ;  /* 0x00000014bb50c211 */ /* 0x000fe400078a08ff */
[----:B------:R-:W-:Y:S01]  /*bcd0*/  @!P1 LEA.HI.X R77, R192, R21, R152, 0x1, P2 ;  /* 0x00000015c04d9211 */ /* 0x000fe200010f0c98 */
[----:B-----5:R1:W-:Y:S01]  /*bce0*/  @!P0 ST.E.128 desc[UR50][R78.64], R4 ;  /* 0x000000044e008985 */ /* 0x0203e2000c101d32 */
[----:B------:R-:W-:Y:S02]  /*bcf0*/  ISETP.GE.AND P2, PT, R87, UR14, PT ;  /* 0x0000000e57007c0c */ /* 0x000fe4000bf46270 */
[----:B------:R-:W-:Y:S01]  /*bd00*/  LOP3.LUT P0, RZ, R0, 0x40, RZ, 0xc0, !PT ;  /* 0x0000004000ff7812 */ /* 0x000fe2000780c0ff */
[----:B------:R2:W-:Y:S01]  /*bd10*/  @!P1 ST.E.128 desc[UR50][R76.64], R12 ;  /* 0x0000000c4c009985 */ /* 0x0005e2000c101d32 */
[----:B------:R-:W-:-:S02]  /*bd20*/  ISETP.GE.AND P1, PT, R91, UR14, PT ;  /* 0x0000000e5b007c0c */ /* 0x000fc4000bf26270 */
[-C--:B------:R-:W-:Y:S02]  /*bd30*/  @!P3 LEA R82, P6, R89, R20.reuse, 0x1 ;  /* 0x000000145952b211 */ /* 0x080fe400078c08ff */
[-C--:B------:R-:W-:Y:S02]  /*bd40*/  @!P4 LEA.HI.X R81, R187, R21.reuse, R81, 0x1, P5 ;  /* 0x00000015bb51c211 */ /* 0x080fe400028f0c51 */
[-C--:B------:R-:W-:Y:S02]  /*bd50*/  @!P3 LEA.HI.X R83, R89, R21.reuse, R83, 0x1, P6 ;  /* 0x000000155953b211 */ /* 0x080fe400030f0c53 */
[----:B------:R-:W-:Y:S01]  /*bd60*/  LOP3.LUT P6, RZ, R3, 0x80, RZ, 0xc0, !PT ;  /* 0x0000008003ff7812 */ /* 0x000fe200078cc0ff */
[----:B------:R3:W-:Y:S01]  /*bd70*/  @!P4 ST.E.128 desc[UR50][R80.64], R28 ;  /* 0x0000001c5000c985 */ /* 0x0007e2000c101d32 */
[C---:B------:R-:W-:Y:S02]  /*bd80*/  @!P2 LEA R84, P5, R87.reuse, R20, 0x1 ;  /* 0x000000145754a211 */ /* 0x040fe400078a08ff */
[----:B-1----:R-:W-:Y:S01]  /*bd90*/  SHF.R.S32.HI R5, RZ, 0x1f, R91 ;  /* 0x0000001fff057819 */ /* 0x002fe2000001145b */
        /* <DEDUP_REMOVED lines=14> */
.L_x_4294:
[----:B------:R-:W-:Y:S05]  /*be80*/  BSYNC B1 ;  /* 0x0000000000017941 */ /* 0x000fea0003800000 */
.L_x_4293:
        /* <DEDUP_REMOVED lines=9> */
[----:B------:R-:W-:Y:S02]  /*bf20*/  ISETP.GE.AND P1, PT, R87, UR14, PT ;  /* 0x0000000e57007c0c */ /* 0x000fe4000bf26270 */
[----:B------:R-:W-:-:S02]  /*bf30*/  SHF.R.S32.HI R15, RZ, 0x1f, R187 ;  /* 0x0000001fff0f7819 */ /* 0x000fc400000114bb */
[----:B--2---:R-:W-:Y:S01]  /*bf40*/  SHF.R.S32.HI R21, RZ, 0x1f, R89 ;  /* 0x0000001fff157819 */ /* 0x004fe20000011459 */
[----:B0---4-:R-:W-:Y:S02]  /*bf50*/  @!P0 IMAD.WIDE R6, R2, 0x2, R4 ;  /* 0x0000000202068825 */ /* 0x011fe400078e0204 */
[CC--:B------:R-:W-:Y:S02]  /*bf60*/  @!P4 LEA R12, P5, R192.reuse, R4.reuse, 0x1 ;  /* 0x00000004c00cc211 */ /* 0x0c0fe400078a08ff */
[-C--:B------:R-:W-:Y:S01]  /*bf70*/  @!P3 LEA R14, P6, R187, R4.reuse, 0x1 ;  /* 0x00000004bb0eb211 */ /* 0x080fe200078c08ff */
[----:B------:R0:W-:Y:S01]  /*bf80*/  @!P0 ST.E.128 desc[UR50][R6.64], R8 ;  /* 0x0000000806008985 */ /* 0x0001e2000c101d32 */
[----:B------:R-:W-:Y:S02]  /*bf90*/  ISETP.GE.AND P0, PT, R91, UR14, PT ;  /* 0x0000000e5b007c0c */ /* 0x000fe4000bf06270 */
[----:B------:R-:W-:Y:S02]  /*bfa0*/  @!P4 LEA.HI.X R13, R192, R5, R152, 0x1, P5 ;  /* 0x00000005c00dc211 */ /* 0x000fe400028f0c98 */
[----:B-1----:R-:W-:-:S02]  /*bfb0*/  @!P2 LEA R20, P5, R89, R4, 0x1 ;  /* 0x000000045914a211 */ /* 0x002fc400078a08ff */
        /* <DEDUP_REMOVED lines=25> */
.L_x_4292:
        /* <DEDUP_REMOVED lines=44> */
[----:B------:R-:W-:Y:S01]  /*c410*/  UIADD3 UR4, UR40, 0x28c20, URZ ;  /* 0x00028c2028047890 */ /* 0x000fe2000fffe03f */
[----:B------:R-:W-:Y:S01]  /*c420*/  IMAD R7, R7, UR14, R4 ;  /* 0x0000000e07077c24 */ /* 0x000fe2000f8e0204 */
[----:B------:R-:W-:Y:S01]  /*c430*/  SHF.R.S32.HI R162, RZ, 0x1f, R209 ;  /* 0x0000001fffa27819 */ /* 0x000fe200000114d1 */
[----:B------:R-:W-:Y:S01]  /*c440*/  IMAD R0, R0, UR12, RZ ;  /* 0x0000000c00007c24 */ /* 0x000fe2000f8e02ff */
[----:B------:R-:W-:Y:S01]  /*c450*/  UPRMT UR4, URZ, 0x654, UR4 ;  /* 0x000006543f047896 */ /* 0x000fe20008000004 */
[----:B------:R-:W-:Y:S01]  /*c460*/  IMAD.U32 R4, RZ, RZ, UR10 ;  /* 0x0000000aff047e24 */ /* 0x000fe2000f8e00ff */
[----:B------:R-:W-:Y:S01]  /*c470*/  ULDC.64 UR10, c[0x0][0xb28] ;  /* 0x0002ca00000a7ab9 */ /* 0x000fe20000000a00 */
[C---:B------:R-:W-:Y:S01]  /*c480*/  IMAD R9, R3.reuse, UR13, R0 ;  /* 0x0000000d03097c24 */ /* 0x040fe2000f8e0200 */
[----:B------:R-:W-:Y:S01]  /*c490*/  SHF.R.S32.HI R0, RZ, 0x1f, R7 ;  /* 0x0000001fff007819 */ /* 0x000fe20000011407 */
[----:B------:R-:W-:Y:S01]  /*c4a0*/  IMAD.WIDE.U32 R4, R3, UR12, R4 ;  /* 0x0000000c03047c25 */ /* 0x000fe2000f8e0004 */
[----:B------:R-:W-:-:S02]  /*c4b0*/  SHF.R.S32.HI R163, RZ, 0x1f, R210 ;  /* 0x0000001fffa37819 */ /* 0x000fc400000114d2 */
        /* <DEDUP_REMOVED lines=39> */
[----:B0-----:R-:W-:-:S04]  /*c730*/  @!P1 LEA R4, P2, R223, R12, 0x2 ;  /* 0x0000000cdf049211 */ /* 0x001fc800078410ff */
[----:B------:R-:W-:Y:S02]  /*c740*/  @!P1 LEA.HI.X R5, R223, R11, R174, 0x2, P2 ;  /* 0x0000000bdf059211 */ /* 0x000fe400010f14ae */
[----:B------:R-:W-:-:S03]  /*c750*/  ISETP.GE.AND P2, PT, R217, UR4, PT ;  /* 0x00000004d9007c0c */ /* 0x000fc6000bf46270 */
[----:B------:R0:W-:Y:S01]  /*c760*/  @!P1 ST.E.64 desc[UR50][R4.64], R28 ;  /* 0x0000001c04009985 */ /* 0x0001e2000c101b32 */
[----:B------:R-:W-:-:S03]  /*c770*/  ISETP.GE.AND P1, PT, R218, UR4, PT ;  /* 0x00000004da007c0c */ /* 0x000fc6000bf26270 */
[----:B------:R1:W-:Y:S01]  /*c780*/  @!P0 ST.E.64 desc[UR50][R6.64], R32 ;  /* 0x0000002006008985 */ /* 0x0003e2000c101b32 */
[----:B------:R-:W-:Y:S02]  /*c790*/  ISETP.GE.AND P0, PT, R219, UR4, PT ;  /* 0x00000004db007c0c */ /* 0x000fe4000bf06270 */
[CC--:B0-----:R-:W-:Y:S02]  /*c7a0*/  @!P3 LEA R4, P5, R221.reuse, R12.reuse, 0x2 ;  /* 0x0000000cdd04b211 */ /* 0x0c1fe400078a10ff */
[CC--:B-1----:R-:W-:Y:S02]  /*c7b0*/  @!P4 LEA R6, P6, R220.reuse, R12.reuse, 0x2 ;  /* 0x0000000cdc06c211 */ /* 0x0c2fe400078c10ff */
[-C--:B------:R-:W-:Y:S02]  /*c7c0*/  @!P3 LEA.HI.X R5, R221, R11.reuse, R14, 0x2, P5 ;  /* 0x0000000bdd05b211 */ /* 0x080fe400028f140e */
[----:B------:R-:W-:Y:S02]  /*c7d0*/  @!P4 LEA.HI.X R7, R220, R11, R173, 0x2, P6 ;  /* 0x0000000bdc07c211 */ /* 0x000fe400030f14ad */
[----:B------:R-:W-:Y:S01]  /*c7e0*/  @!P2 LEA R8, P6, R217, R12, 0x2 ;  /* 0x0000000cd908a211 */ /* 0x000fe200078c10ff */
[----:B------:R0:W-:Y:S01]  /*c7f0*/  @!P3 ST.E.64 desc[UR50][R4.64], R36 ;  /* 0x000000240400b985 */ /* 0x0001e2000c101b32 */
[----:B------:R-:W-:-:S02]  /*c800*/  ISETP.GE.AND P3, PT, R216, UR4, PT ;  /* 0x00000004d8007c0c */ /* 0x000fc4000bf66270 */
[-C--:B------:R-:W-:Y:S01]  /*c810*/  @!P2 LEA.HI.X R9, R217, R11.reuse, R170, 0x2, P6 ;  /* 0x0000000bd909a211 */ /* 0x080fe200030f14aa */
[----:B------:R1:W-:Y:S01]  /*c820*/  @!P4 ST.E.64 desc[UR50][R6.64], R40 ;  /* 0x000000280600c985 */ /* 0x0003e2000c101b32 */
[CC--:B0-----:R-:W-:Y:S02]  /*c830*/  @!P0 LEA R4, P4, R219.reuse, R12.reuse, 0x2 ;  /* 0x0000000cdb048211 */ /* 0x0c1fe400078810ff */
[C---:B-1----:R-:W-:Y:S02]  /*c840*/  @!P1 LEA R6, P5, R218.reuse, R12, 0x2 ;  /* 0x0000000cda069211 */ /* 0x042fe400078a10ff */
        /* <DEDUP_REMOVED lines=9> */
[CC--:B0-----:R-:W-:Y:S02]  /*c8e0*/  @!P3 LEA R4, P6, R216.reuse, R12.reuse, 0x2 ;  /* 0x0000000cd804b211 */ /* 0x0c1fe400078c10ff */
[CC--:B-1----:R-:W-:Y:S02]  /*c8f0*/  @!P4 LEA R6, P2, R215.reuse, R12.reuse, 0x2 ;  /* 0x0000000cd706c211 */ /* 0x0c2fe400078410ff */
[-C--:B------:R-:W-:Y:S02]  /*c900*/  @!P3 LEA.HI.X R5, R216, R11.reuse, R169, 0x2, P6 ;  /* 0x0000000bd805b211 */ /* 0x080fe400030f14a9 */
[----:B--2---:R-:W-:Y:S02]  /*c910*/  @!P5 LEA R8, P6, R214, R12, 0x2 ;  /* 0x0000000cd608d211 */ /* 0x004fe400078c10ff */
        /* <DEDUP_REMOVED lines=87> */
.L_x_4297:
[----:B------:R-:W-:Y:S05]  /*ce90*/  BSYNC B1 ;  /* 0x0000000000017941 */ /* 0x000fea0003800000 */
.L_x_4296:
        /* <DEDUP_REMOVED lines=10> */
[CC--:B0-----:R-:W-:Y:S02]  /*cf40*/  @!P4 LEA R10, P3, R18.reuse, R3.reuse, 0x2 ;  /* 0x00000003120ac211 */ /* 0x0c1fe400078610ff */
[-C--:B------:R-:W-:Y:S02]  /*cf50*/  @!P2 LEA R4, P6, R223, R3.reuse, 0x2 ;  /* 0x00000003df04a211 */ /* 0x080fe400078c10ff */
[----:B--2-4-:R-:W-:Y:S02]  /*cf60*/  @!P4 LEA.HI.X R11, R18, R20, R175, 0x2, P3 ;  /* 0x00000014120bc211 */ /* 0x014fe400018f14af */
        /* <DEDUP_REMOVED lines=9> */
[----:B------:R-:W-:Y:S01]  /*d000*/  @!P0 LEA.HI.X R9, R221, R20, R14, 0x2, P6 ;  /* 0x00000014dd098211 */ /* 0x000fe200030f140e */
        /* <DEDUP_REMOVED lines=14> */
[-C--:B--2---:R-:W-:Y:S02]  /*d0f0*/  @!P0 LEA R4, P6, R217, R3.reuse, 0x2 ;  /* 0x00000003d9048211 */ /* 0x084fe400078c10ff */
[----:B------:R-:W-:Y:S01]  /*d100*/  ISETP.GE.AND P4, PT, R213, UR4, PT ;  /* 0x00000004d5007c0c */ /* 0x000fe2000bf86270 */
[----:B------:R2:W-:Y:S01]  /*d110*/  @!P5 ST.E.64 desc[UR50][R14.64], R50 ;  /* 0x000000320e00d985 */ /* 0x0005e2000c101b32 */
[----:B---3--:R-:W-:-:S02]  /*d120*/  @!P1 LEA R6, P5, R216, R3, 0x2 ;  /* 0x00000003d8069211 */ /* 0x008fc400078a10ff */
        /* <DEDUP_REMOVED lines=10> */
[CC--:B----4-:R-:W-:Y:S02]  /*d1d0*/  @!P4 LEA R12, P2, R213.reuse, R3.reuse, 0x2 ;  /* 0x00000003d50cc211 */ /* 0x0d0fe400078410ff */
[----:B------:R-:W-:Y:S02]  /*d1e0*/  ISETP.GE.AND P1, PT, R210, UR4, PT ;  /* 0x00000004d2007c0c */ /* 0x000fe4000bf26270 */
[-C--:B------:R-:W-:Y:S02]  /*d1f0*/  @!P3 LEA.HI.X R11, R214, R20.reuse, R167, 0x2, P6 ;  /* 0x00000014d60bb211 */ /* 0x080fe400030f14a7 */
[----:B------:R-:W-:Y:S02]  /*d200*/  @!P4 LEA.HI.X R13, R213, R20, R166, 0x2, P2 ;  /* 0x00000014d50dc211 */ /* 0x000fe400010f14a6 */
[----:B------:R-:W-:Y:S01]  /*d210*/  ISETP.GE.AND P2, PT, R209, UR4, PT ;  /* 0x00000004d1007c0c */ /* 0x000fe2000bf46270 */
[----:B------:R-:W-:Y:S01]  /*d220*/  @!P3 ST.E.64 desc[UR50][R10.64], R66 ;  /* 0x000000420a00b985 */ /* 0x000fe2000c101b32 */
[----:B--2---:R-:W-:-:S03]  /*d230*/  @!P5 LEA R14, P6, R212, R3, 0x2 ;  /* 0x00000003d40ed211 */ /* 0x004fc600078c10ff */
[----:B------:R2:W-:Y:S01]  /*d240*/  @!P4 ST.E.64 desc[UR50][R12.64], R70 ;  /* 0x000000460c00c985 */ /* 0x0005e2000c101b32 */
[-C--:B------:R-:W-:Y:S02]  /*d250*/  @!P5 LEA.HI.X R15, R212, R20.reuse, R165, 0x2, P6 ;  /* 0x00000014d40fd211 */ /* 0x080fe400030f14a5 */
[CC--:B0-----:R-:W-:Y:S02]  /*d260*/  @!P0 LEA R4, P4, R211.reuse, R3.reuse, 0x2 ;  /* 0x00000003d3048211 */ /* 0x0c1fe400078810ff */
[-C--:B---3--:R-:W-:Y:S01]  /*d270*/  @!P1 LEA R6, P3, R210, R3.reuse, 0x2 ;  /* 0x00000003d2069211 */ /* 0x088fe200078610ff */
        /* <DEDUP_REMOVED lines=23> */
[-C--:B---3--:R-:W-:Y:S02]  /*d3f0*/  @!P2 LEA R4, P6, R205, R3.reuse, 0x2 ;  /* 0x00000003cd04a211 */ /* 0x088fe400078c10ff */
[----:B------:R-:W-:Y:S01]  /*d400*/  ISETP.GE.AND P4, PT, R201, UR4, PT ;  /* 0x00000004c9007c0c */ /* 0x000fe2000bf86270 */
[----:B------:R3:W-:Y:S01]  /*d410*/  @!P3 ST.E.64 desc[UR50][R14.64], R98 ;  /* 0x000000620e00b985 */ /* 0x0007e2000c101b32 */
[-C--:B-1----:R-:W-:Y:S02]  /*d420*/  @!P1 LEA R6, P3, R204, R3.reuse, 0x2 ;  /* 0x00000003cc069211 */ /* 0x082fe400078610ff */
[----:B------:R-:W-:Y:S02]  /*d430*/  @!P2 LEA.HI.X R5, R205, R20, R158, 0x2, P6 ;  /* 0x00000014cd05a211 */ /* 0x000fe400030f149e */
[----:B--2---:R-:W-:-:S02]  /*d440*/  @!P0 LEA R8, P6, R203, R3, 0x2 ;  /* 0x00000003cb088211 */ /* 0x004fc400078c10ff */
[-C--:B------:R-:W-:Y:S01]  /*d450*/  @!P1 LEA.HI.X R7, R204, R20.reuse, R157, 0x2, P3 ;  /* 0x00000014cc079211 */ /* 0x080fe200018f149d */
[----:B------:R1:W-:Y:S01]  /*d460*/  @!P2 ST.E.64 desc[UR50][R4.64], R102 ;  /* 0x000000660400a985 */ /* 0x0003e2000c101b32 */
[----:B------:R-:W-:Y:S02]  /*d470*/  ISETP.GE.AND P3, PT, R200, UR4, PT ;  /* 0x00000004c8007c0c */ /* 0x000fe4000bf66270 */
[----:B------:R-:W-:Y:S01]  /*d480*/  @!P0 LEA.HI.X R9, R203, R20, R156, 0x2, P6 ;  /* 0x00000014cb098211 */ /* 0x000fe200030f149c */
[----:B------:R2:W-:Y:S01]  /*d490*/  @!P1 ST.E.64 desc[UR50][R6.64], R106 ;  /* 0x0000006a06009985 */ /* 0x0005e2000c101b32 */
[-C--:B0-----:R-:W-:Y:S02]  /*d4a0*/  @!P5 LEA R10, P1, R202, R3.reuse, 0x2 ;  /* 0x00000003ca0ad211 */ /* 0x081fe400078210ff */
[----:B----4-:R-:W-:Y:S01]  /*d4b0*/  @!P4 LEA R12, P2, R201, R3, 0x2 ;  /* 0x00000003c90cc211 */ /* 0x010fe200078410ff */
[----:B------:R0:W-:Y:S01]  /*d4c0*/  @!P0 ST.E.64 desc[UR50][R8.64], R110 ;  /* 0x0000006e08008985 */ /* 0x0001e2000c101b32 */
[----:B------:R-:W-:-:S02]  /*d4d0*/  ISETP.GE.AND P0, PT, R199, UR4, PT ;  /* 0x00000004c7007c0c */ /* 0x000fc4000bf06270 */
[-C--:B------:R-:W-:Y:S02]  /*d4e0*/  @!P5 LEA.HI.X R11, R202, R20.reuse, R155, 0x2, P1 ;  /* 0x00000014ca0bd211 */ /* 0x080fe400008f149b */
        /* <DEDUP_REMOVED lines=13> */
[-C--:B--2---:R-:W-:Y:S01]  /*d5c0*/  @!P1 LEA R6, P6, R198, R3.reuse, 0x2 ;  /* 0x00000003c6069211 */ /* 0x084fe200078c10ff */
[----:B------:R2:W-:Y:S02]  /*d5d0*/  @!P0 ST.E.64 desc[UR50][R4.64], R126 ;  /* 0x0000007e04008985 */ /* 0x0005e4000c101b32 */
[----:B0-----:R-:W-:-:S02]  /*d5e0*/  @!P4 LEA R8, P0, R197, R3, 0x2 ;  /* 0x00000003c508c211 */ /* 0x001fc400078010ff */
[-C--:B------:R-:W-:Y:S02]  /*d5f0*/  @!P1 LEA.HI.X R7, R198, R20.reuse, R21, 0x2, P6 ;  /* 0x00000014c6079211 */ /* 0x080fe400030f1415 */
[-C--:B---3--:R-:W-:Y:S02]  /*d600*/  @!P3 LEA R10, P6, R196, R3.reuse, 0x2 ;  /* 0x00000003c40ab211 */ /* 0x088fe400078c10ff */
[-C--:B------:R-:W-:Y:S01]  /*d610*/  @!P4 LEA.HI.X R9, R197, R20.reuse, R229, 0x2, P0 ;  /* 0x00000014c509c211 */ /* 0x080fe200000f14e5 */
[----:B------:R2:W-:Y:S01]  /*d620*/  @!P1 ST.E.64 desc[UR50][R6.64], R130 ;  /* 0x0000008206009985 */ /* 0x0005e2000c101b32 */
[-C--:B----4-:R-:W-:Y:S02]  /*d630*/  @!P2 LEA R12, P1, R195, R3.reuse, 0x2 ;  /* 0x00000003c30ca211 */ /* 0x090fe400078210ff */
        /* <DEDUP_REMOVED lines=14> */
.L_x_4289:
        /* <DEDUP_REMOVED lines=22> */
[----:B------:R-:W1:Y:S10]  /*d880*/  S2R R3, SR_TID.X ;  /* 0x0000000000037919 */ /* 0x000e740000002100 */
[----:B------:R-:W-:Y:S01]  /*d890*/  @!UP1 ULDC UR9, c[0x0][0xad4] ;  /* 0x0002b50000099ab9 */ /* 0x000fe20000000800 */
[----:B--2---:R-:W-:Y:S01]  /*d8a0*/  @P1 R2UR UR4, R8 ;  /* 0x00000000080412ca */ /* 0x004fe200000e0000 */
[----:B-1----:R-:W-:-:S05]  /*d8b0*/  VIADD R8, R3, 0xffffff80 ;  /* 0xffffff8003087836 */ /* 0x002fca0000000000 */
[----:B------:R-:W-:-:S07]  /*d8c0*/  ISETP.GT.AND P0, PT, R8, 0x3f, PT ;  /* 0x0000003f0800780c */ /* 0x000fce0003f04270 */
[----:B------:R-:W-:Y:S01]  /*d8d0*/  USHF.R.S32.HI UR22, URZ, 0x1f, UR4 ;  /* 0x0000001f3f167899 */ /* 0x000fe20008011404 */
[----:B0-----:R-:W-:Y:S11]  /*d8e0*/  @P2 BRA `(.L_x_4298) ;  /* 0x0000000000102947 */ /* 0x001ff60003800000 */
[----:B------:R-:W-:Y:S05]  /*d8f0*/  @!P1 BRA `(.L_x_4298) ;  /* 0x00000000000c9947 */ /* 0x000fea0003800000 */
[----:B------:R-:W2:Y:S04]  /*d900*/  LDG.E R3, desc[UR50][R4.64] ;  /* 0x0000003204037981 */ /* 0x000ea8000c1e1900 */
[----:B-----5:R-:W2:Y:S02]  /*d910*/  LDG.E R0, desc[UR50][R4.64+0x4] ;  /* 0x0000043204007981 */ /* 0x020ea4000c1e1900 */
[----:B--2---:R-:W-:-:S07]  /*d920*/  IMAD.IADD R0, R0, 0x1, -R3 ;  /* 0x0000000100007824 */ /* 0x004fce00078e0a03 */
.L_x_4298:
[----:B------:R-:W-:Y:S01]  /*d930*/  USEL UR41, UR41, URZ, !UP0 ;  /* 0x0000003f29297287 */ /* 0x000fe2000c000000 */
[----:B------:R-:W-:Y:S01]  /*d940*/  BSSY B1, `(.L_x_4299) ;  /* 0x0000039000017945 */ /* 0x000fe20003800000 */
[----:B------:R-:W-:-:S03]  /*d950*/  USEL UR42, UR42, URZ, !UP0 ;  /* 0x0000003f2a2a7287 */ /* 0x000fc6000c000000 */
[----:B------:R-:W-:Y:S09]  /*d960*/  @P0 BRA `(.L_x_4300) ;  /* 0x0000000000d80947 */ /* 0x000ff20003800000 */
[----:B------:R-:W0:Y:S01]  /*d970*/  S2R R6, SR_TID.X ;  /* 0x0000000000067919 */ /* 0x000e220000002100 */
[----:B------:R-:W1:Y:S01]  /*d980*/  LDC R9, c[0x0][0xbe8] ;  /* 0x0002fa00ff097b82 */ /* 0x000e620000000800 */
[----:B------:R-:W-:Y:S02]  /*d990*/  IMAD.U32 R5, RZ, RZ, UR45 ;  /* 0x0000002dff057e24 */ /* 0x000fe4000f8e00ff */
[----:B-1---5:R-:W-:-:S03]  /*d9a0*/  IMAD R3, R0, R9, RZ ;  /* 0x0000000900037224 */ /* 0x022fc600078e02ff */
[----:B0-----:R-:W-:-:S04]  /*d9b0*/  IADD3 R6, R5, -0x80, R6 ;  /* 0xffffff8005067810 */ /* 0x001fc80007ffe006 */
        /* <DEDUP_REMOVED lines=13> */
[----:B------:R-:W-:Y:S02]  /*da90*/  UIMAD UR15, UR15, UR41, URZ ;  /* 0x000000290f0f72a4 */ /* 0x000fe4000f8e023f */
[----:B------:R-:W-:-:S02]  /*daa0*/  UIMAD.WIDE.U32 UR12, UR10, UR44, URZ ;  /* 0x0000002c0a0c72a5 */ /* 0x000fc4000f8e003f */
        /* <DEDUP_REMOVED lines=14> */
[----:B------:R-:W-:Y:S01]  /*db90*/  UIADD3.X UR8, UR8, UR19, UR22, UP1, UP2 ;  /* 0x0000001308087290 */ /* 0x000fe20008fe4416 */
[----:B------:R-:W-:Y:S01]  /*dba0*/  IMAD.U32 R5, RZ, RZ, UR21 ;  /* 0x00000015ff057e24 */ /* 0x000fe2000f8e00ff */
[--C-:B------:R-:W-:Y:S01]  /*dbb0*/  SHF.R.S32.HI R5, RZ, 0x1f, R3.reuse ;  /* 0x0000001fff057819 */ /* 0x100fe20000011403 */
[----:B------:R-:W-:Y:S01]  /*dbc0*/  IMAD.MOV R7, RZ, RZ, -R3 ;  /* 0x000000ffff077224 */ /* 0x000fe200078e0a03 */
[----:B------:R-:W-:Y:S01]  /*dbd0*/  IADD3 R4, P0, P1, R3, UR12, R4 ;  /* 0x0000000c03047c10 */ /* 0x000fe2000f91e004 */
[----:B------:R-:W-:Y:S01]  /*dbe0*/  ULDC.64 UR10, c[0x0][UR18+0x210] ;  /* 0x00008400120a7abb */ /* 0x000fe20008000a00 */
[----:B------:R-:W-:Y:S01]  /*dbf0*/  ULDC.64 UR12, c[0x0][0xba8] ;  /* 0x0002ea00000c7ab9 */ /* 0x000fe20000000a00 */
[----:B------:R-:W-:Y:S01]  /*dc00*/  IMAD R7, R9, R7, R6 ;  /* 0x0000000709077224 */ /* 0x000fe200078e0206 */
[----:B------:R-:W-:Y:S01]  /*dc10*/  IADD3.X R5, R5, UR8, R10, P0, P1 ;  /* 0x0000000805057c10 */ /* 0x000fe200087e240a */
[----:B------:R-:W-:Y:S01]  /*dc20*/  @!UP0 ULDC UR12, c[0x0][0xb50] ;  /* 0x0002d400000c8ab9 */ /* 0x000fe20000000800 */
[----:B------:R-:W-:Y:S01]  /*dc30*/  @!UP0 ULDC UR13, c[0x0][0xb54] ;  /* 0x0002d500000d8ab9 */ /* 0x000fe20000000800 */
[C---:B------:R-:W-:Y:S01]  /*dc40*/  IMAD R6, R7.reuse, UR11, RZ ;  /* 0x0000000b07067c24 */ /* 0x040fe2000f8e02ff */
[----:B------:R-:W-:Y:S01]  /*dc50*/  SHF.R.S32.HI R3, RZ, 0x1f, R7 ;  /* 0x0000001fff037819 */ /* 0x000fe20000011407 */
[----:B------:R-:W-:-:S04]  /*dc60*/  IMAD.WIDE.U32 R4, R7, UR10, R4 ;  /* 0x0000000a07047c25 */ /* 0x000fc8000f8e0004 */
[----:B------:R-:W-:Y:S01]  /*dc70*/  IMAD R3, R3, UR10, R6 ;  /* 0x0000000a03037c24 */ /* 0x000fe2000f8e0206 */
[----:B------:R-:W-:-:S03]  /*dc80*/  LEA R6, P0, R4, UR12, 0x2 ;  /* 0x0000000c04067c11 */ /* 0x000fc6000f8010ff */
[----:B------:R-:W-:-:S05]  /*dc90*/  IMAD.IADD R3, R5, 0x1, R3 ;  /* 0x0000000105037824 */ /* 0x000fca00078e0203 */
[----:B------:R-:W-:Y:S01]  /*dca0*/  LEA.HI.X R7, R4, UR13, R3, 0x2, P0 ;  /* 0x0000000d04077c11 */ /* 0x000fe200080f1403 */
[----:B------:R-:W-:-:S05]  /*dcb0*/  IMAD.MOV.U32 R3, RZ, RZ, -0x800000 ;  /* 0xff800000ff037424 */ /* 0x000fca00078e00ff */
[----:B------:R0:W-:Y:S02]  /*dcc0*/  STG.E desc[UR50][R6.64], R3 ;  /* 0x0000000306007986 */ /* 0x0001e4000c101932 */
.L_x_4300:
[----:B------:R-:W-:Y:S05]  /*dcd0*/  BSYNC B1 ;  /* 0x0000000000017941 */ /* 0x000fea0003800000 */
.L_x_4299:
[----:B------:R-:W-:-:S06]  /*dce0*/  UISETP.GT.AND UP0, UPT, UR9, 0x1, UPT ;  /* 0x000000010900788c */ /* 0x000fcc000bf04270 */
[----:B------:R-:W-:-:S13]  /*dcf0*/  PLOP3.LUT P0, PT, PT, PT, UP0, 0x80, 0x0 ;  /* 0x000000000000781c */ /* 0x000fda0003f0f008 */
[----:B------:R-:W-:Y:S05]  /*dd00*/  @P0 BRA `(.L_x_4295) ;  /* 0x00000008008c0947 */ /* 0x000fea0003800000 */
[----:B------:R-:W1:Y:S01]  /*dd10*/  LDC R11, c[0x0][0xbe8] ;  /* 0x0002fa00ff0b7b82 */ /* 0x000e620000000800 */
[----:B0-----:R-:W-:Y:S01]  /*dd20*/  SHF.R.S32.HI R3, RZ, 0x1f, R8 ;  /* 0x0000001fff037819 */ /* 0x001fe20000011408 */
[----:B------:R-:W-:Y:S01]  /*dd30*/  ULDC UR14, c[0x0][0xac8] ;  /* 0x0002b200000e7ab9 */ /* 0x000fe20000000800 */
[----:B------:R-:W-:Y:S01]  /*dd40*/  ULDC.64 UR12, c[0x0][0xaa0] ;  /* 0x0002a800000c7ab9 */ /* 0x000fe20000000a00 */
[----:B------:R-:W-:Y:S01]  /*dd50*/  ISETP.GE.AND P1, PT, R192, UR14, PT ;  /* 0x0000000ec0007c0c */ /* 0x000fe2000bf26270 */
[----:B------:R-:W-:Y:S01]  /*dd60*/  UIMAD UR10, UR22, UR12, URZ ;  /* 0x0000000c160a72a4 */ /* 0x000fe2000f8e023f */
[----:B------:R-:W-:Y:S01]  /*dd70*/  LEA.HI R6, R3, R8, RZ, 0x3 ;  /* 0x0000000803067211 */ /* 0x000fe200078f18ff */
[----:B------:R-:W-:Y:S01]  /*dd80*/  UIMAD.WIDE.U32 UR8, UR4, UR12, URZ ;  /* 0x0000000c040872a5 */ /* 0x000fe2000f8e003f */
[----:B------:R-:W-:Y:S01]  /*dd90*/  SEL R4, RZ, 0xffffffff, P1 ;  /* 0xffffffffff047807 */ /* 0x000fe20000800000 */
[----:B------:R-:W-:Y:S01]  /*dda0*/  UIMAD UR10, UR4, UR13, UR10 ;  /* 0x0000000d040a72a4 */ /* 0x000fe2000f8e020a */
[----:B------:R-:W-:Y:S01]  /*ddb0*/  LOP3.LUT R3, R6, 0xfffffff8, RZ, 0xc0, !PT ;  /* 0xfffffff806037812 */ /* 0x000fe200078ec0ff */
[C---:B------:R-:W-:Y:S01]  /*ddc0*/  VIADD R33, R2.reuse, 0xc0 ;  /* 0x000000c002217836 */ /* 0x040fe20000000000 */
[----:B------:R-:W-:Y:S01]  /*ddd0*/  ISETP.GE.AND P2, PT, R2, UR14, PT ;  /* 0x0000000e02007c0c */ /* 0x000fe2000bf46270 */
[----:B------:R-:W-:Y:S01]  /*dde0*/  IMAD.SHL.U32 R4, R4, 0x2, RZ ;  /* 0x0000000204047824 */ /* 0x000fe200078e00ff */
[----:B------:R-:W-:Y:S01]  /*ddf0*/  SHF.R.S32.HI R13, RZ, 0x3, R6 ;  /* 0x00000003ff0d7819 */ /* 0x000fe20000011406 */
[----:B------:R-:W-:Y:S01]  /*de00*/  IMAD.IADD R8, R8, 0x1, -R3 ;  /* 0x0000000108087824 */ /* 0x000fe200078e0a03 */
[----:B------:R-:W-:Y:S01]  /*de10*/  SEL R3, RZ, 0x1, P2 ;  /* 0x00000001ff037807 */ /* 0x000fe20001000000 */
[----:B------:R-:W-:Y:S01]  /*de20*/  UIADD3 UR9, UR9, UR10, URZ ;  /* 0x0000000a09097290 */ /* 0x000fe2000fffe03f */
[----:B------:R-:W-:Y:S01]  /*de30*/  ISETP.GE.AND P1, PT, R187, UR14, PT ;  /* 0x0000000ebb007c0c */ /* 0x000fe2000bf26270 */
[----:B------:R-:W-:Y:S01]  /*de40*/  ULDC.64 UR12, c[0x0][0xae8] ;  /* 0x0002ba00000c7ab9 */ /* 0x000fe20000000a00 */
[----:B------:R-:W-:Y:S01]  /*de50*/  LOP3.LUT R6, R4, 0x2, R3, 0xe2, !PT ;  /* 0x0000000204067812 */ /* 0x000fe200078ee203 */
[----:B------:R-:W-:Y:S01]  /*de60*/  IMAD R3, R8, 0x20, R13 ;  /* 0x0000002008037824 */ /* 0x000fe200078e020d */
[----:B------:R-:W-:Y:S01]  /*de70*/  SEL R4, RZ, 0xffffffff, P1 ;  /* 0xffffffffff047807 */ /* 0x000fe20000800000 */
[----:B------:R-:W-:Y:S01]  /*de80*/  UIMAD.WIDE.U32 UR8, UR44, UR12, UR8 ;  /* 0x0000000c2c0872a5 */ /* 0x000fe2000f8e0008 */
[----:B-1----:R-:W-:Y:S01]  /*de90*/  ISETP.NE.AND P0, PT, R11, 0x1, PT ;  /* 0x000000010b00780c */ /* 0x002fe20003f05270 */
[----:B------:R-:W-:Y:S01]  /*dea0*/  VIADD R8, R3, UR45 ;  /* 0x0000002d03087c36 */ /* 0x000fe20008000000 */
[----:B------:R-:W-:Y:S01]  /*deb0*/  ISETP.GE.AND P1, PT, R33, UR14, PT ;  /* 0x0000000e21007c0c */ /* 0x000fe2000bf26270 */
[----:B------:R-:W-:Y:S01]  /*dec0*/  IMAD.SHL.U32 R9, R4, 0x4, RZ ;  /* 0x0000000404097824 */ /* 0x000fe200078e00ff */
[----:B------:R-:W-:Y:S01]  /*ded0*/  ULDC.64 UR10, c[0x0][0xaf0] ;  /* 0x0002bc00000a7ab9 */ /* 0x000fe20000000a00 */
[----:B------:R-:W-:Y:S01]  /*dee0*/  UIMAD UR9, UR44, UR13, UR9 ;  /* 0x0000000d2c0972a4 */ /* 0x000fe2000f8e0209 */
[----:B------:R-:W-:Y:S01]  /*def0*/  IMAD.MOV.U32 R3, RZ, RZ, R8 ;  /* 0x000000ffff037224 */ /* 0x000fe200078e0008 */
[----:B------:R-:W-:Y:S01]  /*df00*/  UIMAD UR42, UR42, UR10, URZ ;  /* 0x0000000a2a2a72a4 */ /* 0x000fe2000f8e023f */
[C---:B------:R-:W-:Y:S01]  /*df10*/  VIADD R27, R2.reuse, 0x100 ;  /* 0x00000100021b7836 */ /* 0x040fe20000000000 */
[----:B------:R-:W-:Y:S01]  /*df20*/  UIMAD.WIDE.U32 UR8, UR41, UR10, UR8 ;  /* 0x0000000a290872a5 */ /* 0x000fe2000f8e0008 */
[----:B------:R-:W-:Y:S01]  /*df30*/  LOP3.LUT R6, R9, 0x4, R6, 0xe2, !PT ;  /* 0x0000000409067812 */ /* 0x000fe200078ee206 */
[----:B------:R-:W-:Y:S01]  /*df40*/  UIMAD UR4, UR41, UR11, UR42 ;  /* 0x0000000b290472a4 */ /* 0x000fe2000f8e022a */
[C---:B------:R-:W-:Y:S01]  /*df50*/  VIADD R37, R2.reuse, 0x140 ;  /* 0x0000014002257836 */ /* 0x040fe20000000000 */
[----:B------:R-:W0:Y:S01]  /*df60*/  @P0 LDC R5, c[0x0][0xbec] ;  /* 0x0002fb00ff050b82 */ /* 0x000e220000000800 */
[----:B------:R-:W-:Y:S01]  /*df70*/  VIADD R29, R2, 0x180 ;  /* 0x00000180021d7836 */ /* 0x000fe20000000000 */
[----:B------:R-:W-:Y:S01]  /*df80*/  UIADD3 UR4, UR9, UR4, URZ ;  /* 0x0000000409047290 */ /* 0x000fe2000fffe03f */
[----:B-----5:R-:W-:Y:S01]  /*df90*/  IMAD R25, R0, R11, RZ ;  /* 0x0000000b00197224 */ /* 0x020fe200078e02ff */
[----:B------:R-:W-:Y:S01]  /*dfa0*/  BSSY B1, `(.L_x_4301) ;  /* 0x0000055000017945 */ /* 0x000fe20003800000 */
[----:B------:R-:W-:Y:S01]  /*dfb0*/  VIADD R26, R13, UR45 ;  /* 0x0000002d0d1a7c36 */ /* 0x000fe20008000000 */
[----:B------:R-:W-:Y:S01]  /*dfc0*/  SHF.R.S32.HI R35, RZ, 0x1f, R187 ;  /* 0x0000001fff237819 */ /* 0x000fe200000114bb */
[----:B------:R-:W-:Y:S01]  /*dfd0*/  VIADD R31, R2, 0x1c0 ;  /* 0x000001c0021f7836 */ /* 0x000fe20000000000 */
[----:B------:R-:W1:Y:S01]  /*dfe0*/  @P0 LDC R7, c[0x0][0xbf0] ;  /* 0x0002fc00ff070b82 */ /* 0x000e620000000800 */
[----:B------:R-:W-:-:S02]  /*dff0*/  SHF.R.S32.HI R28, RZ, 0x1f, R27 ;  /* 0x0000001fff1c7819 */ /* 0x000fc4000001141b */
[----:B------:R-:W-:Y:S02]  /*e000*/  SHF.R.S32.HI R30, RZ, 0x1f, R29 ;  /* 0x0000001fff1e7819 */ /* 0x000fe4000001141d */
[----:B------:R-:W-:Y:S02]  /*e010*/  SHF.R.S32.HI R32, RZ, 0x1f, R33 ;  /* 0x0000001fff207819 */ /* 0x000fe40000011421 */
[----:B------:R-:W-:Y:S02]  /*e020*/  SHF.R.S32.HI R34, RZ, 0x1f, R31 ;  /* 0x0000001fff227819 */ /* 0x000fe4000001141f */
[----:B------:R-:W-:Y:S02]  /*e030*/  SHF.R.S32.HI R36, RZ, 0x1f, R37 ;  /* 0x0000001fff247819 */ /* 0x000fe40000011425 */
[----:B------:R-:W-:Y:S01]  /*e040*/  SHF.R.S32.HI R38, RZ, 0x1f, R192 ;  /* 0x0000001fff267819 */ /* 0x000fe200000114c0 */
[----:B0-----:R-:W-:Y:S01]  /*e050*/  @P0 IMAD.HI.U32 R4, R8, R5, RZ ;  /* 0x0000000508040227 */ /* 0x001fe200078e00ff */
[----:B------:R-:W-:-:S02]  /*e060*/  SEL R5, RZ, 0xffffffff, P1 ;  /* 0xffffffffff057807 */ /* 0x000fc40000800000 */
        /* <DEDUP_REMOVED lines=72> */
.L_x_4302:
[----:B------:R-:W-:Y:S05]  /*e4f0*/  BSYNC B1 ;  /* 0x0000000000017941 */ /* 0x000fea0003800000 */
.L_x_4301:
        /* <DEDUP_REMOVED lines=36> */
.L_x_4295:
[----:B------:R-:W-:Y:S05]  /*e740*/  BSYNC B0 ;  /* 0x0000000000007941 */ /* 0x000fea0003800000 */
.L_x_4288:
[----:B------:R-:W-:Y:S02]  /*e750*/  ULDC UR4, c[0x0][0xc3c] ;  /* 0x00030f0000047ab9 */ /* 0x000fe40000000800 */
[----:B------:R-:W-:-:S06]  /*e760*/  UISETP.GE.AND UP0, UPT, UR7, UR4, UPT ;  /* 0x000000040700728c */ /* 0x000fcc000bf06270 */
[----:B------:R-:W-:-:S13]  /*e770*/  PLOP3.LUT P0, PT, PT, PT, UP0, 0x80, 0x0 ;  /* 0x000000000000781c */ /* 0x000fda0003f0f008 */
[----:B------:R-:W-:Y:S05]  /*e780*/  @!P0 BRA `(.L_x_4303) ;  /* 0xffffff2800cc8947 */ /* 0x000fea000383ffff */
[----:B------:R-:W-:Y:S05]  /*e790*/  EXIT ;  /* 0x000000000000794d */ /* 0x000fea0003800000 */
.L_x_4233:
        /* <DEDUP_REMOVED lines=16> */
.L_x_4304:
        /* <DEDUP_REMOVED lines=43> */
.L_x_4308:
        /* <DEDUP_REMOVED lines=35> */
.L_x_4306:
        /* <DEDUP_REMOVED lines=13> */
.L_x_4309:
        /* <DEDUP_REMOVED lines=62> */
.L_x_4310:
        /* <DEDUP_REMOVED lines=61> */
.L_x_4311:
[----:B------:R-:W-:-:S05]  /*f600*/  LOP3.LUT R25, RZ, R2, RZ, 0x33, !PT ;  /* 0x00000002ff197212 */ /* 0x000fca00078e33ff */
[----:B------:R-:W-:Y:S01]  /*f610*/  IMAD.IADD R25, R6, 0x1, R25 ;  /* 0x0000000106197824 */ /* 0x000fe200078e0219 */
[----:B------:R-:W-:Y:S06]  /*f620*/  BRA `(.L_x_4312) ;  /* 0x0000000000147947 */ /* 0x000fec0003800000 */
.L_x_4307:
[----:B------:R-:W-:Y:S01]  /*f630*/  ULDC UR4, c[0x0][0xc3c] ;  /* 0x00030f0000047ab9 */ /* 0x000fe20000000800 */
[----:B------:R-:W-:Y:S02]  /*f640*/  IMAD.MOV.U32 R25, RZ, RZ, RZ ;  /* 0x000000ffff197224 */ /* 0x000fe400078e00ff */
[----:B------:R-:W-:Y:S02]  /*f650*/  IMAD.U32 R24, RZ, RZ, UR6 ;  /* 0x00000006ff187e24 */ /* 0x000fe4000f8e00ff */
[----:B------:R-:W-:Y:S02]  /*f660*/  IMAD.MOV.U32 R26, RZ, RZ, RZ ;  /* 0x000000ffff1a7224 */ /* 0x000fe400078e00ff */
[----:B------:R-:W-:-:S07]  /*f670*/  IMAD.U32 R27, RZ, RZ, UR4 ;  /* 0x00000004ff1b7e24 */ /* 0x000fce000f8e00ff */
.L_x_4312:
[----:B------:R-:W-:-:S13]  /*f680*/  ISETP.NE.AND P0, PT, R7, RZ, PT ;  /* 0x000000ff0700720c */ /* 0x000fda0003f05270 */
[----:B------:R-:W0:Y:S01]  /*f690*/  @!P0 S2R R3, SR_CgaCtaId ;  /* 0x0000000000038919 */ /* 0x000e220000008800 */
[----:B------:R-:W-:-:S04]  /*f6a0*/  @!P0 MOV R2, 0x400 ;  /* 0x0000040000028802 */ /* 0x000fc80000000f00 */
[----:B0-----:R-:W-:-:S05]  /*f6b0*/  @!P0 LEA R2, R3, R2, 0x18 ;  /* 0x0000000203028211 */ /* 0x001fca00078ec0ff */
[----:B------:R0:W-:Y:S01]  /*f6c0*/  @!P0 STS.128 [R2+0x28cd0], R24 ;  /* 0x028cd01802008388 */ /* 0x0001e20000000c00 */
[----:B------:R-:W-:Y:S06]  /*f6d0*/  BAR.ARV 0x5, 0x180 ;  /* 0x0146000000007b1d */ /* 0x000fec0000002000 */
.L_x_4305:
[----:B------:R2:W-:Y:S01]  /*f6e0*/  STL [R1+0x20], RZ ;  /* 0x000020ff01007387 */ /* 0x0005e20000100800 */
[----:B------:R-:W-:Y:S01]  /*f6f0*/  ULDC UR4, c[0x0][0xc3c] ;  /* 0x00030f0000047ab9 */ /* 0x000fe20000000800 */
[----:B------:R-:W-:Y:S01]  /*f700*/  IMAD.MOV.U32 R22, RZ, RZ, 0x1 ;  /* 0x00000001ff167424 */ /* 0x000fe200078e00ff */
[----:B-1----:R-:W-:Y:S01]  /*f710*/  ISETP.GE.AND P0, PT, R27, UR4, PT ;  /* 0x000000041b007c0c */ /* 0x002fe2000bf06270 */
[----:B------:R-:W-:-:S12]  /*f720*/  IMAD.MOV.U32 R18, RZ, RZ, RZ ;  /* 0x000000ffff127224 */ /* 0x000fd800078e00ff */
[----:B--2---:R-:W-:Y:S05]  /*f730*/  @P0 BRA `(.L_x_4313) ;  /* 0x0000004c00f80947 */ /* 0x004fea0003800000 */
[----:B------:R-:W1:Y:S01]  /*f740*/  S2UR UR5, SR_CgaCtaId ;  /* 0x00000000000579c3 */ /* 0x000e620000008800 */
[C---:B0-----:R-:W-:Y:S01]  /*f750*/  IMAD.SHL.U32 R2, R0.reuse, 0x8, RZ ;  /* 0x0000000800027824 */ /* 0x041fe200078e00ff */
        /* <DEDUP_REMOVED lines=18> */
[----:B-1----:R-:W-:Y:S01]  /*f880*/  ULEA UR4, UR5, UR4, 0x18 ;  /* 0x0000000405047291 */ /* 0x002fe2000f8ec03f */
[C---:B------:R-:W-:Y:S02]  /*f890*/  LOP3.LUT R2, R0.reuse, 0x100, RZ, 0xfc, !PT ;  /* 0x0000010000027812 */ /* 0x040fe400078efcff */
[C---:B------:R-:W-:Y:S02]  /*f8a0*/  LOP3.LUT R4, R0.reuse, 0x140, RZ, 0xfc, !PT ;  /* 0x0000014000047812 */ /* 0x040fe400078efcff */
[C---:B------:R-:W-:Y:S01]  /*f8b0*/  LOP3.LUT R3, R0.reuse, 0x180, RZ, 0xfc, !PT ;  /* 0x0000018000037812 */ /* 0x040fe200078efcff */
[----:B------:R-:W-:Y:S01]  /*f8c0*/  IMAD.U32 R17, RZ, RZ, UR4 ;  /* 0x00000004ff117e24 */ /* 0x000fe2000f8e00ff */
[----:B------:R-:W-:-:S03]  /*f8d0*/  LOP3.LUT R2, R0, 0x1c0, RZ, 0xfc, !PT ;  /* 0x000001c000027812 */ /* 0x000fc600078efcff */
[----:B------:R-:W-:-:S05]  /*f8e0*/  IMAD R0, R33, 0x2, R17 ;  /* 0x0000000221007824 */ /* 0x000fca00078e0211 */
[----:B------:R0:W-:Y:S02]  /*f8f0*/  STL [R1+0x28], R0 ;  /* 0x0000280001007387 */ /* 0x0001e40000100800 */
.L_x_4376:
[----:B-1----:R-:W1:Y:S02]  /*f900*/  LDC.64 R2, c[0x0][0xc88] ;  /* 0x00032200ff027b82 */ /* 0x002e640000000a00 */
[----:B-1----:R-:W-:-:S05]  /*f910*/  IMAD.WIDE R2, R27, 0x4, R2 ;  /* 0x000000041b027825 */ /* 0x002fca00078e0202 */
[----:B------:R-:W0:Y:S01]  /*f920*/  LDG.E R29, desc[UR50][R2.64] ;  /* 0x00000032021d7981 */ /* 0x000e22000c1e1900 */
[----:B------:R-:W-:Y:S05]  /*f930*/  YIELD ;  /* 0x0000000000007946 */ /* 0x000fea0003800000 */
[----:B------:R-:W-:Y:S01]  /*f940*/  ULDC.64 UR4, c[0x0][0xa28] ;  /* 0x00028a0000047ab9 */ /* 0x000fe20000000a00 */
[----:B------:R-:W-:Y:S01]  /*f950*/  IMAD.MOV.U32 R31, RZ, RZ, RZ ;  /* 0x000000ffff1f7224 */ /* 0x000fe200078e00ff */
[----:B------:R-:W-:Y:S01]  /*f960*/  ISETP.NE.U32.AND P0, PT, RZ, UR4, PT ;  /* 0x00000004ff007c0c */ /* 0x000fe2000bf05070 */
[----:B------:R-:W-:-:S03]  /*f970*/  ULDC.64 UR6, c[0x0][0xa18] ;  /* 0x0002860000067ab9 */ /* 0x000fc60000000a00 */
[----:B------:R-:W-:Y:S01]  /*f980*/  ISETP.NE.AND.EX P0, PT, RZ, UR5, PT, P0 ;  /* 0x00000005ff007c0c */ /* 0x000fe2000bf05300 */
[----:B------:R-:W-:Y:S01]  /*f990*/  IMAD.MOV.U32 R37, RZ, RZ, RZ ;  /* 0x000000ffff257224 */ /* 0x000fe200078e00ff */
[----:B0-----:R-:W-:-:S11]  /*f9a0*/  SHF.R.S32.HI R0, RZ, 0x1f, R29 ;  /* 0x0000001fff007819 */ /* 0x001fd6000001141d */
        /* <DEDUP_REMOVED lines=37> */
.L_x_4314:
        /* <DEDUP_REMOVED lines=9> */
.L_x_4315:
        /* <DEDUP_REMOVED lines=9> */
.L_x_4316:
[----:B------:R-:W3:Y:S01]  /*fd20*/  LDL R4, [R1+0x4] ;  /* 0x0000040001047983 */ /* 0x000ee20000100800 */
[----:B012---:R-:W0:Y:S01]  /*fd30*/  LDC R0, c[0x0][0x448] ;  /* 0x00011200ff007b82 */ /* 0x007e220000000800 */
[----:B-----5:R-:W-:Y:S01]  /*fd40*/  IMAD.IADD R28, R28, 0x1, -R31 ;  /* 0x000000011c1c7824 */ /* 0x020fe200078e0a1f */
[----:B------:R-:W-:Y:S01]  /*fd50*/  LOP3.LUT R16, R16, 0xfffffdff, RZ, 0xc0, !PT ;  /* 0xfffffdff10107812 */ /* 0x000fe200078ec0ff */
[----:B------:R-:W-:Y:S01]  /*fd60*/  BSSY B0, `(.L_x_4317) ;  /* 0x0000037000007945 */ /* 0x000fe20003800000 */
[----:B0-----:R-:W-:Y:S01]  /*fd70*/  ISETP.NE.AND P0, PT, R0, 0x1, PT ;  /* 0x000000010000780c */ /* 0x001fe20003f05270 */
[----:B------:R-:W-:-:S04]  /*fd80*/  IMAD.SHL.U32 R0, R25, 0x40, RZ ;  /* 0x0000004019007824 */ /* 0x000fc800078e00ff */
[----:B------:R-:W-:-:S08]  /*fd90*/  VIADD R0, R0, 0x3f ;  /* 0x0000003f00007836 */ /* 0x000fd00000000000 */
[----:B------:R-:W0:Y:S01]  /*fda0*/  @P0 LDC R3, c[0x0][0x44c] ;  /* 0x00011300ff030b82 */ /* 0x000e220000000800 */
[----:B------:R-:W-:-:S07]  /*fdb0*/  @P0 LOP3.LUT R16, R16, 0x200, RZ, 0xfc, !PT ;  /* 0x0000020010100812 */ /* 0x000fce00078efcff */
[----:B------:R-:W1:Y:S01]  /*fdc0*/  @P0 LDC R2, c[0x0][0x450] ;  /* 0x00011400ff020b82 */ /* 0x000e620000000800 */
[----:B0-----:R-:W-:-:S05]  /*fdd0*/  @P0 IMAD.HI.U32 R3, R0, R3, RZ ;  /* 0x0000000300030227 */ /* 0x001fca00078e00ff */
[----:B-1----:R-:W-:Y:S01]  /*fde0*/  @P0 SHF.R.U32.HI R0, RZ, R2, R3 ;  /* 0x00000002ff000219 */ /* 0x002fe20000011603 */
[C---:B------:R-:W-:Y:S01]  /*fdf0*/  VIADD R2, R28.reuse, 0x3f ;  /* 0x0000003f1c027836 */ /* 0x040fe20000000000 */
[----:B---3--:R-:W-:-:S05]  /*fe00*/  IADD3 R3, R28, 0x40, -R4 ;  /* 0x000000401c037810 */ /* 0x008fca0007ffe804 */
[----:B------:R-:W-:-:S05]  /*fe10*/  IMAD.IADD R0, R3, 0x1, R0 ;  /* 0x0000000103007824 */ /* 0x000fca00078e0200 */
[----:B------:R-:W-:-:S04]  /*fe20*/  SHF.R.S32.HI R3, RZ, 0x1f, R0 ;  /* 0x0000001fff037819 */ /* 0x000fc80000011400 */
[----:B------:R-:W-:Y:S02]  /*fe30*/  LEA.HI R0, R3, R0, RZ, 0x6 ;  /* 0x0000000003007211 */ /* 0x000fe400078f30ff */
[----:B------:R-:W-:Y:S02]  /*fe40*/  SHF.R.S32.HI R3, RZ, 0x1f, R2 ;  /* 0x0000001fff037819 */ /* 0x000fe40000011402 */
[----:B------:R-:W-:Y:S02]  /*fe50*/  SHF.R.S32.HI R0, RZ, 0x6, R0 ;  /* 0x00000006ff007819 */ /* 0x000fe40000011400 */
[----:B------:R-:W-:Y:S02]  /*fe60*/  LEA.HI R3, R3, R2, RZ, 0x6 ;  /* 0x0000000203037211 */ /* 0x000fe400078f30ff */
[----:B------:R-:W-:Y:S02]  /*fe70*/  LOP3.LUT R2, R26, 0xff000000, RZ, 0xc0, !PT ;  /* 0xff0000001a027812 */ /* 0x000fe400078ec0ff */
[----:B------:R-:W-:-:S02]  /*fe80*/  SHF.R.S32.HI R3, RZ, 0x6, R3 ;  /* 0x00000006ff037819 */ /* 0x000fc40000011403 */
[----:B------:R-:W-:Y:S02]  /*fe90*/  SHF.R.U32.HI R2, RZ, 0x8, R2 ;  /* 0x00000008ff027819 */ /* 0x000fe40000011602 */
[----:B------:R-:W-:Y:S02]  /*fea0*/  VIMNMX R0, R3, R0, PT ;  /* 0x0000000003007248 */ /* 0x000fe40003fe0100 */
[----:B------:R-:W-:Y:S02]  /*feb0*/  LOP3.LUT R3, R26, 0xff0000, RZ, 0xc0, !PT ;  /* 0x00ff00001a037812 */ /* 0x000fe400078ec0ff */
[----:B------:R-:W-:Y:S02]  /*fec0*/  ISETP.GE.AND P0, PT, R0, 0x1, PT ;  /* 0x000000010000780c */ /* 0x000fe40003f06270 */
[----:B------:R-:W-:Y:S01]  /*fed0*/  LEA.HI R4, R3, R2, RZ, 0x10 ;  /* 0x0000000203047211 */ /* 0x000fe200078f80ff */
[----:B------:R-:W-:-:S10]  /*fee0*/  IMAD.MOV.U32 R2, RZ, RZ, RZ ;  /* 0x000000ffff027224 */ /* 0x000fd400078e00ff */
[----:B------:R-:W-:Y:S05]  /*fef0*/  @!P0 BRA `(.L_x_4318) ;  /* 0x0000000000748947 */ /* 0x000fea0003800000 */
        /* <DEDUP_REMOVED lines=29> */
.L_x_4318:
[----:B------:R-:W-:Y:S05]  /*100d0*/  BSYNC B0 ;  /* 0x0000000000007941 */ /* 0x000fea0003800000 */
.L_x_4317:
        /* <DEDUP_REMOVED lines=24> */
.L_x_4320:
        /* <DEDUP_REMOVED lines=20> */
.L_x_4323:
[----:B------:R-:W-:Y:S05]  /*103a0*/  BSYNC B6 ;  /* 0x0000000000067941 */ /* 0x000fea0003800000 */
.L_x_4322:
        /* <DEDUP_REMOVED lines=20> */
.L_x_4326:
        /* <DEDUP_REMOVED lines=15> */
.L_x_4325:
[----:B------:R-:W-:Y:S05]  /*105e0*/  BSYNC B6 ;  /* 0x0000000000067941 */ /* 0x000fea0003800000 */
.L_x_4324:
[----:B------:R-:W0:Y:S01]  /*105f0*/  S2R R34, SR_TID.X ;  /* 0x0000000000227919 */ /* 0x000e220000002100 */
[----:B------:R-:W-:Y:S01]  /*10600*/  ULDC.64 UR4, c[0x0][0x9f8] ;  /* 0x00027e0000047ab9 */ /* 0x000fe20000000a00 */
[----:B------:R-:W1:Y:S01]  /*10610*/  LDC R20, c[0x0][0x430] ;  /* 0x00010c00ff147b82 */ /* 0x000e620000000800 */
[----:B------:R-:W-:-:S04]  /*10620*/  ISETP.NE.U32.AND P0, PT, RZ, UR4, PT ;  /* 0x00000004ff007c0c */ /* 0x000fc8000bf05070 */
[----:B------:R-:W-:Y:S01]  /*10630*/  ISETP.NE.AND.EX P0, PT, RZ, UR5, PT, P0 ;  /* 0x00000005ff007c0c */ /* 0x000fe2000bf05300 */
[----:B------:R-:W2:-:S12]  /*10640*/  S2R R21, SR_TID.X ;  /* 0x0000000000157919 */ /* 0x000e980000002100 */
[----:B------:R-:W-:Y:S01]  /*10650*/  @P0 IADD3 R2, P1, R19, UR4, RZ ;  /* 0x0000000413020c10 */ /* 0x000fe2000ff3e0ff */
[----:B------:R-:W-:-:S03]  /*10660*/  ULDC UR4, c[0x0][0x320] ;  /* 0x0000c80000047ab9 */ /* 0x000fc60000000800 */
[----:B------:R-:W-:-:S05]  /*10670*/  @P0 IADD3.X R3, R32, UR5, RZ, P1, !PT ;  /* 0x0000000520030c10 */ /* 0x000fca0008ffe4ff */
[----:B------:R3:W5:Y:S01]  /*10680*/  @P0 LDG.E R23, desc[UR50][R2.64] ;  /* 0x0000003202170981 */ /* 0x000762000c1e1900 */
[----:B------:R-:W-:Y:S01]  /*10690*/  LOP3.LUT R16, R16, 0xffffffbf, RZ, 0xc0, !PT ;  /* 0xffffffbf10107812 */ /* 0x000fe200078ec0ff */
[----:B------:R-:W-:Y:S01]  /*106a0*/  UMOV UR5, 0xffffffff ;  /* 0xffffffff00057882 */ /* 0x000fe20000000000 */
[----:B0-----:R-:W-:-:S05]  /*106b0*/  IMAD.SHL.U32 R34, R34, 0x8, RZ ;  /* 0x0000000822227824 */ /* 0x001fca00078e00ff */
[----:B------:R-:W-:Y:S01]  /*106c0*/  LOP3.LUT R34, R34, 0x38, RZ, 0xc0, !PT ;  /* 0x0000003822227812 */ /* 0x000fe200078ec0ff */
[----:B--2---:R-:W-:-:S03]  /*106d0*/  IMAD.SHL.U32 R21, R21, 0x8, RZ ;  /* 0x0000000815157824 */ /* 0x004fc600078e00ff */
[C---:B------:R-:W-:Y:S02]  /*106e0*/  LOP3.LUT R0, R34.reuse, 0x40, RZ, 0xfc, !PT ;  /* 0x0000004022007812 */ /* 0x040fe400078efcff */
[----:B------:R-:W-:Y:S02]  /*106f0*/  LOP3.LUT R4, R34, 0x180, RZ, 0xfc, !PT ;  /* 0x0000018022047812 */ /* 0x000fe400078efcff */
[----:B------:R-:W-:Y:S02]  /*10700*/  ISETP.GE.AND P3, PT, R0, UR4, PT ;  /* 0x0000000400007c0c */ /* 0x000fe4000bf66270 */
[----:B------:R-:W0:Y:S01]  /*10710*/  S2R R0, SR_TID.X ;  /* 0x0000000000007919 */ /* 0x000e220000002100 */
[----:B------:R-:W-:Y:S02]  /*10720*/  LOP3.LUT R34, R34, 0x1c0, RZ, 0xfc, !PT ;  /* 0x000001c022227812 */ /* 0x000fe400078efcff */
[----:B------:R-:W-:Y:S02]  /*10730*/  LOP3.LUT R21, R21, 0x38, RZ, 0xc0, !PT ;  /* 0x0000003815157812 */ /* 0x000fe400078ec0ff */
[----:B------:R-:W-:-:S02]  /*10740*/  ISETP.GE.AND P0, PT, R34, UR4, PT ;  /* 0x0000000422007c0c */ /* 0x000fc4000bf06270 */
[----:B------:R-:W2:Y:S01]  /*10750*/  S2R R34, SR_TID.X ;  /* 0x0000000000227919 */ /* 0x000ea20000002100 */
[----:B------:R-:W-:Y:S02]  /*10760*/  ISETP.GE.AND P2, PT, R21, UR4, PT ;  /* 0x0000000415007c0c */ /* 0x000fe4000bf46270 */
[----:B------:R-:W-:Y:S02]  /*10770*/  ISETP.GE.AND P1, PT, R4, UR4, PT ;  /* 0x0000000404007c0c */ /* 0x000fe4000bf26270 */
[----:B------:R-:W-:Y:S02]  /*10780*/  @P3 LOP3.LUT R16, R16, 0x40, RZ, 0xfc, !PT ;  /* 0x0000004010103812 */ /* 0x000fe400078efcff */
[----:B------:R-:W-:Y:S02]  /*10790*/  SEL R7, RZ, 0x40, P1 ;  /* 0x00000040ff077807 */ /* 0x000fe40000800000 */
[----:B------:R-:W-:Y:S02]  /*107a0*/  LOP3.LUT R16, R16, 0xffffff7f, RZ, 0xc0, !PT ;  /* 0xffffff7f10107812 */ /* 0x000fe400078ec0ff */
[----:B------:R-:W-:-:S03]  /*107b0*/  SEL R8, RZ, 0x80, P0 ;  /* 0x00000080ff087807 */ /* 0x000fc60000000000 */
[----:B------:R-:W-:-:S04]  /*107c0*/  @P2 LOP3.LUT R16, R16, 0x80, RZ, 0xfc, !PT ;  /* 0x0000008010102812 */ /* 0x000fc800078efcff */
[----:B------:R-:W-:Y:S01]  /*107d0*/  LOP3.LUT R16, R16, 0xffffffdf, RZ, 0xc0, !PT ;  /* 0xffffffdf10107812 */ /* 0x000fe200078ec0ff */
[----:B0-----:R-:W-:-:S05]  /*107e0*/  IMAD.SHL.U32 R0, R0, 0x8, RZ ;  /* 0x0000000800007824 */ /* 0x001fca00078e00ff */
[----:B------:R-:W-:Y:S01]  /*107f0*/  LOP3.LUT R0, R0, 0x38, RZ, 0xc0, !PT ;  /* 0x0000003800007812 */ /* 0x000fe200078ec0ff */
[----:B--2---:R-:W-:-:S03]  /*10800*/  IMAD.SHL.U32 R34, R34, 0x8, RZ ;  /* 0x0000000822227824 */ /* 0x004fc600078e00ff */
[----:B------:R-:W-:Y:S02]  /*10810*/  LOP3.LUT R0, R0, 0x80, RZ, 0xfc, !PT ;  /* 0x0000008000007812 */ /* 0x000fe400078efcff */
[----:B------:R-:W-:Y:S02]  /*10820*/  LOP3.LUT R34, R34, 0x38, RZ, 0xc0, !PT ;  /* 0x0000003822227812 */ /* 0x000fe400078ec0ff */
[----:B------:R-:W-:Y:S02]  /*10830*/  ISETP.GE.AND P5, PT, R0, UR4, PT ;  /* 0x0000000400007c0c */ /* 0x000fe4000bfa6270 */
[----:B------:R-:W-:Y:S02]  /*10840*/  LOP3.LUT R34, R34, 0xc0, RZ, 0xfc, !PT ;  /* 0x000000c022227812 */ /* 0x000fe400078efcff */
[----:B------:R-:W-:Y:S02]  /*10850*/  LEA R0, R35, 0xffffffc0, 0x6 ;  /* 0xffffffc023007811 */ /* 0x000fe400078e30ff */
        /* <DEDUP_REMOVED lines=12> */
[----:B-1-3--:R-:W-:Y:S06]  /*10920*/  BRA.DIV UR5, `(.L_x_4327) ;  /* 0x0000004605347947 */ /* 0x00afec000b800000 */
.L_x_4394:
        /* <DEDUP_REMOVED lines=56> */
.L_x_4328:
[----:B------:R-:W-:Y:S01]  /*10cb0*/  IADD3 R28, -R36, R28, -R0 ;  /* 0x0000001c241c7210 */ /* 0x000fe20007ffe900 */
[----:B------:R-:W-:Y:S01]  /*10cc0*/  IMAD R19, R18, 0x8, R17 ;  /* 0x0000000812137824 */ /* 0x000fe200078e0211 */
[----:B------:R-:W-:Y:S01]  /*10cd0*/  SHF.L.U32 R0, R22, 0x1f, RZ ;  /* 0x0000001f16007819 */ /* 0x000fe200000006ff */
[----:B------:R-:W-:Y:S03]  /*10ce0*/  BSSY B0, `(.L_x_4329) ;  /* 0x0000003000007945 */ /* 0x000fe60003800000 */
[----:B------:R-:W0:Y:S02]  /*10cf0*/  SYNCS.PHASECHK.TRANS64.TRYWAIT P0, [R19+URZ+0x28c40], R0 ;  /* 0x028c4000130075a7 */ /* 0x000e24000800017f */
[----:B0-----:R-:W-:Y:S05]  /*10d00*/  @!P0 BRA `(.L_x_4330) ;  /* 0x0000004000708947 */ /* 0x001fea0003800000 */
.L_x_4395:
[----:B------:R-:W-:Y:S05]  /*10d10*/  BSYNC B0 ;  /* 0x0000000000007941 */ /* 0x000fea0003800000 */
.L_x_4329:
        /* <DEDUP_REMOVED lines=63> */
.L_x_4405:
        /* <DEDUP_REMOVED lines=10> */
.L_x_4332:
        /* <DEDUP_REMOVED lines=11> */
.L_x_4333:
        /* <DEDUP_REMOVED lines=39> */
.L_x_4335:
[----:B------:R-:W-:Y:S05]  /*114d0*/  BSYNC B6 ;  /* 0x0000000000067941 */ /* 0x000fea0003800000 */
.L_x_4334:
        /* <DEDUP_REMOVED lines=28> */
[----:B--2---:R-:W-:Y:S02]  /*116a0*/  @P6 SHF.R.U32.HI R4, RZ, R0, R6 ;  /* 0x00000000ff046219 */ /* 0x004fe40000011606 */
        /* <DEDUP_REMOVED lines=55> */
.L_x_4414:
        /* <DEDUP_REMOVED lines=10> */
.L_x_4337:
        /* <DEDUP_REMOVED lines=18> */
.L_x_4415:
[----:B------:R-:W-:Y:S05]  /*11be0*/  BSYNC B0 ;  /* 0x0000000000007941 */ /* 0x000fea0003800000 */
.L_x_4338:
[----:B------:R-:W-:-:S05]  /*11bf0*/  IMAD.U32 R2, RZ, RZ, UR36 ;  /* 0x00000024ff027e24 */ /* 0x000fca000f8e00ff */
[----:B------:R-:W-:-:S13]  /*11c00*/  ISETP.NE.AND P0, PT, R2, 0x3, PT ;  /* 0x000000030200780c */ /* 0x000fda0003f05270 */
[----:B------:R-:W-:Y:S05]  /*11c10*/  @!P0 BRA `(.L_x_4340) ;  /* 0x0000000000048947 */ /* 0x000fea0003800000 */
[----:B------:R-:W-:Y:S01]  /*11c20*/  BPT.TRAP 0x1 ;  /* 0x000000040000795c */ /* 0x000fe20000300000 */
.L_x_4340:
[----:B0-----:R-:W-:Y:S01]  /*11c30*/  SHF.L.U32 R0, R22, 0x1f, RZ ;  /* 0x0000001f16007819 */ /* 0x001fe200000006ff */
[----:B------:R-:W-:Y:S03]  /*11c40*/  BSSY B0, `(.L_x_4341) ;  /* 0x0000003000007945 */ /* 0x000fe60003800000 */
[----:B------:R-:W0:Y:S02]  /*11c50*/  SYNCS.PHASECHK.TRANS64.TRYWAIT P0, [R19+URZ+0x28c60], R0 ;  /* 0x028c6000130075a7 */ /* 0x000e24000800017f */
[----:B0-----:R-:W-:Y:S05]  /*11c60*/  @!P0 BRA `(.L_x_4342) ;  /* 0x0000003c00548947 */ /* 0x001fea0003800000 */
.L_x_4416:
[----:B------:R-:W-:Y:S05]  /*11c70*/  BSYNC B0 ;  /* 0x0000000000007941 */ /* 0x000fea0003800000 */
.L_x_4341:
        /* <DEDUP_REMOVED lines=109> */
.L_x_4426:
        /* <DEDUP_REMOVED lines=34> */
.L_x_4344:
        /* <DEDUP_REMOVED lines=11> */
.L_x_4345:
        /* <DEDUP_REMOVED lines=12> */
.L_x_4360:
        /* <DEDUP_REMOVED lines=41> */
.L_x_4348:
[----:B------:R-:W-:Y:S01]  /*12970*/  IMAD R6, R18, 0x8, R17 ;  /* 0x0000000812067824 */ /* 0x000fe200078e0211 */
[----:B------:R-:W-:Y:S01]  /*12980*/  SHF.L.U32 R19, R22, 0x1f, RZ ;  /* 0x0000001f16137819 */ /* 0x000fe200000006ff */
[----:B------:R-:W-:Y:S01]  /*12990*/  BSSY B1, `(.L_x_4349) ;  /* 0x0000004000017945 */ /* 0x000fe20003800000 */
[----:B------:R-:W-:Y:S02]  /*129a0*/  SHF.R.S32.HI R9, RZ, 0x1f, R5 ;  /* 0x0000001fff097819 */ /* 0x000fe40000011405 */
[----:B------:R-:W0:Y:S02]  /*129b0*/  SYNCS.PHASECHK.TRANS64.TRYWAIT P0, [R6+URZ+0x28c40], R19 ;  /* 0x028c4013060075a7 */ /* 0x000e24000800017f */
[----:B0-----:R-:W-:Y:S05]  /*129c0*/  @!P0 BRA `(.L_x_4350) ;  /* 0x00000038003c8947 */ /* 0x001fea0003800000 */
.L_x_4427:
[----:B------:R-:W-:Y:S05]  /*129d0*/  BSYNC B1 ;  /* 0x0000000000017941 */ /* 0x000fea0003800000 */
.L_x_4349:
        /* <DEDUP_REMOVED lines=40> */
.L_x_4437:
        /* <DEDUP_REMOVED lines=8> */
.L_x_4352:
        /* <DEDUP_REMOVED lines=11> */
.L_x_4353:
[----:B------:R2:W-:Y:S01]  /*12d90*/  SYNCS.ARRIVE.TRANS64.A1T0 RZ, [R6+URZ+0x28c30], RZ ;  /* 0x028c30ff06ff79a7 */ /* 0x0005e2000810003f */
[----:B------:R-:W-:Y:S05]  /*12da0*/  @!P2 BRA `(.L_x_4354) ;  /* 0x000000000004a947 */ /* 0x000fea0003800000 */
[----:B------:R-:W-:Y:S01]  /*12db0*/  BPT.TRAP 0x1 ;  /* 0x000000040000795c */ /* 0x000fe20000300000 */
.L_x_4354:
[----:B------:R-:W3:Y:S01]  /*12dc0*/  SYNCS.PHASECHK.TRANS64.TRYWAIT P0, [R6+URZ+0x28c60], R19 ;  /* 0x028c6013060075a7 */ /* 0x000ee2000800017f */
[----:B------:R-:W-:Y:S04]  /*12dd0*/  BSSY B1, `(.L_x_4355) ;  /* 0x0000002000017945 */ /* 0x000fe80003800000 */
[----:B---3--:R-:W-:Y:S05]  /*12de0*/  @!P0 BRA `(.L_x_4356) ;  /* 0x0000003800648947 */ /* 0x008fea0003800000 */
.L_x_4438:
[----:B------:R-:W-:Y:S05]  /*12df0*/  BSYNC B1 ;  /* 0x0000000000017941 */ /* 0x000fea0003800000 */
.L_x_4355:
        /* <DEDUP_REMOVED lines=79> */
.L_x_4448:
        /* <DEDUP_REMOVED lines=25> */
.L_x_4358:
        /* <DEDUP_REMOVED lines=11> */
.L_x_4359:
[----:B------:R3:W-:Y:S01]  /*13530*/  SYNCS.ARRIVE.TRANS64.A1T0 RZ, [R6+URZ+0x28c50], RZ ;  /* 0x028c50ff06ff79a7 */ /* 0x0007e2000810003f */
[----:B------:R-:W-:Y:S05]  /*13540*/  @P3 BRA `(.L_x_4360) ;  /* 0xfffffff000643947 */ /* 0x000fea000383ffff */
.L_x_4347:
[----:B------:R-:W-:Y:S05]  /*13550*/  BSYNC B0 ;  /* 0x0000000000007941 */ /* 0x000fea0003800000 */
.L_x_4346:
        /* <DEDUP_REMOVED lines=21> */
.L_x_4362:
[----:B------:R-:W-:Y:S05]  /*136b0*/  BSYNC B0 ;  /* 0x0000000000007941 */ /* 0x000fea0003800000 */
.L_x_4361:
[----:B------:R-:W-:-:S07]  /*136c0*/  SEL R18, R18, RZ, P0 ;  /* 0x000000ff12127207 */ /* 0x000fce0000000000 */
.L_x_4321:
[----:B------:R-:W-:Y:S05]  /*136d0*/  BSYNC B7 ;  /* 0x0000000000077941 */ /* 0x000fea0003800000 */
.L_x_4319:
        /* <DEDUP_REMOVED lines=11> */
.L_x_4363:
        /* <DEDUP_REMOVED lines=43> */
.L_x_4458:
[----:B------:R-:W-:Y:S02]  /*13a40*/  ULDC UR4, c[0x0][0xc38] ;  /* 0x00030e0000047ab9 */ /* 0x000fe40000000800 */
[----:B------:R-:W-:-:S04]  /*13a50*/  IMAD.U32 R4, RZ, RZ, UR4 ;  /* 0x00000004ff047e24 */ /* 0x000fc8000f8e00ff */
[----:B--2---:R-:W-:-:S04]  /*13a60*/  IMAD R5, R14, R4, RZ ;  /* 0x000000040e057224 */ /* 0x004fc800078e02ff */
[----:B------:R-:W-:-:S05]  /*13a70*/  IMAD.IADD R6, R6, 0x1, R5 ;  /* 0x0000000106067824 */ /* 0x000fca00078e0205 */
[----:B------:R-:W-:-:S13]  /*13a80*/  ISETP.GT.AND P6, PT, R6, R0, PT ;  /* 0x000000000600720c */ /* 0x000fda0003fc4270 */
[----:B------:R-:W-:Y:S05]  /*13a90*/  @P6 BRA `(.L_x_4366) ;  /* 0x0000000000a46947 */ /* 0x000fea0003800000 */
.L_x_4369:
        /* <DEDUP_REMOVED lines=11> */
[----:B------:R-:W-:Y:S02]  /*13b50*/  IMAD.MOV.U32 R8, RZ, RZ, RZ ;  /* 0x000000ffff087224 */ /* 0x000fe400078e00ff */
[----:B0-----:R-:W-:-:S05]  /*13b60*/  @!P6 IMAD.WIDE R2, R7, 0x4, R2 ;  /* 0x000000040702e825 */ /* 0x001fca00078e0202 */
[----:B------:R2:W3:Y:S02]  /*13b70*/  @!P6 LDG.E R25, desc[UR50][R2.64] ;  /* 0x000000320219e981 */ /* 0x0004e4000c1e1900 */
[----:B--2---:R-:W-:-:S05]  /*13b80*/  @!P6 IMAD.WIDE R2, R7, 0x4, R4 ;  /* 0x000000040702e825 */ /* 0x004fca00078e0204 */
        /* <DEDUP_REMOVED lines=20> */
.L_x_4466:
[----:B------:R-:W-:Y:S02]  /*13cd0*/  ULDC UR4, c[0x0][0xc38] ;  /* 0x00030e0000047ab9 */ /* 0x000fe40000000800 */
[----:B------:R-:W-:-:S04]  /*13ce0*/  IMAD.U32 R4, RZ, RZ, UR4 ;  /* 0x00000004ff047e24 */ /* 0x000fc8000f8e00ff */
[----:B--2---:R-:W-:-:S04]  /*13cf0*/  IMAD R5, R14, R4, RZ ;  /* 0x000000040e057224 */ /* 0x004fc800078e02ff */
[----:B------:R-:W-:-:S05]  /*13d00*/  IMAD.IADD R6, R5, 0x1, R6 ;  /* 0x0000000105067824 */ /* 0x000fca00078e0206 */
[----:B------:R-:W-:-:S13]  /*13d10*/  ISETP.GT.AND P6, PT, R6, R0, PT ;  /* 0x000000000600720c */ /* 0x000fda0003fc4270 */
[----:B------:R-:W-:Y:S05]  /*13d20*/  @!P6 BRA `(.L_x_4369) ;  /* 0xfffffffc005ce947 */ /* 0x000fea000383ffff */
.L_x_4366:
[----:B------:R-:W-:Y:S01]  /*13d30*/  IMAD.IADD R5, R6, 0x1, -R5 ;  /* 0x0000000106057824 */ /* 0x000fe200078e0a05 */
[----:B------:R-:W-:-:S03]  /*13d40*/  UMOV UR4, 0xffffffff ;  /* 0xffffffff00047882 */ /* 0x000fc60000000000 */
[----:B------:R-:W-:-:S05]  /*13d50*/  IMAD R7, R3, R4, R5 ;  /* 0x0000000403077224 */ /* 0x000fca00078e0205 */
[----:B------:R-:W-:Y:S01]  /*13d60*/  ISETP.GT.AND P6, PT, R7, R0, PT ;  /* 0x000000000700720c */ /* 0x000fe20003fc4270 */
[----:B------:R-:W-:-:S12]  /*13d70*/  BRA.DIV UR4, `(.L_x_4370) ;  /* 0x0000003a04607947 */ /* 0x000fd8000b800000 */
[----:B------:R-:W-:-:S04]  /*13d80*/  VOTE.ANY R2, PT, !P6 ;  /* 0x0000000000027806 */ /* 0x000fc800070e0100 */
[----:B------:R-:W2:Y:S02]  /*13d90*/  POPC R12, R2 ;  /* 0x00000002000c7309 */ /* 0x000ea40000000000 */
[----:B--2---:R2:W3:Y:S01]  /*13da0*/  SHFL.IDX PT, R25, R25, R12, 0x1f ;  /* 0x00001f0c19197589 */ /* 0x0044e200000e0000 */
[----:B------:R-:W-:-:S03]  /*13db0*/  IMAD.IADD R27, R12, 0x1, R27 ;  /* 0x000000010c1b7824 */ /* 0x000fc600078e021b */
[----:B------:R2:W4:Y:S04]  /*13dc0*/  SHFL.IDX PT, R8, R8, R12, 0x1f ;  /* 0x00001f0c08087589 */ /* 0x00052800000e0000 */
.L_x_4471:
[----:B------:R-:W-:-:S13]  /*13dd0*/  ISETP.NE.AND P0, PT, R2, RZ, PT ;  /* 0x000000ff0200720c */ /* 0x000fda0003f05270 */
[----:B------:R-:W-:Y:S05]  /*13de0*/  @!P0 BRA `(.L_x_4371) ;  /* 0x0000000000108947 */ /* 0x000fea0003800000 */
[----:B------:R-:W-:Y:S01]  /*13df0*/  UMOV UR4, 0xffffffff ;  /* 0xffffffff00047882 */ /* 0x000fe20000000000 */
[----:B--2---:R-:W-:Y:S02]  /*13e00*/  VIADD R12, R12, 0xffffffff ;  /* 0xffffffff0c0c7836 */ /* 0x004fe40000000000 */
[----:B------:R-:W-:Y:S05]  /*13e10*/  BRA.DIV UR4, `(.L_x_4372) ;  /* 0x0000003a04947947 */ /* 0x000fea000b800000 */
[----:B------:R2:W0:Y:S02]  /*13e20*/  SHFL.IDX PT, R24, R3, R12, 0x1f ;  /* 0x00001f0c03187589 */ /* 0x00042400000e0000 */
.L_x_4371:
[----:B----4-:R-:W-:Y:S01]  /*13e30*/  ISETP.NE.AND P0, PT, R8, 0x1, PT ;  /* 0x000000010800780c */ /* 0x010fe20003f05270 */
[----:B0-----:R-:W-:-:S04]  /*13e40*/  IMAD R24, R24, R4, R5 ;  /* 0x0000000418187224 */ /* 0x001fc800078e0205 */
[----:B------:R-:W-:-:S08]  /*13e50*/  IMAD.IADD R0, R0, 0x1, -R24 ;  /* 0x0000000100007824 */ /* 0x000fd000078e0a18 */
[----:B------:R-:W-:Y:S05]  /*13e60*/  @!P0 BRA `(.L_x_4373) ;  /* 0x0000000000dc8947 */ /* 0x000fea0003800000 */
[----:B---3--:R-:W-:Y:S02]  /*13e70*/  IABS R4, R25 ;  /* 0x0000001900047213 */ /* 0x008fe40000000000 */
[----:B------:R-:W-:Y:S02]  /*13e80*/  IABS R5, R8 ;  /* 0x0000000800057213 */ /* 0x000fe40000000000 */
[----:B------:R-:W0:Y:S08]  /*13e90*/  I2F.RP R6, R4 ;  /* 0x0000000400067306 */ /* 0x000e300000209400 */
[----:B------:R-:W3:Y:S08]  /*13ea0*/  I2F.RP R9, R5 ;  /* 0x0000000500097306 */ /* 0x000ef00000209400 */
[----:B0-----:R-:W0:Y:S08]  /*13eb0*/  MUFU.RCP R6, R6 ;  /* 0x0000000600067308 */ /* 0x001e300000001000 */
[----:B---3--:R-:W-:Y:S01]  /*13ec0*/  MUFU.RCP R9, R9 ;  /* 0x0000000900097308 */ /* 0x008fe20000001000 */
[----:B0-----:R-:W-:-:S07]  /*13ed0*/  VIADD R2, R6, 0xffffffe ;  /* 0x0ffffffe06027836 */ /* 0x001fce0000000000 */
[----:B--2---:R0:W2:Y:S02]  /*13ee0*/  F2I.FTZ.U32.TRUNC.NTZ R3, R2 ;  /* 0x0000000200037305 */ /* 0x0040a4000021f000 */
[----:B0-----:R-:W-:Y:S02]  /*13ef0*/  IMAD.MOV.U32 R2, RZ, RZ, RZ ;  /* 0x000000ffff027224 */ /* 0x001fe400078e00ff */
[----:B--2---:R-:W-:-:S04]  /*13f00*/  IMAD.MOV R7, RZ, RZ, -R3 ;  /* 0x000000ffff077224 */ /* 0x004fc800078e0a03 */
        /* <DEDUP_REMOVED lines=45> */
.L_x_4373:
[----:B--2---:R-:W0:Y:S02]  /*141e0*/  LDC.64 R2, c[0x0][0xc90] ;  /* 0x00032400ff027b82 */ /* 0x004e240000000a00 */
[----:B0-----:R-:W-:-:S05]  /*141f0*/  IMAD.WIDE R2, R27, 0x4, R2 ;  /* 0x000000041b027825 */ /* 0x001fca00078e0202 */
[----:B------:R0:W3:Y:S02]  /*14200*/  LDG.E R6, desc[UR50][R2.64] ;  /* 0x0000003202067981 */ /* 0x0000e4000c1e1900 */
[----:B0-----:R-:W-:Y:S02]  /*14210*/  IMAD.MOV.U32 R2, RZ, RZ, RZ ;  /* 0x000000ffff027224 */ /* 0x001fe400078e00ff */
[----:B---3--:R-:W-:-:S05]  /*14220*/  IMAD R5, R25, R6, RZ ;  /* 0x0000000619057224 */ /* 0x008fca00078e02ff */
        /* <DEDUP_REMOVED lines=33> */
[----:B------:R0:W2:Y:S02]  /*14440*/  F2I.FTZ.U32.TRUNC.NTZ R3, R2 ;  /* 0x0000000200037305 */ /* 0x0000a4000021f000 */
[----:B0-----:R-:W-:Y:S02]  /*14450*/  IMAD.MOV.U32 R2, RZ, RZ, RZ ;  /* 0x000000ffff027224 */ /* 0x001fe400078e00ff */
[----:B--2---:R-:W-:-:S04]  /*14460*/  IMAD.MOV R5, RZ, RZ, -R3 ;  /* 0x000000ffff057224 */ /* 0x004fc800078e0a03 */
        /* <DEDUP_REMOVED lines=19> */
.L_x_4374:
[----:B------:R-:W-:-:S05]  /*145a0*/  LOP3.LUT R0, RZ, R3, RZ, 0x33, !PT ;  /* 0x00000003ff007212 */ /* 0x000fca00078e33ff */
[----:B------:R-:W-:Y:S01]  /*145b0*/  IMAD.IADD R25, R25, 0x1, R0 ;  /* 0x0000000119197824 */ /* 0x000fe200078e0200 */
[----:B------:R-:W-:Y:S06]  /*145c0*/  BRA `(.L_x_4375) ;  /* 0x00000000001c7947 */ /* 0x000fec0003800000 */
.L_x_4367:
[----:B------:R-:W-:Y:S01]  /*145d0*/  UMOV UR4, URZ ;  /* 0x0000003f00047c82 */ /* 0x000fe20008000000 */
[----:B------:R-:W-:Y:S01]  /*145e0*/  UMOV UR5, URZ ;  /* 0x0000003f00057c82 */ /* 0x000fe20008000000 */
[----:B------:R-:W-:Y:S01]  /*145f0*/  ULDC UR6, c[0x0][0xc3c] ;  /* 0x00030f0000067ab9 */ /* 0x000fe20000000800 */
[----:B------:R-:W-:Y:S02]  /*14600*/  IMAD.MOV.U32 R24, RZ, RZ, R0 ;  /* 0x000000ffff187224 */ /* 0x000fe400078e0000 */
[----:B------:R-:W-:Y:S02]  /*14610*/  IMAD.U32 R25, RZ, RZ, UR4 ;  /* 0x00000004ff197e24 */ /* 0x000fe4000f8e00ff */
[----:B------:R-:W-:Y:S02]  /*14620*/  IMAD.U32 R26, RZ, RZ, UR5 ;  /* 0x00000005ff1a7e24 */ /* 0x000fe4000f8e00ff */
[----:B------:R-:W-:-:S07]  /*14630*/  IMAD.U32 R27, RZ, RZ, UR6 ;  /* 0x00000006ff1b7e24 */ /* 0x000fce000f8e00ff */
.L_x_4375:
        /* <DEDUP_REMOVED lines=10> */
.L_x_4364:
[----:B------:R-:W-:Y:S02]  /*146e0*/  ULDC UR4, c[0x0][0xc3c] ;  /* 0x00030f0000047ab9 */ /* 0x000fe40000000800 */
[----:B0-----:R-:W-:-:S13]  /*146f0*/  ISETP.GE.AND P0, PT, R27, UR4, PT ;  /* 0x000000041b007c0c */ /* 0x001fda000bf06270 */
[----:B------:R-:W-:Y:S05]  /*14700*/  @!P0 BRA `(.L_x_4376) ;  /* 0xffffffb0007c8947 */ /* 0x000fea000383ffff */
[----:B------:R-:W-:Y:S05]  /*14710*/  BSYNC B8 ;  /* 0x0000000000087941 */ /* 0x000fea0003800000 */
.L_x_4313:
        /* <DEDUP_REMOVED lines=12> */
.L_x_4474:
[----:B------:R-:W-:Y:S05]  /*147e0*/  BSYNC B0 ;  /* 0x0000000000007941 */ /* 0x000fea0003800000 */
.L_x_4377:
[----:B------:R-:W-:-:S03]  /*147f0*/  UMOV UR4, 0xffffffff ;  /* 0xffffffff00047882 */ /* 0x000fc60000000000 */
[----:B------:R-:W-:Y:S05]  /*14800*/  BRA.DIV UR4, `(.L_x_4379) ;  /* 0x0000003204547947 */ /* 0x000fea000b800000 */
[----:B0-----:R-:W0:Y:S02]  /*14810*/  S2R R0, SR_TID.X ;  /* 0x0000000000007919 */ /* 0x001e240000002100 */
[----:B0-----:R-:W-:-:S04]  /*14820*/  SHF.R.U32.HI R0, RZ, 0x5, R0 ;  /* 0x00000005ff007819 */ /* 0x001fc80000011600 */
[----:B------:R-:W-:-:S05]  /*14830*/  LOP3.LUT R0, R0, 0x3, RZ, 0xc0, !PT ;  /* 0x0000000300007812 */ /* 0x000fca00078ec0ff */
[----:B------:R0:W1:Y:S02]  /*14840*/  SHFL.IDX PT, R14, R0, RZ, 0x1f ;  /* 0x00001fff000e7589 */ /* 0x00006400000e0000 */
.L_x_4477:
[----:B-1----:R-:W-:Y:S01]  /*14850*/  ISETP.NE.AND P0, PT, R14, RZ, PT ;  /* 0x000000ff0e00720c */ /* 0x002fe20003f05270 */
[----:B------:R-:W-:-:S12]  /*14860*/  BSSY B0, `(.L_x_4380) ;  /* 0x0000024000007945 */ /* 0x000fd80003800000 */
[----:B------:R-:W-:Y:S05]  /*14870*/  @P0 BRA `(.L_x_4381) ;  /* 0x0000000000880947 */ /* 0x000fea0003800000 */
[----:B------:R-:W-:-:S03]  /*14880*/  UMOV UR4, 0xffffffff ;  /* 0xffffffff00047882 */ /* 0x000fc60000000000 */
[----:B------:R-:W-:Y:S05]  /*14890*/  BRA.DIV UR4, `(.L_x_4382) ;  /* 0x0000003204647947 */ /* 0x000fea000b800000 */
[----:B------:R-:W-:-:S13]  /*148a0*/  ELECT P6, URZ, PT ;  /* 0x00000000003f782f */ /* 0x000fda00038c0000 */
.L_x_4480:
[----:B------:R-:W-:Y:S05]  /*148b0*/  @!P6 BRA `(.L_x_4381) ;  /* 0x000000000078e947 */ /* 0x000fea0003800000 */
[----:B------:R-:W-:-:S06]  /*148c0*/  ULOP3.LUT UR4, UR38, 0x2, URZ, 0xfc, !UPT ;  /* 0x0000000226047892 */ /* 0x000fcc000f8efc3f */
[----:B0-----:R-:W-:-:S05]  /*148d0*/  IMAD.U32 R0, RZ, RZ, UR4 ;  /* 0x00000004ff007e24 */ /* 0x001fca000f8e00ff */
[----:B------:R-:W-:-:S13]  /*148e0*/  ISETP.NE.AND P0, PT, R0, 0x3, PT ;  /* 0x000000030000780c */ /* 0x000fda0003f05270 */
[----:B------:R-:W-:Y:S05]  /*148f0*/  @!P0 BRA `(.L_x_4383) ;  /* 0x0000000000048947 */ /* 0x000fea0003800000 */
[----:B------:R-:W-:Y:S01]  /*14900*/  BPT.TRAP 0x1 ;  /* 0x000000040000795c */ /* 0x000fe20000300000 */
.L_x_4383:
[----:B------:R-:W-:Y:S01]  /*14910*/  IMAD R5, R18, 0x8, R7 ;  /* 0x0000000812057824 */ /* 0x000fe200078e0207 */
[----:B------:R-:W-:Y:S01]  /*14920*/  SHF.L.U32 R0, R22, 0x1f, RZ ;  /* 0x0000001f16007819 */ /* 0x000fe200000006ff */
[----:B------:R-:W-:-:S03]  /*14930*/  VIADD R18, R18, 0x1 ;  /* 0x0000000112127836 */ /* 0x000fc60000000000 */
[----:B------:R-:W0:Y:S02]  /*14940*/  SYNCS.PHASECHK.TRANS64.TRYWAIT P1, [R5+URZ+0x28c40], R0 ;  /* 0x028c4000050075a7 */ /* 0x000e24000802017f */
[----:B------:R-:W-:-:S04]  /*14950*/  ISETP.NE.AND P2, PT, R18, 0x2, PT ;  /* 0x000000021200780c */ /* 0x000fc80003f45270 */
[----:B------:R-:W-:Y:S01]  /*14960*/  SEL R3, RZ, 0x1, P2 ;  /* 0x00000001ff037807 */ /* 0x000fe20001000000 */
[----:B0-----:R-:W-:Y:S08]  /*14970*/  @!P1 BRA `(.L_x_4384) ;  /* 0x00000030004c9947 */ /* 0x001ff00003800000 */
.L_x_4481:
[----:B------:R-:W-:Y:S02]  /*14980*/  SEL R18, R18, RZ, P2 ;  /* 0x000000ff12127207 */ /* 0x000fe40001000000 */
[----:B------:R-:W-:Y:S01]  /*14990*/  LOP3.LUT R2, R22, R3, RZ, 0x3c, !PT ;  /* 0x0000000316027212 */ /* 0x000fe200078e3cff */
[----:B------:R-:W-:Y:S06]  /*149a0*/  @!P0 BRA `(.L_x_4385) ;  /* 0x0000000000048947 */ /* 0x000fec0003800000 */
[----:B------:R-:W-:Y:S01]  /*149b0*/  BPT.TRAP 0x1 ;  /* 0x000000040000795c */ /* 0x000fe20000300000 */
.L_x_4385:
[----:B------:R-:W-:Y:S01]  /*149c0*/  IMAD R3, R18, 0x8, R7 ;  /* 0x0000000812037824 */ /* 0x000fe200078e0207 */
[----:B------:R-:W-:-:S04]  /*149d0*/  SHF.L.U32 R2, R2, 0x1f, RZ ;  /* 0x0000001f02027819 */ /* 0x000fc800000006ff */
[----:B------:R-:W1:Y:S02]  /*149e0*/  SYNCS.PHASECHK.TRANS64.TRYWAIT P1, [R3+URZ+0x28c40], R2 ;  /* 0x028c4002030075a7 */ /* 0x000e64000802017f */
[----:B-1----:R-:W-:Y:S05]  /*149f0*/  @!P1 BRA `(.L_x_4386) ;  /* 0x0000003000409947 */ /* 0x002fea0003800000 */
.L_x_4482:
[----:B------:R-:W-:Y:S05]  /*14a00*/  @!P0 BRA `(.L_x_4387) ;  /* 0x0000000000048947 */ /* 0x000fea0003800000 */
[----:B------:R-:W-:Y:S01]  /*14a10*/  BPT.TRAP 0x1 ;  /* 0x000000040000795c */ /* 0x000fe20000300000 */
.L_x_4387:
[----:B------:R-:W5:Y:S02]  /*14a20*/  SYNCS.PHASECHK.TRANS64.TRYWAIT P1, [R5+URZ+0x28c60], R0 ;  /* 0x028c6000050075a7 */ /* 0x000f64000802017f */
[----:B-----5:R-:W-:Y:S05]  /*14a30*/  @!P1 BRA `(.L_x_4388) ;  /* 0x0000003000449947 */ /* 0x020fea0003800000 */
.L_x_4483:
[----:B------:R-:W-:Y:S05]  /*14a40*/  @!P0 BRA `(.L_x_4389) ;  /* 0x0000000000048947 */ /* 0x000fea0003800000 */
[----:B------:R-:W-:Y:S01]  /*14a50*/  BPT.TRAP 0x1 ;  /* 0x000000040000795c */ /* 0x000fe20000300000 */
.L_x_4389:
[----:B------:R0:W0:Y:S02]  /*14a60*/  SYNCS.PHASECHK.TRANS64.TRYWAIT P0, [R3+URZ+0x28c60], R2 ;  /* 0x028c6002030075a7 */ /* 0x000024000800017f */
[----:B0-----:R-:W-:Y:S05]  /*14a70*/  @!P0 NANOSLEEP.SYNCS 0x989680 ;  /* 0x009896800000895d */ /* 0x001fea0003900000 */
[----:B------:R-:W0:Y:S02]  /*14a80*/  @!P0 SYNCS.PHASECHK.TRANS64 P0, [R3+URZ+0x28c60], R2 ;  /* 0x028c6002030085a7 */ /* 0x000e24000800007f */
[----:B0-----:R-:W-:Y:S05]  /*14a90*/  @!P0 BRA `(.L_x_4389) ;  /* 0xfffffffc00f08947 */ /* 0x001fea000383ffff */
.L_x_4381:
[----:B------:R-:W-:Y:S05]  /*14aa0*/  BSYNC B0 ;  /* 0x0000000000007941 */ /* 0x000fea0003800000 */
.L_x_4380:
[----:B------:R-:W-:Y:S05]  /*14ab0*/  EXIT ;  /* 0x000000000000794d */ /* 0x000fea0003800000 */
.L_x_4242:
[----:B0-----:R-:W-:-:S04]  /*14ac0*/  IMAD.U32 R3, RZ, RZ, UR23 ;  /* 0x00000017ff037e24 */ /* 0x001fc8000f8e00ff */
[----:B------:R0:W1:Y:S03]  /*14ad0*/  SYNCS.PHASECHK.TRANS64.TRYWAIT P1, [R3+URZ+0x28c50], R0 ;  /* 0x028c5000030075a7 */ /* 0x000066000802017f */
[----:B-1----:R-:W-:Y:S05]  /*14ae0*/  @!P1 NANOSLEEP.SYNCS 0x989680 ;  /* 0x009896800000995d */ /* 0x002fea0003900000 */
[----:B------:R-:W1:Y:S02]  /*14af0*/  @!P1 SYNCS.PHASECHK.TRANS64 P1, [R3+URZ+0x28c50], R0 ;  /* 0x028c5000030095a7 */ /* 0x000e64000802007f */
[----:B-1----:R-:W-:Y:S05]  /*14b00*/  @!P1 BRA `(.L_x_4242) ;  /* 0xfffffffc00ec9947 */ /* 0x002fea000383ffff */
[----:B------:R-:W-:Y:S05]  /*14b10*/  BRA `(.L_x_4390) ;  /* 0xfffffed400a47947 */ /* 0x000fea000383ffff */
.L_x_4248:
[----:B-1----:R-:W-:-:S04]  /*14b20*/  IMAD.U32 R3, RZ, RZ, UR23 ;  /* 0x00000017ff037e24 */ /* 0x002fc8000f8e00ff */
[----:B------:R1:W2:Y:S03]  /*14b30*/  SYNCS.PHASECHK.TRANS64.TRYWAIT P1, [R3+URZ+0x28c50], R0 ;  /* 0x028c5000030075a7 */ /* 0x0002a6000802017f */
[----:B--2---:R-:W-:Y:S05]  /*14b40*/  @!P1 NANOSLEEP.SYNCS 0x989680 ;  /* 0x009896800000995d */ /* 0x004fea0003900000 */
[----:B------:R-:W2:Y:S02]  /*14b50*/  @!P1 SYNCS.PHASECHK.TRANS64 P1, [R3+URZ+0x28c50], R0 ;  /* 0x028c5000030095a7 */ /* 0x000ea4000802007f */
[----:B--2---:R-:W-:Y:S05]  /*14b60*/  @!P1 BRA `(.L_x_4248) ;  /* 0xfffffffc00ec9947 */ /* 0x004fea000383ffff */
[----:B------:R-:W-:Y:S05]  /*14b70*/  BRA `(.L_x_4247) ;  /* 0xfffffee000a87947 */ /* 0x000fea000383ffff */
.L_x_4253:
[----:B0-----:R-:W-:-:S04]  /*14b80*/  IMAD.U32 R3, RZ, RZ, UR40 ;  /* 0x00000028ff037e24 */ /* 0x001fc8000f8e00ff */
[----:B------:R0:W1:Y:S03]  /*14b90*/  SYNCS.PHASECHK.TRANS64.TRYWAIT P1, [R3+URZ+0x28c00], R0 ;  /* 0x028c0000030075a7 */ /* 0x000066000802017f */
[----:B-1----:R-:W-:Y:S05]  /*14ba0*/  @!P1 NANOSLEEP.SYNCS 0x989680 ;  /* 0x009896800000995d */ /* 0x002fea0003900000 */
[----:B------:R-:W1:Y:S02]  /*14bb0*/  @!P1 SYNCS.PHASECHK.TRANS64 P1, [R3+URZ+0x28c00], R0 ;  /* 0x028c0000030095a7 */ /* 0x000e64000802007f */
[----:B-1----:R-:W-:Y:S05]  /*14bc0*/  @!P1 BRA `(.L_x_4253) ;  /* 0xfffffffc00ec9947 */ /* 0x002fea000383ffff */
[----:B------:R-:W-:Y:S05]  /*14bd0*/  BRA `(.L_x_4391) ;  /* 0xfffffef400f87947 */ /* 0x000fea000383ffff */
.L_x_4257:
[----:B--2---:R2:W3:Y:S02]  /*14be0*/  SYNCS.PHASECHK.TRANS64.TRYWAIT P1, [R7+URZ+0x28c30], R8 ;  /* 0x028c3008070075a7 */ /* 0x0044e4000802017f */
[----:B---3--:R-:W-:Y:S05]  /*14bf0*/  @!P1 NANOSLEEP.SYNCS 0x989680 ;  /* 0x009896800000995d */ /* 0x008fea0003900000 */
[----:B------:R-:W3:Y:S02]  /*14c00*/  @!P1 SYNCS.PHASECHK.TRANS64 P1, [R7+URZ+0x28c30], R8 ;  /* 0x028c3008070095a7 */ /* 0x000ee4000802007f */
[----:B---3--:R-:W-:Y:S05]  /*14c10*/  @!P1 BRA `(.L_x_4257) ;  /* 0xfffffffc00f09947 */ /* 0x008fea000383ffff */
[----:B------:R-:W-:Y:S05]  /*14c20*/  BRA `(.L_x_4256) ;  /* 0xfffffef800147947 */ /* 0x000fea000383ffff */
.L_x_4262:
[----:B---3--:R3:W0:Y:S02]  /*14c30*/  SYNCS.PHASECHK.TRANS64.TRYWAIT P1, [R7+URZ+0x28c50], R8 ;  /* 0x028c5008070075a7 */ /* 0x008624000802017f */
[----:B0-----:R-:W-:Y:S05]  /*14c40*/  @!P1 NANOSLEEP.SYNCS 0x989680 ;  /* 0x009896800000995d */ /* 0x001fea0003900000 */
[----:B------:R-:W0:Y:S02]  /*14c50*/  @!P1 SYNCS.PHASECHK.TRANS64 P1, [R7+URZ+0x28c50], R8 ;  /* 0x028c5008070095a7 */ /* 0x000e24000802007f */
[----:B0-----:R-:W-:Y:S05]  /*14c60*/  @!P1 BRA `(.L_x_4262) ;  /* 0xfffffffc00f09947 */ /* 0x001fea000383ffff */
[----:B------:R-:W-:Y:S05]  /*14c70*/  BRA `(.L_x_4261) ;  /* 0xffffff08009c7947 */ /* 0x000fea000383ffff */
.L_x_4268:
[----:B-1----:R-:W-:-:S04]  /*14c80*/  IMAD.U32 R6, RZ, RZ, UR23 ;  /* 0x00000017ff067e24 */ /* 0x002fc8000f8e00ff */
[----:B------:R1:W2:Y:S03]  /*14c90*/  SYNCS.PHASECHK.TRANS64.TRYWAIT P1, [R6+URZ+0x28c30], R7 ;  /* 0x028c3007060075a7 */ /* 0x0002a6000802017f */
[----:B--2---:R-:W-:Y:S05]  /*14ca0*/  @!P1 NANOSLEEP.SYNCS 0x989680 ;  /* 0x009896800000995d */ /* 0x004fea0003900000 */
[----:B------:R-:W2:Y:S02]  /*14cb0*/  @!P1 SYNCS.PHASECHK.TRANS64 P1, [R6+URZ+0x28c30], R7 ;  /* 0x028c3007060095a7 */ /* 0x000ea4000802007f */
[----:B--2---:R-:W-:Y:S05]  /*14cc0*/  @!P1 BRA `(.L_x_4268) ;  /* 0xfffffffc00ec9947 */ /* 0x004fea000383ffff */
[----:B------:R-:W-:Y:S05]  /*14cd0*/  BRA `(.L_x_4267) ;  /* 0xffffff0c00ac7947 */ /* 0x000fea000383ffff */
.L_x_4273:
[----:B---3--:R-:W-:-:S04]  /*14ce0*/  IMAD.U32 R8, RZ, RZ, UR23 ;  /* 0x00000017ff087e24 */ /* 0x008fc8000f8e00ff */
[----:B------:R3:W4:Y:S03]  /*14cf0*/  SYNCS.PHASECHK.TRANS64.TRYWAIT P1, [R8+URZ+0x28c50], R7 ;  /* 0x028c5007080075a7 */ /* 0x000726000802017f */
[----:B----4-:R-:W-:Y:S05]  /*14d00*/  @!P1 NANOSLEEP.SYNCS 0x989680 ;  /* 0x009896800000995d */ /* 0x010fea0003900000 */
[----:B------:R-:W4:Y:S02]  /*14d10*/  @!P1 SYNCS.PHASECHK.TRANS64 P1, [R8+URZ+0x28c50], R7 ;  /* 0x028c5007080095a7 */ /* 0x000f24000802007f */
[----:B----4-:R-:W-:Y:S05]  /*14d20*/  @!P1 BRA `(.L_x_4273) ;  /* 0xfffffffc00ec9947 */ /* 0x010fea000383ffff */
[----:B------:R-:W-:Y:S05]  /*14d30*/  BRA `(.L_x_4272) ;  /* 0xffffff28004c7947 */ /* 0x000fea000383ffff */
.L_x_4280:
[----:B-1----:R-:W-:-:S04]  /*14d40*/  IMAD.U32 R6, RZ, RZ, UR22 ;  /* 0x00000016ff067e24 */ /* 0x002fc8000f8e00ff */
[----:B------:R1:W2:Y:S03]  /*14d50*/  SYNCS.PHASECHK.TRANS64.TRYWAIT P1, [R6+URZ+0x28c30], R7 ;  /* 0x028c3007060075a7 */ /* 0x0002a6000802017f */
[----:B--2---:R-:W-:Y:S05]  /*14d60*/  @!P1 NANOSLEEP.SYNCS 0x989680 ;  /* 0x009896800000995d */ /* 0x004fea0003900000 */
[----:B------:R-:W2:Y:S02]  /*14d70*/  @!P1 SYNCS.PHASECHK.TRANS64 P1, [R6+URZ+0x28c30], R7 ;  /* 0x028c3007060095a7 */ /* 0x000ea4000802007f */
[----:B--2---:R-:W-:Y:S05]  /*14d80*/  @!P1 BRA `(.L_x_4280) ;  /* 0xfffffffc00ec9947 */ /* 0x004fea000383ffff */
[----:B------:R-:W-:Y:S05]  /*14d90*/  BRA `(.L_x_4279) ;  /* 0xffffff2c00407947 */ /* 0x000fea000383ffff */
.L_x_4285:
[----:B---3--:R-:W-:-:S04]  /*14da0*/  IMAD.U32 R8, RZ, RZ, UR22 ;  /* 0x00000016ff087e24 */ /* 0x008fc8000f8e00ff */
[----:B------:R3:W4:Y:S03]  /*14db0*/  SYNCS.PHASECHK.TRANS64.TRYWAIT P1, [R8+URZ+0x28c50], R7 ;  /* 0x028c5007080075a7 */ /* 0x000726000802017f */
[----:B----4-:R-:W-:Y:S05]  /*14dc0*/  @!P1 NANOSLEEP.SYNCS 0x989680 ;  /* 0x009896800000995d */ /* 0x010fea0003900000 */
[----:B------:R-:W4:Y:S02]  /*14dd0*/  @!P1 SYNCS.PHASECHK.TRANS64 P1, [R8+URZ+0x28c50], R7 ;  /* 0x028c5007080095a7 */ /* 0x000f24000802007f */
[----:B----4-:R-:W-:Y:S05]  /*14de0*/  @!P1 BRA `(.L_x_4285) ;  /* 0xfffffffc00ec9947 */ /* 0x010fea000383ffff */
[----:B------:R-:W-:Y:S05]  /*14df0*/  BRA `(.L_x_4284) ;  /* 0xffffff4000607947 */ /* 0x000fea000383ffff */
.L_x_4327:
        /* <DEDUP_REMOVED lines=11> */
.L_x_4393:
[----:B------:R-:W-:Y:S05]  /*14eb0*/  BSYNC B0 ;  /* 0x0000000000007941 */ /* 0x000fea0003800000 */
.L_x_4392:
[----:B------:R-:W-:Y:S05]  /*14ec0*/  BRA `(.L_x_4394) ;  /* 0xffffffb800987947 */ /* 0x000fea000383ffff */
.L_x_4330:
[----:B0-----:R0:W1:Y:S02]  /*14ed0*/  SYNCS.PHASECHK.TRANS64.TRYWAIT P0, [R19+URZ+0x28c40], R0 ;  /* 0x028c4000130075a7 */ /* 0x001064000800017f */
[----:B-1----:R-:W-:Y:S05]  /*14ee0*/  @!P0 NANOSLEEP.SYNCS 0x989680 ;  /* 0x009896800000895d */ /* 0x002fea0003900000 */
[----:B------:R-:W1:Y:S02]  /*14ef0*/  @!P0 SYNCS.PHASECHK.TRANS64 P0, [R19+URZ+0x28c40], R0 ;  /* 0x028c4000130085a7 */ /* 0x000e64000800007f */
[----:B-1----:R-:W-:Y:S05]  /*14f00*/  @!P0 BRA `(.L_x_4330) ;  /* 0xfffffffc00f08947 */ /* 0x002fea000383ffff */
[----:B------:R-:W-:Y:S05]  /*14f10*/  BRA `(.L_x_4395) ;  /* 0xffffffbc007c7947 */ /* 0x000fea000383ffff */
.L_x_4331:
        /* <DEDUP_REMOVED lines=8> */
.L_x_4397:
[----:B------:R-:W-:Y:S05]  /*14fa0*/  BSYNC B0 ;  /* 0x0000000000007941 */ /* 0x000fea0003800000 */
.L_x_4396:
        /* <DEDUP_REMOVED lines=9> */
.L_x_4398:
[----:B------:R-:W-:Y:S02]  /*15040*/  IMAD.MOV.U32 R13, RZ, RZ, R5 ;  /* 0x000000ffff0d7224 */ /* 0x000fe400078e0005 */
[----:B------:R-:W-:Y:S02]  /*15050*/  IMAD.MOV.U32 R12, RZ, RZ, 0x1 ;  /* 0x00000001ff0c7424 */ /* 0x000fe400078e00ff */
[----:B------:R-:W-:-:S07]  /*15060*/  IMAD.MOV.U32 R3, RZ, RZ, R14 ;  /* 0x000000ffff037224 */ /* 0x000fce00078e000e */
[----:B------:R-:W-:Y:S05]  /*15070*/  WARPSYNC.COLLECTIVE R15, `(.L_x_4399) ;  /* 0x000000000f087348 */ /* 0x000fea0003c00000 */
[----:B------:R0:W1:Y:S02]  /*15080*/  SHFL.IDX P6, R14, R13, R12, R11 ;  /* 0x0000000c0d0e7389 */ /* 0x00006400000c000b */
[----:B01----:R-:W-:Y:S01]  /*15090*/  ENDCOLLECTIVE ;  /* 0x000000000000791b */ /* 0x003fe20003800000 */
.L_x_4399:
        /* <DEDUP_REMOVED lines=15> */
.L_x_4400:
[----:B------:R-:W-:Y:S02]  /*15190*/  @P0 IMAD R6, R4, 0x2, R17 ;  /* 0x0000000204060824 */ /* 0x000fe400078e0211 */
[----:B------:R-:W-:Y:S02]  /*151a0*/  IMAD.MOV.U32 R13, RZ, RZ, R5 ;  /* 0x000000ffff0d7224 */ /* 0x000fe400078e0005 */
[----:B------:R-:W-:Y:S02]  /*151b0*/  IMAD.MOV.U32 R12, RZ, RZ, 0x2 ;  /* 0x00000002ff0c7424 */ /* 0x000fe400078e00ff */
[----:B------:R-:W-:-:S07]  /*151c0*/  IMAD.MOV.U32 R3, RZ, RZ, R14 ;  /* 0x000000ffff037224 */ /* 0x000fce00078e000e */
[----:B------:R-:W-:Y:S05]  /*151d0*/  WARPSYNC.COLLECTIVE R15, `(.L_x_4401) ;  /* 0x000000000f087348 */ /* 0x000fea0003c00000 */
[----:B------:R0:W1:Y:S02]  /*151e0*/  SHFL.IDX P6, R14, R13, R12, R11 ;  /* 0x0000000c0d0e7389 */ /* 0x00006400000c000b */
[----:B01----:R-:W-:Y:S01]  /*151f0*/  ENDCOLLECTIVE ;  /* 0x000000000000791b */ /* 0x003fe20003800000 */
.L_x_4401:
        /* <DEDUP_REMOVED lines=15> */
.L_x_4402:
[----:B------:R-:W-:Y:S02]  /*152f0*/  @P0 IMAD R6, R4, 0x2, R17 ;  /* 0x0000000204060824 */ /* 0x000fe400078e0211 */
[----:B------:R-:W-:Y:S02]  /*15300*/  IMAD.MOV.U32 R13, RZ, RZ, R5 ;  /* 0x000000ffff0d7224 */ /* 0x000fe400078e0005 */
[----:B------:R-:W-:Y:S02]  /*15310*/  IMAD.MOV.U32 R12, RZ, RZ, 0x3 ;  /* 0x00000003ff0c7424 */ /* 0x000fe400078e00ff */
[----:B------:R-:W-:-:S07]  /*15320*/  IMAD.MOV.U32 R3, RZ, RZ, R14 ;  /* 0x000000ffff037224 */ /* 0x000fce00078e000e */
[----:B------:R-:W-:Y:S05]  /*15330*/  WARPSYNC.COLLECTIVE R15, `(.L_x_4403) ;  /* 0x000000000f087348 */ /* 0x000fea0003c00000 */
[----:B------:R0:W1:Y:S02]  /*15340*/  SHFL.IDX P6, R14, R13, R12, R11 ;  /* 0x0000000c0d0e7389 */ /* 0x00006400000c000b */
[----:B01----:R-:W-:Y:S01]  /*15350*/  ENDCOLLECTIVE ;  /* 0x000000000000791b */ /* 0x003fe20003800000 */
.L_x_4403:
        /* <DEDUP_REMOVED lines=10> */
.L_x_4404:
[----:B------:R-:W-:Y:S01]  /*15400*/  @!PT LDS RZ, [RZ] ;  /* 0x00000000fffff984 */ /* 0x000fe20000000800 */
[----:B------:R-:W-:Y:S01]  /*15410*/  @!PT LDS RZ, [RZ] ;  /* 0x00000000fffff984 */ /* 0x000fe20000000800 */
[----:B------:R-:W-:Y:S01]  /*15420*/  @!PT LDS RZ, [RZ] ;  /* 0x00000000fffff984 */ /* 0x000fe20000000800 */
[----:B------:R0:W-:Y:S01]  /*15430*/  @P0 LDGSTS.E.BYPASS.LTC128B.128 [R6+0x23400], desc[UR50][R2.64], !P2 ;  /* 0x2340000002060fae */ /* 0x0001e2000d101d72 */
[----:B------:R-:W-:Y:S01]  /*15440*/  IMAD.MOV.U32 R0, RZ, RZ, R14 ;  /* 0x000000ffff007224 */ /* 0x000fe200078e000e */
[----:B------:R-:W-:Y:S06]  /*15450*/  BRA `(.L_x_4405) ;  /* 0xffffffbc002c7947 */ /* 0x000fec000383ffff */
.L_x_4336:
        /* <DEDUP_REMOVED lines=9> */
.L_x_4406:
[C---:B------:R-:W-:Y:S01]  /*154f0*/  VIADD R6, R25.reuse, 0x10 ;  /* 0x0000001019067836 */ /* 0x040fe20000000000 */
[----:B------:R-:W-:Y:S01]  /*15500*/  ISETP.GE.AND P0, PT, R25, R5, PT ;  /* 0x000000051900720c */ /* 0x000fe20003f06270 */
[----:B------:R-:W-:Y:S02]  /*15510*/  IMAD.MOV.U32 R13, RZ, RZ, R0 ;  /* 0x000000ffff0d7224 */ /* 0x000fe400078e0000 */
[----:B------:R-:W-:-:S10]  /*15520*/  IMAD.MOV.U32 R2, RZ, RZ, R14 ;  /* 0x000000ffff027224 */ /* 0x000fd400078e000e */
[----:B------:R-:W-:Y:S05]  /*15530*/  WARPSYNC.COLLECTIVE R15, `(.L_x_4407) ;  /* 0x000000000f087348 */ /* 0x000fea0003c00000 */
[----:B------:R0:W1:Y:S02]  /*15540*/  SHFL.IDX P6, R14, R13, R12, R11 ;  /* 0x0000000c0d0e7389 */ /* 0x00006400000c000b */
[----:B01----:R-:W-:Y:S01]  /*15550*/  ENDCOLLECTIVE ;  /* 0x000000000000791b */ /* 0x003fe20003800000 */
.L_x_4407:
[----:B------:R-:W-:Y:S02]  /*15560*/  IMAD.MOV.U32 R13, RZ, RZ, R4 ;  /* 0x000000ffff0d7224 */ /* 0x000fe400078e0004 */
[----:B------:R-:W-:Y:S02]  /*15570*/  IMAD.MOV.U32 R12, RZ, RZ, 0x1 ;  /* 0x00000001ff0c7424 */ /* 0x000fe400078e00ff */
[----:B------:R-:W-:-:S07]  /*15580*/  IMAD.MOV.U32 R3, RZ, RZ, R14 ;  /* 0x000000ffff037224 */ /* 0x000fce00078e000e */
[----:B------:R-:W-:Y:S05]  /*15590*/  WARPSYNC.COLLECTIVE R15, `(.L_x_4408) ;  /* 0x000000000f087348 */ /* 0x000fea0003c00000 */
[----:B------:R0:W1:Y:S02]  /*155a0*/  SHFL.IDX P6, R14, R13, R12, R11 ;  /* 0x0000000c0d0e7389 */ /* 0x00006400000c000b */
[----:B01----:R-:W-:Y:S01]  /*155b0*/  ENDCOLLECTIVE ;  /* 0x000000000000791b */ /* 0x003fe20003800000 */
.L_x_4408:
        /* <DEDUP_REMOVED lines=15> */
.L_x_4409:
[----:B------:R-:W-:Y:S02]  /*156b0*/  IMAD.MOV.U32 R13, RZ, RZ, R4 ;  /* 0x000000ffff0d7224 */ /* 0x000fe400078e0004 */
[----:B------:R-:W-:Y:S02]  /*156c0*/  IMAD.MOV.U32 R12, RZ, RZ, 0x2 ;  /* 0x00000002ff0c7424 */ /* 0x000fe400078e00ff */
[----:B------:R-:W-:-:S07]  /*156d0*/  IMAD.MOV.U32 R3, RZ, RZ, R14 ;  /* 0x000000ffff037224 */ /* 0x000fce00078e000e */
[----:B------:R-:W-:Y:S05]  /*156e0*/  WARPSYNC.COLLECTIVE R15, `(.L_x_4410) ;  /* 0x000000000f087348 */ /* 0x000fea0003c00000 */
[----:B------:R0:W1:Y:S02]  /*156f0*/  SHFL.IDX P6, R14, R13, R12, R11 ;  /* 0x0000000c0d0e7389 */ /* 0x00006400000c000b */
[----:B01----:R-:W-:Y:S01]  /*15700*/  ENDCOLLECTIVE ;  /* 0x000000000000791b */ /* 0x003fe20003800000 */
.L_x_4410:
        /* <DEDUP_REMOVED lines=16> */
.L_x_4411:
[----:B------:R-:W-:Y:S02]  /*15810*/  IMAD.MOV.U32 R13, RZ, RZ, R4 ;  /* 0x000000ffff0d7224 */ /* 0x000fe400078e0004 */
[----:B------:R-:W-:Y:S02]  /*15820*/  IMAD.MOV.U32 R12, RZ, RZ, 0x3 ;  /* 0x00000003ff0c7424 */ /* 0x000fe400078e00ff */
[----:B------:R-:W-:-:S07]  /*15830*/  IMAD.MOV.U32 R3, RZ, RZ, R14 ;  /* 0x000000ffff037224 */ /* 0x000fce00078e000e */
[----:B------:R-:W-:Y:S05]  /*15840*/  WARPSYNC.COLLECTIVE R15, `(.L_x_4412) ;  /* 0x000000000f087348 */ /* 0x000fea0003c00000 */
[----:B------:R0:W1:Y:S02]  /*15850*/  SHFL.IDX P6, R14, R13, R12, R11 ;  /* 0x0000000c0d0e7389 */ /* 0x00006400000c000b */
[----:B01----:R-:W-:Y:S01]  /*15860*/  ENDCOLLECTIVE ;  /* 0x000000000000791b */ /* 0x003fe20003800000 */
.L_x_4412:
        /* <DEDUP_REMOVED lines=10> */
.L_x_4413:
[----:B------:R-:W-:Y:S01]  /*15910*/  @!PT LDS RZ, [RZ] ;  /* 0x00000000fffff984 */ /* 0x000fe20000000800 */
[----:B------:R-:W-:Y:S01]  /*15920*/  @!PT LDS RZ, [RZ] ;  /* 0x00000000fffff984 */ /* 0x000fe20000000800 */
[----:B------:R-:W-:Y:S01]  /*15930*/  @!PT LDS RZ, [RZ] ;  /* 0x00000000fffff984 */ /* 0x000fe20000000800 */
[----:B------:R1:W-:Y:S01]  /*15940*/  @!P0 LDGSTS.E.BYPASS.LTC128B.128 [R7+0x21400], desc[UR50][R2.64], !P1 ;  /* 0x2140000002078fae */ /* 0x0003e2000c901d72 */
[----:B------:R-:W-:Y:S01]  /*15950*/  IMAD.MOV.U32 R0, RZ, RZ, R14 ;  /* 0x000000ffff007224 */ /* 0x000fe200078e000e */
[----:B------:R-:W-:Y:S06]  /*15960*/  BRA `(.L_x_4414) ;  /* 0xffffffc0002c7947 */ /* 0x000fec000383ffff */
.L_x_4339:
[----:B0-----:R0:W1:Y:S02]  /*15970*/  SYNCS.PHASECHK.TRANS64.TRYWAIT P0, [R17+URZ+0x28c20], R0 ;  /* 0x028c2000110075a7 */ /* 0x001064000800017f */
[----:B-1----:R-:W-:Y:S05]  /*15980*/  @!P0 NANOSLEEP.SYNCS 0x989680 ;  /* 0x009896800000895d */ /* 0x002fea0003900000 */
[----:B------:R-:W1:Y:S02]  /*15990*/  @!P0 SYNCS.PHASECHK.TRANS64 P0, [R17+URZ+0x28c20], R0 ;  /* 0x028c2000110085a7 */ /* 0x000e64000800007f */
[----:B-1----:R-:W-:Y:S05]  /*159a0*/  @!P0 BRA `(.L_x_4339) ;  /* 0xfffffffc00f08947 */ /* 0x002fea000383ffff */
[----:B------:R-:W-:Y:S05]  /*159b0*/  BRA `(.L_x_4415) ;  /* 0xffffffc000887947 */ /* 0x000fea000383ffff */
.L_x_4342:
[----:B0-----:R0:W1:Y:S02]  /*159c0*/  SYNCS.PHASECHK.TRANS64.TRYWAIT P0, [R19+URZ+0x28c60], R0 ;  /* 0x028c6000130075a7 */ /* 0x001064000800017f */
[----:B-1----:R-:W-:Y:S05]  /*159d0*/  @!P0 NANOSLEEP.SYNCS 0x989680 ;  /* 0x009896800000895d */ /* 0x002fea0003900000 */
[----:B------:R-:W1:Y:S02]  /*159e0*/  @!P0 SYNCS.PHASECHK.TRANS64 P0, [R19+URZ+0x28c60], R0 ;  /* 0x028c6000130085a7 */ /* 0x000e64000800007f */
[----:B-1----:R-:W-:Y:S05]  /*159f0*/  @!P0 BRA `(.L_x_4342) ;  /* 0xfffffffc00f08947 */ /* 0x002fea000383ffff */
[----:B------:R-:W-:Y:S05]  /*15a00*/  BRA `(.L_x_4416) ;  /* 0xffffffc000987947 */ /* 0x000fea000383ffff */
.L_x_4343:
        /* <DEDUP_REMOVED lines=8> */
.L_x_4418:
[----:B------:R-:W-:Y:S05]  /*15a90*/  BSYNC B0 ;  /* 0x0000000000007941 */ /* 0x000fea0003800000 */
.L_x_4417:
        /* <DEDUP_REMOVED lines=15> */
.L_x_4419:
        /* <DEDUP_REMOVED lines=40> */
.L_x_4420:
[----:B------:R-:W-:Y:S02]  /*15e10*/  IMAD.MOV.U32 R13, RZ, RZ, R4 ;  /* 0x000000ffff0d7224 */ /* 0x000fe400078e0004 */
[----:B------:R-:W-:-:S07]  /*15e20*/  IMAD.MOV.U32 R3, RZ, RZ, R14 ;  /* 0x000000ffff037224 */ /* 0x000fce00078e000e */
[----:B------:R-:W-:Y:S05]  /*15e30*/  WARPSYNC.COLLECTIVE R15, `(.L_x_4421) ;  /* 0x000000000f087348 */ /* 0x000fea0003c00000 */
[----:B------:R0:W1:Y:S02]  /*15e40*/  SHFL.IDX P6, R14, R13, R12, R11 ;  /* 0x0000000c0d0e7389 */ /* 0x00006400000c000b */
[----:B01----:R-:W-:Y:S01]  /*15e50*/  ENDCOLLECTIVE ;  /* 0x000000000000791b */ /* 0x003fe20003800000 */
.L_x_4421:
        /* <DEDUP_REMOVED lines=29> */
.L_x_4422:
[----:B------:R-:W-:Y:S02]  /*16030*/  IMAD.MOV.U32 R13, RZ, RZ, R4 ;  /* 0x000000ffff0d7224 */ /* 0x000fe400078e0004 */
[----:B------:R-:W-:-:S07]  /*16040*/  IMAD.MOV.U32 R7, RZ, RZ, R14 ;  /* 0x000000ffff077224 */ /* 0x000fce00078e000e */
[----:B------:R-:W-:Y:S05]  /*16050*/  WARPSYNC.COLLECTIVE R15, `(.L_x_4423) ;  /* 0x000000000f087348 */ /* 0x000fea0003c00000 */
[----:B------:R0:W1:Y:S02]  /*16060*/  SHFL.IDX P6, R14, R13, R12, R11 ;  /* 0x0000000c0d0e7389 */ /* 0x00006400000c000b */
[----:B01----:R-:W-:Y:S01]  /*16070*/  ENDCOLLECTIVE ;  /* 0x000000000000791b */ /* 0x003fe20003800000 */
.L_x_4423:
        /* <DEDUP_REMOVED lines=29> */
.L_x_4424:
[----:B------:R-:W-:Y:S02]  /*16250*/  IMAD.MOV.U32 R13, RZ, RZ, R4 ;  /* 0x000000ffff0d7224 */ /* 0x000fe400078e0004 */
[----:B------:R-:W-:-:S07]  /*16260*/  IMAD.MOV.U32 R6, RZ, RZ, R14 ;  /* 0x000000ffff067224 */ /* 0x000fce00078e000e */
[----:B------:R-:W-:Y:S05]  /*16270*/  WARPSYNC.COLLECTIVE R15, `(.L_x_4425) ;  /* 0x000000000f087348 */ /* 0x000fea0003c00000 */
[----:B------:R0:W1:Y:S02]  /*16280*/  SHFL.IDX P6, R14, R13, R12, R11 ;  /* 0x0000000c0d0e7389 */ /* 0x00006400000c000b */
[----:B01----:R-:W-:Y:S01]  /*16290*/  ENDCOLLECTIVE ;  /* 0x000000000000791b */ /* 0x003fe20003800000 */
.L_x_4425:
[----:B------:R-:W-:Y:S01]  /*162a0*/  IMAD.MOV.U32 R2, RZ, RZ, R14 ;  /* 0x000000ffff027224 */ /* 0x000fe200078e000e */
[----:B------:R-:W-:Y:S06]  /*162b0*/  BRA `(.L_x_4426) ;  /* 0xffffffc000247947 */ /* 0x000fec000383ffff */
.L_x_4350:
[----:B0-----:R0:W1:Y:S02]  /*162c0*/  SYNCS.PHASECHK.TRANS64.TRYWAIT P0, [R6+URZ+0x28c40], R19 ;  /* 0x028c4013060075a7 */ /* 0x001064000800017f */
[----:B-1----:R-:W-:Y:S05]  /*162d0*/  @!P0 NANOSLEEP.SYNCS 0x989680 ;  /* 0x009896800000895d */ /* 0x002fea0003900000 */
[----:B------:R-:W1:Y:S02]  /*162e0*/  @!P0 SYNCS.PHASECHK.TRANS64 P0, [R6+URZ+0x28c40], R19 ;  /* 0x028c4013060085a7 */ /* 0x000e64000800007f */
[----:B-1----:R-:W-:Y:S05]  /*162f0*/  @!P0 BRA `(.L_x_4350) ;  /* 0xfffffffc00f08947 */ /* 0x002fea000383ffff */
[----:B------:R-:W-:Y:S05]  /*16300*/  BRA `(.L_x_4427) ;  /* 0xffffffc400b07947 */ /* 0x000fea000383ffff */
.L_x_4351:
        /* <DEDUP_REMOVED lines=8> */
.L_x_4429:
[----:B------:R-:W-:Y:S05]  /*16390*/  BSYNC B1 ;  /* 0x0000000000017941 */ /* 0x000fea0003800000 */
.L_x_4428:
        /* <DEDUP_REMOVED lines=9> */
.L_x_4430:
[----:B------:R-:W-:Y:S02]  /*16430*/  IMAD.MOV.U32 R13, RZ, RZ, R25 ;  /* 0x000000ffff0d7224 */ /* 0x000fe400078e0019 */
[----:B------:R-:W-:Y:S02]  /*16440*/  IMAD.MOV.U32 R12, RZ, RZ, 0x1 ;  /* 0x00000001ff0c7424 */ /* 0x000fe400078e00ff */
[----:B------:R-:W-:-:S07]  /*16450*/  IMAD.MOV.U32 R2, RZ, RZ, R14 ;  /* 0x000000ffff027224 */ /* 0x000fce00078e000e */
[----:B------:R-:W-:Y:S05]  /*16460*/  WARPSYNC.COLLECTIVE R15, `(.L_x_4431) ;  /* 0x000000000f087348 */ /* 0x000fea0003c00000 */
[----:B------:R0:W1:Y:S02]  /*16470*/  SHFL.IDX P6, R14, R13, R12, R11 ;  /* 0x0000000c0d0e7389 */ /* 0x00006400000c000b */
[----:B01----:R-:W-:Y:S01]  /*16480*/  ENDCOLLECTIVE ;  /* 0x000000000000791b */ /* 0x003fe20003800000 */
.L_x_4431:
        /* <DEDUP_REMOVED lines=11> */
.L_x_4432:
[----:B------:R-:W-:Y:S02]  /*16540*/  IMAD.MOV.U32 R13, RZ, RZ, R25 ;  /* 0x000000ffff0d7224 */ /* 0x000fe400078e0019 */
[----:B------:R-:W-:Y:S02]  /*16550*/  IMAD.MOV.U32 R12, RZ, RZ, 0x2 ;  /* 0x00000002ff0c7424 */ /* 0x000fe400078e00ff */
[----:B------:R-:W-:-:S07]  /*16560*/  IMAD.MOV.U32 R2, RZ, RZ, R14 ;  /* 0x000000ffff027224 */ /* 0x000fce00078e000e */
[----:B------:R-:W-:Y:S05]  /*16570*/  WARPSYNC.COLLECTIVE R15, `(.L_x_4433) ;  /* 0x000000000f087348 */ /* 0x000fea0003c00000 */
[----:B------:R0:W1:Y:S02]  /*16580*/  SHFL.IDX P6, R14, R13, R12, R11 ;  /* 0x0000000c0d0e7389 */ /* 0x00006400000c000b */
[----:B01----:R-:W-:Y:S01]  /*16590*/  ENDCOLLECTIVE ;  /* 0x000000000000791b */ /* 0x003fe20003800000 */
.L_x_4433:
        /* <DEDUP_REMOVED lines=11> */
.L_x_4434:
[----:B------:R-:W-:Y:S02]  /*16650*/  IMAD.MOV.U32 R13, RZ, RZ, R25 ;  /* 0x000000ffff0d7224 */ /* 0x000fe400078e0019 */
[----:B------:R-:W-:Y:S02]  /*16660*/  IMAD.MOV.U32 R12, RZ, RZ, 0x3 ;  /* 0x00000003ff0c7424 */ /* 0x000fe400078e00ff */
[----:B------:R-:W-:-:S07]  /*16670*/  IMAD.MOV.U32 R2, RZ, RZ, R14 ;  /* 0x000000ffff027224 */ /* 0x000fce00078e000e */
[----:B------:R-:W-:Y:S05]  /*16680*/  WARPSYNC.COLLECTIVE R15, `(.L_x_4435) ;  /* 0x000000000f087348 */ /* 0x000fea0003c00000 */
[----:B------:R0:W1:Y:S02]  /*16690*/  SHFL.IDX P6, R14, R13, R12, R11 ;  /* 0x0000000c0d0e7389 */ /* 0x00006400000c000b */
[----:B01----:R-:W-:Y:S01]  /*166a0*/  ENDCOLLECTIVE ;  /* 0x000000000000791b */ /* 0x003fe20003800000 */
.L_x_4435:
        /* <DEDUP_REMOVED lines=11> */
.L_x_4436:
[----:B------:R-:W-:Y:S01]  /*16760*/  IMAD.MOV.U32 R2, RZ, RZ, R14 ;  /* 0x000000ffff027224 */ /* 0x000fe200078e000e */
[----:B------:R-:W-:Y:S06]  /*16770*/  BRA `(.L_x_4437) ;  /* 0xffffffc400387947 */ /* 0x000fec000383ffff */
.L_x_4356:
[----:B---3--:R3:W4:Y:S02]  /*16780*/  SYNCS.PHASECHK.TRANS64.TRYWAIT P0, [R6+URZ+0x28c60], R19 ;  /* 0x028c6013060075a7 */ /* 0x008724000800017f */
[----:B----4-:R-:W-:Y:S05]  /*16790*/  @!P0 NANOSLEEP.SYNCS 0x989680 ;  /* 0x009896800000895d */ /* 0x010fea0003900000 */
[----:B------:R-:W4:Y:S02]  /*167a0*/  @!P0 SYNCS.PHASECHK.TRANS64 P0, [R6+URZ+0x28c60], R19 ;  /* 0x028c6013060085a7 */ /* 0x000f24000800007f */
[----:B----4-:R-:W-:Y:S05]  /*167b0*/  @!P0 BRA `(.L_x_4356) ;  /* 0xfffffffc00f08947 */ /* 0x010fea000383ffff */
[----:B------:R-:W-:Y:S05]  /*167c0*/  BRA `(.L_x_4438) ;  /* 0xffffffc400887947 */ /* 0x000fea000383ffff */
.L_x_4357:
        /* <DEDUP_REMOVED lines=8> */
.L_x_4440:
[----:B------:R-:W-:Y:S05]  /*16850*/  BSYNC B1 ;  /* 0x0000000000017941 */ /* 0x000fea0003800000 */
.L_x_4439:
        /* <DEDUP_REMOVED lines=13> */
.L_x_4441:
        /* <DEDUP_REMOVED lines=17> */
.L_x_4442:
        /* <DEDUP_REMOVED lines=16> */
.L_x_4443:
        /* <DEDUP_REMOVED lines=19> */
.L_x_4444:
        /* <DEDUP_REMOVED lines=14> */
.L_x_4445:
        /* <DEDUP_REMOVED lines=16> */
.L_x_4446:
        /* <DEDUP_REMOVED lines=14> */
.L_x_4447:
[----:B------:R-:W-:Y:S05]  /*16f30*/  BRA `(.L_x_4448) ;  /* 0xffffffc000ec7947 */ /* 0x000fea000383ffff */
.L_x_4365:
        /* <DEDUP_REMOVED lines=8> */
.L_x_4450:
[----:B------:R-:W-:Y:S05]  /*16fc0*/  BSYNC B0 ;  /* 0x0000000000007941 */ /* 0x000fea0003800000 */
.L_x_4449:
        /* <DEDUP_REMOVED lines=9> */
.L_x_4451:
        /* <DEDUP_REMOVED lines=23> */
.L_x_4452:
[----:B------:R-:W-:Y:S01]  /*171d0*/  IMAD.MOV.U32 R12, RZ, RZ, 0x2 ;  /* 0x00000002ff0c7424 */ /* 0x000fe200078e00ff */
[----:B------:R-:W-:-:S05]  /*171e0*/  SEL R4, R14, RZ, P1 ;  /* 0x000000ff0e047207 */ /* 0x000fca0000800000 */
[----:B------:R-:W-:-:S04]  /*171f0*/  IMAD.IADD R4, R13, 0x1, R4 ;  /* 0x000000010d047824 */ /* 0x000fc800078e0204 */
[----:B------:R-:W-:-:S07]  /*17200*/  IMAD.MOV.U32 R13, RZ, RZ, R4 ;  /* 0x000000ffff0d7224 */ /* 0x000fce00078e0004 */
[----:B------:R-:W-:Y:S05]  /*17210*/  WARPSYNC.COLLECTIVE R15, `(.L_x_4453) ;  /* 0x000000000f087348 */ /* 0x000fea0003c00000 */
[----:B------:R0:W1:Y:S02]  /*17220*/  SHFL.UP P6, R14, R13, R12, R11 ;  /* 0x0400000c0d0e7389 */ /* 0x00006400000c000b */
[----:B01----:R-:W-:Y:S01]  /*17230*/  ENDCOLLECTIVE ;  /* 0x000000000000791b */ /* 0x003fe20003800000 */
.L_x_4453:
[----:B------:R-:W-:Y:S01]  /*17240*/  IMAD.MOV.U32 R12, RZ, RZ, 0x4 ;  /* 0x00000004ff0c7424 */ /* 0x000fe200078e00ff */
[----:B------:R-:W-:-:S05]  /*17250*/  SEL R3, R14, RZ, P2 ;  /* 0x000000ff0e037207 */ /* 0x000fca0001000000 */
[----:B------:R-:W-:-:S04]  /*17260*/  IMAD.IADD R2, R4, 0x1, R3 ;  /* 0x0000000104027824 */ /* 0x000fc800078e0203 */
[----:B------:R-:W-:-:S07]  /*17270*/  IMAD.MOV.U32 R13, RZ, RZ, R2 ;  /* 0x000000ffff0d7224 */ /* 0x000fce00078e0002 */
[----:B------:R-:W-:Y:S05]  /*17280*/  WARPSYNC.COLLECTIVE R15, `(.L_x_4454) ;  /* 0x000000000f087348 */ /* 0x000fea0003c00000 */
[----:B------:R0:W1:Y:S02]  /*17290*/  SHFL.UP P6, R14, R13, R12, R11 ;  /* 0x0400000c0d0e7389 */ /* 0x00006400000c000b */
[----:B01----:R-:W-:Y:S01]  /*172a0*/  ENDCOLLECTIVE ;  /* 0x000000000000791b */ /* 0x003fe20003800000 */
.L_x_4454:
[----:B------:R-:W-:Y:S01]  /*172b0*/  IMAD.MOV.U32 R12, RZ, RZ, 0x8 ;  /* 0x00000008ff0c7424 */ /* 0x000fe200078e00ff */
[----:B------:R-:W-:-:S05]  /*172c0*/  SEL R3, R14, RZ, P3 ;  /* 0x000000ff0e037207 */ /* 0x000fca0001800000 */
[----:B------:R-:W-:-:S04]  /*172d0*/  IMAD.IADD R3, R2, 0x1, R3 ;  /* 0x0000000102037824 */ /* 0x000fc800078e0203 */
[----:B------:R-:W-:-:S07]  /*172e0*/  IMAD.MOV.U32 R13, RZ, RZ, R3 ;  /* 0x000000ffff0d7224 */ /* 0x000fce00078e0003 */
[----:B------:R-:W-:Y:S05]  /*172f0*/  WARPSYNC.COLLECTIVE R15, `(.L_x_4455) ;  /* 0x000000000f087348 */ /* 0x000fea0003c00000 */
[----:B------:R0:W1:Y:S02]  /*17300*/  SHFL.UP P6, R14, R13, R12, R11 ;  /* 0x0400000c0d0e7389 */ /* 0x00006400000c000b */
[----:B01----:R-:W-:Y:S01]  /*17310*/  ENDCOLLECTIVE ;  /* 0x000000000000791b */ /* 0x003fe20003800000 */
.L_x_4455:
[----:B------:R-:W-:Y:S01]  /*17320*/  IMAD.MOV.U32 R12, RZ, RZ, 0x10 ;  /* 0x00000010ff0c7424 */ /* 0x000fe200078e00ff */
[----:B------:R-:W-:-:S05]  /*17330*/  SEL R4, R14, RZ, P4 ;  /* 0x000000ff0e047207 */ /* 0x000fca0002000000 */
[----:B------:R-:W-:-:S04]  /*17340*/  IMAD.IADD R4, R3, 0x1, R4 ;  /* 0x0000000103047824 */ /* 0x000fc800078e0204 */
[----:B------:R-:W-:-:S07]  /*17350*/  IMAD.MOV.U32 R13, RZ, RZ, R4 ;  /* 0x000000ffff0d7224 */ /* 0x000fce00078e0004 */
[----:B------:R-:W-:Y:S05]  /*17360*/  WARPSYNC.COLLECTIVE R15, `(.L_x_4456) ;  /* 0x000000000f087348 */ /* 0x000fea0003c00000 */
[----:B------:R0:W1:Y:S02]  /*17370*/  SHFL.UP P6, R14, R13, R12, R11 ;  /* 0x0400000c0d0e7389 */ /* 0x00006400000c000b */
[----:B01----:R-:W-:Y:S01]  /*17380*/  ENDCOLLECTIVE ;  /* 0x000000000000791b */ /* 0x003fe20003800000 */
.L_x_4456:
        /* <DEDUP_REMOVED lines=8> */
.L_x_4457:
[----:B------:R-:W-:Y:S05]  /*17410*/  BRA `(.L_x_4458) ;  /* 0xffffffc400887947 */ /* 0x000fea000383ffff */
.L_x_4368:
[----:B------:R-:W-:Y:S01]  /*17420*/  BSSY B0, `(.L_x_4459) ;  /* 0x0000007000007945 */ /* 0x000fe20003800000 */
[----:B------:R-:W-:Y:S02]  /*17430*/  IMAD.MOV.U32 R12, RZ, RZ, 0x1 ;  /* 0x00000001ff0c7424 */ /* 0x000fe400078e00ff */
[----:B------:R-:W-:Y:S02]  /*17440*/  IMAD.MOV.U32 R11, RZ, RZ, RZ ;  /* 0x000000ffff0b7224 */ /* 0x000fe400078e00ff */
[----:B------:R-:W-:-:S07]  /*17450*/  IMAD.MOV.U32 R15, RZ, RZ, -0x1 ;  /* 0xffffffffff0f7424 */ /* 0x000fce00078e00ff */
[----:B-1----:R-:W-:Y:S05]  /*17460*/  WARPSYNC.COLLECTIVE R15, `(.L_x_4460) ;  /* 0x000000000f087348 */ /* 0x002fea0003c00000 */
[----:B------:R0:W2:Y:S02]  /*17470*/  SHFL.UP P6, R14, R13, R12, R11 ;  /* 0x0400000c0d0e7389 */ /* 0x0000a400000c000b */
[----:B012---:R-:W-:Y:S01]  /*17480*/  ENDCOLLECTIVE ;  /* 0x000000000000791b */ /* 0x007fe20003800000 */
.L_x_4460:
[----:B------:R-:W-:Y:S05]  /*17490*/  BSYNC B0 ;  /* 0x0000000000007941 */ /* 0x000fea0003800000 */
.L_x_4459:
        /* <DEDUP_REMOVED lines=8> */
.L_x_4461:
[----:B------:R-:W-:Y:S01]  /*17520*/  IMAD.MOV.U32 R12, RZ, RZ, 0x4 ;  /* 0x00000004ff0c7424 */ /* 0x000fe200078e00ff */
[----:B------:R-:W-:-:S05]  /*17530*/  SEL R2, R14, RZ, P2 ;  /* 0x000000ff0e027207 */ /* 0x000fca0001000000 */
[----:B------:R-:W-:-:S04]  /*17540*/  IMAD.IADD R2, R13, 0x1, R2 ;  /* 0x000000010d027824 */ /* 0x000fc800078e0202 */
[----:B------:R-:W-:-:S07]  /*17550*/  IMAD.MOV.U32 R13, RZ, RZ, R2 ;  /* 0x000000ffff0d7224 */ /* 0x000fce00078e0002 */
[----:B------:R-:W-:Y:S05]  /*17560*/  WARPSYNC.COLLECTIVE R15, `(.L_x_4462) ;  /* 0x000000000f087348 */ /* 0x000fea0003c00000 */
[----:B------:R0:W1:Y:S02]  /*17570*/  SHFL.UP P6, R14, R13, R12, R11 ;  /* 0x0400000c0d0e7389 */ /* 0x00006400000c000b */
[----:B01----:R-:W-:Y:S01]  /*17580*/  ENDCOLLECTIVE ;  /* 0x000000000000791b */ /* 0x003fe20003800000 */
.L_x_4462:
[----:B------:R-:W-:Y:S01]  /*17590*/  IMAD.MOV.U32 R12, RZ, RZ, 0x8 ;  /* 0x00000008ff0c7424 */ /* 0x000fe200078e00ff */
[----:B------:R-:W-:-:S05]  /*175a0*/  SEL R3, R14, RZ, P3 ;  /* 0x000000ff0e037207 */ /* 0x000fca0001800000 */
[----:B------:R-:W-:-:S04]  /*175b0*/  IMAD.IADD R3, R2, 0x1, R3 ;  /* 0x0000000102037824 */ /* 0x000fc800078e0203 */
[----:B------:R-:W-:-:S07]  /*175c0*/  IMAD.MOV.U32 R13, RZ, RZ, R3 ;  /* 0x000000ffff0d7224 */ /* 0x000fce00078e0003 */
[----:B------:R-:W-:Y:S05]  /*175d0*/  WARPSYNC.COLLECTIVE R15, `(.L_x_4463) ;  /* 0x000000000f087348 */ /* 0x000fea0003c00000 */
[----:B------:R0:W1:Y:S02]  /*175e0*/  SHFL.UP P6, R14, R13, R12, R11 ;  /* 0x0400000c0d0e7389 */ /* 0x00006400000c000b */
[----:B01----:R-:W-:Y:S01]  /*175f0*/  ENDCOLLECTIVE ;  /* 0x000000000000791b */ /* 0x003fe20003800000 */
.L_x_4463:
[----:B------:R-:W-:Y:S01]  /*17600*/  IMAD.MOV.U32 R12, RZ, RZ, 0x10 ;  /* 0x00000010ff0c7424 */ /* 0x000fe200078e00ff */
[----:B------:R-:W-:-:S05]  /*17610*/  SEL R4, R14, RZ, P4 ;  /* 0x000000ff0e047207 */ /* 0x000fca0002000000 */
[----:B------:R-:W-:-:S04]  /*17620*/  IMAD.IADD R4, R3, 0x1, R4 ;  /* 0x0000000103047824 */ /* 0x000fc800078e0204 */
[----:B------:R-:W-:-:S07]  /*17630*/  IMAD.MOV.U32 R13, RZ, RZ, R4 ;  /* 0x000000ffff0d7224 */ /* 0x000fce00078e0004 */
[----:B------:R-:W-:Y:S05]  /*17640*/  WARPSYNC.COLLECTIVE R15, `(.L_x_4464) ;  /* 0x000000000f087348 */ /* 0x000fea0003c00000 */
[----:B------:R0:W1:Y:S02]  /*17650*/  SHFL.UP P6, R14, R13, R12, R11 ;  /* 0x0400000c0d0e7389 */ /* 0x00006400000c000b */
[----:B01----:R-:W-:Y:S01]  /*17660*/  ENDCOLLECTIVE ;  /* 0x000000000000791b */ /* 0x003fe20003800000 */
.L_x_4464:
        /* <DEDUP_REMOVED lines=8> */
.L_x_4465:
[----:B------:R-:W-:Y:S05]  /*176f0*/  BRA `(.L_x_4466) ;  /* 0xffffffc400747947 */ /* 0x000fea000383ffff */
.L_x_4370:
[----:B------:R-:W-:Y:S01]  /*17700*/  BSSY B0, `(.L_x_4467) ;  /* 0x0000006000007945 */ /* 0x000fe20003800000 */
[----:B------:R-:W-:Y:S01]  /*17710*/  PLOP3.LUT P6, PT, P6, PT, PT, 0x8, 0x0 ;  /* 0x000000000000781c */ /* 0x000fe200037ce170 */
[----:B------:R-:W-:-:S12]  /*17720*/  IMAD.MOV.U32 R15, RZ, RZ, -0x1 ;  /* 0xffffffffff0f7424 */ /* 0x000fd800078e00ff */
[----:B01----:R-:W-:Y:S05]  /*17730*/  WARPSYNC.COLLECTIVE R15, `(.L_x_4468) ;  /* 0x000000000f087348 */ /* 0x003fea0003c00000 */
[----:B------:R-:W-:Y:S01]  /*17740*/  VOTE.ANY R14, PT, P6 ;  /* 0x00000000000e7806 */ /* 0x000fe200030e0100 */
[----:B01----:R-:W-:Y:S06]  /*17750*/  ENDCOLLECTIVE ;  /* 0x000000000000791b */ /* 0x003fec0003800000 */
.L_x_4468:
[----:B------:R-:W-:Y:S05]  /*17760*/  BSYNC B0 ;  /* 0x0000000000007941 */ /* 0x000fea0003800000 */
.L_x_4467:
        /* <DEDUP_REMOVED lines=8> */
.L_x_4469:
[----:B------:R-:W-:Y:S02]  /*177f0*/  IMAD.IADD R27, R12, 0x1, R27 ;  /* 0x000000010c1b7824 */ /* 0x000fe400078e021b */
[----:B------:R-:W-:Y:S02]  /*17800*/  IMAD.MOV.U32 R13, RZ, RZ, R8 ;  /* 0x000000ffff0d7224 */ /* 0x000fe400078e0008 */
[----:B------:R-:W-:-:S07]  /*17810*/  IMAD.MOV.U32 R25, RZ, RZ, R14 ;  /* 0x000000ffff197224 */ /* 0x000fce00078e000e */
[----:B------:R-:W-:Y:S05]  /*17820*/  WARPSYNC.COLLECTIVE R15, `(.L_x_4470) ;  /* 0x000000000f087348 */ /* 0x000fea0003c00000 */
[----:B------:R0:W1:Y:S02]  /*17830*/  SHFL.IDX P6, R14, R13, R12, R11 ;  /* 0x0000000c0d0e7389 */ /* 0x00006400000c000b */
[----:B01----:R-:W-:Y:S01]  /*17840*/  ENDCOLLECTIVE ;  /* 0x000000000000791b */ /* 0x003fe20003800000 */
.L_x_4470:
[----:B------:R-:W-:Y:S01]  /*17850*/  IMAD.MOV.U32 R8, RZ, RZ, R14 ;  /* 0x000000ffff087224 */ /* 0x000fe200078e000e */
[----:B------:R-:W-:Y:S06]  /*17860*/  BRA `(.L_x_4471) ;  /* 0xffffffc400587947 */ /* 0x000fec000383ffff */
.L_x_4372:
[----:B------:R-:W-:Y:S01]  /*17870*/  BSSY B0, `(.L_x_4472) ;  /* 0x0000007000007945 */ /* 0x000fe20003800000 */
[----:B------:R-:W-:Y:S02]  /*17880*/  IMAD.MOV.U32 R13, RZ, RZ, R3 ;  /* 0x000000ffff0d7224 */ /* 0x000fe400078e0003 */
[----:B------:R-:W-:Y:S02]  /*17890*/  IMAD.MOV.U32 R11, RZ, RZ, 0x1f ;  /* 0x0000001fff0b7424 */ /* 0x000fe400078e00ff */
[----:B------:R-:W-:-:S07]  /*178a0*/  IMAD.MOV.U32 R15, RZ, RZ, -0x1 ;  /* 0xffffffffff0f7424 */ /* 0x000fce00078e00ff */
[----:B01-34-:R-:W-:Y:S05]  /*178b0*/  WARPSYNC.COLLECTIVE R15, `(.L_x_4473) ;  /* 0x000000000f087348 */ /* 0x01bfea0003c00000 */
[----:B------:R2:W0:Y:S02]  /*178c0*/  SHFL.IDX P6, R14, R13, R12, R11 ;  /* 0x0000000c0d0e7389 */ /* 0x00042400000c000b */
[----:B01234-:R-:W-:Y:S01]  /*178d0*/  ENDCOLLECTIVE ;  /* 0x000000000000791b */ /* 0x01ffe20003800000 */
.L_x_4473:
[----:B------:R-:W-:Y:S05]  /*178e0*/  BSYNC B0 ;  /* 0x0000000000007941 */ /* 0x000fea0003800000 */
.L_x_4472:
[----:B------:R-:W-:Y:S01]  /*178f0*/  IMAD.MOV.U32 R24, RZ, RZ, R14 ;  /* 0x000000ffff187224 */ /* 0x000fe200078e000e */
[----:B------:R-:W-:Y:S06]  /*17900*/  BRA `(.L_x_4371) ;  /* 0xffffffc400487947 */ /* 0x000fec000383ffff */
.L_x_4378:
[----:B0-----:R0:W1:Y:S02]  /*17910*/  SYNCS.PHASECHK.TRANS64.TRYWAIT P0, [R7+URZ+0x28c20], R0 ;  /* 0x028c2000070075a7 */ /* 0x001064000800017f */
[----:B-1----:R-:W-:Y:S05]  /*17920*/  @!P0 NANOSLEEP.SYNCS 0x989680 ;  /* 0x009896800000895d */ /* 0x002fea0003900000 */
[----:B------:R-:W1:Y:S02]  /*17930*/  @!P0 SYNCS.PHASECHK.TRANS64 P0, [R7+URZ+0x28c20], R0 ;  /* 0x028c2000070085a7 */ /* 0x000e64000800007f */
[----:B-1----:R-:W-:Y:S05]  /*17940*/  @!P0 BRA `(.L_x_4378) ;  /* 0xfffffffc00f08947 */ /* 0x002fea000383ffff */
[----:B------:R-:W-:Y:S05]  /*17950*/  BRA `(.L_x_4474) ;  /* 0xffffffcc00a07947 */ /* 0x000fea000383ffff */
.L_x_4379:
        /* <DEDUP_REMOVED lines=11> */
.L_x_4476:
[----:B------:R-:W-:Y:S05]  /*17a10*/  BSYNC B0 ;  /* 0x0000000000007941 */ /* 0x000fea0003800000 */
.L_x_4475:
[----:B------:R-:W-:Y:S05]  /*17a20*/  BRA `(.L_x_4477) ;  /* 0xffffffcc00887947 */ /* 0x000fea000383ffff */
.L_x_4382:
[----:B------:R-:W-:Y:S01]  /*17a30*/  BSSY B1, `(.L_x_4478) ;  /* 0x0000006000017945 */ /* 0x000fe20003800000 */
[----:B------:R-:W-:-:S07]  /*17a40*/  IMAD.MOV.U32 R15, RZ, RZ, -0x1 ;  /* 0xffffffffff0f7424 */ /* 0x000fce00078e00ff */
[----:B0-234-:R-:W-:Y:S05]  /*17a50*/  WARPSYNC.COLLECTIVE R15, `(.L_x_4479) ;  /* 0x000000000f0c7348 */ /* 0x01dfea0003c00000 */
[----:B------:R-:W-:Y:S02]  /*17a60*/  ELECT P6, UR62, PT ;  /* 0x00000000003e782f */ /* 0x000fe400038c0000 */
[----:B------:R-:W-:Y:S01]  /*17a70*/  MOV R14, UR62 ;  /* 0x0000003e000e7c02 */ /* 0x000fe20008000f00 */
[----:B0-234-:R-:W-:Y:S10]  /*17a80*/  ENDCOLLECTIVE ;  /* 0x000000000000791b */ /* 0x01dff40003800000 */
.L_x_4479:
[----:B------:R-:W-:Y:S05]  /*17a90*/  BSYNC B1 ;  /* 0x0000000000017941 */ /* 0x000fea0003800000 */
.L_x_4478:
[----:B------:R-:W-:Y:S05]  /*17aa0*/  BRA `(.L_x_4480) ;  /* 0xffffffcc00807947 */ /* 0x000fea000383ffff */
.L_x_4384:
[----:B0-----:R0:W1:Y:S02]  /*17ab0*/  SYNCS.PHASECHK.TRANS64.TRYWAIT P1, [R5+URZ+0x28c40], R0 ;  /* 0x028c4000050075a7 */ /* 0x001064000802017f */
[----:B-1----:R-:W-:Y:S05]  /*17ac0*/  @!P1 NANOSLEEP.SYNCS 0x989680 ;  /* 0x009896800000995d */ /* 0x002fea0003900000 */
[----:B------:R-:W1:Y:S02]  /*17ad0*/  @!P1 SYNCS.PHASECHK.TRANS64 P1, [R5+URZ+0x28c40], R0 ;  /* 0x028c4000050095a7 */ /* 0x000e64000802007f */
[----:B-1----:R-:W-:Y:S05]  /*17ae0*/  @!P1 BRA `(.L_x_4384) ;  /* 0xfffffffc00f09947 */ /* 0x002fea000383ffff */
[----:B------:R-:W-:Y:S05]  /*17af0*/  BRA `(.L_x_4481) ;  /* 0xffffffcc00a07947 */ /* 0x000fea000383ffff */
.L_x_4386:
[----:B-1----:R1:W0:Y:S02]  /*17b00*/  SYNCS.PHASECHK.TRANS64.TRYWAIT P1, [R3+URZ+0x28c40], R2 ;  /* 0x028c4002030075a7 */ /* 0x002224000802017f */
[----:B0-----:R-:W-:Y:S05]  /*17b10*/  @!P1 NANOSLEEP.SYNCS 0x989680 ;  /* 0x009896800000995d */ /* 0x001fea0003900000 */
[----:B------:R-:W0:Y:S02]  /*17b20*/  @!P1 SYNCS.PHASECHK.TRANS64 P1, [R3+URZ+0x28c40], R2 ;  /* 0x028c4002030095a7 */ /* 0x000e24000802007f */
[----:B0-----:R-:W-:Y:S05]  /*17b30*/  @!P1 BRA `(.L_x_4386) ;  /* 0xfffffffc00f09947 */ /* 0x001fea000383ffff */
[----:B------:R-:W-:Y:S05]  /*17b40*/  BRA `(.L_x_4482) ;  /* 0xffffffcc00ac7947 */ /* 0x000fea000383ffff */
.L_x_4388:
[----:B------:R0:W0:Y:S02]  /*17b50*/  SYNCS.PHASECHK.TRANS64.TRYWAIT P1, [R5+URZ+0x28c60], R0 ;  /* 0x028c6000050075a7 */ /* 0x000024000802017f */
[----:B0-----:R-:W-:Y:S05]  /*17b60*/  @!P1 NANOSLEEP.SYNCS 0x989680 ;  /* 0x009896800000995d */ /* 0x001fea0003900000 */
[----:B------:R-:W0:Y:S02]  /*17b70*/  @!P1 SYNCS.PHASECHK.TRANS64 P1, [R5+URZ+0x28c60], R0 ;  /* 0x028c6000050095a7 */ /* 0x000e24000802007f */
[----:B0-----:R-:W-:Y:S05]  /*17b80*/  @!P1 BRA `(.L_x_4388) ;  /* 0xfffffffc00f09947 */ /* 0x001fea000383ffff */
[----:B------:R-:W-:Y:S05]  /*17b90*/  BRA `(.L_x_4483) ;  /* 0xffffffcc00a87947 */ /* 0x000fea000383ffff */
.L_x_4484:
        /* <DEDUP_REMOVED lines=14> */
.L_x_5660:


//--------------------- .text._ZN7cutlass13device_kernelIN5flash11enable_sm90INS1_16FlashAttnFwdSm90INS1_25CollectiveMainloopFwdSm90ILi2EN4cute5tupleIJNS5_1CILi1EEES8_S8_EEENS6_IJNS7_ILi64EEESA_SA_EEELi512ENS_6half_tEfNS_4arch4Sm90ELb1ELb0ELb0ELb1ELb1ELb1ELb0ELb0ELb0ELb1ELb1ELb0EEENS1_21CollectiveEpilogueFwdINS6_IJSA_NS7_ILi512EEESA_EEES9_SC_SE_Li256ELb1ELb1ELb1ELb0EEENS1_36VarlenDynamicPersistentTileSchedulerILi64ELi64ELi256ELi128ELb1ELb1ELb1ELb1ELb1ELb1EEEEEEEEEvNT_6ParamsE --------------------------
	.section	.text._ZN7cutlass13device_kernelIN5flash11enable_sm90INS1_16FlashAttnFwdSm90INS1_25CollectiveMainloopFwdSm90ILi2EN4cute5tupleIJNS5_1CILi1EEES8_S8_EEENS6_IJNS7_ILi64EEESA_SA_EEELi512ENS_6half_tEfNS_4arch4Sm90ELb1ELb0ELb0ELb1ELb1ELb1ELb0ELb0ELb0ELb1ELb1ELb0EEENS1_21CollectiveEpilogueFwdINS6_IJSA_NS7_ILi512EEESA_EEES9_SC_SE_Li256ELb1ELb1ELb1ELb0EEENS1_36VarlenDynamicPersistentTileSchedulerILi64ELi64ELi256ELi128ELb1ELb1ELb1ELb1ELb1ELb1EEEEEEEEEvNT_6ParamsE,"ax",@progbits
	.align	128
.text._ZN7cutlass13device_kernelIN5flash11enable_sm90INS1_16FlashAttnFwdSm90INS1_25CollectiveMainloopFwdSm90ILi2EN4cute5tupleIJNS5_1CILi1EEES8_S8_EEENS6_IJNS7_ILi64EEESA_SA_EEELi512ENS_6half_tEfNS_4arch4Sm90ELb1ELb0ELb0ELb1ELb1ELb1ELb0ELb0ELb0ELb1ELb1ELb0EEENS1_21CollectiveEpilogueFwdINS6_IJSA_NS7_ILi512EEESA_EEES9_SC_SE_Li256ELb1ELb1ELb1ELb0EEENS1_36VarlenDynamicPersistentTileSchedulerILi64ELi64ELi256ELi128ELb1ELb1ELb1ELb1ELb1ELb1EEEEEEEEEvNT_6ParamsE:
        .type           _ZN7cutlass13device_kernelIN5flash11enable_sm90INS1_16FlashAttnFwdSm90INS1_25CollectiveMainloopFwdSm90ILi2EN4cute5tupleIJNS5_1CILi1EEES8_S8_EEENS6_IJNS7_ILi64EEESA_SA_EEELi512ENS_6half_tEfNS_4arch4Sm90ELb1ELb0ELb0ELb1ELb1ELb1ELb0ELb0ELb0ELb1ELb1ELb0EEENS1_21CollectiveEpilogueFwdINS6_IJSA_NS7_ILi512EEESA_EEES9_SC_SE_Li256ELb1ELb1ELb1ELb0EEENS1_36VarlenDynamicPersistentTileSchedulerILi64ELi64ELi256ELi128ELb1ELb1ELb1ELb1ELb1ELb1EEEEEEEEEvNT_6ParamsE,@function
        .size           _ZN7cutlass13device_kernelIN5flash11enable_sm90INS1_16FlashAttnFwdSm90INS1_25CollectiveMainloopFwdSm90ILi2EN4cute5tupleIJNS5_1CILi1EEES8_S8_EEENS6_IJNS7_ILi64EEESA_SA_EEELi512ENS_6half_tEfNS_4arch4Sm90ELb1ELb0ELb0ELb1ELb1ELb1ELb0ELb0ELb0ELb1ELb1ELb0EEENS1_21CollectiveEpilogueFwdINS6_IJSA_NS7_ILi512EEESA_EEES9_SC_SE_Li256ELb1ELb1ELb1ELb0EEENS1_36VarlenDynamicPersistentTileSchedulerILi64ELi64ELi256ELi128ELb1ELb1ELb1ELb1ELb1ELb1EEEEEEEEEvNT_6ParamsE,(.L_x_5661 - _ZN7cutlass13device_kernelIN5flash11enable_sm90INS1_16FlashAttnFwdSm90INS1_25CollectiveMainloopFwdSm90ILi2EN4cute5tupleIJNS5_1CILi1EEES8_S8_EEENS6_IJNS7_ILi64EEESA_SA_EEELi512ENS_6half_tEfNS_4arch4Sm90ELb1ELb0ELb0ELb1ELb1ELb1ELb0ELb0ELb0ELb1ELb1ELb0EEENS1_21CollectiveEpilogueFwdINS6_IJSA_NS7_ILi512EEESA_EEES9_SC_SE_Li256ELb1ELb1ELb1ELb0EEENS1_36VarlenDynamicPersistentTileSchedulerILi64ELi64ELi256ELi128ELb1ELb1ELb1ELb1ELb1ELb1EEEEEEEEEvNT_6ParamsE)
        .other          _ZN7cutlass13device_kernelIN5flash11enable_sm90INS1_16FlashAttnFwdSm90INS1_25CollectiveMainloopFwdSm90ILi2EN4cute5tupleIJNS5_1CILi1EEES8_S8_EEENS6_IJNS7_ILi64EEESA_SA_EEELi512ENS_6half_tEfNS_4arch4Sm90ELb1ELb0ELb0ELb1ELb1ELb1ELb0ELb0ELb0ELb1ELb1ELb0EEENS1_21CollectiveEpilogueFwdINS6_IJSA_NS7_ILi512EEESA_EEES9_SC_SE_Li256ELb1ELb1ELb1ELb0EEENS1_36VarlenDynamicPersistentTileSchedulerILi64ELi64ELi256ELi128ELb1ELb1ELb1ELb1ELb1ELb1EEEEEEEEEvNT_6ParamsE,@"STO_CUDA_ENTRY STV_DEFAULT"
_ZN7cutlass13device_kernelIN5flash11enable_sm90INS1_16FlashAttnFwdSm90INS1_25CollectiveMainloopFwdSm90ILi2EN4cute5tupleIJNS5_1CILi1EEES8_S8_EEENS6_IJNS7_ILi64EEESA_SA_EEELi512ENS_6half_tEfNS_4arch4Sm90ELb1ELb0ELb0ELb1ELb1ELb1ELb0ELb0ELb0ELb1ELb1ELb0EEENS1_21CollectiveEpilogueFwdINS6_IJSA_NS7_ILi512EEESA_EEES9_SC_SE_Li256ELb1ELb1ELb1ELb0EEENS1_36VarlenDynamicPersistentTileSchedulerILi64ELi64ELi256ELi128ELb1ELb1ELb1ELb1ELb1ELb1EEEEEEEEEvNT_6ParamsE:
[----:B------:R-:W0:Y:S02]  /*0000*/  LDC R1, c[0x0][0x28] ;  /* 0x00000a00ff017b82 */ /* 0x000e240000000800 */
[----:B0-----:R-:W-:Y:S01]  /*0010*/  VIADD R1, R1, 0xffffff90 ;  /* 0xffffff9001017836 */ /* 0x001fe20000000000 */
[----:B------:R-:W0:Y:S01]  /*0020*/  S2R R0, SR_TID.X ;  /* 0x0000000000007919 */ /* 0x000e220000002100 */
[----:B------:R-:W-:Y:S01]  /*0030*/  ELECT P0, URZ, PT ;  /* 0x00000000003f782f */ /* 0x000fe20003800000 */
[----:B------:R-:W-:Y:S01]  /*0040*/  BSSY B0, `(.L_x_4485) ;  /* 0x000000d000007945 */ /* 0x000fe20003800000 */
[----:B0-----:R-:W-:-:S05]  /*0050*/  SHF.R.U32.HI R2, RZ, 0x5, R0 ;  /* 0x00000005ff027819 */ /* 0x001fca0000011600 */
        /* <DEDUP_REMOVED lines=11> */
.L_x_4486:
[----:B------:R-:W-:Y:S05]  /*0110*/  BSYNC B0 ;  /* 0x0000000000007941 */ /* 0x000fea0003800000 */
.L_x_4485:
[----:B------:R-:W0:Y:S01]  /*0120*/  SHFL.IDX PT, R3, R2, RZ, 0x1f ;  /* 0x00001fff02037589 */ /* 0x000e2200000e0000 */
[----:B------:R-:W-:Y:S01]  /*0130*/  VOTEU.ANY UP0, P0 ;  /* 0x00000000003f7886 */ /* 0x000fe20000000100 */
[----:B------:R-:W-:Y:S01]  /*0140*/  UMOV UR4, 0x80 ;  /* 0x0000008000047882 */ /* 0x000fe20000000000 */
[----:B------:R-:W-:Y:S01]  /*0150*/  UMOV UR7, 0x100 ;  /* 0x0000010000077882 */ /* 0x000fe20000000000 */
[----:B------:R-:W-:Y:S02]  /*0160*/  VOTEU.ANY UP1, P0 ;  /* 0x00000000003f7886 */ /* 0x000fe40000020100 */
[----:B------:R-:W1:Y:S01]  /*0170*/  @UP0 S2UR UR8, SR_CgaCtaId ;  /* 0x00000000000809c3 */ /* 0x000e620000008800 */
[----:B------:R-:W-:Y:S01]  /*0180*/  @UP0 UMOV UR6, 0x400 ;  /* 0x0000040000060882 */ /* 0x000fe20000000000 */
[----:B------:R-:W-:-:S04]  /*0190*/  @UP0 UIADD3 UR4, -UR4, 0x100000, URZ ;  /* 0x0010000004040890 */ /* 0x000fc8000fffe13f */
[----:B------:R-:W-:Y:S02]  /*01a0*/  @UP0 USHF.L.U32 UR5, UR4, 0xb, URZ ;  /* 0x0000000b04050899 */ /* 0x000fe4000800063f */
[----:B------:R-:W-:Y:S01]  /*01b0*/  @UP0 USHF.L.U32 UR4, UR4, 0x1, URZ ;  /* 0x0000000104040899 */ /* 0x000fe2000800063f */
[----:B0-----:R-:W-:Y:S02]  /*01c0*/  ISETP.NE.AND P1, PT, R3, RZ, PT ;  /* 0x000000ff0300720c */ /* 0x001fe40003f25270 */
[----:B------:R-:W-:Y:S01]  /*01d0*/  SHF.R.U32.HI R3, RZ, 0x7, R0 ;  /* 0x00000007ff037819 */ /* 0x000fe20000011600 */
[----:B-1----:R-:W-:-:S04]  /*01e0*/  @UP0 ULEA UR8, UR8, UR6, 0x18 ;  /* 0x0000000608080291 */ /* 0x002fc8000f8ec03f */
[----:B------:R-:W0:Y:S01]  /*01f0*/  SHFL.IDX PT, R5, R3, RZ, 0x1f ;  /* 0x00001fff03057589 */ /* 0x000e2200000e0000 */
[----:B------:R-:W-:-:S04]  /*0200*/  @UP0 UIADD3 UR6, -UR7, 0x100000, URZ ;  /* 0x0010000007060890 */ /* 0x000fc8000fffe13f */
[----:B------:R-:W-:Y:S02]  /*0210*/  @UP0 USHF.L.U32 UR7, UR6, 0xb, URZ ;  /* 0x0000000b06070899 */ /* 0x000fe4000800063f */
[----:B------:R-:W-:Y:S01]  /*0220*/  @UP0 USHF.L.U32 UR6, UR6, 0x1, URZ ;  /* 0x0000000106060899 */ /* 0x000fe2000800063f */
[----:B------:R-:W-:Y:S01]  /*0230*/  VOTEU.ANY UP0, P0 ;  /* 0x00000000003f7886 */ /* 0x000fe20000000100 */
[----:B------:R-:W1:Y:S04]  /*0240*/  FENCE.VIEW.ASYNC.S ;  /* 0x00000000000073c6 */ /* 0x000e680000000000 */
[----:B-1----:R1:W2:Y:S01]  /*0250*/  @UP0 SYNCS.EXCH.64 URZ, [UR8+0x28c00], UR4 ;  /* 0x028c0004083f05b2 */ /* 0x0022a20008000100 */
[----:B0-----:R1:W-:Y:S05]  /*0260*/  STL [R1+0x60], R5 ;  /* 0x0000600501007387 */ /* 0x0013ea0000100800 */
[----:B------:R1:W0:Y:S01]  /*0270*/  @UP1 SYNCS.EXCH.64 URZ, [UR8+0x28c20], UR6 ;  /* 0x028c2006083f15b2 */ /* 0x0002220008000100 */
[----:B------:R-:W-:Y:S05]  /*0280*/  @P1 BRA `(.L_x_4487) ;  /* 0x0000000000381947 */ /* 0x000fea0003800000 */
[----:B-1----:R-:W1:Y:S01]  /*0290*/  S2UR UR5, SR_CgaCtaId ;  /* 0x00000000000579c3 */ /* 0x002e620000008800 */
[----:B------:R-:W-:Y:S01]  /*02a0*/  UMOV UR4, 0x400 ;  /* 0x0000040000047882 */ /* 0x000fe20000000000 */
[----:B------:R-:W-:Y:S01]  /*02b0*/  UMOV UR7, 0x80 ;  /* 0x0000008000077882 */ /* 0x000fe20000000000 */
[----:B------:R-:W-:Y:S01]  /*02c0*/  ELECT P0, URZ, PT ;  /* 0x00000000003f782f */ /* 0x000fe20003800000 */
[----:B-1----:R-:W-:Y:S02]  /*02d0*/  ULEA UR6, UR5, UR4, 0x18 ;  /* 0x0000000405067291 */ /* 0x002fe4000f8ec03f */
[----:B------:R-:W-:-:S04]  /*02e0*/  UIADD3 UR4, -UR7, 0x100000, URZ ;  /* 0x0010000007047890 */ /* 0x000fc8000fffe13f */
[----:B------:R-:W-:Y:S02]  /*02f0*/  USHF.L.U32 UR5, UR4, 0xb, URZ ;  /* 0x0000000b04057899 */ /* 0x000fe4000800063f */
[----:B------:R-:W-:Y:S01]  /*0300*/  USHF.L.U32 UR4, UR4, 0x1, URZ ;  /* 0x0000000104047899 */ /* 0x000fe2000800063f */
[----:B------:R-:W1:Y:S11]  /*0310*/  FENCE.VIEW.ASYNC.S ;  /* 0x00000000000073c6 */ /* 0x000e760000000000 */
[----:B-1----:R3:W4:Y:S01]  /*0320*/  SYNCS.EXCH.64 URZ, [UR6+0x28c30], UR4 ;  /* 0x028c3004063f75b2 */ /* 0x0027220008000100 */
[----:B------:R3:W1:Y:S01]  /*0330*/  SYNCS.EXCH.64 URZ, [UR6+0x28c40], UR4 ;  /* 0x028c4004063f75b2 */ /* 0x0006620008000100 */
[----:B------:R3:W0:Y:S01]  /*0340*/  SYNCS.EXCH.64 URZ, [UR6+0x28c38], UR4 ;  /* 0x028c3804063f75b2 */ /* 0x0006220008000100 */
[----:B------:R3:W0:Y:S02]  /*0350*/  SYNCS.EXCH.64 URZ, [UR6+0x28c48], UR4 ;  /* 0x028c4804063f75b2 */ /* 0x0006240008000100 */
[----:B---3--:R-:W-:Y:S01]  /*0360*/  NOP ;  /* 0x0000000000007918 */ /* 0x008fe20000000000 */
.L_x_4487:
[----:B------:R-:W3:Y:S01]  /*0370*/  SHFL.IDX PT, R4, R2, RZ, 0x1f ;  /* 0x00001fff02047589 */ /* 0x000ee200000e0000 */
[----:B------:R-:W-:Y:S01]  /*0380*/  NOP ;  /* 0x0000000000007918 */ /* 0x000fe20000000000 */
[----:B---3--:R-:W-:-:S13]  /*0390*/  ISETP.NE.AND P0, PT, R4, RZ, PT ;  /* 0x000000ff0400720c */ /* 0x008fda0003f05270 */
[----:B------:R-:W-:Y:S05]  /*03a0*/  @P0 BRA `(.L_x_4488) ;  /* 0x0000000000480947 */ /* 0x000fea0003800000 */
[----:B-1----:R-:W1:Y:S01]  /*03b0*/  S2UR UR5, SR_CgaCtaId ;  /* 0x00000000000579c3 */ /* 0x002e620000008800 */
[----:B------:R-:W-:Y:S01]  /*03c0*/  UMOV UR4, 0x400 ;  /* 0x0000040000047882 */ /* 0x000fe20000000000 */
[----:B------:R-:W-:Y:S01]  /*03d0*/  UMOV UR6, 0x80 ;  /* 0x0000008000067882 */ /* 0x000fe20000000000 */
[----:B------:R-:W-:Y:S01]  /*03e0*/  UMOV UR7, 0x100 ;  /* 0x0000010000077882 */ /* 0x000fe20000000000 */
[----:B------:R-:W-:Y:S01]  /*03f0*/  ELECT P0, URZ, PT ;  /* 0x00000000003f782f */ /* 0x000fe20003800000 */
[----:B-1----:R-:W-:Y:S02]  /*0400*/  ULEA UR8, UR5, UR4, 0x18 ;  /* 0x0000000405087291 */ /* 0x002fe4000f8ec03f */
[----:B------:R-:W-:-:S04]  /*0410*/  UIADD3 UR4, -UR6, 0x100000, URZ ;  /* 0x0010000006047890 */ /* 0x000fc8000fffe13f */
[----:B------:R-:W-:Y:S02]  /*0420*/  USHF.L.U32 UR5, UR4, 0xb, URZ ;  /* 0x0000000b04057899 */ /* 0x000fe4000800063f */
[----:B------:R-:W-:Y:S02]  /*0430*/  USHF.L.U32 UR4, UR4, 0x1, URZ ;  /* 0x0000000104047899 */ /* 0x000fe4000800063f */
[----:B------:R-:W-:-:S04]  /*0440*/  UIADD3 UR6, -UR7, 0x100000, URZ ;  /* 0x0010000007067890 */ /* 0x000fc8000fffe13f */
[----:B------:R-:W-:Y:S02]  /*0450*/  USHF.L.U32 UR7, UR6, 0xb, URZ ;  /* 0x0000000b06077899 */ /* 0x000fe4000800063f */
[----:B------:R-:W-:Y:S01]  /*0460*/  USHF.L.U32 UR6, UR6, 0x1, URZ ;  /* 0x0000000106067899 */ /* 0x000fe2000800063f */
[----:B------:R-:W1:Y:S03]  /*0470*/  FENCE.VIEW.ASYNC.S ;  /* 0x00000000000073c6 */ /* 0x000e660000000000 */
[----:B-1----:R3:W1:Y:S08]  /*0480*/  SYNCS.EXCH.64 URZ, [UR8+0x28c50], UR4 ;  /* 0x028c5004083f75b2 */ /* 0x0026700008000100 */
[----:B------:R3:W0:Y:S01]  /*0490*/  SYNCS.EXCH.64 URZ, [UR8+0x28c60], UR6 ;  /* 0x028c6006083f75b2 */ /* 0x0006220008000100 */
[----:B------:R3:W0:Y:S01]  /*04a0*/  SYNCS.EXCH.64 URZ, [UR8+0x28c58], UR4 ;  /* 0x028c5804083f75b2 */ /* 0x0006220008000100 */
[----:B------:R3:W0:Y:S02]  /*04b0*/  SYNCS.EXCH.64 URZ, [UR8+0x28c68], UR6 ;  /* 0x028c6806083f75b2 */ /* 0x0006240008000100 */
[----:B---3--:R-:W-:Y:S01]  /*04c0*/  NOP ;  /* 0x0000000000007918 */ /* 0x008fe20000000000 */
.L_x_4488:
[----:B------:R-:W3:Y:S01]  /*04d0*/  SHFL.IDX PT, R4, R2, RZ, 0x1f ;  /* 0x00001fff02047589 */ /* 0x000ee200000e0000 */
[----:B------:R-:W-:Y:S01]  /*04e0*/  NOP ;  /* 0x0000000000007918 */ /* 0x000fe20000000000 */
[----:B---3--:R-:W-:-:S13]  /*04f0*/  ISETP.NE.AND P0, PT, R4, RZ, PT ;  /* 0x000000ff0400720c */ /* 0x008fda0003f05270 */
        /* <DEDUP_REMOVED lines=10> */
[----:B-1----:R3:W1:Y:S01]  /*05a0*/  SYNCS.EXCH.64 URZ, [UR6+0x28c70], UR4 ;  /* 0x028c7004063f75b2 */ /* 0x0026620008000100 */
[----:B------:R3:W0:Y:S01]  /*05b0*/  SYNCS.EXCH.64 URZ, [UR6+0x28c80], UR4 ;  /* 0x028c8004063f75b2 */ /* 0x0006220008000100 */
[----:B------:R3:W0:Y:S01]  /*05c0*/  SYNCS.EXCH.64 URZ, [UR6+0x28c78], UR4 ;  /* 0x028c7804063f75b2 */ /* 0x0006220008000100 */
[----:B------:R3:W0:Y:S02]  /*05d0*/  SYNCS.EXCH.64 URZ, [UR6+0x28c88], UR4 ;  /* 0x028c8804063f75b2 */ /* 0x0006240008000100 */
[----:B---3--:R-:W-:Y:S01]  /*05e0*/  NOP ;  /* 0x0000000000007918 */ /* 0x008fe20000000000 */
.L_x_4489:
        /* <DEDUP_REMOVED lines=22> */
.L_x_4490:
        /* <DEDUP_REMOVED lines=22> */
.L_x_4491:
[----:B------:R-:W-:Y:S01]  /*08b0*/  IMAD.MOV.U32 R4, RZ, RZ, 0x1 ;  /* 0x00000001ff047424 */ /* 0x000fe200078e00ff */
[----:B------:R-:W-:Y:S01]  /*08c0*/  ISETP.NE.AND P0, PT, R5, RZ, PT ;  /* 0x000000ff0500720c */ /* 0x000fe20003f05270 */
[----:B------:R-:W-:Y:S01]  /*08d0*/  NOP ;  /* 0x0000000000007918 */ /* 0x000fe20000000000 */
[----:B------:R-:W-:Y:S01]  /*08e0*/  ULDC.64 UR40, c[0x0][0x208] ;  /* 0x0000820000287ab9 */ /* 0x000fe20000000a00 */
[----:B------:R-:W-:Y:S01]  /*08f0*/  BSSY B9, `(.L_x_4492) ;  /* 0x0001d29000097945 */ /* 0x000fe20003800000 */
[----:B------:R-:W-:-:S05]  /*0900*/  SEL R4, R4, 0x2, !P0 ;  /* 0x0000000204047807 */ /* 0x000fca0004000000 */
[----:B------:R3:W-:Y:S01]  /*0910*/  STL [R1], R4 ;  /* 0x0000000401007387 */ /* 0x0007e20000100800 */
[----:B012-4-:R-:W-:Y:S06]  /*0920*/  BAR.SYNC.DEFER_BLOCKING 0x0 ;  /* 0x0000000000007b1d */ /* 0x017fec0000010000 */
[----:B------:R-:W-:Y:S05]  /*0930*/  @!P0 BRA `(.L_x_4493) ;  /* 0x0000014c00e48947 */ /* 0x000fea0003800000 */
.L_x_4494:
        /* <DEDUP_REMOVED lines=18> */
[----:B------:R-:W2:Y:S01]  /*0a60*/  LDL.LU R17, [R1] ;  /* 0x0000000001117983 */ /* 0x000ea20000300800 */
[----:B------:R-:W-:Y:S02]  /*0a70*/  VIADD R0, R0, 0xffffff80 ;  /* 0xffffff8000007836 */ /* 0x000fe40000000000 */
[----:B------:R-:W-:Y:S02]  /*0a80*/  IMAD.MOV.U32 R203, RZ, RZ, 0x40 ;  /* 0x00000040ffcb7424 */ /* 0x000fe400078e00ff */
[----:B------:R-:W-:Y:S01]  /*0a90*/  IMAD.MOV.U32 R184, RZ, RZ, RZ ;  /* 0x000000ffffb87224 */ /* 0x000fe200078e00ff */
[----:B------:R-:W-:Y:S01]  /*0aa0*/  SHF.R.S32.HI R3, RZ, 0x1f, R0 ;  /* 0x0000001fff037819 */ /* 0x000fe20000011400 */
[----:B------:R-:W-:-:S03]  /*0ab0*/  IMAD.MOV.U32 R191, RZ, RZ, RZ ;  /* 0x000000ffffbf7224 */ /* 0x000fc600078e00ff */
[CC--:B------:R-:W-:Y:S02]  /*0ac0*/  LEA.HI R5, R3.reuse, R0.reuse, RZ, 0x4 ;  /* 0x0000000003057211 */ /* 0x0c0fe400078f20ff */
[CC--:B------:R-:W-:Y:S02]  /*0ad0*/  LEA.HI R6, R3.reuse, R0.reuse, RZ, 0x5 ;  /* 0x0000000003067211 */ /* 0x0c0fe400078f28ff */
[CC--:B---3--:R-:W-:Y:S02]  /*0ae0*/  LEA.HI R4, R3.reuse, R0.reuse, RZ, 0x7 ;  /* 0x0000000003047211 */ /* 0x0c8fe400078f38ff */
[CC--:B------:R-:W-:Y:S02]  /*0af0*/  LEA.HI R13, R3.reuse, R0.reuse, RZ, 0x2 ;  /* 0x00000000030d7211 */ /* 0x0c0fe400078f10ff */
[----:B------:R-:W-:Y:S02]  /*0b00*/  LEA.HI R3, R3, R0, RZ, 0x3 ;  /* 0x0000000003037211 */ /* 0x000fe400078f18ff */
[----:B------:R-:W-:-:S02]  /*0b10*/  LOP3.LUT R9, R4, 0xffffff80, RZ, 0xc0, !PT ;  /* 0xffffff8004097812 */ /* 0x000fc400078ec0ff */
[----:B------:R-:W-:Y:S02]  /*0b20*/  LOP3.LUT R15, R3, 0xfffffff8, RZ, 0xc0, !PT ;  /* 0xfffffff8030f7812 */ /* 0x000fe400078ec0ff */
[----:B------:R-:W-:Y:S01]  /*0b30*/  LOP3.LUT R3, R5, 0xfffffff0, RZ, 0xc0, !PT ;  /* 0xfffffff005037812 */ /* 0x000fe200078ec0ff */
[C---:B------:R-:W-:Y:S01]  /*0b40*/  IMAD.IADD R9, R0.reuse, 0x1, -R9 ;  /* 0x0000000100097824 */ /* 0x040fe200078e0a09 */
[----:B------:R-:W-:Y:S01]  /*0b50*/  SHF.R.S32.HI R8, RZ, 0x4, R5 ;  /* 0x00000004ff087819 */ /* 0x000fe20000011405 */
[C---:B------:R-:W-:Y:S01]  /*0b60*/  IMAD.IADD R15, R0.reuse, 0x1, -R15 ;  /* 0x00000001000f7824 */ /* 0x040fe200078e0a0f */
[----:B------:R-:W-:Y:S01]  /*0b70*/  LOP3.LUT R11, R13, 0xfffffffc, RZ, 0xc0, !PT ;  /* 0xfffffffc0d0b7812 */ /* 0x000fe200078ec0ff */
[C---:B------:R-:W-:Y:S01]  /*0b80*/  IMAD.IADD R3, R0.reuse, 0x1, -R3 ;  /* 0x0000000100037824 */ /* 0x040fe200078e0a03 */
[--C-:B------:R-:W-:Y:S01]  /*0b90*/  SHF.R.S32.HI R206, RZ, 0x5, R6.reuse ;  /* 0x00000005ffce7819 */ /* 0x100fe20000011406 */
[----:B------:R-:W-:Y:S01]  /*0ba0*/  IMAD.SHL.U32 R194, R15, 0x8, RZ ;  /* 0x000000080fc27824 */ /* 0x000fe200078e00ff */
[----:B------:R-:W-:Y:S01]  /*0bb0*/  SHF.R.S32.HI R7, RZ, 0x1f, R6 ;  /* 0x0000001fff077819 */ /* 0x000fe20000011406 */
[----:B------:R-:W-:Y:S01]  /*0bc0*/  IMAD.IADD R188, R0, 0x1, -R11 ;  /* 0x0000000100bc7824 */ /* 0x000fe200078e0a0b */
[----:B------:R-:W-:Y:S01]  /*0bd0*/  LEA.HI R5, R5, R8, RZ, 0x1 ;  /* 0x0000000805057211 */ /* 0x000fe200078f08ff */
[----:B------:R-:W-:Y:S01]  /*0be0*/  VIADD R35, R194, 0x40 ;  /* 0x00000040c2237836 */ /* 0x000fe20000000000 */
[----:B------:R-:W-:Y:S01]  /*0bf0*/  SHF.R.S32.HI R6, RZ, 0x1f, R3 ;  /* 0x0000001fff067819 */ /* 0x000fe20000011403 */
[----:B------:R-:W-:Y:S01]  /*0c00*/  IMAD.SHL.U32 R18, R188, 0x8, RZ ;  /* 0x00000008bc127824 */ /* 0x000fe200078e00ff */
[----:B------:R-:W-:Y:S01]  /*0c10*/  SHF.R.S32.HI R0, RZ, 0x1f, R9 ;  /* 0x0000001fff007819 */ /* 0x000fe20000011409 */
[----:B------:R-:W-:Y:S01]  /*0c20*/  VIADD R32, R194, 0x100 ;  /* 0x00000100c2207836 */ /* 0x000fe20000000000 */
[----:B------:R-:W-:Y:S01]  /*0c30*/  LOP3.LUT R5, R5, 0x1ffffffe, RZ, 0xc0, !PT ;  /* 0x1ffffffe05057812 */ /* 0x000fe200078ec0ff */
[C---:B------:R-:W-:Y:S01]  /*0c40*/  VIADD R26, R18.reuse, 0x40 ;  /* 0x00000040121a7836 */ /* 0x040fe20000000000 */
[----:B------:R-:W-:Y:S01]  /*0c50*/  LEA.HI R7, R7, R206, RZ, 0x2 ;  /* 0x000000ce07077211 */ /* 0x000fe200078f10ff */
[----:B------:R-:W-:Y:S01]  /*0c60*/  VIADD R229, R18, 0x60 ;  /* 0x0000006012e57836 */ /* 0x000fe20000000000 */
[----:B------:R-:W-:Y:S01]  /*0c70*/  LEA.HI R10, R6, R3, RZ, 0x3 ;  /* 0x00000003060a7211 */ /* 0x000fe200078f18ff */
[----:B------:R-:W-:Y:S01]  /*0c80*/  IMAD.IADD R5, R8, 0x1, -R5 ;  /* 0x0000000108057824 */ /* 0x000fe200078e0a05 */
[-C--:B------:R-:W-:Y:S01]  /*0c90*/  LEA.HI R6, R0, R9.reuse, RZ, 0x2 ;  /* 0x0000000900067211 */ /* 0x080fe200078f10ff */
[C---:B------:R-:W-:Y:S01]  /*0ca0*/  VIADD R228, R18.reuse, 0x80 ;  /* 0x0000008012e47836 */ /* 0x040fe20000000000 */
[----:B------:R-:W-:Y:S01]  /*0cb0*/  SHF.R.S32.HI R20, RZ, 0x7, R4 ;  /* 0x00000007ff147819 */ /* 0x000fe20000011404 */
[----:B------:R-:W-:Y:S01]  /*0cc0*/  IMAD.SHL.U32 R5, R5, 0x8, RZ ;  /* 0x0000000805057824 */ /* 0x000fe200078e00ff */
[----:B------:R-:W-:Y:S01]  /*0cd0*/  LOP3.LUT R7, R7, 0x3ffffc, RZ, 0xc0, !PT ;  /* 0x003ffffc07077812 */ /* 0x000fe200078ec0ff */
[----:B------:R-:W-:Y:S01]  /*0ce0*/  VIADD R227, R18, 0xa0 ;  /* 0x000000a012e37836 */ /* 0x000fe20000000000 */
[--C-:B------:R-:W-:Y:S01]  /*0cf0*/  SHF.R.S32.HI R8, RZ, 0x2, R6.reuse ;  /* 0x00000002ff087819 */ /* 0x100fe20000011406 */
[----:B------:R-:W-:Y:S01]  /*0d00*/  IMAD R14, R20, 0x100, R3 ;  /* 0x00000100140e7824 */ /* 0x000fe200078e0203 */
[----:B------:R-:W-:Y:S01]  /*0d10*/  SHF.R.S32.HI R11, RZ, 0x1f, R6 ;  /* 0x0000001fff0b7819 */ /* 0x000fe20000011406 */
[----:B------:R-:W-:Y:S01]  /*0d20*/  IMAD.IADD R7, R206, 0x1, -R7 ;  /* 0x00000001ce077824 */ /* 0x000fe200078e0a07 */
[----:B------:R-:W-:Y:S01]  /*0d30*/  SHF.R.S32.HI R187, RZ, 0x2, R13 ;  /* 0x00000002ffbb7819 */ /* 0x000fe2000001140d */
[----:B------:R-:W-:Y:S01]  /*0d40*/  STL [R1+0x58], R20 ;  /* 0x0000581401007387 */ /* 0x000fe20000100800 */
[----:B------:R-:W-:Y:S01]  /*0d50*/  LEA.HI R11, R11, R8, RZ, 0x3 ;  /* 0x000000080b0b7211 */ /* 0x000fe200078f18ff */
[----:B------:R-:W-:Y:S01]  /*0d60*/  IMAD R16, R7, 0x10, R14 ;  /* 0x0000001007107824 */ /* 0x000fe200078e020e */
[----:B------:R-:W-:Y:S01]  /*0d70*/  LEA.HI R0, R0, R9, RZ, 0x5 ;  /* 0x0000000900007211 */ /* 0x000fe200078f28ff */
[----:B------:R-:W-:Y:S01]  /*0d80*/  VIADD R7, R187, 0x20 ;  /* 0x00000020bb077836 */ /* 0x000fe20000000000 */
[----:B------:R-:W-:Y:S01]  /*0d90*/  LOP3.LUT R11, R11, 0xfffffff8, RZ, 0xc0, !PT ;  /* 0xfffffff80b0b7812 */ /* 0x000fe200078ec0ff */
[C---:B------:R-:W-:Y:S01]  /*0da0*/  VIADD R226, R18.reuse, 0xc0 ;  /* 0x000000c012e27836 */ /* 0x040fe20000000000 */
[----:B------:R-:W-:Y:S01]  /*0db0*/  SHF.R.S32.HI R0, RZ, 0x5, R0 ;  /* 0x00000005ff007819 */ /* 0x000fe20000011400 */
[----:B------:R-:W-:Y:S01]  /*0dc0*/  VIADD R225, R18, 0xe0 ;  /* 0x000000e012e17836 */ /* 0x000fe20000000000 */
[----:B------:R-:W-:Y:S01]  /*0dd0*/  SHF.R.S32.HI R14, RZ, 0x1f, R7 ;  /* 0x0000001fff0e7819 */ /* 0x000fe20000011407 */
[----:B------:R-:W-:Y:S01]  /*0de0*/  IMAD.IADD R11, R8, 0x1, -R11 ;  /* 0x00000001080b7824 */ /* 0x000fe200078e0a0b */
[C---:B------:R-:W-:Y:S01]  /*0df0*/  LOP3.LUT R12, R10.reuse, 0xfffffff8, RZ, 0xc0, !PT ;  /* 0xfffffff80a0c7812 */ /* 0x040fe200078ec0ff */
[----:B------:R-:W-:Y:S01]  /*0e00*/  IMAD.SHL.U32 R10, R10, 0x40, RZ ;  /* 0x000000400a0a7824 */ /* 0x000fe200078e00ff */
[----:B------:R-:W-:Y:S01]  /*0e10*/  LEA.HI R14, R14, R7, RZ, 0x3 ;  /* 0x000000070e0e7211 */ /* 0x000fe200078f18ff */
[----:B------:R-:W-:Y:S01]  /*0e20*/  IMAD R192, R0, 0x10, R11 ;  /* 0x0000001000c07824 */ /* 0x000fe200078e020b */
[----:B------:R-:W-:Y:S01]  /*0e30*/  SHF.R.S32.HI R0, RZ, 0x1f, R13 ;  /* 0x0000001fff007819 */ /* 0x000fe2000001140d */
[----:B------:R-:W-:Y:S01]  /*0e40*/  IMAD.SHL.U32 R7, R7, 0x40, RZ ;  /* 0x0000004007077824 */ /* 0x000fe200078e00ff */
[----:B------:R-:W-:Y:S01]  /*0e50*/  LEA.HI R4, R4, R20, RZ, 0x1 ;  /* 0x0000001404047211 */ /* 0x000fe200078f08ff */
[----:B------:R-:W-:Y:S01]  /*0e60*/  IMAD.IADD R12, R3, 0x1, -R12 ;  /* 0x00000001030c7824 */ /* 0x000fe200078e0a0c */
[----:B------:R-:W-:Y:S01]  /*0e70*/  LEA.HI R0, R0, R187, RZ, 0x3 ;  /* 0x000000bb00007211 */ /* 0x000fe200078f18ff */
[----:B------:R-:W-:Y:S01]  /*0e80*/  IMAD.SHL.U32 R14, R14, 0x40, RZ ;  /* 0x000000400e0e7824 */ /* 0x000fe200078e00ff */
[----:B------:R-:W-:Y:S01]  /*0e90*/  LOP3.LUT R7, R7, 0x1c0, RZ, 0xc0, !PT ;  /* 0x000001c007077812 */ /* 0x000fe200078ec0ff */
[----:B------:R-:W-:Y:S01]  /*0ea0*/  IMAD.SHL.U32 R3, R12, 0x40, RZ ;  /* 0x000000400c037824 */ /* 0x000fe200078e00ff */
[----:B------:R-:W-:Y:S01]  /*0eb0*/  LOP3.LUT R6, R6, 0x7ffffffc, RZ, 0xc0, !PT ;  /* 0x7ffffffc06067812 */ /* 0x000fe200078ec0ff */
[----:B------:R-:W-:Y:S01]  /*0ec0*/  VIADD R221, R18, 0x120 ;  /* 0x0000012012dd7836 */ /* 0x000fe20000000000 */
[----:B------:R-:W-:Y:S01]  /*0ed0*/  LOP3.LUT R4, R4, 0xfffffe, RZ, 0xc0, !PT ;  /* 0x00fffffe04047812 */ /* 0x000fe200078ec0ff */
[----:B------:R-:W-:Y:S01]  /*0ee0*/  VIADD R217, R18, 0x140 ;  /* 0x0000014012d97836 */ /* 0x000fe20000000000 */
[----:B------:R-:W-:Y:S01]  /*0ef0*/  LOP3.LUT R0, R0, 0xfffffff8, RZ, 0xc0, !PT ;  /* 0xfffffff800007812 */ /* 0x000fe200078ec0ff */
[----:B------:R-:W-:Y:S01]  /*0f00*/  IMAD.IADD R207, R9, 0x1, -R6 ;  /* 0x0000000109cf7824 */ /* 0x000fe200078e0a06 */
[----:B------:R-:W-:Y:S01]  /*0f10*/  SHF.R.U32.HI R8, RZ, 0x3, R7 ;  /* 0x00000003ff087819 */ /* 0x000fe20000011607 */
[----:B------:R-:W-:Y:S01]  /*0f20*/  IMAD.IADD R4, R20, 0x1, -R4 ;  /* 0x0000000114047824 */ /* 0x000fe200078e0a04 */
[----:B------:R-:W-:Y:S01]  /*0f30*/  LOP3.LUT R7, R7, 0x38, R18, 0xf8, !PT ;  /* 0x0000003807077812 */ /* 0x000fe200078ef812 */
[----:B------:R-:W-:Y:S01]  /*0f40*/  IMAD.IADD R193, R187, 0x1, -R0 ;  /* 0x00000001bbc17824 */ /* 0x000fe200078e0a00 */
[----:B------:R-:W-:Y:S01]  /*0f50*/  LOP3.LUT R14, R14, 0xfffffe00, RZ, 0xc0, !PT ;  /* 0xfffffe000e0e7812 */ /* 0x000fe200078ec0ff */
[----:B------:R-:W-:Y:S01]  /*0f60*/  IMAD.SHL.U32 R24, R4, 0x100, RZ ;  /* 0x0000010004187824 */ /* 0x000fe200078e00ff */
[----:B------:R-:W-:Y:S01]  /*0f70*/  LOP3.LUT R6, R3, 0x1c0, RZ, 0xc0, !PT ;  /* 0x000001c003067812 */ /* 0x000fe200078ec0ff */
[----:B------:R-:W-:Y:S01]  /*0f80*/  VIADD R216, R18, 0x160 ;  /* 0x0000016012d87836 */ /* 0x000fe20000000000 */
[----:B------:R-:W-:Y:S01]  /*0f90*/  LEA R3, R16, R5, 0x6 ;  /* 0x0000000510037211 */ /* 0x000fe200078e30ff */
[----:B------:R-:W-:Y:S01]  /*0fa0*/  VIADD R215, R18, 0x180 ;  /* 0x0000018012d77836 */ /* 0x000fe20000000000 */
[----:B------:R-:W-:Y:S01]  /*0fb0*/  LOP3.LUT R25, R14, R7, R8, 0xf6, !PT ;  /* 0x000000070e197212 */ /* 0x000fe200078ef608 */
[----:B------:R-:W-:Y:S01]  /*0fc0*/  VIADD R214, R18, 0x1a0 ;  /* 0x000001a012d67836 */ /* 0x000fe20000000000 */
[----:B------:R-:W-:Y:S01]  /*0fd0*/  SHF.R.S32.HI R0, RZ, 0x1f, R26 ;  /* 0x0000001fff007819 */ /* 0x000fe2000001141a */
[----:B------:R0:W-:Y:S01]  /*0fe0*/  STL [R1+0x68], R3 ;  /* 0x0000680301007387 */ /* 0x0001e20000100800 */
[----:B------:R-:W-:Y:S01]  /*0ff0*/  LEA.HI R8, R188, R188, RZ, 0x1 ;  /* 0x000000bcbc087211 */ /* 0x000fe200078f08ff */
[----:B------:R-:W-:Y:S01]  /*1000*/  VIADD R212, R18, 0x1c0 ;  /* 0x000001c012d47836 */ /* 0x000fe20000000000 */
[----:B------:R-:W-:Y:S01]  /*1010*/  SHF.R.S32.HI R4, RZ, 0x1f, R229 ;  /* 0x0000001fff047819 */ /* 0x000fe200000114e5 */
[----:B------:R-:W-:Y:S01]  /*1020*/  STL [R1+0x50], RZ ;  /* 0x000050ff01007387 */ /* 0x000fe20000100800 */
[----:B------:R-:W-:Y:S01]  /*1030*/  SHF.L.U64.HI R0, R26, 0x1, R0 ;  /* 0x000000011a007819 */ /* 0x000fe20000010200 */
[----:B------:R-:W-:Y:S01]  /*1040*/  IMAD.SHL.U32 R207, R207, 0x2, RZ ;  /* 0x00000002cfcf7824 */ /* 0x000fe200078e00ff */
[----:B------:R-:W-:Y:S01]  /*1050*/  LOP3.LUT R9, R8, 0x1ffffffe, RZ, 0xc0, !PT ;  /* 0x1ffffffe08097812 */ /* 0x000fe200078ec0ff */
[----:B------:R1:W-:Y:S01]  /*1060*/  STL [R1], R26 ;  /* 0x0000001a01007387 */ /* 0x0003e20000100800 */
[----:B------:R-:W-:Y:S01]  /*1070*/  SHF.R.S32.HI R11, RZ, 0x1f, R228 ;  /* 0x0000001fff0b7819 */ /* 0x000fe200000114e4 */
[C---:B------:R-:W-:Y:S01]  /*1080*/  VIADD R211, R18.reuse, 0x1e0 ;  /* 0x000001e012d37836 */ /* 0x040fe20000000000 */
[----:B------:R-:W-:Y:S01]  /*1090*/  SHF.R.S32.HI R8, RZ, 0x1f, R227 ;  /* 0x0000001fff087819 */ /* 0x000fe200000114e3 */
[----:B------:R-:W-:Y:S01]  /*10a0*/  STL [R1+0x64], R24 ;  /* 0x0000641801007387 */ /* 0x000fe20000100800 */
[----:B------:R-:W-:Y:S01]  /*10b0*/  IADD3 R224, R18, 0x100, RZ ;  /* 0x0000010012e07810 */ /* 0x000fe20007ffe0ff */
[----:B------:R-:W-:Y:S01]  /*10c0*/  IMAD.IADD R197, R207, 0x1, R24 ;  /* 0x00000001cfc57824 */ /* 0x000fe200078e0218 */
[----:B0-----:R-:W-:Y:S01]  /*10d0*/  LOP3.LUT R3, R10, 0x7ffffe00, RZ, 0xc0, !PT ;  /* 0x7ffffe000a037812 */ /* 0x001fe200078ec0ff */
[----:B------:R0:W-:Y:S01]  /*10e0*/  STL [R1+0x4], R0 ;  /* 0x0000040001007387 */ /* 0x0001e20000100800 */
[----:B------:R-:W-:Y:S01]  /*10f0*/  SHF.R.S32.HI R13, RZ, 0x1f, R226 ;  /* 0x0000001fff0d7819 */ /* 0x000fe200000114e2 */
[----:B------:R-:W-:Y:S01]  /*1100*/  IMAD.IADD R9, R188, 0x1, -R9 ;  /* 0x00000001bc097824 */ /* 0x000fe200078e0a09 */
[----:B-1----:R-:W-:Y:S01]  /*1110*/  SHF.L.U64.HI R26, R229, 0x1, R4 ;  /* 0x00000001e51a7819 */ /* 0x002fe20000010204 */
[----:B------:R-:W-:Y:S01]  /*1120*/  IMAD R3, R206, 0x400, R3 ;  /* 0x00000400ce037824 */ /* 0x000fe200078e0203 */
[----:B------:R-:W-:Y:S01]  /*1130*/  SHF.L.U64.HI R4, R228, 0x1, R11 ;  /* 0x00000001e4047819 */ /* 0x000fe2000001020b */
[C---:B------:R-:W-:Y:S01]  /*1140*/  VIADD R41, R197.reuse, 0x10 ;  /* 0x00000010c5297836 */ /* 0x040fe20000000000 */
[----:B------:R-:W-:Y:S01]  /*1150*/  LOP3.LUT R5, R6, 0x8, R5, 0xf8, !PT ;  /* 0x0000000806057812 */ /* 0x000fe200078ef805 */
[----:B------:R-:W-:Y:S01]  /*1160*/  STL [R1+0x8], R26 ;  /* 0x0000081a01007387 */ /* 0x000fe20000100800 */
[----:B------:R-:W-:Y:S01]  /*1170*/  SHF.R.S32.HI R10, RZ, 0x1f, R225 ;  /* 0x0000001fff0a7819 */ /* 0x000fe200000114e1 */
[----:B------:R-:W-:Y:S01]  /*1180*/  VIADD R38, R197, 0x28 ;  /* 0x00000028c5267836 */ /* 0x000fe20000000000 */
[----:B0-----:R-:W-:Y:S01]  /*1190*/  SHF.L.U64.HI R0, R227, 0x1, R8 ;  /* 0x00000001e3007819 */ /* 0x001fe20000010208 */
[----:B------:R0:W-:Y:S01]  /*11a0*/  STL [R1+0xc], R4 ;  /* 0x00000c0401007387 */ /* 0x0001e20000100800 */
[----:B------:R-:W-:Y:S01]  /*11b0*/  SHF.R.U32.HI R6, RZ, 0x3, R6 ;  /* 0x00000003ff067819 */ /* 0x000fe20000011606 */
[----:B------:R-:W-:Y:S01]  /*11c0*/  VIADD R34, R194, 0x80 ;  /* 0x00000080c2227836 */ /* 0x000fe20000000000 */
[----:B------:R-:W-:Y:S01]  /*11d0*/  SHF.R.S32.HI R15, RZ, 0x1f, R224 ;  /* 0x0000001fff0f7819 */ /* 0x000fe200000114e0 */
[----:B------:R1:W-:Y:S01]  /*11e0*/  STL [R1+0x10], R0 ;  /* 0x0000100001007387 */ /* 0x0003e20000100800 */
[----:B------:R-:W-:Y:S01]  /*11f0*/  SHF.L.U64.HI R8, R226, 0x1, R13 ;  /* 0x00000001e2087819 */ /* 0x000fe2000001020d */
[----:B------:R-:W-:Y:S01]  /*1200*/  VIADD R33, R194, 0xc0 ;  /* 0x000000c0c2217836 */ /* 0x000fe20000000000 */
[----:B------:R-:W-:Y:S01]  /*1210*/  R2P PR, R12, 0x6 ;  /* 0x000000060c007804 */ /* 0x000fe20000000000 */
[----:B------:R-:W-:Y:S01]  /*1220*/  VIADD R31, R194, 0x140 ;  /* 0x00000140c21f7836 */ /* 0x000fe20000000000 */
[----:B------:R-:W-:Y:S01]  /*1230*/  LOP3.LUT R6, R5, R6, RZ, 0x3c, !PT ;  /* 0x0000000605067212 */ /* 0x000fe200078e3cff */
[----:B------:R-:W-:Y:S01]  /*1240*/  IMAD.MOV.U32 R5, RZ, RZ, R21 ;  /* 0x000000ffff057224 */ /* 0x000fe200078e0015 */
[----:B0-----:R-:W-:Y:S01]  /*1250*/  SHF.L.U64.HI R4, R225, 0x1, R10 ;  /* 0x00000001e1047819 */ /* 0x001fe2000001020a */
[----:B------:R0:W-:Y:S01]  /*1260*/  STL [R1+0x14], R8 ;  /* 0x0000140801007387 */ /* 0x0001e20000100800 */
[----:B------:R-:W-:Y:S01]  /*1270*/  SHF.R.S32.HI R12, RZ, 0x1f, R221 ;  /* 0x0000001fff0c7819 */ /* 0x000fe200000114dd */
[----:B------:R-:W-:Y:S01]  /*1280*/  IMAD.IADD R3, R3, 0x1, R6 ;  /* 0x0000000103037824 */ /* 0x000fe200078e0206 */
[----:B-1----:R-:W-:Y:S01]  /*1290*/  SHF.L.U64.HI R0, R224, 0x1, R15 ;  /* 0x00000001e0007819 */ /* 0x002fe2000001020f */
[----:B------:R1:W-:Y:S01]  /*12a0*/  STL [R1+0x18], R4 ;  /* 0x0000180401007387 */ /* 0x0003e20000100800 */
[----:B------:R-:W-:Y:S01]  /*12b0*/  SHF.R.S32.HI R14, RZ, 0x1f, R217 ;  /* 0x0000001fff0e7819 */ /* 0x000fe200000114d9 */
[----:B------:R-:W-:Y:S01]  /*12c0*/  IMAD R201, R3, 0x2, R2 ;  /* 0x0000000203c97824 */ /* 0x000fe200078e0202 */
[----:B------:R-:W-:Y:S01]  /*12d0*/  SHF.R.S32.HI R21, RZ, 0x1f, R216 ;  /* 0x0000001fff157819 */ /* 0x000fe200000114d8 */
[----:B------:R3:W-:Y:S01]  /*12e0*/  STL [R1+0x1c], R0 ;  /* 0x00001c0001007387 */ /* 0x0007e20000100800 */
[----:B------:R-:W-:Y:S01]  /*12f0*/  SHF.R.S32.HI R16, RZ, 0x1f, R215 ;  /* 0x0000001fff107819 */ /* 0x000fe200000114d7 */
[C---:B------:R-:W-:Y:S01]  /*1300*/  VIADD R30, R194.reuse, 0x180 ;  /* 0x00000180c21e7836 */ /* 0x040fe20000000000 */
[----:B0-----:R-:W-:Y:S01]  /*1310*/  SHF.L.U64.HI R8, R221, 0x1, R12 ;  /* 0x00000001dd087819 */ /* 0x001fe2000001020c */
[----:B------:R-:W-:Y:S01]  /*1320*/  VIADD R28, R194, 0x1c0 ;  /* 0x000001c0c21c7836 */ /* 0x000fe20000000000 */
[----:B------:R-:W-:Y:S01]  /*1330*/  SHF.R.S32.HI R27, RZ, 0x1f, R214 ;  /* 0x0000001fff1b7819 */ /* 0x000fe200000114d6 */
[----:B------:R-:W-:Y:S01]  /*1340*/  IMAD R210, R9, 0x8, R192 ;  /* 0x0000000809d27824 */ /* 0x000fe200078e02c0 */
[----:B-1----:R-:W-:Y:S01]  /*1350*/  SHF.L.U64.HI R4, R217, 0x1, R14 ;  /* 0x00000001d9047819 */ /* 0x002fe2000001020e */
[----:B------:R0:W-:Y:S01]  /*1360*/  STL [R1+0x20], R8 ;  /* 0x0000200801007387 */ /* 0x0001e20000100800 */
[----:B------:R-:W-:Y:S01]  /*1370*/  SHF.R.S32.HI R29, RZ, 0x1f, R212 ;  /* 0x0000001fff1d7819 */ /* 0x000fe200000114d4 */
[C---:B------:R-:W-:Y:S01]  /*1380*/  VIADD R26, R197.reuse, 0x88 ;  /* 0x00000088c51a7836 */ /* 0x040fe20000000000 */
[----:B---3--:R-:W-:Y:S01]  /*1390*/  SHF.L.U64.HI R0, R216, 0x1, R21 ;  /* 0x00000001d8007819 */ /* 0x008fe20000010215 */
        /* <DEDUP_REMOVED lines=10> */
[----:B------:R-:W-:Y:S01]  /*1440*/  VIADD R204, R201, 0x26800 ;  /* 0x00026800c9cc7836 */ /* 0x000fe20000000000 */
[----:B-1----:R-:W-:Y:S01]  /*1450*/  SHF.L.U64.HI R4, R212, 0x1, R29 ;  /* 0x00000001d4047819 */ /* 0x002fe2000001021d */
[----:B------:R-:W-:Y:S01]  /*1460*/  STL [R1+0x2c], R8 ;  /* 0x00002c0801007387 */ /* 0x000fe20000100800 */
[C---:B------:R-:W-:Y:S01]  /*1470*/  VIADD R29, R197.reuse, 0x70 ;  /* 0x00000070c51d7836 */ /* 0x040fe20000000000 */
[----:B---3--:R-:W-:Y:S01]  /*1480*/  SHF.L.U64.HI R0, R214, 0x1, R27 ;  /* 0x00000001d6007819 */ /* 0x008fe2000001021b */
[C---:B------:R-:W-:Y:S01]  /*1490*/  VIADD R15, R197.reuse, 0xb8 ;  /* 0x000000b8c50f7836 */ /* 0x040fe20000000000 */
[----:B------:R-:W-:Y:S01]  /*14a0*/  SHF.R.S32.HI R9, RZ, 0x1f, R38 ;  /* 0x0000001fff097819 */ /* 0x000fe20000011426 */
[----:B------:R-:W-:Y:S01]  /*14b0*/  IMAD.MOV.U32 R7, RZ, RZ, R23 ;  /* 0x000000ffff077224 */ /* 0x000fe200078e0017 */
[----:B------:R-:W-:Y:S01]  /*14c0*/  SHF.R.S32.HI R9, RZ, 0x1f, R35 ;  /* 0x0000001fff097819 */ /* 0x000fe20000011423 */
[----:B------:R0:W-:Y:S01]  /*14d0*/  STL [R1+0x30], R0 ;  /* 0x0000300001007387 */ /* 0x0001e20000100800 */
[----:B------:R-:W-:Y:S01]  /*14e0*/  SHF.R.S32.HI R34, RZ, 0x1f, R34 ;  /* 0x0000001fff227819 */ /* 0x000fe20000011422 */
[C---:B------:R-:W-:Y:S01]  /*14f0*/  VIADD R13, R197.reuse, 0xc8 ;  /* 0x000000c8c50d7836 */ /* 0x040fe20000000000 */
[----:B------:R-:W-:Y:S01]  /*1500*/  SHF.R.S32.HI R33, RZ, 0x1f, R33 ;  /* 0x0000001fff217819 */ /* 0x000fe20000011421 */
[----:B------:R1:W-:Y:S01]  /*1510*/  STL [R1+0x34], R4 ;  /* 0x0000340401007387 */ /* 0x0003e20000100800 */
[----:B------:R-:W-:Y:S01]  /*1520*/  SHF.R.S32.HI R31, RZ, 0x1f, R31 ;  /* 0x0000001fff1f7819 */ /* 0x000fe2000001141f */
[C---:B------:R-:W-:Y:S01]  /*1530*/  VIADD R10, R197.reuse, 0xe0 ;  /* 0x000000e0c50a7836 */ /* 0x040fe20000000000 */
[----:B------:R-:W-:Y:S01]  /*1540*/  SHF.R.S32.HI R30, RZ, 0x1f, R30 ;  /* 0x0000001fff1e7819 */ /* 0x000fe2000001141e */
[----:B------:R-:W-:Y:S01]  /*1550*/  VIADD R23, R18, 0x20 ;  /* 0x0000002012177836 */ /* 0x000fe20000000000 */
[----:B------:R-:W-:Y:S01]  /*1560*/  SHF.R.S32.HI R28, RZ, 0x1f, R28 ;  /* 0x0000001fff1c7819 */ /* 0x000fe2000001141c */
[----:B------:R-:W-:Y:S01]  /*1570*/  VIADD R42, R197, 0x8 ;  /* 0x00000008c52a7836 */ /* 0x000fe20000000000 */
[----:B0-----:R-:W-:Y:S01]  /*1580*/  SHF.L.U64.HI R0, R211, 0x1, R20 ;  /* 0x00000001d3007819 */ /* 0x001fe20000010214 */
[----:B------:R-:W-:Y:S01]  /*1590*/  VIADD R39, R197, 0x20 ;  /* 0x00000020c5277836 */ /* 0x000fe20000000000 */
[----:B------:R-:W-:Y:S01]  /*15a0*/  SEL R203, R203, 0xffffffc0, !P2 ;  /* 0xffffffc0cbcb7807 */ /* 0x000fe20005000000 */
[----:B-1----:R-:W-:Y:S01]  /*15b0*/  IMAD R4, R25, 0x2, R2 ;  /* 0x0000000219047824 */ /* 0x002fe200078e0202 */
[C---:B------:R-:W-:Y:S01]  /*15c0*/  IADD3 R12, R197.reuse, 0xd0, RZ ;  /* 0x000000d0c50c7810 */ /* 0x040fe20007ffe0ff */
[----:B------:R0:W-:Y:S01]  /*15d0*/  STL [R1+0x38], R0 ;  /* 0x0000380001007387 */ /* 0x0001e20000100800 */
[----:B------:R-:W-:Y:S01]  /*15e0*/  SHF.R.S32.HI R9, RZ, 0x1f, R32 ;  /* 0x0000001fff097819 */ /* 0x000fe20000011420 */
[C---:B------:R-:W-:Y:S01]  /*15f0*/  VIADD R37, R197.reuse, 0x30 ;  /* 0x00000030c5257836 */ /* 0x040fe20000000000 */
[----:B------:R-:W-:Y:S01]  /*1600*/  SHF.R.S32.HI R9, RZ, 0x1f, R29 ;  /* 0x0000001fff097819 */ /* 0x000fe2000001141d */
[----:B------:R1:W-:Y:S01]  /*1610*/  STL [R1+0x5c], R4 ;  /* 0x00005c0401007387 */ /* 0x0003e20000100800 */
[C---:B------:R-:W-:Y:S01]  /*1620*/  VIADD R36, R197.reuse, 0x38 ;  /* 0x00000038c5247836 */ /* 0x040fe20000000000 */
[C---:B------:R-:W-:Y:S01]  /*1630*/  IADD3 R40, R197.reuse, 0x18, RZ ;  /* 0x00000018c5287810 */ /* 0x040fe20007ffe0ff */
        /* <DEDUP_REMOVED lines=36> */
[----:B------:R-:W-:Y:S01]  /*1880*/  IMAD.MOV.U32 R6, RZ, RZ, R22 ;  /* 0x000000ffff067224 */ /* 0x000fe200078e0016 */
        /* <DEDUP_REMOVED lines=15> */
[----:B--2---:R-:W-:Y:S01]  /*1980*/  LOP3.LUT R186, R17, 0x1, RZ, 0xfc, !PT ;  /* 0x0000000111ba7812 */ /* 0x004fe200078efcff */
[----:B------:R-:W-:-:S07]  /*1990*/  IMAD.MOV.U32 R17, RZ, RZ, RZ ;  /* 0x000000ffff117224 */ /* 0x000fce00078e00ff */
.L_x_4650:
        /* <DEDUP_REMOVED lines=13> */
[----:B------:R-:W-:Y:S01]  /*1a70*/  ISETP.NE.AND.EX P1, PT, RZ, UR9, PT, P1 ;  /* 0x00000009ff007c0c */ /* 0x000fe2000bf25310 */
[C---:B--2---:R-:W-:Y:S01]  /*1a80*/  IMAD.SHL.U32 R28, R26.reuse, 0x4, RZ ;  /* 0x000000041a1c7824 */ /* 0x044fe200078e00ff */
[----:B------:R-:W-:Y:S01]  /*1a90*/  SHF.R.S32.HI R0, RZ, 0x1f, R26 ;  /* 0x0000001fff007819 */ /* 0x000fe2000001141a */
[----:B------:R-:W-:Y:S04]  /*1aa0*/  STL [R1+0x40], R26 ;  /* 0x0000401a01007387 */ /* 0x000fe80000100800 */
[C---:B------:R-:W-:Y:S02]  /*1ab0*/  @P2 LEA R10, P3, R26.reuse, UR4, 0x2 ;  /* 0x000000041a0a2c11 */ /* 0x040fe4000f8610ff */
[--C-:B------:R-:W-:Y:S01]  /*1ac0*/  SHF.L.U64.HI R27, R26, 0x2, R0.reuse ;  /* 0x000000021a1b7819 */ /* 0x100fe20000010200 */
[----:B------:R0:W-:Y:S01]  /*1ad0*/  STL [R1+0x54], R0 ;  /* 0x0000540001007387 */ /* 0x0001e20000100800 */
[----:B------:R-:W-:Y:S01]  /*1ae0*/  IADD3 R8, P4, R28, UR6, RZ ;  /* 0x000000061c087c10 */ /* 0x000fe2000ff9e0ff */
[----:B------:R-:W-:Y:S01]  /*1af0*/  ULDC UR4, c[0x0][0x288] ;  /* 0x0000a20000047ab9 */ /* 0x000fe20000000800 */
[----:B------:R-:W-:Y:S01]  /*1b00*/  @P2 LEA.HI.X R11, R26, UR5, R0, 0x2, P3 ;  /* 0x000000051a0b2c11 */ /* 0x000fe200098f1400 */
[----:B------:R1:W-:Y:S01]  /*1b10*/  STL [R1+0x44], R28 ;  /* 0x0000441c01007387 */ /* 0x0003e20000100800 */
[----:B------:R-:W-:Y:S01]  /*1b20*/  IADD3.X R9, R27, UR7, RZ, P4, !PT ;  /* 0x000000071b097c10 */ /* 0x000fe2000a7fe4ff */
[----:B------:R-:W-:Y:S01]  /*1b30*/  IMAD.U32 R198, RZ, RZ, UR4 ;  /* 0x00000004ffc67e24 */ /* 0x000fe2000f8e00ff */
[----:B------:R-:W-:Y:S01]  /*1b40*/  ULDC.64 UR4, c[0x0][0x418] ;  /* 0x0001060000047ab9 */ /* 0x000fe20000000a00 */
[----:B------:R1:W-:Y:S04]  /*1b50*/  STL [R1+0x48], R27 ;  /* 0x0000481b01007387 */ /* 0x0003e80000100800 */
[----:B------:R-:W5:Y:S01]  /*1b60*/  @P0 LDG.E R24, desc[UR40][R8.64] ;  /* 0x0000002808180981 */ /* 0x000f62000c1e1900 */
[----:B------:R-:W-:-:S03]  /*1b70*/  UISETP.NE.U32.AND UP0, UPT, UR4, URZ, UPT ;  /* 0x0000003f0400728c */ /* 0x000fc6000bf05070 */
[----:B------:R2:W5:Y:S01]  /*1b80*/  @P2 LDG.E R4, desc[UR40][R10.64] ;  /* 0x000000280a042981 */ /* 0x000562000c1e1900 */
[----:B------:R-:W-:Y:S01]  /*1b90*/  UISETP.NE.AND.EX UP0, UPT, UR5, URZ, UPT, UP0 ;  /* 0x0000003f0500728c */ /* 0x000fe2000bf05300 */
[----:B------:R-:W-:Y:S01]  /*1ba0*/  ULDC UR4, c[0x0][0x424] ;  /* 0x0001090000047ab9 */ /* 0x000fe20000000800 */
[----:B------:R-:W-:Y:S02]  /*1bb0*/  LOP3.LUT R3, R6, 0xff000000, RZ, 0xc0, !PT ;  /* 0xff00000006037812 */ /* 0x000fe400078ec0ff */
[----:B--2---:R-:W-:Y:S01]  /*1bc0*/  @P1 IADD3 R10, P2, R28, UR8, RZ ;  /* 0x000000081c0a1c10 */ /* 0x004fe2000ff5e0ff */
[----:B------:R-:W-:Y:S01]  /*1bd0*/  USEL UR4, UR4, 0x1, UP0 ;  /* 0x0000000104047887 */ /* 0x000fe20008000000 */
[----:B------:R-:W-:Y:S02]  /*1be0*/  ULDC UR5, c[0x0][0x2f0] ;  /* 0x0000bc0000057ab9 */ /* 0x000fe40000000800 */
[----:B------:R-:W-:Y:S01]  /*1bf0*/  @P1 IADD3.X R11, R27, UR9, RZ, P2, !PT ;  /* 0x000000091b0b1c10 */ /* 0x000fe200097fe4ff */
[----:B------:R-:W-:-:S02]  /*1c00*/  ULDC.64 UR8, c[0x0][0xa20] ;  /* 0x0002880000087ab9 */ /* 0x000fc40000000a00 */
[----:B------:R-:W-:Y:S01]  /*1c10*/  ISETP.NE.U32.AND P2, PT, RZ, UR8, PT ;  /* 0x00000008ff007c0c */ /* 0x000fe2000bf45070 */
[----:B------:R-:W-:Y:S01]  /*1c20*/  UIMAD UR4, UR4, UR5, URZ ;  /* 0x00000005040472a4 */ /* 0x000fe2000f8e023f */
[C---:B0-----:R-:W-:Y:S01]  /*1c30*/  LOP3.LUT R0, R6.reuse, 0xff0000, RZ, 0xc0, !PT ;  /* 0x00ff000006007812 */ /* 0x041fe200078ec0ff */
[----:B------:R0:W5:Y:S01]  /*1c40*/  @P1 LDG.E R198, desc[UR40][R10.64] ;  /* 0x000000280ac61981 */ /* 0x000162000c1e1900 */
[----:B------:R-:W-:Y:S01]  /*1c50*/  SHF.R.U32.HI R3, RZ, 0x8, R3 ;  /* 0x00000008ff037819 */ /* 0x000fe20000011603 */
[----:B------:R-:W-:Y:S01]  /*1c60*/  ULDC UR5, c[0x0][0x348] ;  /* 0x0000d20000057ab9 */ /* 0x000fe20000000800 */
[----:B------:R-:W-:Y:S02]  /*1c70*/  ISETP.NE.AND.EX P2, PT, RZ, UR9, PT, P2 ;  /* 0x00000009ff007c0c */ /* 0x000fe4000bf45320 */
[----:B------:R-:W-:Y:S02]  /*1c80*/  LOP3.LUT R185, R6, 0xffff, RZ, 0xc0, !PT ;  /* 0x0000ffff06b97812 */ /* 0x000fe400078ec0ff */
[----:B0-----:R-:W-:Y:S01]  /*1c90*/  LEA.HI R10, R0, R3, RZ, 0x10 ;  /* 0x00000003000a7211 */ /* 0x001fe200078f80ff */
[----:B-1----:R-:W-:Y:S08]  /*1ca0*/  @P1 BRA `(.L_x_4496) ;  /* 0x0000000000241947 */ /* 0x002ff00003800000 */
        /* <DEDUP_REMOVED lines=9> */
.L_x_4496:
[----:B------:R-:W-:Y:S02]  /*1d40*/  IMAD.U32 R34, RZ, RZ, UR5 ;  /* 0x00000005ff227e24 */ /* 0x000fe4000f8e00ff */
[----:B------:R-:W-:Y:S01]  /*1d50*/  IMAD.U32 R25, RZ, RZ, UR4 ;  /* 0x00000004ff197e24 */ /* 0x000fe2000f8e00ff */
[----:B------:R-:W-:Y:S06]  /*1d60*/  @!P2 BRA `(.L_x_4497) ;  /* 0x000000000010a947 */ /* 0x000fec0003800000 */
[----:B------:R-:W-:-:S04]  /*1d70*/  IADD3 R6, P0, R28, UR8, RZ ;  /* 0x000000081c067c10 */ /* 0x000fc8000ff1e0ff */
[----:B------:R-:W-:-:S05]  /*1d80*/  IADD3.X R7, R27, UR9, RZ, P0, !PT ;  /* 0x000000091b077c10 */ /* 0x000fca00087fe4ff */
[----:B------:R0:W5:Y:S01]  /*1d90*/  LDG.E R25, desc[UR40][R6.64] ;  /* 0x0000002806197981 */ /* 0x000162000c1e1900 */
[----:B------:R-:W-:Y:S05]  /*1da0*/  BRA `(.L_x_4498) ;  /* 0x0000000000107947 */ /* 0x000fea0003800000 */
.L_x_4497:
[----:B------:R-:W-:Y:S05]  /*1db0*/  @!P0 BRA `(.L_x_4498) ;  /* 0x00000000000c8947 */ /* 0x000fea0003800000 */
[----:B------:R-:W2:Y:S04]  /*1dc0*/  LDG.E R0, desc[UR40][R8.64] ;  /* 0x0000002808007981 */ /* 0x000ea8000c1e1900 */
[----:B------:R-:W2:Y:S02]  /*1dd0*/  LDG.E R25, desc[UR40][R8.64+0x4] ;  /* 0x0000042808197981 */ /* 0x000ea4000c1e1900 */
[----:B--2---:R-:W-:-:S07]  /*1de0*/  IMAD.IADD R25, R25, 0x1, -R0 ;  /* 0x0000000119197824 */ /* 0x004fce00078e0a00 */
.L_x_4498:
[----:B------:R-:W-:Y:S01]  /*1df0*/  ULDC.64 UR4, c[0x0][0xa10] ;  /* 0x0002840000047ab9 */ /* 0x000fe20000000a00 */
[----:B------:R-:W1:Y:S01]  /*1e00*/  LDC R8, c[0x0][0x448] ;  /* 0x00011200ff087b82 */ /* 0x000e620000000800 */
[----:B------:R-:W-:-:S04]  /*1e10*/  ISETP.NE.U32.AND P0, PT, RZ, UR4, PT ;  /* 0x00000004ff007c0c */ /* 0x000fc8000bf05070 */
[----:B------:R-:W-:Y:S01]  /*1e20*/  ISETP.NE.AND.EX P0, PT, RZ, UR5, PT, P0 ;  /* 0x00000005ff007c0c */ /* 0x000fe2000bf05300 */
[----:B------:R-:W-:-:S12]  /*1e30*/  ULDC.64 UR4, c[0x0][0xa30] ;  /* 0x00028c0000047ab9 */ /* 0x000fd80000000a00 */
[----:B0-----:R-:W0:Y:S02]  /*1e40*/  @P0 LDC.64 R6, c[0x0][0xa10] ;  /* 0x00028400ff060b82 */ /* 0x001e240000000a00 */
[----:B0-----:R-:W-:-:S05]  /*1e50*/  @P0 IMAD.WIDE R6, R26, 0x4, R6 ;  /* 0x000000041a060825 */ /* 0x001fca00078e0206 */
[----:B------:R-:W2:Y:S04]  /*1e60*/  @P0 LDG.E R0, desc[UR40][R6.64] ;  /* 0x0000002806000981 */ /* 0x000ea8000c1e1900 */
[----:B------:R0:W2:Y:S01]  /*1e70*/  @P0 LDG.E R3, desc[UR40][R6.64+0x4] ;  /* 0x0000042806030981 */ /* 0x0000a2000c1e1900 */
[----:B------:R-:W-:Y:S01]  /*1e80*/  ISETP.NE.U32.AND P1, PT, RZ, UR4, PT ;  /* 0x00000004ff007c0c */ /* 0x000fe2000bf25070 */
[----:B-----5:R-:W-:-:S03]  /*1e90*/  IMAD.MOV.U32 R152, RZ, RZ, R25 ;  /* 0x000000ffff987224 */ /* 0x020fc600078e0019 */
[----:B------:R-:W-:-:S13]  /*1ea0*/  ISETP.NE.AND.EX P1, PT, RZ, UR5, PT, P1 ;  /* 0x00000005ff007c0c */ /* 0x000fda000bf25310 */
[----:B0-----:R-:W-:-:S04]  /*1eb0*/  @P1 IADD3 R6, P2, R28, UR4, RZ ;  /* 0x000000041c061c10 */ /* 0x001fc8000ff5e0ff */
[----:B------:R-:W-:-:S05]  /*1ec0*/  @P1 IADD3.X R7, R27, UR5, RZ, P2, !PT ;  /* 0x000000051b071c10 */ /* 0x000fca00097fe4ff */
[----:B------:R0:W5:Y:S01]  /*1ed0*/  @P1 LDG.E R152, desc[UR40][R6.64] ;  /* 0x0000002806981981 */ /* 0x000162000c1e1900 */
[----:B-1----:R-:W-:Y:S01]  /*1ee0*/  ISETP.NE.AND P1, PT, R8, 0x1, PT ;  /* 0x000000010800780c */ /* 0x002fe20003f25270 */
[----:B------:R-:W-:Y:S01]  /*1ef0*/  IMAD.SHL.U32 R199, R5, 0x40, RZ ;  /* 0x0000004005c77824 */ /* 0x000fe200078e00ff */
[----:B------:R-:W-:Y:S01]  /*1f00*/  LOP3.LUT R13, R10, 0xff, RZ, 0xc0, !PT ;  /* 0x000000ff0a0d7812 */ /* 0x000fe200078ec0ff */
[----:B------:R-:W-:Y:S01]  /*1f10*/  IMAD.IADD R11, R25, 0x1, -R4 ;  /* 0x00000001190b7824 */ /* 0x000fe200078e0a04 */
[----:B------:R-:W-:Y:S01]  /*1f20*/  SHF.R.U32.HI R12, RZ, 0x10, R10 ;  /* 0x00000010ff0c7819 */ /* 0x000fe2000001160a */
[----:B------:R-:W-:Y:S01]  /*1f30*/  BSSY B0, `(.L_x_4499) ;  /* 0x0000034000007945 */ /* 0x000fe20003800000 */
[----:B------:R-:W-:Y:S01]  /*1f40*/  IADD3 R5, R199, 0x3f, RZ ;  /* 0x0000003fc7057810 */ /* 0x000fe20007ffe0ff */
[----:B------:R0:W-:Y:S04]  /*1f50*/  STL [R1+0x4c], R13 ;  /* 0x00004c0d01007387 */ /* 0x0001e80000100800 */
[----:B------:R0:W-:Y:S02]  /*1f60*/  STL [R1+0x3c], R12 ;  /* 0x00003c0c01007387 */ /* 0x0001e40000100800 */
[----:B------:R-:W1:Y:S08]  /*1f70*/  @P1 LDC R8, c[0x0][0x44c] ;  /* 0x00011300ff081b82 */ /* 0x000e700000000800 */
[----:B------:R-:W3:Y:S01]  /*1f80*/  @P1 LDC R9, c[0x0][0x450] ;  /* 0x00011400ff091b82 */ /* 0x000ee20000000800 */
[----:B--2---:R-:W-:-:S02]  /*1f90*/  @P0 IMAD.IADD R34, R3, 0x1, -R0 ;  /* 0x0000000103220824 */ /* 0x004fc400078e0a00 */
[----:B-1----:R-:W-:-:S04]  /*1fa0*/  @P1 IMAD.HI.U32 R0, R5, R8, RZ ;  /* 0x0000000805001227 */ /* 0x002fc800078e00ff */
[----:B------:R-:W-:Y:S01]  /*1fb0*/  IMAD.IADD R200, R11, 0x1, R34 ;  /* 0x000000010bc87824 */ /* 0x000fe200078e0222 */
[----:B---3--:R-:W-:-:S03]  /*1fc0*/  @P1 SHF.R.U32.HI R5, RZ, R9, R0 ;  /* 0x00000009ff051219 */ /* 0x008fc60000011600 */
[C---:B------:R-:W-:Y:S01]  /*1fd0*/  VIADD R0, R200.reuse, 0x3f ;  /* 0x0000003fc8007836 */ /* 0x040fe20000000000 */
[----:B------:R-:W-:-:S04]  /*1fe0*/  IADD3 R38, R200, 0x40, -R198 ;  /* 0x00000040c8267810 */ /* 0x000fc80007ffe8c6 */
[----:B------:R-:W-:Y:S01]  /*1ff0*/  SHF.R.S32.HI R3, RZ, 0x1f, R0 ;  /* 0x0000001fff037819 */ /* 0x000fe20000011400 */
[----:B------:R-:W-:-:S03]  /*2000*/  IMAD.IADD R5, R38, 0x1, R5 ;  /* 0x0000000126057824 */ /* 0x000fc600078e0205 */
[----:B------:R-:W-:Y:S01]  /*2010*/  LEA.HI R3, R3, R0, RZ, 0x6 ;  /* 0x0000000003037211 */ /* 0x000fe200078f30ff */
[----:B------:R-:W-:Y:S01]  /*2020*/  IMAD.MOV.U32 R0, RZ, RZ, RZ ;  /* 0x000000ffff007224 */ /* 0x000fe200078e00ff */
[----:B------:R-:W-:Y:S02]  /*2030*/  SHF.R.S32.HI R4, RZ, 0x1f, R5 ;  /* 0x0000001fff047819 */ /* 0x000fe40000011405 */
[----:B------:R-:W-:Y:S02]  /*2040*/  SHF.R.S32.HI R37, RZ, 0x6, R3 ;  /* 0x00000006ff257819 */ /* 0x000fe40000011403 */
[----:B------:R-:W-:-:S04]  /*2050*/  LEA.HI R4, R4, R5, RZ, 0x6 ;  /* 0x0000000504047211 */ /* 0x000fc800078f30ff */
[----:B------:R-:W-:-:S04]  /*2060*/  SHF.R.S32.HI R4, RZ, 0x6, R4 ;  /* 0x00000006ff047819 */ /* 0x000fc80000011404 */
[----:B------:R-:W-:-:S04]  /*2070*/  VIMNMX R9, R37, R4, PT ;  /* 0x0000000425097248 */ /* 0x000fc80003fe0100 */
[----:B------:R-:W-:-:S13]  /*2080*/  ISETP.GE.AND P0, PT, R9, 0x1, PT ;  /* 0x000000010900780c */ /* 0x000fda0003f06270 */
        /* <DEDUP_REMOVED lines=30> */
.L_x_4500:
[----:B------:R-:W-:Y:S05]  /*2270*/  BSYNC B0 ;  /* 0x0000000000007941 */ /* 0x000fea0003800000 */
.L_x_4499:
[----:B------:R-:W-:-:S05]  /*2280*/  IMAD R3, R13, R0, RZ ;  /* 0x000000000d037224 */ /* 0x000fca00078e02ff */
        /* <DEDUP_REMOVED lines=26> */
[----:B------:R-:W-:Y:S01]  /*2430*/  IMAD.U32 R10, RZ, RZ, UR6 ;  /* 0x00000006ff0a7e24 */ /* 0x000fe2000f8e00ff */
[----:B------:R-:W-:Y:S01]  /*2440*/  MOV R6, UR4 ;  /* 0x0000000400067c02 */ /* 0x000fe20008000f00 */
[----:B------:R-:W-:-:S02]  /*2450*/  IMAD.U32 R7, RZ, RZ, UR5 ;  /* 0x00000005ff077e24 */ /* 0x000fc4000f8e00ff */
[----:B------:R-:W-:Y:S02]  /*2460*/  IMAD.U32 R11, RZ, RZ, UR7 ;  /* 0x00000007ff0b7e24 */ /* 0x000fe4000f8e00ff */
[----:B------:R-:W-:Y:S02]  /*2470*/  IMAD.MOV.U32 R8, RZ, RZ, 0x70 ;  /* 0x00000070ff087424 */ /* 0x000fe400078e00ff */
[----:B------:R-:W-:Y:S02]  /*2480*/  IMAD.MOV.U32 R12, RZ, RZ, 0x1 ;  /* 0x00000001ff0c7424 */ /* 0x000fe400078e00ff */
[----:B------:R-:W-:-:S07]  /*2490*/  IMAD.MOV.U32 R13, RZ, RZ, RZ ;  /* 0x000000ffff0d7224 */ /* 0x000fce00078e00ff */
[----:B------:R-:W-:-:S07]  /*24a0*/  LEPC R20, `(.L_x_4503) ;  /* 0x000000001014794e */ /* 0x000fce0000000000 */
[----:B0----5:R-:W-:Y:S05]  /*24b0*/  CALL.ABS.NOINC R14 ;  /* 0x000000000e007343 */ /* 0x021fea0003c00000 */
.L_x_4503:
[----:B------:R-:W-:Y:S05]  /*24c0*/  BSYNC B6 ;  /* 0x0000000000067941 */ /* 0x000fea0003800000 */
.L_x_4502:
        /* <DEDUP_REMOVED lines=20> */
.L_x_4505:
[----:B------:R-:W-:Y:S05]  /*2610*/  BSYNC B6 ;  /* 0x0000000000067941 */ /* 0x000fea0003800000 */
.L_x_4504:
        /* <DEDUP_REMOVED lines=15> */
[-C--:B-1----:R-:W-:Y:S01]  /*2710*/  IMAD R8, R9, R6.reuse, RZ ;  /* 0x0000000609087224 */ /* 0x082fe200078e02ff */
[----:B------:R-:W-:Y:S01]  /*2720*/  LOP3.LUT R42, R42, 0x1c0, RZ, 0xc0, !PT ;  /* 0x000001c02a2a7812 */ /* 0x000fe200078ec0ff */
[-C--:B------:R-:W-:Y:S01]  /*2730*/  IMAD.WIDE.U32 R20, R187, R6.reuse, R188 ;  /* 0x00000006bb147225 */ /* 0x080fe200078e00bc */
[----:B------:R-:W-:Y:S02]  /*2740*/  SHF.L.U64.HI R40, R6, 0x6, R7 ;  /* 0x0000000606287819 */ /* 0x000fe40000010207 */
[----:B--2---:R-:W-:Y:S01]  /*2750*/  ISETP.GE.AND P3, PT, R18, R47, PT ;  /* 0x0000002f1200720c */ /* 0x004fe20003f66270 */
[----:B0-----:R-:W-:Y:S01]  /*2760*/  VIADD R10, R3, 0xffffff80 ;  /* 0xffffff80030a7836 */ /* 0x001fe20000000000 */
[----:B------:R-:W-:Y:S01]  /*2770*/  SHF.R.U32.HI R44, RZ, 0x3, R42 ;  /* 0x00000003ff2c7819 */ /* 0x000fe2000001162a */
[C---:B------:R-:W-:Y:S01]  /*2780*/  IMAD R11, R187.reuse, R7, R8 ;  /* 0x00000007bb0b7224 */ /* 0x040fe200078e0208 */
[----:B----4-:R-:W0:Y:S01]  /*2790*/  LDC.64 R4, c[0x0][0x408] ;  /* 0x00010200ff047b82 */ /* 0x010e220000000a00 */
[----:B------:R-:W-:Y:S01]  /*27a0*/  IMAD.WIDE.U32 R28, R187, R6, R18 ;  /* 0x00000006bb1c7225 */ /* 0x000fe200078e0012 */
[----:B------:R-:W-:-:S02]  /*27b0*/  SHF.R.S32.HI R3, RZ, 0x1f, R10 ;  /* 0x0000001fff037819 */ /* 0x000fc4000001140a */
[----:B------:R-:W-:Y:S01]  /*27c0*/  ISETP.GE.AND P2, PT, R18, UR4, PT ;  /* 0x0000000412007c0c */ /* 0x000fe2000bf46270 */
[----:B------:R-:W-:Y:S01]  /*27d0*/  IMAD.IADD R21, R21, 0x1, R11 ;  /* 0x0000000115157824 */ /* 0x000fe200078e020b */
[----:B------:R-:W-:Y:S01]  /*27e0*/  LEA.HI R3, R3, R10, RZ, 0x2 ;  /* 0x0000000a03037211 */ /* 0x000fe200078f10ff */
[----:B------:R-:W-:Y:S01]  /*27f0*/  IMAD.IADD R29, R11, 0x1, R29 ;  /* 0x000000010b1d7824 */ /* 0x000fe200078e021d */
[----:B-----5:R-:W-:Y:S01]  /*2800*/  SHF.R.S32.HI R11, RZ, 0x1f, R152 ;  /* 0x0000001fff0b7819 */ /* 0x020fe20000011498 */
[CC--:B------:R-:W-:Y:S01]  /*2810*/  IMAD.WIDE.U32 R20, R152.reuse, R6.reuse, R20 ;  /* 0x0000000698147225 */ /* 0x0c0fe200078e0014 */
[----:B------:R-:W-:Y:S02]  /*2820*/  LOP3.LUT R13, R3, 0xfffffffc, RZ, 0xc0, !PT ;  /* 0xfffffffc030d7812 */ /* 0x000fe400078ec0ff */
[----:B------:R-:W-:Y:S01]  /*2830*/  ISETP.GE.AND P1, PT, R23, UR4, PT ;  /* 0x0000000417007c0c */ /* 0x000fe2000bf26270 */
[----:B------:R-:W-:Y:S01]  /*2840*/  IMAD.WIDE.U32 R28, R152, R6, R28 ;  /* 0x00000006981c7225 */ /* 0x000fe200078e001c */
[----:B---3--:R-:W-:-:S03]  /*2850*/  LEA.HI R46, R46, 0x8, RZ, 0x19 ;  /* 0x000000082e2e7811 */ /* 0x008fc600078fc8ff */
[----:B------:R-:W-:Y:S02]  /*2860*/  IMAD.IADD R12, R10, 0x1, -R13 ;  /* 0x000000010a0c7824 */ /* 0x000fe400078e0a0d */
[----:B------:R-:W-:Y:S02]  /*2870*/  IMAD R10, R11, R6, RZ ;  /* 0x000000060b0a7224 */ /* 0x000fe400078e02ff */
[----:B------:R-:W-:Y:S02]  /*2880*/  IMAD.IADD R3, R24, 0x1, R25 ;  /* 0x0000000118037824 */ /* 0x000fe400078e0219 */
[----:B------:R-:W-:Y:S01]  /*2890*/  IMAD R51, R152, R7, R10 ;  /* 0x0000000798337224 */ /* 0x000fe200078e020a */
[----:B0-----:R-:W-:Y:S01]  /*28a0*/  SHF.L.U64.HI R43, R4, 0x6, R5 ;  /* 0x00000006042b7819 */ /* 0x001fe20000010205 */
[-C--:B------:R-:W-:Y:S01]  /*28b0*/  IMAD R8, R9, R4.reuse, RZ ;  /* 0x0000000409087224 */ /* 0x080fe200078e02ff */
[----:B------:R-:W-:Y:S01]  /*28c0*/  SEL R9, R47, RZ, P3 ;  /* 0x000000ff2f097207 */ /* 0x000fe20001800000 */
[----:B------:R-:W-:-:S02]  /*28d0*/  IMAD R11, R11, R4, RZ ;  /* 0x000000040b0b7224 */ /* 0x000fc400078e02ff */
[CC--:B------:R-:W-:Y:S02]  /*28e0*/  IMAD R13, R187.reuse, R5.reuse, R8 ;  /* 0x00000005bb0d7224 */ /* 0x0c0fe400078e0208 */
[----:B------:R-:W-:Y:S02]  /*28f0*/  IMAD.IADD R9, R18, 0x1, R9 ;  /* 0x0000000112097824 */ /* 0x000fe400078e0209 */
[----:B------:R-:W-:Y:S01]  /*2900*/  IMAD R11, R152, R5, R11 ;  /* 0x00000005980b7224 */ /* 0x000fe200078e020b */
[----:B------:R-:W-:Y:S01]  /*2910*/  LOP3.LUT R5, R42, 0x18, R18, 0xf8, !PT ;  /* 0x000000182a057812 */ /* 0x000fe200078ef812 */
[----:B------:R-:W-:Y:S01]  /*2920*/  IMAD.WIDE.U32 R30, R187, R4, R188 ;  /* 0x00000004bb1e7225 */ /* 0x000fe200078e00bc */
[----:B------:R-:W-:Y:S02]  /*2930*/  SHF.R.S32.HI R8, RZ, 0x1f, R9 ;  /* 0x0000001fff087819 */ /* 0x000fe40000011409 */
[----:B------:R-:W-:Y:S01]  /*2940*/  LOP3.LUT R5, R5, R44, RZ, 0x3c, !PT ;  /* 0x0000002c05057212 */ /* 0x000fe200078e3cff */
[----:B------:R-:W-:Y:S01]  /*2950*/  IMAD.WIDE.U32 R32, R187, R4, R18 ;  /* 0x00000004bb207225 */ /* 0x000fe200078e0012 */
[----:B------:R-:W-:-:S02]  /*2960*/  LEA.HI R39, R8, R9, RZ, 0x3 ;  /* 0x0000000908277211 */ /* 0x000fc400078f18ff */
[----:B------:R-:W-:Y:S01]  /*2970*/  IADD3 R31, R31, R13, RZ ;  /* 0x0000000d1f1f7210 */ /* 0x000fe20007ffe0ff */
[----:B------:R-:W-:Y:S01]  /*2980*/  IMAD R48, R206, 0x200, R5 ;  /* 0x00000200ce307824 */ /* 0x000fe200078e0205 */
[----:B------:R-:W-:Y:S01]  /*2990*/  LOP3.LUT R5, R42, 0x38, R39, 0xf8, !PT ;  /* 0x000000382a057812 */ /* 0x000fe200078ef827 */
[----:B------:R-:W-:Y:S01]  /*29a0*/  IMAD.IADD R33, R13, 0x1, R33 ;  /* 0x000000010d217824 */ /* 0x000fe200078e0221 */
[----:B------:R-:W-:Y:S01]  /*29b0*/  LOP3.LUT R53, R39, 0xfffffff8, RZ, 0xc0, !PT ;  /* 0xfffffff827357812 */ /* 0x000fe200078ec0ff */
[C---:B------:R-:W-:Y:S01]  /*29c0*/  IMAD.WIDE.U32 R30, R152.reuse, R4, R30 ;  /* 0x00000004981e7225 */ /* 0x040fe200078e001e */
[----:B------:R-:W-:Y:S02]  /*29d0*/  LOP3.LUT R5, R5, R44, RZ, 0x3c, !PT ;  /* 0x0000002c05057212 */ /* 0x000fe400078e3cff */
[----:B------:R-:W-:Y:S01]  /*29e0*/  SHF.R.S32.HI R58, RZ, 0x1f, R53 ;  /* 0x0000001fff3a7819 */ /* 0x000fe20000011435 */
[----:B------:R-:W-:-:S04]  /*29f0*/  IMAD.WIDE.U32 R32, R152, R4, R32 ;  /* 0x0000000498207225 */ /* 0x000fc800078e0020 */
        /* <DEDUP_REMOVED lines=10> */
.L_x_4538:
[----:B0-----:R-:W0:Y:S01]  /*2aa0*/  LDC R62, c[0x0][0x430] ;  /* 0x00010c00ff3e7b82 */ /* 0x001e220000000800 */
[----:B------:R-:W-:Y:S02]  /*2ab0*/  VIADD R35, R35, 0xffffffff ;  /* 0xffffffff23237836 */ /* 0x000fe40000000000 */
[----:B------:R-:W-:Y:S02]  /*2ac0*/  IMAD.MOV.U32 R61, RZ, RZ, RZ ;  /* 0x000000ffff3d7224 */ /* 0x000fe400078e00ff */
[----:B------:R-:W-:-:S03]  /*2ad0*/  IMAD R4, R35, 0x40, R49 ;  /* 0x0000004023047824 */ /* 0x000fc600078e0231 */
[----:B------:R-:W1:Y:S01]  /*2ae0*/  LDC R69, c[0x0][0x3f4] ;  /* 0x0000fd00ff457b82 */ /* 0x000e620000000800 */
        /* <DEDUP_REMOVED lines=26> */
[----:B------:R-:W-:-:S05]  /*2c90*/  IMAD.IADD R7, R48, 0x1, R66 ;  /* 0x0000000130077824 */ /* 0x000fca00078e0242 */
[----:B------:R-:W-:Y:S01]  /*2ca0*/  LEA R70, R7, R2, 0x1 ;  /* 0x0000000207467211 */ /* 0x000fe200078e08ff */
[----:B0-----:R-:W-:Y:S06]  /*2cb0*/  @!P0 BRA `(.L_x_4507) ;  /* 0x0000001400c88947 */ /* 0x001fec0003800000 */
        /* <DEDUP_REMOVED lines=57> */
.L_x_4510:
[----:B------:R-:W-:Y:S05]  /*3050*/  BSYNC B1 ;  /* 0x0000000000017941 */ /* 0x000fea0003800000 */
.L_x_4509:
[----:B------:R-:W-:Y:S01]  /*3060*/  ISETP.NE.AND P5, PT, R186, 0x3, PT ;  /* 0x00000003ba00780c */ /* 0x000fe20003fa5270 */
[----:B0----5:R-:W-:Y:S02]  /*3070*/  IMAD.MOV.U32 R4, RZ, RZ, R8 ;  /* 0x000000ffff047224 */ /* 0x021fe400078e0008 */
[----:B------:R-:W-:Y:S02]  /*3080*/  IMAD.MOV.U32 R5, RZ, RZ, R9 ;  /* 0x000000ffff057224 */ /* 0x000fe400078e0009 */
[----:B------:R-:W-:Y:S02]  /*3090*/  IMAD.MOV.U32 R6, RZ, RZ, R26 ;  /* 0x000000ffff067224 */ /* 0x000fe400078e001a */
[----:B------:R-:W-:Y:S01]  /*30a0*/  IMAD.MOV.U32 R7, RZ, RZ, R27 ;  /* 0x000000ffff077224 */ /* 0x000fe200078e001b */
[----:B------:R-:W-:Y:S01]  /*30b0*/  PRMT R71, R4, 0x5410, R5 ;  /* 0x0000541004477816 */ /* 0x000fe20000000005 */
[----:B------:R-:W-:Y:S02]  /*30c0*/  IMAD.MOV.U32 R4, RZ, RZ, R24 ;  /* 0x000000ffff047224 */ /* 0x000fe400078e0018 */
[----:B------:R-:W-:Y:S01]  /*30d0*/  IMAD.MOV.U32 R5, RZ, RZ, R25 ;  /* 0x000000ffff057224 */ /* 0x000fe200078e0019 */
[----:B------:R-:W-:Y:S01]  /*30e0*/  PRMT R73, R6, 0x5410, R7 ;  /* 0x0000541006497816 */ /* 0x000fe20000000007 */
[----:B------:R-:W-:-:S02]  /*30f0*/  IMAD.MOV.U32 R6, RZ, RZ, R54 ;  /* 0x000000ffff067224 */ /* 0x000fc400078e0036 */
[----:B------:R-:W-:Y:S01]  /*3100*/  IMAD.MOV.U32 R7, RZ, RZ, R55 ;  /* 0x000000ffff077224 */ /* 0x000fe200078e0037 */
[----:B------:R-:W-:-:S04]  /*3110*/  PRMT R74, R4, 0x5410, R5 ;  /* 0x00005410044a7816 */ /* 0x000fc80000000005 */
[----:B------:R-:W-:Y:S01]  /*3120*/  PRMT R75, R6, 0x5410, R7 ;  /* 0x00005410064b7816 */ /* 0x000fe20000000007 */
[----:B------:R-:W-:Y:S06]  /*3130*/  @!P5 BRA `(.L_x_4511) ;  /* 0x000000000004d947 */ /* 0x000fec0003800000 */
[----:B------:R-:W-:Y:S01]  /*3140*/  BPT.TRAP 0x1 ;  /* 0x000000040000795c */ /* 0x000fe20000300000 */
.L_x_4511:
[----:B------:R-:W-:Y:S01]  /*3150*/  IMAD R60, R184, 0x8, R2 ;  /* 0x00000008b83c7824 */ /* 0x000fe200078e0202 */
[----:B------:R-:W-:Y:S01]  /*3160*/  SHF.L.U32 R67, R191, 0x1f, RZ ;  /* 0x0000001fbf437819 */ /* 0x000fe200000006ff */
[----:B------:R-:W-:Y:S03]  /*3170*/  BSSY B1, `(.L_x_4512) ;  /* 0x0000003000017945 */ /* 0x000fe60003800000 */
[----:B------:R-:W0:Y:S02]  /*3180*/  SYNCS.PHASECHK.TRANS64.TRYWAIT P6, [R60+URZ+0x28c90], R67 ;  /* 0x028c90433c0075a7 */ /* 0x000e2400080c017f */
[----:B0-----:R-:W-:Y:S05]  /*3190*/  @!P6 BRA `(.L_x_4513) ;  /* 0x000001a80080e947 */ /* 0x001fea0003800000 */
.L_x_4783:
[----:B------:R-:W-:Y:S05]  /*31a0*/  BSYNC B1 ;  /* 0x0000000000017941 */ /* 0x000fea0003800000 */
.L_x_4512:
[----:B------:R-:W-:-:S03]  /*31b0*/  UMOV UR4, 0xffffffff ;  /* 0xffffffff00047882 */ /* 0x000fc60000000000 */
[----:B------:R-:W-:Y:S05]  /*31c0*/  BRA.DIV UR4, `(.L_x_4514) ;  /* 0x000001aa04887947 */ /* 0x000fea000b800000 */
[----:B------:R1:W2:Y:S04]  /*31d0*/  SHFL.IDX PT, R72, R14, RZ, 0x1c1f ;  /* 0x001c1fff0e487589 */ /* 0x0002a800000e0000 */
[----:B------:R-:W3:Y:S02]  /*31e0*/  SHFL.IDX PT, R68, R68, RZ, 0x1c1f ;  /* 0x001c1fff44447589 */ /* 0x000ee400000e0000 */
.L_x_4787:
        /* <DEDUP_REMOVED lines=9> */
[----:B-1----:R-:W-:Y:S01]  /*3280*/  SHF.R.U64 R14, R54, 0x10, R55 ;  /* 0x00000010360e7819 */ /* 0x002fe20000001237 */
[--C-:B0-----:R-:W-:Y:S01]  /*3290*/  HADD2.F32 R12, -RZ, R5.reuse.H1_H1 ;  /* 0x30000005ff0c7230 */ /* 0x101fe20000004100 */
[----:B------:R-:W-:Y:S01]  /*32a0*/  SHF.R.U64 R13, R26, 0x10, R27 ;  /* 0x000000101a0d7819 */ /* 0x000fe2000000121b */
[----:B------:R-:W-:Y:S02]  /*32b0*/  HADD2.F32 R5, -RZ, R5.H0_H0 ;  /* 0x20000005ff057230 */ /* 0x000fe40000004100 */
[----:B------:R-:W-:Y:S02]  /*32c0*/  HADD2.F32 R14, -RZ, R14.H0_H0 ;  /* 0x2000000eff0e7230 */ /* 0x000fe40000004100 */
[----:B------:R-:W-:-:S03]  /*32d0*/  HADD2.F32 R13, -RZ, R13.H0_H0 ;  /* 0x2000000dff0d7230 */ /* 0x000fc60000004100 */
[CC--:B------:R-:W-:Y:S01]  /*32e0*/  FMUL.FTZ R15, R5.reuse, R14.reuse ;  /* 0x0000000e050f7220 */ /* 0x0c0fe20000410000 */
        /* <DEDUP_REMOVED lines=12> */
[----:B------:R-:W-:Y:S02]  /*33b0*/  HADD2.F32 R26, -RZ, R75.H0_H0 ;  /* 0x2000004bff1a7230 */ /* 0x000fe40000004100 */
[C---:B------:R-:W-:Y:S01]  /*33c0*/  FMUL.FTZ R15, R4.reuse, R15 ;  /* 0x0000000f040f7220 */ /* 0x040fe20000410000 */
[----:B------:R-:W-:-:S03]  /*33d0*/  FFMA.FTZ R4, R4, R7, -R27 ;  /* 0x0000000704047223 */ /* 0x000fc6000001081b */
[----:B------:R-:W-:Y:S01]  /*33e0*/  FFMA.FTZ R7, R14, R7, R15 ;  /* 0x000000070e077223 */ /* 0x000fe2000001000f */
[--C-:B------:R-:W-:Y:S02]  /*33f0*/  HADD2.F32 R14, -RZ, R13.reuse.H1_H1 ;  /* 0x3000000dff0e7230 */ /* 0x100fe40000004100 */
[----:B------:R-:W-:Y:S02]  /*3400*/  HADD2.F32 R13, -RZ, R13.H0_H0 ;  /* 0x2000000dff0d7230 */ /* 0x000fe40000004100 */
[----:B------:R-:W-:Y:S02]  /*3410*/  HADD2.F32 R15, -RZ, R73.H0_H0 ;  /* 0x20000049ff0f7230 */ /* 0x000fe40000004100 */
[----:B------:R-:W-:Y:S01]  /*3420*/  FMUL.FTZ R54, R14, R26 ;  /* 0x0000001a0e367220 */ /* 0x000fe20000410000 */
[----:B------:R-:W-:Y:S01]  /*3430*/  F2FP.F16.F32.PACK_AB R7, R7, R4 ;  /* 0x000000040707723e */ /* 0x000fe200000000ff */
[C---:B------:R-:W-:Y:S02]  /*3440*/  FMUL.FTZ R27, R13.reuse, R26 ;  /* 0x0000001a0d1b7220 */ /* 0x040fe40000410000 */
[----:B------:R-:W-:Y:S01]  /*3450*/  FFMA.FTZ R54, R13, R15, -R54 ;  /* 0x0000000f0d367223 */ /* 0x000fe20000010836 */
[----:B------:R-:W-:-:S02]  /*3460*/  HADD2.F32 R13, -RZ, R6.H1_H1 ;  /* 0x30000006ff0d7230 */ /* 0x000fc40000004100 */
[----:B------:R-:W-:Y:S01]  /*3470*/  FFMA.FTZ R27, R14, R15, R27 ;  /* 0x0000000f0e1b7223 */ /* 0x000fe2000001001b */
[----:B------:R-:W-:Y:S02]  /*3480*/  HADD2.F32 R15, -RZ, R75.H1_H1 ;  /* 0x3000004bff0f7230 */ /* 0x000fe40000004100 */
[----:B------:R-:W-:Y:S02]  /*3490*/  HADD2.F32 R6, -RZ, R6.H0_H0 ;  /* 0x20000006ff067230 */ /* 0x000fe40000004100 */
[----:B------:R-:W-:Y:S02]  /*34a0*/  HADD2.F32 R14, -RZ, R73.H1_H1 ;  /* 0x30000049ff0e7230 */ /* 0x000fe40000004100 */
[-C--:B------:R-:W-:Y:S01]  /*34b0*/  FMUL.FTZ R55, R13, R15.reuse ;  /* 0x0000000f0d377220 */ /* 0x080fe20000410000 */
[----:B------:R-:W-:Y:S01]  /*34c0*/  F2FP.F16.F32.PACK_AB R4, R27, R54 ;  /* 0x000000361b04723e */ /* 0x000fe200000000ff */
[C---:B------:R-:W-:Y:S02]  /*34d0*/  FMUL.FTZ R26, R6.reuse, R15 ;  /* 0x0000000f061a7220 */ /* 0x040fe40000410000 */
[----:B------:R-:W-:-:S02]  /*34e0*/  FFMA.FTZ R55, R6, R14, -R55 ;  /* 0x0000000e06377223 */ /* 0x000fc40000010837 */
[----:B------:R-:W-:-:S05]  /*34f0*/  FFMA.FTZ R26, R13, R14, R26 ;  /* 0x0000000e0d1a7223 */ /* 0x000fca000001001a */
[----:B------:R-:W-:-:S07]  /*3500*/  F2FP.F16.F32.PACK_AB R6, R26, R55 ;  /* 0x000000371a06723e */ /* 0x000fce00000000ff */
.L_x_4519:
[----:B------:R-:W-:Y:S05]  /*3510*/  BSYNC B2 ;  /* 0x0000000000027941 */ /* 0x000fea0003800000 */
.L_x_4518:
[----:B0-----:R4:W-:Y:S02]  /*3520*/  ST.E.128 desc[UR40][R10.64], R4 ;  /* 0x000000040a007985 */ /* 0x0019e4000c101d28 */
.L_x_4517:
[----:B------:R-:W-:Y:S05]  /*3530*/  BSYNC B1 ;  /* 0x0000000000017941 */ /* 0x000fea0003800000 */
.L_x_4516:
        /* <DEDUP_REMOVED lines=53> */
.L_x_4521:
[----:B------:R-:W-:Y:S05]  /*3890*/  BSYNC B1 ;  /* 0x0000000000017941 */ /* 0x000fea0003800000 */
.L_x_4520:
[----:B--2---:R2:W-:Y:S01]  /*38a0*/  ST.E.128 desc[UR40][R10.64], R4 ;  /* 0x000000040a007985 */ /* 0x0045e2000c101d28 */
[----:B------:R-:W-:Y:S05]  /*38b0*/  BRA `(.L_x_4515) ;  /* 0x0000000c00987947 */ /* 0x000fea0003800000 */
.L_x_4508:
[----:B------:R-:W-:Y:S01]  /*38c0*/  IMAD R65, R35, -0x40, R34 ;  /* 0xffffffc023417824 */ /* 0x000fe200078e0222 */
[----:B------:R-:W-:-:S04]  /*38d0*/  ISETP.GE.AND P0, PT, R18, R69, PT ;  /* 0x000000451200720c */ /* 0x000fc80003f06270 */
[----:B------:R-:W-:-:S04]  /*38e0*/  VIMNMX R65, R65, 0x40, PT ;  /* 0x0000004041417848 */ /* 0x000fc80003fe0100 */
[----:B------:R-:W-:-:S13]  /*38f0*/  ISETP.GE.OR P5, PT, R187, R65, P0 ;  /* 0x00000041bb00720c */ /* 0x000fda00007a6670 */
[----:B------:R-:W0:Y:S01]  /*3900*/  @!P5 LDC.64 R12, c[0x0][0x3e8] ;  /* 0x0000fa00ff0cdb82 */ /* 0x000e220000000a00 */
[----:B------:R-:W-:Y:S01]  /*3910*/  @!P5 IADD3 R6, P6, R28, R4, RZ ;  /* 0x000000041c06d210 */ /* 0x000fe20007fde0ff */
[----:B------:R-:W-:Y:S01]  /*3920*/  @!P5 IMAD R4, R43, R35, RZ ;  /* 0x000000232b04d224 */ /* 0x000fe200078e02ff */
[----:B------:R-:W-:-:S03]  /*3930*/  @!P5 MOV R5, R56 ;  /* 0x000000380005d202 */ /* 0x000fc60000000f00 */
        /* <DEDUP_REMOVED lines=16> */
[----:B------:R-:W-:Y:S01]  /*3a40*/  ISETP.NE.AND P5, PT, R186, 0x3, PT ;  /* 0x00000003ba00780c */ /* 0x000fe20003fa5270 */
        /* <DEDUP_REMOVED lines=17> */
.L_x_4522:
[----:B------:R-:W-:Y:S01]  /*3b60*/  IMAD R60, R184, 0x8, R2 ;  /* 0x00000008b83c7824 */ /* 0x000fe200078e0202 */
[----:B------:R-:W-:Y:S01]  /*3b70*/  SHF.L.U32 R67, R191, 0x1f, RZ ;  /* 0x0000001fbf437819 */ /* 0x000fe200000006ff */
[----:B------:R-:W-:Y:S03]  /*3b80*/  BSSY B1, `(.L_x_4523) ;  /* 0x0000003000017945 */ /* 0x000fe60003800000 */
[----:B------:R-:W0:Y:S02]  /*3b90*/  SYNCS.PHASECHK.TRANS64.TRYWAIT P6, [R60+URZ+0x28c90], R67 ;  /* 0x028c90433c0075a7 */ /* 0x000e2400080c017f */
[----:B0-----:R-:W-:Y:S05]  /*3ba0*/  @!P6 BRA `(.L_x_4524) ;  /* 0x000001a0005ce947 */ /* 0x001fea0003800000 */
.L_x_4788:
[----:B------:R-:W-:Y:S05]  /*3bb0*/  BSYNC B1 ;  /* 0x0000000000017941 */ /* 0x000fea0003800000 */
.L_x_4523:
[----:B------:R-:W-:-:S03]  /*3bc0*/  UMOV UR4, 0xffffffff ;  /* 0xffffffff00047882 */ /* 0x000fc60000000000 */
[----:B------:R-:W-:Y:S05]  /*3bd0*/  BRA.DIV UR4, `(.L_x_4525) ;  /* 0x000001a204647947 */ /* 0x000fea000b800000 */
[----:B------:R1:W2:Y:S04]  /*3be0*/  SHFL.IDX PT, R54, R14, RZ, 0x1c1f ;  /* 0x001c1fff0e367589 */ /* 0x0002a800000e0000 */
[----:B------:R-:W3:Y:S02]  /*3bf0*/  SHFL.IDX PT, R68, R68, RZ, 0x1c1f ;  /* 0x001c1fff44447589 */ /* 0x000ee400000e0000 */
.L_x_4792:
[----:B------:R-:W-:-:S13]  /*3c00*/  ISETP.GE.OR P6, PT, R187, R65, P2 ;  /* 0x00000041bb00720c */ /* 0x000fda00017c6670 */
[----:B------:R-:W-:Y:S05]  /*3c10*/  @P6 BRA `(.L_x_4515) ;  /* 0x0000000800c06947 */ /* 0x000fea0003800000 */
[----:B------:R-:W4:Y:S01]  /*3c20*/  LDC R70, c[0x0][0x2f4] ;  /* 0x0000bd00ff467b82 */ /* 0x000f220000000800 */
        /* <DEDUP_REMOVED lines=18> */
[----:B-1----:R-:W-:Y:S01]  /*3d50*/  IMAD.MOV.U32 R69, RZ, RZ, R13 ;  /* 0x000000ffff457224 */ /* 0x002fe200078e000d */
[----:B------:R-:W-:Y:S01]  /*3d60*/  SHF.R.U32.HI R71, RZ, 0x10, R25 ;  /* 0x00000010ff477819 */ /* 0x000fe20000011619 */
[----:B----4-:R-:W-:Y:S01]  /*3d70*/  IMAD.MOV.U32 R66, RZ, RZ, R9 ;  /* 0x000000ffff427224 */ /* 0x010fe200078e0009 */
[----:B------:R-:W-:Y:S01]  /*3d80*/  SHF.R.U32.HI R73, RZ, 0x10, R5 ;  /* 0x00000010ff497819 */ /* 0x000fe20000011605 */
[----:B------:R-:W-:Y:S01]  /*3d90*/  HADD2.F32 R74, -RZ, R74.H0_H0 ;  /* 0x2000004aff4a7230 */ /* 0x000fe20000004100 */
[----:B------:R-:W-:Y:S01]  /*3da0*/  SHF.R.U64 R24, R24, 0x10, R25 ;  /* 0x0000001018187819 */ /* 0x000fe20000001219 */
[----:B------:R-:W-:Y:S01]  /*3db0*/  HADD2.F32 R9, -RZ, R69.H0_H0 ;  /* 0x20000045ff097230 */ /* 0x000fe20000004100 */
[----:B------:R-:W-:Y:S01]  /*3dc0*/  SHF.R.U64 R4, R4, 0x10, R5 ;  /* 0x0000001004047819 */ /* 0x000fe20000001205 */
[----:B------:R-:W-:Y:S01]  /*3dd0*/  HADD2.F32 R13, -RZ, R66.H0_H0 ;  /* 0x20000042ff0d7230 */ /* 0x000fe20000004100 */
[----:B------:R-:W-:Y:S01]  /*3de0*/  SHF.R.U64 R26, R26, 0x10, R27 ;  /* 0x000000101a1a7819 */ /* 0x000fe2000000121b */
[----:B------:R-:W-:-:S02]  /*3df0*/  HADD2.F32 R72, -RZ, R72.H0_H0 ;  /* 0x20000048ff487230 */ /* 0x000fc40000004100 */
[-C--:B------:R-:W-:Y:S01]  /*3e00*/  FMUL.FTZ R76, R9, R74.reuse ;  /* 0x0000004a094c7220 */ /* 0x080fe20000410000 */
[----:B------:R-:W-:Y:S02]  /*3e10*/  HADD2.F32 R69, -RZ, R69.H1_H1 ;  /* 0x30000045ff457230 */ /* 0x000fe40000004100 */
[C---:B------:R-:W-:Y:S01]  /*3e20*/  FMUL.FTZ R74, R13.reuse, R74 ;  /* 0x0000004a0d4a7220 */ /* 0x040fe20000410000 */
[----:B------:R-:W-:Y:S02]  /*3e30*/  HADD2.F32 R71, -RZ, R71.H0_H0 ;  /* 0x20000047ff477230 */ /* 0x000fe40000004100 */
[-C--:B------:R-:W-:Y:S01]  /*3e40*/  FFMA.FTZ R13, R13, R72.reuse, -R76 ;  /* 0x000000480d0d7223 */ /* 0x080fe2000001084c */
[----:B------:R-:W-:Y:S02]  /*3e50*/  HADD2.F32 R76, -RZ, R75.H0_H0 ;  /* 0x2000004bff4c7230 */ /* 0x000fe40000004100 */
[----:B------:R-:W-:Y:S01]  /*3e60*/  FFMA.FTZ R9, R9, R72, R74 ;  /* 0x0000004809097223 */ /* 0x000fe2000001004a */
[----:B------:R-:W-:-:S02]  /*3e70*/  HADD2.F32 R72, -RZ, R66.H1_H1 ;  /* 0x30000042ff487230 */ /* 0x000fc40000004100 */
[----:B------:R-:W-:Y:S02]  /*3e80*/  HADD2.F32 R66, -RZ, R73.H0_H0 ;  /* 0x20000049ff427230 */ /* 0x000fe40000004100 */
[CC--:B------:R-:W-:Y:S01]  /*3e90*/  FMUL.FTZ R73, R69.reuse, R71.reuse ;  /* 0x0000004745497220 */ /* 0x0c0fe20000410000 */
[----:B------:R-:W-:Y:S02]  /*3ea0*/  HADD2.F32 R25, -RZ, R79.H0_H0 ;  /* 0x2000004fff197230 */ /* 0x000fe40000004100 */
[C---:B------:R-:W-:Y:S01]  /*3eb0*/  FMUL.FTZ R74, R72.reuse, R71 ;  /* 0x00000047484a7220 */ /* 0x040fe20000410000 */
[----:B------:R-:W-:Y:S02]  /*3ec0*/  IMAD.MOV.U32 R71, RZ, RZ, R15 ;  /* 0x000000ffff477224 */ /* 0x000fe400078e000f */
[-C--:B------:R-:W-:Y:S01]  /*3ed0*/  FFMA.FTZ R72, R72, R66.reuse, -R73 ;  /* 0x0000004248487223 */ /* 0x080fe20000010849 */
[----:B------:R-:W-:Y:S01]  /*3ee0*/  SHF.R.U32.HI R73, RZ, 0x10, R27 ;  /* 0x00000010ff497819 */ /* 0x000fe2000001161b */
[----:B------:R-:W-:Y:S01]  /*3ef0*/  FFMA.FTZ R66, R69, R66, R74 ;  /* 0x0000004245427223 */ /* 0x000fe2000001004a */
[----:B------:R-:W-:-:S02]  /*3f00*/  IMAD.MOV.U32 R69, RZ, RZ, R11 ;  /* 0x000000ffff457224 */ /* 0x000fc400078e000b */
[----:B------:R-:W-:Y:S01]  /*3f10*/  HADD2.F32 R11, -RZ, R71.H0_H0 ;  /* 0x20000047ff0b7230 */ /* 0x000fe20000004100 */
[----:B------:R-:W-:Y:S01]  /*3f20*/  F2FP.F16.F32.PACK_AB R13, R72, R13 ;  /* 0x0000000d480d723e */ /* 0x000fe200000000ff */
[----:B------:R-:W-:Y:S01]  /*3f30*/  HADD2.F32 R74, -RZ, R78.H0_H0 ;  /* 0x2000004eff4a7230 */ /* 0x000fe20000004100 */
[----:B------:R-:W-:Y:S01]  /*3f40*/  F2FP.F16.F32.PACK_AB R66, R66, R9 ;  /* 0x000000094242723e */ /* 0x000fe200000000ff */
[----:B------:R-:W-:Y:S02]  /*3f50*/  HADD2.F32 R15, -RZ, R69.H0_H0 ;  /* 0x20000045ff0f7230 */ /* 0x000fe40000004100 */
[-C--:B------:R-:W-:Y:S01]  /*3f60*/  FMUL.FTZ R78, R11, R76.reuse ;  /* 0x0000004c0b4e7220 */ /* 0x080fe20000410000 */
[----:B------:R-:W-:Y:S02]  /*3f70*/  HADD2.F32 R24, -RZ, R24.H0_H0 ;  /* 0x20000018ff187230 */ /* 0x000fe40000004100 */
[----:B------:R-:W-:Y:S02]  /*3f80*/  HADD2.F32 R4, -RZ, R4.H0_H0 ;  /* 0x20000004ff047230 */ /* 0x000fe40000004100 */
[C---:B------:R-:W-:Y:S01]  /*3f90*/  FMUL.FTZ R76, R15.reuse, R76 ;  /* 0x0000004c0f4c7220 */ /* 0x040fe20000410000 */
[----:B------:R-:W-:Y:S01]  /*3fa0*/  FFMA.FTZ R15, R15, R74, -R78 ;  /* 0x0000004a0f0f7223 */ /* 0x000fe2000001084e */
[----:B------:R-:W-:-:S02]  /*3fb0*/  HADD2.F32 R27, -RZ, R77.H1_H1 ;  /* 0x3000004dff1b7230 */ /* 0x000fc40000004100 */
[----:B------:R-:W-:Y:S01]  /*3fc0*/  FFMA.FTZ R11, R11, R74, R76 ;  /* 0x0000004a0b0b7223 */ /* 0x000fe2000001004c */
[----:B------:R-:W-:Y:S02]  /*3fd0*/  HADD2.F32 R76, -RZ, R71.H1_H1 ;  /* 0x30000047ff4c7230 */ /* 0x000fe40000004100 */
[----:B------:R-:W-:Y:S01]  /*3fe0*/  HADD2.F32 R71, -RZ, R73.H0_H0 ;  /* 0x20000049ff477230 */ /* 0x000fe20000004100 */
[--C-:B------:R-:W-:Y:S01]  /*3ff0*/  SHF.R.U32.HI R73, RZ, 0x10, R7.reuse ;  /* 0x00000010ff497819 */ /* 0x100fe20000011607 */
[----:B------:R-:W-:Y:S01]  /*4000*/  HADD2.F32 R74, -RZ, R69.H1_H1 ;  /* 0x30000045ff4a7230 */ /* 0x000fe20000004100 */
[----:B------:R-:W-:Y:S01]  /*4010*/  SHF.R.U64 R7, R6, 0x10, R7 ;  /* 0x0000001006077819 */ /* 0x000fe20000001207 */
[----:B------:R-:W-:Y:S02]  /*4020*/  IMAD.MOV.U32 R9, RZ, RZ, R13 ;  /* 0x000000ffff097224 */ /* 0x000fe400078e000d */
[----:B------:R-:W-:Y:S02]  /*4030*/  HADD2.F32 R69, -RZ, R73.H0_H0 ;  /* 0x20000049ff457230 */ /* 0x000fe40000004100 */
[-C--:B------:R-:W-:Y:S01]  /*4040*/  FMUL.FTZ R73, R76, R71.reuse ;  /* 0x000000474c497220 */ /* 0x080fe20000410000 */
[----:B------:R-:W-:Y:S01]  /*4050*/  FMUL.FTZ R71, R74, R71 ;  /* 0x000000474a477220 */ /* 0x000fe20000410000 */
[----:B------:R-:W-:-:S02]  /*4060*/  HADD2.F32 R7, -RZ, R7.H0_H0 ;  /* 0x20000007ff077230 */ /* 0x000fc40000004100 */
[-C--:B------:R-:W-:Y:S01]  /*4070*/  FFMA.FTZ R74, R74, R69.reuse, -R73 ;  /* 0x000000454a4a7223 */ /* 0x080fe20000010849 */
[----:B------:R-:W-:Y:S01]  /*4080*/  FFMA.FTZ R76, R76, R69, R71 ;  /* 0x000000454c4c7223 */ /* 0x000fe20000010047 */
[----:B------:R-:W-:Y:S01]  /*4090*/  IMAD.MOV.U32 R69, RZ, RZ, R12 ;  /* 0x000000ffff457224 */ /* 0x000fe200078e000c */
[----:B------:R-:W-:Y:S01]  /*40a0*/  MOV R71, R8 ;  /* 0x0000000800477202 */ /* 0x000fe20000000f00 */
[----:B------:R-:W-:Y:S01]  /*40b0*/  HADD2.F32 R73, -RZ, R75.H1_H1 ;  /* 0x3000004bff497230 */ /* 0x000fe20000004100 */
[----:B------:R-:W-:Y:S01]  /*40c0*/  F2FP.F16.F32.PACK_AB R15, R74, R15 ;  /* 0x0000000f4a0f723e */ /* 0x000fe200000000ff */
[----:B------:R-:W-:Y:S01]  /*40d0*/  IMAD.MOV.U32 R13, RZ, RZ, R66 ;  /* 0x000000ffff0d7224 */ /* 0x000fe200078e0042 */
        /* <DEDUP_REMOVED lines=17> */
[----:B------:R-:W-:Y:S01]  /*41f0*/  IMAD.MOV.U32 R14, RZ, RZ, R10 ;  /* 0x000000ffff0e7224 */ /* 0x000fe200078e000a */
[----:B------:R-:W-:Y:S02]  /*4200*/  F2FP.F16.F32.PACK_AB R8, R5, R8 ;  /* 0x000000080508723e */ /* 0x000fe400000000ff */
[----:B------:R-:W-:Y:S01]  /*4210*/  HADD2.F32 R10, -RZ, R24.H0_H0 ;  /* 0x20000018ff0a7230 */ /* 0x000fe20000004100 */
[----:B------:R-:W-:Y:S01]  /*4220*/  F2FP.F16.F32.PACK_AB R12, R25, R12 ;  /* 0x0000000c190c723e */ /* 0x000fe200000000ff */
[----:B------:R-:W-:Y:S02]  /*4230*/  HADD2.F32 R4, -RZ, R14.H0_H0 ;  /* 0x2000000eff047230 */ /* 0x000fe40000004100 */
[----:B------:R-:W-:-:S02]  /*4240*/  HADD2.F32 R24, -RZ, R24.H1_H1 ;  /* 0x30000018ff187230 */ /* 0x000fc40000004100 */
[-C--:B------:R-:W-:Y:S01]  /*4250*/  FMUL.FTZ R71, R10, R69.reuse ;  /* 0x000000450a477220 */ /* 0x080fe20000410000 */
[----:B------:R-:W-:Y:S02]  /*4260*/  HADD2.F32 R14, -RZ, R14.H1_H1 ;  /* 0x3000000eff0e7230 */ /* 0x000fe40000004100 */
        /* <DEDUP_REMOVED lines=12> */
.L_x_4527:
[----:B------:R-:W-:Y:S05]  /*4330*/  BSYNC B1 ;  /* 0x0000000000017941 */ /* 0x000fea0003800000 */
.L_x_4526:
        /* <DEDUP_REMOVED lines=10> */
.L_x_4507:
[----:B------:R-:W-:-:S13]  /*43e0*/  ISETP.NE.AND P5, PT, R186, 0x3, PT ;  /* 0x00000003ba00780c */ /* 0x000fda0003fa5270 */
[----:B------:R-:W-:Y:S05]  /*43f0*/  @!P5 BRA `(.L_x_4528) ;  /* 0x000000000004d947 */ /* 0x000fea0003800000 */
[----:B------:R-:W-:Y:S01]  /*4400*/  BPT.TRAP 0x1 ;  /* 0x000000040000795c */ /* 0x000fe20000300000 */
.L_x_4528:
[----:B------:R-:W-:Y:S01]  /*4410*/  IMAD R60, R184, 0x8, R2 ;  /* 0x00000008b83c7824 */ /* 0x000fe200078e0202 */
[----:B------:R-:W-:Y:S01]  /*4420*/  SHF.L.U32 R67, R191, 0x1f, RZ ;  /* 0x0000001fbf437819 */ /* 0x000fe200000006ff */
[----:B------:R-:W-:Y:S01]  /*4430*/  BSSY B1, `(.L_x_4529) ;  /* 0x0000004000017945 */ /* 0x000fe20003800000 */
[----:B------:R-:W-:Y:S02]  /*4440*/  SHF.R.S32.HI R64, RZ, 0x1f, R62 ;  /* 0x0000001fff407819 */ /* 0x000fe4000001143e */
[----:B------:R-:W0:Y:S02]  /*4450*/  SYNCS.PHASECHK.TRANS64.TRYWAIT P0, [R60+URZ+0x28c90], R67 ;  /* 0x028c90433c0075a7 */ /* 0x000e24000800017f */
[----:B0-----:R-:W-:Y:S05]  /*4460*/  @!P0 BRA `(.L_x_4530) ;  /* 0x00000198008c8947 */ /* 0x001fea0003800000 */
.L_x_4793:
[----:B------:R-:W-:Y:S05]  /*4470*/  BSYNC B1 ;  /* 0x0000000000017941 */ /* 0x000fea0003800000 */
.L_x_4529:
        /* <DEDUP_REMOVED lines=24> */
.L_x_4797:
        /* <DEDUP_REMOVED lines=18> */
.L_x_4515:
[----:B------:R-:W-:Y:S05]  /*4720*/  BSYNC B0 ;  /* 0x0000000000007941 */ /* 0x000fea0003800000 */
.L_x_4506:
        /* <DEDUP_REMOVED lines=17> */
.L_x_4533:
[----:B------:R-:W-:Y:S05]  /*4840*/  BSYNC B0 ;  /* 0x0000000000007941 */ /* 0x000fea0003800000 */
.L_x_4532:
[----:B------:R-:W2:Y:S01]  /*4850*/  SYNCS.PHASECHK.TRANS64.TRYWAIT P5, [R60+URZ+0x28cb0], R67 ;  /* 0x028cb0433c0075a7 */ /* 0x000ea200080a017f */
[----:B------:R-:W-:Y:S04]  /*4860*/  BSSY B0, `(.L_x_4534) ;  /* 0x0000002000007945 */ /* 0x000fe80003800000 */
[----:B--2---:R-:W-:Y:S05]  /*4870*/  @!P5 BRA `(.L_x_4535) ;  /* 0x0000019400e0d947 */ /* 0x004fea0003800000 */
.L_x_4798:
[----:B------:R-:W-:Y:S05]  /*4880*/  BSYNC B0 ;  /* 0x0000000000007941 */ /* 0x000fea0003800000 */
.L_x_4534:
        /* <DEDUP_REMOVED lines=21> */
[----:B------:R-:W5:Y:S01]  /*49e0*/  LDL R55, [R1] ;  /* 0x0000000001377983 */ /* 0x000f620000100800 */
[----:B------:R-:W-:-:S03]  /*49f0*/  ULDC UR4, c[0x0][0x320] ;  /* 0x0000c80000047ab9 */ /* 0x000fc60000000800 */
[----:B------:R-:W2:Y:S04]  /*4a00*/  LDL R25, [R1+0x4] ;  /* 0x0000040001197983 */ /* 0x000ea80000100800 */
[----:B------:R-:W2:Y:S04]  /*4a10*/  LDL R24, [R1+0x8] ;  /* 0x0000080001187983 */ /* 0x000ea80000100800 */
[----:B------:R-:W2:Y:S01]  /*4a20*/  LDL R54, [R1+0xc] ;  /* 0x00000c0001367983 */ /* 0x000ea20000100800 */
[----:B------:R-:W-:Y:S01]  /*4a30*/  ISETP.GE.AND P6, PT, R18, UR4, PT ;  /* 0x0000000412007c0c */ /* 0x000fe2000bfc6270 */
[----:B------:R-:W-:-:S02]  /*4a40*/  IMAD R9, R184, 0x8000, R48 ;  /* 0x00008000b8097824 */ /* 0x000fc400078e0230 */
[----:B------:R-:W2:Y:S02]  /*4a50*/  LDL R27, [R1+0x10] ;  /* 0x00001000011b7983 */ /* 0x000ea40000100800 */
[----:B------:R-:W-:Y:S02]  /*4a60*/  IMAD R13, R9, 0x2, R2 ;  /* 0x00000002090d7824 */ /* 0x000fe400078e0202 */
[----:B------:R-:W2:Y:S01]  /*4a70*/  LDL R26, [R1+0x14] ;  /* 0x00001400011a7983 */ /* 0x000ea20000100800 */
[----:B------:R-:W-:Y:S01]  /*4a80*/  LOP3.LUT P5, RZ, R193, 0x4, RZ, 0xc0, !PT ;  /* 0x00000004c1ff7812 */ /* 0x000fe200078ac0ff */
[----:B---3--:R-:W-:Y:S01]  /*4a90*/  VIADD R14, R18, 0x40 ;  /* 0x00000040120e7836 */ /* 0x008fe20000000000 */
[----:B------:R-:W-:-:S03]  /*4aa0*/  IADD3 R15, R9, 0x20, RZ ;  /* 0x00000020090f7810 */ /* 0x000fc60007ffe0ff */
[----:B------:R-:W3:Y:S08]  /*4ab0*/  @!P6 LDS.128 R4, [R13+0x400] ;  /* 0x000400000d04e984 */ /* 0x000ef00000000c00 */
[----:B------:R-:W-:Y:S01]  /*4ac0*/  @P5 VIADD R15, R9, 0xffffffe0 ;  /* 0xffffffe0090f5836 */ /* 0x000fe20000000000 */
[----:B-1----:R-:W-:-:S03]  /*4ad0*/  @!P6 LEA R8, P5, R18, R11, 0x1 ;  /* 0x0000000b1208e211 */ /* 0x002fc600078a08ff */
[----:B------:R-:W-:Y:S01]  /*4ae0*/  IMAD R12, R15, 0x2, R2 ;  /* 0x000000020f0c7824 */ /* 0x000fe200078e0202 */
[----:B----4-:R-:W-:Y:S01]  /*4af0*/  @!P6 LEA.HI.X R9, R18, R10, R19, 0x1, P5 ;  /* 0x0000000a1209e211 */ /* 0x010fe200028f0c13 */
[----:B------:R-:W4:Y:S01]  /*4b00*/  LDL R15, [R1+0x20] ;  /* 0x00002000010f7983 */ /* 0x000f220000100800 */
[----:B------:R-:W-:-:S03]  /*4b10*/  ISETP.GE.AND P5, PT, R23, UR4, PT ;  /* 0x0000000417007c0c */ /* 0x000fc6000bfa6270 */
[----:B---3--:R1:W-:Y:S10]  /*4b20*/  @!P6 ST.E.128 desc[UR40][R8.64], R4 ;  /* 0x000000040800e985 */ /* 0x0083f4000c101d28 */
[----:B------:R-:W3:Y:S01]  /*4b30*/  @!P5 LDS.128 R4, [R12+0x400] ;  /* 0x000400000c04d984 */ /* 0x000ee20000000c00 */
[----:B-1----:R-:W-:-:S04]  /*4b40*/  @!P5 LEA R8, P6, R23, R11, 0x1 ;  /* 0x0000000b1708d211 */ /* 0x002fc800078c08ff */
[----:B------:R-:W-:Y:S02]  /*4b50*/  @!P5 LEA.HI.X R9, R23, R10, R195, 0x1, P6 ;  /* 0x0000000a1709d211 */ /* 0x000fe400030f0cc3 */
[----:B------:R-:W-:Y:S01]  /*4b60*/  ISETP.GE.AND P6, PT, R14, UR4, PT ;  /* 0x000000040e007c0c */ /* 0x000fe2000bfc6270 */
[----:B------:R-:W-:Y:S02]  /*4b70*/  VIADD R14, R18, 0x60 ;  /* 0x00000060120e7836 */ /* 0x000fe40000000000 */
[----:B---3--:R5:W-:Y:S10]  /*4b80*/  @!P5 ST.E.128 desc[UR40][R8.64], R4 ;  /* 0x000000040800d985 */ /* 0x008bf4000c101d28 */
[----:B------:R-:W1:Y:S01]  /*4b90*/  @!P6 LDS.128 R4, [R13+0x2400] ;  /* 0x002400000d04e984 */ /* 0x000e620000000c00 */
[----:B-----5:R-:W-:-:S05]  /*4ba0*/  @!P6 LEA R8, P5, R55, R11, 0x1 ;  /* 0x0000000b3708e211 */ /* 0x020fca00078a08ff */
[----:B--2---:R-:W-:Y:S02]  /*4bb0*/  @!P6 IMAD.X R9, R10, 0x1, R25, P5 ;  /* 0x000000010a09e824 */ /* 0x004fe400028e0619 */
[----:B------:R-:W2:Y:S01]  /*4bc0*/  LDL R25, [R1+0x18] ;  /* 0x0000180001197983 */ /* 0x000ea20000100800 */
[----:B------:R-:W-:Y:S01]  /*4bd0*/  ISETP.GE.AND P5, PT, R14, UR4, PT ;  /* 0x000000040e007c0c */ /* 0x000fe2000bfa6270 */
[----:B------:R-:W-:Y:S02]  /*4be0*/  VIADD R14, R18, 0x80 ;  /* 0x00000080120e7836 */ /* 0x000fe40000000000 */
[----:B-1----:R1:W-:Y:S10]  /*4bf0*/  @!P6 ST.E.128 desc[UR40][R8.64], R4 ;  /* 0x000000040800e985 */ /* 0x0023f4000c101d28 */
[----:B------:R-:W3:Y:S01]  /*4c00*/  @!P5 LDS.128 R4, [R12+0x2400] ;  /* 0x002400000c04d984 */ /* 0x000ee20000000c00 */
[----:B-1----:R-:W-:-:S05]  /*4c10*/  @!P5 LEA R8, P6, R229, R11, 0x1 ;  /* 0x0000000be508d211 */ /* 0x002fca00078c08ff */
[----:B------:R-:W-:Y:S02]  /*4c20*/  @!P5 IMAD.X R9, R10, 0x1, R24, P6 ;  /* 0x000000010a09d824 */ /* 0x000fe400030e0618 */
[----:B------:R-:W5:Y:S01]  /*4c30*/  LDL R24, [R1+0x1c] ;  /* 0x00001c0001187983 */ /* 0x000f620000100800 */
[----:B------:R-:W-:Y:S01]  /*4c40*/  ISETP.GE.AND P6, PT, R14, UR4, PT ;  /* 0x000000040e007c0c */ /* 0x000fe2000bfc6270 */
[----:B------:R-:W-:Y:S02]  /*4c50*/  VIADD R14, R18, 0xa0 ;  /* 0x000000a0120e7836 */ /* 0x000fe40000000000 */
[----:B---3--:R1:W-:Y:S10]  /*4c60*/  @!P5 ST.E.128 desc[UR40][R8.64], R4 ;  /* 0x000000040800d985 */ /* 0x0083f4000c101d28 */
[----:B------:R-:W3:Y:S01]  /*4c70*/  @!P6 LDS.128 R4, [R13+0x4400] ;  /* 0x004400000d04e984 */ /* 0x000ee20000000c00 */
[----:B-1----:R-:W-:-:S05]  /*4c80*/  @!P6 LEA R8, P5, R228, R11, 0x1 ;  /* 0x0000000be408e211 */ /* 0x002fca00078a08ff */
[----:B------:R-:W-:Y:S02]  /*4c90*/  @!P6 IMAD.X R9, R10, 0x1, R54, P5 ;  /* 0x000000010a09e824 */ /* 0x000fe400028e0636 */
[----:B------:R-:W4:Y:S01]  /*4ca0*/  LDL R54, [R1+0x24] ;  /* 0x0000240001367983 */ /* 0x000f220000100800 */
[----:B------:R-:W-:-:S03]  /*4cb0*/  ISETP.GE.AND P5, PT, R14, UR4, PT ;  /* 0x000000040e007c0c */ /* 0x000fc6000bfa6270 */
[----:B---3--:R1:W-:Y:S10]  /*4cc0*/  @!P6 ST.E.128 desc[UR40][R8.64], R4 ;  /* 0x000000040800e985 */ /* 0x0083f4000c101d28 */
[----:B------:R-:W3:Y:S01]  /*4cd0*/  @!P5 LDS.128 R4, [R12+0x4400] ;  /* 0x004400000c04d984 */ /* 0x000ee20000000c00 */
[----:B-1----:R-:W-:-:S05]  /*4ce0*/  @!P5 LEA R8, P6, R227, R11, 0x1 ;  /* 0x0000000be308d211 */ /* 0x002fca00078c08ff */
[----:B------:R-:W-:Y:S02]  /*4cf0*/  @!P5 IMAD.X R9, R10, 0x1, R27, P6 ;  /* 0x000000010a09d824 */ /* 0x000fe400030e061b */
[----:B------:R-:W4:Y:S01]  /*4d00*/  LDL R27, [R1+0x28] ;  /* 0x00002800011b7983 */ /* 0x000f220000100800 */
[----:B------:R-:W-:-:S05]  /*4d10*/  VIADD R14, R18, 0xc0 ;  /* 0x000000c0120e7836 */ /* 0x000fca0000000000 */
[----:B------:R-:W-:Y:S01]  /*4d20*/  ISETP.GE.AND P6, PT, R14, UR4, PT ;  /* 0x000000040e007c0c */ /* 0x000fe2000bfc6270 */
[----:B---3--:R1:W-:-:S12]  /*4d30*/  @!P5 ST.E.128 desc[UR40][R8.64], R4 ;  /* 0x000000040800d985 */ /* 0x0083d8000c101d28 */
        /* <DEDUP_REMOVED lines=8> */
[----:B-1----:R-:W-:Y:S01]  /*4dc0*/  @!P5 LEA R8, P6, R225, R11, 0x1 ;  /* 0x0000000be108d211 */ /* 0x002fe200078c08ff */
[----:B------:R-:W-:-:S04]  /*4dd0*/  VIADD R14, R18, 0x100 ;  /* 0x00000100120e7836 */ /* 0x000fc80000000000 */
[----:B--2---:R-:W-:Y:S02]  /*4de0*/  @!P5 IMAD.X R9, R10, 0x1, R25, P6 ;  /* 0x000000010a09d824 */ /* 0x004fe400030e0619 */
[----:B------:R-:W2:Y:S01]  /*4df0*/  LDL R25, [R1+0x30] ;  /* 0x0000300001197983 */ /* 0x000ea20000100800 */
[----:B------:R-:W-:-:S03]  /*4e00*/  ISETP.GE.AND P6, PT, R14, UR4, PT ;  /* 0x000000040e007c0c */ /* 0x000fc6000bfc6270 */
[----:B---3--:R1:W-:Y:S10]  /*4e10*/  @!P5 ST.E.128 desc[UR40][R8.64], R4 ;  /* 0x000000040800d985 */ /* 0x0083f4000c101d28 */
[----:B------:R-:W3:Y:S01]  /*4e20*/  @!P6 LDS.128 R4, [R13+0x8400] ;  /* 0x008400000d04e984 */ /* 0x000ee20000000c00 */
[----:B-1----:R-:W-:-:S05]  /*4e30*/  @!P6 LEA R8, P5, R224, R11, 0x1 ;  /* 0x0000000be008e211 */ /* 0x002fca00078a08ff */
[----:B-----5:R-:W-:Y:S02]  /*4e40*/  @!P6 IMAD.X R9, R10, 0x1, R24, P5 ;  /* 0x000000010a09e824 */ /* 0x020fe400028e0618 */
[----:B------:R-:W5:Y:S01]  /*4e50*/  LDL R24, [R1+0x34] ;  /* 0x0000340001187983 */ /* 0x000f620000100800 */
[----:B------:R-:W-:-:S05]  /*4e60*/  VIADD R14, R18, 0x120 ;  /* 0x00000120120e7836 */ /* 0x000fca0000000000 */
[----:B------:R-:W-:Y:S01]  /*4e70*/  ISETP.GE.AND P5, PT, R14, UR4, PT ;  /* 0x000000040e007c0c */ /* 0x000fe2000bfa6270 */
[----:B---3--:R1:W-:-:S12]  /*4e80*/  @!P6 ST.E.128 desc[UR40][R8.64], R4 ;  /* 0x000000040800e985 */ /* 0x0083d8000c101d28 */
[----:B------:R-:W3:Y:S01]  /*4e90*/  @!P5 LDS.128 R4, [R12+0x8400] ;  /* 0x008400000c04d984 */ /* 0x000ee20000000c00 */
[----:B-1----:R-:W-:-:S05]  /*4ea0*/  @!P5 LEA R8, P6, R221, R11, 0x1 ;  /* 0x0000000bdd08d211 */ /* 0x002fca00078c08ff */
[----:B----4-:R-:W-:Y:S02]  /*4eb0*/  @!P5 IMAD.X R9, R10, 0x1, R15, P6 ;  /* 0x000000010a09d824 */ /* 0x010fe400030e060f */
[----:B------:R-:W4:Y:S01]  /*4ec0*/  LDL R15, [R1+0x38] ;  /* 0x00003800010f7983 */ /* 0x000f220000100800 */
[----:B------:R-:W-:-:S05]  /*4ed0*/  VIADD R14, R18, 0x140 ;  /* 0x00000140120e7836 */ /* 0x000fca0000000000 */
[----:B------:R-:W-:Y:S01]  /*4ee0*/  ISETP.GE.AND P6, PT, R14, UR4, PT ;  /* 0x000000040e007c0c */ /* 0x000fe2000bfc6270 */
[----:B---3--:R1:W-:-:S12]  /*4ef0*/  @!P5 ST.E.128 desc[UR40][R8.64], R4 ;  /* 0x000000040800d985 */ /* 0x0083d8000c101d28 */
[----:B------:R-:W3:Y:S01]  /*4f00*/  @!P6 LDS.128 R4, [R13+0xa400] ;  /* 0x00a400000d04e984 */ /* 0x000ee20000000c00 */
[----:B------:R-:W-:Y:S01]  /*4f10*/  VIADD R14, R18, 0x160 ;  /* 0x00000160120e7836 */ /* 0x000fe20000000000 */
[----:B-1----:R-:W-:-:S05]  /*4f20*/  @!P6 LEA R8, P5, R217, R11, 0x1 ;  /* 0x0000000bd908e211 */ /* 0x002fca00078a08ff */
[----:B------:R-:W-:Y:S01]  /*4f30*/  @!P6 IMAD.X R9, R10, 0x1, R54, P5 ;  /* 0x000000010a09e824 */ /* 0x000fe200028e0636 */
[----:B------:R-:W-:-:S04]  /*4f40*/  ISETP.GE.AND P5, PT, R14, UR4, PT ;  /* 0x000000040e007c0c */ /* 0x000fc8000bfa6270 */
[----:B---3--:R1:W-:Y:S09]  /*4f50*/  @!P6 ST.E.128 desc[UR40][R8.64], R4 ;  /* 0x000000040800e985 */ /* 0x0083f2000c101d28 */
[----:B------:R-:W3:Y:S01]  /*4f60*/  @!P5 LDS.128 R4, [R12+0xa400] ;  /* 0x00a400000c04d984 */ /* 0x000ee20000000c00 */
[----:B------:R-:W-:Y:S01]  /*4f70*/  VIADD R14, R18, 0x180 ;  /* 0x00000180120e7836 */ /* 0x000fe20000000000 */
[----:B-1----:R-:W-:-:S04]  /*4f80*/  @!P5 LEA R8, P6, R216, R11, 0x1 ;  /* 0x0000000bd808d211 */ /* 0x002fc800078c08ff */
[----:B------:R-:W-:Y:S02]  /*4f90*/  @!P5 IADD3.X R9, R10, R27, RZ, P6, !PT ;  /* 0x0000001b0a09d210 */ /* 0x000fe400037fe4ff */
[----:B------:R-:W-:-:S03]  /*4fa0*/  ISETP.GE.AND P6, PT, R14, UR4, PT ;  /* 0x000000040e007c0c */ /* 0x000fc6000bfc6270 */
[----:B---3--:R1:W-:Y:S10]  /*4fb0*/  @!P5 ST.E.128 desc[UR40][R8.64], R4 ;  /* 0x000000040800d985 */ /* 0x0083f4000c101d28 */
        /* <DEDUP_REMOVED lines=8> */
[----:B-1----:R-:W-:-:S05]  /*5040*/  @!P5 LEA R8, P6, R214, R11, 0x1 ;  /* 0x0000000bd608d211 */ /* 0x002fca00078c08ff */
[----:B--2---:R-:W-:Y:S01]  /*5050*/  @!P5 IMAD.X R9, R10, 0x1, R25, P6 ;  /* 0x000000010a09d824 */ /* 0x004fe200030e0619 */
[----:B------:R-:W-:-:S04]  /*5060*/  ISETP.GE.AND P6, PT, R14, UR4, PT ;  /* 0x000000040e007c0c */ /* 0x000fc8000bfc6270 */
[----:B---3--:R1:W-:Y:S09]  /*5070*/  @!P5 ST.E.128 desc[UR40][R8.64], R4 ;  /* 0x000000040800d985 */ /* 0x0083f2000c101d28 */
[----:B------:R-:W2:Y:S01]  /*5080*/  @!P6 LDS.128 R4, [R13+0xe400] ;  /* 0x00e400000d04e984 */ /* 0x000ea20000000c00 */
[----:B------:R-:W-:Y:S01]  /*5090*/  VIADD R14, R18, 0x1e0 ;  /* 0x000001e0120e7836 */ /* 0x000fe20000000000 */
[----:B-1----:R-:W-:-:S05]  /*50a0*/  @!P6 LEA R8, P5, R212, R11, 0x1 ;  /* 0x0000000bd408e211 */ /* 0x002fca00078a08ff */
[----:B-----5:R-:W-:Y:S01]  /*50b0*/  @!P6 IMAD.X R9, R10, 0x1, R24, P5 ;  /* 0x000000010a09e824 */ /* 0x020fe200028e0618 */
[----:B------:R-:W-:-:S04]  /*50c0*/  ISETP.GE.AND P5, PT, R14, UR4, PT ;  /* 0x000000040e007c0c */ /* 0x000fc8000bfa6270 */
[----:B--2---:R1:W-:Y:S09]  /*50d0*/  @!P6 ST.E.128 desc[UR40][R8.64], R4 ;  /* 0x000000040800e985 */ /* 0x0043f2000c101d28 */
[----:B------:R-:W2:Y:S01]  /*50e0*/  @!P5 LDS.128 R4, [R12+0xe400] ;  /* 0x00e400000c04d984 */ /* 0x000ea20000000c00 */
[----:B-1----:R-:W-:-:S05]  /*50f0*/  @!P5 LEA R8, P6, R211, R11, 0x1 ;  /* 0x0000000bd308d211 */ /* 0x002fca00078c08ff */
[----:B----4-:R-:W-:-:S05]  /*5100*/  @!P5 IMAD.X R9, R10, 0x1, R15, P6 ;  /* 0x000000010a09d824 */ /* 0x010fca00030e060f */
[----:B--2---:R1:W-:Y:S03]  /*5110*/  @!P5 ST.E.128 desc[UR40][R8.64], R4 ;  /* 0x000000040800d985 */ /* 0x0043e6000c101d28 */
.L_x_4537:
[----:B------:R-:W-:Y:S05]  /*5120*/  BSYNC B0 ;  /* 0x0000000000007941 */ /* 0x000fea0003800000 */
.L_x_4536:
        /* <DEDUP_REMOVED lines=11> */
[----:B-1----:R-:W-:Y:S02]  /*51e0*/  SEL R4, RZ, 0x1, P5 ;  /* 0x00000001ff047807 */ /* 0x002fe40002800000 */
[----:B------:R-:W-:Y:S02]  /*51f0*/  SEL R184, R184, RZ, P5 ;  /* 0x000000ffb8b87207 */ /* 0x000fe40002800000 */
[----:B------:R-:W-:Y:S01]  /*5200*/  LOP3.LUT R191, R191, R4, RZ, 0x3c, !PT ;  /* 0x00000004bfbf7212 */ /* 0x000fe200078e3cff */
[----:B------:R0:W-:Y:S01]  /*5210*/  @!P0 SYNCS.ARRIVE.TRANS64.RED.A1T0 RZ, [R60+URZ], RZ ;  /* 0x000000ff3cff89a7 */ /* 0x0001e2000810043f */
[----:B------:R-:W-:Y:S01]  /*5220*/  PLOP3.LUT P0, PT, PT, PT, PT, 0x8, 0x0 ;  /* 0x000000000000781c */ /* 0x000fe20003f0e170 */
[----:B------:R-:W-:-:S12]  /*5230*/  @P4 BRA `(.L_x_4538) ;  /* 0xffffffd800184947 */ /* 0x000fd8000383ffff */
.L_x_4501:
[----:B------:R-:W2:Y:S01]  /*5240*/  LDL R4, [R1+0x60] ;  /* 0x0000600001047983 */ /* 0x000ea20000100800 */
[----:B------:R-:W-:Y:S01]  /*5250*/  BSSY B0, `(.L_x_4539) ;  /* 0x0000005000007945 */ /* 0x000fe20003800000 */
[----:B--2---:R-:W-:-:S03]  /*5260*/  ISETP.NE.AND P1, PT, R4, 0x1, PT ;  /* 0x000000010400780c */ /* 0x004fc60003f25270 */
[----:B------:R-:W-:Y:S10]  /*5270*/  @P0 BRA `(.L_x_4540) ;  /* 0x0000000000080947 */ /* 0x000ff40003800000 */
[----:B------:R-:W1:Y:S02]  /*5280*/  FENCE.VIEW.ASYNC.G ;  /* 0x00000000000073c6 */ /* 0x000e640000000100 */
[----:B-1----:R-:W-:Y:S06]  /*5290*/  BAR.ARV 0xc, 0x180 ;  /* 0x0306000000007b1d */ /* 0x002fec0000002000 */
.L_x_4540:
[----:B------:R-:W-:Y:S05]  /*52a0*/  BSYNC B0 ;  /* 0x0000000000007941 */ /* 0x000fea0003800000 */
.L_x_4539:
[----:B------:R-:W-:Y:S04]  /*52b0*/  BSSY B7, `(.L_x_4541) ;  /* 0x0000b65000077945 */ /* 0x000fe80003800000 */
[----:B------:R-:W-:Y:S05]  /*52c0*/  @!P1 BRA `(.L_x_4542) ;  /* 0x00000020006c9947 */ /* 0x000fea0003800000 */
[----:B------:R-:W1:Y:S01]  /*52d0*/  LDC R0, c[0x0][0x448] ;  /* 0x00011200ff007b82 */ /* 0x000e620000000800 */
[----:B------:R-:W-:Y:S01]  /*52e0*/  VIADD R3, R199, 0x3f ;  /* 0x0000003fc7037836 */ /* 0x000fe20000000000 */
[----:B------:R-:W-:Y:S01]  /*52f0*/  BSSY B0, `(.L_x_4543) ;  /* 0x000002c000007945 */ /* 0x000fe20003800000 */
[----:B-1----:R-:W-:-:S13]  /*5300*/  ISETP.NE.AND P0, PT, R0, 0x1, PT ;  /* 0x000000010000780c */ /* 0x002fda0003f05270 */
[----:B------:R-:W1:Y:S08]  /*5310*/  @P0 LDC R0, c[0x0][0x44c] ;  /* 0x00011300ff000b82 */ /* 0x000e700000000800 */
[----:B------:R-:W2:Y:S01]  /*5320*/  @P0 LDC R5, c[0x0][0x450] ;  /* 0x00011400ff050b82 */ /* 0x000ea20000000800 */
[----:B-1----:R-:W-:-:S05]  /*5330*/  @P0 IMAD.HI.U32 R0, R3, R0, RZ ;  /* 0x0000000003000227 */ /* 0x002fca00078e00ff */
[----:B--2---:R-:W-:-:S05]  /*5340*/  @P0 SHF.R.U32.HI R3, RZ, R5, R0 ;  /* 0x00000005ff030219 */ /* 0x004fca0000011600 */
[----:B------:R-:W-:-:S05]  /*5350*/  IMAD.IADD R3, R38, 0x1, R3 ;  /* 0x0000000126037824 */ /* 0x000fca00078e0203 */
[----:B------:R-:W-:-:S04]  /*5360*/  SHF.R.S32.HI R0, RZ, 0x1f, R3 ;  /* 0x0000001fff007819 */ /* 0x000fc80000011403 */
[----:B------:R-:W-:Y:S01]  /*5370*/  LEA.HI R0, R0, R3, RZ, 0x6 ;  /* 0x0000000300007211 */ /* 0x000fe200078f30ff */
[----:B------:R-:W-:-:S03]  /*5380*/  IMAD.MOV.U32 R3, RZ, RZ, RZ ;  /* 0x000000ffff037224 */ /* 0x000fc600078e00ff */
[----:B------:R-:W-:-:S04]  /*5390*/  SHF.R.S32.HI R0, RZ, 0x6, R0 ;  /* 0x00000006ff007819 */ /* 0x000fc80000011400 */
[----:B------:R-:W-:-:S04]  /*53a0*/  VIMNMX R37, R37, R0, PT ;  /* 0x0000000025257248 */ /* 0x000fc80003fe0100 */
[----:B------:R-:W-:-:S13]  /*53b0*/  ISETP.GE.AND P0, PT, R37, 0x1, PT ;  /* 0x000000012500780c */ /* 0x000fda0003f06270 */
[----:B------:R-:W-:Y:S05]  /*53c0*/  @!P0 BRA `(.L_x_4544) ;  /* 0x0000000000788947 */ /* 0x000fea0003800000 */
[----:B------:R-:W2:Y:S01]  /*53d0*/  LDL R4, [R1+0x3c] ;  /* 0x00003c0001047983 */ /* 0x000ea20000100800 */
[----:B------:R-:W-:Y:S01]  /*53e0*/  ULDC UR4, c[0x0][0x9f0] ;  /* 0x00027c0000047ab9 */ /* 0x000fe20000000800 */
[----:B--2---:R-:W-:-:S04]  /*53f0*/  ISETP.NE.AND P0, PT, R4, RZ, PT ;  /* 0x000000ff0400720c */ /* 0x004fc80003f05270 */
[----:B------:R-:W-:-:S04]  /*5400*/  SEL R9, R4, UR4, P0 ;  /* 0x0000000404097c07 */ /* 0x000fc80008000000 */
[-C--:B------:R-:W-:Y:S02]  /*5410*/  IABS R6, R9.reuse ;  /* 0x0000000900067213 */ /* 0x080fe40000000000 */
[----:B------:R-:W-:Y:S02]  /*5420*/  IADD3 R0, R9, -0x1, R37 ;  /* 0xffffffff09007810 */ /* 0x000fe40007ffe025 */
[----:B------:R-:W1:Y:S01]  /*5430*/  I2F.RP R3, R6 ;  /* 0x0000000600037306 */ /* 0x000e620000209400 */
[-C--:B----4-:R-:W-:Y:S02]  /*5440*/  IABS R10, R9.reuse ;  /* 0x00000009000a7213 */ /* 0x090fe40000000000 */
[----:B------:R-:W-:Y:S02]  /*5450*/  IABS R8, R0 ;  /* 0x0000000000087213 */ /* 0x000fe40000000000 */
[----:B------:R-:W-:-:S04]  /*5460*/  LOP3.LUT R0, R0, R9, RZ, 0x3c, !PT ;  /* 0x0000000900007212 */ /* 0x000fc800078e3cff */
[----:B------:R-:W-:Y:S01]  /*5470*/  ISETP.GE.AND P2, PT, R0, RZ, PT ;  /* 0x000000ff0000720c */ /* 0x000fe20003f46270 */
[----:B-1----:R-:W1:Y:S02]  /*5480*/  MUFU.RCP R3, R3 ;  /* 0x0000000300037308 */ /* 0x002e640000001000 */
[----:B-1----:R-:W-:Y:S02]  /*5490*/  VIADD R4, R3, 0xffffffe ;  /* 0x0ffffffe03047836 */ /* 0x002fe40000000000 */
[----:B------:R-:W-:-:S04]  /*54a0*/  IMAD.MOV R3, RZ, RZ, -R10 ;  /* 0x000000ffff037224 */ /* 0x000fc800078e0a0a */
[----:B------:R1:W2:Y:S02]  /*54b0*/  F2I.FTZ.U32.TRUNC.NTZ R5, R4 ;  /* 0x0000000400057305 */ /* 0x0002a4000021f000 */
[----:B-1----:R-:W-:Y:S02]  /*54c0*/  IMAD.MOV.U32 R4, RZ, RZ, RZ ;  /* 0x000000ffff047224 */ /* 0x002fe400078e00ff */
[----:B--2---:R-:W-:-:S04]  /*54d0*/  IMAD.MOV R7, RZ, RZ, -R5 ;  /* 0x000000ffff077224 */ /* 0x004fc800078e0a05 */
        /* <DEDUP_REMOVED lines=13> */
.L_x_4544:
[----:B------:R-:W-:Y:S05]  /*55b0*/  BSYNC B0 ;  /* 0x0000000000007941 */ /* 0x000fea0003800000 */
.L_x_4543:
        /* <DEDUP_REMOVED lines=48> */
[----:B0-----:R-:W-:-:S02]  /*58c0*/  CS2R R60, SRZ ;  /* 0x00000000003c7805 */ /* 0x001fc4000001ff00 */
        /* <DEDUP_REMOVED lines=17> */
[----:B--2---:R-:W-:-:S05]  /*59e0*/  IMAD R0, R0, R3, RZ ;  /* 0x0000000300007224 */ /* 0x004fca00078e02ff */
[----:B------:R-:W-:Y:S02]  /*59f0*/  VIADDMNMX R3, R0, R3, R37, PT ;  /* 0x0000000300037246 */ /* 0x000fe40003800125 */
[----:B------:R-:W-:Y:S02]  /*5a00*/  CS2R R36, SRZ ;  /* 0x0000000000247805 */ /* 0x000fe4000001ff00 */
[----:B------:R-:W-:-:S13]  /*5a10*/  ISETP.GT.AND P1, PT, R3, R0, PT ;  /* 0x000000000300720c */ /* 0x000fda0003f24270 */
[----:B------:R-:W-:Y:S05]  /*5a20*/  @!P1 BRA `(.L_x_4545) ;  /* 0x000000ac00b49947 */ /* 0x000fea0003800000 */
[----:B------:R-:W2:Y:S01]  /*5a30*/  LDL R4, [R1+0x58] ;  /* 0x0000580001047983 */ /* 0x000ea20000100800 */
[----:B------:R-:W-:-:S03]  /*5a40*/  ISETP.NE.AND P0, PT, R186, 0x3, PT ;  /* 0x00000003ba00780c */ /* 0x000fc60003f05270 */
[----:B--2---:R-:W0:Y:S02]  /*5a50*/  SHFL.IDX PT, R4, R4, RZ, 0x1f ;  /* 0x00001fff04047589 */ /* 0x004e2400000e0000 */
[----:B0-----:R-:W-:-:S04]  /*5a60*/  LEA.HI R5, R4, R4, RZ, 0x1 ;  /* 0x0000000404057211 */ /* 0x001fc800078f08ff */
[----:B------:R-:W-:-:S05]  /*5a70*/  LOP3.LUT R5, R5, 0x1fffe, RZ, 0xc0, !PT ;  /* 0x0001fffe05057812 */ /* 0x000fca00078ec0ff */
[----:B------:R-:W-:-:S05]  /*5a80*/  IMAD.IADD R5, R4, 0x1, -R5 ;  /* 0x0000000104057824 */ /* 0x000fca00078e0a05 */
[----:B------:R-:W-:-:S05]  /*5a90*/  LEA R5, R5, R2, 0xf ;  /* 0x0000000205057211 */ /* 0x000fca00078e78ff */
[----:B------:R-:W-:-:S05]  /*5aa0*/  VIADD R5, R5, 0x400 ;  /* 0x0000040005057836 */ /* 0x000fca0000000000 */
[----:B------:R-:W-:-:S04]  /*5ab0*/  SHF.R.U32.HI R5, RZ, 0x4, R5 ;  /* 0x00000004ff057819 */ /* 0x000fc80000011605 */
[----:B------:R-:W-:-:S04]  /*5ac0*/  LOP3.LUT R5, R5, 0x3fff, RZ, 0xc0, !PT ;  /* 0x00003fff05057812 */ /* 0x000fc800078ec0ff */
[----:B------:R-:W-:Y:S01]  /*5ad0*/  LOP3.LUT R20, R5, 0x2000000, RZ, 0xfc, !PT ;  /* 0x0200000005147812 */ /* 0x000fe200078efcff */
[----:B------:R-:W-:Y:S06]  /*5ae0*/  @!P0 BRA `(.L_x_4546) ;  /* 0x0000000000048947 */ /* 0x000fec0003800000 */
[----:B------:R-:W-:Y:S01]  /*5af0*/  BPT.TRAP 0x1 ;  /* 0x000000040000795c */ /* 0x000fe20000300000 */
.L_x_4546:
        /* <DEDUP_REMOVED lines=11> */
.L_x_4799:
[----:B------:R-:W-:Y:S05]  /*5bb0*/  BSYNC B0 ;  /* 0x0000000000007941 */ /* 0x000fea0003800000 */
.L_x_4547:
[----:B------:R-:W-:Y:S01]  /*5bc0*/  BAR.SYNC.DEFER_BLOCKING 0xe, 0x100 ;  /* 0x0384000000007b1d */ /* 0x000fe20000010000 */
[----:B0-----:R-:W-:Y:S01]  /*5bd0*/  IMAD.MOV.U32 R5, RZ, RZ, 0x40000040 ;  /* 0x40000040ff057424 */ /* 0x001fe200078e00ff */
[C---:B------:R-:W-:Y:S01]  /*5be0*/  R2UR UR6, R6.reuse ;  /* 0x00000000060672ca */ /* 0x040fe200000e0000 */
[----:B----4-:R-:W-:Y:S01]  /*5bf0*/  VIADD R10, R6, 0x100 ;  /* 0x00000100060a7836 */ /* 0x010fe20000000000 */
        /* <DEDUP_REMOVED lines=44> */
.L_x_4549:
[----:B------:R-:W-:Y:S01]  /*5ec0*/  VIADD R3, R3, 0xfffffffe ;  /* 0xfffffffe03037836 */ /* 0x000fe20000000000 */
[----:B------:R-:W-:Y:S01]  /*5ed0*/  BSSY B0, `(.L_x_4550) ;  /* 0x00000cc000007945 */ /* 0x000fe20003800000 */
[----:B------:R-:W-:-:S03]  /*5ee0*/  VIADD R12, R12, 0x28c60 ;  /* 0x00028c600c0c7836 */ /* 0x000fc60000000000 */
[----:B------:R-:W-:Y:S02]  /*5ef0*/  ISETP.GE.AND P1, PT, R3, R0, PT ;  /* 0x000000000300720c */ /* 0x000fe40003f26270 */
[----:B------:R-:W-:-:S04]  /*5f00*/  PRMT R12, R190, 0x654, R12 ;  /* 0x00000654be0c7816 */ /* 0x000fc8000000000c */
[----:B------:R0:W-:Y:S07]  /*5f10*/  SYNCS.ARRIVE.TRANS64.RED.A1T0 RZ, [R12+URZ], RZ ;  /* 0x000000ff0cff79a7 */ /* 0x0001ee000810043f */
[----:B------:R-:W-:Y:S05]  /*5f20*/  @!P1 BRA `(.L_x_4551) ;  /* 0x0000000c00189947 */ /* 0x000fea0003800000 */
.L_x_4558:
[----:B------:R-:W-:Y:S01]  /*5f30*/  BAR.SYNC.DEFER_BLOCKING 0xe, 0x100 ;  /* 0x0384000000007b1d */ /* 0x000fe20000010000 */
[C---:B0-----:R-:W-:Y:S01]  /*5f40*/  IMAD R12, R17.reuse, 0x40, R192 ;  /* 0x00000040110c7824 */ /* 0x041fe200078e02c0 */
[----:B------:R-:W-:Y:S02]  /*5f50*/  IADD3 R17, R17, 0x1, RZ ;  /* 0x0000000111117810 */ /* 0x000fe40007ffe0ff */
[----:B------:R-:W-:Y:S01]  /*5f60*/  ISETP.GT.AND P2, PT, R3, R0, PT ;  /* 0x000000000300720c */ /* 0x000fe20003f44270 */
[----:B------:R-:W-:Y:S01]  /*5f70*/  IMAD R12, R12, 0x4, R2 ;  /* 0x000000040c0c7824 */ /* 0x000fe200078e0202 */
[----:B------:R-:W-:Y:S01]  /*5f80*/  ISETP.NE.AND P1, PT, R17, 0x2, PT ;  /* 0x000000021100780c */ /* 0x000fe20003f25270 */
[----:B------:R-:W-:-:S03]  /*5f90*/  VIADD R3, R3, 0xffffffff ;  /* 0xffffffff03037836 */ /* 0x000fc60000000000 */
        /* <DEDUP_REMOVED lines=135> */
.L_x_4552:
[----:B------:R-:W-:Y:S01]  /*6810*/  IMAD R21, R17, 0x8, R2 ;  /* 0x0000000811157824 */ /* 0x000fe200078e0202 */
[----:B------:R-:W-:-:S04]  /*6820*/  SHF.L.U32 R12, R22, 0x1f, RZ ;  /* 0x0000001f160c7819 */ /* 0x000fc800000006ff */
[----:B------:R0:W1:Y:S01]  /*6830*/  SYNCS.PHASECHK.TRANS64.TRYWAIT P1, [R21+URZ+0x28c50], R12 ;  /* 0x028c500c150075a7 */ /* 0x000062000802017f */
[----:B------:R-:W-:Y:S05]  /*6840*/  @!P0 BRA `(.L_x_4553) ;  /* 0x0000000000048947 */ /* 0x000fea0003800000 */
[----:B------:R-:W-:Y:S01]  /*6850*/  BPT.TRAP 0x1 ;  /* 0x000000040000795c */ /* 0x000fe20000300000 */
.L_x_4553:
[----:B------:R-:W-:Y:S04]  /*6860*/  BSSY B1, `(.L_x_4554) ;  /* 0x0000004000017945 */ /* 0x000fe80003800000 */
[----:B-1----:R-:W-:Y:S05]  /*6870*/  @P1 BRA `(.L_x_4555) ;  /* 0x0000000000081947 */ /* 0x002fea0003800000 */
[----:B------:R-:W1:Y:S02]  /*6880*/  SYNCS.PHASECHK.TRANS64.TRYWAIT P1, [R21+URZ+0x28c50], R12 ;  /* 0x028c500c150075a7 */ /* 0x000e64000802017f */
[----:B-1----:R-:W-:Y:S05]  /*6890*/  @!P1 BRA `(.L_x_4556) ;  /* 0x0000017800009947 */ /* 0x002fea0003800000 */
.L_x_4555:
[----:B------:R-:W-:Y:S05]  /*68a0*/  BSYNC B1 ;  /* 0x0000000000017941 */ /* 0x000fea0003800000 */
.L_x_4554:
        /* <DEDUP_REMOVED lines=42> */
.L_x_4557:
[----:B------:R-:W-:-:S05]  /*6b50*/  VIADD R21, R21, 0x28c60 ;  /* 0x00028c6015157836 */ /* 0x000fca0000000000 */
[----:B------:R-:W-:-:S04]  /*6b60*/  PRMT R21, R190, 0x654, R21 ;  /* 0x00000654be157816 */ /* 0x000fc80000000015 */
[----:B------:R1:W-:Y:S01]  /*6b70*/  SYNCS.ARRIVE.TRANS64.RED.A1T0 RZ, [R21+URZ], RZ ;  /* 0x000000ff15ff79a7 */ /* 0x0003e2000810043f */
[----:B------:R-:W-:Y:S05]  /*6b80*/  @P2 BRA `(.L_x_4558) ;  /* 0xfffffff000e82947 */ /* 0x000fea000383ffff */
.L_x_4551:
[----:B------:R-:W-:Y:S05]  /*6b90*/  BSYNC B0 ;  /* 0x0000000000007941 */ /* 0x000fea0003800000 */
.L_x_4550:
        /* <DEDUP_REMOVED lines=142> */
.L_x_4542:
[----:B------:R-:W1:Y:S01]  /*7480*/  LDC R0, c[0x0][0x448] ;  /* 0x00011200ff007b82 */ /* 0x000e620000000800 */
[----:B------:R-:W-:Y:S01]  /*7490*/  VIADD R3, R199, 0x3f ;  /* 0x0000003fc7037836 */ /* 0x000fe20000000000 */
[----:B------:R-:W-:Y:S01]  /*74a0*/  BSSY B0, `(.L_x_4559) ;  /* 0x000002c000007945 */ /* 0x000fe20003800000 */
[----:B------:R-:W-:Y:S01]  /*74b0*/  IMAD.MOV.U32 R208, RZ, RZ, RZ ;  /* 0x000000ffffd07224 */ /* 0x000fe200078e00ff */
[----:B-1----:R-:W-:-:S13]  /*74c0*/  ISETP.NE.AND P0, PT, R0, 0x1, PT ;  /* 0x000000010000780c */ /* 0x002fda0003f05270 */
[----:B------:R-:W1:Y:S08]  /*74d0*/  @P0 LDC R0, c[0x0][0x44c] ;  /* 0x00011300ff000b82 */ /* 0x000e700000000800 */
[----:B------:R-:W2:Y:S01]  /*74e0*/  @P0 LDC R5, c[0x0][0x450] ;  /* 0x00011400ff050b82 */ /* 0x000ea20000000800 */
[----:B-1----:R-:W-:-:S05]  /*74f0*/  @P0 IMAD.HI.U32 R0, R3, R0, RZ ;  /* 0x0000000003000227 */ /* 0x002fca00078e00ff */
[----:B--2---:R-:W-:-:S05]  /*7500*/  @P0 SHF.R.U32.HI R3, RZ, R5, R0 ;  /* 0x00000005ff030219 */ /* 0x004fca0000011600 */
[----:B------:R-:W-:-:S05]  /*7510*/  IMAD.IADD R3, R38, 0x1, R3 ;  /* 0x0000000126037824 */ /* 0x000fca00078e0203 */
[----:B------:R-:W-:-:S04]  /*7520*/  SHF.R.S32.HI R0, RZ, 0x1f, R3 ;  /* 0x0000001fff007819 */ /* 0x000fc80000011403 */
[----:B------:R-:W-:-:S04]  /*7530*/  LEA.HI R0, R0, R3, RZ, 0x6 ;  /* 0x0000000300007211 */ /* 0x000fc800078f30ff */
        /* <DEDUP_REMOVED lines=31> */
[----:B------:R-:W-:Y:S01]  /*7730*/  @!P2 IMAD.MOV R5, RZ, RZ, -R5 ;  /* 0x000000ffff05a224 */ /* 0x000fe200078e0a05 */
[----:B------:R-:W-:-:S05]  /*7740*/  @!P1 LOP3.LUT R5, RZ, R9, RZ, 0x33, !PT ;  /* 0x00000009ff059212 */ /* 0x000fca00078e33ff */
[----:B------:R-:W-:-:S07]  /*7750*/  IMAD.MOV.U32 R208, RZ, RZ, R5 ;  /* 0x000000ffffd07224 */ /* 0x000fce00078e0005 */
.L_x_4560:
[----:B------:R-:W-:Y:S05]  /*7760*/  BSYNC B0 ;  /* 0x0000000000007941 */ /* 0x000fea0003800000 */
.L_x_4559:
        /* <DEDUP_REMOVED lines=94> */
[----:B------:R-:W-:Y:S02]  /*7d50*/  IMAD.U32 R11, RZ, RZ, UR5 ;  /* 0x00000005ff0b7e24 */ /* 0x000fe4000f8e00ff */
[----:B------:R-:W-:Y:S02]  /*7d60*/  IMAD.MOV.U32 R8, RZ, RZ, 0x70 ;  /* 0x00000070ff087424 */ /* 0x000fe400078e00ff */
[----:B------:R-:W-:Y:S02]  /*7d70*/  IMAD.MOV.U32 R12, RZ, RZ, 0x1 ;  /* 0x00000001ff0c7424 */ /* 0x000fe400078e00ff */
[----:B------:R-:W-:-:S07]  /*7d80*/  IMAD.MOV.U32 R13, RZ, RZ, RZ ;  /* 0x000000ffff0d7224 */ /* 0x000fce00078e00ff */
[----:B------:R-:W-:-:S07]  /*7d90*/  LEPC R20, `(.L_x_4562) ;  /* 0x000000001014794e */ /* 0x000fce0000000000 */
[----:B0----5:R-:W-:Y:S05]  /*7da0*/  CALL.ABS.NOINC R14 ;  /* 0x000000000e007343 */ /* 0x021fea0003c00000 */
.L_x_4562:
[----:B------:R-:W-:Y:S05]  /*7db0*/  BSYNC B6 ;  /* 0x0000000000067941 */ /* 0x000fea0003800000 */
.L_x_4561:
        /* <DEDUP_REMOVED lines=13> */
.L_x_4566:
[----:B-1----:R1:W2:Y:S02]  /*7e90*/  SYNCS.PHASECHK.TRANS64.TRYWAIT P0, [R2+URZ+0x28c00], R3 ;  /* 0x028c0003020075a7 */ /* 0x0022a4000800017f */
[----:B--2---:R-:W-:Y:S05]  /*7ea0*/  @!P0 NANOSLEEP.SYNCS 0x989680 ;  /* 0x009896800000895d */ /* 0x004fea0003900000 */
[----:B------:R-:W2:Y:S02]  /*7eb0*/  @!P0 SYNCS.PHASECHK.TRANS64 P0, [R2+URZ+0x28c00], R3 ;  /* 0x028c0003020085a7 */ /* 0x000ea4000800007f */
[----:B--2---:R-:W-:Y:S05]  /*7ec0*/  @!P0 BRA `(.L_x_4566) ;  /* 0xfffffffc00f08947 */ /* 0x004fea000383ffff */
.L_x_4565:
[----:B------:R-:W-:Y:S05]  /*7ed0*/  BSYNC B0 ;  /* 0x0000000000007941 */ /* 0x000fea0003800000 */
.L_x_4564:
[----:B------:R-:W-:Y:S05]  /*7ee0*/  BRA `(.L_x_4567) ;  /* 0x0000002c00347947 */ /* 0x000fea0003800000 */
.L_x_4563:
        /* <DEDUP_REMOVED lines=22> */
[----:B----4-:R-:W-:Y:S01]  /*8050*/  IMAD.U32 R10, RZ, RZ, UR6 ;  /* 0x00000006ff0a7e24 */ /* 0x010fe2000f8e00ff */
[----:B------:R-:W-:Y:S01]  /*8060*/  MOV R6, UR4 ;  /* 0x0000000400067c02 */ /* 0x000fe20008000f00 */
[----:B------:R-:W-:-:S02]  /*8070*/  IMAD.U32 R7, RZ, RZ, UR5 ;  /* 0x00000005ff077e24 */ /* 0x000fc4000f8e00ff */
[----:B------:R-:W-:Y:S02]  /*8080*/  IMAD.U32 R11, RZ, RZ, UR7 ;  /* 0x00000007ff0b7e24 */ /* 0x000fe4000f8e00ff */
[----:B------:R-:W-:Y:S02]  /*8090*/  IMAD.MOV.U32 R8, RZ, RZ, 0x70 ;  /* 0x00000070ff087424 */ /* 0x000fe400078e00ff */
[----:B------:R-:W-:Y:S02]  /*80a0*/  IMAD.MOV.U32 R12, RZ, RZ, 0x1 ;  /* 0x00000001ff0c7424 */ /* 0x000fe400078e00ff */
[----:B------:R-:W-:-:S07]  /*80b0*/  IMAD.MOV.U32 R13, RZ, RZ, RZ ;  /* 0x000000ffff0d7224 */ /* 0x000fce00078e00ff */
[----:B------:R-:W-:-:S07]  /*80c0*/  LEPC R20, `(.L_x_4569) ;  /* 0x000000001014794e */ /* 0x000fce0000000000 */
[----:B0-----:R-:W-:Y:S05]  /*80d0*/  CALL.ABS.NOINC R14 ;  /* 0x000000000e007343 */ /* 0x001fea0003c00000 */
.L_x_4569:
[----:B------:R-:W-:Y:S05]  /*80e0*/  BSYNC B6 ;  /* 0x0000000000067941 */ /* 0x000fea0003800000 */
.L_x_4568:
[----:B------:R-:W-:Y:S01]  /*80f0*/  ULDC.U8 UR4, c[0x0][0x410] ;  /* 0x0001040000047ab9 */ /* 0x000fe20000000000 */
[----:B------:R-:W-:Y:S01]  /*8100*/  BSSY B0, `(.L_x_4570) ;  /* 0x00002a3000007945 */ /* 0x000fe20003800000 */
[----:B------:R-:W-:Y:S01]  /*8110*/  ISETP.NE.AND P0, PT, RZ, UR4, PT ;  /* 0x00000004ff007c0c */ /* 0x000fe2000bf05270 */
[----:B------:R-:W-:-:S12]  /*8120*/  IMAD.IADD R35, R187, 0x1, R199 ;  /* 0x00000001bb237824 */ /* 0x000fd800078e02c7 */
[----:B------:R-:W-:Y:S05]  /*8130*/  @!P0 BRA `(.L_x_4571) ;  /* 0x0000001400708947 */ /* 0x000fea0003800000 */
[----:B------:R-:W0:Y:S01]  /*8140*/  LDC R5, c[0x0][0x448] ;  /* 0x00011200ff057b82 */ /* 0x000e220000000800 */
[----:B------:R-:W1:Y:S01]  /*8150*/  S2R R0, SR_TID.X ;  /* 0x0000000000007919 */ /* 0x000e620000002100 */
[----:B------:R-:W-:Y:S01]  /*8160*/  ULDC.64 UR4, c[0x0][0x3f8] ;  /* 0x0000fe0000047ab9 */ /* 0x000fe20000000a00 */
[----:B------:R-:W-:Y:S01]  /*8170*/  ULDC.64 UR6, c[0x0][0x408] ;  /* 0x0001020000067ab9 */ /* 0x000fe20000000a00 */
[----:B------:R-:W-:Y:S02]  /*8180*/  IMAD.MOV.U32 R25, RZ, RZ, R27 ;  /* 0x000000ffff197224 */ /* 0x000fe400078e001b */
[----:B------:R-:W-:Y:S01]  /*8190*/  IMAD.MOV.U32 R153, RZ, RZ, R29 ;  /* 0x000000ffff997224 */ /* 0x000fe200078e001d */
[----:B0-----:R-:W-:Y:S01]  /*81a0*/  ISETP.NE.AND P0, PT, R5, 0x1, PT ;  /* 0x000000010500780c */ /* 0x001fe20003f05270 */
[----:B-1----:R-:W-:-:S12]  /*81b0*/  VIADD R3, R0, 0xffffff80 ;  /* 0xffffff8000037836 */ /* 0x002fd80000000000 */
[----:B------:R-:W0:Y:S01]  /*81c0*/  @P0 LDC R0, c[0x0][0x44c] ;  /* 0x00011300ff000b82 */ /* 0x000e220000000800 */
[----:B------:R-:W-:-:S04]  /*81d0*/  SHF.R.S32.HI R4, RZ, 0x1f, R3 ;  /* 0x0000001fff047819 */ /* 0x000fc80000011403 */
[----:B------:R-:W-:-:S03]  /*81e0*/  LEA.HI R4, R4, R3, RZ, 0x2 ;  /* 0x0000000304047211 */ /* 0x000fc600078f10ff */
[----:B------:R-:W1:Y:S01]  /*81f0*/  @P0 LDC R7, c[0x0][0x450] ;  /* 0x00011400ff070b82 */ /* 0x000e620000000800 */
[----:B------:R-:W-:-:S05]  /*8200*/  LOP3.LUT R4, R4, 0xfffffffc, RZ, 0xc0, !PT ;  /* 0xfffffffc04047812 */ /* 0x000fca00078ec0ff */
[----:B------:R-:W-:-:S04]  /*8210*/  IMAD.IADD R4, R3, 0x1, -R4 ;  /* 0x0000000103047824 */ /* 0x000fc800078e0a04 */
[----:B------:R-:W-:-:S04]  /*8220*/  IMAD R3, R4, 0x20, R35 ;  /* 0x0000002004037824 */ /* 0x000fc800078e0223 */
[----:B0-----:R-:W-:-:S05]  /*8230*/  @P0 IMAD.HI.U32 R0, R3, R0, RZ ;  /* 0x0000000003000227 */ /* 0x001fca00078e00ff */
[----:B-1----:R-:W-:-:S04]  /*8240*/  @P0 SHF.R.U32.HI R3, RZ, R7, R0 ;  /* 0x00000007ff030219 */ /* 0x002fc80000011600 */
        /* <DEDUP_REMOVED lines=17> */
[----:B------:R0:W1:Y:S04]  /*8360*/  SHFL.IDX PT, R0, R31, RZ, 0x1c1f ;  /* 0x001c1fff1f007589 */ /* 0x00006800000e0000 */
[----:B------:R0:W2:Y:S04]  /*8370*/  SHFL.IDX PT, R3, R10, RZ, 0x1c1f ;  /* 0x001c1fff0a037589 */ /* 0x0000a800000e0000 */
[----:B------:R0:W3:Y:S04]  /*8380*/  SHFL.IDX PT, R7, R152, RZ, 0x1c1f ;  /* 0x001c1fff98077589 */ /* 0x0000e800000e0000 */
[----:B------:R0:W4:Y:S02]  /*8390*/  SHFL.IDX PT, R8, R30, RZ, 0x1c1f ;  /* 0x001c1fff1e087589 */ /* 0x00012400000e0000 */
.L_x_4805:
        /* <DEDUP_REMOVED lines=9> */
[----:B--2---:R-:W-:Y:S01]  /*8430*/  IMAD.MOV.U32 R4, RZ, RZ, R3 ;  /* 0x000000ffff047224 */ /* 0x004fe200078e0003 */
[----:B------:R-:W-:Y:S01]  /*8440*/  ISETP.GE.AND P2, PT, R188, UR4, PT ;  /* 0x00000004bc007c0c */ /* 0x000fe2000bf46270 */
[----:B-1----:R-:W-:Y:S01]  /*8450*/  IMAD.MOV.U32 R5, RZ, RZ, R0 ;  /* 0x000000ffff057224 */ /* 0x002fe200078e0000 */
[----:B------:R-:W-:Y:S02]  /*8460*/  ISETP.GE.AND P3, PT, R196, UR4, PT ;  /* 0x00000004c4007c0c */ /* 0x000fe4000bf66270 */
[----:B------:R-:W-:Y:S02]  /*8470*/  CS2R R28, SRZ ;  /* 0x00000000001c7805 */ /* 0x000fe4000001ff00 */
[----:B------:R-:W-:Y:S01]  /*8480*/  SHF.R.S32.HI R11, RZ, 0x1f, R196 ;  /* 0x0000001fff0b7819 */ /* 0x000fe200000114c4 */
[----:B---3--:R-:W-:-:S06]  /*8490*/  IMAD.MOV.U32 R9, RZ, RZ, R7 ;  /* 0x000000ffff097224 */ /* 0x008fcc00078e0007 */
[----:B------:R-:W-:Y:S02]  /*84a0*/  @!P2 IMAD.WIDE R4, R188, 0x2, R4 ;  /* 0x00000002bc04a825 */ /* 0x000fe400078e0204 */
[C---:B------:R-:W-:Y:S02]  /*84b0*/  @!P3 SHF.L.U64.HI R11, R196.reuse, 0x1, R11 ;  /* 0x00000001c40bb819 */ /* 0x040fe4000001020b */
[----:B------:R-:W-:Y:S01]  /*84c0*/  @!P3 IMAD.SHL.U32 R6, R196, 0x2, RZ ;  /* 0x00000002c406b824 */ /* 0x000fe200078e00ff */
[----:B------:R1:W5:Y:S01]  /*84d0*/  @!P2 LD.E.64 R28, desc[UR40][R4.64] ;  /* 0x00000028041ca980 */ /* 0x000362000c101b00 */
[----:B------:R-:W-:Y:S02]  /*84e0*/  CS2R R26, SRZ ;  /* 0x00000000001a7805 */ /* 0x000fe4000001ff00 */
[----:B------:R-:W-:Y:S02]  /*84f0*/  CS2R R20, SRZ ;  /* 0x0000000000147805 */ /* 0x000fe4000001ff00 */
[----:B------:R-:W-:-:S02]  /*8500*/  CS2R R24, SRZ ;  /* 0x0000000000187805 */ /* 0x000fc4000001ff00 */
[-C--:B-1----:R-:W-:Y:S02]  /*8510*/  @!P3 IADD3 R4, P0, R3, R6.reuse, RZ ;  /* 0x000000060304b210 */ /* 0x082fe40007f1e0ff */
[----:B----4-:R-:W-:Y:S01]  /*8520*/  @!P3 IADD3 R6, P1, R8, R6, RZ ;  /* 0x000000060806b210 */ /* 0x010fe20007f3e0ff */
[----:B------:R-:W-:-:S04]  /*8530*/  @!P2 IMAD.WIDE R8, R188, 0x2, R8 ;  /* 0x00000002bc08a825 */ /* 0x000fc800078e0208 */
[--C-:B------:R-:W-:Y:S01]  /*8540*/  @!P3 IMAD.X R5, R0, 0x1, R11.reuse, P0 ;  /* 0x000000010005b824 */ /* 0x100fe200000e060b */
[----:B------:R1:W5:Y:S01]  /*8550*/  @!P2 LD.E.64 R26, desc[UR40][R8.64] ;  /* 0x00000028081aa980 */ /* 0x000362000c101b00 */
[----:B------:R-:W-:-:S03]  /*8560*/  @!P3 IMAD.X R7, R7, 0x1, R11, P1 ;  /* 0x000000010707b824 */ /* 0x000fc600008e060b */
[----:B------:R1:W5:Y:S04]  /*8570*/  @!P3 LD.E.64 R20, desc[UR40][R4.64] ;  /* 0x000000280414b980 */ /* 0x000368000c101b00 */
[----:B------:R1:W5:Y:S02]  /*8580*/  @!P3 LD.E.64 R24, desc[UR40][R6.64] ;  /* 0x000000280618b980 */ /* 0x000364000c101b00 */
.L_x_4574:
[----:B------:R-:W-:Y:S05]  /*8590*/  BSYNC B1 ;  /* 0x0000000000017941 */ /* 0x000fea0003800000 */
.L_x_4573:
[----:B-1---5:R-:W-:Y:S01]  /*85a0*/  IMAD.MOV.U32 R0, RZ, RZ, R26 ;  /* 0x000000ffff007224 */ /* 0x022fe200078e001a */
[----:B------:R-:W-:Y:S01]  /*85b0*/  MOV R4, R24 ;  /* 0x0000001800047202 */ /* 0x000fe20000000f00 */
[----:B--2---:R-:W-:Y:S01]  /*85c0*/  IMAD.MOV.U32 R3, RZ, RZ, R27 ;  /* 0x000000ffff037224 */ /* 0x004fe200078e001b */
[----:B------:R-:W-:Y:S01]  /*85d0*/  UMOV UR4, 0xffffffff ;  /* 0xffffffff00047882 */ /* 0x000fe20000000000 */
[----:B------:R-:W-:Y:S01]  /*85e0*/  IMAD.MOV.U32 R5, RZ, RZ, R25 ;  /* 0x000000ffff057224 */ /* 0x000fe200078e0019 */
[----:B------:R-:W-:Y:S01]  /*85f0*/  PRMT R37, R0, 0x7610, R37 ;  /* 0x0000761000257816 */ /* 0x000fe20000000025 */
[----:B------:R-:W-:Y:S01]  /*8600*/  IMAD.MOV.U32 R0, RZ, RZ, R28 ;  /* 0x000000ffff007224 */ /* 0x000fe200078e001c */
[----:B------:R-:W-:Y:S01]  /*8610*/  PRMT R42, R3, 0x5410, R4 ;  /* 0x00005410032a7816 */ /* 0x000fe20000000004 */
[----:B------:R-:W-:Y:S01]  /*8620*/  IMAD.MOV.U32 R3, RZ, RZ, R29 ;  /* 0x000000ffff037224 */ /* 0x000fe200078e001d */
[----:B------:R-:W-:Y:S01]  /*8630*/  PRMT R43, R5, 0x7610, R43 ;  /* 0x00007610052b7816 */ /* 0x000fe2000000002b */
[----:B------:R-:W-:Y:S01]  /*8640*/  IMAD.MOV.U32 R4, RZ, RZ, R20 ;  /* 0x000000ffff047224 */ /* 0x000fe200078e0014 */
[----:B------:R-:W-:Y:S01]  /*8650*/  PRMT R37, R37, 0x5410, R0 ;  /* 0x0000541025257816 */ /* 0x000fe20000000000 */
[----:B------:R-:W-:Y:S01]  /*8660*/  IMAD.MOV.U32 R5, RZ, RZ, R21 ;  /* 0x000000ffff057224 */ /* 0x000fe200078e0015 */
[----:B------:R-:W-:-:S02]  /*8670*/  PRMT R43, R43, 0x5410, R3 ;  /* 0x000054102b2b7816 */ /* 0x000fc40000000003 */
[----:B----4-:R-:W-:Y:S02]  /*8680*/  CS2R R8, SRZ ;  /* 0x0000000000087805 */ /* 0x010fe4000001ff00 */
[----:B------:R-:W-:Y:S01]  /*8690*/  PRMT R44, R4, 0x5410, R5 ;  /* 0x00005410042c7816 */ /* 0x000fe20000000005 */
[----:B------:R-:W-:Y:S06]  /*86a0*/  BRA.DIV UR4, `(.L_x_4575) ;  /* 0x0000015e04047947 */ /* 0x000fec000b800000 */
[----:B------:R1:W2:Y:S04]  /*86b0*/  SHFL.IDX PT, R0, R31, 0x1, 0x1c1f ;  /* 0x003c1f001f007f89 */ /* 0x0002a800000e0000 */
[----:B------:R1:W4:Y:S04]  /*86c0*/  SHFL.IDX PT, R3, R10, 0x1, 0x1c1f ;  /* 0x003c1f000a037f89 */ /* 0x00032800000e0000 */
[----:B---3--:R1:W3:Y:S04]  /*86d0*/  SHFL.IDX PT, R7, R152, 0x1, 0x1c1f ;  /* 0x003c1f0098077f89 */ /* 0x0082e800000e0000 */
[----:B0-----:R-:W0:Y:S02]  /*86e0*/  SHFL.IDX PT, R30, R30, 0x1, 0x1c1f ;  /* 0x003c1f001e1e7f89 */ /* 0x001e2400000e0000 */
.L_x_4811:
[----:B------:R-:W5:Y:S01]  /*86f0*/  LDL R5, [R1+0x50] ;  /* 0x0000500001057983 */ /* 0x000f620000100800 */
[----:B------:R-:W-:Y:S01]  /*8700*/  VIADD R35, R35, 0x20 ;  /* 0x0000002023237836 */ /* 0x000fe20000000000 */
[----:B------:R-:W-:Y:S01]  /*8710*/  BSSY B1, `(.L_x_4576) ;  /* 0x0000023000017945 */ /* 0x000fe20003800000 */
[----:B------:R-:W-:Y:S01]  /*8720*/  IMAD.SHL.U32 R34, R193, 0x40, RZ ;  /* 0x00000040c1227824 */ /* 0x000fe200078e00ff */
[----:B-1----:R-:W-:Y:S02]  /*8730*/  CS2R R10, SRZ ;  /* 0x00000000000a7805 */ /* 0x002fe4000001ff00 */
[----:B------:R-:W-:Y:S02]  /*8740*/  CS2R R14, SRZ ;  /* 0x00000000000e7805 */ /* 0x000fe4000001ff00 */
[----:B------:R-:W-:Y:S02]  /*8750*/  ISETP.GE.AND P0, PT, R35, R32, PT ;  /* 0x000000202300720c */ /* 0x000fe40003f06270 */
[----:B------:R-:W-:-:S02]  /*8760*/  CS2R R12, SRZ ;  /* 0x00000000000c7805 */ /* 0x000fc4000001ff00 */
[----:B-----5:R-:W-:-:S04]  /*8770*/  LEA.HI R4, R5, R5, RZ, 0x1 ;  /* 0x0000000505047211 */ /* 0x020fc800078f08ff */
[----:B------:R-:W-:-:S05]  /*8780*/  LOP3.LUT R4, R4, 0xfffffffe, RZ, 0xc0, !PT ;  /* 0xfffffffe04047812 */ /* 0x000fca00078ec0ff */
[----:B------:R-:W-:-:S05]  /*8790*/  IMAD.IADD R4, R5, 0x1, -R4 ;  /* 0x0000000105047824 */ /* 0x000fca00078e0a04 */
[----:B------:R-:W-:Y:S01]  /*87a0*/  SHF.L.U32 R35, R4, 0x1f, RZ ;  /* 0x0000001f04237819 */ /* 0x000fe200000006ff */
[----:B------:R-:W-:Y:S06]  /*87b0*/  @P0 BRA `(.L_x_4577) ;  /* 0x0000000000600947 */ /* 0x000fec0003800000 */
[----:B------:R-:W-:Y:S01]  /*87c0*/  ULDC UR4, c[0x0][0x3f4] ;  /* 0x0000fd0000047ab9 */ /* 0x000fe20000000800 */
[----:B----4-:R-:W-:Y:S01]  /*87d0*/  IMAD.MOV.U32 R4, RZ, RZ, R3 ;  /* 0x000000ffff047224 */ /* 0x010fe200078e0003 */
[----:B------:R-:W-:Y:S01]  /*87e0*/  ISETP.GE.AND P2, PT, R188, UR4, PT ;  /* 0x00000004bc007c0c */ /* 0x000fe2000bf46270 */
[----:B--2---:R-:W-:Y:S01]  /*87f0*/  IMAD.MOV.U32 R5, RZ, RZ, R0 ;  /* 0x000000ffff057224 */ /* 0x004fe200078e0000 */
[----:B------:R-:W-:Y:S02]  /*8800*/  ISETP.GE.AND P3, PT, R196, UR4, PT ;  /* 0x00000004c4007c0c */ /* 0x000fe4000bf66270 */
[----:B------:R-:W-:Y:S02]  /*8810*/  CS2R R14, SRZ ;  /* 0x00000000000e7805 */ /* 0x000fe4000001ff00 */
[----:B------:R-:W-:Y:S01]  /*8820*/  SHF.R.S32.HI R33, RZ, 0x1f, R196 ;  /* 0x0000001fff217819 */ /* 0x000fe200000114c4 */
[----:B0-----:R-:W-:Y:S02]  /*8830*/  IMAD.MOV.U32 R10, RZ, RZ, R30 ;  /* 0x000000ffff0a7224 */ /* 0x001fe400078e001e */
[----:B---3--:R-:W-:-:S04]  /*8840*/  IMAD.MOV.U32 R11, RZ, RZ, R7 ;  /* 0x000000ffff0b7224 */ /* 0x008fc800078e0007 */
        /* <DEDUP_REMOVED lines=15> */
.L_x_4577:
[----:B------:R-:W-:Y:S05]  /*8940*/  BSYNC B1 ;  /* 0x0000000000017941 */ /* 0x000fea0003800000 */
.L_x_4576:
[----:B------:R-:W3:Y:S01]  /*8950*/  SYNCS.PHASECHK.TRANS64.TRYWAIT P0, [R2+URZ+0x28c00], R35 ;  /* 0x028c0023020075a7 */ /* 0x000ee2000800017f */
[----:B----4-:R-:W-:Y:S01]  /*8960*/  LOP3.LUT R3, R34, 0x1c0, RZ, 0xc0, !PT ;  /* 0x000001c022037812 */ /* 0x010fe200078ec0ff */
[----:B-1---5:R-:W-:Y:S01]  /*8970*/  IMAD.MOV.U32 R4, RZ, RZ, R8 ;  /* 0x000000ffff047224 */ /* 0x022fe200078e0008 */
[----:B0-----:R-:W-:Y:S01]  /*8980*/  VIADDMNMX R30, R32, -R199, 0x40, PT ;  /* 0x00000040201e7446 */ /* 0x001fe200038009c7 */
        /* <DEDUP_REMOVED lines=15> */
[----:B------:R-:W-:Y:S01]  /*8a80*/  MOV R4, R12 ;  /* 0x0000000c00047202 */ /* 0x000fe20000000f00 */
[----:B------:R-:W-:Y:S01]  /*8a90*/  IMAD R3, R3, 0x2, R2 ;  /* 0x0000000203037824 */ /* 0x000fe200078e0202 */
[----:B------:R-:W-:-:S02]  /*8aa0*/  LOP3.LUT P2, RZ, R193, 0x4, RZ, 0xc0, !PT ;  /* 0x00000004c1ff7812 */ /* 0x000fc4000784c0ff */
[----:B------:R-:W-:Y:S01]  /*8ab0*/  PRMT R46, R0, 0x5410, R4 ;  /* 0x00005410002e7816 */ /* 0x000fe20000000004 */
[----:B------:R-:W-:Y:S01]  /*8ac0*/  VIADD R4, R3, 0x20400 ;  /* 0x0002040003047836 */ /* 0x000fe20000000000 */
[----:B------:R-:W-:Y:S01]  /*8ad0*/  ISETP.GE.AND P1, PT, R187, R30, PT ;  /* 0x0000001ebb00720c */ /* 0x000fe20003f26270 */
[----:B------:R-:W-:Y:S01]  /*8ae0*/  VIADD R0, R3, 0x20440 ;  /* 0x0002044003007836 */ /* 0x000fe20000000000 */
[----:B---3--:R-:W-:Y:S11]  /*8af0*/  @!P0 BRA `(.L_x_4579) ;  /* 0x0000015800648947 */ /* 0x008ff60003800000 */
.L_x_4812:
[----:B------:R-:W-:Y:S05]  /*8b00*/  BSYNC B1 ;  /* 0x0000000000017941 */ /* 0x000fea0003800000 */
.L_x_4578:
        /* <DEDUP_REMOVED lines=12> */
[--C-:B------:R-:W-:Y:S01]  /*8bd0*/  SHF.R.U32.HI R34, RZ, 0x10, R29.reuse ;  /* 0x00000010ff227819 */ /* 0x100fe2000001161d */
        /* <DEDUP_REMOVED lines=13> */
[----:B------:R-:W-:Y:S01]  /*8cb0*/  FFMA.FTZ R39, R28, R34, -R37 ;  /* 0x000000221c277223 */ /* 0x000fe20000010825 */
[----:B------:R-:W-:-:S02]  /*8cc0*/  HADD2.F32 R27, -RZ, R6.H1_H1 ;  /* 0x30000006ff1b7230 */ /* 0x000fc40000004100 */
[-C--:B------:R-:W-:Y:S01]  /*8cd0*/  FMUL.FTZ R34, R4, R32.reuse ;  /* 0x0000002004227220 */ /* 0x080fe20000410000 */
[C---:B------:R-:W-:Y:S01]  /*8ce0*/  FFMA.FTZ R38, R7.reuse, R32, -R38 ;  /* 0x0000002007267223 */ /* 0x040fe20000010826 */
[--C-:B------:R-:W-:Y:S02]  /*8cf0*/  HADD2.F32 R6, -RZ, R5.reuse.H0_H0 ;  /* 0x20000005ff067230 */ /* 0x100fe40000004100 */
[----:B------:R-:W-:Y:S01]  /*8d00*/  FFMA.FTZ R36, R28, R36, R29 ;  /* 0x000000241c247223 */ /* 0x000fe2000001001d */
        /* <DEDUP_REMOVED lines=19> */
.L_x_4583:
[----:B------:R-:W-:Y:S05]  /*8e40*/  BSYNC B2 ;  /* 0x0000000000027941 */ /* 0x000fea0003800000 */
.L_x_4582:
        /* <DEDUP_REMOVED lines=15> */
[-C--:B0-----:R-:W-:Y:S01]  /*8f40*/  FMUL.FTZ R35, R25, R29.reuse ;  /* 0x0000001d19237220 */ /* 0x081fe20000410000 */
        /* <DEDUP_REMOVED lines=27> */
.L_x_4581:
[----:B------:R-:W-:Y:S05]  /*9100*/  BSYNC B1 ;  /* 0x0000000000017941 */ /* 0x000fea0003800000 */
.L_x_4580:
        /* <DEDUP_REMOVED lines=10> */
[----:B------:R-:W-:Y:S01]  /*91b0*/  HADD2.F32 R24, -RZ, R33.H1_H1 ;  /* 0x30000021ff187230 */ /* 0x000fe20000004100 */
        /* <DEDUP_REMOVED lines=39> */
.L_x_4586:
[----:B------:R-:W-:Y:S05]  /*9430*/  BSYNC B1 ;  /* 0x0000000000017941 */ /* 0x000fea0003800000 */
.L_x_4585:
[----:B------:R-:W-:Y:S05]  /*9440*/  @P1 BRA `(.L_x_4584) ;  /* 0x0000001400b81947 */ /* 0x000fea0003800000 */
[----:B-1----:R-:W1:Y:S01]  /*9450*/  LDS.128 R4, [R0+0x1000] ;  /* 0x0010000000047984 */ /* 0x002e620000000c00 */
[--C-:B------:R-:W-:Y:S01]  /*9460*/  SHF.R.U64 R24, R12, 0x10, R13.reuse ;  /* 0x000000100c187819 */ /* 0x100fe2000000120d */
[----:B------:R-:W-:Y:S01]  /*9470*/  HADD2.F32 R33, -RZ, R33.H0_H0 ;  /* 0x20000021ff217230 */ /* 0x000fe20000004100 */
[----:B------:R-:W-:Y:S02]  /*9480*/  SHF.R.U32.HI R12, RZ, 0x10, R13 ;  /* 0x00000010ff0c7819 */ /* 0x000fe4000001160d */
[--C-:B------:R-:W-:Y:S02]  /*9490*/  SHF.R.U32.HI R13, RZ, 0x10, R11.reuse ;  /* 0x00000010ff0d7819 */ /* 0x100fe4000001160b */
        /* <DEDUP_REMOVED lines=21> */
[CC--:B------:R-:W-:Y:S01]  /*95f0*/  FMUL.FTZ R14, R8.reuse, R10.reuse ;  /* 0x0000000a080e7220 */ /* 0x0c0fe20000410000 */
[----:B------:R-:W-:Y:S02]  /*9600*/  HADD2.F32 R5, -RZ, R5.H1_H1 ;  /* 0x30000005ff057230 */ /* 0x000fe40000004100 */
[----:B------:R-:W-:Y:S02]  /*9610*/  HADD2.F32 R9, -RZ, R21.H0_H0 ;  /* 0x20000015ff097230 */ /* 0x000fe40000004100 */
[-C--:B------:R-:W-:Y:S01]  /*9620*/  FMUL.FTZ R13, R8, R31.reuse ;  /* 0x0000001f080d7220 */ /* 0x080fe20000410000 */
[----:B------:R-:W-:Y:S02]  /*9630*/  HADD2.F32 R4, -RZ, R24.H0_H0 ;  /* 0x20000018ff047230 */ /* 0x000fe40000004100 */
[----:B------:R-:W-:Y:S01]  /*9640*/  FFMA.FTZ R14, R7, R31, -R14 ;  /* 0x0000001f070e7223 */ /* 0x000fe2000001080e */
[----:B------:R-:W-:Y:S01]  /*9650*/  FMUL.FTZ R3, R5, R9 ;  /* 0x0000000905037220 */ /* 0x000fe20000410000 */
[----:B------:R-:W-:Y:S01]  /*9660*/  FFMA.FTZ R13, R7, R10, R13 ;  /* 0x0000000a070d7223 */ /* 0x000fe2000001000d */
[-C--:B------:R-:W-:Y:S01]  /*9670*/  FMUL.FTZ R8, R5, R4.reuse ;  /* 0x0000000405087220 */ /* 0x080fe20000410000 */
        /* <DEDUP_REMOVED lines=8> */
.L_x_4571:
        /* <DEDUP_REMOVED lines=35> */
[----:B------:R-:W1:Y:S01]  /*9930*/  SHFL.IDX PT, R4, R26, RZ, 0x1c1f ;  /* 0x001c1fff1a047589 */ /* 0x000e6200000e0000 */
[----:B------:R-:W-:-:S03]  /*9940*/  IMAD R0, R198, R5, RZ ;  /* 0x00000005c6007224 */ /* 0x000fc600078e02ff */
[----:B------:R-:W2:Y:S04]  /*9950*/  SHFL.IDX PT, R3, R27, RZ, 0x1c1f ;  /* 0x001c1fff1b037589 */ /* 0x000ea800000e0000 */
[----:B------:R-:W3:Y:S04]  /*9960*/  SHFL.IDX PT, R14, R34, RZ, 0x1c1f ;  /* 0x001c1fff220e7589 */ /* 0x000ee800000e0000 */
[----:B------:R-:W5:Y:S01]  /*9970*/  SHFL.IDX PT, R5, R25, RZ, 0x1c1f ;  /* 0x001c1fff19057589 */ /* 0x000f6200000e0000 */
[----:B0-----:R-:W-:-:S04]  /*9980*/  ISETP.GE.AND P0, PT, R18, R37, PT ;  /* 0x000000251200720c */ /* 0x001fc80003f06270 */
[----:B------:R-:W-:-:S13]  /*9990*/  ISETP.GE.OR P1, PT, R35, R0, P0 ;  /* 0x000000002300720c */ /* 0x000fda0000726670 */
[C---:B------:R-:W-:Y:S01]  /*99a0*/  @!P1 IMAD.SHL.U32 R7, R18.reuse, 0x2, RZ ;  /* 0x0000000212079824 */ /* 0x040fe200078e00ff */
[----:B------:R-:W-:-:S04]  /*99b0*/  @!P1 SHF.L.U64.HI R6, R18, 0x1, R19 ;  /* 0x0000000112069819 */ /* 0x000fc80000010213 */
[----:B-1----:R-:W-:-:S05]  /*99c0*/  @!P1 IADD3 R8, P2, R4, R7, RZ ;  /* 0x0000000704089210 */ /* 0x002fca0007f5e0ff */
[----:B--2---:R-:W-:-:S06]  /*99d0*/  @!P1 IMAD.X R9, R3, 0x1, R6, P2 ;  /* 0x0000000103099824 */ /* 0x004fcc00010e0606 */
[----:B----4-:R-:W2:Y:S01]  /*99e0*/  @!P1 LD.E.128 R8, desc[UR40][R8.64] ;  /* 0x0000002808089980 */ /* 0x010ea2000c101d00 */
[----:B---3--:R-:W-:-:S05]  /*99f0*/  @!P1 IADD3 R4, P2, R14, R7, RZ ;  /* 0x000000070e049210 */ /* 0x008fca0007f5e0ff */
[----:B-----5:R-:W-:-:S06]  /*9a00*/  @!P1 IMAD.X R5, R5, 0x1, R6, P2 ;  /* 0x0000000105059824 */ /* 0x020fcc00010e0606 */
        /* <DEDUP_REMOVED lines=16> */
[----:B---3--:R-:W-:Y:S01]  /*9b10*/  @!P1 IMAD.MOV.U32 R30, RZ, RZ, R4 ;  /* 0x000000ffff1e9224 */ /* 0x008fe200078e0004 */
[----:B------:R-:W-:Y:S01]  /*9b20*/  MOV R8, R28 ;  /* 0x0000001c00087202 */ /* 0x000fe20000000f00 */
        /* <DEDUP_REMOVED lines=10> */
[----:B------:R-:W-:Y:S02]  /*9bd0*/  PRMT R54, R4, 0x5410, R6 ;  /* 0x0000541004367816 */ /* 0x000fe40000000006 */
[----:B------:R-:W-:-:S02]  /*9be0*/  CS2R R4, SRZ ;  /* 0x0000000000047805 */ /* 0x000fc4000001ff00 */
[----:B------:R-:W-:Y:S02]  /*9bf0*/  PRMT R36, R8, 0x5410, R9 ;  /* 0x0000541008247816 */ /* 0x000fe40000000009 */
[----:B012-4-:R-:W-:-:S07]  /*9c00*/  PRMT R53, R7, 0x7610, R53 ;  /* 0x0000761007357816 */ /* 0x017fce0000000035 */
.L_x_4822:
        /* <DEDUP_REMOVED lines=24> */
.L_x_4589:
[----:B------:R-:W-:Y:S05]  /*9d90*/  BSYNC B1 ;  /* 0x0000000000017941 */ /* 0x000fea0003800000 */
.L_x_4588:
        /* <DEDUP_REMOVED lines=19> */
.L_x_4823:
[----:B------:R-:W-:Y:S05]  /*9ed0*/  BSYNC B1 ;  /* 0x0000000000017941 */ /* 0x000fea0003800000 */
.L_x_4590:
[----:B------:R-:W-:Y:S01]  /*9ee0*/  BSSY B1, `(.L_x_4592) ;  /* 0x0000063000017945 */ /* 0x000fe20003800000 */
[----:B------:R-:W-:Y:S01]  /*9ef0*/  MOV R3, R10 ;  /* 0x0000000a00037202 */ /* 0x000fe20000000f00 */
[----:B------:R-:W-:Y:S01]  /*9f00*/  IMAD.MOV.U32 R34, RZ, RZ, R11 ;  /* 0x000000ffff227224 */ /* 0x000fe200078e000b */
[----:B------:R-:W-:Y:S01]  /*9f10*/  LOP3.LUT R35, R35, 0x38, RZ, 0xc0, !PT ;  /* 0x0000003823237812 */ /* 0x000fe200078ec0ff */
[----:B------:R-:W-:Y:S06]  /*9f20*/  @P2 BRA `(.L_x_4593) ;  /* 0x0000000400782947 */ /* 0x000fec0003800000 */
[----:B------:R-:W-:Y:S01]  /*9f30*/  IMAD.SHL.U32 R12, R193, 0x40, RZ ;  /* 0x00000040c10c7824 */ /* 0x000fe200078e00ff */
[--C-:B------:R-:W-:Y:S01]  /*9f40*/  SHF.R.U64 R30, R30, 0x10, R31.reuse ;  /* 0x000000101e1e7819 */ /* 0x100fe2000000121f */
[----:B------:R-:W-:Y:S01]  /*9f50*/  HADD2.F32 R48, -RZ, R48.H0_H0 ;  /* 0x20000030ff307230 */ /* 0x000fe20000004100 */
[----:B------:R-:W-:Y:S01]  /*9f60*/  SHF.R.U32.HI R49, RZ, 0x10, R31 ;  /* 0x00000010ff317819 */ /* 0x000fe2000001161f */
[----:B------:R-:W-:Y:S01]  /*9f70*/  HADD2.F32 R47, -RZ, R47.H0_H0 ;  /* 0x2000002fff2f7230 */ /* 0x000fe20000004100 */
[----:B------:R-:W-:Y:S02]  /*9f80*/  LOP3.LUT R25, R12, 0x1c0, RZ, 0xc0, !PT ;  /* 0x000001c00c197812 */ /* 0x000fe400078ec0ff */
[----:B------:R-:W-:Y:S01]  /*9f90*/  SHF.R.U64 R20, R20, 0x10, R21 ;  /* 0x0000001014147819 */ /* 0x000fe20000001215 */
[----:B------:R-:W-:Y:S01]  /*9fa0*/  HADD2.F32 R49, -RZ, R49.H0_H0 ;  /* 0x20000031ff317230 */ /* 0x000fe20000004100 */
[----:B------:R-:W-:Y:S02]  /*9fb0*/  LOP3.LUT R12, R25, 0x38, R18, 0xf8, !PT ;  /* 0x00000038190c7812 */ /* 0x000fe400078ef812 */
[----:B------:R-:W-:-:S02]  /*9fc0*/  SHF.R.U32.HI R14, RZ, 0x3, R25 ;  /* 0x00000003ff0e7819 */ /* 0x000fc40000011619 */
[----:B------:R-:W-:Y:S02]  /*9fd0*/  SHF.R.U32.HI R50, RZ, 0x10, R21 ;  /* 0x00000010ff327819 */ /* 0x000fe40000011615 */
[----:B0-----:R-:W-:Y:S02]  /*9fe0*/  LOP3.LUT R13, R12, R14, RZ, 0x3c, !PT ;  /* 0x0000000e0c0d7212 */ /* 0x001fe400078e3cff */
[----:B------:R-:W-:Y:S02]  /*9ff0*/  LOP3.LUT R25, R14, R35, R25, 0x1e, !PT ;  /* 0x000000230e197212 */ /* 0x000fe400078e1e19 */
[----:B------:R-:W-:Y:S01]  /*a000*/  SHF.R.U64 R21, R28, 0x10, R29 ;  /* 0x000000101c157819 */ /* 0x000fe2000000121d */
[----:B------:R-:W-:Y:S01]  /*a010*/  IMAD R13, R206, 0x200, R13 ;  /* 0x00000200ce0d7824 */ /* 0x000fe200078e020d */
[----:B------:R-:W-:Y:S01]  /*a020*/  SHF.R.U64 R28, R32, 0x10, R33 ;  /* 0x00000010201c7819 */ /* 0x000fe20000001221 */
[----:B------:R-:W-:Y:S01]  /*a030*/  IMAD R25, R206, 0x200, R25 ;  /* 0x00000200ce197824 */ /* 0x000fe200078e0219 */
[----:B------:R-:W-:Y:S01]  /*a040*/  SHF.R.U32.HI R52, RZ, 0x10, R33 ;  /* 0x00000010ff347819 */ /* 0x000fe20000011621 */
[--C-:B------:R-:W-:Y:S01]  /*a050*/  IMAD R37, R13, 0x2, R2.reuse ;  /* 0x000000020d257824 */ /* 0x100fe200078e0202 */
[----:B------:R-:W-:Y:S01]  /*a060*/  SHF.R.U32.HI R43, RZ, 0x10, R29 ;  /* 0x00000010ff2b7819 */ /* 0x000fe2000001161d */
[----:B------:R-:W-:-:S02]  /*a070*/  IMAD R38, R25, 0x2, R2 ;  /* 0x0000000219267824 */ /* 0x000fc400078e0202 */
[----:B------:R-:W-:Y:S01]  /*a080*/  HADD2.F32 R21, -RZ, R21.H0_H0 ;  /* 0x20000015ff157230 */ /* 0x000fe20000004100 */
[----:B------:R-:W0:Y:S01]  /*a090*/  LDS.128 R12, [R37+0x20400] ;  /* 0x02040000250c7984 */ /* 0x000e220000000c00 */
[----:B------:R-:W-:-:S03]  /*a0a0*/  HADD2.F32 R43, -RZ, R43.H0_H0 ;  /* 0x2000002bff2b7230 */ /* 0x000fc60000004100 */
[----:B------:R-:W1:Y:S01]  /*a0b0*/  LDS.128 R24, [R38+0x20400] ;  /* 0x0204000026187984 */ /* 0x000e620000000c00 */
[--C-:B0-----:R-:W-:Y:S02]  /*a0c0*/  HADD2.F32 R44, -RZ, R15.reuse.H0_H0 ;  /* 0x2000000fff2c7230 */ /* 0x101fe40000004100 */
[----:B------:R-:W-:Y:S02]  /*a0d0*/  HADD2.F32 R31, -RZ, R15.H1_H1 ;  /* 0x3000000fff1f7230 */ /* 0x000fe40000004100 */
[----:B-1----:R-:W-:Y:S02]  /*a0e0*/  HADD2.F32 R15, -RZ, R25.H0_H0 ;  /* 0x20000019ff0f7230 */ /* 0x002fe40000004100 */
[----:B------:R-:W-:Y:S02]  /*a0f0*/  HADD2.F32 R32, -RZ, R13.H0_H0 ;  /* 0x2000000dff207230 */ /* 0x000fe40000004100 */
[----:B------:R-:W-:Y:S02]  /*a100*/  HADD2.F32 R42, -RZ, R25.H1_H1 ;  /* 0x30000019ff2a7230 */ /* 0x000fe40000004100 */
[C---:B------:R-:W-:Y:S01]  /*a110*/  FMUL.FTZ R25, R15.reuse, R48 ;  /* 0x000000300f197220 */ /* 0x040fe20000410000 */
[----:B------:R-:W-:Y:S01]  /*a120*/  FMUL.FTZ R51, R15, R47 ;  /* 0x0000002f0f337220 */ /* 0x000fe20000410000 */
[----:B------:R-:W-:-:S02]  /*a130*/  HADD2.F32 R40, -RZ, R13.H1_H1 ;  /* 0x3000000dff287230 */ /* 0x000fc40000004100 */
[C---:B------:R-:W-:Y:S01]  /*a140*/  FFMA.FTZ R15, R32.reuse, R47, -R25 ;  /* 0x0000002f200f7223 */ /* 0x040fe20000010819 */
[----:B------:R-:W-:Y:S02]  /*a150*/  HADD2.F32 R47, -RZ, R50.H0_H0 ;  /* 0x20000032ff2f7230 */ /* 0x000fe40000004100 */
[----:B------:R-:W-:Y:S01]  /*a160*/  FFMA.FTZ R25, R32, R48, R51 ;  /* 0x0000003020197223 */ /* 0x000fe20000010033 */
[----:B------:R-:W-:Y:S02]  /*a170*/  HADD2.F32 R50, -RZ, R53.H0_H0 ;  /* 0x20000035ff327230 */ /* 0x000fe40000004100 */
[C---:B------:R-:W-:Y:S01]  /*a180*/  FMUL.FTZ R53, R42.reuse, R49 ;  /* 0x000000312a357220 */ /* 0x040fe20000410000 */
[----:B------:R-:W-:Y:S02]  /*a190*/  HADD2.F32 R45, -RZ, R27.H0_H0 ;  /* 0x2000001bff2d7230 */ /* 0x000fe40000004100 */
[----:B------:R-:W-:Y:S01]  /*a1a0*/  FMUL.FTZ R51, R42, R47 ;  /* 0x0000002f2a337220 */ /* 0x000fe20000410000 */
[----:B------:R-:W-:-:S02]  /*a1b0*/  HADD2.F32 R48, -RZ, R36.H1_H1 ;  /* 0x30000024ff307230 */ /* 0x000fc40000004100 */
[C---:B------:R-:W-:Y:S01]  /*a1c0*/  FFMA.FTZ R32, R40.reuse, R47, -R53 ;  /* 0x0000002f28207223 */ /* 0x040fe20000010835 */
[----:B------:R-:W-:Y:S02]  /*a1d0*/  HADD2.F32 R46, -RZ, R27.H1_H1 ;  /* 0x3000001bff2e7230 */ /* 0x000fe40000004100 */
[C---:B------:R-:W-:Y:S01]  /*a1e0*/  FMUL.FTZ R53, R45.reuse, R50 ;  /* 0x000000322d357220 */ /* 0x040fe20000410000 */
[----:B------:R-:W-:Y:S02]  /*a1f0*/  HADD2.F32 R47, -RZ, R52.H0_H0 ;  /* 0x20000034ff2f7230 */ /* 0x000fe40000004100 */
[-C--:B------:R-:W-:Y:S01]  /*a200*/  FMUL.FTZ R45, R45, R48.reuse ;  /* 0x000000302d2d7220 */ /* 0x080fe20000410000 */
[----:B------:R-:W-:Y:S01]  /*a210*/  FFMA.FTZ R40, R40, R49, R51 ;  /* 0x0000003128287223 */ /* 0x000fe20000010033 */
[C---:B------:R-:W-:Y:S01]  /*a220*/  FFMA.FTZ R42, R44.reuse, R48, -R53 ;  /* 0x000000302c2a7223 */ /* 0x040fe20000010835 */
[----:B------:R-:W-:Y:S02]  /*a230*/  HADD2.F32 R33, -RZ, R24.H0_H0 ;  /* 0x20000018ff217230 */ /* 0x000fe40000004100 */
[----:B------:R-:W-:Y:S01]  /*a240*/  FFMA.FTZ R49, R44, R50, R45 ;  /* 0x000000322c317223 */ /* 0x000fe2000001002d */
[----:B------:R-:W-:Y:S01]  /*a250*/  FMUL.FTZ R50, R46, R47 ;  /* 0x0000002f2e327220 */ /* 0x000fe20000410000 */
[----:B------:R-:W-:-:S02]  /*a260*/  HADD2.F32 R48, -RZ, R54.H0_H0 ;  /* 0x20000036ff307230 */ /* 0x000fc40000004100 */
[-C--:B------:R-:W-:Y:S01]  /*a270*/  FMUL.FTZ R52, R46, R43.reuse ;  /* 0x0000002b2e347220 */ /* 0x080fe20000410000 */
[----:B------:R-:W-:Y:S02]  /*a280*/  HADD2.F32 R44, -RZ, R55.H0_H0 ;  /* 0x20000037ff2c7230 */ /* 0x000fe40000004100 */
[----:B------:R-:W-:Y:S01]  /*a290*/  FFMA.FTZ R51, R31, R43, -R50 ;  /* 0x0000002b1f337223 */ /* 0x000fe20000010832 */
[----:B------:R-:W-:Y:S02]  /*a2a0*/  HADD2.F32 R29, -RZ, R12.H0_H0 ;  /* 0x2000000cff1d7230 */ /* 0x000fe40000004100 */
[C---:B------:R-:W-:Y:S01]  /*a2b0*/  FMUL.FTZ R50, R33.reuse, R48 ;  /* 0x0000003021327220 */ /* 0x040fe20000410000 */
[----:B------:R-:W-:Y:S02]  /*a2c0*/  HADD2.F32 R27, -RZ, R26.H0_H0 ;  /* 0x2000001aff1b7230 */ /* 0x000fe40000004100 */
[----:B------:R-:W-:Y:S01]  /*a2d0*/  FMUL.FTZ R33, R33, R44 ;  /* 0x0000002c21217220 */ /* 0x000fe20000410000 */
[----:B------:R-:W-:-:S02]  /*a2e0*/  HADD2.F32 R46, -RZ, R54.H1_H1 ;  /* 0x30000036ff2e7230 */ /* 0x000fc40000004100 */
[----:B------:R-:W-:Y:S01]  /*a2f0*/  FFMA.FTZ R54, R31, R47, R52 ;  /* 0x0000002f1f367223 */ /* 0x000fe20000010034 */
[----:B------:R-:W-:Y:S02]  /*a300*/  HADD2.F32 R36, -RZ, R36.H0_H0 ;  /* 0x20000024ff247230 */ /* 0x000fe40000004100 */
[C---:B------:R-:W-:Y:S01]  /*a310*/  FFMA.FTZ R50, R29.reuse, R44, -R50 ;  /* 0x0000002c1d327223 */ /* 0x040fe20000010832 */
[----:B------:R-:W-:Y:S02]  /*a320*/  HADD2.F32 R13, -RZ, R14.H0_H0 ;  /* 0x2000000eff0d7230 */ /* 0x000fe40000004100 */
[----:B------:R-:W-:Y:S01]  /*a330*/  FFMA.FTZ R33, R29, R48, R33 ;  /* 0x000000301d217223 */ /* 0x000fe20000010021 */
[----:B------:R-:W-:Y:S02]  /*a340*/  HADD2.F32 R24, -RZ, R24.H1_H1 ;  /* 0x30000018ff187230 */ /* 0x000fe40000004100 */
[----:B------:R-:W-:Y:S01]  /*a350*/  FMUL.FTZ R52, R27, R46 ;  /* 0x0000002e1b347220 */ /* 0x000fe20000410000 */
[----:B------:R-:W-:-:S02]  /*a360*/  HADD2.F32 R26, -RZ, R26.H1_H1 ;  /* 0x3000001aff1a7230 */ /* 0x000fc40000004100 */
[-C--:B------:R-:W-:Y:S01]  /*a370*/  FMUL.FTZ R44, R27, R36.reuse ;  /* 0x000000241b2c7220 */ /* 0x080fe20000410000 */
[----:B------:R-:W-:Y:S02]  /*a380*/  HADD2.F32 R29, -RZ, R30.H0_H0 ;  /* 0x2000001eff1d7230 */ /* 0x000fe40000004100 */
[C---:B------:R-:W-:Y:S01]  /*a390*/  FFMA.FTZ R52, R13.reuse, R36, -R52 ;  /* 0x000000240d347223 */ /* 0x040fe20000010834 */
[----:B------:R-:W-:Y:S02]  /*a3a0*/  HADD2.F32 R31, -RZ, R28.H0_H0 ;  /* 0x2000001cff1f7230 */ /* 0x000fe40000004100 */
[----:B------:R-:W-:Y:S01]  /*a3b0*/  FFMA.FTZ R44, R13, R46, R44 ;  /* 0x0000002e0d2c7223 */ /* 0x000fe2000001002c */
[----:B------:R-:W-:Y:S02]  /*a3c0*/  HADD2.F32 R27, -RZ, R20.H0_H0 ;  /* 0x20000014ff1b7230 */ /* 0x000fe40000004100 */
[----:B------:R-:W-:Y:S01]  /*a3d0*/  FMUL.FTZ R13, R24, R29 ;  /* 0x0000001d180d7220 */ /* 0x000fe20000410000 */
[----:B------:R-:W-:-:S02]  /*a3e0*/  HADD2.F32 R12, -RZ, R12.H1_H1 ;  /* 0x3000000cff0c7230 */ /* 0x000fc40000004100 */
        /* <DEDUP_REMOVED lines=18> */
.L_x_4593:
[----:B------:R-:W-:Y:S05]  /*a510*/  BSYNC B1 ;  /* 0x0000000000017941 */ /* 0x000fea0003800000 */
.L_x_4592:
[----:B------:R-:W-:Y:S01]  /*a520*/  PRMT R42, R3, 0x5410, R34 ;  /* 0x00005410032a7816 */ /* 0x000fe20000000022 */
[----:B------:R-:W-:Y:S06]  /*a530*/  @P0 BRA `(.L_x_4584) ;  /* 0x00000004007c0947 */ /* 0x000fec0003800000 */
[----:B------:R-:W0:Y:S01]  /*a540*/  LDL R43, [R1+0x5c] ;  /* 0x00005c00012b7983 */ /* 0x000e220000100800 */
[----:B-1----:R-:W-:Y:S01]  /*a550*/  IMAD.SHL.U32 R12, R0, 0x40, RZ ;  /* 0x00000040000c7824 */ /* 0x002fe200078e00ff */
[----:B------:R-:W-:Y:S01]  /*a560*/  SHF.R.S32.HI R3, RZ, 0x1f, R0 ;  /* 0x0000001fff037819 */ /* 0x000fe20000011400 */
[----:B------:R-:W-:Y:S01]  /*a570*/  HADD2.F32 R30, -RZ, R55.H1_H1 ;  /* 0x30000037ff1e7230 */ /* 0x000fe20000004100 */
[----:B------:R-:W-:Y:S01]  /*a580*/  SHF.R.U32.HI R32, RZ, 0x10, R5 ;  /* 0x00000010ff207819 */ /* 0x000fe20000011605 */
[----:B------:R-:W-:Y:S01]  /*a590*/  HADD2.F32 R29, -RZ, R57.H0_H0 ;  /* 0x20000039ff1d7230 */ /* 0x000fe20000004100 */
[----:B------:R-:W-:Y:S02]  /*a5a0*/  LEA.HI R3, R3, R0, RZ, 0x3 ;  /* 0x0000000003037211 */ /* 0x000fe400078f18ff */
[----:B------:R-:W-:Y:S01]  /*a5b0*/  LOP3.LUT R12, R12, 0x1c0, RZ, 0xc0, !PT ;  /* 0x000001c00c0c7812 */ /* 0x000fe200078ec0ff */
[----:B------:R-:W-:Y:S01]  /*a5c0*/  HADD2.F32 R32, -RZ, R32.H0_H0 ;  /* 0x20000020ff207230 */ /* 0x000fe20000004100 */
[----:B------:R-:W-:Y:S01]  /*a5d0*/  SHF.R.U32.HI R33, RZ, 0x10, R7 ;  /* 0x00000010ff217819 */ /* 0x000fe20000011607 */
[----:B------:R-:W-:Y:S01]  /*a5e0*/  IMAD.SHL.U32 R3, R3, 0x40, RZ ;  /* 0x0000004003037824 */ /* 0x000fe200078e00ff */
[----:B------:R-:W-:-:S02]  /*a5f0*/  SHF.R.U32.HI R0, RZ, 0x3, R12 ;  /* 0x00000003ff007819 */ /* 0x000fc4000001160c */
[--C-:B------:R-:W-:Y:S02]  /*a600*/  SHF.R.U32.HI R37, RZ, 0x10, R9.reuse ;  /* 0x00000010ff257819 */ /* 0x100fe40000011609 */
[----:B------:R-:W-:Y:S02]  /*a610*/  LOP3.LUT R35, R0, R35, R12, 0x1e, !PT ;  /* 0x0000002300237212 */ /* 0x000fe400078e1e0c */
[----:B------:R-:W-:Y:S02]  /*a620*/  LOP3.LUT R0, R3, 0xfffffe00, RZ, 0xc0, !PT ;  /* 0xfffffe0003007812 */ /* 0x000fe400078ec0ff */
[----:B------:R-:W-:Y:S02]  /*a630*/  SHF.R.U64 R3, R8, 0x10, R9 ;  /* 0x0000001008037819 */ /* 0x000fe40000001209 */
[----:B------:R-:W-:Y:S01]  /*a640*/  SHF.R.U64 R8, R4, 0x10, R5 ;  /* 0x0000001004087819 */ /* 0x000fe20000001205 */
[----:B------:R-:W-:Y:S01]  /*a650*/  IMAD.IADD R35, R0, 0x1, R35 ;  /* 0x0000000100237824 */ /* 0x000fe200078e0223 */
[----:B------:R-:W-:Y:S01]  /*a660*/  SHF.R.U64 R5, R6, 0x10, R7 ;  /* 0x0000001006057819 */ /* 0x000fe20000001207 */
[----:B------:R-:W-:Y:S01]  /*a670*/  HADD2.F32 R3, -RZ, R3.H0_H0 ;  /* 0x20000003ff037230 */ /* 0x000fe20000004100 */
[--C-:B------:R-:W-:Y:S01]  /*a680*/  SHF.R.U64 R4, R10, 0x10, R11.reuse ;  /* 0x000000100a047819 */ /* 0x100fe2000000120b */
[----:B------:R-:W-:Y:S01]  /*a690*/  IMAD R0, R35, 0x2, R2 ;  /* 0x0000000223007824 */ /* 0x000fe200078e0202 */
[----:B------:R-:W-:-:S04]  /*a6a0*/  SHF.R.U32.HI R35, RZ, 0x10, R11 ;  /* 0x00000010ff237819 */ /* 0x000fc8000001160b */
[----:B------:R-:W1:Y:S02]  /*a6b0*/  LDS.128 R24, [R0+0x20400] ;  /* 0x0204000000187984 */ /* 0x000e640000000c00 */
[--C-:B-1----:R-:W-:Y:S02]  /*a6c0*/  HADD2.F32 R20, -RZ, R25.reuse.H0_H0 ;  /* 0x20000019ff147230 */ /* 0x102fe40000004100 */
[----:B------:R-:W-:Y:S02]  /*a6d0*/  HADD2.F32 R25, -RZ, R25.H1_H1 ;  /* 0x30000019ff197230 */ /* 0x000fe40000004100 */
[----:B------:R-:W-:Y:S02]  /*a6e0*/  HADD2.F32 R11, -RZ, R24.H0_H0 ;  /* 0x20000018ff0b7230 */ /* 0x000fe40000004100 */
[C---:B------:R-:W-:Y:S01]  /*a6f0*/  FMUL.FTZ R34, R20.reuse, R30 ;  /* 0x0000001e14227220 */ /* 0x040fe20000410000 */
[----:B------:R-:W-:Y:S01]  /*a700*/  FMUL.FTZ R36, R20, R29 ;  /* 0x0000001d14247220 */ /* 0x000fe20000410000 */
[----:B------:R-:W-:-:S02]  /*a710*/  HADD2.F32 R20, -RZ, R37.H0_H0 ;  /* 0x20000025ff147230 */ /* 0x000fc40000004100 */
        /* <DEDUP_REMOVED lines=10> */
[----:B------:R-:W-:Y:S01]  /*a7c0*/  FFMA.FTZ R31, R7, R29, -R34 ;  /* 0x0000001d071f7223 */ /* 0x000fe20000010822 */
[--C-:B------:R-:W-:Y:S02]  /*a7d0*/  HADD2.F32 R29, -RZ, R41.reuse.H1_H1 ;  /* 0x30000029ff1d7230 */ /* 0x100fe40000004100 */
[----:B------:R-:W-:Y:S01]  /*a7e0*/  FMUL.FTZ R34, R25, R32 ;  /* 0x0000002019227220 */ /* 0x000fe20000410000 */
[----:B------:R-:W-:Y:S02]  /*a7f0*/  HADD2.F32 R41, -RZ, R41.H0_H0 ;  /* 0x20000029ff297230 */ /* 0x000fe40000004100 */
[----:B------:R-:W-:Y:S01]  /*a800*/  FFMA.FTZ R36, R7, R30, R36 ;  /* 0x0000001e07247223 */ /* 0x000fe20000010024 */
[----:B------:R-:W-:-:S02]  /*a810*/  HADD2.F32 R30, -RZ, R39.H1_H1 ;  /* 0x30000027ff1e7230 */ /* 0x000fc40000004100 */
[----:B------:R-:W-:Y:S01]  /*a820*/  FFMA.FTZ R38, R13, R20, -R34 ;  /* 0x000000140d267223 */ /* 0x000fe20000010822 */
[C---:B------:R-:W-:Y:S01]  /*a830*/  FMUL.FTZ R7, R11.reuse, R29 ;  /* 0x0000001d0b077220 */ /* 0x040fe20000410000 */
[-C--:B------:R-:W-:Y:S01]  /*a840*/  FMUL.FTZ R34, R11, R41.reuse ;  /* 0x000000290b227220 */ /* 0x080fe20000410000 */
[----:B------:R-:W-:Y:S02]  /*a850*/  HADD2.F32 R20, -RZ, R42.H0_H0 ;  /* 0x2000002aff147230 */ /* 0x000fe40000004100 */
[----:B------:R-:W-:Y:S01]  /*a860*/  FFMA.FTZ R13, R13, R32, R40 ;  /* 0x000000200d0d7223 */ /* 0x000fe20000010028 */
[----:B------:R-:W-:Y:S02]  /*a870*/  HADD2.F32 R9, -RZ, R14.H0_H0 ;  /* 0x2000000eff097230 */ /* 0x000fe40000004100 */
[C---:B------:R-:W-:Y:S01]  /*a880*/  FFMA.FTZ R41, R6.reuse, R41, -R7 ;  /* 0x0000002906297223 */ /* 0x040fe20000010807 */
[----:B------:R-:W-:Y:S01]  /*a890*/  FFMA.FTZ R34, R6, R29, R34 ;  /* 0x0000001d06227223 */ /* 0x000fe20000010022 */
[----:B------:R-:W-:-:S02]  /*a8a0*/  HADD2.F32 R39, -RZ, R39.H0_H0 ;  /* 0x20000027ff277230 */ /* 0x000fc40000004100 */
[C---:B------:R-:W-:Y:S01]  /*a8b0*/  FMUL.FTZ R6, R21.reuse, R30 ;  /* 0x0000001e15067220 */ /* 0x040fe20000410000 */
[----:B------:R-:W-:Y:S02]  /*a8c0*/  HADD2.F32 R7, -RZ, R42.H1_H1 ;  /* 0x3000002aff077230 */ /* 0x000fe40000004100 */
[-C--:B------:R-:W-:Y:S01]  /*a8d0*/  FMUL.FTZ R32, R21, R20.reuse ;  /* 0x0000001415207220 */ /* 0x080fe20000410000 */
[----:B------:R-:W-:Y:S02]  /*a8e0*/  HADD2.F32 R10, -RZ, R15.H0_H0 ;  /* 0x2000000fff0a7230 */ /* 0x000fe40000004100 */
[----:B------:R-:W-:Y:S01]  /*a8f0*/  FFMA.FTZ R21, R9, R20, -R6 ;  /* 0x0000001409157223 */ /* 0x000fe20000010806 */
[C---:B------:R-:W-:Y:S01]  /*a900*/  FMUL.FTZ R11, R28.reuse, R39 ;  /* 0x000000271c0b7220 */ /* 0x040fe20000410000 */
[----:B------:R-:W-:Y:S02]  /*a910*/  HADD2.F32 R20, -RZ, R33.H0_H0 ;  /* 0x20000021ff147230 */ /* 0x000fe40000004100 */
[----:B------:R-:W-:Y:S01]  /*a920*/  FMUL.FTZ R28, R28, R7 ;  /* 0x000000071c1c7220 */ /* 0x000fe20000410000 */
[----:B------:R-:W-:-:S02]  /*a930*/  HADD2.F32 R6, -RZ, R35.H0_H0 ;  /* 0x20000023ff067230 */ /* 0x000fc40000004100 */
[----:B------:R-:W-:Y:S01]  /*a940*/  FFMA.FTZ R32, R9, R30, R32 ;  /* 0x0000001e09207223 */ /* 0x000fe20000010020 */
[----:B------:R-:W-:Y:S02]  /*a950*/  HADD2.F32 R15, -RZ, R15.H1_H1 ;  /* 0x3000000fff0f7230 */ /* 0x000fe40000004100 */
        /* <DEDUP_REMOVED lines=29> */
.L_x_4584:
[----:B------:R-:W-:Y:S05]  /*ab30*/  BSYNC B0 ;  /* 0x0000000000007941 */ /* 0x000fea0003800000 */
.L_x_4570:
        /* <DEDUP_REMOVED lines=8> */
.L_x_4567:
[----:B------:R-:W-:-:S13]  /*abc0*/  ISETP.NE.AND P0, PT, R186, 0x3, PT ;  /* 0x00000003ba00780c */ /* 0x000fda0003f05270 */
[----:B------:R-:W-:Y:S05]  /*abd0*/  @!P0 BRA `(.L_x_4594) ;  /* 0x0000000000048947 */ /* 0x000fea0003800000 */
[----:B------:R-:W-:Y:S01]  /*abe0*/  BPT.TRAP 0x1 ;  /* 0x000000040000795c */ /* 0x000fe20000300000 */
.L_x_4594:
[----:B------:R-:W-:Y:S01]  /*abf0*/  IMAD R21, R17, 0x8, R2 ;  /* 0x0000000811157824 */ /* 0x000fe200078e0202 */
[----:B------:R-:W-:-:S04]  /*ac00*/  SHF.L.U32 R58, R22, 0x1f, RZ ;  /* 0x0000001f163a7819 */ /* 0x000fc800000006ff */
[----:B------:R0:W0:Y:S01]  /*ac10*/  SYNCS.PHASECHK.TRANS64.TRYWAIT P1, [R21+URZ+0x28c30], R58 ;  /* 0x028c303a150075a7 */ /* 0x000022000802017f */
[----:B------:R-:W-:Y:S05]  /*ac20*/  @!P0 BRA `(.L_x_4595) ;  /* 0x0000000000048947 */ /* 0x000fea0003800000 */
[----:B------:R-:W-:Y:S01]  /*ac30*/  BPT.TRAP 0x1 ;  /* 0x000000040000795c */ /* 0x000fe20000300000 */
.L_x_4595:
[C---:B--23--:R-:W-:Y:S02]  /*ac40*/  VIADD R0, R2.reuse, 0x22400 ;  /* 0x0002240002007836 */ /* 0x04cfe40000000000 */
[----:B01----:R-:W-:-:S03]  /*ac50*/  VIADD R3, R2, 0x20400 ;  /* 0x0002040002037836 */ /* 0x003fc60000000000 */
[----:B------:R-:W-:Y:S02]  /*ac60*/  SHF.R.U32.HI R0, RZ, 0x4, R0 ;  /* 0x00000004ff007819 */ /* 0x000fe40000011600 */
[----:B------:R-:W-:Y:S02]  /*ac70*/  SHF.R.U32.HI R3, RZ, 0x4, R3 ;  /* 0x00000004ff037819 */ /* 0x000fe40000011603 */
[----:B------:R-:W-:Y:S02]  /*ac80*/  LOP3.LUT R0, R0, 0x3fff, RZ, 0xc0, !PT ;  /* 0x00003fff00007812 */ /* 0x000fe400078ec0ff */
[----:B------:R-:W-:Y:S02]  /*ac90*/  LOP3.LUT R3, R3, 0x3fff, RZ, 0xc0, !PT ;  /* 0x00003fff03037812 */ /* 0x000fe400078ec0ff */
[----:B------:R-:W-:Y:S01]  /*aca0*/  LOP3.LUT R20, R0, 0x10000, RZ, 0xfc, !PT ;  /* 0x0001000000147812 */ /* 0x000fe200078efcff */
[----:B------:R-:W-:Y:S06]  /*acb0*/  @P1 BRA `(.L_x_4596) ;  /* 0x0000000000081947 */ /* 0x000fec0003800000 */
[----:B------:R-:W0:Y:S02]  /*acc0*/  SYNCS.PHASECHK.TRANS64.TRYWAIT P1, [R21+URZ+0x28c30], R58 ;  /* 0x028c303a150075a7 */ /* 0x000e24000802017f */
[----:B0-----:R-:W-:Y:S05]  /*acd0*/  @!P1 BRA `(.L_x_4597) ;  /* 0x0000013c00749947 */ /* 0x001fea0003800000 */
.L_x_4596:
        /* <DEDUP_REMOVED lines=8> */
[----:B----4-:R-:W-:Y:S01]  /*ad60*/  VIADD R10, R4, 0x2 ;  /* 0x00000002040a7836 */ /* 0x010fe20000000000 */
[C---:B------:R-:W-:Y:S01]  /*ad70*/  R2UR UR6, R12.reuse ;  /* 0x000000000c0672ca */ /* 0x040fe200000e0000 */
[----:B------:R-:W-:Y:S01]  /*ad80*/  VIADD R6, R12, 0x2 ;  /* 0x000000020c067836 */ /* 0x000fe20000000000 */
[----:B------:R-:W-:Y:S01]  /*ad90*/  R2UR UR7, R13 ;  /* 0x000000000d0772ca */ /* 0x000fe200000e0000 */
[----:B------:R-:W-:Y:S01]  /*ada0*/  IMAD.MOV.U32 R11, RZ, RZ, 0x40000040 ;  /* 0x40000040ff0b7424 */ /* 0x000fe200078e00ff */
[----:B------:R-:W-:Y:S01]  /*adb0*/  MOV R9, 0x40000040 ;  /* 0x4000004000097802 */ /* 0x000fe20000000f00 */
[----:B------:R-:W-:-:S02]  /*adc0*/  IMAD.MOV.U32 R7, RZ, RZ, 0x40000040 ;  /* 0x40000040ff077424 */ /* 0x000fc400078e00ff */
[----:B------:R-:W-:Y:S02]  /*add0*/  VIADD R8, R4, 0x4 ;  /* 0x0000000404087836 */ /* 0x000fe40000000000 */
[----:B------:R-:W-:-:S06]  /*ade0*/  IMAD.MOV.U32 R13, RZ, RZ, 0x40000040 ;  /* 0x40000040ff0d7424 */ /* 0x000fcc00078e00ff */
        /* <DEDUP_REMOVED lines=30> */
.L_x_4598:
[----:B------:R-:W1:Y:S01]  /*afd0*/  LDC R0, c[0x0][0x448] ;  /* 0x00011200ff007b82 */ /* 0x000e620000000800 */
[----:B------:R-:W-:Y:S01]  /*afe0*/  LOP3.LUT R16, R16, 0xffffffef, RZ, 0xc0, !PT ;  /* 0xffffffef10107812 */ /* 0x000fe200078ec0ff */
[----:B------:R-:W-:Y:S01]  /*aff0*/  ULDC UR4, c[0x0][0x988] ;  /* 0x0002620000047ab9 */ /* 0x000fe20000000800 */
[----:B-1----:R-:W-:Y:S01]  /*b000*/  ISETP.NE.AND P1, PT, R0, 0x1, PT ;  /* 0x000000010000780c */ /* 0x002fe20003f25270 */
[----:B------:R-:W-:-:S12]  /*b010*/  IMAD.IADD R0, R210, 0x1, R199 ;  /* 0x00000001d2007824 */ /* 0x000fd800078e02c7 */
[----:B------:R-:W1:Y:S01]  /*b020*/  @P1 LDC R3, c[0x0][0x44c] ;  /* 0x00011300ff031b82 */ /* 0x000e620000000800 */
[----:B------:R-:W-:-:S07]  /*b030*/  @P1 LOP3.LUT R16, R16, 0x10, RZ, 0xfc, !PT ;  /* 0x0000001010101812 */ /* 0x000fce00078efcff */
[----:B------:R-:W2:Y:S01]  /*b040*/  @P1 LDC R12, c[0x0][0x450] ;  /* 0x00011400ff0c1b82 */ /* 0x000ea20000000800 */
[----:B-1----:R-:W-:-:S05]  /*b050*/  @P1 IMAD.HI.U32 R3, R0, R3, RZ ;  /* 0x0000000300031227 */ /* 0x002fca00078e00ff */
[----:B--2---:R-:W-:Y:S01]  /*b060*/  @P1 SHF.R.U32.HI R0, RZ, R12, R3 ;  /* 0x0000000cff001219 */ /* 0x004fe20000011603 */
[----:B------:R-:W-:-:S04]  /*b070*/  IMAD.MOV.U32 R3, RZ, RZ, -0x40 ;  /* 0xffffffc0ff037424 */ /* 0x000fc800078e00ff */
[----:B------:R-:W1:Y:S01]  /*b080*/  SHFL.IDX PT, R13, R0, 0x1, 0x1c1f ;  /* 0x003c1f00000d7f89 */ /* 0x000e6200000e0000 */
[----:B------:R-:W-:-:S05]  /*b090*/  IMAD R3, R208, R3, 0x40 ;  /* 0x00000040d0037424 */ /* 0x000fca00078e0203 */
[----:B------:R-:W-:Y:S02]  /*b0a0*/  IADD3 R65, R200, 0x1, R3 ;  /* 0x00000001c8417810 */ /* 0x000fe40007ffe003 */
[----:B------:R-:W-:Y:S02]  /*b0b0*/  IADD3 R12, -R207, R3, R200 ;  /* 0x00000003cf0c7210 */ /* 0x000fe40007ffe1c8 */
[----:B------:R-:W-:-:S04]  /*b0c0*/  IADD3 R65, -R198, R65, -R207 ;  /* 0x00000041c6417210 */ /* 0x000fc80007ffe9cf */
[----:B-1----:R-:W-:-:S04]  /*b0d0*/  VIADDMNMX R14, R13, R65, R12, PT ;  /* 0x000000410d0e7246 */ /* 0x002fc8000380010c */
[C---:B------:R-:W-:Y:S02]  /*b0e0*/  ISETP.GT.AND P1, PT, R14.reuse, RZ, PT ;  /* 0x000000ff0e00720c */ /* 0x040fe40003f24270 */
[C---:B------:R-:W-:Y:S02]  /*b0f0*/  ISETP.GT.AND P2, PT, R14.reuse, 0x1, PT ;  /* 0x000000010e00780c */ /* 0x040fe40003f44270 */
[----:B------:R-:W-:Y:S02]  /*b100*/  ISETP.GT.AND P3, PT, R14, 0x8, PT ;  /* 0x000000080e00780c */ /* 0x000fe40003f64270 */
[----:B------:R-:W-:Y:S02]  /*b110*/  FSEL R26, R26, -INF , P1 ;  /* 0xff8000001a1a7808 */ /* 0x000fe40000800000 */
[----:B------:R-:W-:Y:S02]  /*b120*/  FSEL R27, R27, -INF , P2 ;  /* 0xff8000001b1b7808 */ /* 0x000fe40001000000 */
[----:B------:R-:W-:-:S02]  /*b130*/  FSEL R3, R30, -INF , P3 ;  /* 0xff8000001e037808 */ /* 0x000fc40001800000 */
[----:B------:R-:W-:Y:S02]  /*b140*/  ISETP.GT.AND P1, PT, R14, 0x9, PT ;  /* 0x000000090e00780c */ /* 0x000fe40003f24270 */
[----:B------:R-:W-:Y:S02]  /*b150*/  FMNMX.FTZ R30, R26, R27, !PT ;  /* 0x0000001b1a1e7209 */ /* 0x000fe40007810000 */
[C---:B------:R-:W-:Y:S02]  /*b160*/  ISETP.GT.AND P2, PT, R14.reuse, 0x10, PT ;  /* 0x000000100e00780c */ /* 0x040fe40003f44270 */
[----:B------:R-:W-:Y:S02]  /*b170*/  FSEL R31, R31, -INF , P1 ;  /* 0xff8000001f1f7808 */ /* 0x000fe40000800000 */
[----:B------:R-:W-:Y:S02]  /*b180*/  FMNMX.FTZ R30, R3, R30, !PT ;  /* 0x0000001e031e7209 */ /* 0x000fe40007810000 */
[----:B------:R-:W-:-:S02]  /*b190*/  ISETP.GT.AND P1, PT, R14, 0x11, PT ;  /* 0x000000110e00780c */ /* 0x000fc40003f24270 */
[----:B------:R-:W-:Y:S02]  /*b1a0*/  FSEL R13, R34, -INF , P2 ;  /* 0xff800000220d7808 */ /* 0x000fe40001000000 */
        /* <DEDUP_REMOVED lines=31> */
[----:B------:R-:W-:Y:S02]  /*b3a0*/  FSEL R55, R55, -INF , P1 ;  /* 0xff80000037377808 */ /* 0x000fe40000800000 */
[----:B------:R-:W-:-:S04]  /*b3b0*/  FMNMX.FTZ R30, R47, R30, !PT ;  /* 0x0000001e2f1e7209 */ /* 0x000fc80007810000 */
[----:B------:R-:W-:Y:S02]  /*b3c0*/  FMNMX.FTZ R14, R55, R30, !PT ;  /* 0x0000001e370e7209 */ /* 0x000fe40007810000 */
[----:B------:R-:W1:Y:S04]  /*b3d0*/  SHFL.IDX PT, R30, R0, RZ, 0x1c1f ;  /* 0x001c1fff001e7589 */ /* 0x000e6800000e0000 */
[----:B------:R-:W2:Y:S01]  /*b3e0*/  SHFL.BFLY PT, R67, R14, 0x2, 0x1f ;  /* 0x0c401f000e437f89 */ /* 0x000ea200000e0000 */
[----:B-1----:R-:W-:Y:S01]  /*b3f0*/  VIADDMNMX R30, R30, R65, R12, PT ;  /* 0x000000411e1e7246 */ /* 0x002fe2000380010c */
[----:B------:R-:W-:Y:S01]  /*b400*/  IMAD.U32 R12, RZ, RZ, UR4 ;  /* 0x00000004ff0c7e24 */ /* 0x000fe2000f8e00ff */
[----:B--2---:R-:W-:Y:S02]  /*b410*/  FMNMX.FTZ R34, R14, R67, !PT ;  /* 0x000000430e227209 */ /* 0x004fe40007810000 */
[----:B------:R-:W-:-:S02]  /*b420*/  ISETP.GT.AND P1, PT, R30, RZ, PT ;  /* 0x000000ff1e00720c */ /* 0x000fc40003f24270 */
[C---:B------:R-:W-:Y:S01]  /*b430*/  ISETP.GT.AND P2, PT, R30.reuse, 0x1, PT ;  /* 0x000000011e00780c */ /* 0x040fe20003f44270 */
[----:B------:R-:W1:Y:S01]  /*b440*/  SHFL.BFLY PT, R71, R34, 0x1, 0x1f ;  /* 0x0c201f0022477f89 */ /* 0x000e6200000e0000 */
[----:B------:R-:W-:Y:S02]  /*b450*/  ISETP.GT.AND P3, PT, R30, 0x8, PT ;  /* 0x000000081e00780c */ /* 0x000fe40003f64270 */
[----:B------:R-:W-:Y:S02]  /*b460*/  FSEL R65, R24, -INF , P1 ;  /* 0xff80000018417808 */ /* 0x000fe40000800000 */
[----:B------:R-:W-:Y:S02]  /*b470*/  FSEL R25, R25, -INF , P2 ;  /* 0xff80000019197808 */ /* 0x000fe40001000000 */
[----:B------:R-:W-:Y:S02]  /*b480*/  ISETP.GT.AND P1, PT, R30, 0x9, PT ;  /* 0x000000091e00780c */ /* 0x000fe40003f24270 */
[----:B------:R-:W-:-:S02]  /*b490*/  FSEL R67, R28, -INF , P3 ;  /* 0xff8000001c437808 */ /* 0x000fc40001800000 */
[----:B------:R-:W-:Y:S02]  /*b4a0*/  FMNMX.FTZ R0, R65, R25, !PT ;  /* 0x0000001941007209 */ /* 0x000fe40007810000 */
[C---:B------:R-:W-:Y:S02]  /*b4b0*/  ISETP.GT.AND P2, PT, R30.reuse, 0x10, PT ;  /* 0x000000101e00780c */ /* 0x040fe40003f44270 */
[----:B------:R-:W-:Y:S02]  /*b4c0*/  FSEL R29, R29, -INF , P1 ;  /* 0xff8000001d1d7808 */ /* 0x000fe40000800000 */
[----:B------:R-:W-:Y:S02]  /*b4d0*/  FMNMX.FTZ R0, R67, R0, !PT ;  /* 0x0000000043007209 */ /* 0x000fe40007810000 */
[----:B------:R-:W-:Y:S02]  /*b4e0*/  ISETP.GT.AND P1, PT, R30, 0x11, PT ;  /* 0x000000111e00780c */ /* 0x000fe40003f24270 */
[----:B------:R-:W-:-:S02]  /*b4f0*/  FSEL R69, R32, -INF , P2 ;  /* 0xff80000020457808 */ /* 0x000fc40001000000 */
[----:B------:R-:W-:Y:S02]  /*b500*/  FMNMX.FTZ R0, R29, R0, !PT ;  /* 0x000000001d007209 */ /* 0x000fe40007810000 */
[----:B------:R-:W-:Y:S02]  /*b510*/  ISETP.GT.AND P2, PT, R30, 0x18, PT ;  /* 0x000000181e00780c */ /* 0x000fe40003f44270 */
[----:B------:R-:W-:Y:S02]  /*b520*/  FSEL R33, R33, -INF , P1 ;  /* 0xff80000021217808 */ /* 0x000fe40000800000 */
[----:B------:R-:W-:Y:S02]  /*b530*/  FMNMX.FTZ R0, R69, R0, !PT ;  /* 0x0000000045007209 */ /* 0x000fe40007810000 */
[----:B-1----:R-:W-:Y:S02]  /*b540*/  FMNMX.FTZ R14, R34, R71, !PT ;  /* 0x00000047220e7209 */ /* 0x002fe40007810000 */
[----:B------:R-:W-:-:S02]  /*b550*/  ISETP.GT.AND P1, PT, R30, 0x19, PT ;  /* 0x000000191e00780c */ /* 0x000fc40003f24270 */
[----:B------:R-:W-:Y:S01]  /*b560*/  FSEL R71, R36, -INF , P2 ;  /* 0xff80000024477808 */ /* 0x000fe20001000000 */
[----:B------:R-:W-:Y:S01]  /*b570*/  FMUL.FTZ R36, R14, R12 ;  /* 0x0000000c0e247220 */ /* 0x000fe20000410000 */
        /* <DEDUP_REMOVED lines=25> */
[----:B------:R-:W-:Y:S02]  /*b710*/  FSETP.NEU.FTZ.AND P4, PT, R14, -INF , PT ;  /* 0xff8000000e00780b */ /* 0x000fe40003f9d000 */
[----:B------:R-:W-:Y:S02]  /*b720*/  FSEL R53, R53, -INF , P2 ;  /* 0xff80000035357808 */ /* 0x000fe40001000000 */
[----:B------:R-:W-:Y:S02]  /*b730*/  FMNMX.FTZ R0, R79, R0, !PT ;  /* 0x000000004f007209 */ /* 0x000fe40007810000 */
[----:B------:R-:W-:-:S02]  /*b740*/  FSEL R36, R36, RZ, P4 ;  /* 0x000000ff24247208 */ /* 0x000fc40002000000 */
[----:B------:R-:W-:-:S03]  /*b750*/  FMNMX.FTZ R0, R53, R0, !PT ;  /* 0x0000000035007209 */ /* 0x000fc60007810000 */
[-CC-:B------:R-:W-:Y:S01]  /*b760*/  FFMA.FTZ R167, R3, R12.reuse, -R36.reuse ;  /* 0x0000000c03a77223 */ /* 0x180fe20000010824 */
[-CC-:B------:R-:W-:Y:S01]  /*b770*/  FFMA.FTZ R161, R13, R12.reuse, -R36.reuse ;  /* 0x0000000c0da17223 */ /* 0x180fe20000010824 */
[----:B------:R-:W1:Y:S01]  /*b780*/  SHFL.BFLY PT, R3, R0, 0x2, 0x1f ;  /* 0x0c401f0000037f89 */ /* 0x000e6200000e0000 */
        /* <DEDUP_REMOVED lines=11> */
[----:B------:R-:W-:Y:S01]  /*b840*/  MUFU.EX2 R165, R165 ;  /* 0x000000a500a57308 */ /* 0x000fe20000000800 */
[----:B------:R-:W-:-:S05]  /*b850*/  VIADD R39, R21, 0x28c40 ;  /* 0x00028c4015277836 */ /* 0x000fca0000000000 */
[----:B------:R-:W-:Y:S02]  /*b860*/  PRMT R39, R190, 0x654, R39 ;  /* 0x00000654be277816 */ /* 0x000fe40000000027 */
[----:B------:R-:W2:Y:S02]  /*b870*/  MUFU.EX2 R28, R28 ;  /* 0x0000001c001c7308 */ /* 0x000ea40000000800 */
[----:B------:R3:W-:Y:S01]  /*b880*/  SYNCS.ARRIVE.TRANS64.RED.A1T0 RZ, [R39+URZ], RZ ;  /* 0x000000ff27ff79a7 */ /* 0x0007e2000810043f */
[----:B-1----:R-:W-:Y:S01]  /*b890*/  FMNMX.FTZ R13, R0, R3, !PT ;  /* 0x00000003000d7209 */ /* 0x002fe20007810000 */
[-CC-:B------:R-:W-:Y:S01]  /*b8a0*/  FFMA.FTZ R0, R63, R12.reuse, -R36.reuse ;  /* 0x0000000c3f007223 */ /* 0x180fe20000010824 */
[----:B------:R-:W-:-:S03]  /*b8b0*/  FFMA.FTZ R3, R61, R12, -R36 ;  /* 0x0000000c3d037223 */ /* 0x000fc60000010824 */
[----:B------:R-:W1:Y:S01]  /*b8c0*/  MUFU.EX2 R167, R167 ;  /* 0x000000a700a77308 */ /* 0x000e620000000800 */
[----:B------:R-:W4:Y:S07]  /*b8d0*/  SHFL.BFLY PT, R24, R13, 0x1, 0x1f ;  /* 0x0c201f000d187f89 */ /* 0x000f2e00000e0000 */
[----:B------:R-:W0:Y:S01]  /*b8e0*/  MUFU.EX2 R30, R30 ;  /* 0x0000001e001e7308 */ /* 0x000e220000000800 */
[----:B--2---:R-:W-:Y:S01]  /*b8f0*/  FADD.FTZ R40, R165, R28 ;  /* 0x0000001ca5287221 */ /* 0x004fe20000010000 */
[----:B------:R-:W-:-:S06]  /*b900*/  F2FP.F16.F32.PACK_AB R165, R28, R165 ;  /* 0x000000a51ca5723e */ /* 0x000fcc00000000ff */
[----:B------:R-:W-:Y:S01]  /*b910*/  MUFU.EX2 R161, R161 ;  /* 0x000000a100a17308 */ /* 0x000fe20000000800 */
[----:B-1----:R-:W-:-:S07]  /*b920*/  FADD.FTZ R43, R167, R40 ;  /* 0x00000028a72b7221 */ /* 0x002fce0000010000 */
[----:B------:R-:W-:Y:S01]  /*b930*/  MUFU.EX2 R32, R32 ;  /* 0x0000002000207308 */ /* 0x000fe20000000800 */
[----:B----4-:R-:W-:Y:S01]  /*b940*/  FMNMX.FTZ R15, R13, R24, !PT ;  /* 0x000000180d0f7209 */ /* 0x010fe20007810000 */
[-C--:B------:R-:W-:Y:S01]  /*b950*/  FFMA.FTZ R13, R47, R12.reuse, -R36 ;  /* 0x0000000c2f0d7223 */ /* 0x080fe20000010824 */
[C---:B0-----:R-:W-:Y:S01]  /*b960*/  FADD.FTZ R44, R30.reuse, R43 ;  /* 0x0000002b1e2c7221 */ /* 0x041fe20000010000 */
[----:B------:R-:W-:Y:S02]  /*b970*/  F2FP.F16.F32.PACK_AB R167, R30, R167 ;  /* 0x000000a71ea7723e */ /* 0x000fe400000000ff */
[C---:B------:R-:W-:Y:S01]  /*b980*/  FMUL.FTZ R26, R15.reuse, R12 ;  /* 0x0000000c0f1a7220 */ /* 0x040fe20000410000 */
[----:B------:R-:W-:Y:S01]  /*b990*/  FSETP.NEU.FTZ.AND P1, PT, R15, -INF , PT ;  /* 0xff8000000f00780b */ /* 0x000fe20003f3d000 */
        /* <DEDUP_REMOVED lines=21> */
[----:B------:R-:W3:Y:S01]  /*baf0*/  MUFU.EX2 R27, R27 ;  /* 0x0000001b001b7308 */ /* 0x000ee20000000800 */
[----:B0-----:R-:W-:Y:S01]  /*bb00*/  FADD.FTZ R41, R164, R25 ;  /* 0x00000019a4297221 */ /* 0x001fe20000010000 */
[----:B------:R-:W-:-:S06]  /*bb10*/  F2FP.F16.F32.PACK_AB R164, R25, R164 ;  /* 0x000000a419a4723e */ /* 0x000fcc00000000ff */
[----:B------:R-:W0:Y:S01]  /*bb20*/  MUFU.EX2 R160, R160 ;  /* 0x000000a000a07308 */ /* 0x000e220000000800 */
[----:B-1----:R-:W-:Y:S01]  /*bb30*/  FADD.FTZ R42, R166, R41 ;  /* 0x00000029a62a7221 */ /* 0x002fe20000010000 */
[----:B------:R-:W-:Y:S01]  /*bb40*/  FADD.FTZ R41, R161, R44 ;  /* 0x0000002ca1297221 */ /* 0x000fe20000010000 */
[----:B------:R-:W-:-:S03]  /*bb50*/  F2FP.F16.F32.PACK_AB R161, R32, R161 ;  /* 0x000000a120a1723e */ /* 0x000fc600000000ff */
[----:B------:R-:W-:Y:S02]  /*bb60*/  FADD.FTZ R44, R32, R41 ;  /* 0x00000029202c7221 */ /* 0x000fe40000010000 */
[----:B------:R-:W1:Y:S01]  /*bb70*/  MUFU.EX2 R29, R29 ;  /* 0x0000001d001d7308 */ /* 0x000e620000000800 */
[----:B---3--:R-:W-:Y:S01]  /*bb80*/  FADD.FTZ R39, R27, R42 ;  /* 0x0000002a1b277221 */ /* 0x008fe20000010000 */
[----:B------:R-:W-:Y:S01]  /*bb90*/  FADD.FTZ R41, R163, R44 ;  /* 0x0000002ca3297221 */ /* 0x000fe20000010000 */
[----:B------:R-:W-:Y:S01]  /*bba0*/  F2FP.F16.F32.PACK_AB R166, R27, R166 ;  /* 0x000000a61ba6723e */ /* 0x000fe200000000ff */
[----:B------:R-:W-:Y:S01]  /*bbb0*/  BAR.SYNC.DEFER_BLOCKING 0xf, 0x100 ;  /* 0x03c4000000007b1d */ /* 0x000fe20000010000 */
[----:B0-----:R-:W-:-:S05]  /*bbc0*/  FADD.FTZ R42, R160, R39 ;  /* 0x00000027a02a7221 */ /* 0x001fca0000010000 */
[----:B------:R-:W0:Y:S01]  /*bbd0*/  MUFU.EX2 R162, R162 ;  /* 0x000000a200a27308 */ /* 0x000e220000000800 */
[----:B-1----:R-:W-:-:S07]  /*bbe0*/  FADD.FTZ R39, R29, R42 ;  /* 0x0000002a1d277221 */ /* 0x002fce0000010000 */
[----:B------:R-:W1:Y:S01]  /*bbf0*/  MUFU.EX2 R34, R34 ;  /* 0x0000002200227308 */ /* 0x000e620000000800 */
[----:B------:R-:W-:-:S07]  /*bc00*/  F2FP.F16.F32.PACK_AB R160, R29, R160 ;  /* 0x000000a01da0723e */ /* 0x000fce00000000ff */
        /* <DEDUP_REMOVED lines=24> */
[----:B------:R-:W-:Y:S01]  /*bd90*/  MUFU.EX2 R3, R3 ;  /* 0x0000000300037308 */ /* 0x000fe20000000800 */
[C---:B---3--:R-:W-:Y:S01]  /*bda0*/  F2FP.F16.F32.PACK_AB R159, R0.reuse, R159 ;  /* 0x0000009f009f723e */ /* 0x048fe200000000ff */
        /* <DEDUP_REMOVED lines=12> */
[----:B-1---5:R-:W-:Y:S01]  /*be70*/  F2FP.F16.F32.PACK_AB R152, R40, R37 ;  /* 0x000000252898723e */ /* 0x022fe200000000ff */
        /* <DEDUP_REMOVED lines=13> */
.L_x_4599:
[----:B------:R1:W2:Y:S01]  /*bf50*/  SYNCS.PHASECHK.TRANS64.TRYWAIT P1, [R21+URZ+0x28c50], R58 ;  /* 0x028c503a150075a7 */ /* 0x0002a2000802017f */
[----:B------:R-:W-:Y:S05]  /*bf60*/  @!P0 BRA `(.L_x_4600) ;  /* 0x0000000000048947 */ /* 0x000fea0003800000 */
[----:B------:R-:W-:Y:S01]  /*bf70*/  BPT.TRAP 0x1 ;  /* 0x000000040000795c */ /* 0x000fe20000300000 */
.L_x_4600:
[----:B------:R-:W-:Y:S01]  /*bf80*/  LOP3.LUT R13, R56, 0x2000000, RZ, 0xfc, !PT ;  /* 0x02000000380d7812 */ /* 0x000fe200078efcff */
[----:B------:R-:W-:Y:S01]  /*bf90*/  ULDC UR36, c[0x0][0x988] ;  /* 0x0002620000247ab9 */ /* 0x000fe20000000800 */
[----:B------:R-:W-:Y:S01]  /*bfa0*/  ULDC UR37, c[0x0][0x988] ;  /* 0x0002620000257ab9 */ /* 0x000fe20000000800 */
[----:B------:R-:W-:Y:S01]  /*bfb0*/  BSSY B0, `(.L_x_4601) ;  /* 0x0000006000007945 */ /* 0x000fe20003800000 */
[----:B------:R-:W-:Y:S02]  /*bfc0*/  IMAD.MOV.U32 R29, RZ, RZ, 0x40000040 ;  /* 0x40000040ff1d7424 */ /* 0x000fe400078e00ff */
[----:B------:R-:W-:Y:S01]  /*bfd0*/  IMAD R28, R17, 0x1000, R13 ;  /* 0x00001000111c7824 */ /* 0x000fe200078e020d */
[----:B--2---:R-:W-:Y:S06]  /*bfe0*/  @P1 BRA `(.L_x_4602) ;  /* 0x0000000000081947 */ /* 0x004fec0003800000 */
[----:B------:R-:W2:Y:S02]  /*bff0*/  SYNCS.PHASECHK.TRANS64.TRYWAIT P1, [R21+URZ+0x28c50], R58 ;  /* 0x028c503a150075a7 */ /* 0x000ea4000802017f */
[----:B--2---:R-:W-:Y:S05]  /*c000*/  @!P1 BRA `(.L_x_4603) ;  /* 0x0000012800bc9947 */ /* 0x004fea0003800000 */
.L_x_4602:
[----:B------:R-:W-:Y:S05]  /*c010*/  BSYNC B0 ;  /* 0x0000000000007941 */ /* 0x000fea0003800000 */
.L_x_4601:
        /* <DEDUP_REMOVED lines=14> */
[----:B-12---:R-:W-:-:S06]  /*c100*/  WARPGROUP.ARRIVE ;  /* 0x00000000000079c5 */ /* 0x006fcc0000000000 */
        /* <DEDUP_REMOVED lines=24> */
.L_x_4604:
[----:B0-----:R-:W0:Y:S01]  /*c290*/  LDC R152, c[0x0][0x448] ;  /* 0x00011200ff987b82 */ /* 0x001e220000000800 */
[----:B------:R-:W-:Y:S01]  /*c2a0*/  VIADD R21, R21, 0x28c60 ;  /* 0x00028c6015157836 */ /* 0x000fe20000000000 */
[----:B------:R-:W-:Y:S01]  /*c2b0*/  BSSY B1, `(.L_x_4605) ;  /* 0x0000214000017945 */ /* 0x000fe20003800000 */
[----:B------:R-:W-:Y:S02]  /*c2c0*/  IMAD.MOV.U32 R153, RZ, RZ, R199 ;  /* 0x000000ffff997224 */ /* 0x000fe400078e00c7 */
[----:B------:R-:W-:Y:S01]  /*c2d0*/  VIADD R208, R208, 0xfffffffe ;  /* 0xfffffffed0d07836 */ /* 0x000fe20000000000 */
[----:B------:R-:W-:-:S04]  /*c2e0*/  PRMT R21, R190, 0x654, R21 ;  /* 0x00000654be157816 */ /* 0x000fc80000000015 */
[----:B------:R1:W-:Y:S01]  /*c2f0*/  SYNCS.ARRIVE.TRANS64.RED.A1T0 RZ, [R21+URZ], RZ ;  /* 0x000000ff15ff79a7 */ /* 0x0003e2000810043f */
[----:B0-----:R-:W-:-:S13]  /*c300*/  ISETP.NE.AND P1, PT, R152, 0x1, PT ;  /* 0x000000019800780c */ /* 0x001fda0003f25270 */
[----:B------:R-:W0:Y:S08]  /*c310*/  @P1 LDC R152, c[0x0][0x44c] ;  /* 0x00011300ff981b82 */ /* 0x000e300000000800 */
[----:B-1----:R-:W1:Y:S01]  /*c320*/  @P1 LDC R21, c[0x0][0x450] ;  /* 0x00011400ff151b82 */ /* 0x002e620000000800 */
[----:B0-----:R-:W-:-:S05]  /*c330*/  @P1 IMAD.HI.U32 R152, R199, R152, RZ ;  /* 0x00000098c7981227 */ /* 0x001fca00078e00ff */
[----:B-1----:R-:W-:-:S04]  /*c340*/  @P1 SHF.R.U32.HI R153, RZ, R21, R152 ;  /* 0x00000015ff991219 */ /* 0x002fc80000011698 */
[----:B------:R-:W-:-:S04]  /*c350*/  IADD3 R21, R153, R200, -R198 ;  /* 0x000000c899157210 */ /* 0x000fc80007ffe8c6 */
[----:B------:R-:W-:-:S04]  /*c360*/  SHF.R.S32.HI R152, RZ, 0x1f, R21 ;  /* 0x0000001fff987819 */ /* 0x000fc80000011415 */
[----:B------:R-:W-:-:S04]  /*c370*/  LEA.HI R21, R152, R21, RZ, 0x6 ;  /* 0x0000001598157211 */ /* 0x000fc800078f30ff */
[----:B------:R-:W-:-:S04]  /*c380*/  SHF.R.S32.HI R21, RZ, 0x6, R21 ;  /* 0x00000006ff157819 */ /* 0x000fc80000011415 */
[----:B------:R-:W-:-:S04]  /*c390*/  VIMNMX R21, R205, R21, !PT ;  /* 0x00000015cd157248 */ /* 0x000fc80007fe0100 */
[----:B------:R-:W-:-:S13]  /*c3a0*/  ISETP.GE.AND P1, PT, R208, R21, PT ;  /* 0x00000015d000720c */ /* 0x000fda0003f26270 */
[----:B------:R-:W-:Y:S05]  /*c3b0*/  @!P1 BRA `(.L_x_4606) ;  /* 0x00000020000c9947 */ /* 0x000fea0003800000 */
[----:B------:R-:W-:Y:S01]  /*c3c0*/  BSSY B0, `(.L_x_4606) ;  /* 0x0000202000007945 */ /* 0x000fe20003800000 */
[----:B------:R-:W-:Y:S01]  /*c3d0*/  IMAD.MOV.U32 R219, RZ, RZ, R14 ;  /* 0x000000ffffdb7224 */ /* 0x000fe200078e000e */
[----:B------:R-:W-:Y:S01]  /*c3e0*/  MOV R220, R17 ;  /* 0x0000001100dc7202 */ /* 0x000fe20000000f00 */
[----:B------:R-:W-:-:S07]  /*c3f0*/  IMAD.MOV.U32 R218, RZ, RZ, R15 ;  /* 0x000000ffffda7224 */ /* 0x000fce00078e000f */
.L_x_4619:
[----:B------:R-:W-:-:S05]  /*c400*/  VIADD R17, R220, 0x1 ;  /* 0x00000001dc117836 */ /* 0x000fca0000000000 */
[----:B------:R-:W-:-:S04]  /*c410*/  ISETP.NE.AND P1, PT, R17, 0x2, PT ;  /* 0x000000021100780c */ /* 0x000fc80003f25270 */
[----:B------:R-:W-:Y:S02]  /*c420*/  SEL R12, RZ, 0x1, P1 ;  /* 0x00000001ff0c7807 */ /* 0x000fe40000800000 */
[----:B------:R-:W-:Y:S02]  /*c430*/  SEL R17, R17, RZ, P1 ;  /* 0x000000ff11117207 */ /* 0x000fe40000800000 */
[----:B------:R-:W-:Y:S01]  /*c440*/  LOP3.LUT R22, R22, R12, RZ, 0x3c, !PT ;  /* 0x0000000c16167212 */ /* 0x000fe200078e3cff */
[----:B0-----:R-:W-:Y:S06]  /*c450*/  @!P0 BRA `(.L_x_4607) ;  /* 0x0000000000048947 */ /* 0x001fec0003800000 */
[----:B------:R-:W-:Y:S01]  /*c460*/  BPT.TRAP 0x1 ;  /* 0x000000040000795c */ /* 0x000fe20000300000 */
.L_x_4607:
[----:B------:R-:W-:Y:S01]  /*c470*/  IMAD R209, R17, 0x8, R2 ;  /* 0x0000000811d17824 */ /* 0x000fe200078e0202 */
[----:B------:R-:W-:-:S04]  /*c480*/  SHF.L.U32 R213, R22, 0x1f, RZ ;  /* 0x0000001f16d57819 */ /* 0x000fc800000006ff */
[----:B------:R0:W1:Y:S01]  /*c490*/  SYNCS.PHASECHK.TRANS64.TRYWAIT P1, [R209+URZ+0x28c30], R213 ;  /* 0x028c30d5d10075a7 */ /* 0x000062000802017f */
[----:B------:R-:W-:Y:S05]  /*c4a0*/  @!P0 BRA `(.L_x_4608) ;  /* 0x0000000000048947 */ /* 0x000fea0003800000 */
[----:B------:R-:W-:Y:S01]  /*c4b0*/  BPT.TRAP 0x1 ;  /* 0x000000040000795c */ /* 0x000fe20000300000 */
.L_x_4608:
[----:B------:R-:W-:Y:S01]  /*c4c0*/  BSSY B2, `(.L_x_4609) ;  /* 0x0000006000027945 */ /* 0x000fe20003800000 */
[----:B------:R-:W-:Y:S02]  /*c4d0*/  IMAD R154, R17, 0x200, R20 ;  /* 0x00000200119a7824 */ /* 0x000fe400078e0214 */
[----:B------:R-:W-:Y:S01]  /*c4e0*/  IMAD.MOV.U32 R155, RZ, RZ, 0x40000040 ;  /* 0x40000040ff9b7424 */ /* 0x000fe200078e00ff */
[----:B-1----:R-:W-:Y:S06]  /*c4f0*/  @P1 BRA `(.L_x_4610) ;  /* 0x0000000000081947 */ /* 0x002fec0003800000 */
[----:B------:R-:W1:Y:S02]  /*c500*/  SYNCS.PHASECHK.TRANS64.TRYWAIT P1, [R209+URZ+0x28c30], R213 ;  /* 0x028c30d5d10075a7 */ /* 0x000e64000802017f */
[----:B-1----:R-:W-:Y:S05]  /*c510*/  @!P1 BRA `(.L_x_4611) ;  /* 0x00000124008c9947 */ /* 0x002fea0003800000 */
.L_x_4610:
[----:B------:R-:W-:Y:S05]  /*c520*/  BSYNC B2 ;  /* 0x0000000000027941 */ /* 0x000fea0003800000 */
.L_x_4609:
        /* <DEDUP_REMOVED lines=36> */
.L_x_4612:
[----:B------:R-:W2:Y:S01]  /*c770*/  LDC R12, c[0x0][0x448] ;  /* 0x00011200ff0c7b82 */ /* 0x000ea20000000800 */
[----:B------:R-:W-:-:S04]  /*c780*/  LOP3.LUT R16, R16, 0xffffdfff, RZ, 0xc0, !PT ;  /* 0xffffdfff10107812 */ /* 0x000fc800078ec0ff */
[----:B------:R-:W-:-:S04]  /*c790*/  @P0 LOP3.LUT R16, R16, 0x2000, RZ, 0xfc, !PT ;  /* 0x0000200010100812 */ /* 0x000fc800078efcff */
[----:B------:R-:W-:Y:S02]  /*c7a0*/  LOP3.LUT R16, R16, 0xffffbfff, RZ, 0xc0, !PT ;  /* 0xffffbfff10107812 */ /* 0x000fe400078ec0ff */
[----:B--2---:R-:W-:Y:S01]  /*c7b0*/  ISETP.NE.AND P1, PT, R12, 0x1, PT ;  /* 0x000000010c00780c */ /* 0x004fe20003f25270 */
[----:B------:R-:W-:-:S12]  /*c7c0*/  IMAD.IADD R12, R210, 0x1, R199 ;  /* 0x00000001d20c7824 */ /* 0x000fd800078e02c7 */
[----:B------:R-:W2:Y:S08]  /*c7d0*/  @P1 LDC R15, c[0x0][0x44c] ;  /* 0x00011300ff0f1b82 */ /* 0x000eb00000000800 */
[----:B------:R-:W3:Y:S01]  /*c7e0*/  @P1 LDC R14, c[0x0][0x450] ;  /* 0x00011400ff0e1b82 */ /* 0x000ee20000000800 */
[----:B--2---:R-:W-:-:S05]  /*c7f0*/  @P1 IMAD.HI.U32 R15, R12, R15, RZ ;  /* 0x0000000f0c0f1227 */ /* 0x004fca00078e00ff */
[----:B---3--:R-:W-:Y:S01]  /*c800*/  @P1 SHF.R.U32.HI R12, RZ, R14, R15 ;  /* 0x0000000eff0c1219 */ /* 0x008fe2000001160f */
[----:B------:R-:W-:-:S04]  /*c810*/  IMAD.MOV.U32 R14, RZ, RZ, -0x40 ;  /* 0xffffffc0ff0e7424 */ /* 0x000fc800078e00ff */
[----:B------:R-:W2:Y:S01]  /*c820*/  SHFL.IDX PT, R15, R12, RZ, 0x1c1f ;  /* 0x001c1fff0c0f7589 */ /* 0x000ea200000e0000 */
[----:B------:R-:W-:-:S03]  /*c830*/  IMAD R14, R208, R14, 0x1 ;  /* 0x00000001d00e7424 */ /* 0x000fc600078e020e */
[----:B------:R-:W3:Y:S02]  /*c840*/  SHFL.IDX PT, R12, R12, 0x1, 0x1c1f ;  /* 0x003c1f000c0c7f89 */ /* 0x000ee400000e0000 */
[----:B------:R-:W-:-:S05]  /*c850*/  IADD3 R14, R200, R14, -R207 ;  /* 0x0000000ec80e7210 */ /* 0x000fca0007ffe8cf */
[----:B------:R-:W-:-:S04]  /*c860*/  IMAD.IADD R14, R14, 0x1, -R198 ;  /* 0x000000010e0e7824 */ /* 0x000fc800078e0ac6 */
[C---:B--2---:R-:W-:Y:S02]  /*c870*/  IMAD.IADD R15, R14.reuse, 0x1, R15 ;  /* 0x000000010e0f7824 */ /* 0x044fe400078e020f */
[----:B---3--:R-:W-:-:S03]  /*c880*/  IMAD.IADD R12, R14, 0x1, R12 ;  /* 0x000000010e0c7824 */ /* 0x008fc600078e020c */
[C---:B------:R-:W-:Y:S02]  /*c890*/  ISETP.GT.AND P3, PT, R15.reuse, RZ, PT ;  /* 0x000000ff0f00720c */ /* 0x040fe40003f64270 */
[C---:B------:R-:W-:Y:S02]  /*c8a0*/  ISETP.GT.AND P2, PT, R15.reuse, 0x1, PT ;  /* 0x000000010f00780c */ /* 0x040fe40003f44270 */
[----:B------:R-:W-:Y:S02]  /*c8b0*/  ISETP.GT.AND P1, PT, R15, 0x8, PT ;  /* 0x000000080f00780c */ /* 0x000fe40003f24270 */
[----:B------:R-:W-:Y:S02]  /*c8c0*/  FSEL R152, R152, -INF , P3 ;  /* 0xff80000098987808 */ /* 0x000fe40001800000 */
[----:B------:R-:W-:Y:S02]  /*c8d0*/  FSEL R222, R153, -INF , P2 ;  /* 0xff80000099de7808 */ /* 0x000fe40001000000 */
[----:B------:R-:W-:-:S02]  /*c8e0*/  FSEL R156, R156, -INF , P1 ;  /* 0xff8000009c9c7808 */ /* 0x000fc40000800000 */
[C---:B------:R-:W-:Y:S02]  /*c8f0*/  ISETP.GT.AND P5, PT, R15.reuse, 0x9, PT ;  /* 0x000000090f00780c */ /* 0x040fe40003fa4270 */
[C---:B------:R-:W-:Y:S02]  /*c900*/  ISETP.GT.AND P4, PT, R15.reuse, 0x10, PT ;  /* 0x000000100f00780c */ /* 0x040fe40003f84270 */
[C---:B------:R-:W-:Y:S02]  /*c910*/  ISETP.GT.AND P3, PT, R15.reuse, 0x11, PT ;  /* 0x000000110f00780c */ /* 0x040fe40003f64270 */
[----:B------:R-:W-:Y:S02]  /*c920*/  ISETP.GT.AND P2, PT, R15, 0x18, PT ;  /* 0x000000180f00780c */ /* 0x000fe40003f44270 */
[----:B------:R-:W-:Y:S02]  /*c930*/  ISETP.GT.AND P1, PT, R12, RZ, PT ;  /* 0x000000ff0c00720c */ /* 0x000fe40003f24270 */
[----:B------:R-:W-:-:S02]  /*c940*/  FSEL R157, R157, -INF , P5 ;  /* 0xff8000009d9d7808 */ /* 0x000fc40002800000 */
[----:B------:R-:W-:Y:S02]  /*c950*/  FSEL R160, R160, -INF , P4 ;  /* 0xff800000a0a07808 */ /* 0x000fe40002000000 */
[----:B------:R-:W-:Y:S02]  /*c960*/  FSEL R161, R161, -INF , P3 ;  /* 0xff800000a1a17808 */ /* 0x000fe40001800000 */
[----:B------:R-:W-:Y:S02]  /*c970*/  FSEL R164, R164, -INF , P2 ;  /* 0xff800000a4a47808 */ /* 0x000fe40001000000 */
[----:B------:R-:W-:Y:S02]  /*c980*/  FSEL R154, R154, -INF , P1 ;  /* 0xff8000009a9a7808 */ /* 0x000fe40000800000 */
[C---:B------:R-:W-:Y:S02]  /*c990*/  ISETP.GT.AND P5, PT, R12.reuse, 0x1, PT ;  /* 0x000000010c00780c */ /* 0x040fe40003fa4270 */
[----:B------:R-:W-:-:S02]  /*c9a0*/  ISETP.GT.AND P4, PT, R12, 0x8, PT ;  /* 0x000000080c00780c */ /* 0x000fc40003f84270 */
[C---:B------:R-:W-:Y:S02]  /*c9b0*/  ISETP.GT.AND P3, PT, R12.reuse, 0x9, PT ;  /* 0x000000090c00780c */ /* 0x040fe40003f64270 */
[C---:B------:R-:W-:Y:S02]  /*c9c0*/  ISETP.GT.AND P2, PT, R12.reuse, 0x10, PT ;  /* 0x000000100c00780c */ /* 0x040fe40003f44270 */
[----:B------:R-:W-:Y:S02]  /*c9d0*/  ISETP.GT.AND P1, PT, R12, 0x11, PT ;  /* 0x000000110c00780c */ /* 0x000fe40003f24270 */
[----:B------:R-:W-:Y:S02]  /*c9e0*/  FSEL R155, R155, -INF , P5 ;  /* 0xff8000009b9b7808 */ /* 0x000fe40002800000 */
[----:B------:R-:W-:Y:S02]  /*c9f0*/  FSEL R158, R158, -INF , P4 ;  /* 0xff8000009e9e7808 */ /* 0x000fe40002000000 */
[----:B------:R-:W-:-:S02]  /*ca00*/  FSEL R159, R159, -INF , P3 ;  /* 0xff8000009f9f7808 */ /* 0x000fc40001800000 */
[----:B------:R-:W-:Y:S02]  /*ca10*/  FSEL R162, R162, -INF , P2 ;  /* 0xff800000a2a27808 */ /* 0x000fe40001000000 */
[----:B------:R-:W-:Y:S02]  /*ca20*/  FSEL R163, R163, -INF , P1 ;  /* 0xff800000a3a37808 */ /* 0x000fe40000800000 */
[C---:B------:R-:W-:Y:S02]  /*ca30*/  ISETP.GT.AND P5, PT, R12.reuse, 0x18, PT ;  /* 0x000000180c00780c */ /* 0x040fe40003fa4270 */
[C---:B------:R-:W-:Y:S02]  /*ca40*/  ISETP.GT.AND P4, PT, R12.reuse, 0x19, PT ;  /* 0x000000190c00780c */ /* 0x040fe40003f84270 */
[C---:B------:R-:W-:Y:S02]  /*ca50*/  ISETP.GT.AND P3, PT, R12.reuse, 0x20, PT ;  /* 0x000000200c00780c */ /* 0x040fe40003f64270 */
[----:B------:R-:W-:-:S02]  /*ca60*/  ISETP.GT.AND P2, PT, R12, 0x21, PT ;  /* 0x000000210c00780c */ /* 0x000fc40003f44270 */
[----:B------:R-:W-:Y:S02]  /*ca70*/  ISETP.GT.AND P1, PT, R12, 0x28, PT ;  /* 0x000000280c00780c */ /* 0x000fe40003f24270 */
[----:B------:R-:W-:Y:S02]  /*ca80*/  FSEL R166, R166, -INF , P5 ;  /* 0xff800000a6a67808 */ /* 0x000fe40002800000 */
[----:B------:R-:W-:Y:S02]  /*ca90*/  FSEL R167, R167, -INF , P4 ;  /* 0xff800000a7a77808 */ /* 0x000fe40002000000 */
[----:B------:R-:W-:Y:S02]  /*caa0*/  FSEL R170, R170, -INF , P3 ;  /* 0xff800000aaaa7808 */ /* 0x000fe40001800000 */
[----:B------:R-:W-:Y:S02]  /*cab0*/  FSEL R171, R171, -INF , P2 ;  /* 0xff800000abab7808 */ /* 0x000fe40001000000 */
[----:B------:R-:W-:-:S02]  /*cac0*/  FSEL R174, R174, -INF , P1 ;  /* 0xff800000aeae7808 */ /* 0x000fc40000800000 */
[C---:B------:R-:W-:Y:S02]  /*cad0*/  ISETP.GT.AND P5, PT, R12.reuse, 0x29, PT ;  /* 0x000000290c00780c */ /* 0x040fe40003fa4270 */
[C---:B------:R-:W-:Y:S02]  /*cae0*/  ISETP.GT.AND P4, PT, R12.reuse, 0x30, PT ;  /* 0x000000300c00780c */ /* 0x040fe40003f84270 */
[C---:B------:R-:W-:Y:S02]  /*caf0*/  ISETP.GT.AND P3, PT, R12.reuse, 0x31, PT ;  /* 0x000000310c00780c */ /* 0x040fe40003f64270 */
[C---:B------:R-:W-:Y:S02]  /*cb00*/  ISETP.GT.AND P2, PT, R12.reuse, 0x38, PT ;  /* 0x000000380c00780c */ /* 0x040fe40003f44270 */
[----:B------:R-:W-:Y:S02]  /*cb10*/  ISETP.GT.AND P1, PT, R12, 0x39, PT ;  /* 0x000000390c00780c */ /* 0x000fe40003f24270 */
        /* <DEDUP_REMOVED lines=10> */
[----:B------:R-:W-:Y:S02]  /*cbc0*/  FMNMX.FTZ R12, R163, R12, !PT ;  /* 0x0000000ca30c7209 */ /* 0x000fe40007810000 */
[----:B------:R-:W-:Y:S02]  /*cbd0*/  ISETP.GT.AND P0, PT, R15, 0x21, PT ;  /* 0x000000210f00780c */ /* 0x000fe40003f04270 */
[----:B------:R-:W-:-:S02]  /*cbe0*/  FMNMX.FTZ R12, R166, R12, !PT ;  /* 0x0000000ca60c7209 */ /* 0x000fc40007810000 */
[----:B------:R-:W-:Y:S02]  /*cbf0*/  ISETP.GT.AND P1, PT, R15, 0x29, PT ;  /* 0x000000290f00780c */ /* 0x000fe40003f24270 */
[----:B------:R-:W-:Y:S02]  /*cc00*/  FMNMX.FTZ R12, R167, R12, !PT ;  /* 0x0000000ca70c7209 */ /* 0x000fe40007810000 */
[C---:B------:R-:W-:Y:S02]  /*cc10*/  ISETP.GT.AND P2, PT, R15.reuse, 0x30, PT ;  /* 0x000000300f00780c */ /* 0x040fe40003f44270 */
[----:B------:R-:W-:Y:S02]  /*cc20*/  FMNMX.FTZ R12, R170, R12, !PT ;  /* 0x0000000caa0c7209 */ /* 0x000fe40007810000 */
[----:B------:R-:W-:Y:S02]  /*cc30*/  ISETP.GT.AND P3, PT, R15, 0x31, PT ;  /* 0x000000310f00780c */ /* 0x000fe40003f64270 */
[----:B------:R-:W-:-:S02]  /*cc40*/  FMNMX.FTZ R12, R171, R12, !PT ;  /* 0x0000000cab0c7209 */ /* 0x000fc40007810000 */
[----:B------:R-:W-:Y:S02]  /*cc50*/  @P0 LOP3.LUT R16, R16, 0x4000, RZ, 0xfc, !PT ;  /* 0x0000400010100812 */ /* 0x000fe400078efcff */
[----:B------:R-:W-:Y:S02]  /*cc60*/  FMNMX.FTZ R12, R174, R12, !PT ;  /* 0x0000000cae0c7209 */ /* 0x000fe40007810000 */
[----:B------:R-:W-:Y:S02]  /*cc70*/  LOP3.LUT R16, R16, 0xffff7fff, RZ, 0xc0, !PT ;  /* 0xffff7fff10107812 */ /* 0x000fe400078ec0ff */
[----:B------:R-:W-:Y:S02]  /*cc80*/  FMNMX.FTZ R12, R175, R12, !PT ;  /* 0x0000000caf0c7209 */ /* 0x000fe40007810000 */
[----:B------:R-:W-:Y:S02]  /*cc90*/  @P1 LOP3.LUT R16, R16, 0x8000, RZ, 0xfc, !PT ;  /* 0x0000800010101812 */ /* 0x000fe400078efcff */
        /* <DEDUP_REMOVED lines=8> */
[----:B------:R-:W-:Y:S01]  /*cd20*/  FSEL R165, R165, -INF , P1 ;  /* 0xff800000a5a57808 */ /* 0x000fe20000800000 */
[----:B------:R-:W2:Y:S01]  /*cd30*/  SHFL.BFLY PT, R14, R12, 0x2, 0x1f ;  /* 0x0c401f000c0e7f89 */ /* 0x000ea200000e0000 */
[----:B------:R-:W-:Y:S02]  /*cd40*/  FSEL R168, R168, -INF , P0 ;  /* 0xff800000a8a87808 */ /* 0x000fe40000000000 */
[C---:B------:R-:W-:Y:S02]  /*cd50*/  LOP3.LUT P0, RZ, R16.reuse, 0x4000, RZ, 0xc0, !PT ;  /* 0x0000400010ff7812 */ /* 0x040fe4000780c0ff */
[----:B------:R-:W-:Y:S02]  /*cd60*/  LOP3.LUT P1, RZ, R16, 0x8000, RZ, 0xc0, !PT ;  /* 0x0000800010ff7812 */ /* 0x000fe4000782c0ff */
[----:B------:R-:W-:-:S02]  /*cd70*/  FSEL R169, R169, -INF , P0 ;  /* 0xff800000a9a97808 */ /* 0x000fc40000000000 */
[----:B------:R-:W-:Y:S02]  /*cd80*/  FSEL R176, R176, -INF , P2 ;  /* 0xff800000b0b07808 */ /* 0x000fe40001000000 */
[----:B------:R-:W-:Y:S02]  /*cd90*/  FSEL R177, R177, -INF , P3 ;  /* 0xff800000b1b17808 */ /* 0x000fe40001800000 */
[----:B------:R-:W-:Y:S02]  /*cda0*/  FSEL R180, R180, -INF , P4 ;  /* 0xff800000b4b47808 */ /* 0x000fe40002000000 */
[----:B------:R-:W-:Y:S02]  /*cdb0*/  FSEL R181, R181, -INF , P5 ;  /* 0xff800000b5b57808 */ /* 0x000fe40002800000 */
[----:B------:R-:W-:Y:S02]  /*cdc0*/  LOP3.LUT P0, RZ, R16, 0x2000, RZ, 0xc0, !PT ;  /* 0x0000200010ff7812 */ /* 0x000fe4000780c0ff */
[----:B--2---:R-:W-:-:S05]  /*cdd0*/  FMNMX.FTZ R14, R12, R14, !PT ;  /* 0x0000000e0c0e7209 */ /* 0x004fca0007810000 */
[----:B------:R-:W2:Y:S02]  /*cde0*/  SHFL.BFLY PT, R12, R14, 0x1, 0x1f ;  /* 0x0c201f000e0c7f89 */ /* 0x000ea400000e0000 */
[----:B--2---:R-:W-:-:S04]  /*cdf0*/  FMNMX.FTZ R14, R14, R12, !PT ;  /* 0x0000000c0e0e7209 */ /* 0x004fc80007810000 */
[----:B------:R-:W-:-:S04]  /*ce00*/  FSETP.NEU.FTZ.AND P6, PT, R14, -INF , PT ;  /* 0xff8000000e00780b */ /* 0x000fc80003fdd000 */
[----:B------:R-:W-:-:S05]  /*ce10*/  FSEL R12, R14, RZ, P6 ;  /* 0x000000ff0e0c7208 */ /* 0x000fca0003000000 */
[----:B------:R-:W-:Y:S01]  /*ce20*/  FADD.FTZ R219, -R12, R219 ;  /* 0x000000db0cdb7221 */ /* 0x000fe20000010100 */
[----:B------:R-:W-:-:S04]  /*ce30*/  IMAD.U32 R12, RZ, RZ, UR37 ;  /* 0x00000025ff0c7e24 */ /* 0x000fc8000f8e00ff */
[----:B------:R-:W-:-:S05]  /*ce40*/  FMUL.FTZ R153, R14, R12 ;  /* 0x0000000c0e997220 */ /* 0x000fca0000410000 */
[----:B------:R-:W-:Y:S02]  /*ce50*/  FSEL R153, R153, RZ, P6 ;  /* 0x000000ff99997208 */ /* 0x000fe40003000000 */
[----:B------:R-:W-:Y:S01]  /*ce60*/  ISETP.GT.AND P6, PT, R15, 0x28, PT ;  /* 0x000000280f00780c */ /* 0x000fe20003fc4270 */
[----:B------:R-:W-:Y:S02]  /*ce70*/  VIADD R15, R209, 0x28c40 ;  /* 0x00028c40d10f7836 */ /* 0x000fe40000000000 */
[-CC-:B------:R-:W-:Y:S01]  /*ce80*/  FFMA.FTZ R154, R154, R12.reuse, -R153.reuse ;  /* 0x0000000c9a9a7223 */ /* 0x180fe20000010899 */
[----:B------:R-:W-:Y:S01]  /*ce90*/  FSEL R172, R172, -INF , P6 ;  /* 0xff800000acac7808 */ /* 0x000fe20003000000 */
[-C--:B------:R-:W-:Y:S01]  /*cea0*/  FFMA.FTZ R223, R170, R12.reuse, -R153 ;  /* 0x0000000caadf7223 */ /* 0x080fe20000010899 */
[----:B------:R-:W-:Y:S01]  /*ceb0*/  PRMT R15, R190, 0x654, R15 ;  /* 0x00000654be0f7816 */ /* 0x000fe2000000000f */
[-C--:B------:R-:W-:Y:S01]  /*cec0*/  FMUL.FTZ R170, R219, R12.reuse ;  /* 0x0000000cdbaa7220 */ /* 0x080fe20000410000 */
[-CC-:B------:R-:W-:Y:S01]  /*ced0*/  FFMA.FTZ R155, R155, R12.reuse, -R153.reuse ;  /* 0x0000000c9b9b7223 */ /* 0x180fe20000010899 */
[-CC-:B------:R-:W-:Y:S01]  /*cee0*/  FFMA.FTZ R158, R158, R12.reuse, -R153.reuse ;  /* 0x0000000c9e9e7223 */ /* 0x180fe20000010899 */
[----:B------:R2:W-:Y:S01]  /*cef0*/  SYNCS.ARRIVE.TRANS64.RED.A1T0 RZ, [R15+URZ], RZ ;  /* 0x000000ff0fff79a7 */ /* 0x0005e2000810043f */
[-CC-:B------:R-:W-:Y:S01]  /*cf00*/  FFMA.FTZ R159, R159, R12.reuse, -R153.reuse ;  /* 0x0000000c9f9f7223 */ /* 0x180fe20000010899 */
[-CC-:B------:R-:W-:Y:S01]  /*cf10*/  FFMA.FTZ R162, R162, R12.reuse, -R153.reuse ;  /* 0x0000000ca2a27223 */ /* 0x180fe20000010899 */
[-CC-:B------:R-:W-:Y:S01]  /*cf20*/  FFMA.FTZ R163, R163, R12.reuse, -R153.reuse ;  /* 0x0000000ca3a37223 */ /* 0x180fe20000010899 */
[-CC-:B------:R-:W-:Y:S01]  /*cf30*/  FFMA.FTZ R166, R166, R12.reuse, -R153.reuse ;  /* 0x0000000ca6a67223 */ /* 0x180fe20000010899 */
[-CC-:B------:R-:W-:Y:S01]  /*cf40*/  FFMA.FTZ R167, R167, R12.reuse, -R153.reuse ;  /* 0x0000000ca7a77223 */ /* 0x180fe20000010899 */
[-CC-:B------:R-:W-:Y:S01]  /*cf50*/  FFMA.FTZ R171, R171, R12.reuse, -R153.reuse ;  /* 0x0000000cabab7223 */ /* 0x180fe20000010899 */
[--C-:B------:R-:W-:Y:S01]  /*cf60*/  FFMA.FTZ R174, R174, R12, -R153.reuse ;  /* 0x0000000caeae7223 */ /* 0x100fe20000010899 */
[----:B--2---:R-:W-:Y:S01]  /*cf70*/  FMNMX.FTZ R15, R152, R218, !PT ;  /* 0x000000da980f7209 */ /* 0x004fe20007810000 */
[-CC-:B------:R-:W-:Y:S01]  /*cf80*/  FFMA.FTZ R175, R175, R12.reuse, -R153.reuse ;  /* 0x0000000cafaf7223 */ /* 0x180fe20000010899 */
[-CC-:B------:R-:W-:Y:S01]  /*cf90*/  FFMA.FTZ R178, R178, R12.reuse, -R153.reuse ;  /* 0x0000000cb2b27223 */ /* 0x180fe20000010899 */
[-CC-:B------:R-:W-:Y:S01]  /*cfa0*/  FFMA.FTZ R179, R179, R12.reuse, -R153.reuse ;  /* 0x0000000cb3b37223 */ /* 0x180fe20000010899 */
[----:B------:R-:W-:Y:S01]  /*cfb0*/  FMNMX.FTZ R15, R222, R15, !PT ;  /* 0x0000000fde0f7209 */ /* 0x000fe20007810000 */
[-CC-:B------:R-:W-:Y:S01]  /*cfc0*/  FFMA.FTZ R182, R182, R12.reuse, -R153.reuse ;  /* 0x0000000cb6b67223 */ /* 0x180fe20000010899 */
[----:B------:R-:W-:Y:S01]  /*cfd0*/  FFMA.FTZ R183, R183, R12, -R153 ;  /* 0x0000000cb7b77223 */ /* 0x000fe20000010899 */
[----:B------:R-:W2:Y:S01]  /*cfe0*/  MUFU.EX2 R170, R170 ;  /* 0x000000aa00aa7308 */ /* 0x000ea20000000800 */
[----:B------:R-:W-:-:S04]  /*cff0*/  FMNMX.FTZ R15, R156, R15, !PT ;  /* 0x0000000f9c0f7209 */ /* 0x000fc80007810000 */
[----:B------:R-:W-:-:S03]  /*d000*/  FMNMX.FTZ R15, R157, R15, !PT ;  /* 0x0000000f9d0f7209 */ /* 0x000fc60007810000 */
[----:B------:R3:W4:Y:S01]  /*d010*/  MUFU.EX2 R153, R154 ;  /* 0x0000009a00997308 */ /* 0x0007220000000800 */
[----:B------:R-:W-:-:S04]  /*d020*/  FMNMX.FTZ R15, R160, R15, !PT ;  /* 0x0000000fa00f7209 */ /* 0x000fc80007810000 */
[----:B------:R-:W-:-:S03]  /*d030*/  FMNMX.FTZ R15, R161, R15, !PT ;  /* 0x0000000fa10f7209 */ /* 0x000fc60007810000 */
[----:B------:R-:W5:Y:S01]  /*d040*/  MUFU.EX2 R155, R155 ;  /* 0x0000009b009b7308 */ /* 0x000f620000000800 */
[----:B------:R-:W-:Y:S01]  /*d050*/  FMNMX.FTZ R15, R164, R15, !PT ;  /* 0x0000000fa40f7209 */ /* 0x000fe20007810000 */
[-C--:B--2---:R-:W-:Y:S01]  /*d060*/  FMUL.FTZ R26, R26, R170.reuse ;  /* 0x000000aa1a1a7220 */ /* 0x084fe20000410000 */
[----:B---3--:R-:W-:Y:S01]  /*d070*/  FSEL R154, R173, -INF , P1 ;  /* 0xff800000ad9a7808 */ /* 0x008fe20000800000 */
[-C--:B------:R-:W-:Y:S01]  /*d080*/  FMUL.FTZ R27, R27, R170.reuse ;  /* 0x000000aa1b1b7220 */ /* 0x080fe20000410000 */
[----:B------:R-:W-:Y:S01]  /*d090*/  FMNMX.FTZ R15, R165, R15, !PT ;  /* 0x0000000fa50f7209 */ /* 0x000fe20007810000 */
[-C--:B------:R-:W-:Y:S01]  /*d0a0*/  FMUL.FTZ R30, R30, R170.reuse ;  /* 0x000000aa1e1e7220 */ /* 0x080fe20000410000 */
[----:B------:R-:W-:Y:S01]  /*d0b0*/  ISETP.NE.AND P1, PT, R197, RZ, PT ;  /* 0x000000ffc500720c */ /* 0x000fe20003f25270 */
[----:B------:R-:W-:Y:S01]  /*d0c0*/  MUFU.EX2 R159, R159 ;  /* 0x0000009f009f7308 */ /* 0x000fe20000000800 */
[----:B------:R-:W-:Y:S01]  /*d0d0*/  FMNMX.FTZ R15, R168, R15, !PT ;  /* 0x0000000fa80f7209 */ /* 0x000fe20007810000 */
[----:B----4-:R-:W-:Y:S01]  /*d0e0*/  FFMA.FTZ R3, R170, R3, R153 ;  /* 0x00000003aa037223 */ /* 0x010fe20000010099 */
[-C--:B------:R-:W-:Y:S01]  /*d0f0*/  FMUL.FTZ R31, R31, R170.reuse ;  /* 0x000000aa1f1f7220 */ /* 0x080fe20000410000 */
[-C--:B------:R-:W-:Y:S01]  /*d100*/  FMUL.FTZ R34, R34, R170.reuse ;  /* 0x000000aa22227220 */ /* 0x080fe20000410000 */
[----:B------:R-:W-:Y:S01]  /*d110*/  FMNMX.FTZ R15, R169, R15, !PT ;  /* 0x0000000fa90f7209 */ /* 0x000fe20007810000 */
[-C--:B------:R-:W-:Y:S01]  /*d120*/  FMUL.FTZ R35, R35, R170.reuse ;  /* 0x000000aa23237220 */ /* 0x080fe20000410000 */
[-C--:B------:R-:W-:Y:S01]  /*d130*/  FMUL.FTZ R38, R38, R170.reuse ;  /* 0x000000aa26267220 */ /* 0x080fe20000410000 */
[----:B------:R-:W-:Y:S01]  /*d140*/  MUFU.EX2 R162, R162 ;  /* 0x000000a200a27308 */ /* 0x000fe20000000800 */
[----:B------:R-:W-:Y:S01]  /*d150*/  FMNMX.FTZ R15, R172, R15, !PT ;  /* 0x0000000fac0f7209 */ /* 0x000fe20007810000 */
[C---:B-----5:R-:W-:Y:S01]  /*d160*/  FADD.FTZ R3, R155.reuse, R3 ;  /* 0x000000039b037221 */ /* 0x060fe20000010000 */
[----:B------:R-:W-:Y:S01]  /*d170*/  F2FP.F16.F32.PACK_AB R153, R155, R153 ;  /* 0x000000999b99723e */ /* 0x000fe200000000ff */
[-C--:B------:R-:W-:Y:S01]  /*d180*/  FMUL.FTZ R39, R39, R170.reuse ;  /* 0x000000aa27277220 */ /* 0x080fe20000410000 */
[----:B------:R-:W-:Y:S01]  /*d190*/  FMNMX.FTZ R15, R154, R15, !PT ;  /* 0x0000000f9a0f7209 */ /* 0x000fe20007810000 */
[-C--:B------:R-:W-:Y:S01]  /*d1a0*/  FMUL.FTZ R42, R42, R170.reuse ;  /* 0x000000aa2a2a7220 */ /* 0x080fe20000410000 */
[-C--:B------:R-:W-:Y:S01]  /*d1b0*/  FMUL.FTZ R43, R43, R170.reuse ;  /* 0x000000aa2b2b7220 */ /* 0x080fe20000410000 */
[----:B------:R-:W-:Y:S01]  /*d1c0*/  MUFU.EX2 R166, R166 ;  /* 0x000000a600a67308 */ /* 0x000fe20000000800 */
[----:B------:R-:W-:Y:S01]  /*d1d0*/  FMNMX.FTZ R15, R176, R15, !PT ;  /* 0x0000000fb00f7209 */ /* 0x000fe20007810000 */
[-C--:B------:R-:W-:Y:S01]  /*d1e0*/  FMUL.FTZ R46, R46, R170.reuse ;  /* 0x000000aa2e2e7220 */ /* 0x080fe20000410000 */
[-C--:B------:R-:W-:Y:S01]  /*d1f0*/  FMUL.FTZ R47, R47, R170.reuse ;  /* 0x000000aa2f2f7220 */ /* 0x080fe20000410000 */
        /* <DEDUP_REMOVED lines=13> */
[-C--:B------:R-:W-:Y:S01]  /*d2d0*/  FMUL.FTZ R66, R66, R170.reuse ;  /* 0x000000aa42427220 */ /* 0x080fe20000410000 */
[----:B------:R-:W2:Y:S01]  /*d2e0*/  SHFL.BFLY PT, R155, R15, 0x2, 0x1f ;  /* 0x0c401f000f9b7f89 */ /* 0x000ea200000e0000 */
        /* <DEDUP_REMOVED lines=23> */
[----:B--2---:R-:W-:Y:S01]  /*d460*/  FMNMX.FTZ R15, R15, R155, !PT ;  /* 0x0000009b0f0f7209 */ /* 0x004fe20007810000 */
[-C--:B------:R-:W-:Y:S01]  /*d470*/  FMUL.FTZ R107, R107, R170.reuse ;  /* 0x000000aa6b6b7220 */ /* 0x080fe20000410000 */
[-C--:B------:R-:W-:Y:S01]  /*d480*/  FMUL.FTZ R110, R110, R170.reuse ;  /* 0x000000aa6e6e7220 */ /* 0x080fe20000410000 */
[-C--:B------:R-:W-:Y:S01]  /*d490*/  FMUL.FTZ R111, R111, R170.reuse ;  /* 0x000000aa6f6f7220 */ /* 0x080fe20000410000 */
[-C--:B------:R-:W-:Y:S01]  /*d4a0*/  FMUL.FTZ R114, R114, R170.reuse ;  /* 0x000000aa72727220 */ /* 0x080fe20000410000 */
[----:B------:R-:W2:Y:S01]  /*d4b0*/  SHFL.BFLY PT, R173, R15, 0x1, 0x1f ;  /* 0x0c201f000fad7f89 */ /* 0x000ea200000e0000 */
        /* <DEDUP_REMOVED lines=17> */
[----:B---3--:R-:W-:Y:S01]  /*d5d0*/  FADD.FTZ R3, R155, R3 ;  /* 0x000000039b037221 */ /* 0x008fe20000010000 */
[----:B------:R-:W-:Y:S01]  /*d5e0*/  F2FP.F16.F32.PACK_AB R155, R159, R155 ;  /* 0x0000009b9f9b723e */ /* 0x000fe200000000ff */
[-C--:B------:R-:W-:Y:S01]  /*d5f0*/  FMUL.FTZ R143, R143, R170.reuse ;  /* 0x000000aa8f8f7220 */ /* 0x080fe20000410000 */
[----:B------:R-:W-:Y:S01]  /*d600*/  FMUL.FTZ R146, R146, R170 ;  /* 0x000000aa92927220 */ /* 0x000fe20000410000 */
[----:B------:R-:W-:Y:S01]  /*d610*/  FADD.FTZ R3, R159, R3 ;  /* 0x000000039f037221 */ /* 0x000fe20000010000 */
[----:B------:R-:W-:Y:S01]  /*d620*/  F2FP.F16.F32.PACK_AB R159, R167, R166 ;  /* 0x000000a6a79f723e */ /* 0x000fe200000000ff */
[-C--:B------:R-:W-:Y:S01]  /*d630*/  FMUL.FTZ R147, R147, R170.reuse ;  /* 0x000000aa93937220 */ /* 0x080fe20000410000 */
[----:B--2---:R-:W-:Y:S01]  /*d640*/  FMNMX.FTZ R15, R15, R173, !PT ;  /* 0x000000ad0f0f7209 */ /* 0x004fe20007810000 */
[----:B------:R-:W-:Y:S01]  /*d650*/  FADD.FTZ R3, R162, R3 ;  /* 0x00000003a2037221 */ /* 0x000fe20000010000 */
[----:B------:R-:W-:Y:S01]  /*d660*/  MUFU.EX2 R182, R182 ;  /* 0x000000b600b67308 */ /* 0x000fe20000000800 */
[----:B------:R-:W-:Y:S01]  /*d670*/  FMUL.FTZ R150, R150, R170 ;  /* 0x000000aa96967220 */ /* 0x000fe20000410000 */
[C---:B------:R-:W-:Y:S01]  /*d680*/  FSETP.NEU.FTZ.AND P2, PT, R15.reuse, -INF , PT ;  /* 0xff8000000f00780b */ /* 0x040fe20003f5d000 */
[----:B------:R-:W-:Y:S01]  /*d690*/  FMUL.FTZ R219, R15, R12 ;  /* 0x0000000c0fdb7220 */ /* 0x000fe20000410000 */
[----:B----4-:R-:W-:Y:S01]  /*d6a0*/  FADD.FTZ R3, R158, R3 ;  /* 0x000000039e037221 */ /* 0x010fe20000010000 */
[----:B------:R-:W-:Y:S01]  /*d6b0*/  FMUL.FTZ R151, R151, R170 ;  /* 0x000000aa97977220 */ /* 0x000fe20000410000 */
[----:B------:R-:W-:-:S02]  /*d6c0*/  FSEL R163, R15, RZ, P2 ;  /* 0x000000ff0fa37208 */ /* 0x000fc40001000000 */
[----:B------:R-:W-:Y:S01]  /*d6d0*/  FSEL R219, R219, RZ, P2 ;  /* 0x000000ffdbdb7208 */ /* 0x000fe20001000000 */
[----:B------:R-:W-:Y:S02]  /*d6e0*/  FADD.FTZ R3, R166, R3 ;  /* 0x00000003a6037221 */ /* 0x000fe40000010000 */
[----:B------:R-:W-:Y:S01]  /*d6f0*/  FADD.FTZ R163, -R163, R218 ;  /* 0x000000daa3a37221 */ /* 0x000fe20000010100 */
[----:B------:R-:W-:Y:S02]  /*d700*/  @!P1 IMAD R218, R220, 0x40, R192 ;  /* 0x00000040dcda9824 */ /* 0x000fe400078e02c0 */
[-CC-:B------:R-:W-:Y:S01]  /*d710*/  FFMA.FTZ R152, R152, R12.reuse, -R219.reuse ;  /* 0x0000000c98987223 */ /* 0x180fe200000108db */
[-CC-:B------:R-:W-:Y:S01]  /*d720*/  FFMA.FTZ R222, R222, R12.reuse, -R219.reuse ;  /* 0x0000000cdede7223 */ /* 0x180fe200000108db */
[-C--:B------:R-:W-:Y:S01]  /*d730*/  FMUL.FTZ R163, R163, R12.reuse ;  /* 0x0000000ca3a37220 */ /* 0x080fe20000410000 */
        /* <DEDUP_REMOVED lines=12> */
[----:B------:R-:W-:Y:S01]  /*d800*/  FFMA.FTZ R176, R176, R12, -R219 ;  /* 0x0000000cb0b07223 */ /* 0x000fe200000108db */
[----:B------:R-:W-:-:S02]  /*d810*/  @!P1 IMAD R218, R218, 0x4, R2 ;  /* 0x00000004dada9824 */ /* 0x000fc400078e0202 */
[-CC-:B------:R-:W-:Y:S01]  /*d820*/  FFMA.FTZ R177, R177, R12.reuse, -R219.reuse ;  /* 0x0000000cb1b17223 */ /* 0x180fe200000108db */
[-CC-:B------:R-:W-:Y:S01]  /*d830*/  FFMA.FTZ R181, R181, R12.reuse, -R219.reuse ;  /* 0x0000000cb5b57223 */ /* 0x180fe200000108db */
[----:B------:R-:W-:Y:S01]  /*d840*/  FFMA.FTZ R180, R180, R12, -R219 ;  /* 0x0000000cb4b47223 */ /* 0x000fe200000108db */
[----:B------:R4:W-:Y:S01]  /*d850*/  @!P1 STS [R218+0x28820], R170 ;  /* 0x028820aada009388 */ /* 0x0009e20000000800 */
[----:B------:R-:W5:Y:S01]  /*d860*/  MUFU.EX2 R222, R222 ;  /* 0x000000de00de7308 */ /* 0x000f620000000800 */
[-C--:B--2---:R-:W-:Y:S01]  /*d870*/  FMUL.FTZ R24, R24, R173.reuse ;  /* 0x000000ad18187220 */ /* 0x084fe20000410000 */
[-C--:B------:R-:W-:Y:S01]  /*d880*/  FMUL.FTZ R25, R25, R173.reuse ;  /* 0x000000ad19197220 */ /* 0x080fe20000410000 */
[----:B------:R4:W-:Y:S01]  /*d890*/  @!P1 STS [R218+0x28800], R173 ;  /* 0x028800adda009388 */ /* 0x0009e20000000800 */
        /* <DEDUP_REMOVED lines=29> */
[----:B0-----:R-:W-:Y:S01]  /*da70*/  F2FP.F16.F32.PACK_AB R157, R158, R162 ;  /* 0x000000a29e9d723e */ /* 0x001fe200000000ff */
[----:B---3--:R-:W-:Y:S01]  /*da80*/  FFMA.FTZ R158, R173, R0, R152 ;  /* 0x00000000ad9e7223 */ /* 0x008fe20000010098 */
[----:B------:R-:W-:Y:S01]  /*da90*/  FADD.FTZ R0, R167, R3 ;  /* 0x00000003a7007221 */ /* 0x000fe20000010000 */
[C---:B-----5:R-:W-:Y:S01]  /*daa0*/  F2FP.F16.F32.PACK_AB R152, R222.reuse, R152 ;  /* 0x00000098de98723e */ /* 0x060fe200000000ff */
[-C--:B------:R-:W-:Y:S01]  /*dab0*/  FMUL.FTZ R77, R77, R173.reuse ;  /* 0x000000ad4d4d7220 */ /* 0x080fe20000410000 */
[----:B------:R-:W-:Y:S01]  /*dac0*/  FADD.FTZ R158, R222, R158 ;  /* 0x0000009ede9e7221 */ /* 0x000fe20000010000 */
[-C--:B------:R-:W-:Y:S01]  /*dad0*/  FMUL.FTZ R80, R80, R173.reuse ;  /* 0x000000ad50507220 */ /* 0x080fe20000410000 */
[----:B------:R-:W0:Y:S01]  /*dae0*/  MUFU.EX2 R161, R161 ;  /* 0x000000a100a17308 */ /* 0x000e220000000800 */
[-C--:B------:R-:W-:Y:S01]  /*daf0*/  FMUL.FTZ R81, R81, R173.reuse ;  /* 0x000000ad51517220 */ /* 0x080fe20000410000 */
[----:B--2---:R-:W-:Y:S01]  /*db00*/  FADD.FTZ R158, R156, R158 ;  /* 0x0000009e9c9e7221 */ /* 0x004fe20000010000 */
[-C--:B------:R-:W-:Y:S01]  /*db10*/  FMUL.FTZ R84, R84, R173.reuse ;  /* 0x000000ad54547220 */ /* 0x080fe20000410000 */
[-C--:B------:R-:W-:Y:S01]  /*db20*/  FMUL.FTZ R85, R85, R173.reuse ;  /* 0x000000ad55557220 */ /* 0x080fe20000410000 */
[-C--:B------:R-:W-:Y:S01]  /*db30*/  FMUL.FTZ R88, R88, R173.reuse ;  /* 0x000000ad58587220 */ /* 0x080fe20000410000 */
[----:B-1----:R-:W-:Y:S01]  /*db40*/  FADD.FTZ R158, R174, R158 ;  /* 0x0000009eae9e7221 */ /* 0x002fe20000010000 */
[-C--:B------:R-:W-:Y:S01]  /*db50*/  FMUL.FTZ R89, R89, R173.reuse ;  /* 0x000000ad59597220 */ /* 0x080fe20000410000 */
[----:B------:R-:W1:Y:S01]  /*db60*/  MUFU.EX2 R164, R164 ;  /* 0x000000a400a47308 */ /* 0x000e620000000800 */
[-C--:B------:R-:W-:Y:S01]  /*db70*/  FMUL.FTZ R92, R92, R173.reuse ;  /* 0x000000ad5c5c7220 */ /* 0x080fe20000410000 */
[----:B----4-:R-:W-:Y:S01]  /*db80*/  FADD.FTZ R158, R160, R158 ;  /* 0x0000009ea09e7221 */ /* 0x010fe20000010000 */
        /* <DEDUP_REMOVED lines=34> */
[----:B------:R-:W-:-:S03]  /*ddb0*/  FMUL.FTZ R149, R149, R173 ;  /* 0x000000ad95957220 */ /* 0x000fc60000410000 */
[----:B------:R4:W5:Y:S08]  /*ddc0*/  MUFU.EX2 R3, R154 ;  /* 0x0000009a00037308 */ /* 0x0009700000000800 */
[----:B------:R-:W5:Y:S01]  /*ddd0*/  MUFU.EX2 R176, R176 ;  /* 0x000000b000b07308 */ /* 0x000f620000000800 */
[----:B----4-:R-:W-:Y:S01]  /*dde0*/  F2FP.F16.F32.PACK_AB R154, R174, R156 ;  /* 0x0000009cae9a723e */ /* 0x010fe200000000ff */
[----:B------:R-:W-:Y:S01]  /*ddf0*/  BAR.SYNC.DEFER_BLOCKING 0xf, 0x100 ;  /* 0x03c4000000007b1d */ /* 0x000fe20000010000 */
[----:B------:R-:W-:Y:S01]  /*de00*/  F2FP.F16.F32.PACK_AB R156, R161, R160 ;  /* 0x000000a0a19c723e */ /* 0x000fe200000000ff */
[----:B--2---:R-:W-:Y:S01]  /*de10*/  FADD.FTZ R160, R165, R158 ;  /* 0x0000009ea5a07221 */ /* 0x004fe20000010000 */
[----:B------:R-:W-:Y:S01]  /*de20*/  FADD.FTZ R161, R223, R0 ;  /* 0x00000000dfa17221 */ /* 0x000fe20000010000 */
[----:B------:R-:W-:-:S02]  /*de30*/  F2FP.F16.F32.PACK_AB R158, R165, R164 ;  /* 0x000000a4a59e723e */ /* 0x000fc400000000ff */
[----:B0-----:R-:W-:Y:S01]  /*de40*/  FADD.FTZ R160, R168, R160 ;  /* 0x000000a0a8a07221 */ /* 0x001fe20000010000 */
[C---:B------:R-:W-:Y:S01]  /*de50*/  FADD.FTZ R164, R171.reuse, R161 ;  /* 0x000000a1aba47221 */ /* 0x040fe20000010000 */
[----:B------:R-:W0:Y:S01]  /*de60*/  MUFU.EX2 R177, R177 ;  /* 0x000000b100b17308 */ /* 0x000e220000000800 */
[----:B------:R-:W-:Y:S01]  /*de70*/  F2FP.F16.F32.PACK_AB R161, R171, R223 ;  /* 0x000000dfaba1723e */ /* 0x000fe200000000ff */
[----:B-1----:R-:W-:Y:S01]  /*de80*/  FADD.FTZ R0, R169, R160 ;  /* 0x000000a0a9007221 */ /* 0x002fe20000010000 */
[----:B------:R-:W-:Y:S01]  /*de90*/  FADD.FTZ R164, R163, R164 ;  /* 0x000000a4a3a47221 */ /* 0x000fe20000010000 */
[----:B------:R-:W-:Y:S02]  /*dea0*/  F2FP.F16.F32.PACK_AB R160, R169, R168 ;  /* 0x000000a8a9a0723e */ /* 0x000fe400000000ff */
[----:B---3--:R-:W-:Y:S01]  /*deb0*/  FADD.FTZ R0, R162, R0 ;  /* 0x00000000a2007221 */ /* 0x008fe20000010000 */
[----:B------:R-:W-:Y:S01]  /*dec0*/  FADD.FTZ R164, R175, R164 ;  /* 0x000000a4afa47221 */ /* 0x000fe20000010000 */
[----:B------:R-:W1:Y:S01]  /*ded0*/  MUFU.EX2 R166, R180 ;  /* 0x000000b400a67308 */ /* 0x000e620000000800 */
[C---:B-----5:R-:W-:Y:S01]  /*dee0*/  F2FP.F16.F32.PACK_AB R162, R3.reuse, R162 ;  /* 0x000000a203a2723e */ /* 0x060fe200000000ff */
[----:B------:R-:W-:Y:S01]  /*def0*/  FADD.FTZ R0, R3, R0 ;  /* 0x0000000003007221 */ /* 0x000fe20000010000 */
[----:B------:R-:W-:Y:S01]  /*df00*/  FADD.FTZ R3, R178, R164 ;  /* 0x000000a4b2037221 */ /* 0x000fe20000010000 */
[----:B------:R-:W-:-:S02]  /*df10*/  F2FP.F16.F32.PACK_AB R163, R175, R163 ;  /* 0x000000a3afa3723e */ /* 0x000fc400000000ff */
[----:B------:R-:W-:Y:S01]  /*df20*/  FADD.FTZ R0, R176, R0 ;  /* 0x00000000b0007221 */ /* 0x000fe20000010000 */
[----:B------:R-:W-:Y:S01]  /*df30*/  FADD.FTZ R3, R179, R3 ;  /* 0x00000003b3037221 */ /* 0x000fe20000010000 */
[----:B------:R-:W2:Y:S01]  /*df40*/  MUFU.EX2 R167, R183 ;  /* 0x000000b700a77308 */ /* 0x000ea20000000800 */
[C---:B0-----:R-:W-:Y:S01]  /*df50*/  F2FP.F16.F32.PACK_AB R164, R177.reuse, R176 ;  /* 0x000000b0b1a4723e */ /* 0x041fe200000000ff */
[----:B------:R-:W-:Y:S01]  /*df60*/  FADD.FTZ R0, R177, R0 ;  /* 0x00000000b1007221 */ /* 0x000fe20000010000 */
[----:B------:R-:W-:Y:S01]  /*df70*/  FADD.FTZ R3, R182, R3 ;  /* 0x00000003b6037221 */ /* 0x000fe20000010000 */
[----:B------:R-:W-:Y:S01]  /*df80*/  F2FP.F16.F32.PACK_AB R165, R179, R178 ;  /* 0x000000b2b3a5723e */ /* 0x000fe200000000ff */
[----:B------:R0:W-:Y:S03]  /*df90*/  STSM.16.M88.4 [R201+0x26800], R152 ;  /* 0x02680098c9007844 */ /* 0x0001e60000000200 */
[----:B------:R-:W3:Y:S01]  /*dfa0*/  MUFU.EX2 R181, R181 ;  /* 0x000000b500b57308 */ /* 0x000ee20000000800 */
[----:B-1----:R-:W-:Y:S01]  /*dfb0*/  FADD.FTZ R0, R166, R0 ;  /* 0x00000000a6007221 */ /* 0x002fe20000010000 */
[----:B------:R0:W-:Y:S04]  /*dfc0*/  STSM.16.M88.4 [R202], R156 ;  /* 0x0000009cca007844 */ /* 0x0001e80000000200 */
[----:B------:R0:W-:Y:S01]  /*dfd0*/  STSM.16.M88.4 [R204], R160 ;  /* 0x000000a0cc007844 */ /* 0x0001e20000000200 */
[C---:B--2---:R-:W-:Y:S01]  /*dfe0*/  FADD.FTZ R3, R167.reuse, R3 ;  /* 0x00000003a7037221 */ /* 0x044fe20000010000 */
[----:B------:R-:W-:-:S02]  /*dff0*/  F2FP.F16.F32.PACK_AB R167, R167, R182 ;  /* 0x000000b6a7a7723e */ /* 0x000fc400000000ff */
[C---:B---3--:R-:W-:Y:S01]  /*e000*/  F2FP.F16.F32.PACK_AB R166, R181.reuse, R166 ;  /* 0x000000a6b5a6723e */ /* 0x048fe200000000ff */
[----:B------:R-:W-:-:S04]  /*e010*/  FADD.FTZ R0, R181, R0 ;  /* 0x00000000b5007221 */ /* 0x000fc80000010000 */
[----:B------:R0:W-:Y:S01]  /*e020*/  STSM.16.M88.4 [R203], R164 ;  /* 0x000000a4cb007844 */ /* 0x0001e20000000200 */
[----:B------:R-:W-:Y:S05]  /*e030*/  @!P0 BRA `(.L_x_4613) ;  /* 0x0000000000048947 */ /* 0x000fea0003800000 */
[----:B------:R-:W-:Y:S01]  /*e040*/  BPT.TRAP 0x1 ;  /* 0x000000040000795c */ /* 0x000fe20000300000 */
.L_x_4613:
[----:B------:R1:W2:Y:S01]  /*e050*/  SYNCS.PHASECHK.TRANS64.TRYWAIT P1, [R209+URZ+0x28c50], R213 ;  /* 0x028c50d5d10075a7 */ /* 0x0002a2000802017f */
[----:B------:R-:W-:Y:S05]  /*e060*/  @!P0 BRA `(.L_x_4614) ;  /* 0x0000000000048947 */ /* 0x000fea0003800000 */
[----:B------:R-:W-:Y:S01]  /*e070*/  BPT.TRAP 0x1 ;  /* 0x000000040000795c */ /* 0x000fe20000300000 */
.L_x_4614:
[----:B------:R-:W-:Y:S04]  /*e080*/  BSSY B2, `(.L_x_4615) ;  /* 0x0000004000027945 */ /* 0x000fe80003800000 */
[----:B--2---:R-:W-:Y:S05]  /*e090*/  @P1 BRA `(.L_x_4616) ;  /* 0x0000000000081947 */ /* 0x004fea0003800000 */
[----:B------:R-:W2:Y:S02]  /*e0a0*/  SYNCS.PHASECHK.TRANS64.TRYWAIT P1, [R209+URZ+0x28c50], R213 ;  /* 0x028c50d5d10075a7 */ /* 0x000ea4000802017f */
[----:B--2---:R-:W-:Y:S05]  /*e0b0*/  @!P1 BRA `(.L_x_4617) ;  /* 0x0000010800b89947 */ /* 0x004fea0003800000 */
.L_x_4616:
[----:B------:R-:W-:Y:S05]  /*e0c0*/  BSYNC B2 ;  /* 0x0000000000027941 */ /* 0x000fea0003800000 */
.L_x_4615:
        /* <DEDUP_REMOVED lines=8> */
[----:B0-----:R-:W-:Y:S01]  /*e150*/  VIADD R152, R168, 0x80 ;  /* 0x00000080a8987836 */ /* 0x001fe20000000000 */
[----:B------:R-:W-:Y:S01]  /*e160*/  MOV R153, 0x40000040 ;  /* 0x4000004000997802 */ /* 0x000fe20000000f00 */
[----:B------:R-:W-:-:S03]  /*e170*/  WARPGROUP.ARRIVE ;  /* 0x00000000000079c5 */ /* 0x000fc60000000000 */
        /* <DEDUP_REMOVED lines=29> */
.L_x_4618:
[C---:B------:R-:W-:Y:S01]  /*e350*/  ISETP.GT.AND P1, PT, R208.reuse, R21, PT ;  /* 0x00000015d000720c */ /* 0x040fe20003f24270 */
[----:B-12---:R-:W-:Y:S02]  /*e360*/  VIADD R209, R209, 0x28c60 ;  /* 0x00028c60d1d17836 */ /* 0x006fe40000000000 */
        /* <DEDUP_REMOVED lines=8> */
.L_x_4606:
[----:B------:R-:W-:Y:S05]  /*e3f0*/  BSYNC B1 ;  /* 0x0000000000017941 */ /* 0x000fea0003800000 */
.L_x_4605:
[----:B------:R-:W-:Y:S01]  /*e400*/  ISETP.GE.AND P1, PT, R208, R205, PT ;  /* 0x000000cdd000720c */ /* 0x000fe20003f26270 */
[----:B------:R-:W-:-:S12]  /*e410*/  BSSY B0, `(.L_x_4620) ;  /* 0x00001a5000007945 */ /* 0x000fd80003800000 */
[----:B------:R-:W-:Y:S05]  /*e420*/  @!P1 BRA `(.L_x_4621) ;  /* 0x00000018008c9947 */ /* 0x000fea0003800000 */
[----:B------:R-:W-:Y:S02]  /*e430*/  IMAD.MOV.U32 R200, RZ, RZ, R14 ;  /* 0x000000ffffc87224 */ /* 0x000fe400078e000e */
[----:B------:R-:W-:Y:S02]  /*e440*/  IMAD.MOV.U32 R213, RZ, RZ, R15 ;  /* 0x000000ffffd57224 */ /* 0x000fe400078e000f */
[----:B0-----:R-:W-:-:S07]  /*e450*/  IMAD.MOV.U32 R209, RZ, RZ, R17 ;  /* 0x000000ffffd17224 */ /* 0x001fce00078e0011 */
.L_x_4634:
[----:B------:R-:W-:-:S05]  /*e460*/  VIADD R17, R209, 0x1 ;  /* 0x00000001d1117836 */ /* 0x000fca0000000000 */
[----:B------:R-:W-:-:S04]  /*e470*/  ISETP.NE.AND P1, PT, R17, 0x2, PT ;  /* 0x000000021100780c */ /* 0x000fc80003f25270 */
[----:B------:R-:W-:Y:S02]  /*e480*/  SEL R12, RZ, 0x1, P1 ;  /* 0x00000001ff0c7807 */ /* 0x000fe40000800000 */
[----:B------:R-:W-:Y:S02]  /*e490*/  SEL R17, R17, RZ, P1 ;  /* 0x000000ff11117207 */ /* 0x000fe40000800000 */
[----:B------:R-:W-:Y:S01]  /*e4a0*/  LOP3.LUT R22, R22, R12, RZ, 0x3c, !PT ;  /* 0x0000000c16167212 */ /* 0x000fe200078e3cff */
[----:B-1----:R-:W-:Y:S06]  /*e4b0*/  @!P0 BRA `(.L_x_4622) ;  /* 0x0000000000048947 */ /* 0x002fec0003800000 */
[----:B------:R-:W-:Y:S01]  /*e4c0*/  BPT.TRAP 0x1 ;  /* 0x000000040000795c */ /* 0x000fe20000300000 */
.L_x_4622:
[----:B------:R-:W-:Y:S01]  /*e4d0*/  IMAD R21, R17, 0x8, R2 ;  /* 0x0000000811157824 */ /* 0x000fe200078e0202 */
[----:B------:R-:W-:-:S04]  /*e4e0*/  SHF.L.U32 R198, R22, 0x1f, RZ ;  /* 0x0000001f16c67819 */ /* 0x000fc800000006ff */
[----:B------:R0:W1:Y:S01]  /*e4f0*/  SYNCS.PHASECHK.TRANS64.TRYWAIT P1, [R21+URZ+0x28c30], R198 ;  /* 0x028c30c6150075a7 */ /* 0x000062000802017f */
[----:B------:R-:W-:Y:S05]  /*e500*/  @!P0 BRA `(.L_x_4623) ;  /* 0x0000000000048947 */ /* 0x000fea0003800000 */
[----:B------:R-:W-:Y:S01]  /*e510*/  BPT.TRAP 0x1 ;  /* 0x000000040000795c */ /* 0x000fe20000300000 */
.L_x_4623:
[----:B------:R-:W-:Y:S01]  /*e520*/  BSSY B1, `(.L_x_4624) ;  /* 0x0000006000017945 */ /* 0x000fe20003800000 */
[----:B------:R-:W-:Y:S02]  /*e530*/  IMAD R154, R17, 0x200, R20 ;  /* 0x00000200119a7824 */ /* 0x000fe400078e0214 */
[----:B------:R-:W-:Y:S01]  /*e540*/  IMAD.MOV.U32 R155, RZ, RZ, 0x40000040 ;  /* 0x40000040ff9b7424 */ /* 0x000fe200078e00ff */
[----:B-1----:R-:W-:Y:S06]  /*e550*/  @P1 BRA `(.L_x_4625) ;  /* 0x0000000000081947 */ /* 0x002fec0003800000 */
[----:B------:R-:W1:Y:S02]  /*e560*/  SYNCS.PHASECHK.TRANS64.TRYWAIT P1, [R21+URZ+0x28c30], R198 ;  /* 0x028c30c6150075a7 */ /* 0x000e64000802017f */
[----:B-1----:R-:W-:Y:S05]  /*e570*/  @!P1 BRA `(.L_x_4626) ;  /* 0x00000104009c9947 */ /* 0x002fea0003800000 */
.L_x_4625:
[----:B------:R-:W-:Y:S05]  /*e580*/  BSYNC B1 ;  /* 0x0000000000017941 */ /* 0x000fea0003800000 */
.L_x_4624:
        /* <DEDUP_REMOVED lines=36> */
.L_x_4627:
        /* <DEDUP_REMOVED lines=18> */
[----:B--2---:R-:W-:Y:S02]  /*e8f0*/  FMNMX.FTZ R14, R12, R14, !PT ;  /* 0x0000000e0c0e7209 */ /* 0x004fe40007810000 */
[----:B------:R-:W-:-:S03]  /*e900*/  MOV R12, UR36 ;  /* 0x00000024000c7c02 */ /* 0x000fc60008000f00 */
[----:B------:R-:W2:Y:S02]  /*e910*/  SHFL.BFLY PT, R15, R14, 0x1, 0x1f ;  /* 0x0c201f000e0f7f89 */ /* 0x000ea400000e0000 */
[----:B--2---:R-:W-:-:S05]  /*e920*/  FMNMX.FTZ R15, R14, R15, !PT ;  /* 0x0000000f0e0f7209 */ /* 0x004fca0007810000 */
        /* <DEDUP_REMOVED lines=125> */
[----:B------:R-:W4:Y:S01]  /*f100*/  MUFU.EX2 R160, R213 ;  /* 0x000000d500a07308 */ /* 0x000f220000000800 */
[----:B---3--:R-:W-:Y:S01]  /*f110*/  FADD.FTZ R0, R153, R0 ;  /* 0x0000000099007221 */ /* 0x008fe20000010000 */
[----:B--2---:R-:W-:-:S03]  /*f120*/  FMNMX.FTZ R14, R14, R219, !PT ;  /* 0x000000db0e0e7209 */ /* 0x004fc60007810000 */
[----:B------:R-:W-:Y:S02]  /*f130*/  FADD.FTZ R0, R218, R0 ;  /* 0x00000000da007221 */ /* 0x000fe40000010000 */
[----:B------:R-:W-:Y:S01]  /*f140*/  FADD.FTZ R169, -R14, R200 ;  /* 0x000000c80ea97221 */ /* 0x000fe20000010100 */
[----:B------:R-:W-:Y:S02]  /*f150*/  @!P1 IMAD R200, R209, 0x40, R192 ;  /* 0x00000040d1c89824 */ /* 0x000fe400078e02c0 */
[----:B------:R-:W-:Y:S01]  /*f160*/  FADD.FTZ R0, R164, R0 ;  /* 0x00000000a4007221 */ /* 0x000fe20000010000 */
[----:B------:R-:W-:Y:S01]  /*f170*/  FMUL.FTZ R169, R169, R12 ;  /* 0x0000000ca9a97220 */ /* 0x000fe20000410000 */
[----:B------:R-:W-:Y:S02]  /*f180*/  @!P1 IMAD R200, R200, 0x4, R2 ;  /* 0x00000004c8c89824 */ /* 0x000fe400078e0202 */
[----:B------:R-:W-:-:S03]  /*f190*/  FADD.FTZ R0, R165, R0 ;  /* 0x00000000a5007221 */ /* 0x000fc60000010000 */
[----:B------:R-:W2:Y:S01]  /*f1a0*/  MUFU.EX2 R169, R169 ;  /* 0x000000a900a97308 */ /* 0x000ea20000000800 */
[----:B------:R-:W-:Y:S01]  /*f1b0*/  @!P1 STS [R200+0x28800], R168 ;  /* 0x028800a8c8009388 */ /* 0x000fe20000000800 */
[----:B----4-:R-:W-:Y:S01]  /*f1c0*/  FADD.FTZ R0, R160, R0 ;  /* 0x00000000a0007221 */ /* 0x010fe20000010000 */
[----:B------:R-:W-:-:S03]  /*f1d0*/  F2FP.F16.F32.PACK_AB R160, R161, R160 ;  /* 0x000000a0a1a0723e */ /* 0x000fc600000000ff */
[----:B------:R-:W-:-:S04]  /*f1e0*/  FADD.FTZ R0, R161, R0 ;  /* 0x00000000a1007221 */ /* 0x000fc80000010000 */
[----:B------:R-:W-:-:S04]  /*f1f0*/  FADD.FTZ R0, R172, R0 ;  /* 0x00000000ac007221 */ /* 0x000fc80000010000 */
[----:B------:R-:W-:Y:S01]  /*f200*/  FADD.FTZ R0, R173, R0 ;  /* 0x00000000ad007221 */ /* 0x000fe20000010000 */
[----:B--2---:R2:W-:Y:S03]  /*f210*/  @!P1 STS [R200+0x28820], R169 ;  /* 0x028820a9c8009388 */ /* 0x0045e60000000800 */
[----:B------:R-:W-:Y:S01]  /*f220*/  FADD.FTZ R0, R176, R0 ;  /* 0x00000000b0007221 */ /* 0x000fe20000010000 */
[-C--:B------:R-:W-:Y:S01]  /*f230*/  FMUL.FTZ R26, R26, R169.reuse ;  /* 0x000000a91a1a7220 */ /* 0x080fe20000410000 */
[-C--:B------:R-:W-:Y:S01]  /*f240*/  FMUL.FTZ R27, R27, R169.reuse ;  /* 0x000000a91b1b7220 */ /* 0x080fe20000410000 */
[-C--:B------:R-:W-:Y:S01]  /*f250*/  FMUL.FTZ R30, R30, R169.reuse ;  /* 0x000000a91e1e7220 */ /* 0x080fe20000410000 */
[----:B------:R-:W-:Y:S01]  /*f260*/  FADD.FTZ R0, R177, R0 ;  /* 0x00000000b1007221 */ /* 0x000fe20000010000 */
[-C--:B------:R-:W-:Y:S01]  /*f270*/  FMUL.FTZ R31, R31, R169.reuse ;  /* 0x000000a91f1f7220 */ /* 0x080fe20000410000 */
[-C--:B------:R-:W-:Y:S01]  /*f280*/  FMUL.FTZ R34, R34, R169.reuse ;  /* 0x000000a922227220 */ /* 0x080fe20000410000 */
[-C--:B------:R-:W-:Y:S01]  /*f290*/  FMUL.FTZ R35, R35, R169.reuse ;  /* 0x000000a923237220 */ /* 0x080fe20000410000 */
[----:B------:R-:W-:Y:S01]  /*f2a0*/  FADD.FTZ R0, R180, R0 ;  /* 0x00000000b4007221 */ /* 0x000fe20000010000 */
[-C--:B--2---:R-:W-:Y:S01]  /*f2b0*/  FMUL.FTZ R200, R14, R12.reuse ;  /* 0x0000000c0ec87220 */ /* 0x084fe20000410000 */
[-C--:B------:R-:W-:Y:S01]  /*f2c0*/  FMUL.FTZ R38, R38, R169.reuse ;  /* 0x000000a926267220 */ /* 0x080fe20000410000 */
[-C--:B------:R-:W-:Y:S01]  /*f2d0*/  FMUL.FTZ R39, R39, R169.reuse ;  /* 0x000000a927277220 */ /* 0x080fe20000410000 */
[-C--:B------:R-:W-:Y:S01]  /*f2e0*/  FMUL.FTZ R42, R42, R169.reuse ;  /* 0x000000a92a2a7220 */ /* 0x080fe20000410000 */
        /* <DEDUP_REMOVED lines=27> */
[----:B------:R-:W-:Y:S01]  /*f4a0*/  FMUL.FTZ R51, R51, R169 ;  /* 0x000000a933337220 */ /* 0x000fe20000410000 */
        /* <DEDUP_REMOVED lines=79> */
[-C--:B------:R-:W-:Y:S01]  /*f9a0*/  FMUL.FTZ R150, R150, R169.reuse ;  /* 0x000000a996967220 */ /* 0x080fe20000410000 */
[----:B------:R-:W-:Y:S01]  /*f9b0*/  FMUL.FTZ R151, R151, R169 ;  /* 0x000000a997977220 */ /* 0x000fe20000410000 */
        /* <DEDUP_REMOVED lines=17> */
.L_x_4628:
[----:B------:R2:W4:Y:S01]  /*fad0*/  SYNCS.PHASECHK.TRANS64.TRYWAIT P1, [R21+URZ+0x28c50], R198 ;  /* 0x028c50c6150075a7 */ /* 0x000522000802017f */
[----:B------:R-:W-:Y:S05]  /*fae0*/  @!P0 BRA `(.L_x_4629) ;  /* 0x0000000000048947 */ /* 0x000fea0003800000 */
[----:B------:R-:W-:Y:S01]  /*faf0*/  BPT.TRAP 0x1 ;  /* 0x000000040000795c */ /* 0x000fe20000300000 */
.L_x_4629:
[----:B------:R-:W-:Y:S04]  /*fb00*/  BSSY B1, `(.L_x_4630) ;  /* 0x0000004000017945 */ /* 0x000fe80003800000 */
[----:B----4-:R-:W-:Y:S05]  /*fb10*/  @P1 BRA `(.L_x_4631) ;  /* 0x0000000000081947 */ /* 0x010fea0003800000 */
[----:B------:R-:W4:Y:S02]  /*fb20*/  SYNCS.PHASECHK.TRANS64.TRYWAIT P1, [R21+URZ+0x28c50], R198 ;  /* 0x028c50c6150075a7 */ /* 0x000f24000802017f */
[----:B----4-:R-:W-:Y:S05]  /*fb30*/  @!P1 BRA `(.L_x_4632) ;  /* 0x000000f000409947 */ /* 0x010fea0003800000 */
.L_x_4631:
[----:B------:R-:W-:Y:S05]  /*fb40*/  BSYNC B1 ;  /* 0x0000000000017941 */ /* 0x000fea0003800000 */
.L_x_4630:
        /* <DEDUP_REMOVED lines=40> */
.L_x_4633:
[C---:B------:R-:W-:Y:S01]  /*fdd0*/  ISETP.GT.AND P1, PT, R208.reuse, R205, PT ;  /* 0x000000cdd000720c */ /* 0x040fe20003f24270 */
[----:B012-4-:R-:W-:Y:S02]  /*fde0*/  VIADD R21, R21, 0x28c60 ;  /* 0x00028c6015157836 */ /* 0x017fe40000000000 */
[----:B------:R-:W-:Y:S02]  /*fdf0*/  VIADD R208, R208, 0xffffffff ;  /* 0xffffffffd0d07836 */ /* 0x000fe40000000000 */
[----:B------:R-:W-:Y:S01]  /*fe00*/  IMAD.MOV.U32 R200, RZ, RZ, R14 ;  /* 0x000000ffffc87224 */ /* 0x000fe200078e000e */
[----:B------:R-:W-:Y:S01]  /*fe10*/  PRMT R21, R190, 0x654, R21 ;  /* 0x00000654be157816 */ /* 0x000fe20000000015 */
[----:B------:R-:W-:Y:S02]  /*fe20*/  IMAD.MOV.U32 R213, RZ, RZ, R15 ;  /* 0x000000ffffd57224 */ /* 0x000fe400078e000f */
[----:B------:R-:W-:Y:S01]  /*fe30*/  IMAD.MOV.U32 R209, RZ, RZ, R17 ;  /* 0x000000ffffd17224 */ /* 0x000fe200078e0011 */
[----:B------:R1:W-:Y:S03]  /*fe40*/  SYNCS.ARRIVE.TRANS64.RED.A1T0 RZ, [R21+URZ], RZ ;  /* 0x000000ff15ff79a7 */ /* 0x0003e6000810043f */
[----:B------:R-:W-:Y:S05]  /*fe50*/  @P1 BRA `(.L_x_4634) ;  /* 0xffffffe400801947 */ /* 0x000fea000383ffff */
.L_x_4621:
[----:B------:R-:W-:Y:S05]  /*fe60*/  BSYNC B0 ;  /* 0x0000000000007941 */ /* 0x000fea0003800000 */
.L_x_4620:
        /* <DEDUP_REMOVED lines=115> */
[C---:B------:R-:W-:Y:S01]  /*105a0*/  @!P0 IMAD R3, R17.reuse, 0x40, R192 ;  /* 0x0000004011038824 */ /* 0x040fe200078e02c0 */
[----:B------:R-:W-:Y:S01]  /*105b0*/  IADD3 R17, R17, 0x1, RZ ;  /* 0x0000000111117810 */ /* 0x000fe20007ffe0ff */
[-C--:B------:R-:W-:Y:S01]  /*105c0*/  FMUL.FTZ R71, R71, R0.reuse ;  /* 0x0000000047477220 */ /* 0x080fe20000410000 */
[-C--:B------:R-:W-:Y:S01]  /*105d0*/  FMUL.FTZ R74, R74, R0.reuse ;  /* 0x000000004a4a7220 */ /* 0x080fe20000410000 */
[----:B------:R-:W-:Y:S01]  /*105e0*/  @!P0 IMAD R3, R3, 0x4, R2 ;  /* 0x0000000403038824 */ /* 0x000fe200078e0202 */
[----:B------:R-:W-:Y:S01]  /*105f0*/  ISETP.NE.AND P1, PT, R17, 0x2, PT ;  /* 0x000000021100780c */ /* 0x000fe20003f25270 */
[-C--:B------:R-:W-:Y:S01]  /*10600*/  FMUL.FTZ R75, R75, R0.reuse ;  /* 0x000000004b4b7220 */ /* 0x080fe20000410000 */
[-C--:B------:R-:W-:Y:S01]  /*10610*/  FMUL.FTZ R78, R78, R0.reuse ;  /* 0x000000004e4e7220 */ /* 0x080fe20000410000 */
        /* <DEDUP_REMOVED lines=46> */
.L_x_4545:
[----:B------:R-:W-:Y:S05]  /*10900*/  BSYNC B7 ;  /* 0x0000000000077941 */ /* 0x000fea0003800000 */
.L_x_4541:
[----:B------:R-:W2:Y:S08]  /*10910*/  S2UR UR4, SR_CgaCtaId ;  /* 0x00000000000479c3 */ /* 0x000eb00000008800 */
[----:B------:R-:W-:Y:S01]  /*10920*/  BAR.SYNC.DEFER_BLOCKING 0x5, 0x180 ;  /* 0x0146000000007b1d */ /* 0x000fe20000010000 */
[----:B------:R-:W-:-:S05]  /*10930*/  MOV R2, 0x400 ;  /* 0x0000040000027802 */ /* 0x000fca0000000f00 */
[----:B------:R-:W-:Y:S01]  /*10940*/  BSSY B0, `(.L_x_4635) ;  /* 0x00004f4000007945 */ /* 0x000fe20003800000 */
[----:B--2---:R-:W-:-:S05]  /*10950*/  IMAD.U32 R190, RZ, RZ, UR4 ;  /* 0x00000004ffbe7e24 */ /* 0x004fca000f8e00ff */
[----:B------:R-:W-:-:S05]  /*10960*/  LEA R2, R190, R2, 0x18 ;  /* 0x00000002be027211 */ /* 0x000fca00078ec0ff */
[----:B------:R2:W3:Y:S01]  /*10970*/  LDS.128 R4, [R2+0x28cd0] ;  /* 0x028cd00002047984 */ /* 0x0004e20000000c00 */
[----:B------:R-:W-:Y:S06]  /*10980*/  BAR.ARV 0x4, 0x180 ;  /* 0x0106000000007b1d */ /* 0x000fec0000002000 */
[----:B------:R-:W-:Y:S05]  /*10990*/  @P0 BRA `(.L_x_4636) ;  /* 0x0000003c00ac0947 */ /* 0x000fea0003800000 */
[----:B------:R-:W1:Y:S01]  /*109a0*/  LDL R3, [R1+0x68] ;  /* 0x0000680001037983 */ /* 0x000e620000100800 */
[----:B------:R-:W2:Y:S01]  /*109b0*/  S2R R0, SR_SWINHI ;  /* 0x0000000000007919 */ /* 0x000ea20000002f00 */
[----:B----4-:R-:W-:Y:S01]  /*109c0*/  F2FP.F16.F32.PACK_AB R10, R29, R28 ;  /* 0x0000001c1d0a723e */ /* 0x010fe200000000ff */
[----:B------:R-:W-:Y:S01]  /*109d0*/  ULDC.64 UR6, c[0x0][0xc00] ;  /* 0x0003000000067ab9 */ /* 0x000fe20000000a00 */
[----:B------:R-:W-:Y:S01]  /*109e0*/  F2FP.F16.F32.PACK_AB R11, R31, R30 ;  /* 0x0000001e1f0b723e */ /* 0x000fe200000000ff */
[----:B------:R-:W4:Y:S01]  /*109f0*/  LDL.LU R157, [R1+0x44] ;  /* 0x00004400019d7983 */ /* 0x000f220000300800 */
[----:B0-----:R-:W-:Y:S01]  /*10a00*/  F2FP.F16.F32.PACK_AB R12, R33, R32 ;  /* 0x00000020210c723e */ /* 0x001fe200000000ff */
[----:B------:R-:W-:Y:S01]  /*10a10*/  ULDC.64 UR4, c[0x0][0xc08] ;  /* 0x0003020000047ab9 */ /* 0x000fe20000000a00 */
[----:B------:R-:W-:Y:S01]  /*10a20*/  F2FP.F16.F32.PACK_AB R13, R35, R34 ;  /* 0x00000022230d723e */ /* 0x000fe200000000ff */
[----:B------:R-:W3:Y:S01]  /*10a30*/  LDL.LU R156, [R1+0x48] ;  /* 0x00004800019c7983 */ /* 0x000ee20000300800 */
[----:B-----5:R-:W-:-:S02]  /*10a40*/  MOV R152, R2 ;  /* 0x0000000200987202 */ /* 0x020fc40000000f00 */
[----:B--2---:R-:W-:Y:S02]  /*10a50*/  MOV R153, R0 ;  /* 0x0000000000997202 */ /* 0x004fe40000000f00 */
[----:B------:R-:W-:Y:S02]  /*10a60*/  F2FP.F16.F32.PACK_AB R14, R37, R36 ;  /* 0x00000024250e723e */ /* 0x000fe400000000ff */
[----:B------:R-:W-:Y:S01]  /*10a70*/  F2FP.F16.F32.PACK_AB R15, R39, R38 ;  /* 0x00000026270f723e */ /* 0x000fe200000000ff */
[----:B------:R-:W-:Y:S01]  /*10a80*/  BAR.SYNC.DEFER_BLOCKING 0x1, 0x100 ;  /* 0x0044000000007b1d */ /* 0x000fe20000010000 */
[----:B-1----:R-:W-:-:S03]  /*10a90*/  IMAD.WIDE R20, R3, 0x2, R152 ;  /* 0x0000000203147825 */ /* 0x002fc600078e0298 */
        /* <DEDUP_REMOVED lines=164> */
[----:B----4-:R-:W-:Y:S02]  /*114e0*/  IADD3 R8, P0, R157, UR6, RZ ;  /* 0x000000069d087c10 */ /* 0x010fe4000ff1e0ff */
[----:B------:R-:W-:Y:S02]  /*114f0*/  MOV R20, R20 ;  /* 0x0000001400147202 */ /* 0x000fe40000000f00 */
[----:B------:R-:W-:Y:S02]  /*11500*/  F2FP.F16.F32.PACK_AB R13, R147, R146 ;  /* 0x00000092930d723e */ /* 0x000fe400000000ff */
[----:B------:R-:W-:Y:S02]  /*11510*/  F2FP.F16.F32.PACK_AB R14, R149, R148 ;  /* 0x00000094950e723e */ /* 0x000fe400000000ff */
[----:B------:R-:W-:-:S02]  /*11520*/  F2FP.F16.F32.PACK_AB R15, R151, R150 ;  /* 0x00000096970f723e */ /* 0x000fc400000000ff */
[----:B---3--:R-:W-:Y:S02]  /*11530*/  IADD3.X R9, R156, UR7, RZ, P0, !PT ;  /* 0x000000079c097c10 */ /* 0x008fe400087fe4ff */
[----:B------:R-:W-:Y:S01]  /*11540*/  ISETP.NE.U32.AND P0, PT, RZ, UR4, PT ;  /* 0x00000004ff007c0c */ /* 0x000fe2000bf05070 */
[----:B------:R0:W-:Y:S01]  /*11550*/  STSM.16.M88.4 [R20], R12 ;  /* 0x0000000c14007844 */ /* 0x0001e20000000200 */
[----:B------:R-:W-:Y:S02]  /*11560*/  BAR.SYNC.DEFER_BLOCKING 0x1, 0x100 ;  /* 0x0044000000007b1d */ /* 0x000fe40000010000 */
[----:B------:R-:W-:Y:S02]  /*11570*/  ISETP.NE.AND.EX P0, PT, RZ, UR5, PT, P0 ;  /* 0x00000005ff007c0c */ /* 0x000fe4000bf05300 */
[----:B------:R-:W-:-:S04]  /*11580*/  ISETP.NE.U32.AND P1, PT, RZ, UR6, PT ;  /* 0x00000006ff007c0c */ /* 0x000fc8000bf25070 */
[----:B------:R-:W-:Y:S01]  /*11590*/  ISETP.NE.AND.EX P1, PT, RZ, UR7, PT, P1 ;  /* 0x00000007ff007c0c */ /* 0x000fe2000bf25310 */
[----:B------:R-:W-:-:S06]  /*115a0*/  IMAD.MOV.U32 R4, RZ, RZ, RZ ;  /* 0x000000ffff047224 */ /* 0x000fcc00078e00ff */
[----:B------:R-:W-:Y:S01]  /*115b0*/  @P0 IADD3 R10, P2, R157, UR4, RZ ;  /* 0x000000049d0a0c10 */ /* 0x000fe2000ff5e0ff */
        /* <DEDUP_REMOVED lines=10> */
.L_x_4637:
[----:B------:R-:W2:Y:S01]  /*11660*/  LDL R0, [R1+0x58] ;  /* 0x0000580001007983 */ /* 0x000ea20000100800 */
[----:B------:R-:W-:-:S03]  /*11670*/  ULDC UR4, c[0x0][0xad4] ;  /* 0x0002b50000047ab9 */ /* 0x000fc60000000800 */
[----:B0-----:R-:W3:Y:S04]  /*11680*/  LDL.LU R8, [R1+0x3c] ;  /* 0x00003c0001087983 */ /* 0x001ee80000300800 */
[----:B------:R0:W5:Y:S02]  /*11690*/  LDL R158, [R1+0x40] ;  /* 0x00004000019e7983 */ /* 0x0001640000100800 */
[----:B-----5:R-:W-:Y:S02]  /*116a0*/  SHF.R.S32.HI R20, RZ, 0x1f, R4 ;  /* 0x0000001fff147819 */ /* 0x020fe40000011404 */
[----:B--2---:R-:W1:Y:S01]  /*116b0*/  SHFL.IDX PT, R0, R0, RZ, 0x1f ;  /* 0x00001fff00007589 */ /* 0x004e6200000e0000 */
[----:B---3--:R-:W-:Y:S02]  /*116c0*/  ISETP.NE.AND P1, PT, R8, RZ, PT ;  /* 0x000000ff0800720c */ /* 0x008fe40003f25270 */
[----:B-1----:R-:W-:-:S02]  /*116d0*/  ISETP.NE.AND P0, PT, R0, RZ, PT ;  /* 0x000000ff0000720c */ /* 0x002fc40003f05270 */
[----:B------:R-:W-:-:S11]  /*116e0*/  SEL R0, R8, UR4, P1 ;  /* 0x0000000408007c07 */ /* 0x000fd60008800000 */
[----:B0-----:R-:W-:Y:S05]  /*116f0*/  @P0 BRA `(.L_x_4638) ;  /* 0x0000000000fc0947 */ /* 0x001fea0003800000 */
[----:B------:R-:W2:Y:S01]  /*11700*/  LDL.LU R13, [R1+0x54] ;  /* 0x00005400010d7983 */ /* 0x000ea20000300800 */
[----:B------:R-:W-:Y:S01]  /*11710*/  IMAD.MOV.U32 R12, RZ, RZ, 0x9b8 ;  /* 0x000009b8ff0c7424 */ /* 0x000fe200078e00ff */
[----:B------:R-:W-:Y:S01]  /*11720*/  ISETP.GT.AND P1, PT, R0, 0x1, PT ;  /* 0x000000010000780c */ /* 0x000fe20003f24270 */
[----:B------:R-:W0:Y:S01]  /*11730*/  LDC R157, c[0x0][0xbe8] ;  /* 0x0002fa00ff9d7b82 */ /* 0x000e220000000800 */
[----:B------:R-:W3:Y:S01]  /*11740*/  LDL R156, [R1+0x4c] ;  /* 0x00004c00019c7983 */ /* 0x000ee20000100800 */
[----:B------:R-:W-:Y:S02]  /*11750*/  ISETP.NE.U32.AND P0, PT, RZ, UR6, PT ;  /* 0x00000006ff007c0c */ /* 0x000fe4000bf05070 */
[----:B------:R-:W-:Y:S01]  /*11760*/  SEL R12, R12, 0x978, P1 ;  /* 0x000009780c0c7807 */ /* 0x000fe20000800000 */
[----:B------:R-:W4:Y:S01]  /*11770*/  LDL R159, [R1+0x64] ;  /* 0x00006400019f7983 */ /* 0x000f220000100800 */
[----:B------:R-:W-:Y:S02]  /*11780*/  ISETP.NE.AND.EX P0, PT, RZ, UR7, PT, P0 ;  /* 0x00000007ff007c0c */ /* 0x000fe4000bf05300 */
[----:B------:R-:W1:Y:S02]  /*11790*/  LDC.64 R10, c[0x0][R12+0x220] ;  /* 0x000088000c0a7b82 */ /* 0x000e640000000a00 */
[----:B------:R-:W-:-:S06]  /*117a0*/  SEL R14, R158, RZ, !P0 ;  /* 0x000000ff9e0e7207 */ /* 0x000fcc0004000000 */
[----:B------:R-:W5:Y:S01]  /*117b0*/  LDC.64 R8, c[0x0][R12+0x218] ;  /* 0x000086000c087b82 */ /* 0x000f620000000a00 */
[----:B------:R-:W-:Y:S02]  /*117c0*/  IMAD.IADD R21, R210, 0x1, R199 ;  /* 0x00000001d2157824 */ /* 0x000fe400078e02c7 */
[----:B-1----:R-:W-:Y:S01]  /*117d0*/  IMAD R11, R11, R14, RZ ;  /* 0x0000000e0b0b7224 */ /* 0x002fe200078e02ff */
[----:B--2---:R-:W-:Y:S02]  /*117e0*/  SEL R13, R13, RZ, !P0 ;  /* 0x000000ff0d0d7207 */ /* 0x004fe40004000000 */
[----:B0-----:R-:W-:-:S03]  /*117f0*/  ISETP.NE.AND P0, PT, R157, 0x1, PT ;  /* 0x000000019d00780c */ /* 0x001fc60003f05270 */
[C---:B------:R-:W-:Y:S02]  /*11800*/  IMAD R13, R10.reuse, R13, R11 ;  /* 0x0000000d0a0d7224 */ /* 0x040fe400078e020b */
[----:B------:R-:W-:-:S04]  /*11810*/  IMAD.WIDE.U32 R10, R10, R14, RZ ;  /* 0x0000000e0a0a7225 */ /* 0x000fc800078e00ff */
[-C--:B-----5:R-:W-:Y:S02]  /*11820*/  IMAD R14, R9, R185.reuse, RZ ;  /* 0x000000b9090e7224 */ /* 0x0a0fe400078e02ff */
[----:B------:R-:W-:-:S04]  /*11830*/  IMAD.WIDE.U32 R8, R8, R185, RZ ;  /* 0x000000b908087225 */ /* 0x000fc800078e00ff */
[----:B------:R-:W-:Y:S02]  /*11840*/  IMAD.IADD R14, R9, 0x1, R14 ;  /* 0x00000001090e7824 */ /* 0x000fe400078e020e */
[----:B------:R-:W0:Y:S01]  /*11850*/  @P0 LDC R9, c[0x0][0xbec] ;  /* 0x0002fb00ff090b82 */ /* 0x000e220000000800 */
[----:B------:R-:W-:-:S07]  /*11860*/  IADD3 R15, P2, P3, R10, R8, R4 ;  /* 0x000000080a0f7210 */ /* 0x000fce0007b5e004 */
[----:B------:R-:W1:Y:S01]  /*11870*/  @P0 LDC R8, c[0x0][0xbf0] ;  /* 0x0002fc00ff080b82 */ /* 0x000e620000000800 */
[----:B------:R-:W-:-:S04]  /*11880*/  IADD3 R13, R11, R13, RZ ;  /* 0x0000000d0b0d7210 */ /* 0x000fc80007ffe0ff */
[----:B------:R-:W-:Y:S01]  /*11890*/  IADD3.X R13, R13, R14, R20, P2, P3 ;  /* 0x0000000e0d0d7210 */ /* 0x000fe200017e6414 */
[----:B------:R-:W-:Y:S02]  /*118a0*/  IMAD.MOV.U32 R14, RZ, RZ, R21 ;  /* 0x000000ffff0e7224 */ /* 0x000fe400078e0015 */
[----:B0-----:R-:W-:-:S05]  /*118b0*/  @P0 IMAD.HI.U32 R9, R21, R9, RZ ;  /* 0x0000000915090227 */ /* 0x001fca00078e00ff */
[----:B-1----:R-:W-:Y:S02]  /*118c0*/  @P0 SHF.R.U32.HI R14, RZ, R8, R9 ;  /* 0x00000008ff0e0219 */ /* 0x002fe40000011609 */
[----:B------:R-:W0:Y:S01]  /*118d0*/  LDC.64 R8, c[0x0][R12+0x228] ;  /* 0x00008a000c087b82 */ /* 0x000e220000000a00 */
[----:B---3--:R-:W-:-:S05]  /*118e0*/  SEL R156, R156, RZ, P1 ;  /* 0x000000ff9c9c7207 */ /* 0x008fca0000800000 */
[----:B0-----:R-:W-:-:S04]  /*118f0*/  IMAD.WIDE.U32 R10, R8, R156, RZ ;  /* 0x0000009c080a7225 */ /* 0x001fc800078e00ff */
[----:B------:R-:W-:-:S04]  /*11900*/  IMAD R8, R9, R156, RZ ;  /* 0x0000009c09087224 */ /* 0x000fc800078e02ff */
[----:B------:R-:W-:Y:S02]  /*11910*/  IMAD.IADD R11, R11, 0x1, R8 ;  /* 0x000000010b0b7824 */ /* 0x000fe400078e0208 */
[----:B------:R0:W1:Y:S01]  /*11920*/  LDC.64 R8, c[0x0][R12+0x210] ;  /* 0x000084000c087b82 */ /* 0x0000620000000a00 */
[----:B------:R-:W-:Y:S01]  /*11930*/  IADD3 R10, P0, P2, R14, R15, R10 ;  /* 0x0000000f0e0a7210 */ /* 0x000fe20007a1e00a */
[--C-:B------:R-:W-:Y:S01]  /*11940*/  IMAD.MOV R15, RZ, RZ, -R14.reuse ;  /* 0x000000ffff0f7224 */ /* 0x100fe200078e0a0e */
[----:B------:R-:W-:-:S03]  /*11950*/  SHF.R.S32.HI R14, RZ, 0x1f, R14 ;  /* 0x0000001fff0e7819 */ /* 0x000fc6000001140e */
[----:B------:R-:W-:Y:S01]  /*11960*/  IMAD R15, R157, R15, R21 ;  /* 0x0000000f9d0f7224 */ /* 0x000fe200078e0215 */
[----:B------:R-:W-:-:S04]  /*11970*/  IADD3.X R11, R14, R13, R11, P0, P2 ;  /* 0x0000000d0e0b7210 */ /* 0x000fc800007e440b */
[----:B0-----:R-:W-:Y:S01]  /*11980*/  SHF.R.S32.HI R12, RZ, 0x1f, R15 ;  /* 0x0000001fff0c7819 */ /* 0x001fe2000001140f */
[-C--:B-1----:R-:W-:Y:S02]  /*11990*/  IMAD R9, R9, R15.reuse, RZ ;  /* 0x0000000f09097224 */ /* 0x082fe400078e02ff */
[----:B------:R-:W-:-:S04]  /*119a0*/  IMAD.WIDE.U32 R10, R8, R15, R10 ;  /* 0x0000000f080a7225 */ /* 0x000fc800078e000a */
[----:B------:R-:W-:Y:S02]  /*119b0*/  IMAD R12, R8, R12, R9 ;  /* 0x0000000c080c7224 */ /* 0x000fe400078e0209 */
[----:B------:R-:W0:Y:S08]  /*119c0*/  LDC.64 R8, c[0x0][0xba8] ;  /* 0x0002ea00ff087b82 */ /* 0x000e300000000a00 */
[----:B0-----:R-:W0:Y:S08]  /*119d0*/  @!P1 LDC R8, c[0x0][0xb50] ;  /* 0x0002d400ff089b82 */ /* 0x001e300000000800 */
[----:B------:R-:W1:Y:S01]  /*119e0*/  @!P1 LDC R9, c[0x0][0xb54] ;  /* 0x0002d500ff099b82 */ /* 0x000e620000000800 */
[----:B------:R-:W-:-:S02]  /*119f0*/  IMAD.IADD R12, R11, 0x1, R12 ;  /* 0x000000010b0c7824 */ /* 0x000fc400078e020c */
[----:B------:R-:W-:Y:S01]  /*11a00*/  IMAD.IADD R13, R192, 0x1, R199 ;  /* 0x00000001c00d7824 */ /* 0x000fe200078e02c7 */
[----:B0-----:R-:W-:Y:S01]  /*11a10*/  LEA R11, P0, R10, R8, 0x2 ;  /* 0x000000080a0b7211 */ /* 0x001fe200078010ff */
[----:B----4-:R-:W-:-:S03]  /*11a20*/  IMAD.MOV R8, RZ, RZ, -R159 ;  /* 0x000000ffff087224 */ /* 0x010fc600078e0a9f */
        /* <DEDUP_REMOVED lines=12> */
.L_x_4638:
[----:B------:R-:W-:Y:S02]  /*11af0*/  ISETP.GT.AND P1, PT, R0, 0x1, PT ;  /* 0x000000010000780c */ /* 0x000fe40003f24270 */
[----:B------:R-:W-:-:S04]  /*11b00*/  ISETP.NE.U32.AND P0, PT, RZ, UR6, PT ;  /* 0x00000006ff007c0c */ /* 0x000fc8000bf05070 */
[----:B------:R-:W-:-:S04]  /*11b10*/  ISETP.NE.AND.EX P0, PT, RZ, UR7, PT, P0 ;  /* 0x00000007ff007c0c */ /* 0x000fc8000bf05300 */
[----:B------:R-:W-:-:S03]  /*11b20*/  SEL R0, R158, RZ, !P0 ;  /* 0x000000ff9e007207 */ /* 0x000fc60004000000 */
[----:B------:R-:W-:Y:S06]  /*11b30*/  @P1 BRA `(.L_x_4639) ;  /* 0x0000001000601947 */ /* 0x000fec0003800000 */
[----:B------:R-:W1:Y:S01]  /*11b40*/  S2R R82, SR_TID.X ;  /* 0x0000000000527919 */ /* 0x000e620000002100 */
[----:B------:R-:W2:Y:S01]  /*11b50*/  LDC R83, c[0x0][0xbe8] ;  /* 0x0002fa00ff537b82 */ /* 0x000ea20000000800 */
[----:B------:R-:W-:Y:S01]  /*11b60*/  ULDC.64 UR4, c[0x0][0xaa0] ;  /* 0x0002a80000047ab9 */ /* 0x000fe20000000a00 */
[----:B-1----:R-:W-:-:S05]  /*11b70*/  VIADD R82, R82, 0xffffff80 ;  /* 0xffffff8052527836 */ /* 0x002fca0000000000 */
[----:B------:R-:W-:-:S04]  /*11b80*/  SHF.R.S32.HI R81, RZ, 0x1f, R82 ;  /* 0x0000001fff517819 */ /* 0x000fc80000011452 */
[----:B------:R-:W-:-:S04]  /*11b90*/  LEA.HI R81, R81, R82, RZ, 0x3 ;  /* 0x0000005251517211 */ /* 0x000fc800078f18ff */
[----:B------:R-:W-:-:S05]  /*11ba0*/  SHF.R.S32.HI R80, RZ, 0x3, R81 ;  /* 0x00000003ff507819 */ /* 0x000fca0000011451 */
[----:B0-----:R-:W-:-:S04]  /*11bb0*/  IMAD R9, R80, 0x40, R194 ;  /* 0x0000004050097824 */ /* 0x001fc800078e02c2 */
[----:B------:R-:W-:-:S03]  /*11bc0*/  IMAD.WIDE R152, R9, 0x2, R152 ;  /* 0x0000000209987825 */ /* 0x000fc600078e0298 */
[----:B------:R-:W-:Y:S01]  /*11bd0*/  IADD3 R37, P0, R152, 0x5000, RZ ;  /* 0x0000500098257810 */ /* 0x000fe20007f1e0ff */
[----:B------:R-:W-:Y:S01]  /*11be0*/  IMAD R21, R20, UR4, RZ ;  /* 0x0000000414157c24 */ /* 0x000fe2000f8e02ff */
[----:B------:R-:W-:Y:S02]  /*11bf0*/  LOP3.LUT R81, R81, 0xfffffff8, RZ, 0xc0, !PT ;  /* 0xfffffff851517812 */ /* 0x000fe400078ec0ff */
[----:B------:R-:W-:Y:S02]  /*11c00*/  LOP3.LUT R36, R37, 0x380, RZ, 0xc0, !PT ;  /* 0x0000038025247812 */ /* 0x000fe400078ec0ff */
[----:B------:R-:W-:Y:S02]  /*11c10*/  IADD3 R13, P3, R152, 0x1000, RZ ;  /* 0x00001000980d7810 */ /* 0x000fe40007f7e0ff */
[----:B------:R-:W-:Y:S01]  /*11c20*/  SHF.R.U64 R36, R36, 0x3, RZ ;  /* 0x0000000324247819 */ /* 0x000fe200000012ff */
[----:B------:R-:W-:Y:S01]  /*11c30*/  IMAD R85, R4, UR5, R21 ;  /* 0x0000000504557c24 */ /* 0x000fe2000f8e0215 */
[----:B------:R-:W-:-:S02]  /*11c40*/  IADD3 R41, P1, R152, 0x6000, RZ ;  /* 0x0000600098297810 */ /* 0x000fc40007f3e0ff */
[----:B------:R-:W-:Y:S01]  /*11c50*/  LOP3.LUT R36, R36, R37, RZ, 0x3c, !PT ;  /* 0x0000002524247212 */ /* 0x000fe200078e3cff */
[----:B------:R-:W-:Y:S01]  /*11c60*/  IMAD.X R37, RZ, RZ, R153, P0 ;  /* 0x000000ffff257224 */ /* 0x000fe200000e0699 */
[----:B------:R-:W-:Y:S01]  /*11c70*/  IADD3 R65, P0, R152, 0xc000, RZ ;  /* 0x0000c00098417810 */ /* 0x000fe20007f1e0ff */
[----:B------:R-:W-:Y:S01]  /*11c80*/  IMAD.WIDE.U32 R20, R4, UR4, RZ ;  /* 0x0000000404147c25 */ /* 0x000fe2000f8e00ff */
[----:B------:R-:W-:Y:S01]  /*11c90*/  ULDC.64 UR4, c[0x0][0xae8] ;  /* 0x0002ba0000047ab9 */ /* 0x000fe20000000a00 */
[----:B------:R-:W-:Y:S02]  /*11ca0*/  LOP3.LUT R12, R13, 0x380, RZ, 0xc0, !PT ;  /* 0x000003800d0c7812 */ /* 0x000fe400078ec0ff */
[----:B------:R-:W-:Y:S01]  /*11cb0*/  LOP3.LUT R64, R65, 0x380, RZ, 0xc0, !PT ;  /* 0x0000038041407812 */ /* 0x000fe200078ec0ff */
[----:B------:R-:W-:Y:S01]  /*11cc0*/  IMAD.IADD R21, R21, 0x1, R85 ;  /* 0x0000000115157824 */ /* 0x000fe200078e0255 */
[----:B------:R-:W-:Y:S01]  /*11cd0*/  LOP3.LUT R40, R41, 0x380, RZ, 0xc0, !PT ;  /* 0x0000038029287812 */ /* 0x000fe200078ec0ff */
[----:B------:R-:W-:Y:S01]  /*11ce0*/  IMAD.IADD R87, R82, 0x1, -R81 ;  /* 0x0000000152577824 */ /* 0x000fe200078e0a51 */
[----:B------:R-:W-:Y:S01]  /*11cf0*/  SHF.R.U64 R64, R64, 0x3, RZ ;  /* 0x0000000340407819 */ /* 0x000fe200000012ff */
[----:B------:R-:W-:Y:S01]  /*11d00*/  IMAD.WIDE.U32 R20, R185, UR4, R20 ;  /* 0x00000004b9147c25 */ /* 0x000fe2000f8e0014 */
[----:B------:R-:W-:Y:S01]  /*11d10*/  SHF.R.U64 R12, R12, 0x3, RZ ;  /* 0x000000030c0c7819 */ /* 0x000fe200000012ff */
[----:B------:R-:W5:Y:S01]  /*11d20*/  LD.E.128 R36, desc[UR40][R36.64] ;  /* 0x0000002824247980 */ /* 0x000f62000c101d00 */
[----:B------:R-:W-:-:S02]  /*11d30*/  LOP3.LUT R64, R64, R65, RZ, 0x3c, !PT ;  /* 0x0000004140407212 */ /* 0x000fc400078e3cff */
[----:B------:R-:W-:Y:S02]  /*11d40*/  IADD3.X R65, RZ, R153, RZ, P0, !PT ;  /* 0x00000099ff417210 */ /* 0x000fe400007fe4ff */
[----:B--2---:R-:W-:Y:S01]  /*11d50*/  ISETP.NE.AND P0, PT, R83, 0x1, PT ;  /* 0x000000015300780c */ /* 0x004fe20003f05270 */
[----:B------:R-:W-:Y:S01]  /*11d60*/  IMAD R82, R87, 0x20, R80 ;  /* 0x0000002057527824 */ /* 0x000fe200078e0250 */
[----:B------:R-:W-:Y:S01]  /*11d70*/  SHF.R.S32.HI R81, RZ, 0x1f, R0 ;  /* 0x0000001fff517819 */ /* 0x000fe20000011400 */
[----:B------:R-:W-:Y:S01]  /*11d80*/  IMAD R21, R185, UR5, R21 ;  /* 0x00000005b9157c24 */ /* 0x000fe2000f8e0215 */
[----:B------:R-:W-:Y:S01]  /*11d90*/  ULDC.64 UR4, c[0x0][0xaf0] ;  /* 0x0002bc0000047ab9 */ /* 0x000fe20000000a00 */
[----:B------:R-:W-:Y:S01]  /*11da0*/  SHF.R.U64 R40, R40, 0x3, RZ ;  /* 0x0000000328287819 */ /* 0x000fe200000012ff */
[----:B------:R-:W-:Y:S01]  /*11db0*/  VIADD R166, R194, 0x40 ;  /* 0x00000040c2a67836 */ /* 0x000fe20000000000 */
[----:B------:R-:W-:Y:S01]  /*11dc0*/  LOP3.LUT R12, R12, R13, RZ, 0x3c, !PT ;  /* 0x0000000d0c0c7212 */ /* 0x000fe200078e3cff */
[----:B------:R-:W-:Y:S01]  /*11dd0*/  VIADD R164, R194, 0x80 ;  /* 0x00000080c2a47836 */ /* 0x000fe20000000000 */
[----:B------:R-:W-:Y:S01]  /*11de0*/  IADD3 R25, P4, R152, 0x2000, RZ ;  /* 0x0000200098197810 */ /* 0x000fe20007f9e0ff */
[----:B------:R-:W-:Y:S01]  /*11df0*/  VIADD R162, R194, 0xc0 ;  /* 0x000000c0c2a27836 */ /* 0x000fe20000000000 */
[----:B------:R-:W-:Y:S01]  /*11e00*/  IADD3 R29, P5, R152, 0x3000, RZ ;  /* 0x00003000981d7810 */ /* 0x000fe20007fbe0ff */
[----:B------:R-:W-:Y:S01]  /*11e10*/  VIADD R160, R194, 0x100 ;  /* 0x00000100c2a07836 */ /* 0x000fe20000000000 */
[----:B------:R-:W0:Y:S01]  /*11e20*/  @P0 LDC R85, c[0x0][0xbec] ;  /* 0x0002fb00ff550b82 */ /* 0x000e220000000800 */
[----:B------:R-:W-:Y:S01]  /*11e30*/  IADD3 R33, P6, R152, 0x4000, RZ ;  /* 0x0000400098217810 */ /* 0x000fe20007fde0ff */
[----:B------:R-:W-:Y:S01]  /*11e40*/  VIADD R158, R194, 0x140 ;  /* 0x00000140c29e7836 */ /* 0x000fe20000000000 */
[----:B------:R-:W-:Y:S01]  /*11e50*/  LOP3.LUT R40, R40, R41, RZ, 0x3c, !PT ;  /* 0x0000002928287212 */ /* 0x000fe200078e3cff */
[----:B------:R-:W5:Y:S01]  /*11e60*/  LD.E.128 R64, desc[UR40][R64.64] ;  /* 0x0000002840407980 */ /* 0x000f62000c101d00 */
[----:B------:R-:W-:-:S02]  /*11e70*/  IADD3 R45, P2, R152, 0x7000, RZ ;  /* 0x00007000982d7810 */ /* 0x000fc40007f5e0ff */
[----:B------:R-:W-:Y:S01]  /*11e80*/  LOP3.LUT R9, R152, 0x380, RZ, 0xc0, !PT ;  /* 0x0000038098097812 */ /* 0x000fe200078ec0ff */
[----:B------:R-:W1:Y:S01]  /*11e90*/  @P0 LDC R4, c[0x0][0xbf0] ;  /* 0x0002fc00ff040b82 */ /* 0x000e620000000800 */
[----:B------:R-:W-:Y:S01]  /*11ea0*/  IMAD.IADD R82, R199, 0x1, R82 ;  /* 0x00000001c7527824 */ /* 0x000fe200078e0252 */
[----:B------:R-:W-:Y:S01]  /*11eb0*/  LOP3.LUT R24, R25, 0x380, RZ, 0xc0, !PT ;  /* 0x0000038019187812 */ /* 0x000fe200078ec0ff */
[----:B------:R-:W-:Y:S01]  /*11ec0*/  IMAD R81, R81, UR4, RZ ;  /* 0x0000000451517c24 */ /* 0x000fe2000f8e02ff */
[----:B------:R-:W-:Y:S01]  /*11ed0*/  LOP3.LUT R28, R29, 0x380, RZ, 0xc0, !PT ;  /* 0x000003801d1c7812 */ /* 0x000fe200078ec0ff */
[C---:B------:R-:W-:Y:S01]  /*11ee0*/  IMAD.WIDE.U32 R20, R0.reuse, UR4, R20 ;  /* 0x0000000400147c25 */ /* 0x040fe2000f8e0014 */
[----:B------:R-:W-:Y:S02]  /*11ef0*/  LOP3.LUT R32, R33, 0x380, RZ, 0xc0, !PT ;  /* 0x0000038021207812 */ /* 0x000fe400078ec0ff */
[----:B------:R-:W-:Y:S01]  /*11f00*/  LOP3.LUT R44, R45, 0x380, RZ, 0xc0, !PT ;  /* 0x000003802d2c7812 */ /* 0x000fe200078ec0ff */
[----:B------:R-:W-:Y:S01]  /*11f10*/  IMAD R87, R0, UR5, R81 ;  /* 0x0000000500577c24 */ /* 0x000fe2000f8e0251 */
[----:B------:R-:W-:Y:S01]  /*11f20*/  ULDC.64 UR4, c[0x0][0xae0] ;  /* 0x0002b80000047ab9 */ /* 0x000fe20000000a00 */
[----:B------:R-:W-:Y:S01]  /*11f30*/  IMAD.MOV.U32 R81, RZ, RZ, R82 ;  /* 0x000000ffff517224 */ /* 0x000fe200078e0052 */
[----:B------:R-:W-:Y:S01]  /*11f40*/  SHF.R.U64 R24, R24, 0x3, RZ ;  /* 0x0000000318187819 */ /* 0x000fe200000012ff */
[--C-:B------:R-:W-:Y:S01]  /*11f50*/  IMAD.X R13, RZ, RZ, R153.reuse, P3 ;  /* 0x000000ffff0d7224 */ /* 0x100fe200018e0699 */
[C---:B------:R-:W-:Y:S01]  /*11f60*/  IADD3 R49, P3, R152.reuse, 0x8000, RZ ;  /* 0x0000800098317810 */ /* 0x040fe20007f7e0ff */
[----:B------:R-:W-:Y:S01]  /*11f70*/  IMAD.X R41, RZ, RZ, R153, P1 ;  /* 0x000000ffff297224 */ /* 0x000fe200008e0699 */
[----:B------:R-:W-:Y:S01]  /*11f80*/  IADD3 R69, P1, R152, 0xd000, RZ ;  /* 0x0000d00098457810 */ /* 0x000fe20007f3e0ff */
[----:B0-----:R-:W-:Y:S01]  /*11f90*/  @P0 IMAD.HI.U32 R85, R82, R85, RZ ;  /* 0x0000005552550227 */ /* 0x001fe200078e00ff */
[----:B------:R-:W-:Y:S01]  /*11fa0*/  LOP3.LUT R48, R49, 0x380, RZ, 0xc0, !PT ;  /* 0x0000038031307812 */ /* 0x000fe200078ec0ff */
[----:B------:R-:W5:Y:S01]  /*11fb0*/  LD.E.128 R12, desc[UR40][R12.64] ;  /* 0x000000280c0c7980 */ /* 0x000f62000c101d00 */
[----:B------:R-:W-:Y:S01]  /*11fc0*/  LOP3.LUT R68, R69, 0x380, RZ, 0xc0, !PT ;  /* 0x0000038045447812 */ /* 0x000fe200078ec0ff */
[----:B------:R-:W-:Y:S01]  /*11fd0*/  IMAD.IADD R21, R21, 0x1, R87 ;  /* 0x0000000115157824 */ /* 0x000fe200078e0257 */
[----:B------:R-:W-:Y:S01]  /*11fe0*/  SHF.R.U64 R28, R28, 0x3, RZ ;  /* 0x000000031c1c7819 */ /* 0x000fe200000012ff */
[----:B------:R-:W5:Y:S01]  /*11ff0*/  LD.E.128 R40, desc[UR40][R40.64] ;  /* 0x0000002828287980 */ /* 0x000f62000c101d00 */
[----:B-1----:R-:W-:-:S02]  /*12000*/  @P0 SHF.R.U32.HI R81, RZ, R4, R85 ;  /* 0x00000004ff510219 */ /* 0x002fc40000011655 */
[----:B------:R-:W-:Y:S02]  /*12010*/  SHF.R.U64 R32, R32, 0x3, RZ ;  /* 0x0000000320207819 */ /* 0x000fe400000012ff */
[--C-:B------:R-:W-:Y:S01]  /*12020*/  SHF.R.S32.HI R0, RZ, 0x1f, R81.reuse ;  /* 0x0000001fff007819 */ /* 0x100fe20000011451 */
[----:B------:R-:W-:Y:S01]  /*12030*/  IMAD.MOV R4, RZ, RZ, -R81 ;  /* 0x000000ffff047224 */ /* 0x000fe200078e0a51 */
[----:B------:R-:W-:Y:S01]  /*12040*/  SHF.R.U64 R44, R44, 0x3, RZ ;  /* 0x000000032c2c7819 */ /* 0x000fe200000012ff */
[----:B------:R-:W-:Y:S01]  /*12050*/  IMAD.WIDE.U32 R20, R81, UR4, R20 ;  /* 0x0000000451147c25 */ /* 0x000fe2000f8e0014 */
[----:B------:R-:W-:Y:S02]  /*12060*/  SHF.R.U64 R48, R48, 0x3, RZ ;  /* 0x0000000330307819 */ /* 0x000fe400000012ff */
[----:B------:R-:W-:Y:S01]  /*12070*/  SHF.R.U64 R68, R68, 0x3, RZ ;  /* 0x0000000344447819 */ /* 0x000fe200000012ff */
[----:B------:R-:W-:Y:S01]  /*12080*/  IMAD R85, R83, R4, R82 ;  /* 0x0000000453557224 */ /* 0x000fe200078e0252 */
[----:B------:R-:W-:Y:S01]  /*12090*/  LOP3.LUT R24, R24, R25, RZ, 0x3c, !PT ;  /* 0x0000001918187212 */ /* 0x000fe200078e3cff */
[----:B------:R-:W-:Y:S01]  /*120a0*/  IMAD R0, R0, UR4, RZ ;  /* 0x0000000400007c24 */ /* 0x000fe2000f8e02ff */
[----:B------:R-:W0:Y:S01]  /*120b0*/  LDC R4, c[0x0][0xac8] ;  /* 0x0002b200ff047b82 */ /* 0x000e220000000800 */
[----:B------:R-:W-:Y:S01]  /*120c0*/  LOP3.LUT R28, R28, R29, RZ, 0x3c, !PT ;  /* 0x0000001d1c1c7212 */ /* 0x000fe200078e3cff */
[----:B------:R-:W-:Y:S01]  /*120d0*/  IMAD.X R25, RZ, RZ, R153, P4 ;  /* 0x000000ffff197224 */ /* 0x000fe200020e0699 */
[----:B------:R-:W-:Y:S01]  /*120e0*/  LOP3.LUT R32, R32, R33, RZ, 0x3c, !PT ;  /* 0x0000002120207212 */ /* 0x000fe200078e3cff */
[----:B------:R-:W-:Y:S01]  /*120f0*/  IMAD R81, R81, UR5, R0 ;  /* 0x0000000551517c24 */ /* 0x000fe2000f8e0200 */
[----:B------:R-:W-:Y:S01]  /*12100*/  SHF.R.S32.HI R0, RZ, 0x1f, R85 ;  /* 0x0000001fff007819 */ /* 0x000fe20000011455 */
[----:B------:R-:W-:Y:S01]  /*12110*/  ULDC.64 UR4, c[0x0][0xad8] ;  /* 0x0002b60000047ab9 */ /* 0x000fe20000000a00 */
[----:B------:R-:W-:Y:S01]  /*12120*/  LOP3.LUT R44, R44, R45, RZ, 0x3c, !PT ;  /* 0x0000002d2c2c7212 */ /* 0x000fe200078e3cff */
[----:B------:R-:W-:Y:S01]  /*12130*/  IMAD.IADD R21, R21, 0x1, R81 ;  /* 0x0000000115157824 */ /* 0x000fe200078e0251 */
[----:B------:R-:W-:Y:S01]  /*12140*/  LOP3.LUT R48, R48, R49, RZ, 0x3c, !PT ;  /* 0x0000003130307212 */ /* 0x000fe200078e3cff */
[----:B------:R-:W-:Y:S01]  /*12150*/  IMAD R0, R0, UR4, RZ ;  /* 0x0000000400007c24 */ /* 0x000fe2000f8e02ff */
[----:B------:R-:W-:Y:S01]  /*12160*/  IADD3 R53, P4, R152, 0x9000, RZ ;  /* 0x0000900098357810 */ /* 0x000fe20007f9e0ff */
[----:B------:R-:W-:Y:S01]  /*12170*/  IMAD.WIDE.U32 R20, R85, UR4, R20 ;  /* 0x0000000455147c25 */ /* 0x000fe2000f8e0014 */
[----:B------:R-:W-:Y:S01]  /*12180*/  LOP3.LUT R68, R68, R69, RZ, 0x3c, !PT ;  /* 0x0000004544447212 */ /* 0x000fe200078e3cff */
[----:B------:R-:W5:Y:S01]  /*12190*/  LD.E.128 R24, desc[UR40][R24.64] ;  /* 0x0000002818187980 */ /* 0x000f62000c101d00 */
[----:B------:R-:W-:Y:S01]  /*121a0*/  LOP3.LUT R52, R53, 0x380, RZ, 0xc0, !PT ;  /* 0x0000038035347812 */ /* 0x000fe200078ec0ff */
[----:B------:R-:W-:Y:S01]  /*121b0*/  IMAD R81, R85, UR5, R0 ;  /* 0x0000000555517c24 */ /* 0x000fe2000f8e0200 */
[----:B------:R-:W-:Y:S01]  /*121c0*/  ULDC.64 UR4, c[0x0][0xa80] ;  /* 0x0002a00000047ab9 */ /* 0x000fe20000000a00 */
[----:B------:R-:W-:Y:S01]  /*121d0*/  IMAD.X R29, RZ, RZ, R153, P5 ;  /* 0x000000ffff1d7224 */ /* 0x000fe200028e0699 */
[----:B------:R-:W-:Y:S01]  /*121e0*/  LEA R82, P0, R20, UR4, 0x1 ;  /* 0x0000000414527c11 */ /* 0x000fe2000f8008ff */
[----:B------:R-:W-:Y:S01]  /*121f0*/  IMAD.IADD R21, R21, 0x1, R81 ;  /* 0x0000000115157824 */ /* 0x000fe200078e0251 */
[C---:B------:R-:W-:Y:S01]  /*12200*/  IADD3 R57, P5, R152.reuse, 0xa000, RZ ;  /* 0x0000a00098397810 */ /* 0x040fe20007fbe0ff */
[--C-:B------:R-:W-:Y:S01]  /*12210*/  IMAD.X R33, RZ, RZ, R153.reuse, P6 ;  /* 0x000000ffff217224 */ /* 0x100fe200030e0699 */
[----:B------:R-:W-:Y:S01]  /*12220*/  IADD3 R61, P6, R152, 0xb000, RZ ;  /* 0x0000b000983d7810 */ /* 0x000fe20007fde0ff */
[----:B------:R-:W-:Y:S01]  /*12230*/  IMAD.X R45, RZ, RZ, R153, P2 ;  /* 0x000000ffff2d7224 */ /* 0x000fe200010e0699 */
[----:B------:R-:W-:Y:S01]  /*12240*/  LEA.HI.X R84, R20, UR5, R21, 0x1, P0 ;  /* 0x0000000514547c11 */ /* 0x000fe200080f0c15 */
[--C-:B------:R-:W-:Y:S01]  /*12250*/  IMAD.X R49, RZ, RZ, R153.reuse, P3 ;  /* 0x000000ffff317224 */ /* 0x100fe200018e0699 */
[----:B0-----:R-:W-:Y:S01]  /*12260*/  ISETP.GE.AND P0, PT, R166, R4, PT ;  /* 0x00000004a600720c */ /* 0x001fe20003f06270 */
[----:B------:R-:W-:Y:S01]  /*12270*/  IMAD.X R69, RZ, RZ, R153, P1 ;  /* 0x000000ffff457224 */ /* 0x000fe200008e0699 */
[----:B------:R-:W-:Y:S01]  /*12280*/  IADD3 R73, P2, R152, 0xe000, RZ ;  /* 0x0000e00098497810 */ /* 0x000fe20007f5e0ff */
[----:B------:R-:W5:Y:S01]  /*12290*/  LD.E.128 R28, desc[UR40][R28.64] ;  /* 0x000000281c1c7980 */ /* 0x000f62000c101d00 */
[----:B------:R-:W-:-:S02]  /*122a0*/  SEL R0, RZ, 0xffffffff, P0 ;  /* 0xffffffffff007807 */ /* 0x000fc40000000000 */
[----:B------:R-:W-:Y:S01]  /*122b0*/  IADD3 R11, P3, R152, 0xf000, RZ ;  /* 0x0000f000980b7810 */ /* 0x000fe20007f7e0ff */
[----:B------:R-:W5:Y:S01]  /*122c0*/  LD.E.128 R32, desc[UR40][R32.64] ;  /* 0x0000002820207980 */ /* 0x000f62000c101d00 */
[-C--:B------:R-:W-:Y:S02]  /*122d0*/  ISETP.GE.AND P1, PT, R194, R4.reuse, PT ;  /* 0x00000004c200720c */ /* 0x080fe40003f26270 */
[----:B------:R-:W-:Y:S01]  /*122e0*/  ISETP.GE.AND P0, PT, R164, R4, PT ;  /* 0x00000004a400720c */ /* 0x000fe20003f06270 */
[----:B------:R-:W-:Y:S01]  /*122f0*/  IMAD.SHL.U32 R21, R0, 0x2, RZ ;  /* 0x0000000200157824 */ /* 0x000fe200078e00ff */
[----:B------:R-:W-:Y:S01]  /*12300*/  LOP3.LUT R56, R57, 0x380, RZ, 0xc0, !PT ;  /* 0x0000038039387812 */ /* 0x000fe200078ec0ff */
[----:B------:R-:W-:Y:S01]  /*12310*/  IMAD.X R77, RZ, RZ, R153, P3 ;  /* 0x000000ffff4d7224 */ /* 0x000fe200018e0699 */
[----:B------:R-:W-:Y:S01]  /*12320*/  LOP3.LUT R60, R61, 0x380, RZ, 0xc0, !PT ;  /* 0x000003803d3c7812 */ /* 0x000fe200078ec0ff */
[----:B------:R-:W5:Y:S01]  /*12330*/  LD.E.128 R44, desc[UR40][R44.64] ;  /* 0x000000282c2c7980 */ /* 0x000f62000c101d00 */
[----:B------:R-:W-:-:S02]  /*12340*/  LOP3.LUT R72, R73, 0x380, RZ, 0xc0, !PT ;  /* 0x0000038049487812 */ /* 0x000fc400078ec0ff */
[----:B------:R-:W-:Y:S01]  /*12350*/  LOP3.LUT R10, R11, 0x380, RZ, 0xc0, !PT ;  /* 0x000003800b0a7812 */ /* 0x000fe200078ec0ff */
[----:B------:R-:W5:Y:S01]  /*12360*/  LD.E.128 R48, desc[UR40][R48.64] ;  /* 0x0000002830307980 */ /* 0x000f62000c101d00 */
[----:B------:R-:W-:Y:S02]  /*12370*/  SEL R0, RZ, 0x1, P1 ;  /* 0x00000001ff007807 */ /* 0x000fe40000800000 */
[----:B------:R-:W-:Y:S01]  /*12380*/  SEL R20, RZ, 0xffffffff, P0 ;  /* 0xffffffffff147807 */ /* 0x000fe20000000000 */
[----:B------:R-:W5:Y:S01]  /*12390*/  LD.E.128 R68, desc[UR40][R68.64] ;  /* 0x0000002844447980 */ /* 0x000f62000c101d00 */
[----:B------:R-:W-:Y:S02]  /*123a0*/  SHF.R.U64 R52, R52, 0x3, RZ ;  /* 0x0000000334347819 */ /* 0x000fe400000012ff */
[----:B------:R-:W-:Y:S02]  /*123b0*/  SHF.R.U64 R56, R56, 0x3, RZ ;  /* 0x0000000338387819 */ /* 0x000fe400000012ff */
[----:B------:R-:W-:-:S02]  /*123c0*/  SHF.R.U64 R60, R60, 0x3, RZ ;  /* 0x000000033c3c7819 */ /* 0x000fc400000012ff */
[----:B------:R-:W-:Y:S02]  /*123d0*/  SHF.R.U64 R72, R72, 0x3, RZ ;  /* 0x0000000348487819 */ /* 0x000fe400000012ff */
[----:B------:R-:W-:Y:S02]  /*123e0*/  SHF.R.U64 R9, R9, 0x3, RZ ;  /* 0x0000000309097819 */ /* 0x000fe400000012ff */
[----:B------:R-:W-:Y:S02]  /*123f0*/  ISETP.GE.AND P0, PT, R162, R4, PT ;  /* 0x00000004a200720c */ /* 0x000fe40003f06270 */
[----:B------:R-:W-:Y:S02]  /*12400*/  SHF.R.U64 R10, R10, 0x3, RZ ;  /* 0x000000030a0a7819 */ /* 0x000fe400000012ff */
[----:B------:R-:W-:Y:S01]  /*12410*/  LOP3.LUT R0, R21, 0x2, R0, 0xe2, !PT ;  /* 0x0000000215007812 */ /* 0x000fe200078ee200 */
        /* <DEDUP_REMOVED lines=11> */
[----:B------:R-:W-:Y:S01]  /*124d0*/  SEL R20, RZ, 0xffffffff, P0 ;  /* 0xffffffffff147807 */ /* 0x000fe20000000000 */
[----:B------:R-:W5:Y:S01]  /*124e0*/  LD.E.128 R52, desc[UR40][R52.64] ;  /* 0x0000002834347980 */ /* 0x000f62000c101d00 */
[----:B------:R-:W-:-:S02]  /*124f0*/  LOP3.LUT R76, R10, R11, RZ, 0x3c, !PT ;  /* 0x0000000b0a4c7212 */ /* 0x000fc400078e3cff */
[-C--:B------:R-:W-:Y:S01]  /*12500*/  ISETP.GE.AND P0, PT, R160, R4.reuse, PT ;  /* 0x00000004a000720c */ /* 0x080fe20003f06270 */
[----:B------:R-:W5:Y:S01]  /*12510*/  LD.E.128 R8, desc[UR40][R8.64] ;  /* 0x0000002808087980 */ /* 0x000f62000c101d00 */
[----:B------:R-:W-:Y:S01]  /*12520*/  LOP3.LUT R0, R21, 0x4, R0, 0xe2, !PT ;  /* 0x0000000415007812 */ /* 0x000fe200078ee200 */
[----:B------:R-:W-:Y:S01]  /*12530*/  IMAD.SHL.U32 R21, R20, 0x8, RZ ;  /* 0x0000000814157824 */ /* 0x000fe200078e00ff */
[----:B------:R-:W-:Y:S01]  /*12540*/  SEL R20, RZ, 0xffffffff, P0 ;  /* 0xffffffffff147807 */ /* 0x000fe20000000000 */
[----:B------:R-:W5:Y:S01]  /*12550*/  LD.E.128 R56, desc[UR40][R56.64] ;  /* 0x0000002838387980 */ /* 0x000f62000c101d00 */
[----:B------:R-:W-:-:S03]  /*12560*/  ISETP.GE.AND P0, PT, R158, R4, PT ;  /* 0x000000049e00720c */ /* 0x000fc60003f06270 */
[----:B------:R-:W5:Y:S01]  /*12570*/  LD.E.128 R60, desc[UR40][R60.64] ;  /* 0x000000283c3c7980 */ /* 0x000f62000c101d00 */
[----:B------:R-:W-:-:S03]  /*12580*/  LOP3.LUT R0, R21, 0x8, R0, 0xe2, !PT ;  /* 0x0000000815007812 */ /* 0x000fc600078ee200 */
[----:B------:R-:W5:Y:S04]  /*12590*/  LD.E.128 R72, desc[UR40][R72.64] ;  /* 0x0000002848487980 */ /* 0x000f68000c101d00 */
[----:B------:R-:W5:Y:S01]  /*125a0*/  LD.E.128 R76, desc[UR40][R76.64] ;  /* 0x000000284c4c7980 */ /* 0x000f62000c101d00 */
[----:B------:R-:W-:Y:S01]  /*125b0*/  SHF.L.U32 R21, R20, 0x4, RZ ;  /* 0x0000000414157819 */ /* 0x000fe200000006ff */
[----:B------:R-:W-:Y:S01]  /*125c0*/  @!PT LDS RZ, [RZ] ;  /* 0x00000000fffff984 */ /* 0x000fe20000000800 */
[----:B------:R-:W-:Y:S01]  /*125d0*/  @!PT LDS RZ, [RZ] ;  /* 0x00000000fffff984 */ /* 0x000fe20000000800 */
[----:B------:R-:W-:Y:S01]  /*125e0*/  @!PT LDS RZ, [RZ] ;  /* 0x00000000fffff984 */ /* 0x000fe20000000800 */
[----:B------:R-:W-:Y:S01]  /*125f0*/  @!PT LDS RZ, [RZ] ;  /* 0x00000000fffff984 */ /* 0x000fe20000000800 */
[----:B------:R0:W-:Y:S06]  /*12600*/  MEMBAR.ALL.CTA ;  /* 0x0000000000007992 */ /* 0x0001ec0000008000 */
[----:B0-----:R-:W0:Y:S01]  /*12610*/  FENCE.VIEW.ASYNC.S ;  /* 0x00000000000073c6 */ /* 0x001e220000000000 */
[----:B------:R-:W-:Y:S01]  /*12620*/  SEL R20, RZ, 0xffffffff, P0 ;  /* 0xffffffffff147807 */ /* 0x000fe20000000000 */
[----:B------:R-:W-:Y:S01]  /*12630*/  VIADD R156, R194, 0x180 ;  /* 0x00000180c29c7836 */ /* 0x000fe20000000000 */
[----:B------:R-:W-:Y:S01]  /*12640*/  LOP3.LUT R0, R21, 0x10, R0, 0xe2, !PT ;  /* 0x0000001015007812 */ /* 0x000fe200078ee200 */
[----:B------:R-:W-:-:S02]  /*12650*/  IMAD.IADD R199, R80, 0x1, R199 ;  /* 0x0000000150c77824 */ /* 0x000fc400078e02c7 */
[----:B------:R-:W-:Y:S02]  /*12660*/  IMAD.SHL.U32 R21, R20, 0x20, RZ ;  /* 0x0000002014157824 */ /* 0x000fe400078e00ff */
[----:B------:R-:W-:Y:S01]  /*12670*/  IMAD R83, R3, R83, RZ ;  /* 0x0000005303537224 */ /* 0x000fe200078e02ff */
[-C--:B------:R-:W-:Y:S01]  /*12680*/  ISETP.GE.AND P0, PT, R156, R4.reuse, PT ;  /* 0x000000049c00720c */ /* 0x080fe20003f06270 */
[----:B------:R-:W-:Y:S01]  /*12690*/  VIADD R154, R194, 0x1c0 ;  /* 0x000001c0c29a7836 */ /* 0x000fe20000000000 */
[----:B------:R-:W-:Y:S01]  /*126a0*/  LOP3.LUT R3, R21, 0x20, R0, 0xe2, !PT ;  /* 0x0000002015037812 */ /* 0x000fe200078ee200 */
[----:B------:R-:W-:Y:S01]  /*126b0*/  VIADD R0, R2, 0x28c20 ;  /* 0x00028c2002007836 */ /* 0x000fe20000000000 */
        /* <DEDUP_REMOVED lines=11> */
[C---:B------:R-:W-:Y:S01]  /*12770*/  VIADD R163, R194.reuse, 0xc0 ;  /* 0x000000c0c2a37836 */ /* 0x040fe20000000000 */
        /* <DEDUP_REMOVED lines=27> */
[----:B------:R-:W-:-:S02]  /*12930*/  ISETP.GE.AND P1, PT, R158, R4, PT ;  /* 0x000000049e00720c */ /* 0x000fc40003f26270 */
[----:B0-----:R-:W-:-:S11]  /*12940*/  @!P5 LEA R8, P4, R164, R20, 0x1 ;  /* 0x00000014a408d211 */ /* 0x001fd600078808ff */
[-C--:B------:R-:W-:Y:S02]  /*12950*/  @!P1 LEA R24, P6, R158, R20.reuse, 0x1 ;  /* 0x000000149e189211 */ /* 0x080fe400078c08ff */
[-C--:B------:R-:W-:Y:S02]  /*12960*/  @!P5 LEA.HI.X R9, R164, R21.reuse, R165, 0x1, P4 ;  /* 0x00000015a409d211 */ /* 0x080fe400020f0ca5 */
[----:B------:R-:W-:Y:S02]  /*12970*/  LOP3.LUT P4, RZ, R0, 0x80, RZ, 0xc0, !PT ;  /* 0x0000008000ff7812 */ /* 0x000fe4000788c0ff */
[----:B------:R-:W-:Y:S01]  /*12980*/  @!P1 LEA.HI.X R25, R158, R21, R159, 0x1, P6 ;  /* 0x000000159e199211 */ /* 0x000fe200030f0c9f */
[----:B------:R0:W-:Y:S04]  /*12990*/  @!P5 ST.E.128 desc[UR40][R8.64], R32 ;  /* 0x000000200800d985 */ /* 0x0001e8000c101d28 */
[----:B------:R1:W-:Y:S01]  /*129a0*/  @!P3 ST.E.128 desc[UR40][R10.64], R40 ;  /* 0x000000280a00b985 */ /* 0x0003e2000c101d28 */
[----:B0-----:R-:W-:-:S02]  /*129b0*/  @!P2 LEA R8, P5, R160, R20, 0x1 ;  /* 0x00000014a008a211 */ /* 0x001fc400078a08ff */
[-C--:B-1----:R-:W-:Y:S02]  /*129c0*/  @P0 LEA R10, P3, R156, R20.reuse, 0x1 ;  /* 0x000000149c0a0211 */ /* 0x082fe400078608ff */
[-C--:B------:R-:W-:Y:S02]  /*129d0*/  @!P2 LEA.HI.X R9, R160, R21.reuse, R161, 0x1, P5 ;  /* 0x00000015a009a211 */ /* 0x080fe400028f0ca1 */
[----:B------:R-:W-:Y:S02]  /*129e0*/  @P4 LEA R20, P5, R154, R20, 0x1 ;  /* 0x000000149a144211 */ /* 0x000fe400078a08ff */
[-C--:B------:R-:W-:Y:S01]  /*129f0*/  @P0 LEA.HI.X R11, R156, R21.reuse, R157, 0x1, P3 ;  /* 0x000000159c0b0211 */ /* 0x080fe200018f0c9d */
[----:B------:R0:W-:Y:S01]  /*12a00*/  @!P2 ST.E.128 desc[UR40][R8.64], R48 ;  /* 0x000000300800a985 */ /* 0x0001e2000c101d28 */
[----:B------:R-:W-:-:S03]  /*12a10*/  @P4 LEA.HI.X R21, R154, R21, R155, 0x1, P5 ;  /* 0x000000159a154211 */ /* 0x000fc600028f0c9b */
[----:B------:R0:W-:Y:S04]  /*12a20*/  @!P1 ST.E.128 desc[UR40][R24.64], R56 ;  /* 0x0000003818009985 */ /* 0x0001e8000c101d28 */
[----:B------:R0:W-:Y:S04]  /*12a30*/  @P0 ST.E.128 desc[UR40][R10.64], R64 ;  /* 0x000000400a000985 */ /* 0x0001e8000c101d28 */
[----:B------:R0:W-:Y:S02]  /*12a40*/  @P4 ST.E.128 desc[UR40][R20.64], R72 ;  /* 0x0000004814004985 */ /* 0x0001e4000c101d28 */
.L_x_4641:
[----:B------:R-:W-:Y:S05]  /*12a50*/  BSYNC B1 ;  /* 0x0000000000017941 */ /* 0x000fea0003800000 */
.L_x_4640:
        /* <DEDUP_REMOVED lines=17> */
[-C--:B0-----:R-:W-:Y:S02]  /*12b70*/  @!P3 LEA R10, P6, R164, R8.reuse, 0x1 ;  /* 0x00000008a40ab211 */ /* 0x081fe400078c08ff */
[----:B------:R-:W-:Y:S02]  /*12b80*/  @!P2 LEA R12, P5, R162, R8, 0x1 ;  /* 0x00000008a20ca211 */ /* 0x000fe400078a08ff */
[-C--:B------:R-:W-:Y:S02]  /*12b90*/  @!P3 LEA.HI.X R11, R164, R9.reuse, R165, 0x1, P6 ;  /* 0x00000009a40bb211 */ /* 0x080fe400030f0ca5 */
[----:B------:R-:W-:-:S03]  /*12ba0*/  @!P2 LEA.HI.X R13, R162, R9, R163, 0x1, P5 ;  /* 0x00000009a20da211 */ /* 0x000fc600028f0ca3 */
[-C--:B-1----:R-:W-:Y:S01]  /*12bb0*/  @P4 LEA R20, P5, R156, R8.reuse, 0x1 ;  /* 0x000000089c144211 */ /* 0x082fe200078a08ff */
[----:B------:R0:W-:Y:S01]  /*12bc0*/  @!P3 ST.E.128 desc[UR40][R10.64], R36 ;  /* 0x000000240a00b985 */ /* 0x0001e2000c101d28 */
[-C--:B------:R-:W-:Y:S02]  /*12bd0*/  @!P0 LEA R14, P3, R158, R8.reuse, 0x1 ;  /* 0x000000089e0e8211 */ /* 0x080fe400078608ff */
[-C--:B------:R-:W-:Y:S01]  /*12be0*/  @P4 LEA.HI.X R21, R156, R9.reuse, R157, 0x1, P5 ;  /* 0x000000099c154211 */ /* 0x080fe200028f0c9d */
[----:B------:R1:W-:Y:S01]  /*12bf0*/  @!P2 ST.E.128 desc[UR40][R12.64], R44 ;  /* 0x0000002c0c00a985 */ /* 0x0003e2000c101d28 */
[----:B------:R-:W-:Y:S02]  /*12c00*/  @!P0 LEA.HI.X R15, R158, R9, R159, 0x1, P3 ;  /* 0x000000099e0f8211 */ /* 0x000fe400018f0c9f */
        /* <DEDUP_REMOVED lines=11> */
.L_x_4639:
[----:B0-----:R-:W2:Y:S01]  /*12cc0*/  LDL.LU R11, [R1+0x4c] ;  /* 0x00004c00010b7983 */ /* 0x001ea20000300800 */
[----:B------:R-:W-:Y:S01]  /*12cd0*/  ULDC.64 UR4, c[0x0][0xb08] ;  /* 0x0002c20000047ab9 */ /* 0x000fe20000000a00 */
[----:B------:R-:W0:Y:S01]  /*12ce0*/  LDC R12, c[0x0][0xbe8] ;  /* 0x0002fa00ff0c7b82 */ /* 0x000e220000000800 */
[----:B------:R-:W-:Y:S01]  /*12cf0*/  IMAD R10, R20, UR4, RZ ;  /* 0x00000004140a7c24 */ /* 0x000fe2000f8e02ff */
[C---:B------:R-:W-:Y:S01]  /*12d00*/  IADD3 R153, R197.reuse, 0xf8, RZ ;  /* 0x000000f8c5997810 */ /* 0x040fe20007ffe0ff */
[C---:B------:R-:W-:Y:S01]  /*12d10*/  IMAD.WIDE.U32 R8, R4.reuse, UR4, RZ ;  /* 0x0000000404087c25 */ /* 0x040fe2000f8e00ff */
[----:B------:R-:W-:Y:S01]  /*12d20*/  BSSY B1, `(.L_x_4643) ;  /* 0x000010e000017945 */ /* 0x000fe20003800000 */
[C---:B------:R-:W-:Y:S02]  /*12d30*/  IADD3 R176, R197.reuse, 0x98, RZ ;  /* 0x00000098c5b07810 */ /* 0x040fe40007ffe0ff */
[----:B------:R-:W-:Y:S01]  /*12d40*/  IMAD R10, R4, UR5, R10 ;  /* 0x00000005040a7c24 */ /* 0x000fe2000f8e020a */
[----:B------:R-:W-:Y:S01]  /*12d50*/  ULDC.64 UR4, c[0x0][0xb38] ;  /* 0x0002ce0000047ab9 */ /* 0x000fe20000000a00 */
[----:B------:R-:W-:Y:S01]  /*12d60*/  SHF.R.S32.HI R4, RZ, 0x1f, R0 ;  /* 0x0000001fff047819 */ /* 0x000fe20000011400 */
[----:B------:R-:W-:Y:S01]  /*12d70*/  VIADD R155, R197, 0xf0 ;  /* 0x000000f0c59b7836 */ /* 0x000fe20000000000 */
[----:B------:R-:W-:Y:S01]  /*12d80*/  SHF.R.S32.HI R153, RZ, 0x1f, R153 ;  /* 0x0000001fff997819 */ /* 0x000fe20000011499 */
[----:B------:R-:W-:-:S02]  /*12d90*/  IMAD.IADD R9, R9, 0x1, R10 ;  /* 0x0000000109097824 */ /* 0x000fc400078e020a */
[----:B------:R-:W-:Y:S01]  /*12da0*/  IMAD.IADD R10, R210, 0x1, R199 ;  /* 0x00000001d20a7824 */ /* 0x000fe200078e02c7 */
[----:B------:R-:W-:Y:S01]  /*12db0*/  SHF.R.S32.HI R155, RZ, 0x1f, R155 ;  /* 0x0000001fff9b7819 */ /* 0x000fe2000001149b */
[----:B------:R-:W-:-:S04]  /*12dc0*/  IMAD.WIDE.U32 R8, R185, UR4, R8 ;  /* 0x00000004b9087c25 */ /* 0x000fc8000f8e0008 */
[----:B------:R-:W-:Y:S01]  /*12dd0*/  IMAD R9, R185, UR5, R9 ;  /* 0x00000005b9097c24 */ /* 0x000fe2000f8e0209 */
[----:B------:R-:W-:Y:S01]  /*12de0*/  ULDC.64 UR4, c[0x0][0xb40] ;  /* 0x0002d00000047ab9 */ /* 0x000fe20000000a00 */
[----:B------:R-:W-:Y:S02]  /*12df0*/  IMAD.IADD R199, R192, 0x1, R199 ;  /* 0x00000001c0c77824 */ /* 0x000fe400078e02c7 */
[----:B------:R-:W-:Y:S01]  /*12e00*/  IMAD R4, R4, UR4, RZ ;  /* 0x0000000404047c24 */ /* 0x000fe2000f8e02ff */
[----:B0-----:R-:W-:Y:S01]  /*12e10*/  ISETP.NE.AND P0, PT, R12, 0x1, PT ;  /* 0x000000010c00780c */ /* 0x001fe20003f05270 */
[----:B------:R-:W-:-:S04]  /*12e20*/  IMAD.WIDE.U32 R8, R0, UR4, R8 ;  /* 0x0000000400087c25 */ /* 0x000fc8000f8e0008 */
[----:B------:R-:W-:Y:S01]  /*12e30*/  IMAD R4, R0, UR5, R4 ;  /* 0x0000000500047c24 */ /* 0x000fe2000f8e0204 */
[----:B------:R-:W-:Y:S01]  /*12e40*/  ULDC.64 UR4, c[0x0][0xb48] ;  /* 0x0002d20000047ab9 */ /* 0x000fe20000000a00 */
[----:B------:R-:W-:Y:S02]  /*12e50*/  IMAD R3, R3, R12, RZ ;  /* 0x0000000c03037224 */ /* 0x000fe400078e02ff */
[----:B------:R-:W-:Y:S02]  /*12e60*/  IMAD.IADD R9, R9, 0x1, R4 ;  /* 0x0000000109097824 */ /* 0x000fe400078e0204 */
[----:B------:R-:W-:Y:S02]  /*12e70*/  IMAD.MOV.U32 R4, RZ, RZ, R10 ;  /* 0x000000ffff047224 */ /* 0x000fe400078e000a */
[----:B------:R-:W0:Y:S01]  /*12e80*/  @P0 LDC R0, c[0x0][0xbf0] ;  /* 0x0002fc00ff000b82 */ /* 0x000e220000000800 */
[C---:B------:R-:W-:Y:S02]  /*12e90*/  VIADD R157, R197.reuse, 0xe8 ;  /* 0x000000e8c59d7836 */ /* 0x040fe40000000000 */
        /* <DEDUP_REMOVED lines=68> */
[----:B------:R-:W-:Y:S01]  /*132e0*/  IMAD R0, R12, R0, R10 ;  /* 0x000000000c007224 */ /* 0x000fe200078e020a */
        /* <DEDUP_REMOVED lines=25> */
[C---:B------:R-:W-:Y:S01]  /*13480*/  IADD3 R21, R197.reuse, 0x18, RZ ;  /* 0x00000018c5157810 */ /* 0x040fe20007ffe0ff */
[----:B------:R-:W-:Y:S01]  /*13490*/  VIADD R10, R197, 0x30 ;  /* 0x00000030c50a7836 */ /* 0x000fe20000000000 */
[----:B------:R-:W-:Y:S01]  /*134a0*/  ISETP.GE.AND P3, PT, R213, UR4, PT ;  /* 0x00000004d5007c0c */ /* 0x000fe2000bf66270 */
[----:B------:R-:W-:Y:S01]  /*134b0*/  VIADD R12, R197, 0x38 ;  /* 0x00000038c50c7836 */ /* 0x000fe20000000000 */
[----:B------:R-:W-:Y:S02]  /*134c0*/  SHF.R.S32.HI R11, RZ, 0x1f, R11 ;  /* 0x0000001fff0b7819 */ /* 0x000fe4000001140b */
[----:B------:R-:W-:-:S05]  /*134d0*/  ISETP.GE.AND P4, PT, R208, UR4, PT ;  /* 0x00000004d0007c0c */ /* 0x000fca000bf86270 */
        /* <DEDUP_REMOVED lines=146> */
.L_x_4644:
[----:B------:R-:W-:Y:S05]  /*13e00*/  BSYNC B1 ;  /* 0x0000000000017941 */ /* 0x000fea0003800000 */
.L_x_4643:
[----:B0--3--:R-:W-:Y:S01]  /*13e10*/  VIADD R8, R199, 0x8 ;  /* 0x00000008c7087836 */ /* 0x009fe20000000000 */
[----:B------:R-:W0:Y:S04]  /*13e20*/  SHFL.IDX PT, R4, R4, 0x1, 0x1c1f ;  /* 0x003c1f0004047f89 */ /* 0x000e2800000e0000 */
        /* <DEDUP_REMOVED lines=8> */
[C---:B--2---:R-:W-:Y:S01]  /*13eb0*/  VIADD R14, R197.reuse, 0x18 ;  /* 0x00000018c50e7836 */ /* 0x044fe20000000000 */
[----:B------:R-:W-:Y:S01]  /*13ec0*/  ISETP.GE.AND P2, PT, R12, UR4, PT ;  /* 0x000000040c007c0c */ /* 0x000fe2000bf46270 */
[C---:B------:R-:W-:Y:S01]  /*13ed0*/  VIADD R24, R197.reuse, 0x20 ;  /* 0x00000020c5187836 */ /* 0x040fe20000000000 */
[----:B------:R-:W-:Y:S01]  /*13ee0*/  ISETP.GE.AND P1, PT, R20, UR4, PT ;  /* 0x0000000414007c0c */ /* 0x000fe2000bf26270 */
[C---:B------:R-:W-:Y:S01]  /*13ef0*/  VIADD R13, R197.reuse, 0x8 ;  /* 0x00000008c50d7836 */ /* 0x040fe20000000000 */
[----:B------:R-:W-:Y:S01]  /*13f00*/  ISETP.GE.AND P0, PT, R14, UR4, PT ;  /* 0x000000040e007c0c */ /* 0x000fe2000bf06270 */
[C---:B------:R-:W-:Y:S01]  /*13f10*/  VIADD R21, R197.reuse, 0x30 ;  /* 0x00000030c5157836 */ /* 0x040fe20000000000 */
[C---:B------:R-:W-:Y:S01]  /*13f20*/  IADD3 R28, R197.reuse, 0x10, RZ ;  /* 0x00000010c51c7810 */ /* 0x040fe20007ffe0ff */
[C---:B-1----:R-:W-:Y:S01]  /*13f30*/  VIADD R15, R197.reuse, 0x18 ;  /* 0x00000018c50f7836 */ /* 0x042fe20000000000 */
[----:B------:R-:W-:Y:S01]  /*13f40*/  SHF.R.S32.HI R13, RZ, 0x1f, R13 ;  /* 0x0000001fff0d7819 */ /* 0x000fe2000001140d */
[C---:B------:R-:W-:Y:S01]  /*13f50*/  VIADD R25, R197.reuse, 0x28 ;  /* 0x00000028c5197836 */ /* 0x040fe20000000000 */
[----:B---3--:R-:W-:-:S02]  /*13f60*/  @!P4 LEA R8, P3, R197, R0, 0x2 ;  /* 0x00000000c508c211 */ /* 0x008fc400078610ff */
[----:B------:R-:W-:Y:S02]  /*13f70*/  SHF.R.S32.HI R28, RZ, 0x1f, R28 ;  /* 0x0000001fff1c7819 */ /* 0x000fe4000001141c */
[C---:B0-----:R-:W-:Y:S02]  /*13f80*/  @!P4 LEA.HI.X R9, R197.reuse, R4, R10, 0x2, P3 ;  /* 0x00000004c509c211 */ /* 0x041fe400018f140a */
[----:B------:R-:W-:Y:S02]  /*13f90*/  ISETP.GE.AND P3, PT, R24, UR4, PT ;  /* 0x0000000418007c0c */ /* 0x000fe4000bf66270 */
[C---:B------:R-:W-:Y:S01]  /*13fa0*/  @!P1 LEA R10, P5, R20.reuse, R0, 0x2 ;  /* 0x00000000140a9211 */ /* 0x040fe200078a10ff */
[----:B------:R0:W-:Y:S01]  /*13fb0*/  @!P4 ST.E.64 desc[UR40][R8.64], R26 ;  /* 0x0000001a0800c985 */ /* 0x0001e2000c101b28 */
[----:B------:R-:W-:Y:S02]  /*13fc0*/  SHF.R.S32.HI R15, RZ, 0x1f, R15 ;  /* 0x0000001fff0f7819 */ /* 0x000fe4000001140f */
[----:B------:R-:W-:Y:S01]  /*13fd0*/  @!P1 LEA.HI.X R11, R20, R4, R28, 0x2, P5 ;  /* 0x00000004140b9211 */ /* 0x000fe200028f141c */
[----:B------:R-:W-:Y:S01]  /*13fe0*/  VIADD R28, R197, 0x20 ;  /* 0x00000020c51c7836 */ /* 0x000fe20000000000 */
[----:B------:R-:W-:Y:S01]  /*13ff0*/  ISETP.GE.AND P5, PT, R21, UR4, PT ;  /* 0x0000000415007c0c */ /* 0x000fe2000bfa6270 */
[----:B------:R-:W-:Y:S01]  /*14000*/  VIADD R20, R197, 0x40 ;  /* 0x00000040c5147836 */ /* 0x000fe20000000000 */
[----:B------:R-:W-:-:S02]  /*14010*/  ISETP.GE.AND P4, PT, R25, UR4, PT ;  /* 0x0000000419007c0c */ /* 0x000fc4000bf86270 */
[----:B------:R-:W-:Y:S02]  /*14020*/  SHF.R.S32.HI R28, RZ, 0x1f, R28 ;  /* 0x0000001fff1c7819 */ /* 0x000fe4000001141c */
[----:B0-----:R-:W-:-:S04]  /*14030*/  @!P2 LEA R8, P6, R12, R0, 0x2 ;  /* 0x000000000c08a211 */ /* 0x001fc800078c10ff */
[----:B------:R-:W-:Y:S02]  /*14040*/  @!P2 LEA.HI.X R9, R12, R4, R13, 0x2, P6 ;  /* 0x000000040c09a211 */ /* 0x000fe400030f140d */
[----:B------:R-:W-:-:S03]  /*14050*/  @!P0 LEA R12, P6, R14, R0, 0x2 ;  /* 0x000000000e0c8211 */ /* 0x000fc600078c10ff */
[----:B------:R0:W-:Y:S01]  /*14060*/  @!P2 ST.E.64 desc[UR40][R8.64], R30 ;  /* 0x0000001e0800a985 */ /* 0x0001e2000c101b28 */
[----:B------:R-:W-:Y:S01]  /*14070*/  @!P0 LEA.HI.X R13, R14, R4, R15, 0x2, P6 ;  /* 0x000000040e0d8211 */ /* 0x000fe200030f140f */
[C---:B------:R-:W-:Y:S02]  /*14080*/  VIADD R15, R197.reuse, 0x38 ;  /* 0x00000038c50f7836 */ /* 0x040fe40000000000 */
[----:B------:R1:W-:Y:S01]  /*14090*/  @!P1 ST.E.64 desc[UR40][R10.64], R34 ;  /* 0x000000220a009985 */ /* 0x0003e2000c101b28 */
[----:B------:R-:W-:-:S03]  /*140a0*/  VIADD R14, R197, 0x48 ;  /* 0x00000048c50e7836 */ /* 0x000fc60000000000 */
[----:B------:R2:W-:Y:S01]  /*140b0*/  @!P0 ST.E.64 desc[UR40][R12.64], R38 ;  /* 0x000000260c008985 */ /* 0x0005e2000c101b28 */
[----:B------:R-:W-:Y:S02]  /*140c0*/  ISETP.GE.AND P0, PT, R15, UR4, PT ;  /* 0x000000040f007c0c */ /* 0x000fe4000bf06270 */
[----:B0-----:R-:W-:-:S04]  /*140d0*/  @!P3 LEA R8, P1, R24, R0, 0x2 ;  /* 0x000000001808b211 */ /* 0x001fc800078210ff */
[----:B------:R-:W-:Y:S01]  /*140e0*/  @!P3 LEA.HI.X R9, R24, R4, R28, 0x2, P1 ;  /* 0x000000041809b211 */ /* 0x000fe200008f141c */
[----:B------:R-:W-:Y:S01]  /*140f0*/  VIADD R24, R197, 0x30 ;  /* 0x00000030c5187836 */ /* 0x000fe20000000000 */
[-C--:B-1----:R-:W-:Y:S01]  /*14100*/  @!P4 LEA R10, P2, R25, R0.reuse, 0x2 ;  /* 0x00000000190ac211 */ /* 0x082fe200078410ff */
[----:B------:R-:W-:Y:S01]  /*14110*/  VIADD R28, R197, 0x28 ;  /* 0x00000028c51c7836 */ /* 0x000fe20000000000 */
[C---:B--2---:R-:W-:Y:S01]  /*14120*/  @!P5 LEA R12, P6, R21.reuse, R0, 0x2 ;  /* 0x00000000150cd211 */ /* 0x044fe200078c10ff */
[----:B------:R0:W-:Y:S01]  /*14130*/  @!P3 ST.E.64 desc[UR40][R8.64], R42 ;  /* 0x0000002a0800b985 */ /* 0x0001e2000c101b28 */
[----:B------:R-:W-:Y:S02]  /*14140*/  SHF.R.S32.HI R24, RZ, 0x1f, R24 ;  /* 0x0000001fff187819 */ /* 0x000fe40000011418 */
[----:B------:R-:W-:Y:S02]  /*14150*/  SHF.R.S32.HI R28, RZ, 0x1f, R28 ;  /* 0x0000001fff1c7819 */ /* 0x000fe4000001141c */
[----:B------:R-:W-:Y:S01]  /*14160*/  @!P5 LEA.HI.X R13, R21, R4, R24, 0x2, P6 ;  /* 0x00000004150dd211 */ /* 0x000fe200030f1418 */
[----:B------:R-:W-:Y:S01]  /*14170*/  VIADD R21, R197, 0x38 ;  /* 0x00000038c5157836 */ /* 0x000fe20000000000 */
[----:B------:R-:W-:-:S02]  /*14180*/  ISETP.GE.AND P1, PT, R20, UR4, PT ;  /* 0x0000000414007c0c */ /* 0x000fc4000bf26270 */
[----:B------:R-:W-:Y:S02]  /*14190*/  @!P4 LEA.HI.X R11, R25, R4, R28, 0x2, P2 ;  /* 0x00000004190bc211 */ /* 0x000fe400010f141c */
[----:B------:R-:W-:Y:S02]  /*141a0*/  ISETP.GE.AND P2, PT, R14, UR4, PT ;  /* 0x000000040e007c0c */ /* 0x000fe4000bf46270 */
[----:B------:R-:W-:Y:S01]  /*141b0*/  SHF.R.S32.HI R21, RZ, 0x1f, R21 ;  /* 0x0000001fff157819 */ /* 0x000fe20000011415 */
[----:B------:R1:W-:Y:S01]  /*141c0*/  @!P4 ST.E.64 desc[UR40][R10.64], R46 ;  /* 0x0000002e0a00c985 */ /* 0x0003e2000c101b28 */
[C---:B0-----:R-:W-:Y:S02]  /*141d0*/  @!P0 LEA R8, P6, R15.reuse, R0, 0x2 ;  /* 0x000000000f088211 */ /* 0x041fe400078c10ff */
[----:B------:R-:W-:Y:S01]  /*141e0*/  ISETP.GE.AND P3, PT, R222, UR4, PT ;  /* 0x00000004de007c0c */ /* 0x000fe2000bf66270 */
[----:B------:R0:W-:Y:S01]  /*141f0*/  @!P5 ST.E.64 desc[UR40][R12.64], R50 ;  /* 0x000000320c00d985 */ /* 0x0001e2000c101b28 */
[----:B------:R-:W-:Y:S01]  /*14200*/  @!P0 LEA.HI.X R9, R15, R4, R21, 0x2, P6 ;  /* 0x000000040f098211 */ /* 0x000fe200030f1415 */
[----:B------:R-:W-:Y:S01]  /*14210*/  VIADD R21, R197, 0x40 ;  /* 0x00000040c5157836 */ /* 0x000fe20000000000 */
[----:B------:R-:W-:Y:S01]  /*14220*/  ISETP.GE.AND P4, PT, R219, UR4, PT ;  /* 0x00000004db007c0c */ /* 0x000fe2000bf86270 */
[----:B------:R-:W-:-:S02]  /*14230*/  VIADD R15, R197, 0x48 ;  /* 0x00000048c50f7836 */ /* 0x000fc40000000000 */
[----:B------:R2:W-:Y:S01]  /*14240*/  @!P0 ST.E.64 desc[UR40][R8.64], R54 ;  /* 0x0000003608008985 */ /* 0x0005e2000c101b28 */
[----:B------:R-:W-:Y:S02]  /*14250*/  SHF.R.S32.HI R21, RZ, 0x1f, R21 ;  /* 0x0000001fff157819 */ /* 0x000fe40000011415 */
[----:B------:R-:W-:Y:S02]  /*14260*/  SHF.R.S32.HI R15, RZ, 0x1f, R15 ;  /* 0x0000001fff0f7819 */ /* 0x000fe4000001140f */
[-C--:B-1----:R-:W-:Y:S02]  /*14270*/  @!P1 LEA R10, P5, R20, R0.reuse, 0x2 ;  /* 0x00000000140a9211 */ /* 0x082fe400078a10ff */
[----:B------:R-:W-:Y:S02]  /*14280*/  ISETP.GE.AND P0, PT, R208, UR4, PT ;  /* 0x00000004d0007c0c */ /* 0x000fe4000bf06270 */
[----:B0-----:R-:W-:Y:S02]  /*14290*/  @!P2 LEA R12, P6, R14, R0, 0x2 ;  /* 0x000000000e0ca211 */ /* 0x001fe400078c10ff */
[----:B------:R-:W-:-:S02]  /*142a0*/  @!P1 LEA.HI.X R11, R20, R4, R21, 0x2, P5 ;  /* 0x00000004140b9211 */ /* 0x000fc400028f1415 */
[----:B------:R-:W-:Y:S02]  /*142b0*/  ISETP.GE.AND P5, PT, R213, UR4, PT ;  /* 0x00000004d5007c0c */ /* 0x000fe4000bfa6270 */
[----:B------:R-:W-:Y:S01]  /*142c0*/  @!P2 LEA.HI.X R13, R14, R4, R15, 0x2, P6 ;  /* 0x000000040e0da211 */ /* 0x000fe200030f140f */
[----:B------:R0:W-:Y:S01]  /*142d0*/  @!P1 ST.E.64 desc[UR40][R10.64], R58 ;  /* 0x0000003a0a009985 */ /* 0x0001e2000c101b28 */
[----:B--2---:R-:W-:Y:S02]  /*142e0*/  @!P3 LEA R8, P6, R222, R0, 0x2 ;  /* 0x00000000de08b211 */ /* 0x004fe400078c10ff */
[----:B------:R-:W-:Y:S01]  /*142f0*/  ISETP.GE.AND P1, PT, R200, UR4, PT ;  /* 0x00000004c8007c0c */ /* 0x000fe2000bf26270 */
[----:B------:R1:W-:Y:S01]  /*14300*/  @!P2 ST.E.64 desc[UR40][R12.64], R62 ;  /* 0x0000003e0c00a985 */ /* 0x0003e2000c101b28 */
[----:B------:R-:W-:-:S05]  /*14310*/  @!P3 LEA.HI.X R9, R222, R4, R223, 0x2, P6 ;  /* 0x00000004de09b211 */ /* 0x000fca00030f14df */
[----:B------:R2:W-:Y:S01]  /*14320*/  @!P3 ST.E.64 desc[UR40][R8.64], R66 ;  /* 0x000000420800b985 */ /* 0x0005e2000c101b28 */
[----:B0-----:R-:W-:-:S04]  /*14330*/  @!P4 LEA R10, P2, R219, R0, 0x2 ;  /* 0x00000000db0ac211 */ /* 0x001fc800078410ff */
[----:B------:R-:W-:Y:S02]  /*14340*/  @!P4 LEA.HI.X R11, R219, R4, R220, 0x2, P2 ;  /* 0x00000004db0bc211 */ /* 0x000fe400010f14dc */
[----:B------:R-:W-:Y:S02]  /*14350*/  ISETP.GE.AND P2, PT, R185, UR4, PT ;  /* 0x00000004b9007c0c */ /* 0x000fe4000bf46270 */
[CC--:B-1----:R-:W-:Y:S01]  /*14360*/  @!P5 LEA R12, P6, R213.reuse, R0.reuse, 0x2 ;  /* 0x00000000d50cd211 */ /* 0x0c2fe200078c10ff */
[----:B------:R0:W-:Y:S01]  /*14370*/  @!P4 ST.E.64 desc[UR40][R10.64], R70 ;  /* 0x000000460a00c985 */ /* 0x0001e2000c101b28 */
[C---:B--2---:R-:W-:Y:S02]  /*14380*/  @!P0 LEA R8, P4, R208.reuse, R0, 0x2 ;  /* 0x00000000d0088211 */ /* 0x044fe400078810ff */
[-C--:B------:R-:W-:Y:S02]  /*14390*/  @!P5 LEA.HI.X R13, R213, R4.reuse, R218, 0x2, P6 ;  /* 0x00000004d50dd211 */ /* 0x080fe400030f14da */
[----:B------:R-:W-:-:S02]  /*143a0*/  @!P0 LEA.HI.X R9, R208, R4, R209, 0x2, P4 ;  /* 0x00000004d0098211 */ /* 0x000fc400020f14d1 */
[----:B------:R-:W-:Y:S01]  /*143b0*/  ISETP.GE.AND P4, PT, R180, UR4, PT ;  /* 0x00000004b4007c0c */ /* 0x000fe2000bf86270 */
[----:B------:R1:W-:Y:S01]  /*143c0*/  @!P5 ST.E.64 desc[UR40][R12.64], R74 ;  /* 0x0000004a0c00d985 */ /* 0x0003e2000c101b28 */
[----:B------:R-:W-:-:S03]  /*143d0*/  ISETP.GE.AND P5, PT, R182, UR4, PT ;  /* 0x00000004b6007c0c */ /* 0x000fc6000bfa6270 */
[----:B------:R2:W-:Y:S01]  /*143e0*/  @!P0 ST.E.64 desc[UR40][R8.64], R78 ;  /* 0x0000004e08008985 */ /* 0x0005e2000c101b28 */
[----:B0-----:R-:W-:-:S04]  /*143f0*/  @!P1 LEA R10, P3, R200, R0, 0x2 ;  /* 0x00000000c80a9211 */ /* 0x001fc800078610ff */
[----:B------:R-:W-:Y:S02]  /*14400*/  @!P1 LEA.HI.X R11, R200, R4, R205, 0x2, P3 ;  /* 0x00000004c80b9211 */ /* 0x000fe400018f14cd */
[----:B------:R-:W-:Y:S02]  /*14410*/  ISETP.GE.AND P3, PT, R178, UR4, PT ;  /* 0x00000004b2007c0c */ /* 0x000fe4000bf66270 */
[C---:B-1----:R-:W-:Y:S01]  /*14420*/  @!P2 LEA R12, P6, R185.reuse, R0, 0x2 ;  /* 0x00000000b90ca211 */ /* 0x042fe200078c10ff */
[----:B------:R0:W-:Y:S01]  /*14430*/  @!P1 ST.E.64 desc[UR40][R10.64], R82 ;  /* 0x000000520a009985 */ /* 0x0001e2000c101b28 */
[----:B------:R-:W-:Y:S02]  /*14440*/  ISETP.GE.AND P1, PT, R174, UR4, PT ;  /* 0x00000004ae007c0c */ /* 0x000fe4000bf26270 */
[----:B------:R-:W-:Y:S02]  /*14450*/  @!P2 LEA.HI.X R13, R185, R4, R198, 0x2, P6 ;  /* 0x00000004b90da211 */ /* 0x000fe400030f14c6 */
[----:B--2---:R-:W-:-:S03]  /*14460*/  @!P5 LEA R8, P6, R182, R0, 0x2 ;  /* 0x00000000b608d211 */ /* 0x004fc600078c10ff */
[----:B------:R1:W-:Y:S01]  /*14470*/  @!P2 ST.E.64 desc[UR40][R12.64], R86 ;  /* 0x000000560c00a985 */ /* 0x0003e2000c101b28 */
[----:B------:R-:W-:Y:S02]  /*14480*/  ISETP.GE.AND P2, PT, R176, UR4, PT ;  /* 0x00000004b0007c0c */ /* 0x000fe4000bf46270 */
        /* <DEDUP_REMOVED lines=60> */
.L_x_4636:
[----:B---3--:R-:W3:Y:S01]  /*14850*/  LDL.LU R4, [R1+0x44] ;  /* 0x0000440001047983 */ /* 0x008ee20000300800 */
[----:B------:R-:W-:Y:S01]  /*14860*/  ULDC.64 UR6, c[0x0][0xc08] ;  /* 0x0003020000067ab9 */ /* 0x000fe20000000a00 */
[----:B------:R-:W-:Y:S02]  /*14870*/  ULDC.64 UR4, c[0x0][0xc00] ;  /* 0x0003000000047ab9 */ /* 0x000fe40000000a00 */
[----:B------:R-:W4:Y:S04]  /*14880*/  LDL.LU R0, [R1+0x48] ;  /* 0x0000480001007983 */ /* 0x000f280000300800 */
[----:B------:R-:W2:Y:S01]  /*14890*/  LDL R13, [R1+0x3c] ;  /* 0x00003c00010d7983 */ /* 0x000ea20000100800 */
[----:B------:R-:W-:Y:S01]  /*148a0*/  ISETP.NE.U32.AND P1, PT, RZ, UR6, PT ;  /* 0x00000006ff007c0c */ /* 0x000fe2000bf25070 */
[----:B------:R-:W-:Y:S01]  /*148b0*/  IMAD.MOV.U32 R3, RZ, RZ, RZ ;  /* 0x000000ffff037224 */ /* 0x000fe200078e00ff */
[----:B------:R-:W-:-:S02]  /*148c0*/  ISETP.NE.U32.AND P0, PT, RZ, UR4, PT ;  /* 0x00000004ff007c0c */ /* 0x000fc4000bf05070 */
[----:B------:R-:W-:Y:S02]  /*148d0*/  ISETP.NE.AND.EX P1, PT, RZ, UR7, PT, P1 ;  /* 0x00000007ff007c0c */ /* 0x000fe4000bf25310 */
[----:B------:R-:W-:Y:S01]  /*148e0*/  ISETP.NE.AND.EX P0, PT, RZ, UR5, PT, P0 ;  /* 0x00000005ff007c0c */ /* 0x000fe2000bf05300 */
[----:B0-----:R-:W0:Y:S01]  /*148f0*/  S2R R12, SR_TID.X ;  /* 0x00000000000c7919 */ /* 0x001e220000002100 */
[----:B---3--:R-:W-:-:S04]  /*14900*/  IADD3 R8, P2, R4, UR4, RZ ;  /* 0x0000000404087c10 */ /* 0x008fc8000ff5e0ff */
[----:B----4-:R-:W-:-:S05]  /*14910*/  IADD3.X R9, R0, UR5, RZ, P2, !PT ;  /* 0x0000000500097c10 */ /* 0x010fca00097fe4ff */
[----:B------:R-:W-:Y:S01]  /*14920*/  @P1 IADD3 R10, P2, R4, UR6, RZ ;  /* 0x00000006040a1c10 */ /* 0x000fe2000ff5e0ff */
[----:B------:R-:W-:Y:S01]  /*14930*/  ULDC UR4, c[0x0][0xa88] ;  /* 0x0002a20000047ab9 */ /* 0x000fe20000000800 */
[----:B------:R3:W5:Y:S02]  /*14940*/  @P0 LDG.E R3, desc[UR40][R8.64] ;  /* 0x0000002808030981 */ /* 0x000764000c1e1900 */
[----:B------:R-:W-:Y:S01]  /*14950*/  @P1 IADD3.X R11, R0, UR7, RZ, P2, !PT ;  /* 0x00000007000b1c10 */ /* 0x000fe200097fe4ff */
[----:B------:R-:W-:-:S06]  /*14960*/  IMAD.U32 R0, RZ, RZ, UR4 ;  /* 0x00000004ff007e24 */ /* 0x000fcc000f8e00ff */
[----:B------:R3:W5:Y:S01]  /*14970*/  @P1 LDG.E R0, desc[UR40][R10.64] ;  /* 0x000000280a001981 */ /* 0x000762000c1e1900 */
[----:B--2---:R-:W-:Y:S01]  /*14980*/  ISETP.NE.AND P2, PT, R13, RZ, PT ;  /* 0x000000ff0d00720c */ /* 0x004fe20003f45270 */
[----:B0-----:R-:W-:-:S05]  /*14990*/  VIADD R4, R12, 0xffffff80 ;  /* 0xffffff800c047836 */ /* 0x001fca0000000000 */
[----:B------:R-:W-:-:S07]  /*149a0*/  ISETP.GT.AND P3, PT, R4, 0x3f, PT ;  /* 0x0000003f0400780c */ /* 0x000fce0003f64270 */
[----:B------:R-:W0:Y:S02]  /*149b0*/  @!P2 LDC R13, c[0x0][0xad4] ;  /* 0x0002b500ff0dab82 */ /* 0x000e240000000800 */
[----:B0-----:R3:W-:Y:S01]  /*149c0*/  @!P2 STL [R1+0x3c], R13 ;  /* 0x00003c0d0100a387 */ /* 0x0017e20000100800 */
[----:B------:R-:W-:Y:S01]  /*149d0*/  ISETP.GT.AND P2, PT, R13, 0x1, PT ;  /* 0x000000010d00780c */ /* 0x000fe20003f44270 */
[----:B------:R-:W-:-:S12]  /*149e0*/  @P1 BRA `(.L_x_4645) ;  /* 0x0000000000101947 */ /* 0x000fd80003800000 */
[----:B------:R-:W-:Y:S05]  /*149f0*/  @!P0 BRA `(.L_x_4645) ;  /* 0x00000000000c8947 */ /* 0x000fea0003800000 */
[----:B---3--:R-:W2:Y:S04]  /*14a00*/  LDG.E R11, desc[UR40][R8.64] ;  /* 0x00000028080b7981 */ /* 0x008ea8000c1e1900 */
[----:B-----5:R-:W2:Y:S02]  /*14a10*/  LDG.E R0, desc[UR40][R8.64+0x4] ;  /* 0x0000042808007981 */ /* 0x020ea4000c1e1900 */
[----:B--2---:R-:W-:-:S07]  /*14a20*/  IMAD.IADD R0, R0, 0x1, -R11 ;  /* 0x0000000100007824 */ /* 0x004fce00078e0a0b */
.L_x_4645:
[----:B---3--:R-:W2:Y:S04]  /*14a30*/  LDL.LU R8, [R1+0x40] ;  /* 0x0000400001087983 */ /* 0x008ea80000300800 */
[----:B------:R-:W3:Y:S01]  /*14a40*/  LDL.LU R4, [R1+0x54] ;  /* 0x0000540001047983 */ /* 0x000ee20000300800 */
[----:B------:R-:W-:Y:S01]  /*14a50*/  BSSY B1, `(.L_x_4646) ;  /* 0x0000036000017945 */ /* 0x000fe20003800000 */
[----:B-----5:R-:W-:Y:S02]  /*14a60*/  SHF.R.S32.HI R28, RZ, 0x1f, R3 ;  /* 0x0000001fff1c7819 */ /* 0x020fe40000011403 */
[----:B--2---:R-:W-:Y:S02]  /*14a70*/  SEL R33, R8, RZ, !P0 ;  /* 0x000000ff08217207 */ /* 0x004fe40004000000 */
[----:B---3--:R-:W-:Y:S01]  /*14a80*/  SEL R30, R4, RZ, !P0 ;  /* 0x000000ff041e7207 */ /* 0x008fe20004000000 */
        /* <DEDUP_REMOVED lines=50> */
.L_x_4647:
[----:B------:R-:W-:Y:S05]  /*14db0*/  BSYNC B1 ;  /* 0x0000000000017941 */ /* 0x000fea0003800000 */
.L_x_4646:
[----:B------:R-:W-:Y:S05]  /*14dc0*/  @P2 BRA `(.L_x_4642) ;  /* 0x0000000800ac2947 */ /* 0x000fea0003800000 */
[----:B------:R-:W2:Y:S01]  /*14dd0*/  S2R R10, SR_TID.X ;  /* 0x00000000000a7919 */ /* 0x000ea20000002100 */
[----:B0-----:R-:W0:Y:S01]  /*14de0*/  LDC R15, c[0x0][0xbe8] ;  /* 0x0002fa00ff0f7b82 */ /* 0x001e220000000800 */
[----:B------:R-:W-:Y:S01]  /*14df0*/  ULDC.64 UR4, c[0x0][0xaa0] ;  /* 0x0002a80000047ab9 */ /* 0x000fe20000000a00 */
[C---:B------:R-:W-:Y:S01]  /*14e00*/  VIADD R42, R194.reuse, 0x40 ;  /* 0x00000040c22a7836 */ /* 0x040fe20000000000 */
[----:B------:R-:W-:Y:S01]  /*14e10*/  IADD3 R29, R194, 0x1c0, RZ ;  /* 0x000001c0c21d7810 */ /* 0x000fe20007ffe0ff */
[----:B------:R-:W-:Y:S01]  /*14e20*/  IMAD R4, R28, UR4, RZ ;  /* 0x000000041c047c24 */ /* 0x000fe2000f8e02ff */
[----:B------:R-:W-:Y:S01]  /*14e30*/  BSSY B1, `(.L_x_4648) ;  /* 0x0000080000017945 */ /* 0x000fe20003800000 */
[----:B------:R-:W-:Y:S01]  /*14e40*/  IMAD.WIDE.U32 R8, R3, UR4, RZ ;  /* 0x0000000403087c25 */ /* 0x000fe2000f8e00ff */
[----:B------:R-:W-:-:S03]  /*14e50*/  SHF.R.S32.HI R29, RZ, 0x1f, R29 ;  /* 0x0000001fff1d7819 */ /* 0x000fc6000001141d */
[----:B------:R-:W-:Y:S01]  /*14e60*/  IMAD R11, R3, UR5, R4 ;  /* 0x00000005030b7c24 */ /* 0x000fe2000f8e0204 */
[----:B------:R-:W-:Y:S01]  /*14e70*/  ULDC.64 UR4, c[0x0][0xae8] ;  /* 0x0002ba0000047ab9 */ /* 0x000fe20000000a00 */
[----:B------:R-:W3:Y:S01]  /*14e80*/  LDC R3, c[0x0][0xac8] ;  /* 0x0002b200ff037b82 */ /* 0x000ee20000000800 */
[C---:B------:R-:W-:Y:S02]  /*14e90*/  VIADD R40, R194.reuse, 0x80 ;  /* 0x00000080c2287836 */ /* 0x040fe40000000000 */
[----:B------:R-:W-:Y:S02]  /*14ea0*/  IMAD.IADD R9, R9, 0x1, R11 ;  /* 0x0000000109097824 */ /* 0x000fe400078e020b */
[----:B------:R-:W-:Y:S02]  /*14eb0*/  VIADD R38, R194, 0xc0 ;  /* 0x000000c0c2267836 */ /* 0x000fe40000000000 */
[----:B------:R-:W-:-:S04]  /*14ec0*/  IMAD.WIDE.U32 R8, R185, UR4, R8 ;  /* 0x00000004b9087c25 */ /* 0x000fc8000f8e0008 */
[----:B------:R-:W-:Y:S01]  /*14ed0*/  IMAD R9, R185, UR5, R9 ;  /* 0x00000005b9097c24 */ /* 0x000fe2000f8e0209 */
[----:B0-----:R-:W-:Y:S01]  /*14ee0*/  ISETP.NE.AND P0, PT, R15, 0x1, PT ;  /* 0x000000010f00780c */ /* 0x001fe20003f05270 */
[----:B------:R-:W-:Y:S01]  /*14ef0*/  ULDC.64 UR4, c[0x0][0xaf0] ;  /* 0x0002bc0000047ab9 */ /* 0x000fe20000000a00 */
[----:B------:R-:W-:Y:S02]  /*14f00*/  VIADD R36, R194, 0x100 ;  /* 0x00000100c2247836 */ /* 0x000fe40000000000 */
[----:B------:R-:W-:Y:S02]  /*14f10*/  IMAD R4, R30, UR4, RZ ;  /* 0x000000041e047c24 */ /* 0x000fe4000f8e02ff */
[----:B------:R-:W-:Y:S01]  /*14f20*/  IMAD.WIDE.U32 R8, R33, UR4, R8 ;  /* 0x0000000421087c25 */ /* 0x000fe2000f8e0008 */
[----:B--2---:R-:W-:-:S03]  /*14f30*/  IADD3 R10, R10, -0x80, RZ ;  /* 0xffffff800a0a7810 */ /* 0x004fc60007ffe0ff */
[C---:B------:R-:W-:Y:S01]  /*14f40*/  VIADD R34, R194.reuse, 0x140 ;  /* 0x00000140c2227836 */ /* 0x040fe20000000000 */
[----:B------:R-:W-:Y:S01]  /*14f50*/  SHF.R.S32.HI R13, RZ, 0x1f, R10 ;  /* 0x0000001fff0d7819 */ /* 0x000fe2000001140a */
[----:B------:R-:W-:Y:S01]  /*14f60*/  VIADD R31, R194, 0x180 ;  /* 0x00000180c21f7836 */ /* 0x000fe20000000000 */
[----:B-1----:R-:W0:Y:S01]  /*14f70*/  @P0 LDC R21, c[0x0][0xbec] ;  /* 0x0002fb00ff150b82 */ /* 0x002e220000000800 */
[-C--:B---3--:R-:W-:Y:S01]  /*14f80*/  ISETP.GE.AND P1, PT, R42, R3.reuse, PT ;  /* 0x000000032a00720c */ /* 0x088fe20003f26270 */
[C---:B------:R-:W-:Y:S01]  /*14f90*/  VIADD R27, R194.reuse, 0x1c0 ;  /* 0x000001c0c21b7836 */ /* 0x040fe20000000000 */
[----:B------:R-:W-:Y:S01]  /*14fa0*/  LEA.HI R13, R13, R10, RZ, 0x3 ;  /* 0x0000000a0d0d7211 */ /* 0x000fe200078f18ff */
[C---:B------:R-:W-:Y:S01]  /*14fb0*/  VIADD R32, R194.reuse, 0x180 ;  /* 0x00000180c2207836 */ /* 0x040fe20000000000 */
[----:B------:R-:W-:Y:S01]  /*14fc0*/  SEL R14, RZ, 0xffffffff, P1 ;  /* 0xffffffffff0e7807 */ /* 0x000fe20000800000 */
[C---:B------:R-:W-:Y:S01]  /*14fd0*/  VIADD R35, R194.reuse, 0x140 ;  /* 0x00000140c2237836 */ /* 0x040fe20000000000 */
[----:B------:R-:W-:Y:S01]  /*14fe0*/  LOP3.LUT R11, R13, 0xfffffff8, RZ, 0xc0, !PT ;  /* 0xfffffff80d0b7812 */ /* 0x000fe200078ec0ff */
[----:B------:R-:W1:Y:S01]  /*14ff0*/  @P0 LDC R25, c[0x0][0xbf0] ;  /* 0x0002fc00ff190b82 */ /* 0x000e620000000800 */
[----:B------:R-:W-:Y:S01]  /*15000*/  SHF.R.S32.HI R26, RZ, 0x3, R13 ;  /* 0x00000003ff1a7819 */ /* 0x000fe2000001140d */
[----:B------:R-:W-:Y:S01]  /*15010*/  IMAD R13, R33, UR5, R4 ;  /* 0x00000005210d7c24 */ /* 0x000fe2000f8e0204 */
[-C--:B------:R-:W-:Y:S01]  /*15020*/  ISETP.GE.AND P2, PT, R194, R3.reuse, PT ;  /* 0x00000003c200720c */ /* 0x080fe20003f46270 */
[----:B------:R-:W-:Y:S01]  /*15030*/  IMAD.IADD R11, R10, 0x1, -R11 ;  /* 0x000000010a0b7824 */ /* 0x000fe200078e0a0b */
[-C--:B------:R-:W-:Y:S01]  /*15040*/  ISETP.GE.AND P1, PT, R40, R3.reuse, PT ;  /* 0x000000032800720c */ /* 0x080fe20003f26270 */
[----:B------:R-:W-:Y:S01]  /*15050*/  IMAD.IADD R9, R9, 0x1, R13 ;  /* 0x0000000109097824 */ /* 0x000fe200078e020d */
[----:B------:R-:W-:Y:S01]  /*15060*/  SEL R12, RZ, 0x1, P2 ;  /* 0x00000001ff0c7807 */ /* 0x000fe20001000000 */
[----:B------:R-:W-:Y:S01]  /*15070*/  IMAD R10, R11, 0x20, R26 ;  /* 0x000000200b0a7824 */ /* 0x000fe200078e021a */
[----:B------:R-:W-:Y:S01]  /*15080*/  ULDC.64 UR4, c[0x0][0xae0] ;  /* 0x0002b80000047ab9 */ /* 0x000fe20000000a00 */
[----:B------:R-:W-:Y:S01]  /*15090*/  IMAD.SHL.U32 R13, R14, 0x2, RZ ;  /* 0x000000020e0d7824 */ /* 0x000fe200078e00ff */
[----:B------:R-:W-:Y:S01]  /*150a0*/  ISETP.GE.AND P2, PT, R27, R3, PT ;  /* 0x000000031b00720c */ /* 0x000fe20003f46270 */
[----:B------:R-:W-:Y:S01]  /*150b0*/  IMAD.IADD R10, R199, 0x1, R10 ;  /* 0x00000001c70a7824 */ /* 0x000fe200078e020a */
[----:B------:R-:W-:Y:S01]  /*150c0*/  SHF.R.S32.HI R32, RZ, 0x1f, R32 ;  /* 0x0000001fff207819 */ /* 0x000fe20000011420 */
[----:B------:R-:W-:Y:S01]  /*150d0*/  IMAD.IADD R26, R26, 0x1, R199 ;  /* 0x000000011a1a7824 */ /* 0x000fe200078e02c7 */
[----:B------:R-:W-:Y:S01]  /*150e0*/  LOP3.LUT R12, R13, 0x2, R12, 0xe2, !PT ;  /* 0x000000020d0c7812 */ /* 0x000fe200078ee20c */
[----:B0-----:R-:W-:Y:S01]  /*150f0*/  @P0 IMAD.HI.U32 R4, R10, R21, RZ ;  /* 0x000000150a040227 */ /* 0x001fe200078e00ff */
[----:B------:R-:W-:-:S03]  /*15100*/  SHF.R.S32.HI R35, RZ, 0x1f, R35 ;  /* 0x0000001fff237819 */ /* 0x000fc60000011423 */
[----:B------:R-:W-:Y:S02]  /*15110*/  IMAD.MOV.U32 R11, RZ, RZ, R10 ;  /* 0x000000ffff0b7224 */ /* 0x000fe400078e000a */
[----:B------:R-:W-:Y:S01]  /*15120*/  VIADD R37, R194, 0x100 ;  /* 0x00000100c2257836 */ /* 0x000fe20000000000 */
[----:B-1----:R-:W-:Y:S01]  /*15130*/  @P0 SHF.R.U32.HI R11, RZ, R25, R4 ;  /* 0x00000019ff0b0219 */ /* 0x002fe20000011604 */
[----:B------:R-:W-:Y:S01]  /*15140*/  IMAD R25, R0, R15, RZ ;  /* 0x0000000f00197224 */ /* 0x000fe200078e02ff */
[----:B------:R-:W-:Y:S01]  /*15150*/  SEL R4, RZ, 0xffffffff, P1 ;  /* 0xffffffffff047807 */ /* 0x000fe20000800000 */
[----:B------:R-:W-:Y:S01]  /*15160*/  VIADD R39, R194, 0xc0 ;  /* 0x000000c0c2277836 */ /* 0x000fe20000000000 */
[----:B------:R-:W-:Y:S01]  /*15170*/  ISETP.GE.AND P0, PT, R38, R3, PT ;  /* 0x000000032600720c */ /* 0x000fe20003f06270 */
[--C-:B------:R-:W-:Y:S01]  /*15180*/  IMAD.MOV R13, RZ, RZ, -R11.reuse ;  /* 0x000000ffff0d7224 */ /* 0x100fe200078e0a0b */
[----:B------:R-:W-:Y:S01]  /*15190*/  SHF.R.S32.HI R0, RZ, 0x1f, R11 ;  /* 0x0000001fff007819 */ /* 0x000fe2000001140b */
[----:B------:R-:W-:Y:S01]  /*151a0*/  IMAD.SHL.U32 R21, R4, 0x4, RZ ;  /* 0x0000000404157824 */ /* 0x000fe200078e00ff */
[----:B------:R-:W-:Y:S01]  /*151b0*/  SEL R4, RZ, 0xffffffff, P0 ;  /* 0xffffffffff047807 */ /* 0x000fe20000000000 */
[----:B------:R-:W-:Y:S01]  /*151c0*/  IMAD R13, R15, R13, R10 ;  /* 0x0000000d0f0d7224 */ /* 0x000fe200078e020a */
[-C--:B------:R-:W-:Y:S01]  /*151d0*/  ISETP.GE.AND P1, PT, R36, R3.reuse, PT ;  /* 0x000000032400720c */ /* 0x080fe20003f26270 */
[----:B------:R-:W-:Y:S01]  /*151e0*/  IMAD R0, R0, UR4, RZ ;  /* 0x0000000400007c24 */ /* 0x000fe2000f8e02ff */
[----:B------:R-:W-:Y:S01]  /*151f0*/  LOP3.LUT R12, R21, 0x4, R12, 0xe2, !PT ;  /* 0x00000004150c7812 */ /* 0x000fe200078ee20c */
[----:B------:R-:W-:Y:S01]  /*15200*/  IMAD.SHL.U32 R15, R4, 0x8, RZ ;  /* 0x00000008040f7824 */ /* 0x000fe200078e00ff */
[----:B------:R-:W-:Y:S01]  /*15210*/  SEL R4, RZ, 0xffffffff, P1 ;  /* 0xffffffffff047807 */ /* 0x000fe20000800000 */
[----:B------:R-:W-:Y:S01]  /*15220*/  IMAD.WIDE.U32 R8, R11, UR4, R8 ;  /* 0x000000040b087c25 */ /* 0x000fe2000f8e0008 */
[----:B------:R-:W-:-:S02]  /*15230*/  ISETP.GE.AND P0, PT, R34, R3, PT ;  /* 0x000000032200720c */ /* 0x000fc40003f06270 */
[----:B------:R-:W-:Y:S01]  /*15240*/  LOP3.LUT R12, R15, 0x8, R12, 0xe2, !PT ;  /* 0x000000080f0c7812 */ /* 0x000fe200078ee20c */
[----:B------:R-:W-:Y:S01]  /*15250*/  IMAD R11, R11, UR5, R0 ;  /* 0x000000050b0b7c24 */ /* 0x000fe2000f8e0200 */
[----:B------:R-:W-:Y:S01]  /*15260*/  SHF.R.S32.HI R0, RZ, 0x1f, R13 ;  /* 0x0000001fff007819 */ /* 0x000fe2000001140d */
[----:B------:R-:W-:Y:S01]  /*15270*/  ULDC.64 UR4, c[0x0][0xad8] ;  /* 0x0002b60000047ab9 */ /* 0x000fe20000000a00 */
[----:B------:R-:W-:Y:S01]  /*15280*/  VIADD R41, R194, 0x80 ;  /* 0x00000080c2297836 */ /* 0x000fe20000000000 */
[----:B------:R-:W-:Y:S01]  /*15290*/  SHF.R.S32.HI R37, RZ, 0x1f, R37 ;  /* 0x0000001fff257819 */ /* 0x000fe20000011425 */
[----:B------:R-:W-:Y:S01]  /*152a0*/  IMAD.IADD R9, R9, 0x1, R11 ;  /* 0x0000000109097824 */ /* 0x000fe200078e020b */
[----:B------:R-:W-:Y:S01]  /*152b0*/  SHF.R.S32.HI R39, RZ, 0x1f, R39 ;  /* 0x0000001fff277819 */ /* 0x000fe20000011427 */
[----:B------:R-:W-:Y:S01]  /*152c0*/  IMAD.SHL.U32 R11, R4, 0x10, RZ ;  /* 0x00000010040b7824 */ /* 0x000fe200078e00ff */
[----:B------:R-:W-:Y:S01]  /*152d0*/  SEL R4, RZ, 0xffffffff, P0 ;  /* 0xffffffffff047807 */ /* 0x000fe20000000000 */
[----:B------:R-:W-:Y:S01]  /*152e0*/  IMAD R0, R0, UR4, RZ ;  /* 0x0000000400007c24 */ /* 0x000fe2000f8e02ff */
[----:B------:R-:W-:Y:S01]  /*152f0*/  ISETP.GE.AND P0, PT, R31, R3, PT ;  /* 0x000000031f00720c */ /* 0x000fe20003f06270 */
[----:B------:R-:W-:Y:S01]  /*15300*/  IMAD.WIDE.U32 R8, R13, UR4, R8 ;  /* 0x000000040d087c25 */ /* 0x000fe2000f8e0008 */
[----:B------:R-:W-:-:S02]  /*15310*/  LOP3.LUT R12, R11, 0x10, R12, 0xe2, !PT ;  /* 0x000000100b0c7812 */ /* 0x000fc400078ee20c */
[----:B------:R-:W-:Y:S01]  /*15320*/  SHF.R.S32.HI R41, RZ, 0x1f, R41 ;  /* 0x0000001fff297819 */ /* 0x000fe20000011429 */
[----:B------:R-:W-:Y:S01]  /*15330*/  IMAD R11, R13, UR5, R0 ;  /* 0x000000050d0b7c24 */ /* 0x000fe2000f8e0200 */
[----:B------:R-:W-:Y:S01]  /*15340*/  SEL R13, RZ, 0x40, P0 ;  /* 0x00000040ff0d7807 */ /* 0x000fe20000000000 */
[----:B------:R-:W-:Y:S01]  /*15350*/  ULDC.64 UR4, c[0x0][0xa80] ;  /* 0x0002a00000047ab9 */ /* 0x000fe20000000a00 */
[----:B------:R-:W-:Y:S01]  /*15360*/  ISETP.GE.AND P0, PT, R26, R25, PT ;  /* 0x000000191a00720c */ /* 0x000fe20003f06270 */
[----:B------:R-:W-:Y:S01]  /*15370*/  IMAD.SHL.U32 R15, R4, 0x20, RZ ;  /* 0x00000020040f7824 */ /* 0x000fe200078e00ff */
[----:B------:R-:W-:Y:S01]  /*15380*/  LEA R4, P1, R8, UR4, 0x1 ;  /* 0x0000000408047c11 */ /* 0x000fe2000f8208ff */
[----:B------:R-:W-:Y:S01]  /*15390*/  IMAD.IADD R9, R9, 0x1, R11 ;  /* 0x0000000109097824 */ /* 0x000fe200078e020b */
[----:B------:R-:W-:Y:S01]  /*153a0*/  SEL R0, RZ, 0x80, P2 ;  /* 0x00000080ff007807 */ /* 0x000fe20001000000 */
[----:B------:R-:W-:Y:S01]  /*153b0*/  VIADD R43, R194, 0x40 ;  /* 0x00000040c22b7836 */ /* 0x000fe20000000000 */
[----:B------:R-:W-:Y:S01]  /*153c0*/  LOP3.LUT R12, R15, 0x20, R12, 0xe2, !PT ;  /* 0x000000200f0c7812 */ /* 0x000fe200078ee20c */
[----:B------:R0:W1:Y:S01]  /*153d0*/  SHFL.IDX PT, R14, R4, RZ, 0x181f ;  /* 0x00181fff040e7589 */ /* 0x00006200000e0000 */
[----:B------:R-:W-:-:S02]  /*153e0*/  LEA.HI.X R20, R8, UR5, R9, 0x1, P1 ;  /* 0x0000000508147c11 */ /* 0x000fc400088f0c09 */
[----:B------:R-:W-:Y:S02]  /*153f0*/  LOP3.LUT R21, R12, R13, RZ, 0xfc, !PT ;  /* 0x0000000d0c157212 */ /* 0x000fe400078efcff */
[----:B------:R-:W-:Y:S01]  /*15400*/  SHF.R.S32.HI R43, RZ, 0x1f, R43 ;  /* 0x0000001fff2b7819 */ /* 0x000fe2000001142b */
[----:B------:R0:W2:Y:S01]  /*15410*/  SHFL.IDX PT, R15, R20, RZ, 0x181f ;  /* 0x00181fff140f7589 */ /* 0x0000a200000e0000 */
        /* <DEDUP_REMOVED lines=33> */
.L_x_4649:
[----:B------:R-:W-:Y:S05]  /*15630*/  BSYNC B1 ;  /* 0x0000000000017941 */ /* 0x000fea0003800000 */
.L_x_4648:
        /* <DEDUP_REMOVED lines=36> */
.L_x_4642:
[----:B------:R-:W-:Y:S05]  /*15880*/  BSYNC B0 ;  /* 0x0000000000007941 */ /* 0x000fea0003800000 */
.L_x_4635:
[----:B------:R-:W-:Y:S02]  /*15890*/  ULDC UR4, c[0x0][0xc3c] ;  /* 0x00030f0000047ab9 */ /* 0x000fe40000000800 */
[----:B------:R-:W-:-:S13]  /*158a0*/  ISETP.GE.AND P0, PT, R7, UR4, PT ;  /* 0x0000000407007c0c */ /* 0x000fda000bf06270 */
[----:B------:R-:W-:Y:S05]  /*158b0*/  @!P0 BRA `(.L_x_4650) ;  /* 0xfffffec000388947 */ /* 0x000fea000383ffff */
[----:B------:R-:W-:Y:S05]  /*158c0*/  BRA `(.L_x_4495) ;  /* 0x0000008000ac7947 */ /* 0x000fea0003800000 */
.L_x_4493:
[----:B------:R-:W-:-:S08]  /*158d0*/  NOP ;  /* 0x0000000000007918 */ /* 0x000fd00000000000 */
[----:B---3--:R-:W0:-:S00]  /*158e0*/  USETMAXREG.DEALLOC.CTAPOOL 0x28 ;  /* 0x00000028000079c8 */ /* 0x008e0000080e0500 */
        /* <DEDUP_REMOVED lines=14> */
.L_x_4651:
        /* <DEDUP_REMOVED lines=43> */
.L_x_4655:
[----:B------:R-:W0:Y:S01]  /*15c80*/  LDC R2, c[0x0][0xc3c] ;  /* 0x00030f00ff027b82 */ /* 0x000e220000000800 */
[----:B------:R-:W-:Y:S01]  /*15c90*/  UIADD3 UR4, UR4, 0x1f, URZ ;  /* 0x0000001f04047890 */ /* 0x000fe2000fffe03f */
[----:B------:R-:W-:Y:S02]  /*15ca0*/  ULDC UR7, c[0x0][0xc3c] ;  /* 0x00030f0000077ab9 */ /* 0x000fe40000000800 */
[----:B------:R-:W-:-:S03]  /*15cb0*/  IMAD.U32 R27, RZ, RZ, UR7 ;  /* 0x00000007ff1b7e24 */ /* 0x000fc6000f8e00ff */
[----:B0-----:R-:W-:-:S13]  /*15cc0*/  ISETP.LE.AND P6, PT, R2, UR4, PT ;  /* 0x0000000402007c0c */ /* 0x001fda000bfc3270 */
[----:B------:R-:W-:Y:S05]  /*15cd0*/  @P6 BRA `(.L_x_4654) ;  /* 0x0000000800a86947 */ /* 0x000fea0003800000 */
[----:B------:R-:W-:Y:S02]  /*15ce0*/  VIADD R11, R6, UR4 ;  /* 0x00000004060b7c36 */ /* 0x000fe40008000000 */
[----:B------:R-:W-:Y:S02]  /*15cf0*/  IMAD.MOV.U32 R7, RZ, RZ, RZ ;  /* 0x000000ffff077224 */ /* 0x000fe400078e00ff */
[----:B------:R-:W-:Y:S01]  /*15d00*/  IMAD.MOV.U32 R8, RZ, RZ, RZ ;  /* 0x000000ffff087224 */ /* 0x000fe200078e00ff */
[----:B------:R-:W-:-:S13]  /*15d10*/  ISETP.GE.OR P6, PT, R11, R2, !P0 ;  /* 0x000000020b00720c */ /* 0x000fda00047c6670 */
[----:B------:R-:W0:Y:S08]  /*15d20*/  @!P6 LDC.64 R4, c[0x0][0xc80] ;  /* 0x00032000ff04eb82 */ /* 0x000e300000000a00 */
[----:B------:R-:W1:Y:S01]  /*15d30*/  @!P6 LDC.64 R2, c[0x0][0xc78] ;  /* 0x00031e00ff02eb82 */ /* 0x000e620000000a00 */
[----:B0-----:R-:W-:-:S05]  /*15d40*/  @!P6 IMAD.WIDE R4, R11, 0x4, R4 ;  /* 0x000000040b04e825 */ /* 0x001fca00078e0204 */
[----:B------:R-:W2:Y:S01]  /*15d50*/  @!P6 LDG.E R7, desc[UR40][R4.64] ;  /* 0x000000280407e981 */ /* 0x000ea2000c1e1900 */
[----:B-1----:R-:W-:-:S05]  /*15d60*/  @!P6 IMAD.WIDE R2, R11, 0x4, R2 ;  /* 0x000000040b02e825 */ /* 0x002fca00078e0202 */
[----:B------:R-:W2:Y:S02]  /*15d70*/  @!P6 LDG.E R8, desc[UR40][R2.64] ;  /* 0x000000280208e981 */ /* 0x000ea4000c1e1900 */
[----:B--2---:R-:W-:-:S05]  /*15d80*/  IMAD R13, R7, R8, RZ ;  /* 0x00000008070d7224 */ /* 0x004fca00078e02ff */
[----:B------:R-:W0:Y:S02]  /*15d90*/  SHFL.UP PT, R10, R13, 0x1, RZ ;  /* 0x042000000d0a7989 */ /* 0x000e2400000e00ff */
[----:B0-----:R-:W-:-:S05]  /*15da0*/  SEL R10, R10, RZ, P1 ;  /* 0x000000ff0a0a7207 */ /* 0x001fca0000800000 */
[----:B------:R-:W-:-:S05]  /*15db0*/  IMAD.IADD R10, R13, 0x1, R10 ;  /* 0x000000010d0a7824 */ /* 0x000fca00078e020a */
[----:B------:R-:W0:Y:S02]  /*15dc0*/  SHFL.UP PT, R11, R10, 0x2, RZ ;  /* 0x044000000a0b7989 */ /* 0x000e2400000e00ff */
[----:B0-----:R-:W-:-:S04]  /*15dd0*/  SEL R11, R11, RZ, P2 ;  /* 0x000000ff0b0b7207 */ /* 0x001fc80001000000 */
[----:B------:R-:W-:-:S05]  /*15de0*/  IADD3 R11, R10, R11, RZ ;  /* 0x0000000b0a0b7210 */ /* 0x000fca0007ffe0ff */
        /* <DEDUP_REMOVED lines=14> */
.L_x_4653:
        /* <DEDUP_REMOVED lines=11> */
[----:B------:R-:W-:-:S05]  /*15f80*/  VIADD R3, R27, 0xffffffff ;  /* 0xffffffff1b037836 */ /* 0x000fca0000000000 */
[----:B------:R0:W1:Y:S02]  /*15f90*/  SHFL.IDX PT, R24, R2, R3, 0x1f ;  /* 0x00001f0302187589 */ /* 0x00006400000e0000 */
.L_x_4656:
[----:B-1----:R-:W-:Y:S02]  /*15fa0*/  IMAD R24, R24, UR5, R5 ;  /* 0x0000000518187c24 */ /* 0x002fe4000f8e0205 */
[----:B------:R-:W-:-:S03]  /*15fb0*/  VIADD R27, R27, UR4 ;  /* 0x000000041b1b7c36 */ /* 0x000fc60008000000 */
[----:B------:R-:W-:Y:S01]  /*15fc0*/  IADD3 R4, -R24, UR6, RZ ;  /* 0x0000000618047c10 */ /* 0x000fe2000fffe1ff */
[----:B------:R-:W-:Y:S06]  /*15fd0*/  @!P1 BRA `(.L_x_4657) ;  /* 0x0000000000e89947 */ /* 0x000fec0003800000 */
[-C--:B--2---:R-:W-:Y:S02]  /*15fe0*/  IABS R12, R7.reuse ;  /* 0x00000007000c7213 */ /* 0x084fe40000000000 */
[----:B------:R-:W-:Y:S02]  /*15ff0*/  IABS R5, R8 ;  /* 0x0000000800057213 */ /* 0x000fe40000000000 */
[----:B------:R-:W1:Y:S01]  /*16000*/  I2F.RP R9, R12 ;  /* 0x0000000c00097306 */ /* 0x000e620000209400 */
[----:B------:R-:W-:-:S07]  /*16010*/  IABS R13, R7 ;  /* 0x00000007000d7213 */ /* 0x000fce0000000000 */
[----:B------:R-:W2:Y:S08]  /*16020*/  I2F.RP R10, R5 ;  /* 0x00000005000a7306 */ /* 0x000eb00000209400 */
[----:B-1----:R-:W0:Y:S08]  /*16030*/  MUFU.RCP R9, R9 ;  /* 0x0000000900097308 */ /* 0x002e300000001000 */
[----:B--2---:R-:W-:Y:S01]  /*16040*/  MUFU.RCP R10, R10 ;  /* 0x0000000a000a7308 */ /* 0x004fe20000001000 */
        /* <DEDUP_REMOVED lines=18> */
[----:B------:R-:W0:Y:S01]  /*16170*/  F2I.FTZ.U32.TRUNC.NTZ R3, R11 ;  /* 0x0000000b00037305 */ /* 0x000e22000021f000 */
[----:B------:R-:W-:-:S05]  /*16180*/  IABS R12, R8 ;  /* 0x00000008000c7213 */ /* 0x000fca0000000000 */
[----:B------:R-:W-:-:S05]  /*16190*/  IMAD.MOV R12, RZ, RZ, -R12 ;  /* 0x000000ffff0c7224 */ /* 0x000fca00078e0a0c */
[----:B------:R-:W-:-:S04]  /*161a0*/  @P0 VIADD R2, R2, 0x1 ;  /* 0x0000000102020836 */ /* 0x000fc80000000000 */
[----:B------:R-:W-:Y:S02]  /*161b0*/  IMAD.MOV.U32 R13, RZ, RZ, R2 ;  /* 0x000000ffff0d7224 */ /* 0x000fe400078e0002 */
[----:B0-----:R-:W-:Y:S02]  /*161c0*/  IMAD.MOV R2, RZ, RZ, -R3 ;  /* 0x000000ffff027224 */ /* 0x001fe400078e0a03 */
[----:B------:R-:W-:Y:S01]  /*161d0*/  @!P2 IMAD.MOV R13, RZ, RZ, -R13 ;  /* 0x000000ffff0da224 */ /* 0x000fe200078e0a0d */
[----:B------:R-:W-:Y:S01]  /*161e0*/  @!P1 LOP3.LUT R13, RZ, R7, RZ, 0x33, !PT ;  /* 0x00000007ff0d9212 */ /* 0x000fe200078e33ff */
[----:B------:R-:W-:Y:S02]  /*161f0*/  IMAD R9, R2, R5, RZ ;  /* 0x0000000502097224 */ /* 0x000fe400078e02ff */
[----:B------:R-:W-:Y:S01]  /*16200*/  IMAD.MOV.U32 R2, RZ, RZ, RZ ;  /* 0x000000ffff027224 */ /* 0x000fe200078e00ff */
[----:B------:R-:W-:-:S03]  /*16210*/  IABS R10, R13 ;  /* 0x0000000d000a7213 */ /* 0x000fc60000000000 */
[----:B------:R-:W-:Y:S01]  /*16220*/  IMAD.HI.U32 R2, R3, R9, R2 ;  /* 0x0000000903027227 */ /* 0x000fe200078e0002 */
[----:B------:R-:W-:-:S03]  /*16230*/  MOV R3, R10 ;  /* 0x0000000a00037202 */ /* 0x000fc60000000f00 */
[----:B------:R-:W-:Y:S02]  /*16240*/  IMAD.MOV.U32 R10, RZ, RZ, R12 ;  /* 0x000000ffff0a7224 */ /* 0x000fe400078e000c */
        /* <DEDUP_REMOVED lines=9> */
[----:B------:R-:W-:-:S12]  /*162e0*/  IMAD.MOV R5, RZ, RZ, -R13 ;  /* 0x000000ffff057224 */ /* 0x000fd800078e0a0d */
[----:B------:R-:W-:-:S04]  /*162f0*/  @P0 VIADD R2, R2, 0x1 ;  /* 0x0000000102020836 */ /* 0x000fc80000000000 */
        /* <DEDUP_REMOVED lines=8> */
.L_x_4657:
[----:B0-----:R-:W0:Y:S02]  /*16380*/  LDC.64 R2, c[0x0][0xc90] ;  /* 0x00032400ff027b82 */ /* 0x001e240000000a00 */
        /* <DEDUP_REMOVED lines=32> */
[----:B------:R-:W-:Y:S02]  /*16590*/  VIADDMNMX R8, R8, UR5, R13, PT ;  /* 0x0000000508087c46 */ /* 0x000fe4000b80010d */
[----:B------:R-:W-:-:S02]  /*165a0*/  IADD3 R9, R9, 0x1000000, R4 ;  /* 0x0100000009097810 */ /* 0x000fc40007ffe004 */
[-C--:B------:R-:W-:Y:S01]  /*165b0*/  IABS R12, R8.reuse ;  /* 0x00000008000c7213 */ /* 0x080fe20000000000 */
[----:B------:R-:W-:Y:S01]  /*165c0*/  IMAD.MOV R26, RZ, RZ, -R8 ;  /* 0x000000ffff1a7224 */ /* 0x000fe200078e0a08 */
[----:B------:R-:W-:Y:S02]  /*165d0*/  IABS R13, R8 ;  /* 0x00000008000d7213 */ /* 0x000fe40000000000 */
[----:B------:R-:W0:Y:S08]  /*165e0*/  I2F.RP R10, R12 ;  /* 0x0000000c000a7306 */ /* 0x000e300000209400 */
[----:B0-----:R-:W0:Y:S02]  /*165f0*/  MUFU.RCP R10, R10 ;  /* 0x0000000a000a7308 */ /* 0x001e240000001000 */
[----:B0-----:R-:W-:-:S06]  /*16600*/  VIADD R3, R10, 0xffffffe ;  /* 0x0ffffffe0a037836 */ /* 0x001fcc0000000000 */
[----:B------:R-:W0:Y:S02]  /*16610*/  F2I.FTZ.U32.TRUNC.NTZ R3, R3 ;  /* 0x0000000300037305 */ /* 0x000e24000021f000 */
[----:B0-----:R-:W-:-:S05]  /*16620*/  IMAD.MOV R11, RZ, RZ, -R3 ;  /* 0x000000ffff0b7224 */ /* 0x001fca00078e0a03 */
[----:B------:R-:W-:Y:S02]  /*16630*/  MOV R5, R11 ;  /* 0x0000000b00057202 */ /* 0x000fe40000000f00 */
        /* <DEDUP_REMOVED lines=16> */
[----:B------:R-:W-:-:S07]  /*16740*/  IMAD R26, R2, R26, R9 ;  /* 0x0000001a021a7224 */ /* 0x000fce00078e0209 */
.L_x_4658:
[----:B------:R-:W-:-:S05]  /*16750*/  LOP3.LUT R2, RZ, R2, RZ, 0x33, !PT ;  /* 0x00000002ff027212 */ /* 0x000fca00078e33ff */
[----:B------:R-:W-:Y:S01]  /*16760*/  IMAD.IADD R25, R7, 0x1, R2 ;  /* 0x0000000107197824 */ /* 0x000fe200078e0202 */
[----:B------:R-:W-:Y:S06]  /*16770*/  BRA `(.L_x_4659) ;  /* 0x00000000000c7947 */ /* 0x000fec0003800000 */
.L_x_4654:
[----:B------:R-:W-:Y:S02]  /*16780*/  IMAD.MOV.U32 R25, RZ, RZ, RZ ;  /* 0x000000ffff197224 */ /* 0x000fe400078e00ff */
[----:B------:R-:W-:Y:S02]  /*16790*/  IMAD.U32 R24, RZ, RZ, UR6 ;  /* 0x00000006ff187e24 */ /* 0x000fe4000f8e00ff */
[----:B------:R-:W-:-:S07]  /*167a0*/  IMAD.MOV.U32 R26, RZ, RZ, RZ ;  /* 0x000000ffff1a7224 */ /* 0x000fce00078e00ff */
.L_x_4659:
[----:B------:R-:W-:-:S13]  /*167b0*/  ISETP.NE.AND P0, PT, R6, RZ, PT ;  /* 0x000000ff0600720c */ /* 0x000fda0003f05270 */
[----:B------:R-:W0:Y:S01]  /*167c0*/  @!P0 S2R R3, SR_CgaCtaId ;  /* 0x0000000000038919 */ /* 0x000e220000008800 */
[----:B------:R-:W-:-:S04]  /*167d0*/  @!P0 MOV R2, 0x400 ;  /* 0x0000040000028802 */ /* 0x000fc80000000f00 */
[----:B0-----:R-:W-:-:S05]  /*167e0*/  @!P0 LEA R2, R3, R2, 0x18 ;  /* 0x0000000203028211 */ /* 0x001fca00078ec0ff */
[----:B------:R1:W-:Y:S01]  /*167f0*/  @!P0 STS.128 [R2+0x28cd0], R24 ;  /* 0x028cd01802008388 */ /* 0x0003e20000000c00 */
[----:B------:R-:W-:Y:S06]  /*16800*/  BAR.ARV 0x5, 0x180 ;  /* 0x0146000000007b1d */ /* 0x000fec0000002000 */
.L_x_4652:
[----:B------:R2:W-:Y:S01]  /*16810*/  STL [R1+0x24], RZ ;  /* 0x000024ff01007387 */ /* 0x0005e20000100800 */
[----:B------:R-:W-:Y:S01]  /*16820*/  ULDC UR4, c[0x0][0xc3c] ;  /* 0x00030f0000047ab9 */ /* 0x000fe20000000800 */
[----:B------:R-:W-:Y:S01]  /*16830*/  IMAD.MOV.U32 R28, RZ, RZ, 0x1 ;  /* 0x00000001ff1c7424 */ /* 0x000fe200078e00ff */
[----:B0-----:R-:W-:Y:S01]  /*16840*/  ISETP.GE.AND P0, PT, R27, UR4, PT ;  /* 0x000000041b007c0c */ /* 0x001fe2000bf06270 */
[----:B------:R-:W-:-:S12]  /*16850*/  IMAD.MOV.U32 R22, RZ, RZ, RZ ;  /* 0x000000ffff167224 */ /* 0x000fd800078e00ff */
[----:B--2---:R-:W-:Y:S05]  /*16860*/  @P0 BRA `(.L_x_4660) ;  /* 0x0000006c00e80947 */ /* 0x004fea0003800000 */
[----:B------:R-:W2:Y:S01]  /*16870*/  LDL R5, [R1] ;  /* 0x0000000001057983 */ /* 0x000ea20000100800 */
[----:B------:R-:W0:Y:S01]  /*16880*/  S2UR UR5, SR_CgaCtaId ;  /* 0x00000000000579c3 */ /* 0x000e220000008800 */
[C---:B-1----:R-:W-:Y:S01]  /*16890*/  IMAD.SHL.U32 R2, R0.reuse, 0x8, RZ ;  /* 0x0000000800027824 */ /* 0x042fe200078e00ff */
[----:B------:R-:W-:Y:S01]  /*168a0*/  LOP3.LUT R6, R0, 0x7f, RZ, 0xc0, !PT ;  /* 0x0000007f00067812 */ /* 0x000fe200078ec0ff */
[----:B------:R-:W-:Y:S01]  /*168b0*/  UMOV UR4, 0x400 ;  /* 0x0000040000047882 */ /* 0x000fe20000000000 */
[----:B------:R-:W-:Y:S01]  /*168c0*/  BSSY B8, `(.L_x_4660) ;  /* 0x00006f4000087945 */ /* 0x000fe20003800000 */
[----:B------:R-:W-:Y:S01]  /*168d0*/  IMAD.MOV.U32 R29, RZ, RZ, 0x1 ;  /* 0x00000001ff1d7424 */ /* 0x000fe200078e00ff */
[----:B------:R-:W-:Y:S01]  /*168e0*/  LOP3.LUT R3, R2, 0x1f8, RZ, 0xc0, !PT ;  /* 0x000001f802037812 */ /* 0x000fe200078ec0ff */
[----:B------:R-:W-:Y:S01]  /*168f0*/  IMAD.SHL.U32 R35, R6, 0x8, RZ ;  /* 0x0000000806237824 */ /* 0x000fe200078e00ff */
[----:B------:R-:W-:Y:S01]  /*16900*/  LOP3.LUT R2, R2, 0x38, RZ, 0xc0, !PT ;  /* 0x0000003802027812 */ /* 0x000fe200078ec0ff */
[----:B------:R-:W-:Y:S01]  /*16910*/  IMAD.MOV.U32 R19, RZ, RZ, RZ ;  /* 0x000000ffff137224 */ /* 0x000fe200078e00ff */
[----:B------:R-:W-:Y:S01]  /*16920*/  LOP3.LUT R4, R3, 0x38, R0, 0x78, !PT ;  /* 0x0000003803047812 */ /* 0x000fe200078e7800 */
[----:B------:R-:W-:Y:S01]  /*16930*/  IMAD.SHL.U32 R0, R0, 0x10, RZ ;  /* 0x0000001000007824 */ /* 0x000fe200078e00ff */
[----:B------:R-:W-:Y:S01]  /*16940*/  SHF.R.U32.HI R3, RZ, 0x3, R6 ;  /* 0x00000003ff037819 */ /* 0x000fe20000011606 */
[----:B------:R-:W-:Y:S01]  /*16950*/  IMAD.MOV.U32 R22, RZ, RZ, RZ ;  /* 0x000000ffff167224 */ /* 0x000fe200078e00ff */
[----:B------:R-:W-:Y:S01]  /*16960*/  LOP3.LUT R35, R4, 0x200, R35, 0xf8, !PT ;  /* 0x0000020004237812 */ /* 0x000fe200078ef823 */
[----:B------:R-:W-:Y:S01]  /*16970*/  IMAD.MOV.U32 R28, RZ, RZ, 0x1 ;  /* 0x00000001ff1c7424 */ /* 0x000fe200078e00ff */
[----:B------:R-:W-:Y:S01]  /*16980*/  LOP3.LUT R0, R3, 0x70, R0, 0xf8, !PT ;  /* 0x0000007003007812 */ /* 0x000fe200078ef800 */
[----:B------:R-:W-:Y:S01]  /*16990*/  ULDC.64 UR38, c[0x0][0x198] ;  /* 0x0000660000267ab9 */ /* 0x000fe20000000a00 */
[C---:B------:R-:W-:Y:S01]  /*169a0*/  LOP3.LUT R0, R2.reuse, 0xc0, RZ, 0xfc, !PT ;  /* 0x000000c002007812 */ /* 0x040fe200078efcff */
[----:B------:R-:W-:Y:S01]  /*169b0*/  ULDC UR36, c[0x0][0xc] ;  /* 0x0000030000247ab9 */ /* 0x000fe20000000800 */
[----:B------:R-:W-:-:S02]  /*169c0*/  LOP3.LUT R0, R2, 0x140, RZ, 0xfc, !PT ;  /* 0x0000014002007812 */ /* 0x000fc400078efcff */
[C---:B------:R-:W-:Y:S01]  /*169d0*/  LOP3.LUT R3, R2.reuse, 0x40, RZ, 0xfc, !PT ;  /* 0x0000004002037812 */ /* 0x040fe200078efcff */
[----:B0-----:R-:W-:Y:S01]  /*169e0*/  ULEA UR4, UR5, UR4, 0x18 ;  /* 0x0000000405047291 */ /* 0x001fe2000f8ec03f */
[C---:B------:R-:W-:Y:S02]  /*169f0*/  LOP3.LUT R3, R2.reuse, 0x100, RZ, 0xfc, !PT ;  /* 0x0000010002037812 */ /* 0x040fe400078efcff */
[----:B------:R-:W-:-:S03]  /*16a00*/  LOP3.LUT R3, R2, 0x180, RZ, 0xfc, !PT ;  /* 0x0000018002037812 */ /* 0x000fc600078efcff */
[----:B------:R-:W-:-:S05]  /*16a10*/  IMAD.U32 R18, RZ, RZ, UR4 ;  /* 0x00000004ff127e24 */ /* 0x000fca000f8e00ff */
[----:B------:R-:W-:Y:S02]  /*16a20*/  LEA R0, R35, R18, 0x1 ;  /* 0x0000001223007211 */ /* 0x000fe400078e08ff */
[----:B--2---:R-:W-:-:S05]  /*16a30*/  LOP3.LUT R4, R5, 0x2, RZ, 0xfc, !PT ;  /* 0x0000000205047812 */ /* 0x004fca00078efcff */
[----:B------:R0:W-:Y:S04]  /*16a40*/  STL [R1+0x48], R4 ;  /* 0x0000480401007387 */ /* 0x0001e80000100800 */
[----:B------:R1:W-:Y:S04]  /*16a50*/  STL [R1+0x24], RZ ;  /* 0x000024ff01007387 */ /* 0x0003e80000100800 */
[----:B------:R1:W-:Y:S01]  /*16a60*/  STL [R1+0x3c], R0 ;  /* 0x00003c0001007387 */ /* 0x0003e20000100800 */
[C---:B0-----:R-:W-:Y:S02]  /*16a70*/  LOP3.LUT R4, R2.reuse, 0x80, RZ, 0xfc, !PT ;  /* 0x0000008002047812 */ /* 0x041fe400078efcff */
[----:B------:R-:W-:-:S07]  /*16a80*/  LOP3.LUT R2, R2, 0x1c0, RZ, 0xfc, !PT ;  /* 0x000001c002027812 */ /* 0x000fce00078efcff */
.L_x_4771:
[----:B------:R-:W0:Y:S02]  /*16a90*/  LDC.64 R2, c[0x0][0xc88] ;  /* 0x00032200ff027b82 */ /* 0x000e240000000a00 */
        /* <DEDUP_REMOVED lines=45> */
[----:B0-----:R-:W-:Y:S02]  /*16d70*/  IMAD.U32 R6, RZ, RZ, UR5 ;  /* 0x00000005ff067e24 */ /* 0x001fe4000f8e00ff */
[----:B------:R-:W-:Y:S01]  /*16d80*/  IMAD.U32 R9, RZ, RZ, UR4 ;  /* 0x00000004ff097e24 */ /* 0x000fe2000f8e00ff */
[----:B--2---:R0:W-:Y:S01]  /*16d90*/  STL [R1+0x14], R8 ;  /* 0x0000140801007387 */ /* 0x0041e20000100800 */
[----:B------:R-:W-:Y:S01]  /*16da0*/  IMAD.MOV.U32 R10, RZ, RZ, R8 ;  /* 0x000000ffff0a7224 */ /* 0x000fe200078e0008 */
[----:B----4-:R-:W-:Y:S06]  /*16db0*/  @P2 BRA `(.L_x_4661) ;  /* 0x0000000000142947 */ /* 0x010fec0003800000 */
[----:B------:R-:W-:Y:S05]  /*16dc0*/  @!P0 BRA `(.L_x_4661) ;  /* 0x0000000000108947 */ /* 0x000fea0003800000 */
[----:B------:R-:W2:Y:S04]  /*16dd0*/  LDG.E R7, desc[UR40][R2.64] ;  /* 0x0000002802077981 */ /* 0x000ea8000c1e1900 */
[----:B------:R-:W2:Y:S02]  /*16de0*/  LDG.E R2, desc[UR40][R2.64+0x4] ;  /* 0x0000042802027981 */ /* 0x000ea4000c1e1900 */
[----:B--2---:R-:W-:-:S05]  /*16df0*/  IMAD.IADD R10, R2, 0x1, -R7 ;  /* 0x00000001020a7824 */ /* 0x004fca00078e0a07 */
[----:B------:R1:W-:Y:S02]  /*16e00*/  STL [R1+0x14], R10 ;  /* 0x0000140a01007387 */ /* 0x0003e40000100800 */
.L_x_4661:
[----:B------:R-:W-:Y:S01]  /*16e10*/  ULDC.64 UR4, c[0x0][0xa20] ;  /* 0x0002880000047ab9 */ /* 0x000fe20000000a00 */
[C---:B0-----:R-:W-:Y:S02]  /*16e20*/  LOP3.LUT R8, R26.reuse, 0xff000000, RZ, 0xc0, !PT ;  /* 0xff0000001a087812 */ /* 0x041fe400078ec0ff */
[----:B------:R-:W-:Y:S02]  /*16e30*/  ISETP.NE.U32.AND P0, PT, RZ, UR4, PT ;  /* 0x00000004ff007c0c */ /* 0x000fe4000bf05070 */
[----:B------:R-:W-:Y:S02]  /*16e40*/  SHF.R.U32.HI R8, RZ, 0x8, R8 ;  /* 0x00000008ff087819 */ /* 0x000fe40000011608 */
[----:B------:R-:W-:Y:S02]  /*16e50*/  ISETP.NE.AND.EX P0, PT, RZ, UR5, PT, P0 ;  /* 0x00000005ff007c0c */ /* 0x000fe4000bf05300 */
[C---:B------:R-:W-:Y:S02]  /*16e60*/  LOP3.LUT R2, R26.reuse, 0xff0000, RZ, 0xc0, !PT ;  /* 0x00ff00001a027812 */ /* 0x040fe400078ec0ff */
        /* <DEDUP_REMOVED lines=8> */
.L_x_4662:
        /* <DEDUP_REMOVED lines=9> */
.L_x_4663:
[----:B0-----:R-:W2:Y:S01]  /*16f80*/  @P1 LDG.E R2, desc[UR40][R4.64] ;  /* 0x0000002804021981 */ /* 0x001ea2000c1e1900 */
[----:B------:R-:W0:Y:S03]  /*16f90*/  LDC R3, c[0x0][0x448] ;  /* 0x00011200ff037b82 */ /* 0x000e260000000800 */
[----:B------:R3:W2:Y:S01]  /*16fa0*/  @P1 LDG.E R5, desc[UR40][R4.64+0x4] ;  /* 0x0000042804051981 */ /* 0x0006a2000c1e1900 */
[----:B-----5:R-:W-:Y:S01]  /*16fb0*/  IMAD.IADD R9, R9, 0x1, -R33 ;  /* 0x0000000109097824 */ /* 0x020fe200078e0a21 */
[----:B------:R-:W-:Y:S01]  /*16fc0*/  BSSY B0, `(.L_x_4664) ;  /* 0x0000036000007945 */ /* 0x000fe20003800000 */
[----:B------:R-:W-:Y:S01]  /*16fd0*/  LOP3.LUT R32, R8, 0xff, RZ, 0xc0, !PT ;  /* 0x000000ff08207812 */ /* 0x000fe200078ec0ff */
[----:B------:R-:W-:Y:S01]  /*16fe0*/  IMAD.MOV.U32 R13, RZ, RZ, RZ ;  /* 0x000000ffff0d7224 */ /* 0x000fe200078e00ff */
[----:B0-----:R-:W-:-:S13]  /*16ff0*/  ISETP.NE.AND P0, PT, R3, 0x1, PT ;  /* 0x000000010300780c */ /* 0x001fda0003f05270 */
[----:B---3--:R-:W0:Y:S08]  /*17000*/  @P0 LDC R4, c[0x0][0x44c] ;  /* 0x00011300ff040b82 */ /* 0x008e300000000800 */
[----:B------:R-:W3:Y:S01]  /*17010*/  @P0 LDC R3, c[0x0][0x450] ;  /* 0x00011400ff030b82 */ /* 0x000ee20000000800 */
[----:B--2---:R-:W-:Y:S02]  /*17020*/  @P1 IMAD.IADD R6, R5, 0x1, -R2 ;  /* 0x0000000105061824 */ /* 0x004fe400078e0a02 */
[----:B------:R-:W-:-:S02]  /*17030*/  IMAD.SHL.U32 R2, R25, 0x40, RZ ;  /* 0x0000004019027824 */ /* 0x000fc400078e00ff */
[----:B------:R-:W-:Y:S02]  /*17040*/  IMAD.IADD R7, R9, 0x1, R6 ;  /* 0x0000000109077824 */ /* 0x000fe400078e0206 */
[----:B------:R-:W-:-:S03]  /*17050*/  VIADD R2, R2, 0x3f ;  /* 0x0000003f02027836 */ /* 0x000fc60000000000 */
[C---:B------:R-:W-:Y:S01]  /*17060*/  IADD3 R5, R7.reuse, 0x40, -R10 ;  /* 0x0000004007057810 */ /* 0x040fe20007ffe80a */
[----:B0-----:R-:W-:Y:S01]  /*17070*/  @P0 IMAD.HI.U32 R4, R2, R4, RZ ;  /* 0x0000000402040227 */ /* 0x001fe200078e00ff */
[----:B------:R0:W-:Y:S04]  /*17080*/  STL [R1+0x4], R7 ;  /* 0x0000040701007387 */ /* 0x0001e80000100800 */
[----:B---3--:R-:W-:Y:S01]  /*17090*/  @P0 SHF.R.U32.HI R2, RZ, R3, R4 ;  /* 0x00000003ff020219 */ /* 0x008fe20000011604 */
[----:B------:R-:W-:-:S04]  /*170a0*/  VIADD R3, R7, 0x3f ;  /* 0x0000003f07037836 */ /* 0x000fc80000000000 */
[----:B------:R-:W-:Y:S01]  /*170b0*/  IMAD.IADD R2, R5, 0x1, R2 ;  /* 0x0000000105027824 */ /* 0x000fe200078e0202 */
[----:B------:R-:W-:-:S04]  /*170c0*/  SHF.R.S32.HI R4, RZ, 0x1f, R3 ;  /* 0x0000001fff047819 */ /* 0x000fc80000011403 */
[----:B------:R-:W-:Y:S02]  /*170d0*/  LEA.HI R4, R4, R3, RZ, 0x6 ;  /* 0x0000000304047211 */ /* 0x000fe400078f30ff */
[----:B------:R-:W-:Y:S02]  /*170e0*/  SHF.R.S32.HI R3, RZ, 0x1f, R2 ;  /* 0x0000001fff037819 */ /* 0x000fe40000011402 */
[----:B0-----:R-:W-:Y:S02]  /*170f0*/  SHF.R.S32.HI R7, RZ, 0x6, R4 ;  /* 0x00000006ff077819 */ /* 0x001fe40000011404 */
[----:B------:R-:W-:Y:S02]  /*17100*/  LEA.HI R3, R3, R2, RZ, 0x6 ;  /* 0x0000000203037211 */ /* 0x000fe400078f30ff */
[----:B------:R-:W-:Y:S02]  /*17110*/  SHF.R.U32.HI R4, RZ, 0x10, R8 ;  /* 0x00000010ff047819 */ /* 0x000fe40000011608 */
[----:B------:R-:W-:-:S04]  /*17120*/  SHF.R.S32.HI R3, RZ, 0x6, R3 ;  /* 0x00000006ff037819 */ /* 0x000fc80000011403 */
[----:B-1----:R-:W-:-:S04]  /*17130*/  VIMNMX R10, R7, R3, PT ;  /* 0x00000003070a7248 */ /* 0x002fc80003fe0100 */
[----:B------:R-:W-:-:S13]  /*17140*/  ISETP.GE.AND P0, PT, R10, 0x1, PT ;  /* 0x000000010a00780c */ /* 0x000fda0003f06270 */
[----:B------:R-:W-:Y:S05]  /*17150*/  @!P0 BRA `(.L_x_4665) ;  /* 0x0000000000708947 */ /* 0x000fea0003800000 */
        /* <DEDUP_REMOVED lines=12> */
[----:B------:R-:W-:Y:S01]  /*17220*/  IMAD R13, R2, R12, RZ ;  /* 0x0000000c020d7224 */ /* 0x000fe200078e02ff */
[----:B------:R-:W-:-:S05]  /*17230*/  MOV R2, RZ ;  /* 0x000000ff00027202 */ /* 0x000fca0000000f00 */
        /* <DEDUP_REMOVED lines=14> */
.L_x_4665:
[----:B------:R-:W-:Y:S05]  /*17320*/  BSYNC B0 ;  /* 0x0000000000007941 */ /* 0x000fea0003800000 */
.L_x_4664:
        /* <DEDUP_REMOVED lines=24> */
.L_x_4826:
[----:B-1----:R-:W-:Y:S02]  /*174b0*/  ISETP.NE.AND P0, PT, R14, RZ, PT ;  /* 0x000000ff0e00720c */ /* 0x002fe40003f05270 */
[----:B------:R-:W-:-:S11]  /*174c0*/  PLOP3.LUT P6, PT, PT, PT, PT, 0x8, 0x0 ;  /* 0x000000000000781c */ /* 0x000fd60003fce170 */
[----:B------:R-:W-:Y:S05]  /*174d0*/  @P0 BRA `(.L_x_4669) ;  /* 0x00000000000c0947 */ /* 0x000fea0003800000 */
[----:B------:R-:W-:-:S03]  /*174e0*/  UMOV UR4, 0xffffffff ;  /* 0xffffffff00047882 */ /* 0x000fc60000000000 */
[----:B------:R-:W-:Y:S05]  /*174f0*/  BRA.DIV UR4, `(.L_x_4670) ;  /* 0x0000007a04187947 */ /* 0x000fea000b800000 */
[----:B------:R-:W-:-:S13]  /*17500*/  ELECT P6, URZ, PT ;  /* 0x00000000003f782f */ /* 0x000fda00038c0000 */
.L_x_4669:
        /* <DEDUP_REMOVED lines=9> */
.L_x_4829:
[----:B------:R-:W-:Y:S05]  /*175a0*/  BSYNC B1 ;  /* 0x0000000000017941 */ /* 0x000fea0003800000 */
.L_x_4671:
        /* <DEDUP_REMOVED lines=10> */
.L_x_4830:
[----:B------:R-:W-:Y:S05]  /*17650*/  BSYNC B2 ;  /* 0x0000000000027941 */ /* 0x000fea0003800000 */
.L_x_4675:
        /* <DEDUP_REMOVED lines=9> */
.L_x_4678:
[----:B------:R-:W-:Y:S05]  /*176f0*/  BSYNC B2 ;  /* 0x0000000000027941 */ /* 0x000fea0003800000 */
.L_x_4677:
        /* <DEDUP_REMOVED lines=12> */
.L_x_4679:
        /* <DEDUP_REMOVED lines=13> */
.L_x_4831:
[----:B------:R-:W-:Y:S05]  /*17890*/  BSYNC B2 ;  /* 0x0000000000027941 */ /* 0x000fea0003800000 */
.L_x_4680:
[----:B------:R-:W-:Y:S01]  /*178a0*/  BSSY B2, `(.L_x_4682) ;  /* 0x000000b000027945 */ /* 0x000fe20003800000 */
[----:B------:R-:W-:Y:S02]  /*178b0*/  IMAD.MOV.U32 R12, RZ, RZ, 0x0 ;  /* 0x00000000ff0c7424 */ /* 0x000fe400078e00ff */
[----:B------:R-:W-:Y:S01]  /*178c0*/  IMAD.MOV.U32 R13, RZ, RZ, 0x12f00000 ;  /* 0x12f00000ff0d7424 */ /* 0x000fe200078e00ff */
[----:B------:R-:W-:Y:S06]  /*178d0*/  @P1 BRA `(.L_x_4683) ;  /* 0x00000000001c1947 */ /* 0x000fec0003800000 */
[----:B------:R-:W2:Y:S01]  /*178e0*/  S2R R11, SR_TID.X ;  /* 0x00000000000b7919 */ /* 0x000ea20000002100 */
[----:B01----:R-:W-:-:S04]  /*178f0*/  MOV R9, 0x10000 ;  /* 0x0001000000097802 */ /* 0x003fc80000000f00 */
[----:B------:R3:W-:Y:S01]  /*17900*/  SYNCS.ARRIVE.TRANS64 RZ, [R3+URZ+0x28cb0], R9 ;  /* 0x028cb00903ff79a7 */ /* 0x0007e2000800003f */
[----:B--2---:R-:W-:-:S04]  /*17910*/  LOP3.LUT R11, R11, 0x1f, RZ, 0xc0, !PT ;  /* 0x0000001f0b0b7812 */ /* 0x004fc800078ec0ff */
[----:B------:R-:W-:-:S13]  /*17920*/  ISETP.NE.AND P0, PT, R11, RZ, PT ;  /* 0x000000ff0b00720c */ /* 0x000fda0003f05270 */
[----:B---3--:R-:W-:Y:S05]  /*17930*/  @!P0 BRA `(.L_x_4683) ;  /* 0x0000000000048947 */ /* 0x008fea0003800000 */
[----:B------:R-:W-:Y:S01]  /*17940*/  BPT.TRAP 0x1 ;  /* 0x000000040000795c */ /* 0x000fe20000300000 */
.L_x_4683:
[----:B------:R-:W-:Y:S05]  /*17950*/  BSYNC B2 ;  /* 0x0000000000027941 */ /* 0x000fea0003800000 */
.L_x_4682:
        /* <DEDUP_REMOVED lines=9> */
.L_x_4684:
        /* <DEDUP_REMOVED lines=15> */
.L_x_4685:
        /* <DEDUP_REMOVED lines=15> */
.L_x_4686:
        /* <DEDUP_REMOVED lines=15> */
.L_x_4687:
        /* <DEDUP_REMOVED lines=15> */
.L_x_4688:
        /* <DEDUP_REMOVED lines=15> */
.L_x_4689:
        /* <DEDUP_REMOVED lines=15> */
.L_x_4690:
        /* <DEDUP_REMOVED lines=15> */
.L_x_4691:
        /* <DEDUP_REMOVED lines=10> */
.L_x_4674:
[----:B------:R-:W-:Y:S05]  /*18120*/  BSYNC B1 ;  /* 0x0000000000017941 */ /* 0x000fea0003800000 */
.L_x_4673:
        /* <DEDUP_REMOVED lines=9> */
.L_x_4711:
        /* <DEDUP_REMOVED lines=11> */
.L_x_4832:
[----:B------:R-:W-:Y:S05]  /*18270*/  BSYNC B2 ;  /* 0x0000000000027941 */ /* 0x000fea0003800000 */
.L_x_4694:
        /* <DEDUP_REMOVED lines=9> */
.L_x_4697:
[----:B------:R-:W-:Y:S05]  /*18310*/  BSYNC B2 ;  /* 0x0000000000027941 */ /* 0x000fea0003800000 */
.L_x_4696:
        /* <DEDUP_REMOVED lines=11> */
.L_x_4698:
        /* <DEDUP_REMOVED lines=13> */
.L_x_4833:
[----:B------:R-:W-:Y:S05]  /*184a0*/  BSYNC B2 ;  /* 0x0000000000027941 */ /* 0x000fea0003800000 */
.L_x_4699:
[----:B------:R-:W-:Y:S01]  /*184b0*/  BSSY B2, `(.L_x_4701) ;  /* 0x000000b000027945 */ /* 0x000fe20003800000 */
[----:B01----:R-:W-:Y:S02]  /*184c0*/  IMAD.MOV.U32 R2, RZ, RZ, 0x0 ;  /* 0x00000000ff027424 */ /* 0x003fe400078e00ff */
[----:B------:R-:W-:Y:S01]  /*184d0*/  IMAD.MOV.U32 R3, RZ, RZ, 0x12f00000 ;  /* 0x12f00000ff037424 */ /* 0x000fe200078e00ff */
[----:B------:R-:W-:Y:S06]  /*184e0*/  @P2 BRA `(.L_x_4702) ;  /* 0x00000000001c2947 */ /* 0x000fec0003800000 */
[----:B------:R-:W0:Y:S01]  /*184f0*/  S2R R14, SR_TID.X ;  /* 0x00000000000e7919 */ /* 0x000e220000002100 */
[----:B------:R-:W-:-:S04]  /*18500*/  MOV R10, 0x10000 ;  /* 0x00010000000a7802 */ /* 0x000fc80000000f00 */
[----:B------:R1:W-:Y:S01]  /*18510*/  SYNCS.ARRIVE.TRANS64 RZ, [R9+URZ+0x28cb0], R10 ;  /* 0x028cb00a09ff79a7 */ /* 0x0003e2000800003f */
[----:B0-----:R-:W-:-:S04]  /*18520*/  LOP3.LUT R14, R14, 0x1f, RZ, 0xc0, !PT ;  /* 0x0000001f0e0e7812 */ /* 0x001fc800078ec0ff */
[----:B------:R-:W-:-:S13]  /*18530*/  ISETP.NE.AND P1, PT, R14, RZ, PT ;  /* 0x000000ff0e00720c */ /* 0x000fda0003f25270 */
[----:B-1----:R-:W-:Y:S05]  /*18540*/  @!P1 BRA `(.L_x_4702) ;  /* 0x0000000000049947 */ /* 0x002fea0003800000 */
[----:B------:R-:W-:Y:S01]  /*18550*/  BPT.TRAP 0x1 ;  /* 0x000000040000795c */ /* 0x000fe20000300000 */
.L_x_4702:
[----:B------:R-:W-:Y:S05]  /*18560*/  BSYNC B2 ;  /* 0x0000000000027941 */ /* 0x000fea0003800000 */
.L_x_4701:
        /* <DEDUP_REMOVED lines=9> */
.L_x_4703:
        /* <DEDUP_REMOVED lines=15> */
.L_x_4704:
        /* <DEDUP_REMOVED lines=15> */
.L_x_4705:
        /* <DEDUP_REMOVED lines=15> */
.L_x_4706:
        /* <DEDUP_REMOVED lines=15> */
.L_x_4707:
        /* <DEDUP_REMOVED lines=15> */
.L_x_4708:
        /* <DEDUP_REMOVED lines=15> */
.L_x_4709:
        /* <DEDUP_REMOVED lines=15> */
.L_x_4710:
        /* <DEDUP_REMOVED lines=10> */
.L_x_4693:
[----:B------:R-:W-:Y:S05]  /*18d30*/  BSYNC B1 ;  /* 0x0000000000017941 */ /* 0x000fea0003800000 */
.L_x_4692:
        /* <DEDUP_REMOVED lines=8> */
.L_x_4667:
[----:B------:R-:W-:Y:S05]  /*18dc0*/  BSYNC B0 ;  /* 0x0000000000007941 */ /* 0x000fea0003800000 */
.L_x_4666:
[----:B------:R-:W1:Y:S01]  /*18dd0*/  LDC R0, c[0x0][0x448] ;  /* 0x00011200ff007b82 */ /* 0x000e620000000800 */
[----:B------:R-:W-:Y:S01]  /*18de0*/  LEA R2, R25, 0x3f, 0x6 ;  /* 0x0000003f19027811 */ /* 0x000fe200078e30ff */
[----:B------:R-:W-:Y:S06]  /*18df0*/  @!P0 WARPSYNC.ALL ;  /* 0x0000000000008948 */ /* 0x000fec0003800000 */
[----:B------:R-:W-:Y:S01]  /*18e00*/  @!P0 BAR.SYNC.DEFER_BLOCKING 0xc, 0x180 ;  /* 0x0306000000008b1d */ /* 0x000fe20000010000 */
[----:B------:R-:W-:-:S05]  /*18e10*/  ISETP.NE.AND P2, PT, R4, RZ, PT ;  /* 0x000000ff0400720c */ /* 0x000fca0003f45270 */
[----:B------:R-:W-:Y:S08]  /*18e20*/  BSSY B0, `(.L_x_4712) ;  /* 0x0000029000007945 */ /* 0x000ff00003800000 */
[----:B------:R-:W2:Y:S01]  /*18e30*/  @!P2 LDC R4, c[0x0][0x9f0] ;  /* 0x00027c00ff04ab82 */ /* 0x000ea20000000800 */
[----:B-1----:R-:W-:-:S13]  /*18e40*/  ISETP.NE.AND P1, PT, R0, 0x1, PT ;  /* 0x000000010000780c */ /* 0x002fda0003f25270 */
[----:B0-----:R-:W0:Y:S08]  /*18e50*/  @P1 LDC R3, c[0x0][0x44c] ;  /* 0x00011300ff031b82 */ /* 0x001e300000000800 */
[----:B------:R-:W1:Y:S01]  /*18e60*/  @P1 LDC R0, c[0x0][0x450] ;  /* 0x00011400ff001b82 */ /* 0x000e620000000800 */
[----:B0-----:R-:W-:-:S05]  /*18e70*/  @P1 IMAD.HI.U32 R3, R2, R3, RZ ;  /* 0x0000000302031227 */ /* 0x001fca00078e00ff */
[----:B-1----:R-:W-:-:S05]  /*18e80*/  @P1 SHF.R.U32.HI R2, RZ, R0, R3 ;  /* 0x00000000ff021219 */ /* 0x002fca0000011603 */
[----:B------:R-:W-:-:S05]  /*18e90*/  IMAD.IADD R2, R5, 0x1, R2 ;  /* 0x0000000105027824 */ /* 0x000fca00078e0202 */
[----:B------:R-:W-:-:S04]  /*18ea0*/  SHF.R.S32.HI R0, RZ, 0x1f, R2 ;  /* 0x0000001fff007819 */ /* 0x000fc80000011402 */
[----:B------:R-:W-:-:S04]  /*18eb0*/  LEA.HI R0, R0, R2, RZ, 0x6 ;  /* 0x0000000200007211 */ /* 0x000fc800078f30ff */
[----:B------:R-:W-:-:S04]  /*18ec0*/  SHF.R.S32.HI R0, RZ, 0x6, R0 ;  /* 0x00000006ff007819 */ /* 0x000fc80000011400 */
[----:B------:R-:W-:Y:S01]  /*18ed0*/  VIMNMX R7, R7, R0, PT ;  /* 0x0000000007077248 */ /* 0x000fe20003fe0100 */
[----:B------:R-:W-:-:S03]  /*18ee0*/  IMAD.MOV.U32 R0, RZ, RZ, RZ ;  /* 0x000000ffff007224 */ /* 0x000fc600078e00ff */
[----:B------:R-:W-:-:S13]  /*18ef0*/  ISETP.GE.AND P1, PT, R7, 0x1, PT ;  /* 0x000000010700780c */ /* 0x000fda0003f26270 */
[----:B--2---:R-:W-:Y:S05]  /*18f00*/  @!P1 BRA `(.L_x_4713) ;  /* 0x0000000000689947 */ /* 0x004fea0003800000 */
[-C--:B------:R-:W-:Y:S02]  /*18f10*/  IABS R0, R4.reuse ;  /* 0x0000000400007213 */ /* 0x080fe40000000000 */
        /* <DEDUP_REMOVED lines=21> */
[----:B------:R-:W-:-:S05]  /*19070*/  @P0 VIADD R5, R5, 0x1 ;  /* 0x0000000105050836 */ /* 0x000fca0000000000 */
[----:B------:R-:W-:-:S05]  /*19080*/  MOV R0, R5 ;  /* 0x0000000500007202 */ /* 0x000fca0000000f00 */
[----:B------:R-:W-:Y:S01]  /*19090*/  @!P2 IMAD.MOV R0, RZ, RZ, -R0 ;  /* 0x000000ffff00a224 */ /* 0x000fe200078e0a00 */
[----:B------:R-:W-:-:S07]  /*190a0*/  @!P1 LOP3.LUT R0, RZ, R4, RZ, 0x33, !PT ;  /* 0x00000004ff009212 */ /* 0x000fce00078e33ff */
.L_x_4713:
[----:B------:R-:W-:Y:S05]  /*190b0*/  BSYNC B0 ;  /* 0x0000000000007941 */ /* 0x000fea0003800000 */
.L_x_4712:
[-C--:B------:R-:W-:Y:S01]  /*190c0*/  IMAD R32, R32, R0.reuse, RZ ;  /* 0x0000000020207224 */ /* 0x080fe200078e02ff */
        /* <DEDUP_REMOVED lines=22> */
.L_x_4715:
        /* <DEDUP_REMOVED lines=20> */
.L_x_4718:
[----:B------:R-:W-:Y:S05]  /*19370*/  BSYNC B6 ;  /* 0x0000000000067941 */ /* 0x000fea0003800000 */
.L_x_4717:
        /* <DEDUP_REMOVED lines=20> */
.L_x_4721:
[----:B------:R0:W1:Y:S01]  /*194c0*/  LDC.64 R2, c[0x4][R34] ;  /* 0x0100000022027b82 */ /* 0x0000620000000a00 */
[----:B------:R-:W-:Y:S01]  /*194d0*/  ULDC.64 UR4, c[0x4][0x90] ;  /* 0x0100240000047ab9 */ /* 0x000fe20000000a00 */
[----:B------:R-:W-:Y:S01]  /*194e0*/  ULDC.64 UR6, c[0x4][0x98] ;  /* 0x0100260000067ab9 */ /* 0x000fe20000000a00 */
[----:B------:R-:W-:Y:S01]  /*194f0*/  ULDC.64 UR8, c[0x4][0x18] ;  /* 0x0100060000087ab9 */ /* 0x000fe20000000a00 */
[----:B------:R-:W-:Y:S01]  /*19500*/  MOV R4, UR4 ;  /* 0x0000000400047c02 */ /* 0x000fe20008000f00 */
[----:B------:R-:W-:Y:S02]  /*19510*/  IMAD.U32 R5, RZ, RZ, UR5 ;  /* 0x00000005ff057e24 */ /* 0x000fe4000f8e00ff */
        /* <DEDUP_REMOVED lines=9> */
.L_x_4720:
[----:B------:R-:W-:Y:S05]  /*195b0*/  BSYNC B6 ;  /* 0x0000000000067941 */ /* 0x000fea0003800000 */
.L_x_4719:
[----:B------:R-:W2:Y:S01]  /*195c0*/  LDL R34, [R1+0x20] ;  /* 0x0000200001227983 */ /* 0x000ea20000100800 */
[----:B------:R-:W-:Y:S01]  /*195d0*/  ULDC.64 UR4, c[0x0][0x9f8] ;  /* 0x00027e0000047ab9 */ /* 0x000fe20000000a00 */
[----:B------:R-:W0:Y:S02]  /*195e0*/  LDC R8, c[0x0][0x430] ;  /* 0x00010c00ff087b82 */ /* 0x000e240000000800 */
[----:B------:R-:W3:Y:S01]  /*195f0*/  LDL R20, [R1+0x4] ;  /* 0x0000040001147983 */ /* 0x000ee20000100800 */
[----:B------:R-:W-:Y:S01]  /*19600*/  ISETP.NE.U32.AND P0, PT, RZ, UR4, PT ;  /* 0x00000004ff007c0c */ /* 0x000fe2000bf05070 */
[----:B------:R-:W1:Y:S03]  /*19610*/  S2R R21, SR_TID.X ;  /* 0x0000000000157919 */ /* 0x000e660000002100 */
[----:B------:R-:W-:-:S13]  /*19620*/  ISETP.NE.AND.EX P0, PT, RZ, UR5, PT, P0 ;  /* 0x00000005ff007c0c */ /* 0x000fda000bf05300 */
[----:B------:R-:W-:Y:S01]  /*19630*/  @P0 IADD3 R2, P1, R23, UR4, RZ ;  /* 0x0000000417020c10 */ /* 0x000fe2000ff3e0ff */
[----:B------:R-:W-:-:S03]  /*19640*/  ULDC UR4, c[0x0][0x320] ;  /* 0x0000c80000047ab9 */ /* 0x000fc60000000800 */
[----:B------:R-:W-:-:S05]  /*19650*/  @P0 IADD3.X R3, R30, UR5, RZ, P1, !PT ;  /* 0x000000051e030c10 */ /* 0x000fca0008ffe4ff */
[----:B------:R4:W3:Y:S01]  /*19660*/  @P0 LDG.E R26, desc[UR40][R2.64] ;  /* 0x00000028021a0981 */ /* 0x0008e2000c1e1900 */
[----:B-1----:R-:W-:-:S04]  /*19670*/  LOP3.LUT R21, R21, 0x7f, RZ, 0xc0, !PT ;  /* 0x0000007f15157812 */ /* 0x002fc800078ec0ff */
[----:B------:R-:W-:Y:S02]  /*19680*/  SHF.R.U32.HI R0, RZ, 0x3, R21 ;  /* 0x00000003ff007819 */ /* 0x000fe40000011615 */
[----:B------:R-:W1:Y:S01]  /*19690*/  S2R R21, SR_TID.X ;  /* 0x0000000000157919 */ /* 0x000e620000002100 */
[----:B0-----:R-:W-:Y:S01]  /*196a0*/  ISETP.NE.AND P1, PT, R8, 0x1, PT ;  /* 0x000000010800780c */ /* 0x001fe20003f25270 */
[----:B------:R-:W0:Y:S01]  /*196b0*/  S2R R4, SR_TID.X ;  /* 0x0000000000047919 */ /* 0x000e220000002100 */
[----:B------:R-:W0:Y:S11]  /*196c0*/  S2R R9, SR_TID.X ;  /* 0x0000000000097919 */ /* 0x000e360000002100 */
[----:B----4-:R-:W4:Y:S08]  /*196d0*/  @P1 LDC R3, c[0x0][0x434] ;  /* 0x00010d00ff031b82 */ /* 0x010f300000000800 */
[----:B------:R-:W4:Y:S01]  /*196e0*/  @P1 LDC R2, c[0x0][0x438] ;  /* 0x00010e00ff021b82 */ /* 0x000f220000000800 */
[----:B-1----:R-:W-:-:S05]  /*196f0*/  IMAD.SHL.U32 R21, R21, 0x10, RZ ;  /* 0x0000001015157824 */ /* 0x002fca00078e00ff */
[----:B------:R-:W-:Y:S01]  /*19700*/  LOP3.LUT R21, R0, 0x70, R21, 0xf8, !PT ;  /* 0x0000007000157812 */ /* 0x000fe200078ef815 */
[----:B0-----:R-:W-:Y:S02]  /*19710*/  IMAD.SHL.U32 R4, R4, 0x8, RZ ;  /* 0x0000000804047824 */ /* 0x001fe400078e00ff */
[----:B------:R-:W-:-:S03]  /*19720*/  IMAD.SHL.U32 R9, R9, 0x8, RZ ;  /* 0x0000000809097824 */ /* 0x000fc600078e00ff */
[----:B------:R-:W-:Y:S02]  /*19730*/  LOP3.LUT R4, R4, 0x38, RZ, 0xc0, !PT ;  /* 0x0000003804047812 */ /* 0x000fe400078ec0ff */
[----:B------:R-:W-:Y:S02]  /*19740*/  LOP3.LUT R9, R9, 0x38, RZ, 0xc0, !PT ;  /* 0x0000003809097812 */ /* 0x000fe400078ec0ff */
[----:B------:R-:W-:Y:S02]  /*19750*/  LOP3.LUT R16, R16, 0xffffffbf, RZ, 0xc0, !PT ;  /* 0xffffffbf10107812 */ /* 0x000fe400078ec0ff */
[----:B------:R-:W-:Y:S02]  /*19760*/  LOP3.LUT R4, R4, 0x80, RZ, 0xfc, !PT ;  /* 0x0000008004047812 */ /* 0x000fe400078efcff */
[C---:B------:R-:W-:Y:S01]  /*19770*/  ISETP.GE.AND P3, PT, R9.reuse, UR4, PT ;  /* 0x0000000409007c0c */ /* 0x040fe2000bf66270 */
[----:B------:R-:W0:Y:S01]  /*19780*/  S2R R10, SR_TID.X ;  /* 0x00000000000a7919 */ /* 0x000e220000002100 */
[----:B------:R-:W-:Y:S01]  /*19790*/  IMAD.MOV.U32 R36, RZ, RZ, RZ ;  /* 0x000000ffff247224 */ /* 0x000fe200078e00ff */
[----:B------:R-:W-:Y:S01]  /*197a0*/  LOP3.LUT R11, R9, 0x1c0, RZ, 0xfc, !PT ;  /* 0x000001c0090b7812 */ /* 0x000fe200078efcff */
[----:B0-----:R-:W-:-:S05]  /*197b0*/  IMAD.SHL.U32 R10, R10, 0x8, RZ ;  /* 0x000000080a0a7824 */ /* 0x001fca00078e00ff */
[----:B------:R-:W-:-:S04]  /*197c0*/  LOP3.LUT R10, R10, 0x38, RZ, 0xc0, !PT ;  /* 0x000000380a0a7812 */ /* 0x000fc800078ec0ff */
[----:B------:R-:W-:Y:S02]  /*197d0*/  LOP3.LUT R10, R10, 0x180, RZ, 0xfc, !PT ;  /* 0x000001800a0a7812 */ /* 0x000fe400078efcff */
[----:B--2---:R-:W-:Y:S02]  /*197e0*/  LEA R23, R34, 0xffffffc0, 0x6 ;  /* 0xffffffc022177811 */ /* 0x004fe400078e30ff */
[----:B------:R-:W0:Y:S03]  /*197f0*/  S2R R34, SR_TID.X ;  /* 0x0000000000227919 */ /* 0x000e260000002100 */
[----:B------:R-:W-:Y:S02]  /*19800*/  IMAD.IADD R37, R21, 0x1, R23 ;  /* 0x0000000115257824 */ /* 0x000fe400078e0217 */
[----:B0-----:R-:W-:-:S05]  /*19810*/  IMAD.SHL.U32 R34, R34, 0x8, RZ ;  /* 0x0000000822227824 */ /* 0x001fca00078e00ff */
[----:B------:R-:W-:-:S04]  /*19820*/  LOP3.LUT R34, R34, 0x38, RZ, 0xc0, !PT ;  /* 0x0000003822227812 */ /* 0x000fc800078ec0ff */
[----:B------:R-:W-:-:S04]  /*19830*/  LOP3.LUT R34, R34, 0x40, RZ, 0xfc, !PT ;  /* 0x0000004022227812 */ /* 0x000fc800078efcff */
[----:B------:R-:W-:Y:S02]  /*19840*/  ISETP.GE.AND P2, PT, R34, UR4, PT ;  /* 0x0000000422007c0c */ /* 0x000fe4000bf46270 */
[----:B------:R-:W0:Y:S01]  /*19850*/  S2R R34, SR_TID.X ;  /* 0x0000000000227919 */ /* 0x000e220000002100 */
[C---:B---3--:R-:W-:Y:S01]  /*19860*/  ISETP.GE.AND P0, PT, R37.reuse, R20, PT ;  /* 0x000000142500720c */ /* 0x048fe20003f06270 */
[----:B------:R-:W-:-:S03]  /*19870*/  IMAD.IADD R37, R37, 0x1, R33 ;  /* 0x0000000125257824 */ /* 0x000fc600078e0221 */
[----:B------:R-:W-:Y:S01]  /*19880*/  ISETP.GT.U32.OR P0, PT, R21, 0x3f, P0 ;  /* 0x0000003f1500780c */ /* 0x000fe20000704470 */
[----:B----4-:R-:W-:-:S04]  /*19890*/  @P1 IMAD.HI.U32 R3, R37, R3, RZ ;  /* 0x0000000325031227 */ /* 0x010fc800078e00ff */
[----:B------:R-:W-:Y:S01]  /*198a0*/  IMAD.MOV.U32 R0, RZ, RZ, R37 ;  /* 0x000000ffff007224 */ /* 0x000fe200078e0025 */
[----:B------:R-:W-:-:S07]  /*198b0*/  @P1 SHF.R.U32.HI R0, RZ, R2, R3 ;  /* 0x00000002ff001219 */ /* 0x000fce0000011603 */
[----:B------:R-:W1:Y:S01]  /*198c0*/  @!P0 LDC.64 R2, c[0x0][0x428] ;  /* 0x00010a00ff028b82 */ /* 0x000e620000000a00 */
[----:B------:R-:W-:Y:S02]  /*198d0*/  SEL R7, RZ, 0xffffffff, P2 ;  /* 0xffffffffff077807 */ /* 0x000fe40001000000 */
[----:B------:R-:W-:Y:S01]  /*198e0*/  @P2 LOP3.LUT R16, R16, 0x40, RZ, 0xfc, !PT ;  /* 0x0000004010102812 */ /* 0x000fe200078efcff */
[----:B0-----:R-:W-:-:S05]  /*198f0*/  IMAD.SHL.U32 R34, R34, 0x8, RZ ;  /* 0x0000000822227824 */ /* 0x001fca00078e00ff */
[----:B------:R-:W-:Y:S01]  /*19900*/  LOP3.LUT R34, R34, 0x38, RZ, 0xc0, !PT ;  /* 0x0000003822227812 */ /* 0x000fe200078ec0ff */
[----:B------:R-:W-:Y:S01]  /*19910*/  IMAD.SHL.U32 R7, R7, 0x2, RZ ;  /* 0x0000000207077824 */ /* 0x000fe200078e00ff */
[----:B------:R-:W-:Y:S02]  /*19920*/  ISETP.GE.AND P2, PT, R4, UR4, PT ;  /* 0x0000000404007c0c */ /* 0x000fe4000bf46270 */
[----:B------:R-:W-:Y:S02]  /*19930*/  LOP3.LUT R34, R34, 0xc0, RZ, 0xfc, !PT ;  /* 0x000000c022227812 */ /* 0x000fe400078efcff */
[----:B------:R-:W-:Y:S02]  /*19940*/  SEL R4, RZ, 0x1, P3 ;  /* 0x00000001ff047807 */ /* 0x000fe40001800000 */
        /* <DEDUP_REMOVED lines=8> */
[----:B-1----:R-:W-:-:S04]  /*199d0*/  @!P0 IMAD R6, R34, R2, RZ ;  /* 0x0000000222068224 */ /* 0x002fc800078e02ff */
        /* <DEDUP_REMOVED lines=18> */
[----:B------:R-:W-:-:S02]  /*19b00*/  SEL R4, RZ, 0x10, P3 ;  /* 0x00000010ff047807 */ /* 0x000fc40001800000 */
[----:B------:R-:W-:Y:S02]  /*19b10*/  SEL R5, RZ, 0x20, P2 ;  /* 0x00000020ff057807 */ /* 0x000fe40001000000 */
[----:B0-----:R-:W-:Y:S02]  /*19b20*/  SEL R3, RZ, 0x40, P0 ;  /* 0x00000040ff037807 */ /* 0x001fe40000000000 */
[----:B------:R-:W-:-:S04]  /*19b30*/  LOP3.LUT R4, R5, R7, R4, 0xfe, !PT ;  /* 0x0000000705047212 */ /* 0x000fc800078efe04 */
[----:B------:R-:W-:-:S05]  /*19b40*/  LOP3.LUT R3, R4, R3, RZ, 0xfc, !PT ;  /* 0x0000000304037212 */ /* 0x000fca00078efcff */
[----:B------:R0:W-:Y:S01]  /*19b50*/  STL [R1+0x30], R3 ;  /* 0x0000300301007387 */ /* 0x0001e20000100800 */
[----:B------:R-:W-:Y:S02]  /*19b60*/  LOP3.LUT R16, R16, 0xfffffff7, RZ, 0xc0, !PT ;  /* 0xfffffff710107812 */ /* 0x000fe400078ec0ff */
[----:B------:R-:W-:Y:S02]  /*19b70*/  ISETP.GE.AND P0, PT, R11, UR4, PT ;  /* 0x000000040b007c0c */ /* 0x000fe4000bf06270 */
[----:B------:R-:W-:Y:S01]  /*19b80*/  @P3 LOP3.LUT R16, R16, 0x8, RZ, 0xfc, !PT ;  /* 0x0000000810103812 */ /* 0x000fe200078efcff */
[----:B------:R-:W-:Y:S01]  /*19b90*/  UMOV UR4, 0xffffffff ;  /* 0xffffffff00047882 */ /* 0x000fe20000000000 */
[----:B------:R-:W-:Y:S02]  /*19ba0*/  IADD3 R0, -R0, RZ, RZ ;  /* 0x000000ff00007210 */ /* 0x000fe40007ffe1ff */
[----:B------:R-:W-:Y:S02]  /*19bb0*/  LOP3.LUT R16, R16, 0xfffffffb, RZ, 0xc0, !PT ;  /* 0xfffffffb10107812 */ /* 0x000fe400078ec0ff */
[----:B------:R-:W-:Y:S01]  /*19bc0*/  SEL R2, RZ, 0x80, P0 ;  /* 0x00000080ff027807 */ /* 0x000fe20000000000 */
[----:B------:R-:W-:Y:S01]  /*19bd0*/  IMAD R37, R8, R0, R37 ;  /* 0x0000000008257224 */ /* 0x000fe200078e0225 */
[----:B------:R-:W-:Y:S01]  /*19be0*/  @P2 LOP3.LUT R16, R16, 0x4, RZ, 0xfc, !PT ;  /* 0x0000000410102812 */ /* 0x000fe200078efcff */
[----:B0-----:R-:W-:Y:S06]  /*19bf0*/  BRA.DIV UR4, `(.L_x_4722) ;  /* 0x0000005204dc7947 */ /* 0x001fec000b800000 */
.L_x_4836:
[----:B------:R-:W2:Y:S01]  /*19c00*/  LDL R0, [R1+0x48] ;  /* 0x0000480001007983 */ /* 0x000ea20000100800 */
[----:B------:R-:W-:Y:S02]  /*19c10*/  LOP3.LUT R2, R3, R2, RZ, 0xfc, !PT ;  /* 0x0000000203027212 */ /* 0x000fe400078efcff */
[----:B------:R-:W-:Y:S02]  /*19c20*/  ISETP.GT.U32.AND P1, PT, R21, 0x3f, PT ;  /* 0x0000003f1500780c */ /* 0x000fe40003f24070 */
[----:B------:R-:W-:Y:S01]  /*19c30*/  LOP3.LUT R16, R16, 0xfffffeff, RZ, 0xc0, !PT ;  /* 0xfffffeff10107812 */ /* 0x000fe200078ec0ff */
[----:B------:R0:W-:Y:S03]  /*19c40*/  STL [R1+0xc], R2 ;  /* 0x00000c0201007387 */ /* 0x0001e60000100800 */
[----:B------:R-:W-:-:S07]  /*19c50*/  LOP3.LUT R16, R16, 0xfffffffe, RZ, 0xc0, !PT ;  /* 0xfffffffe10107812 */ /* 0x000fce00078ec0ff */
[----:B------:R-:W-:Y:S02]  /*19c60*/  @P1 LOP3.LUT R16, R16, 0x1, RZ, 0xfc, !PT ;  /* 0x0000000110101812 */ /* 0x000fe400078efcff */
[----:B--2---:R-:W-:-:S13]  /*19c70*/  ISETP.NE.AND P0, PT, R0, 0x3, PT ;  /* 0x000000030000780c */ /* 0x004fda0003f05270 */
[----:B------:R-:W-:Y:S01]  /*19c80*/  @P0 LOP3.LUT R16, R16, 0x100, RZ, 0xfc, !PT ;  /* 0x0000010010100812 */ /* 0x000fe200078efcff */
[----:B0-----:R-:W-:Y:S06]  /*19c90*/  @!P0 BRA `(.L_x_4723) ;  /* 0x0000000000048947 */ /* 0x001fec0003800000 */
[----:B------:R-:W-:Y:S01]  /*19ca0*/  BPT.TRAP 0x1 ;  /* 0x000000040000795c */ /* 0x000fe20000300000 */
.L_x_4723:
        /* <DEDUP_REMOVED lines=9> */
.L_x_4837:
[----:B------:R-:W-:Y:S05]  /*19d40*/  BSYNC B0 ;  /* 0x0000000000007941 */ /* 0x000fea0003800000 */
.L_x_4724:
[----:B------:R-:W1:Y:S01]  /*19d50*/  S2R R7, SR_TID.X ;  /* 0x0000000000077919 */ /* 0x000e620000002100 */
[----:B0-----:R-:W-:Y:S01]  /*19d60*/  SHF.R.S32.HI R0, RZ, 0x1f, R37 ;  /* 0x0000001fff007819 */ /* 0x001fe20000011425 */
[----:B------:R-:W-:Y:S01]  /*19d70*/  ULDC.64 UR4, c[0x0][0x300] ;  /* 0x0000c00000047ab9 */ /* 0x000fe20000000a00 */
[----:B-----5:R-:W-:Y:S01]  /*19d80*/  SHF.R.S32.HI R4, RZ, 0x1f, R36 ;  /* 0x0000001fff047819 */ /* 0x020fe20000011424 */
[----:B------:R-:W-:Y:S01]  /*19d90*/  IMAD.WIDE.U32 R2, R37, UR4, RZ ;  /* 0x0000000425027c25 */ /* 0x000fe2000f8e00ff */
[----:B------:R-:W-:Y:S01]  /*19da0*/  ULDC.64 UR6, c[0x0][0x2e8] ;  /* 0x0000ba0000067ab9 */ /* 0x000fe20000000a00 */
[----:B------:R0:W-:Y:S01]  /*19db0*/  STL [R1+0x28], R0 ;  /* 0x0000280001007387 */ /* 0x0001e20000100800 */
[----:B------:R-:W-:Y:S01]  /*19dc0*/  LOP3.LUT R16, R16, 0xfffffffd, RZ, 0xc0, !PT ;  /* 0xfffffffd10107812 */ /* 0x000fe200078ec0ff */
[----:B------:R-:W-:Y:S02]  /*19dd0*/  IMAD R5, R22, 0x1000, R35 ;  /* 0x0000100016057824 */ /* 0x000fe400078e0223 */
        /* <DEDUP_REMOVED lines=10> */
[----:B------:R-:W-:-:S03]  /*19e80*/  IMAD.IADD R3, R3, 0x1, R0 ;  /* 0x0000000103037824 */ /* 0x000fc600078e0200 */
[----:B------:R-:W-:Y:S01]  /*19e90*/  LOP3.LUT R7, R7, 0x38, RZ, 0xc0, !PT ;  /* 0x0000003807077812 */ /* 0x000fe200078ec0ff */
[----:B------:R-:W-:Y:S01]  /*19ea0*/  IMAD.WIDE.U32 R2, R17, UR4, R2 ;  /* 0x0000000411027c25 */ /* 0x000fe2000f8e0002 */
[----:B------:R-:W-:Y:S02]  /*19eb0*/  ULDC UR4, c[0x0][0x2f4] ;  /* 0x0000bd0000047ab9 */ /* 0x000fe40000000800 */
[----:B------:R-:W-:Y:S01]  /*19ec0*/  ISETP.GE.AND P2, PT, R7, UR4, PT ;  /* 0x0000000407007c0c */ /* 0x000fe2000bf46270 */
[----:B--2---:R-:W-:Y:S01]  /*19ed0*/  IMAD R4, R17, UR5, R3 ;  /* 0x0000000511047c24 */ /* 0x004fe2000f8e0203 */
        /* <DEDUP_REMOVED lines=38> */
.L_x_4847:
        /* <DEDUP_REMOVED lines=10> */
.L_x_4727:
        /* <DEDUP_REMOVED lines=11> */
.L_x_4728:
[----:B------:R1:W5:Y:S01]  /*1a290*/  LDL.LU R0, [R1+0x18] ;  /* 0x0000180001007983 */ /* 0x0003620000300800 */
[----:B------:R1:W-:Y:S03]  /*1a2a0*/  SYNCS.ARRIVE.TRANS64.A1T0 RZ, [R30+URZ+0x28c30], RZ ;  /* 0x028c30ff1eff79a7 */ /* 0x0003e6000810003f */
[----:B------:R1:W5:Y:S04]  /*1a2b0*/  LDL.LU R4, [R1+0x8] ;  /* 0x0000080001047983 */ /* 0x0003680000300800 */
[----:B0-----:R1:W5:Y:S02]  /*1a2c0*/  LDL R3, [R1+0xc] ;  /* 0x00000c0001037983 */ /* 0x0013640000100800 */
        /* <DEDUP_REMOVED lines=18> */
[----:B------:R0:W-:Y:S01]  /*1a3f0*/  STL.64 [R1+0x18], R4 ;  /* 0x0000180401007387 */ /* 0x0001e20000100a00 */
        /* <DEDUP_REMOVED lines=8> */
[----:B------:R-:W-:Y:S01]  /*1a480*/  IMAD.U32 R4, RZ, RZ, UR4 ;  /* 0x00000004ff047e24 */ /* 0x000fe2000f8e00ff */
[----:B------:R-:W-:Y:S01]  /*1a490*/  MOV R8, 0x70 ;  /* 0x0000007000087802 */ /* 0x000fe20000000f00 */
[----:B------:R-:W0:Y:S01]  /*1a4a0*/  LDC.64 R2, c[0x4][R2] ;  /* 0x0100000002027b82 */ /* 0x000e220000000a00 */
[----:B------:R-:W-:Y:S02]  /*1a4b0*/  IMAD.U32 R5, RZ, RZ, UR5 ;  /* 0x00000005ff057e24 */ /* 0x000fe4000f8e00ff */
[----:B------:R-:W-:Y:S02]  /*1a4c0*/  IMAD.U32 R6, RZ, RZ, UR6 ;  /* 0x00000006ff067e24 */ /* 0x000fe4000f8e00ff */
[----:B------:R-:W-:-:S02]  /*1a4d0*/  IMAD.U32 R7, RZ, RZ, UR7 ;  /* 0x00000007ff077e24 */ /* 0x000fc4000f8e00ff */
[----:B------:R-:W-:Y:S02]  /*1a4e0*/  IMAD.U32 R10, RZ, RZ, UR8 ;  /* 0x00000008ff0a7e24 */ /* 0x000fe4000f8e00ff */
[----:B------:R-:W-:Y:S02]  /*1a4f0*/  IMAD.U32 R11, RZ, RZ, UR9 ;  /* 0x00000009ff0b7e24 */ /* 0x000fe4000f8e00ff */
[----:B------:R-:W-:Y:S02]  /*1a500*/  IMAD.MOV.U32 R12, RZ, RZ, 0x1 ;  /* 0x00000001ff0c7424 */ /* 0x000fe400078e00ff */
[----:B------:R-:W-:-:S07]  /*1a510*/  IMAD.MOV.U32 R13, RZ, RZ, RZ ;  /* 0x000000ffff0d7224 */ /* 0x000fce00078e00ff */
[----:B------:R-:W-:-:S07]  /*1a520*/  LEPC R20, `(.L_x_4730) ;  /* 0x000000001014794e */ /* 0x000fce0000000000 */
[----:B01----:R-:W-:Y:S05]  /*1a530*/  CALL.ABS.NOINC R2 ;  /* 0x0000000002007343 */ /* 0x003fea0003c00000 */
.L_x_4730:
[----:B------:R-:W-:Y:S05]  /*1a540*/  BSYNC B6 ;  /* 0x0000000000067941 */ /* 0x000fea0003800000 */
.L_x_4729:
[----:B------:R-:W2:Y:S01]  /*1a550*/  LDL.LU R0, [R1+0x8] ;  /* 0x0000080001007983 */ /* 0x000ea20000300800 */
[----:B------:R-:W-:Y:S01]  /*1a560*/  ULDC.64 UR4, c[0x0][0x2d8] ;  /* 0x0000b60000047ab9 */ /* 0x000fe20000000a00 */
[----:B------:R-:W0:Y:S02]  /*1a570*/  LDC R7, c[0x0][0x448] ;  /* 0x00011200ff077b82 */ /* 0x000e240000000800 */
[----:B------:R-:W2:Y:S04]  /*1a580*/  LDL.LU.64 R2, [R1+0x18] ;  /* 0x0000180001027983 */ /* 0x000ea80000300a00 */
        /* <DEDUP_REMOVED lines=86> */
.L_x_4856:
        /* <DEDUP_REMOVED lines=10> */
.L_x_4732:
        /* <DEDUP_REMOVED lines=18> */
.L_x_4857:
[----:B------:R-:W-:Y:S05]  /*1acb0*/  BSYNC B0 ;  /* 0x0000000000007941 */ /* 0x000fea0003800000 */
.L_x_4733:
[----:B------:R-:W2:Y:S02]  /*1acc0*/  LDL R2, [R1+0x48] ;  /* 0x0000480001027983 */ /* 0x000ea40000100800 */
[----:B--2---:R-:W-:-:S13]  /*1acd0*/  ISETP.NE.AND P0, PT, R2, 0x3, PT ;  /* 0x000000030200780c */ /* 0x004fda0003f05270 */
[----:B------:R-:W-:Y:S05]  /*1ace0*/  @!P0 BRA `(.L_x_4735) ;  /* 0x0000000000048947 */ /* 0x000fea0003800000 */
[----:B------:R-:W-:Y:S01]  /*1acf0*/  BPT.TRAP 0x1 ;  /* 0x000000040000795c */ /* 0x000fe20000300000 */
.L_x_4735:
[----:B0-----:R-:W-:Y:S01]  /*1ad00*/  SHF.L.U32 R0, R28, 0x1f, RZ ;  /* 0x0000001f1c007819 */ /* 0x001fe200000006ff */
[----:B------:R-:W-:Y:S03]  /*1ad10*/  BSSY B0, `(.L_x_4736) ;  /* 0x0000003000007945 */ /* 0x000fe60003800000 */
[----:B------:R-:W0:Y:S02]  /*1ad20*/  SYNCS.PHASECHK.TRANS64.TRYWAIT P0, [R30+URZ+0x28c60], R0 ;  /* 0x028c60001e0075a7 */ /* 0x000e24000800017f */
[----:B0-----:R-:W-:Y:S05]  /*1ad30*/  @!P0 BRA `(.L_x_4737) ;  /* 0x0000004c007c8947 */ /* 0x001fea0003800000 */
.L_x_4858:
[----:B------:R-:W-:Y:S05]  /*1ad40*/  BSYNC B0 ;  /* 0x0000000000007941 */ /* 0x000fea0003800000 */
.L_x_4736:
[----:B------:R-:W0:Y:S01]  /*1ad50*/  LDL.LU R2, [R1+0x28] ;  /* 0x0000280001027983 */ /* 0x000e220000300800 */
[----:B------:R-:W-:Y:S01]  /*1ad60*/  ULDC.64 UR4, c[0x0][0x328] ;  /* 0x0000ca0000047ab9 */ /* 0x000fe20000000a00 */
[----:B------:R-:W-:Y:S02]  /*1ad70*/  ULDC.64 UR6, c[0x0][0x318] ;  /* 0x0000c60000067ab9 */ /* 0x000fe40000000a00 */
[----:B------:R-:W2:Y:S01]  /*1ad80*/  LDL.LU R4, [R1+0x2c] ;  /* 0x00002c0001047983 */ /* 0x000ea20000300800 */
[----:B0-----:R-:W-:Y:S02]  /*1ad90*/  IMAD R0, R2, UR4, RZ ;  /* 0x0000000402007c24 */ /* 0x001fe4000f8e02ff */
[----:B------:R-:W-:-:S04]  /*1ada0*/  IMAD.WIDE.U32 R2, R37, UR4, RZ ;  /* 0x0000000425027c25 */ /* 0x000fc8000f8e00ff */
[----:B------:R-:W-:Y:S01]  /*1adb0*/  IMAD R0, R37, UR5, R0 ;  /* 0x0000000525007c24 */ /* 0x000fe2000f8e0200 */
[----:B------:R-:W-:-:S04]  /*1adc0*/  ULDC.64 UR4, c[0x0][0x338] ;  /* 0x0000ce0000047ab9 */ /* 0x000fc80000000a00 */
[----:B------:R-:W-:Y:S01]  /*1add0*/  IADD3 R3, R3, R0, RZ ;  /* 0x0000000003037210 */ /* 0x000fe20007ffe0ff */
[----:B--2---:R-:W-:Y:S02]  /*1ade0*/  IMAD R0, R4, UR4, RZ ;  /* 0x0000000404007c24 */ /* 0x004fe4000f8e02ff */
[----:B------:R-:W-:Y:S02]  /*1adf0*/  IMAD R4, R22, 0x8000, R35 ;  /* 0x0000800016047824 */ /* 0x000fe400078e0223 */
        /* <DEDUP_REMOVED lines=98> */
.L_x_4868:
        /* <DEDUP_REMOVED lines=34> */
.L_x_4739:
        /* <DEDUP_REMOVED lines=11> */
.L_x_4740:
        /* <DEDUP_REMOVED lines=12> */
.L_x_4755:
[----:B--2---:R-:W2:Y:S01]  /*1b7b0*/  LDL R10, [R1+0x48] ;  /* 0x00004800010a7983 */ /* 0x004ea20000100800 */
[----:B0-----:R-:W0:Y:S01]  /*1b7c0*/  LDC R5, c[0x0][0x430] ;  /* 0x00010c00ff057b82 */ /* 0x001e220000000800 */
[----:B-1----:R-:W1:Y:S01]  /*1b7d0*/  S2R R2, SR_TID.X ;  /* 0x0000000000027919 */ /* 0x002e620000002100 */
[----:B---3--:R-:W3:Y:S01]  /*1b7e0*/  S2R R8, SR_TID.X ;  /* 0x0000000000087919 */ /* 0x008ee20000002100 */
[----:B0-----:R-:W-:Y:S02]  /*1b7f0*/  ISETP.NE.AND P0, PT, R5, 0x1, PT ;  /* 0x000000010500780c */ /* 0x001fe40003f05270 */
[----:B-1----:R-:W-:-:S11]  /*1b800*/  LOP3.LUT R2, R2, 0x7f, RZ, 0xc0, !PT ;  /* 0x0000007f02027812 */ /* 0x002fd600078ec0ff */
[----:B------:R-:W0:Y:S01]  /*1b810*/  @P0 LDC R6, c[0x0][0x434] ;  /* 0x00010d00ff060b82 */ /* 0x000e220000000800 */
[----:B---3--:R-:W-:Y:S01]  /*1b820*/  IMAD.SHL.U32 R8, R8, 0x10, RZ ;  /* 0x0000001008087824 */ /* 0x008fe200078e00ff */
[----:B------:R-:W-:-:S04]  /*1b830*/  SHF.R.U32.HI R2, RZ, 0x3, R2 ;  /* 0x00000003ff027819 */ /* 0x000fc80000011602 */
[----:B------:R-:W-:Y:S02]  /*1b840*/  LOP3.LUT R8, R2, 0x70, R8, 0xf8, !PT ;  /* 0x0000007002087812 */ /* 0x000fe400078ef808 */
[----:B------:R-:W1:Y:S02]  /*1b850*/  @P0 LDC R3, c[0x0][0x438] ;  /* 0x00010e00ff030b82 */ /* 0x000e640000000800 */
[----:B------:R-:W-:Y:S01]  /*1b860*/  ISETP.GT.U32.AND P1, PT, R8, 0x3f, PT ;  /* 0x0000003f0800780c */ /* 0x000fe20003f24070 */
[----:B------:R-:W-:-:S04]  /*1b870*/  IMAD R4, R7, 0x40, R33 ;  /* 0x0000004007047824 */ /* 0x000fc800078e0221 */
[----:B------:R-:W-:-:S08]  /*1b880*/  IMAD.IADD R4, R8, 0x1, R4 ;  /* 0x0000000108047824 */ /* 0x000fd000078e0204 */
[----:B------:R-:W3:Y:S01]  /*1b890*/  @!P1 LDC.64 R8, c[0x0][0x428] ;  /* 0x00010a00ff089b82 */ /* 0x000ee20000000a00 */
[----:B0-----:R-:W-:-:S04]  /*1b8a0*/  @P0 IMAD.HI.U32 R6, R4, R6, RZ ;  /* 0x0000000604060227 */ /* 0x001fc800078e00ff */
[----:B------:R-:W-:Y:S01]  /*1b8b0*/  IMAD.MOV.U32 R2, RZ, RZ, R4 ;  /* 0x000000ffff027224 */ /* 0x000fe200078e0004 */
[----:B-1----:R-:W-:-:S05]  /*1b8c0*/  @P0 SHF.R.U32.HI R2, RZ, R3, R6 ;  /* 0x00000003ff020219 */ /* 0x002fca0000011606 */
[----:B------:R-:W-:-:S04]  /*1b8d0*/  IMAD.MOV R3, RZ, RZ, -R2 ;  /* 0x000000ffff037224 */ /* 0x000fc800078e0a02 */
[----:B------:R-:W-:Y:S01]  /*1b8e0*/  IMAD R5, R5, R3, R4 ;  /* 0x0000000305057224 */ /* 0x000fe200078e0204 */
[--C-:B------:R-:W-:Y:S01]  /*1b8f0*/  @!P1 SHF.R.S32.HI R3, RZ, 0x1f, R2.reuse ;  /* 0x0000001fff039819 */ /* 0x100fe20000011402 */
[-C--:B---3--:R-:W-:Y:S02]  /*1b900*/  @!P1 IMAD R4, R34, R8.reuse, RZ ;  /* 0x0000000822049224 */ /* 0x088fe400078e02ff */
[----:B------:R-:W-:-:S04]  /*1b910*/  @!P1 IMAD.WIDE.U32 R2, R26, R8, R2 ;  /* 0x000000081a029225 */ /* 0x000fc800078e0002 */
[----:B------:R-:W-:Y:S02]  /*1b920*/  @!P1 IMAD R4, R26, R9, R4 ;  /* 0x000000091a049224 */ /* 0x000fe400078e0204 */
[----:B------:R-:W0:Y:S02]  /*1b930*/  @!P1 LDC.64 R8, c[0x0][0x418] ;  /* 0x00010600ff089b82 */ /* 0x000e240000000a00 */
[----:B------:R-:W-:Y:S02]  /*1b940*/  @!P1 IMAD.IADD R3, R4, 0x1, R3 ;  /* 0x0000000104039824 */ /* 0x000fe400078e0203 */
[----:B------:R-:W-:Y:S02]  /*1b950*/  IMAD.MOV.U32 R4, RZ, RZ, RZ ;  /* 0x000000ffff047224 */ /* 0x000fe400078e00ff */
[----:B------:R-:W-:Y:S01]  /*1b960*/  VIADD R22, R22, 0x1 ;  /* 0x0000000116167836 */ /* 0x000fe20000000000 */
[----:B0-----:R-:W-:-:S04]  /*1b970*/  @!P1 LEA R8, P0, R2, R8, 0x2 ;  /* 0x0000000802089211 */ /* 0x001fc800078010ff */
[----:B------:R-:W-:Y:S02]  /*1b980*/  @!P1 LEA.HI.X R9, R2, R9, R3, 0x2, P0 ;  /* 0x0000000902099211 */ /* 0x000fe400000f1403 */
[----:B------:R-:W-:-:S03]  /*1b990*/  ISETP.NE.AND P0, PT, R22, 0x2, PT ;  /* 0x000000021600780c */ /* 0x000fc60003f05270 */
[----:B------:R0:W5:Y:S01]  /*1b9a0*/  @!P1 LDG.E R4, desc[UR40][R8.64] ;  /* 0x0000002808049981 */ /* 0x000162000c1e1900 */
[----:B------:R-:W-:Y:S01]  /*1b9b0*/  SEL R2, RZ, 0x1, P0 ;  /* 0x00000001ff027807 */ /* 0x000fe20000000000 */
[----:B------:R-:W-:Y:S05]  /*1b9c0*/  YIELD ;  /* 0x0000000000007946 */ /* 0x000fea0003800000 */
[----:B------:R-:W-:Y:S01]  /*1b9d0*/  LOP3.LUT R28, R28, R2, RZ, 0x3c, !PT ;  /* 0x000000021c1c7212 */ /* 0x000fe200078e3cff */
[----:B------:R-:W-:Y:S01]  /*1b9e0*/  IMAD.MOV.U32 R2, RZ, RZ, R7 ;  /* 0x000000ffff027224 */ /* 0x000fe200078e0007 */
[----:B------:R-:W-:Y:S01]  /*1b9f0*/  SEL R22, R22, RZ, P0 ;  /* 0x000000ff16167207 */ /* 0x000fe20000000000 */
[----:B------:R-:W-:-:S03]  /*1ba00*/  VIADD R7, R7, 0xffffffff ;  /* 0xffffffff07077836 */ /* 0x000fc60000000000 */
[----:B------:R-:W-:Y:S02]  /*1ba10*/  ISETP.GT.AND P3, PT, R2, R32, PT ;  /* 0x000000200200720c */ /* 0x000fe40003f64270 */
[----:B--2---:R-:W-:-:S13]  /*1ba20*/  ISETP.NE.AND P1, PT, R10, 0x3, PT ;  /* 0x000000030a00780c */ /* 0x004fda0003f25270 */
[----:B0-----:R-:W-:Y:S05]  /*1ba30*/  @!P1 BRA `(.L_x_4743) ;  /* 0x0000000000049947 */ /* 0x001fea0003800000 */
[----:B------:R-:W-:Y:S01]  /*1ba40*/  BPT.TRAP 0x1 ;  /* 0x000000040000795c */ /* 0x000fe20000300000 */
.L_x_4743:
[----:B------:R-:W-:Y:S01]  /*1ba50*/  LEA R6, R22, R18, 0x3 ;  /* 0x0000001216067211 */ /* 0x000fe200078e18ff */
[----:B------:R-:W-:Y:S01]  /*1ba60*/  BSSY B1, `(.L_x_4744) ;  /* 0x0000005000017945 */ /* 0x000fe20003800000 */
[----:B------:R-:W-:Y:S02]  /*1ba70*/  SHF.L.U32 R20, R28, 0x1f, RZ ;  /* 0x0000001f1c147819 */ /* 0x000fe400000006ff */
[----:B------:R-:W-:Y:S02]  /*1ba80*/  SHF.R.S32.HI R9, RZ, 0x1f, R5 ;  /* 0x0000001fff097819 */ /* 0x000fe40000011405 */
[----:B------:R-:W0:Y:S02]  /*1ba90*/  SYNCS.PHASECHK.TRANS64.TRYWAIT P0, [R6+URZ+0x28c40], R20 ;  /* 0x028c4014060075a7 */ /* 0x000e24000800017f */
[----:B0-----:R-:W-:Y:S05]  /*1baa0*/  @!P0 BRA `(.L_x_4745) ;  /* 0x0000004800608947 */ /* 0x001fea0003800000 */
.L_x_4869:
[----:B------:R-:W-:Y:S05]  /*1bab0*/  BSYNC B1 ;  /* 0x0000000000017941 */ /* 0x000fea0003800000 */
.L_x_4744:
        /* <DEDUP_REMOVED lines=40> */
.L_x_4879:
        /* <DEDUP_REMOVED lines=8> */
.L_x_4747:
        /* <DEDUP_REMOVED lines=11> */
.L_x_4748:
[----:B------:R2:W-:Y:S01]  /*1be70*/  SYNCS.ARRIVE.TRANS64.A1T0 RZ, [R6+URZ+0x28c30], RZ ;  /* 0x028c30ff06ff79a7 */ /* 0x0005e2000810003f */
[----:B------:R-:W-:Y:S05]  /*1be80*/  @!P2 BRA `(.L_x_4749) ;  /* 0x000000000004a947 */ /* 0x000fea0003800000 */
[----:B------:R-:W-:Y:S01]  /*1be90*/  BPT.TRAP 0x1 ;  /* 0x000000040000795c */ /* 0x000fe20000300000 */
.L_x_4749:
[----:B------:R-:W3:Y:S01]  /*1bea0*/  SYNCS.PHASECHK.TRANS64.TRYWAIT P0, [R6+URZ+0x28c60], R20 ;  /* 0x028c6014060075a7 */ /* 0x000ee2000800017f */
[----:B------:R-:W-:Y:S04]  /*1beb0*/  BSSY B1, `(.L_x_4750) ;  /* 0x0000002000017945 */ /* 0x000fe80003800000 */
[----:B---3--:R-:W-:Y:S05]  /*1bec0*/  @!P0 BRA `(.L_x_4751) ;  /* 0x0000004800888947 */ /* 0x008fea0003800000 */
.L_x_4880:
[----:B------:R-:W-:Y:S05]  /*1bed0*/  BSYNC B1 ;  /* 0x0000000000017941 */ /* 0x000fea0003800000 */
.L_x_4750:
        /* <DEDUP_REMOVED lines=79> */
.L_x_4890:
        /* <DEDUP_REMOVED lines=25> */
.L_x_4753:
        /* <DEDUP_REMOVED lines=11> */
.L_x_4754:
[----:B------:R1:W-:Y:S01]  /*1c610*/  SYNCS.ARRIVE.TRANS64.A1T0 RZ, [R6+URZ+0x28c50], RZ ;  /* 0x028c50ff06ff79a7 */ /* 0x0003e2000810003f */
[----:B------:R-:W-:Y:S05]  /*1c620*/  @P3 BRA `(.L_x_4755) ;  /* 0xfffffff000603947 */ /* 0x000fea000383ffff */
.L_x_4742:
[----:B------:R-:W-:Y:S05]  /*1c630*/  BSYNC B0 ;  /* 0x0000000000007941 */ /* 0x000fea0003800000 */
.L_x_4741:
        /* <DEDUP_REMOVED lines=21> */
.L_x_4757:
[----:B------:R-:W-:Y:S05]  /*1c790*/  BSYNC B0 ;  /* 0x0000000000007941 */ /* 0x000fea0003800000 */
.L_x_4756:
[----:B------:R-:W-:-:S07]  /*1c7a0*/  SEL R22, R22, RZ, P0 ;  /* 0x000000ff16167207 */ /* 0x000fce0000000000 */
.L_x_4716:
[----:B------:R-:W-:Y:S05]  /*1c7b0*/  BSYNC B7 ;  /* 0x0000000000077941 */ /* 0x000fea0003800000 */
.L_x_4714:
        /* <DEDUP_REMOVED lines=11> */
.L_x_4758:
        /* <DEDUP_REMOVED lines=43> */
.L_x_4900:
[----:B------:R-:W-:Y:S02]  /*1cb20*/  ULDC UR4, c[0x0][0xc38] ;  /* 0x00030e0000047ab9 */ /* 0x000fe40000000800 */
[----:B------:R-:W-:-:S04]  /*1cb30*/  IMAD.U32 R4, RZ, RZ, UR4 ;  /* 0x00000004ff047e24 */ /* 0x000fc8000f8e00ff */
[----:B-1----:R-:W-:-:S04]  /*1cb40*/  IMAD R3, R14, R4, RZ ;  /* 0x000000040e037224 */ /* 0x002fc800078e02ff */
[----:B------:R-:W-:-:S05]  /*1cb50*/  IMAD.IADD R6, R6, 0x1, R3 ;  /* 0x0000000106067824 */ /* 0x000fca00078e0203 */
[----:B------:R-:W-:-:S13]  /*1cb60*/  ISETP.GT.AND P6, PT, R6, R0, PT ;  /* 0x000000000600720c */ /* 0x000fda0003fc4270 */
[----:B------:R-:W-:Y:S05]  /*1cb70*/  @P6 BRA `(.L_x_4761) ;  /* 0x0000000000a46947 */ /* 0x000fea0003800000 */
.L_x_4764:
        /* <DEDUP_REMOVED lines=35> */
.L_x_4908:
[----:B------:R-:W-:Y:S02]  /*1cdb0*/  ULDC UR4, c[0x0][0xc38] ;  /* 0x00030e0000047ab9 */ /* 0x000fe40000000800 */
[----:B------:R-:W-:-:S04]  /*1cdc0*/  IMAD.U32 R4, RZ, RZ, UR4 ;  /* 0x00000004ff047e24 */ /* 0x000fc8000f8e00ff */
[----:B-1----:R-:W-:-:S04]  /*1cdd0*/  IMAD R3, R14, R4, RZ ;  /* 0x000000040e037224 */ /* 0x002fc800078e02ff */
[----:B------:R-:W-:-:S05]  /*1cde0*/  IMAD.IADD R6, R3, 0x1, R6 ;  /* 0x0000000103067824 */ /* 0x000fca00078e0206 */
[----:B------:R-:W-:-:S13]  /*1cdf0*/  ISETP.GT.AND P6, PT, R6, R0, PT ;  /* 0x000000000600720c */ /* 0x000fda0003fc4270 */
[----:B------:R-:W-:Y:S05]  /*1ce00*/  @!P6 BRA `(.L_x_4764) ;  /* 0xfffffffc005ce947 */ /* 0x000fea000383ffff */
.L_x_4761:
        /* <DEDUP_REMOVED lines=10> */
.L_x_4913:
[----:B------:R-:W-:-:S13]  /*1ceb0*/  ISETP.NE.AND P0, PT, R3, RZ, PT ;  /* 0x000000ff0300720c */ /* 0x000fda0003f05270 */
[----:B------:R-:W-:Y:S05]  /*1cec0*/  @!P0 BRA `(.L_x_4766) ;  /* 0x0000000000108947 */ /* 0x000fea0003800000 */
[----:B------:R-:W-:Y:S01]  /*1ced0*/  UMOV UR4, 0xffffffff ;  /* 0xffffffff00047882 */ /* 0x000fe20000000000 */
[----:B------:R-:W-:Y:S02]  /*1cee0*/  IADD3 R12, R7, -0x1, RZ ;  /* 0xffffffff070c7810 */ /* 0x000fe40007ffe0ff */
[----:B------:R-:W-:Y:S05]  /*1cef0*/  BRA.DIV UR4, `(.L_x_4767) ;  /* 0x0000004a04bc7947 */ /* 0x000fea000b800000 */
[----:B------:R4:W0:Y:S02]  /*1cf00*/  SHFL.IDX PT, R24, R2, R12, 0x1f ;  /* 0x00001f0c02187589 */ /* 0x00082400000e0000 */
.L_x_4766:
        /* <DEDUP_REMOVED lines=10> */
[----:B0-----:R-:W-:Y:S01]  /*1cfb0*/  VIADD R8, R7, 0xffffffe ;  /* 0x0ffffffe07087836 */ /* 0x001fe20000000000 */
[----:B------:R-:W-:-:S05]  /*1cfc0*/  IABS R7, R25 ;  /* 0x0000001900077213 */ /* 0x000fca0000000000 */
[----:B------:R0:W1:Y:S02]  /*1cfd0*/  F2I.FTZ.U32.TRUNC.NTZ R3, R8 ;  /* 0x0000000800037305 */ /* 0x000064000021f000 */
[----:B0-----:R-:W-:Y:S01]  /*1cfe0*/  IABS R8, R0 ;  /* 0x0000000000087213 */ /* 0x001fe20000000000 */
[----:B-1----:R-:W-:-:S04]  /*1cff0*/  IMAD.MOV R9, RZ, RZ, -R3 ;  /* 0x000000ffff097224 */ /* 0x002fc800078e0a03 */
[----:B------:R-:W-:-:S04]  /*1d000*/  IMAD R9, R9, R4, RZ ;  /* 0x0000000409097224 */ /* 0x000fc800078e02ff */
[----:B------:R-:W-:Y:S02]  /*1d010*/  IMAD.HI.U32 R3, R3, R9, R2 ;  /* 0x0000000903037227 */ /* 0x000fe400078e0002 */
[----:B------:R-:W0:Y:S02]  /*1d020*/  MUFU.RCP R2, R10 ;  /* 0x0000000a00027308 */ /* 0x000e240000001000 */
[----:B------:R-:W-:Y:S02]  /*1d030*/  IMAD.MOV R9, RZ, RZ, -R7 ;  /* 0x000000ffff097224 */ /* 0x000fe400078e0a07 */
[----:B------:R-:W-:-:S04]  /*1d040*/  IMAD.HI.U32 R7, R3, R8, RZ ;  /* 0x0000000803077227 */ /* 0x000fc800078e00ff */
[----:B------:R-:W-:-:S05]  /*1d050*/  IMAD R9, R7, R9, R8 ;  /* 0x0000000907097224 */ /* 0x000fca00078e0208 */
[----:B------:R-:W-:Y:S01]  /*1d060*/  ISETP.GT.U32.AND P1, PT, R4, R9, PT ;  /* 0x000000090400720c */ /* 0x000fe20003f24070 */
[----:B0-----:R-:W-:Y:S02]  /*1d070*/  VIADD R8, R2, 0xffffffe ;  /* 0x0ffffffe02087836 */ /* 0x001fe40000000000 */
[----:B------:R-:W-:Y:S02]  /*1d080*/  IMAD.MOV.U32 R2, RZ, RZ, RZ ;  /* 0x000000ffff027224 */ /* 0x000fe400078e00ff */
[----:B------:R-:W0:Y:S08]  /*1d090*/  F2I.FTZ.U32.TRUNC.NTZ R3, R8 ;  /* 0x0000000800037305 */ /* 0x000e30000021f000 */
[----:B------:R-:W-:-:S02]  /*1d0a0*/  @!P1 IMAD.IADD R9, R9, 0x1, -R4 ;  /* 0x0000000109099824 */ /* 0x000fc400078e0a04 */
[----:B------:R-:W-:Y:S01]  /*1d0b0*/  @!P1 VIADD R7, R7, 0x1 ;  /* 0x0000000107079836 */ /* 0x000fe20000000000 */
[----:B------:R-:W-:Y:S02]  /*1d0c0*/  ISETP.NE.AND P1, PT, R25, RZ, PT ;  /* 0x000000ff1900720c */ /* 0x000fe40003f25270 */
[----:B------:R-:W-:Y:S02]  /*1d0d0*/  ISETP.GE.U32.AND P0, PT, R9, R4, PT ;  /* 0x000000040900720c */ /* 0x000fe40003f06070 */
[----:B------:R-:W-:Y:S01]  /*1d0e0*/  IABS R4, R5 ;  /* 0x0000000500047213 */ /* 0x000fe20000000000 */
[----:B0-----:R-:W-:-:S04]  /*1d0f0*/  IMAD.MOV R9, RZ, RZ, -R3 ;  /* 0x000000ffff097224 */ /* 0x001fc800078e0a03 */
[----:B------:R-:W-:Y:S02]  /*1d100*/  IMAD.MOV R4, RZ, RZ, -R4 ;  /* 0x000000ffff047224 */ /* 0x000fe400078e0a04 */
[----:B------:R-:W-:-:S04]  /*1d110*/  IMAD R9, R9, R6, RZ ;  /* 0x0000000609097224 */ /* 0x000fc800078e02ff */
[----:B------:R-:W-:Y:S01]  /*1d120*/  IMAD.HI.U32 R2, R3, R9, R2 ;  /* 0x0000000903027227 */ /* 0x000fe200078e0002 */
[----:B------:R-:W-:-:S03]  /*1d130*/  LOP3.LUT R3, R0, R25, RZ, 0x3c, !PT ;  /* 0x0000001900037212 */ /* 0x000fc600078e3cff */
[----:B------:R-:W-:Y:S01]  /*1d140*/  @P0 VIADD R7, R7, 0x1 ;  /* 0x0000000107070836 */ /* 0x000fe20000000000 */
[----:B------:R-:W-:-:S13]  /*1d150*/  ISETP.GE.AND P2, PT, R3, RZ, PT ;  /* 0x000000ff0300720c */ /* 0x000fda0003f46270 */
        /* <DEDUP_REMOVED lines=22> */
.L_x_4768:
[----:B----4-:R-:W0:Y:S02]  /*1d2c0*/  LDC.64 R2, c[0x0][0xc90] ;  /* 0x00032400ff027b82 */ /* 0x010e240000000a00 */
[----:B0-----:R-:W-:-:S05]  /*1d2d0*/  IMAD.WIDE R2, R27, 0x4, R2 ;  /* 0x000000041b027825 */ /* 0x001fca00078e0202 */
[----:B-1----:R0:W2:Y:S02]  /*1d2e0*/  LDG.E R7, desc[UR40][R2.64] ;  /* 0x0000002802077981 */ /* 0x0020a4000c1e1900 */
[----:B0-----:R-:W-:Y:S02]  /*1d2f0*/  IMAD.MOV.U32 R2, RZ, RZ, RZ ;  /* 0x000000ffff027224 */ /* 0x001fe400078e00ff */
[----:B--2---:R-:W-:-:S05]  /*1d300*/  IMAD R5, R25, R7, RZ ;  /* 0x0000000719057224 */ /* 0x004fca00078e02ff */
[-C--:B------:R-:W-:Y:S02]  /*1d310*/  IABS R6, R5.reuse ;  /* 0x0000000500067213 */ /* 0x080fe40000000000 */
[----:B------:R-:W-:Y:S02]  /*1d320*/  IABS R10, R5 ;  /* 0x00000005000a7213 */ /* 0x000fe40000000000 */
[----:B------:R-:W0:Y:S08]  /*1d330*/  I2F.RP R8, R6 ;  /* 0x0000000600087306 */ /* 0x000e300000209400 */
[----:B0-----:R-:W0:Y:S02]  /*1d340*/  MUFU.RCP R8, R8 ;  /* 0x0000000800087308 */ /* 0x001e240000001000 */
[----:B0-----:R-:W-:Y:S01]  /*1d350*/  IADD3 R9, R8, 0xffffffe, RZ ;  /* 0x0ffffffe08097810 */ /* 0x001fe20007ffe0ff */
[----:B------:R-:W-:-:S05]  /*1d360*/  IMAD.MOV R8, RZ, RZ, -R10 ;  /* 0x000000ffff087224 */ /* 0x000fca00078e0a0a */
[----:B------:R-:W0:Y:S02]  /*1d370*/  F2I.FTZ.U32.TRUNC.NTZ R3, R9 ;  /* 0x0000000900037305 */ /* 0x000e24000021f000 */
[----:B0-----:R-:W-:-:S04]  /*1d380*/  IMAD.MOV R11, RZ, RZ, -R3 ;  /* 0x000000ffff0b7224 */ /* 0x001fc800078e0a03 */
[----:B------:R-:W-:-:S04]  /*1d390*/  IMAD R11, R11, R6, RZ ;  /* 0x000000060b0b7224 */ /* 0x000fc800078e02ff */
[----:B------:R-:W-:Y:S01]  /*1d3a0*/  IMAD.HI.U32 R3, R3, R11, R2 ;  /* 0x0000000b03037227 */ /* 0x000fe200078e0002 */
        /* <DEDUP_REMOVED lines=9> */
[----:B------:R-:W-:-:S13]  /*1d440*/  ISETP.GE.U32.AND P0, PT, R9, R6, PT ;  /* 0x000000060900720c */ /* 0x000fda0003f06070 */
[----:B------:R-:W-:-:S04]  /*1d450*/  @P0 VIADD R3, R3, 0x1 ;  /* 0x0000000103030836 */ /* 0x000fc80000000000 */
[----:B------:R-:W-:-:S04]  /*1d460*/  IMAD.MOV.U32 R2, RZ, RZ, R3 ;  /* 0x000000ffff027224 */ /* 0x000fc800078e0003 */
[----:B------:R-:W-:Y:S01]  /*1d470*/  @!P2 IMAD.MOV R2, RZ, RZ, -R2 ;  /* 0x000000ffff02a224 */ /* 0x000fe200078e0a02 */
[----:B------:R-:W-:-:S05]  /*1d480*/  @!P1 LOP3.LUT R2, RZ, R5, RZ, 0x33, !PT ;  /* 0x00000005ff029212 */ /* 0x000fca00078e33ff */
[----:B------:R-:W-:Y:S02]  /*1d490*/  IMAD R6, R7, R2, RZ ;  /* 0x0000000207067224 */ /* 0x000fe400078e02ff */
[----:B------:R-:W-:Y:S02]  /*1d4a0*/  IMAD.MOV R2, RZ, RZ, -R2 ;  /* 0x000000ffff027224 */ /* 0x000fe400078e0a02 */
[----:B------:R-:W-:Y:S02]  /*1d4b0*/  IMAD.MOV R3, RZ, RZ, -R6 ;  /* 0x000000ffff037224 */ /* 0x000fe400078e0a06 */
[----:B------:R-:W-:Y:S02]  /*1d4c0*/  IMAD R5, R5, R2, R0 ;  /* 0x0000000205057224 */ /* 0x000fe400078e0200 */
[----:B------:R-:W-:Y:S01]  /*1d4d0*/  IMAD.MOV.U32 R2, RZ, RZ, RZ ;  /* 0x000000ffff027224 */ /* 0x000fe200078e00ff */
[----:B------:R-:W-:-:S04]  /*1d4e0*/  VIADDMNMX R4, R3, R4, R7, PT ;  /* 0x0000000403047246 */ /* 0x000fc80003800107 */
        /* <DEDUP_REMOVED lines=18> */
[----:B------:R-:W-:Y:S02]  /*1d610*/  LOP3.LUT R0, R5, R4, RZ, 0x3c, !PT ;  /* 0x0000000405007212 */ /* 0x000fe400078e3cff */
[----:B------:R-:W-:Y:S02]  /*1d620*/  IADD3 R5, R6, 0x1000000, R5 ;  /* 0x0100000006057810 */ /* 0x000fe40007ffe005 */
[----:B------:R-:W-:-:S07]  /*1d630*/  ISETP.GE.AND P2, PT, R0, RZ, PT ;  /* 0x000000ff0000720c */ /* 0x000fce0003f46270 */
[----:B------:R-:W-:-:S06]  /*1d640*/  @P0 VIADD R2, R2, 0x1 ;  /* 0x0000000102020836 */ /* 0x000fcc0000000000 */
[----:B------:R-:W-:Y:S01]  /*1d650*/  @!P2 IMAD.MOV R2, RZ, RZ, -R2 ;  /* 0x000000ffff02a224 */ /* 0x000fe200078e0a02 */
[----:B------:R-:W-:Y:S01]  /*1d660*/  @!P1 LOP3.LUT R2, RZ, R4, RZ, 0x33, !PT ;  /* 0x00000004ff029212 */ /* 0x000fe200078e33ff */
[----:B------:R-:W-:-:S04]  /*1d670*/  IMAD.MOV R4, RZ, RZ, -R4 ;  /* 0x000000ffff047224 */ /* 0x000fc800078e0a04 */
[----:B------:R-:W-:-:S07]  /*1d680*/  IMAD R26, R2, R4, R5 ;  /* 0x00000004021a7224 */ /* 0x000fce00078e0205 */
.L_x_4769:
[----:B------:R-:W-:-:S05]  /*1d690*/  LOP3.LUT R2, RZ, R2, RZ, 0x33, !PT ;  /* 0x00000002ff027212 */ /* 0x000fca00078e33ff */
[----:B------:R-:W-:Y:S01]  /*1d6a0*/  IMAD.IADD R25, R25, 0x1, R2 ;  /* 0x0000000119197824 */ /* 0x000fe200078e0202 */
[----:B------:R-:W-:Y:S06]  /*1d6b0*/  BRA `(.L_x_4770) ;  /* 0x00000000001c7947 */ /* 0x000fec0003800000 */
.L_x_4762:
[----:B------:R-:W-:Y:S01]  /*1d6c0*/  UMOV UR4, URZ ;  /* 0x0000003f00047c82 */ /* 0x000fe20008000000 */
[----:B------:R-:W-:Y:S01]  /*1d6d0*/  UMOV UR5, URZ ;  /* 0x0000003f00057c82 */ /* 0x000fe20008000000 */
[----:B------:R-:W-:Y:S01]  /*1d6e0*/  ULDC UR6, c[0x0][0xc3c] ;  /* 0x00030f0000067ab9 */ /* 0x000fe20000000800 */
[----:B------:R-:W-:Y:S01]  /*1d6f0*/  IMAD.MOV.U32 R24, RZ, RZ, R0 ;  /* 0x000000ffff187224 */ /* 0x000fe200078e0000 */
[----:B------:R-:W-:Y:S01]  /*1d700*/  MOV R25, UR4 ;  /* 0x0000000400197c02 */ /* 0x000fe20008000f00 */
[----:B------:R-:W-:Y:S02]  /*1d710*/  IMAD.U32 R26, RZ, RZ, UR5 ;  /* 0x00000005ff1a7e24 */ /* 0x000fe4000f8e00ff */
[----:B------:R-:W-:-:S07]  /*1d720*/  IMAD.U32 R27, RZ, RZ, UR6 ;  /* 0x00000006ff1b7e24 */ /* 0x000fce000f8e00ff */
.L_x_4770:
        /* <DEDUP_REMOVED lines=10> */
.L_x_4759:
[----:B------:R-:W-:Y:S02]  /*1d7d0*/  ULDC UR4, c[0x0][0xc3c] ;  /* 0x00030f0000047ab9 */ /* 0x000fe40000000800 */
[----:B0-----:R-:W-:-:S13]  /*1d7e0*/  ISETP.GE.AND P0, PT, R27, UR4, PT ;  /* 0x000000041b007c0c */ /* 0x001fda000bf06270 */
[----:B------:R-:W-:Y:S05]  /*1d7f0*/  @!P0 BRA `(.L_x_4771) ;  /* 0xffffff9000a48947 */ /* 0x000fea000383ffff */
[----:B------:R-:W-:Y:S05]  /*1d800*/  BSYNC B8 ;  /* 0x0000000000087941 */ /* 0x000fea0003800000 */
.L_x_4660:
        /* <DEDUP_REMOVED lines=12> */
.L_x_4916:
[----:B------:R-:W-:Y:S05]  /*1d8d0*/  BSYNC B0 ;  /* 0x0000000000007941 */ /* 0x000fea0003800000 */
.L_x_4772:
[----:B------:R-:W-:-:S03]  /*1d8e0*/  UMOV UR4, 0xffffffff ;  /* 0xffffffff00047882 */ /* 0x000fc60000000000 */
[----:B------:R-:W-:Y:S05]  /*1d8f0*/  BRA.DIV UR4, `(.L_x_4774) ;  /* 0x0000004204787947 */ /* 0x000fea000b800000 */
[----:B0-----:R-:W0:Y:S02]  /*1d900*/  S2R R0, SR_TID.X ;  /* 0x0000000000007919 */ /* 0x001e240000002100 */
[----:B0-----:R-:W-:-:S04]  /*1d910*/  SHF.R.U32.HI R0, RZ, 0x5, R0 ;  /* 0x00000005ff007819 */ /* 0x001fc80000011600 */
[----:B------:R-:W-:-:S05]  /*1d920*/  LOP3.LUT R0, R0, 0x3, RZ, 0xc0, !PT ;  /* 0x0000000300007812 */ /* 0x000fca00078ec0ff */
[----:B------:R0:W1:Y:S02]  /*1d930*/  SHFL.IDX PT, R14, R0, RZ, 0x1f ;  /* 0x00001fff000e7589 */ /* 0x00006400000e0000 */
.L_x_4919:
[----:B-1----:R-:W-:-:S13]  /*1d940*/  ISETP.NE.AND P0, PT, R14, RZ, PT ;  /* 0x000000ff0e00720c */ /* 0x002fda0003f05270 */
[----:B------:R-:W-:Y:S05]  /*1d950*/  @P0 BRA `(.L_x_4495) ;  /* 0x0000000000880947 */ /* 0x000fea0003800000 */
[----:B------:R-:W-:-:S03]  /*1d960*/  UMOV UR4, 0xffffffff ;  /* 0xffffffff00047882 */ /* 0x000fc60000000000 */
[----:B------:R-:W-:Y:S05]  /*1d970*/  BRA.DIV UR4, `(.L_x_4775) ;  /* 0x00000042048c7947 */ /* 0x000fea000b800000 */
[----:B------:R-:W-:-:S13]  /*1d980*/  ELECT P6, URZ, PT ;  /* 0x00000000003f782f */ /* 0x000fda00038c0000 */
.L_x_4922:
[----:B------:R-:W-:Y:S05]  /*1d990*/  @!P6 BRA `(.L_x_4495) ;  /* 0x000000000078e947 */ /* 0x000fea0003800000 */
[----:B0-----:R-:W5:Y:S02]  /*1d9a0*/  LDL.LU R0, [R1] ;  /* 0x0000000001007983 */ /* 0x001f640000300800 */
[----:B-----5:R-:W-:-:S04]  /*1d9b0*/  LOP3.LUT R0, R0, 0x2, RZ, 0xfc, !PT ;  /* 0x0000000200007812 */ /* 0x020fc800078efcff */
[----:B------:R-:W-:-:S13]  /*1d9c0*/  ISETP.NE.AND P0, PT, R0, 0x3, PT ;  /* 0x000000030000780c */ /* 0x000fda0003f05270 */
[----:B------:R-:W-:Y:S05]  /*1d9d0*/  @!P0 BRA `(.L_x_4776) ;  /* 0x0000000000048947 */ /* 0x000fea0003800000 */
[----:B------:R-:W-:Y:S01]  /*1d9e0*/  BPT.TRAP 0x1 ;  /* 0x000000040000795c */ /* 0x000fe20000300000 */
.L_x_4776:
[----:B------:R-:W-:Y:S01]  /*1d9f0*/  IMAD R5, R22, 0x8, R7 ;  /* 0x0000000816057824 */ /* 0x000fe200078e0207 */
[----:B------:R-:W-:Y:S01]  /*1da00*/  SHF.L.U32 R0, R28, 0x1f, RZ ;  /* 0x0000001f1c007819 */ /* 0x000fe200000006ff */
[----:B------:R-:W-:-:S03]  /*1da10*/  VIADD R22, R22, 0x1 ;  /* 0x0000000116167836 */ /* 0x000fc60000000000 */
[----:B------:R-:W0:Y:S02]  /*1da20*/  SYNCS.PHASECHK.TRANS64.TRYWAIT P1, [R5+URZ+0x28c40], R0 ;  /* 0x028c4000050075a7 */ /* 0x000e24000802017f */
[----:B------:R-:W-:-:S04]  /*1da30*/  ISETP.NE.AND P2, PT, R22, 0x2, PT ;  /* 0x000000021600780c */ /* 0x000fc80003f45270 */
[----:B------:R-:W-:Y:S01]  /*1da40*/  SEL R3, RZ, 0x1, P2 ;  /* 0x00000001ff037807 */ /* 0x000fe20001000000 */
[----:B0-----:R-:W-:Y:S08]  /*1da50*/  @!P1 BRA `(.L_x_4777) ;  /* 0x0000004000749947 */ /* 0x001ff00003800000 */
.L_x_4923:
[----:B------:R-:W-:Y:S02]  /*1da60*/  SEL R22, R22, RZ, P2 ;  /* 0x000000ff16167207 */ /* 0x000fe40001000000 */
[----:B------:R-:W-:Y:S01]  /*1da70*/  LOP3.LUT R2, R28, R3, RZ, 0x3c, !PT ;  /* 0x000000031c027212 */ /* 0x000fe200078e3cff */
[----:B------:R-:W-:Y:S06]  /*1da80*/  @!P0 BRA `(.L_x_4778) ;  /* 0x0000000000048947 */ /* 0x000fec0003800000 */
[----:B------:R-:W-:Y:S01]  /*1da90*/  BPT.TRAP 0x1 ;  /* 0x000000040000795c */ /* 0x000fe20000300000 */
.L_x_4778:
[----:B------:R-:W-:Y:S01]  /*1daa0*/  IMAD R3, R22, 0x8, R7 ;  /* 0x0000000816037824 */ /* 0x000fe200078e0207 */
[----:B------:R-:W-:-:S04]  /*1dab0*/  SHF.L.U32 R2, R2, 0x1f, RZ ;  /* 0x0000001f02027819 */ /* 0x000fc800000006ff */
[----:B------:R-:W1:Y:S02]  /*1dac0*/  SYNCS.PHASECHK.TRANS64.TRYWAIT P1, [R3+URZ+0x28c40], R2 ;  /* 0x028c4002030075a7 */ /* 0x000e64000802017f */
[----:B-1----:R-:W-:Y:S05]  /*1dad0*/  @!P1 BRA `(.L_x_4779) ;  /* 0x0000004000689947 */ /* 0x002fea0003800000 */
.L_x_4924:
[----:B------:R-:W-:Y:S05]  /*1dae0*/  @!P0 BRA `(.L_x_4780) ;  /* 0x0000000000048947 */ /* 0x000fea0003800000 */
[----:B------:R-:W-:Y:S01]  /*1daf0*/  BPT.TRAP 0x1 ;  /* 0x000000040000795c */ /* 0x000fe20000300000 */
.L_x_4780:
[----:B------:R-:W5:Y:S02]  /*1db00*/  SYNCS.PHASECHK.TRANS64.TRYWAIT P1, [R5+URZ+0x28c60], R0 ;  /* 0x028c6000050075a7 */ /* 0x000f64000802017f */
[----:B-----5:R-:W-:Y:S05]  /*1db10*/  @!P1 BRA `(.L_x_4781) ;  /* 0x00000040006c9947 */ /* 0x020fea0003800000 */
.L_x_4925:
[----:B------:R-:W-:Y:S05]  /*1db20*/  @!P0 BRA `(.L_x_4782) ;  /* 0x0000000000048947 */ /* 0x000fea0003800000 */
[----:B------:R-:W-:Y:S01]  /*1db30*/  BPT.TRAP 0x1 ;  /* 0x000000040000795c */ /* 0x000fe20000300000 */
.L_x_4782:
[----:B------:R0:W0:Y:S02]  /*1db40*/  SYNCS.PHASECHK.TRANS64.TRYWAIT P0, [R3+URZ+0x28c60], R2 ;  /* 0x028c6002030075a7 */ /* 0x000024000800017f */
[----:B0-----:R-:W-:Y:S05]  /*1db50*/  @!P0 NANOSLEEP.SYNCS 0x989680 ;  /* 0x009896800000895d */ /* 0x001fea0003900000 */
[----:B------:R-:W0:Y:S02]  /*1db60*/  @!P0 SYNCS.PHASECHK.TRANS64 P0, [R3+URZ+0x28c60], R2 ;  /* 0x028c6002030085a7 */ /* 0x000e24000800007f */
[----:B0-----:R-:W-:Y:S05]  /*1db70*/  @!P0 BRA `(.L_x_4782) ;  /* 0xfffffffc00f08947 */ /* 0x001fea000383ffff */
.L_x_4495:
[----:B------:R-:W-:Y:S05]  /*1db80*/  BSYNC B9 ;  /* 0x0000000000097941 */ /* 0x000fea0003800000 */
.L_x_4492:
[----:B------:R-:W-:Y:S05]  /*1db90*/  EXIT ;  /* 0x000000000000794d */ /* 0x000fea0003800000 */
.L_x_4513:
[----:B0-----:R0:W1:Y:S02]  /*1dba0*/  SYNCS.PHASECHK.TRANS64.TRYWAIT P6, [R60+URZ+0x28c90], R67 ;  /* 0x028c90433c0075a7 */ /* 0x00106400080c017f */
[----:B-1----:R-:W-:Y:S05]  /*1dbb0*/  @!P6 NANOSLEEP.SYNCS 0x989680 ;  /* 0x009896800000e95d */ /* 0x002fea0003900000 */
[----:B------:R-:W1:Y:S02]  /*1dbc0*/  @!P6 SYNCS.PHASECHK.TRANS64 P6, [R60+URZ+0x28c90], R67 ;  /* 0x028c90433c00e5a7 */ /* 0x000e6400080c007f */
[----:B-1----:R-:W-:Y:S05]  /*1dbd0*/  @!P6 BRA `(.L_x_4513) ;  /* 0xfffffffc00f0e947 */ /* 0x002fea000383ffff */
[----:B------:R-:W-:Y:S05]  /*1dbe0*/  BRA `(.L_x_4783) ;  /* 0xfffffe54006c7947 */ /* 0x000fea000383ffff */
.L_x_4514:
        /* <DEDUP_REMOVED lines=8> */
.L_x_4785:
[----:B------:R-:W-:Y:S05]  /*1dc70*/  BSYNC B1 ;  /* 0x0000000000017941 */ /* 0x000fea0003800000 */
.L_x_4784:
        /* <DEDUP_REMOVED lines=8> */
.L_x_4786:
[----:B------:R-:W-:Y:S01]  /*1dd00*/  IMAD.MOV.U32 R68, RZ, RZ, R14 ;  /* 0x000000ffff447224 */ /* 0x000fe200078e000e */
[----:B------:R-:W-:Y:S06]  /*1dd10*/  BRA `(.L_x_4787) ;  /* 0xfffffe5400347947 */ /* 0x000fec000383ffff */
.L_x_4524:
[----:B0-----:R0:W1:Y:S02]  /*1dd20*/  SYNCS.PHASECHK.TRANS64.TRYWAIT P6, [R60+URZ+0x28c90], R67 ;  /* 0x028c90433c0075a7 */ /* 0x00106400080c017f */
[----:B-1----:R-:W-:Y:S05]  /*1dd30*/  @!P6 NANOSLEEP.SYNCS 0x989680 ;  /* 0x009896800000e95d */ /* 0x002fea0003900000 */
[----:B------:R-:W1:Y:S02]  /*1dd40*/  @!P6 SYNCS.PHASECHK.TRANS64 P6, [R60+URZ+0x28c90], R67 ;  /* 0x028c90433c00e5a7 */ /* 0x000e6400080c007f */
[----:B-1----:R-:W-:Y:S05]  /*1dd50*/  @!P6 BRA `(.L_x_4524) ;  /* 0xfffffffc00f0e947 */ /* 0x002fea000383ffff */
[----:B------:R-:W-:Y:S05]  /*1dd60*/  BRA `(.L_x_4788) ;  /* 0xfffffe5c00907947 */ /* 0x000fea000383ffff */
.L_x_4525:
        /* <DEDUP_REMOVED lines=8> */
.L_x_4790:
[----:B------:R-:W-:Y:S05]  /*1ddf0*/  BSYNC B1 ;  /* 0x0000000000017941 */ /* 0x000fea0003800000 */
.L_x_4789:
[----:B------:R-:W-:Y:S01]  /*1de00*/  IMAD.MOV.U32 R13, RZ, RZ, R68 ;  /* 0x000000ffff0d7224 */ /* 0x000fe200078e0044 */
[----:B------:R-:W-:Y:S01]  /*1de10*/  MOV R54, R14 ;  /* 0x0000000e00367202 */ /* 0x000fe20000000f00 */
[----:B------:R-:W-:Y:S02]  /*1de20*/  IMAD.MOV.U32 R12, RZ, RZ, RZ ;  /* 0x000000ffff0c7224 */ /* 0x000fe400078e00ff */
[----:B------:R-:W-:Y:S02]  /*1de30*/  IMAD.MOV.U32 R11, RZ, RZ, 0x1c1f ;  /* 0x00001c1fff0b7424 */ /* 0x000fe400078e00ff */
[----:B------:R-:W-:-:S07]  /*1de40*/  IMAD.MOV.U32 R15, RZ, RZ, -0x1 ;  /* 0xffffffffff0f7424 */ /* 0x000fce00078e00ff */
[----:B------:R-:W-:Y:S05]  /*1de50*/  WARPSYNC.COLLECTIVE R15, `(.L_x_4791) ;  /* 0x000000000f087348 */ /* 0x000fea0003c00000 */
[----:B------:R0:W1:Y:S02]  /*1de60*/  SHFL.IDX P6, R14, R13, R12, R11 ;  /* 0x0000000c0d0e7389 */ /* 0x00006400000c000b */
[----:B01----:R-:W-:Y:S01]  /*1de70*/  ENDCOLLECTIVE ;  /* 0x000000000000791b */ /* 0x003fe20003800000 */
.L_x_4791:
[----:B------:R-:W-:Y:S01]  /*1de80*/  IMAD.MOV.U32 R68, RZ, RZ, R14 ;  /* 0x000000ffff447224 */ /* 0x000fe200078e000e */
[----:B------:R-:W-:Y:S06]  /*1de90*/  BRA `(.L_x_4792) ;  /* 0xfffffe5c00587947 */ /* 0x000fec000383ffff */
.L_x_4530:
[----:B0-----:R0:W1:Y:S02]  /*1dea0*/  SYNCS.PHASECHK.TRANS64.TRYWAIT P0, [R60+URZ+0x28c90], R67 ;  /* 0x028c90433c0075a7 */ /* 0x001064000800017f */
[----:B-1----:R-:W-:Y:S05]  /*1deb0*/  @!P0 NANOSLEEP.SYNCS 0x989680 ;  /* 0x009896800000895d */ /* 0x002fea0003900000 */
[----:B------:R-:W1:Y:S02]  /*1dec0*/  @!P0 SYNCS.PHASECHK.TRANS64 P0, [R60+URZ+0x28c90], R67 ;  /* 0x028c90433c0085a7 */ /* 0x000e64000800007f */
[----:B-1----:R-:W-:Y:S05]  /*1ded0*/  @!P0 BRA `(.L_x_4530) ;  /* 0xfffffffc00f08947 */ /* 0x002fea000383ffff */
[----:B------:R-:W-:Y:S05]  /*1dee0*/  BRA `(.L_x_4793) ;  /* 0xfffffe6400607947 */ /* 0x000fea000383ffff */
.L_x_4531:
[----:B------:R-:W-:Y:S01]  /*1def0*/  BSSY B1, `(.L_x_4794) ;  /* 0x0000007000017945 */ /* 0x000fe20003800000 */
[----:B------:R-:W-:Y:S02]  /*1df00*/  IMAD.MOV.U32 R12, RZ, RZ, RZ ;  /* 0x000000ffff0c7224 */ /* 0x000fe400078e00ff */
[----:B------:R-:W-:Y:S02]  /*1df10*/  IMAD.MOV.U32 R11, RZ, RZ, 0x1c1f ;  /* 0x00001c1fff0b7424 */ /* 0x000fe400078e00ff */
[----:B------:R-:W-:-:S07]  /*1df20*/  IMAD.MOV.U32 R15, RZ, RZ, -0x1 ;  /* 0xffffffffff0f7424 */ /* 0x000fce00078e00ff */
[----:B0-----:R-:W-:Y:S05]  /*1df30*/  WARPSYNC.COLLECTIVE R15, `(.L_x_4795) ;  /* 0x000000000f087348 */ /* 0x001fea0003c00000 */
[----:B------:R1:W2:Y:S02]  /*1df40*/  SHFL.IDX P6, R14, R13, R12, R11 ;  /* 0x0000000c0d0e7389 */ /* 0x0002a400000c000b */
[----:B012---:R-:W-:Y:S01]  /*1df50*/  ENDCOLLECTIVE ;  /* 0x000000000000791b */ /* 0x007fe20003800000 */
.L_x_4795:
[----:B------:R-:W-:Y:S05]  /*1df60*/  BSYNC B1 ;  /* 0x0000000000017941 */ /* 0x000fea0003800000 */
.L_x_4794:
        /* <DEDUP_REMOVED lines=8> */
.L_x_4796:
[----:B------:R-:W-:Y:S05]  /*1dff0*/  BRA `(.L_x_4797) ;  /* 0xfffffe6400807947 */ /* 0x000fea000383ffff */
.L_x_4535:
[----:B--2---:R2:W4:Y:S02]  /*1e000*/  SYNCS.PHASECHK.TRANS64.TRYWAIT P5, [R60+URZ+0x28cb0], R67 ;  /* 0x028cb0433c0075a7 */ /* 0x00452400080a017f */
[----:B----4-:R-:W-:Y:S05]  /*1e010*/  @!P5 NANOSLEEP.SYNCS 0x989680 ;  /* 0x009896800000d95d */ /* 0x010fea0003900000 */
[----:B------:R-:W4:Y:S02]  /*1e020*/  @!P5 SYNCS.PHASECHK.TRANS64 P5, [R60+URZ+0x28cb0], R67 ;  /* 0x028cb0433c00d5a7 */ /* 0x000f2400080a007f */
[----:B----4-:R-:W-:Y:S05]  /*1e030*/  @!P5 BRA `(.L_x_4535) ;  /* 0xfffffffc00f0d947 */ /* 0x010fea000383ffff */
[----:B------:R-:W-:Y:S05]  /*1e040*/  BRA `(.L_x_4798) ;  /* 0xfffffe68000c7947 */ /* 0x000fea000383ffff */
.L_x_4548:
[----:B0-----:R0:W1:Y:S02]  /*1e050*/  SYNCS.PHASECHK.TRANS64.TRYWAIT P1, [R12+URZ+0x28c50], R5 ;  /* 0x028c50050c0075a7 */ /* 0x001064000802017f */
[----:B-1----:R-:W-:Y:S05]  /*1e060*/  @!P1 NANOSLEEP.SYNCS 0x989680 ;  /* 0x009896800000995d */ /* 0x002fea0003900000 */
[----:B------:R-:W1:Y:S02]  /*1e070*/  @!P1 SYNCS.PHASECHK.TRANS64 P1, [R12+URZ+0x28c50], R5 ;  /* 0x028c50050c0095a7 */ /* 0x000e64000802007f */
[----:B-1----:R-:W-:Y:S05]  /*1e080*/  @!P1 BRA `(.L_x_4548) ;  /* 0xfffffffc00f09947 */ /* 0x002fea000383ffff */
[----:B------:R-:W-:Y:S05]  /*1e090*/  BRA `(.L_x_4799) ;  /* 0xfffffe7800c47947 */ /* 0x000fea000383ffff */
.L_x_4556:
[----:B-1----:R1:W2:Y:S02]  /*1e0a0*/  SYNCS.PHASECHK.TRANS64.TRYWAIT P1, [R21+URZ+0x28c50], R12 ;  /* 0x028c500c150075a7 */ /* 0x0022a4000802017f */
[----:B--2---:R-:W-:Y:S05]  /*1e0b0*/  @!P1 NANOSLEEP.SYNCS 0x989680 ;  /* 0x009896800000995d */ /* 0x004fea0003900000 */
[----:B------:R-:W2:Y:S02]  /*1e0c0*/  @!P1 SYNCS.PHASECHK.TRANS64 P1, [R21+URZ+0x28c50], R12 ;  /* 0x028c500c150095a7 */ /* 0x000ea4000802007f */
[----:B--2---:R-:W-:Y:S05]  /*1e0d0*/  @!P1 BRA `(.L_x_4556) ;  /* 0xfffffffc00f09947 */ /* 0x004fea000383ffff */
[----:B------:R-:W-:Y:S05]  /*1e0e0*/  BRA `(.L_x_4555) ;  /* 0xfffffe8400ec7947 */ /* 0x000fea000383ffff */
.L_x_4572:
        /* <DEDUP_REMOVED lines=8> */
.L_x_4801:
[----:B------:R-:W-:Y:S05]  /*1e170*/  BSYNC B1 ;  /* 0x0000000000017941 */ /* 0x000fea0003800000 */
.L_x_4800:
[----:B------:R-:W-:Y:S01]  /*1e180*/  IMAD.MOV.U32 R13, RZ, RZ, R10 ;  /* 0x000000ffff0d7224 */ /* 0x000fe200078e000a */
[----:B------:R-:W-:Y:S01]  /*1e190*/  MOV R15, 0xffffffff ;  /* 0xffffffff000f7802 */ /* 0x000fe20000000f00 */
[----:B------:R-:W-:Y:S02]  /*1e1a0*/  IMAD.MOV.U32 R12, RZ, RZ, RZ ;  /* 0x000000ffff0c7224 */ /* 0x000fe400078e00ff */
[----:B------:R-:W-:Y:S02]  /*1e1b0*/  IMAD.MOV.U32 R11, RZ, RZ, 0x1c1f ;  /* 0x00001c1fff0b7424 */ /* 0x000fe400078e00ff */
[----:B------:R-:W-:-:S07]  /*1e1c0*/  IMAD.MOV.U32 R0, RZ, RZ, R14 ;  /* 0x000000ffff007224 */ /* 0x000fce00078e000e */
[----:B------:R-:W-:Y:S05]  /*1e1d0*/  WARPSYNC.COLLECTIVE R15, `(.L_x_4802) ;  /* 0x000000000f087348 */ /* 0x000fea0003c00000 */
[----:B------:R0:W1:Y:S02]  /*1e1e0*/  SHFL.IDX P6, R14, R13, R12, R11 ;  /* 0x0000000c0d0e7389 */ /* 0x00006400000c000b */
[----:B01----:R-:W-:Y:S01]  /*1e1f0*/  ENDCOLLECTIVE ;  /* 0x000000000000791b */ /* 0x003fe20003800000 */
.L_x_4802:
[----:B------:R-:W-:Y:S02]  /*1e200*/  IMAD.MOV.U32 R13, RZ, RZ, R152 ;  /* 0x000000ffff0d7224 */ /* 0x000fe400078e0098 */
[----:B------:R-:W-:-:S07]  /*1e210*/  IMAD.MOV.U32 R3, RZ, RZ, R14 ;  /* 0x000000ffff037224 */ /* 0x000fce00078e000e */
[----:B------:R-:W-:Y:S05]  /*1e220*/  WARPSYNC.COLLECTIVE R15, `(.L_x_4803) ;  /* 0x000000000f087348 */ /* 0x000fea0003c00000 */
[----:B------:R0:W1:Y:S02]  /*1e230*/  SHFL.IDX P6, R14, R13, R12, R11 ;  /* 0x0000000c0d0e7389 */ /* 0x00006400000c000b */
[----:B01----:R-:W-:Y:S01]  /*1e240*/  ENDCOLLECTIVE ;  /* 0x000000000000791b */ /* 0x003fe20003800000 */
.L_x_4803:
[----:B------:R-:W-:Y:S02]  /*1e250*/  IMAD.MOV.U32 R13, RZ, RZ, R30 ;  /* 0x000000ffff0d7224 */ /* 0x000fe400078e001e */
[----:B------:R-:W-:-:S07]  /*1e260*/  IMAD.MOV.U32 R7, RZ, RZ, R14 ;  /* 0x000000ffff077224 */ /* 0x000fce00078e000e */
[----:B------:R-:W-:Y:S05]  /*1e270*/  WARPSYNC.COLLECTIVE R15, `(.L_x_4804) ;  /* 0x000000000f087348 */ /* 0x000fea0003c00000 */
[----:B------:R0:W1:Y:S02]  /*1e280*/  SHFL.IDX P6, R14, R13, R12, R11 ;  /* 0x0000000c0d0e7389 */ /* 0x00006400000c000b */
[----:B01----:R-:W-:Y:S01]  /*1e290*/  ENDCOLLECTIVE ;  /* 0x000000000000791b */ /* 0x003fe20003800000 */
.L_x_4804:
[----:B------:R-:W-:Y:S01]  /*1e2a0*/  IMAD.MOV.U32 R8, RZ, RZ, R14 ;  /* 0x000000ffff087224 */ /* 0x000fe200078e000e */
[----:B------:R-:W-:Y:S06]  /*1e2b0*/  BRA `(.L_x_4805) ;  /* 0xfffffea000387947 */ /* 0x000fec000383ffff */
.L_x_4575:
[----:B------:R-:W-:Y:S01]  /*1e2c0*/  BSSY B1, `(.L_x_4806) ;  /* 0x0000008000017945 */ /* 0x000fe20003800000 */
[----:B------:R-:W-:Y:S02]  /*1e2d0*/  IMAD.MOV.U32 R13, RZ, RZ, R31 ;  /* 0x000000ffff0d7224 */ /* 0x000fe400078e001f */
[----:B------:R-:W-:Y:S02]  /*1e2e0*/  IMAD.MOV.U32 R12, RZ, RZ, 0x1 ;  /* 0x00000001ff0c7424 */ /* 0x000fe400078e00ff */
[----:B------:R-:W-:Y:S02]  /*1e2f0*/  IMAD.MOV.U32 R11, RZ, RZ, 0x1c1f ;  /* 0x00001c1fff0b7424 */ /* 0x000fe400078e00ff */
[----:B------:R-:W-:-:S07]  /*1e300*/  IMAD.MOV.U32 R15, RZ, RZ, -0x1 ;  /* 0xffffffffff0f7424 */ /* 0x000fce00078e00ff */
[----:B0--3--:R-:W-:Y:S05]  /*1e310*/  WARPSYNC.COLLECTIVE R15, `(.L_x_4807) ;  /* 0x000000000f087348 */ /* 0x009fea0003c00000 */
[----:B------:R1:W2:Y:S02]  /*1e320*/  SHFL.IDX P6, R14, R13, R12, R11 ;  /* 0x0000000c0d0e7389 */ /* 0x0002a400000c000b */
[----:B0123--:R-:W-:Y:S01]  /*1e330*/  ENDCOLLECTIVE ;  /* 0x000000000000791b */ /* 0x00ffe20003800000 */
.L_x_4807:
[----:B------:R-:W-:Y:S05]  /*1e340*/  BSYNC B1 ;  /* 0x0000000000017941 */ /* 0x000fea0003800000 */
.L_x_4806:
        /* <DEDUP_REMOVED lines=8> */
.L_x_4808:
[----:B------:R-:W-:Y:S02]  /*1e3d0*/  IMAD.MOV.U32 R13, RZ, RZ, R152 ;  /* 0x000000ffff0d7224 */ /* 0x000fe400078e0098 */
[----:B------:R-:W-:-:S07]  /*1e3e0*/  IMAD.MOV.U32 R3, RZ, RZ, R14 ;  /* 0x000000ffff037224 */ /* 0x000fce00078e000e */
[----:B------:R-:W-:Y:S05]  /*1e3f0*/  WARPSYNC.COLLECTIVE R15, `(.L_x_4809) ;  /* 0x000000000f087348 */ /* 0x000fea0003c00000 */
[----:B------:R0:W1:Y:S02]  /*1e400*/  SHFL.IDX P6, R14, R13, R12, R11 ;  /* 0x0000000c0d0e7389 */ /* 0x00006400000c000b */
[----:B01----:R-:W-:Y:S01]  /*1e410*/  ENDCOLLECTIVE ;  /* 0x000000000000791b */ /* 0x003fe20003800000 */
.L_x_4809:
[----:B------:R-:W-:Y:S02]  /*1e420*/  IMAD.MOV.U32 R13, RZ, RZ, R30 ;  /* 0x000000ffff0d7224 */ /* 0x000fe400078e001e */
[----:B------:R-:W-:-:S07]  /*1e430*/  IMAD.MOV.U32 R7, RZ, RZ, R14 ;  /* 0x000000ffff077224 */ /* 0x000fce00078e000e */
[----:B------:R-:W-:Y:S05]  /*1e440*/  WARPSYNC.COLLECTIVE R15, `(.L_x_4810) ;  /* 0x000000000f087348 */ /* 0x000fea0003c00000 */
[----:B------:R0:W1:Y:S02]  /*1e450*/  SHFL.IDX P6, R14, R13, R12, R11 ;  /* 0x0000000c0d0e7389 */ /* 0x00006400000c000b */
[----:B01----:R-:W-:Y:S01]  /*1e460*/  ENDCOLLECTIVE ;  /* 0x000000000000791b */ /* 0x003fe20003800000 */
.L_x_4810:
[----:B------:R-:W-:Y:S01]  /*1e470*/  IMAD.MOV.U32 R30, RZ, RZ, R14 ;  /* 0x000000ffff1e7224 */ /* 0x000fe200078e000e */
[----:B------:R-:W-:Y:S06]  /*1e480*/  BRA `(.L_x_4811) ;  /* 0xfffffea000987947 */ /* 0x000fec000383ffff */
.L_x_4579:
[----:B0-----:R0:W1:Y:S02]  /*1e490*/  SYNCS.PHASECHK.TRANS64.TRYWAIT P0, [R2+URZ+0x28c00], R35 ;  /* 0x028c0023020075a7 */ /* 0x001064000800017f */
[----:B-1----:R-:W-:Y:S05]  /*1e4a0*/  @!P0 NANOSLEEP.SYNCS 0x989680 ;  /* 0x009896800000895d */ /* 0x002fea0003900000 */
[----:B------:R-:W1:Y:S02]  /*1e4b0*/  @!P0 SYNCS.PHASECHK.TRANS64 P0, [R2+URZ+0x28c00], R35 ;  /* 0x028c0023020085a7 */ /* 0x000e64000800007f */
[----:B-1----:R-:W-:Y:S05]  /*1e4c0*/  @!P0 BRA `(.L_x_4579) ;  /* 0xfffffffc00f08947 */ /* 0x002fea000383ffff */
[----:B------:R-:W-:Y:S05]  /*1e4d0*/  BRA `(.L_x_4812) ;  /* 0xfffffea400887947 */ /* 0x000fea000383ffff */
.L_x_4587:
[----:B------:R-:W0:Y:S01]  /*1e4e0*/  LDC R37, c[0x0][0x3f4] ;  /* 0x0000fd00ff257b82 */ /* 0x000e220000000800 */
[----:B------:R-:W-:Y:S01]  /*1e4f0*/  BSSY B1, `(.L_x_4813) ;  /* 0x0000008000017945 */ /* 0x000fe20003800000 */
[----:B------:R-:W-:Y:S01]  /*1e500*/  IMAD.MOV.U32 R13, RZ, RZ, R27 ;  /* 0x000000ffff0d7224 */ /* 0x000fe200078e001b */
[----:B------:R-:W-:Y:S01]  /*1e510*/  MOV R11, 0x1c1f ;  /* 0x00001c1f000b7802 */ /* 0x000fe20000000f00 */
[----:B------:R-:W-:Y:S02]  /*1e520*/  IMAD.MOV.U32 R12, RZ, RZ, RZ ;  /* 0x000000ffff0c7224 */ /* 0x000fe400078e00ff */
[----:B------:R-:W-:-:S07]  /*1e530*/  IMAD.MOV.U32 R15, RZ, RZ, -0x1 ;  /* 0xffffffffff0f7424 */ /* 0x000fce00078e00ff */
[----:B0---4-:R-:W-:Y:S05]  /*1e540*/  WARPSYNC.COLLECTIVE R15, `(.L_x_4814) ;  /* 0x000000000f087348 */ /* 0x011fea0003c00000 */
[----:B------:R1:W2:Y:S02]  /*1e550*/  SHFL.IDX P6, R14, R13, R12, R11 ;  /* 0x0000000c0d0e7389 */ /* 0x0002a400000c000b */
[----:B012-4-:R-:W-:Y:S01]  /*1e560*/  ENDCOLLECTIVE ;  /* 0x000000000000791b */ /* 0x017fe20003800000 */
.L_x_4814:
[----:B------:R-:W-:Y:S05]  /*1e570*/  BSYNC B1 ;  /* 0x0000000000017941 */ /* 0x000fea0003800000 */
.L_x_4813:
        /* <DEDUP_REMOVED lines=10> */
.L_x_4815:
        /* <DEDUP_REMOVED lines=8> */
.L_x_4816:
[----:B------:R-:W-:-:S05]  /*1e6a0*/  @!P1 IADD3 R8, P2, R4, R7, RZ ;  /* 0x0000000704089210 */ /* 0x000fca0007f5e0ff */
[----:B------:R-:W-:Y:S02]  /*1e6b0*/  @!P1 IMAD.X R9, R3, 0x1, R6, P2 ;  /* 0x0000000103099824 */ /* 0x000fe400010e0606 */
[----:B------:R-:W-:Y:S02]  /*1e6c0*/  IMAD.MOV.U32 R13, RZ, RZ, R34 ;  /* 0x000000ffff0d7224 */ /* 0x000fe400078e0022 */
[----:B------:R-:W-:-:S07]  /*1e6d0*/  IMAD.MOV.U32 R5, RZ, RZ, R14 ;  /* 0x000000ffff057224 */ /* 0x000fce00078e000e */
[----:B------:R-:W-:Y:S05]  /*1e6e0*/  WARPSYNC.COLLECTIVE R15, `(.L_x_4817) ;  /* 0x000000000f087348 */ /* 0x000fea0003c00000 */
[----:B------:R0:W1:Y:S02]  /*1e6f0*/  SHFL.IDX P6, R14, R13, R12, R11 ;  /* 0x0000000c0d0e7389 */ /* 0x00006400000c000b */
[----:B01----:R-:W-:Y:S01]  /*1e700*/  ENDCOLLECTIVE ;  /* 0x000000000000791b */ /* 0x003fe20003800000 */
.L_x_4817:
        /* <DEDUP_REMOVED lines=10> */
[----:B------:R-:W-:Y:S01]  /*1e7b0*/  @!P1 IMAD.MOV.U32 R29, RZ, RZ, R11 ;  /* 0x000000ffff1d9224 */ /* 0x000fe200078e000b */
[----:B------:R-:W-:Y:S01]  /*1e7c0*/  MOV R11, 0x1c1f ;  /* 0x00001c1f000b7802 */ /* 0x000fe20000000f00 */
[----:B------:R-:W-:-:S02]  /*1e7d0*/  IMAD.MOV.U32 R12, RZ, RZ, R21 ;  /* 0x000000ffff0c7224 */ /* 0x000fc400078e0015 */
[----:B------:R-:W-:Y:S02]  /*1e7e0*/  @!P1 IMAD.MOV.U32 R20, RZ, RZ, R8 ;  /* 0x000000ffff149224 */ /* 0x000fe400078e0008 */
[----:B------:R-:W-:Y:S01]  /*1e7f0*/  @!P1 IMAD.MOV.U32 R28, RZ, RZ, R10 ;  /* 0x000000ffff1c9224 */ /* 0x000fe200078e000a */
[----:B------:R-:W-:Y:S01]  /*1e800*/  PRMT R47, R12, 0x7610, R47 ;  /* 0x000076100c2f7816 */ /* 0x000fe2000000002f */
[----:B------:R-:W-:Y:S02]  /*1e810*/  IMAD.MOV.U32 R12, RZ, RZ, 0x1 ;  /* 0x00000001ff0c7424 */ /* 0x000fe400078e00ff */
[----:B------:R-:W-:Y:S02]  /*1e820*/  IMAD.MOV.U32 R3, RZ, RZ, R20 ;  /* 0x000000ffff037224 */ /* 0x000fe400078e0014 */
[----:B------:R-:W-:-:S07]  /*1e830*/  IMAD.MOV.U32 R8, RZ, RZ, R28 ;  /* 0x000000ffff087224 */ /* 0x000fce00078e001c */
[----:B-----5:R-:W-:Y:S05]  /*1e840*/  WARPSYNC.COLLECTIVE R15, `(.L_x_4818) ;  /* 0x000000000f087348 */ /* 0x020fea0003c00000 */
[----:B------:R0:W1:Y:S02]  /*1e850*/  SHFL.IDX P6, R14, R13, R12, R11 ;  /* 0x0000000c0d0e7389 */ /* 0x00006400000c000b */
[----:B01---5:R-:W-:Y:S01]  /*1e860*/  ENDCOLLECTIVE ;  /* 0x000000000000791b */ /* 0x023fe20003800000 */
.L_x_4818:
[----:B------:R-:W-:Y:S01]  /*1e870*/  IMAD.MOV.U32 R9, RZ, RZ, R29 ;  /* 0x000000ffff097224 */ /* 0x000fe200078e001d */
[----:B------:R-:W-:Y:S01]  /*1e880*/  PRMT R55, R3, 0x7610, R55 ;  /* 0x0000761003377816 */ /* 0x000fe20000000037 */
[----:B------:R-:W-:-:S03]  /*1e890*/  @!P1 IMAD.MOV.U32 R30, RZ, RZ, R4 ;  /* 0x000000ffff1e9224 */ /* 0x000fc600078e0004 */
[----:B------:R-:W-:Y:S01]  /*1e8a0*/  PRMT R36, R8, 0x5410, R9 ;  /* 0x0000541008247816 */ /* 0x000fe20000000009 */
[----:B------:R-:W-:Y:S02]  /*1e8b0*/  @!P1 IMAD.MOV.U32 R31, RZ, RZ, R5 ;  /* 0x000000ffff1f9224 */ /* 0x000fe400078e0005 */
[----:B------:R-:W-:Y:S02]  /*1e8c0*/  @!P1 IMAD.MOV.U32 R32, RZ, RZ, R6 ;  /* 0x000000ffff209224 */ /* 0x000fe400078e0006 */
[----:B------:R-:W-:Y:S02]  /*1e8d0*/  @!P1 IMAD.MOV.U32 R33, RZ, RZ, R7 ;  /* 0x000000ffff219224 */ /* 0x000fe400078e0007 */
[----:B------:R-:W-:Y:S02]  /*1e8e0*/  IMAD.MOV.U32 R13, RZ, RZ, R26 ;  /* 0x000000ffff0d7224 */ /* 0x000fe400078e001a */
[----:B------:R-:W-:Y:S02]  /*1e8f0*/  IMAD.MOV.U32 R4, RZ, RZ, R30 ;  /* 0x000000ffff047224 */ /* 0x000fe400078e001e */
[----:B------:R-:W-:-:S02]  /*1e900*/  IMAD.MOV.U32 R5, RZ, RZ, R31 ;  /* 0x000000ffff057224 */ /* 0x000fc400078e001f */
[----:B------:R-:W-:Y:S02]  /*1e910*/  IMAD.MOV.U32 R6, RZ, RZ, R32 ;  /* 0x000000ffff067224 */ /* 0x000fe400078e0020 */
[----:B------:R-:W-:Y:S01]  /*1e920*/  IMAD.MOV.U32 R7, RZ, RZ, R33 ;  /* 0x000000ffff077224 */ /* 0x000fe200078e0021 */
[----:B------:R-:W-:Y:S01]  /*1e930*/  PRMT R48, R5, 0x7610, R48 ;  /* 0x0000761005307816 */ /* 0x000fe20000000030 */
[----:B------:R-:W-:Y:S01]  /*1e940*/  IMAD.MOV.U32 R3, RZ, RZ, R14 ;  /* 0x000000ffff037224 */ /* 0x000fe200078e000e */
[----:B------:R-:W-:-:S07]  /*1e950*/  PRMT R54, R4, 0x5410, R6 ;  /* 0x0000541004367816 */ /* 0x000fce0000000006 */
[----:B------:R-:W-:Y:S05]  /*1e960*/  WARPSYNC.COLLECTIVE R15, `(.L_x_4819) ;  /* 0x000000000f087348 */ /* 0x000fea0003c00000 */
[----:B------:R0:W1:Y:S02]  /*1e970*/  SHFL.IDX P6, R14, R13, R12, R11 ;  /* 0x0000000c0d0e7389 */ /* 0x00006400000c000b */
[----:B01----:R-:W-:Y:S01]  /*1e980*/  ENDCOLLECTIVE ;  /* 0x000000000000791b */ /* 0x003fe20003800000 */
.L_x_4819:
[----:B------:R-:W-:Y:S02]  /*1e990*/  PRMT R53, R7, 0x7610, R53 ;  /* 0x0000761007357816 */ /* 0x000fe40000000035 */
[----:B------:R-:W-:Y:S01]  /*1e9a0*/  CS2R R4, SRZ ;  /* 0x0000000000047805 */ /* 0x000fe2000001ff00 */
[----:B------:R-:W-:Y:S02]  /*1e9b0*/  IMAD.MOV.U32 R13, RZ, RZ, R25 ;  /* 0x000000ffff0d7224 */ /* 0x000fe400078e0019 */
[----:B------:R-:W-:-:S07]  /*1e9c0*/  IMAD.MOV.U32 R24, RZ, RZ, R14 ;  /* 0x000000ffff187224 */ /* 0x000fce00078e000e */
[----:B------:R-:W-:Y:S05]  /*1e9d0*/  WARPSYNC.COLLECTIVE R15, `(.L_x_4820) ;  /* 0x000000000f087348 */ /* 0x000fea0003c00000 */
[----:B------:R0:W1:Y:S02]  /*1e9e0*/  SHFL.IDX P6, R14, R13, R12, R11 ;  /* 0x0000000c0d0e7389 */ /* 0x00006400000c000b */
[----:B01----:R-:W-:Y:S01]  /*1e9f0*/  ENDCOLLECTIVE ;  /* 0x000000000000791b */ /* 0x003fe20003800000 */
.L_x_4820:
[----:B------:R-:W-:Y:S02]  /*1ea00*/  IMAD.MOV.U32 R13, RZ, RZ, R34 ;  /* 0x000000ffff0d7224 */ /* 0x000fe400078e0022 */
[----:B------:R-:W-:-:S07]  /*1ea10*/  IMAD.MOV.U32 R25, RZ, RZ, R14 ;  /* 0x000000ffff197224 */ /* 0x000fce00078e000e */
[----:B------:R-:W-:Y:S05]  /*1ea20*/  WARPSYNC.COLLECTIVE R15, `(.L_x_4821) ;  /* 0x000000000f087348 */ /* 0x000fea0003c00000 */
[----:B------:R0:W1:Y:S02]  /*1ea30*/  SHFL.IDX P6, R14, R13, R12, R11 ;  /* 0x0000000c0d0e7389 */ /* 0x00006400000c000b */
[----:B01----:R-:W-:Y:S01]  /*1ea40*/  ENDCOLLECTIVE ;  /* 0x000000000000791b */ /* 0x003fe20003800000 */
.L_x_4821:
[----:B------:R-:W-:Y:S05]  /*1ea50*/  BRA `(.L_x_4822) ;  /* 0xfffffeb0006c7947 */ /* 0x000fea000383ffff */
.L_x_4591:
[----:B0-----:R0:W1:Y:S02]  /*1ea60*/  SYNCS.PHASECHK.TRANS64.TRYWAIT P1, [R2+URZ+0x28c00], R13 ;  /* 0x028c000d020075a7 */ /* 0x001064000802017f */
[----:B-1----:R-:W-:Y:S05]  /*1ea70*/  @!P1 NANOSLEEP.SYNCS 0x989680 ;  /* 0x009896800000995d */ /* 0x002fea0003900000 */
[----:B------:R-:W1:Y:S02]  /*1ea80*/  @!P1 SYNCS.PHASECHK.TRANS64 P1, [R2+URZ+0x28c00], R13 ;  /* 0x028c000d020095a7 */ /* 0x000e64000802007f */
[----:B-1----:R-:W-:Y:S05]  /*1ea90*/  @!P1 BRA `(.L_x_4591) ;  /* 0xfffffffc00f09947 */ /* 0x002fea000383ffff */
[----:B------:R-:W-:Y:S05]  /*1eaa0*/  BRA `(.L_x_4823) ;  /* 0xfffffeb400087947 */ /* 0x000fea000383ffff */
.L_x_4597:
[----:B0-----:R0:W1:Y:S02]  /*1eab0*/  SYNCS.PHASECHK.TRANS64.TRYWAIT P1, [R21+URZ+0x28c30], R58 ;  /* 0x028c303a150075a7 */ /* 0x001064000802017f */
[----:B-1----:R-:W-:Y:S05]  /*1eac0*/  @!P1 NANOSLEEP.SYNCS 0x989680 ;  /* 0x009896800000995d */ /* 0x002fea0003900000 */
[----:B------:R-:W1:Y:S02]  /*1ead0*/  @!P1 SYNCS.PHASECHK.TRANS64 P1, [R21+URZ+0x28c30], R58 ;  /* 0x028c303a150095a7 */ /* 0x000e64000802007f */
[----:B-1----:R-:W-:Y:S05]  /*1eae0*/  @!P1 BRA `(.L_x_4597) ;  /* 0xfffffffc00f09947 */ /* 0x002fea000383ffff */
[----:B------:R-:W-:Y:S05]  /*1eaf0*/  BRA `(.L_x_4596) ;  /* 0xfffffec000787947 */ /* 0x000fea000383ffff */
.L_x_4603:
[----:B--2---:R2:W3:Y:S02]  /*1eb00*/  SYNCS.PHASECHK.TRANS64.TRYWAIT P1, [R21+URZ+0x28c50], R58 ;  /* 0x028c503a150075a7 */ /* 0x0044e4000802017f */
[----:B---3--:R-:W-:Y:S05]  /*1eb10*/  @!P1 NANOSLEEP.SYNCS 0x989680 ;  /* 0x009896800000995d */ /* 0x008fea0003900000 */
[----:B------:R-:W3:Y:S02]  /*1eb20*/  @!P1 SYNCS.PHASECHK.TRANS64 P1, [R21+URZ+0x28c50], R58 ;  /* 0x028c503a150095a7 */ /* 0x000ee4000802007f */
[----:B---3--:R-:W-:Y:S05]  /*1eb30*/  @!P1 BRA `(.L_x_4603) ;  /* 0xfffffffc00f09947 */ /* 0x008fea000383ffff */
[----:B------:R-:W-:Y:S05]  /*1eb40*/  BRA `(.L_x_4602) ;  /* 0xfffffed400307947 */ /* 0x000fea000383ffff */
.L_x_4611:
[----:B-1----:R1:W2:Y:S02]  /*1eb50*/  SYNCS.PHASECHK.TRANS64.TRYWAIT P1, [R209+URZ+0x28c30], R213 ;  /* 0x028c30d5d10075a7 */ /* 0x0022a4000802017f */
[----:B--2---:R-:W-:Y:S05]  /*1eb60*/  @!P1 NANOSLEEP.SYNCS 0x989680 ;  /* 0x009896800000995d */ /* 0x004fea0003900000 */
[----:B------:R-:W2:Y:S02]  /*1eb70*/  @!P1 SYNCS.PHASECHK.TRANS64 P1, [R209+URZ+0x28c30], R213 ;  /* 0x028c30d5d10095a7 */ /* 0x000ea4000802007f */
[----:B--2---:R-:W-:Y:S05]  /*1eb80*/  @!P1 BRA `(.L_x_4611) ;  /* 0xfffffffc00f09947 */ /* 0x004fea000383ffff */
[----:B------:R-:W-:Y:S05]  /*1eb90*/  BRA `(.L_x_4610) ;  /* 0xfffffed800607947 */ /* 0x000fea000383ffff */
.L_x_4617:
[----:B--2---:R2:W3:Y:S02]  /*1eba0*/  SYNCS.PHASECHK.TRANS64.TRYWAIT P1, [R209+URZ+0x28c50], R213 ;  /* 0x028c50d5d10075a7 */ /* 0x0044e4000802017f */
[----:B---3--:R-:W-:Y:S05]  /*1ebb0*/  @!P1 NANOSLEEP.SYNCS 0x989680 ;  /* 0x009896800000995d */ /* 0x008fea0003900000 */
[----:B------:R-:W3:Y:S02]  /*1ebc0*/  @!P1 SYNCS.PHASECHK.TRANS64 P1, [R209+URZ+0x28c50], R213 ;  /* 0x028c50d5d10095a7 */ /* 0x000ee4000802007f */
[----:B---3--:R-:W-:Y:S05]  /*1ebd0*/  @!P1 BRA `(.L_x_4617) ;  /* 0xfffffffc00f09947 */ /* 0x008fea000383ffff */
[----:B------:R-:W-:Y:S05]  /*1ebe0*/  BRA `(.L_x_4616) ;  /* 0xfffffef400347947 */ /* 0x000fea000383ffff */
.L_x_4626:
[----:B-1----:R1:W2:Y:S02]  /*1ebf0*/  SYNCS.PHASECHK.TRANS64.TRYWAIT P1, [R21+URZ+0x28c30], R198 ;  /* 0x028c30c6150075a7 */ /* 0x0022a4000802017f */
[----:B--2---:R-:W-:Y:S05]  /*1ec00*/  @!P1 NANOSLEEP.SYNCS 0x989680 ;  /* 0x009896800000995d */ /* 0x004fea0003900000 */
[----:B------:R-:W2:Y:S02]  /*1ec10*/  @!P1 SYNCS.PHASECHK.TRANS64 P1, [R21+URZ+0x28c30], R198 ;  /* 0x028c30c6150095a7 */ /* 0x000ea4000802007f */
[----:B--2---:R-:W-:Y:S05]  /*1ec20*/  @!P1 BRA `(.L_x_4626) ;  /* 0xfffffffc00f09947 */ /* 0x004fea000383ffff */
[----:B------:R-:W-:Y:S05]  /*1ec30*/  BRA `(.L_x_4625) ;  /* 0xfffffef800507947 */ /* 0x000fea000383ffff */
.L_x_4632:
[----:B----4-:R4:W0:Y:S02]  /*1ec40*/  SYNCS.PHASECHK.TRANS64.TRYWAIT P1, [R21+URZ+0x28c50], R198 ;  /* 0x028c50c6150075a7 */ /* 0x010824000802017f */
[----:B0-----:R-:W-:Y:S05]  /*1ec50*/  @!P1 NANOSLEEP.SYNCS 0x989680 ;  /* 0x009896800000995d */ /* 0x001fea0003900000 */
[----:B------:R-:W0:Y:S02]  /*1ec60*/  @!P1 SYNCS.PHASECHK.TRANS64 P1, [R21+URZ+0x28c50], R198 ;  /* 0x028c50c6150095a7 */ /* 0x000e24000802007f */
[----:B0-----:R-:W-:Y:S05]  /*1ec70*/  @!P1 BRA `(.L_x_4632) ;  /* 0xfffffffc00f09947 */ /* 0x001fea000383ffff */
[----:B------:R-:W-:Y:S05]  /*1ec80*/  BRA `(.L_x_4631) ;  /* 0xffffff0c00ac7947 */ /* 0x000fea000383ffff */
.L_x_4668:
[----:B------:R-:W0:Y:S01]  /*1ec90*/  S2R R11, SR_TID.X ;  /* 0x00000000000b7919 */ /* 0x000e220000002100 */
[----:B------:R-:W-:Y:S01]  /*1eca0*/  BSSY B1, `(.L_x_4824) ;  /* 0x000000a000017945 */ /* 0x000fe20003800000 */
[----:B------:R-:W-:Y:S02]  /*1ecb0*/  IMAD.MOV.U32 R12, RZ, RZ, RZ ;  /* 0x000000ffff0c7224 */ /* 0x000fe400078e00ff */
[----:B------:R-:W-:Y:S01]  /*1ecc0*/  IMAD.MOV.U32 R15, RZ, RZ, -0x1 ;  /* 0xffffffffff0f7424 */ /* 0x000fe200078e00ff */
[----:B0-----:R-:W-:-:S04]  /*1ecd0*/  SHF.R.U32.HI R11, RZ, 0x5, R11 ;  /* 0x00000005ff0b7819 */ /* 0x001fc8000001160b */
[----:B------:R-:W-:-:S05]  /*1ece0*/  LOP3.LUT R11, R11, 0x3, RZ, 0xc0, !PT ;  /* 0x000000030b0b7812 */ /* 0x000fca00078ec0ff */
[----:B------:R-:W-:Y:S02]  /*1ecf0*/  IMAD.MOV.U32 R13, RZ, RZ, R11 ;  /* 0x000000ffff0d7224 */ /* 0x000fe400078e000b */
[----:B------:R-:W-:-:S07]  /*1ed00*/  IMAD.MOV.U32 R11, RZ, RZ, 0x1f ;  /* 0x0000001fff0b7424 */ /* 0x000fce00078e00ff */
[----:B------:R-:W-:Y:S05]  /*1ed10*/  WARPSYNC.COLLECTIVE R15, `(.L_x_4825) ;  /* 0x000000000f087348 */ /* 0x000fea0003c00000 */
[----:B------:R0:W1:Y:S02]  /*1ed20*/  SHFL.IDX P6, R14, R13, R12, R11 ;  /* 0x0000000c0d0e7389 */ /* 0x00006400000c000b */
[----:B01----:R-:W-:Y:S01]  /*1ed30*/  ENDCOLLECTIVE ;  /* 0x000000000000791b */ /* 0x003fe20003800000 */
.L_x_4825:
[----:B------:R-:W-:Y:S05]  /*1ed40*/  BSYNC B1 ;  /* 0x0000000000017941 */ /* 0x000fea0003800000 */
.L_x_4824:
[----:B------:R-:W-:Y:S05]  /*1ed50*/  BRA `(.L_x_4826) ;  /* 0xffffff8400d47947 */ /* 0x000fea000383ffff */
.L_x_4670:
[----:B------:R-:W-:Y:S01]  /*1ed60*/  BSSY B1, `(.L_x_4827) ;  /* 0x0000006000017945 */ /* 0x000fe20003800000 */
[----:B------:R-:W-:-:S07]  /*1ed70*/  IMAD.MOV.U32 R15, RZ, RZ, -0x1 ;  /* 0xffffffffff0f7424 */ /* 0x000fce00078e00ff */
[----:B0-----:R-:W-:Y:S05]  /*1ed80*/  WARPSYNC.COLLECTIVE R15, `(.L_x_4828) ;  /* 0x000000000f0c7348 */ /* 0x001fea0003c00000 */
[----:B------:R-:W-:Y:S02]  /*1ed90*/  ELECT P6, UR62, PT ;  /* 0x00000000003e782f */ /* 0x000fe400038c0000 */
[----:B------:R-:W-:Y:S01]  /*1eda0*/  MOV R14, UR62 ;  /* 0x0000003e000e7c02 */ /* 0x000fe20008000f00 */
[----:B0-----:R-:W-:Y:S10]  /*1edb0*/  ENDCOLLECTIVE ;  /* 0x000000000000791b */ /* 0x001ff40003800000 */
.L_x_4828:
[----:B------:R-:W-:Y:S05]  /*1edc0*/  BSYNC B1 ;  /* 0x0000000000017941 */ /* 0x000fea0003800000 */
.L_x_4827:
[----:B------:R-:W-:Y:S05]  /*1edd0*/  BRA `(.L_x_4669) ;  /* 0xffffff8400cc7947 */ /* 0x000fea000383ffff */
.L_x_4672:
[----:B0-----:R0:W1:Y:S02]  /*1ede0*/  SYNCS.PHASECHK.TRANS64.TRYWAIT P0, [R18+URZ+0x28c20], R3 ;  /* 0x028c2003120075a7 */ /* 0x001064000800017f */
[----:B-1----:R-:W-:Y:S05]  /*1edf0*/  @!P0 NANOSLEEP.SYNCS 0x989680 ;  /* 0x009896800000895d */ /* 0x002fea0003900000 */
[----:B------:R-:W1:Y:S02]  /*1ee00*/  @!P0 SYNCS.PHASECHK.TRANS64 P0, [R18+URZ+0x28c20], R3 ;  /* 0x028c2003120085a7 */ /* 0x000e64000800007f */
[----:B-1----:R-:W-:Y:S05]  /*1ee10*/  @!P0 BRA `(.L_x_4672) ;  /* 0xfffffffc00f08947 */ /* 0x002fea000383ffff */
[----:B------:R-:W-:Y:S05]  /*1ee20*/  BRA `(.L_x_4829) ;  /* 0xffffff8400dc7947 */ /* 0x000fea000383ffff */
.L_x_4676:
[----:B0-----:R0:W1:Y:S02]  /*1ee30*/  SYNCS.PHASECHK.TRANS64.TRYWAIT P0, [R3+URZ+0x28ca0], R9 ;  /* 0x028ca009030075a7 */ /* 0x001064000800017f */
[----:B-1----:R-:W-:Y:S05]  /*1ee40*/  @!P0 NANOSLEEP.SYNCS 0x989680 ;  /* 0x009896800000895d */ /* 0x002fea0003900000 */
[----:B------:R-:W1:Y:S02]  /*1ee50*/  @!P0 SYNCS.PHASECHK.TRANS64 P0, [R3+URZ+0x28ca0], R9 ;  /* 0x028ca009030085a7 */ /* 0x000e64000800007f */
[----:B-1----:R-:W-:Y:S05]  /*1ee60*/  @!P0 BRA `(.L_x_4676) ;  /* 0xfffffffc00f08947 */ /* 0x002fea000383ffff */
[----:B------:R-:W-:Y:S05]  /*1ee70*/  BRA `(.L_x_4830) ;  /* 0xffffff8400f47947 */ /* 0x000fea000383ffff */
.L_x_4681:
[----:B-1----:R1:W2:Y:S02]  /*1ee80*/  SYNCS.PHASECHK.TRANS64.TRYWAIT P0, [R3+URZ+0x28cc0], R9 ;  /* 0x028cc009030075a7 */ /* 0x0022a4000800017f */
[----:B--2---:R-:W-:Y:S05]  /*1ee90*/  @!P0 NANOSLEEP.SYNCS 0x989680 ;  /* 0x009896800000895d */ /* 0x004fea0003900000 */
[----:B------:R-:W2:Y:S02]  /*1eea0*/  @!P0 SYNCS.PHASECHK.TRANS64 P0, [R3+URZ+0x28cc0], R9 ;  /* 0x028cc009030085a7 */ /* 0x000ea4000800007f */
[----:B--2---:R-:W-:Y:S05]  /*1eeb0*/  @!P0 BRA `(.L_x_4681) ;  /* 0xfffffffc00f08947 */ /* 0x004fea000383ffff */
[----:B------:R-:W-:Y:S05]  /*1eec0*/  BRA `(.L_x_4831) ;  /* 0xffffff8800707947 */ /* 0x000fea000383ffff */
.L_x_4695:
[----:B0-----:R0:W1:Y:S02]  /*1eed0*/  SYNCS.PHASECHK.TRANS64.TRYWAIT P1, [R9+URZ+0x28ca0], R2 ;  /* 0x028ca002090075a7 */ /* 0x001064000802017f */
[----:B-1----:R-:W-:Y:S05]  /*1eee0*/  @!P1 NANOSLEEP.SYNCS 0x989680 ;  /* 0x009896800000995d */ /* 0x002fea0003900000 */
[----:B------:R-:W1:Y:S02]  /*1eef0*/  @!P1 SYNCS.PHASECHK.TRANS64 P1, [R9+URZ+0x28ca0], R2 ;  /* 0x028ca002090095a7 */ /* 0x000e64000802007f */
[----:B-1----:R-:W-:Y:S05]  /*1ef00*/  @!P1 BRA `(.L_x_4695) ;  /* 0xfffffffc00f09947 */ /* 0x002fea000383ffff */
[----:B------:R-:W-:Y:S05]  /*1ef10*/  BRA `(.L_x_4832) ;  /* 0xffffff9000d47947 */ /* 0x000fea000383ffff */
.L_x_4700:
[----:B-1----:R1:W2:Y:S02]  /*1ef20*/  SYNCS.PHASECHK.TRANS64.TRYWAIT P1, [R9+URZ+0x28cc0], R2 ;  /* 0x028cc002090075a7 */ /* 0x0022a4000802017f */
[----:B--2---:R-:W-:Y:S05]  /*1ef30*/  @!P1 NANOSLEEP.SYNCS 0x989680 ;  /* 0x009896800000995d */ /* 0x004fea0003900000 */
[----:B------:R-:W2:Y:S02]  /*1ef40*/  @!P1 SYNCS.PHASECHK.TRANS64 P1, [R9+URZ+0x28cc0], R2 ;  /* 0x028cc002090095a7 */ /* 0x000ea4000802007f */
[----:B--2---:R-:W-:Y:S05]  /*1ef50*/  @!P1 BRA `(.L_x_4700) ;  /* 0xfffffffc00f09947 */ /* 0x004fea000383ffff */
[----:B------:R-:W-:Y:S05]  /*1ef60*/  BRA `(.L_x_4833) ;  /* 0xffffff94004c7947 */ /* 0x000fea000383ffff */
.L_x_4722:
[----:B------:R-:W0:Y:S01]  /*1ef70*/  S2R R9, SR_TID.X ;  /* 0x0000000000097919 */ /* 0x000e220000002100 */
[----:B------:R-:W-:Y:S01]  /*1ef80*/  BSSY B0, `(.L_x_4834) ;  /* 0x000000a000007945 */ /* 0x000fe20003800000 */
[----:B------:R-:W-:Y:S02]  /*1ef90*/  IMAD.MOV.U32 R12, RZ, RZ, RZ ;  /* 0x000000ffff0c7224 */ /* 0x000fe400078e00ff */
[----:B------:R-:W-:Y:S02]  /*1efa0*/  IMAD.MOV.U32 R11, RZ, RZ, 0x1f ;  /* 0x0000001fff0b7424 */ /* 0x000fe400078e00ff */
[----:B------:R-:W-:Y:S01]  /*1efb0*/  IMAD.MOV.U32 R15, RZ, RZ, -0x1 ;  /* 0xffffffffff0f7424 */ /* 0x000fe200078e00ff */
[----:B0-----:R-:W-:-:S04]  /*1efc0*/  SHF.R.U32.HI R9, RZ, 0x5, R9 ;  /* 0x00000005ff097819 */ /* 0x001fc80000011609 */
[----:B------:R-:W-:-:S04]  /*1efd0*/  LOP3.LUT R9, R9, 0x3, RZ, 0xc0, !PT ;  /* 0x0000000309097812 */ /* 0x000fc800078ec0ff */
[----:B------:R-:W-:-:S07]  /*1efe0*/  MOV R13, R9 ;  /* 0x00000009000d7202 */ /* 0x000fce0000000f00 */
[----:B-----5:R-:W-:Y:S05]  /*1eff0*/  WARPSYNC.COLLECTIVE R15, `(.L_x_4835) ;  /* 0x000000000f087348 */ /* 0x020fea0003c00000 */
[----:B------:R0:W1:Y:S02]  /*1f000*/  SHFL.IDX P6, R14, R13, R12, R11 ;  /* 0x0000000c0d0e7389 */ /* 0x00006400000c000b */
[----:B01---5:R-:W-:Y:S01]  /*1f010*/  ENDCOLLECTIVE ;  /* 0x000000000000791b */ /* 0x023fe20003800000 */
.L_x_4835:
[----:B------:R-:W-:Y:S05]  /*1f020*/  BSYNC B0 ;  /* 0x0000000000007941 */ /* 0x000fea0003800000 */
.L_x_4834:
[----:B------:R-:W-:Y:S05]  /*1f030*/  BRA `(.L_x_4836) ;  /* 0xffffffa800f07947 */ /* 0x000fea000383ffff */
.L_x_4725:
[----:B0-----:R0:W1:Y:S02]  /*1f040*/  SYNCS.PHASECHK.TRANS64.TRYWAIT P0, [R30+URZ+0x28c40], R0 ;  /* 0x028c40001e0075a7 */ /* 0x001064000800017f */
[----:B-1----:R-:W-:Y:S05]  /*1f050*/  @!P0 NANOSLEEP.SYNCS 0x989680 ;  /* 0x009896800000895d */ /* 0x002fea0003900000 */
[----:B------:R-:W1:Y:S02]  /*1f060*/  @!P0 SYNCS.PHASECHK.TRANS64 P0, [R30+URZ+0x28c40], R0 ;  /* 0x028c40001e0085a7 */ /* 0x000e64000800007f */
[----:B-1----:R-:W-:Y:S05]  /*1f070*/  @!P0 BRA `(.L_x_4725) ;  /* 0xfffffffc00f08947 */ /* 0x002fea000383ffff */
[----:B------:R-:W-:Y:S05]  /*1f080*/  BRA `(.L_x_4837) ;  /* 0xffffffac002c7947 */ /* 0x000fea000383ffff */
.L_x_4726:
        /* <DEDUP_REMOVED lines=8> */
.L_x_4839:
[----:B------:R-:W-:Y:S05]  /*1f110*/  BSYNC B0 ;  /* 0x0000000000007941 */ /* 0x000fea0003800000 */
.L_x_4838:
        /* <DEDUP_REMOVED lines=9> */
.L_x_4840:
[----:B------:R-:W-:Y:S02]  /*1f1b0*/  IMAD.MOV.U32 R13, RZ, RZ, R4 ;  /* 0x000000ffff0d7224 */ /* 0x000fe400078e0004 */
[----:B------:R-:W-:Y:S02]  /*1f1c0*/  IMAD.MOV.U32 R12, RZ, RZ, 0x1 ;  /* 0x00000001ff0c7424 */ /* 0x000fe400078e00ff */
[----:B------:R-:W-:-:S07]  /*1f1d0*/  IMAD.MOV.U32 R3, RZ, RZ, R14 ;  /* 0x000000ffff037224 */ /* 0x000fce00078e000e */
[----:B------:R-:W-:Y:S05]  /*1f1e0*/  WARPSYNC.COLLECTIVE R15, `(.L_x_4841) ;  /* 0x000000000f087348 */ /* 0x000fea0003c00000 */
[----:B------:R0:W1:Y:S02]  /*1f1f0*/  SHFL.IDX P6, R14, R13, R12, R11 ;  /* 0x0000000c0d0e7389 */ /* 0x00006400000c000b */
[----:B01----:R-:W-:Y:S01]  /*1f200*/  ENDCOLLECTIVE ;  /* 0x000000000000791b */ /* 0x003fe20003800000 */
.L_x_4841:
        /* <DEDUP_REMOVED lines=15> */
.L_x_4842:
[----:B------:R-:W-:Y:S01]  /*1f300*/  @P0 LEA R6, R5, R18, 0x1 ;  /* 0x0000001205060211 */ /* 0x000fe200078e08ff */
[----:B------:R-:W-:Y:S02]  /*1f310*/  IMAD.MOV.U32 R13, RZ, RZ, R4 ;  /* 0x000000ffff0d7224 */ /* 0x000fe400078e0004 */
[----:B------:R-:W-:Y:S02]  /*1f320*/  IMAD.MOV.U32 R12, RZ, RZ, 0x2 ;  /* 0x00000002ff0c7424 */ /* 0x000fe400078e00ff */
[----:B------:R-:W-:-:S07]  /*1f330*/  IMAD.MOV.U32 R3, RZ, RZ, R14 ;  /* 0x000000ffff037224 */ /* 0x000fce00078e000e */
[----:B------:R-:W-:Y:S05]  /*1f340*/  WARPSYNC.COLLECTIVE R15, `(.L_x_4843) ;  /* 0x000000000f087348 */ /* 0x000fea0003c00000 */
[----:B------:R0:W1:Y:S02]  /*1f350*/  SHFL.IDX P6, R14, R13, R12, R11 ;  /* 0x0000000c0d0e7389 */ /* 0x00006400000c000b */
[----:B01----:R-:W-:Y:S01]  /*1f360*/  ENDCOLLECTIVE ;  /* 0x000000000000791b */ /* 0x003fe20003800000 */
.L_x_4843:
        /* <DEDUP_REMOVED lines=15> */
.L_x_4844:
[----:B------:R-:W-:Y:S02]  /*1f460*/  @P0 IMAD R6, R5, 0x2, R18 ;  /* 0x0000000205060824 */ /* 0x000fe400078e0212 */
[----:B------:R-:W-:Y:S02]  /*1f470*/  IMAD.MOV.U32 R13, RZ, RZ, R4 ;  /* 0x000000ffff0d7224 */ /* 0x000fe400078e0004 */
[----:B------:R-:W-:Y:S02]  /*1f480*/  IMAD.MOV.U32 R12, RZ, RZ, 0x3 ;  /* 0x00000003ff0c7424 */ /* 0x000fe400078e00ff */
[----:B------:R-:W-:-:S07]  /*1f490*/  IMAD.MOV.U32 R3, RZ, RZ, R14 ;  /* 0x000000ffff037224 */ /* 0x000fce00078e000e */
[----:B------:R-:W-:Y:S05]  /*1f4a0*/  WARPSYNC.COLLECTIVE R15, `(.L_x_4845) ;  /* 0x000000000f087348 */ /* 0x000fea0003c00000 */
[----:B------:R0:W1:Y:S02]  /*1f4b0*/  SHFL.IDX P6, R14, R13, R12, R11 ;  /* 0x0000000c0d0e7389 */ /* 0x00006400000c000b */
[----:B01----:R-:W-:Y:S01]  /*1f4c0*/  ENDCOLLECTIVE ;  /* 0x000000000000791b */ /* 0x003fe20003800000 */
.L_x_4845:
        /* <DEDUP_REMOVED lines=10> */
.L_x_4846:
[----:B------:R-:W-:Y:S01]  /*1f570*/  @!PT LDS RZ, [RZ] ;  /* 0x00000000fffff984 */ /* 0x000fe20000000800 */
[----:B------:R-:W-:Y:S01]  /*1f580*/  @!PT LDS RZ, [RZ] ;  /* 0x00000000fffff984 */ /* 0x000fe20000000800 */
[----:B------:R-:W-:Y:S01]  /*1f590*/  @!PT LDS RZ, [RZ] ;  /* 0x00000000fffff984 */ /* 0x000fe20000000800 */
[----:B------:R1:W-:Y:S01]  /*1f5a0*/  @P0 LDGSTS.E.BYPASS.LTC128B.128 [R6+0x23400], desc[UR40][R2.64], !P2 ;  /* 0x2340000002060fae */ /* 0x0003e2000d101d68 */
[----:B------:R-:W-:Y:S01]  /*1f5b0*/  IMAD.MOV.U32 R0, RZ, RZ, R14 ;  /* 0x000000ffff007224 */ /* 0x000fe200078e000e */
[----:B------:R-:W-:Y:S06]  /*1f5c0*/  BRA `(.L_x_4847) ;  /* 0xffffffa800dc7947 */ /* 0x000fec000383ffff */
.L_x_4731:
        /* <DEDUP_REMOVED lines=9> */
.L_x_4848:
[C---:B------:R-:W-:Y:S02]  /*1f660*/  ISETP.GE.AND P0, PT, R25.reuse, R3, PT ;  /* 0x000000031900720c */ /* 0x040fe40003f06270 */
[----:B------:R-:W-:Y:S01]  /*1f670*/  IADD3 R6, R25, 0x10, RZ ;  /* 0x0000001019067810 */ /* 0x000fe20007ffe0ff */
[----:B------:R-:W-:Y:S02]  /*1f680*/  IMAD.MOV.U32 R13, RZ, RZ, R0 ;  /* 0x000000ffff0d7224 */ /* 0x000fe400078e0000 */
[----:B------:R-:W-:-:S08]  /*1f690*/  IMAD.MOV.U32 R4, RZ, RZ, R14 ;  /* 0x000000ffff047224 */ /* 0x000fd000078e000e */
[----:B------:R-:W-:Y:S05]  /*1f6a0*/  WARPSYNC.COLLECTIVE R15, `(.L_x_4849) ;  /* 0x000000000f087348 */ /* 0x000fea0003c00000 */
[----:B------:R0:W1:Y:S02]  /*1f6b0*/  SHFL.IDX P6, R14, R13, R12, R11 ;  /* 0x0000000c0d0e7389 */ /* 0x00006400000c000b */
[----:B01----:R-:W-:Y:S01]  /*1f6c0*/  ENDCOLLECTIVE ;  /* 0x000000000000791b */ /* 0x003fe20003800000 */
.L_x_4849:
[----:B------:R-:W-:Y:S02]  /*1f6d0*/  IMAD.MOV.U32 R13, RZ, RZ, R2 ;  /* 0x000000ffff0d7224 */ /* 0x000fe400078e0002 */
[----:B------:R-:W-:Y:S02]  /*1f6e0*/  IMAD.MOV.U32 R12, RZ, RZ, 0x1 ;  /* 0x00000001ff0c7424 */ /* 0x000fe400078e00ff */
[----:B------:R-:W-:-:S07]  /*1f6f0*/  IMAD.MOV.U32 R5, RZ, RZ, R14 ;  /* 0x000000ffff057224 */ /* 0x000fce00078e000e */
[----:B------:R-:W-:Y:S05]  /*1f700*/  WARPSYNC.COLLECTIVE R15, `(.L_x_4850) ;  /* 0x000000000f087348 */ /* 0x000fea0003c00000 */
[----:B------:R0:W1:Y:S02]  /*1f710*/  SHFL.IDX P6, R14, R13, R12, R11 ;  /* 0x0000000c0d0e7389 */ /* 0x00006400000c000b */
[----:B01----:R-:W-:Y:S01]  /*1f720*/  ENDCOLLECTIVE ;  /* 0x000000000000791b */ /* 0x003fe20003800000 */
.L_x_4850:
        /* <DEDUP_REMOVED lines=15> */
.L_x_4851:
[----:B------:R-:W-:Y:S02]  /*1f820*/  IMAD.MOV.U32 R13, RZ, RZ, R2 ;  /* 0x000000ffff0d7224 */ /* 0x000fe400078e0002 */
[----:B------:R-:W-:Y:S02]  /*1f830*/  IMAD.MOV.U32 R12, RZ, RZ, 0x2 ;  /* 0x00000002ff0c7424 */ /* 0x000fe400078e00ff */
[----:B------:R-:W-:-:S07]  /*1f840*/  IMAD.MOV.U32 R5, RZ, RZ, R14 ;  /* 0x000000ffff057224 */ /* 0x000fce00078e000e */
[----:B------:R-:W-:Y:S05]  /*1f850*/  WARPSYNC.COLLECTIVE R15, `(.L_x_4852) ;  /* 0x000000000f087348 */ /* 0x000fea0003c00000 */
[----:B------:R0:W1:Y:S02]  /*1f860*/  SHFL.IDX P6, R14, R13, R12, R11 ;  /* 0x0000000c0d0e7389 */ /* 0x00006400000c000b */
[----:B01----:R-:W-:Y:S01]  /*1f870*/  ENDCOLLECTIVE ;  /* 0x000000000000791b */ /* 0x003fe20003800000 */
.L_x_4852:
        /* <DEDUP_REMOVED lines=16> */
.L_x_4853:
[----:B------:R-:W-:Y:S02]  /*1f980*/  IMAD.MOV.U32 R13, RZ, RZ, R2 ;  /* 0x000000ffff0d7224 */ /* 0x000fe400078e0002 */
[----:B------:R-:W-:Y:S02]  /*1f990*/  IMAD.MOV.U32 R12, RZ, RZ, 0x3 ;  /* 0x00000003ff0c7424 */ /* 0x000fe400078e00ff */
[----:B------:R-:W-:-:S07]  /*1f9a0*/  IMAD.MOV.U32 R5, RZ, RZ, R14 ;  /* 0x000000ffff057224 */ /* 0x000fce00078e000e */
[----:B------:R-:W-:Y:S05]  /*1f9b0*/  WARPSYNC.COLLECTIVE R15, `(.L_x_4854) ;  /* 0x000000000f087348 */ /* 0x000fea0003c00000 */
[----:B------:R0:W1:Y:S02]  /*1f9c0*/  SHFL.IDX P6, R14, R13, R12, R11 ;  /* 0x0000000c0d0e7389 */ /* 0x00006400000c000b */
[----:B01----:R-:W-:Y:S01]  /*1f9d0*/  ENDCOLLECTIVE ;  /* 0x000000000000791b */ /* 0x003fe20003800000 */
.L_x_4854:
        /* <DEDUP_REMOVED lines=14> */
.L_x_4855:
[----:B------:R-:W-:Y:S01]  /*1fac0*/  IMAD.MOV.U32 R0, RZ, RZ, R14 ;  /* 0x000000ffff007224 */ /* 0x000fe200078e000e */
[----:B------:R-:W-:Y:S06]  /*1fad0*/  BRA `(.L_x_4856) ;  /* 0xffffffb000047947 */ /* 0x000fec000383ffff */
.L_x_4734:
[----:B0-----:R0:W1:Y:S02]  /*1fae0*/  SYNCS.PHASECHK.TRANS64.TRYWAIT P0, [R18+URZ+0x28c20], R0 ;  /* 0x028c2000120075a7 */ /* 0x001064000800017f */
[----:B-1----:R-:W-:Y:S05]  /*1faf0*/  @!P0 NANOSLEEP.SYNCS 0x989680 ;  /* 0x009896800000895d */ /* 0x002fea0003900000 */
[----:B------:R-:W1:Y:S02]  /*1fb00*/  @!P0 SYNCS.PHASECHK.TRANS64 P0, [R18+URZ+0x28c20], R0 ;  /* 0x028c2000120085a7 */ /* 0x000e64000800007f */
[----:B-1----:R-:W-:Y:S05]  /*1fb10*/  @!P0 BRA `(.L_x_4734) ;  /* 0xfffffffc00f08947 */ /* 0x002fea000383ffff */
[----:B------:R-:W-:Y:S05]  /*1fb20*/  BRA `(.L_x_4857) ;  /* 0xffffffb000607947 */ /* 0x000fea000383ffff */
.L_x_4737:
[----:B0-----:R0:W1:Y:S02]  /*1fb30*/  SYNCS.PHASECHK.TRANS64.TRYWAIT P0, [R30+URZ+0x28c60], R0 ;  /* 0x028c60001e0075a7 */ /* 0x001064000800017f */
[----:B-1----:R-:W-:Y:S05]  /*1fb40*/  @!P0 NANOSLEEP.SYNCS 0x989680 ;  /* 0x009896800000895d */ /* 0x002fea0003900000 */
[----:B------:R-:W1:Y:S02]  /*1fb50*/  @!P0 SYNCS.PHASECHK.TRANS64 P0, [R30+URZ+0x28c60], R0 ;  /* 0x028c60001e0085a7 */ /* 0x000e64000800007f */
[----:B-1----:R-:W-:Y:S05]  /*1fb60*/  @!P0 BRA `(.L_x_4737) ;  /* 0xfffffffc00f08947 */ /* 0x002fea000383ffff */
[----:B------:R-:W-:Y:S05]  /*1fb70*/  BRA `(.L_x_4858) ;  /* 0xffffffb000707947 */ /* 0x000fea000383ffff */
.L_x_4738:
[----:B------:R-:W-:Y:S01]  /*1fb80*/  BSSY B0, `(.L_x_4859) ;  /* 0x0000008000007945 */ /* 0x000fe20003800000 */
[----:B------:R-:W-:Y:S01]  /*1fb90*/  IMAD.MOV.U32 R13, RZ, RZ, R6 ;  /* 0x000000ffff0d7224 */ /* 0x000fe200078e0006 */
[----:B------:R-:W-:Y:S01]  /*1fba0*/  MOV R15, 0xffffffff ;  /* 0xffffffff000f7802 */ /* 0x000fe20000000f00 */
[----:B------:R-:W-:Y:S02]  /*1fbb0*/  IMAD.MOV.U32 R12, RZ, RZ, RZ ;  /* 0x000000ffff0c7224 */ /* 0x000fe400078e00ff */
[----:B------:R-:W-:-:S07]  /*1fbc0*/  IMAD.MOV.U32 R11, RZ, RZ, 0x181f ;  /* 0x0000181fff0b7424 */ /* 0x000fce00078e00ff */
[----:B------:R-:W-:Y:S05]  /*1fbd0*/  WARPSYNC.COLLECTIVE R15, `(.L_x_4860) ;  /* 0x000000000f087348 */ /* 0x000fea0003c00000 */
[----:B------:R0:W1:Y:S02]  /*1fbe0*/  SHFL.IDX P6, R14, R13, R12, R11 ;  /* 0x0000000c0d0e7389 */ /* 0x00006400000c000b */
[----:B01----:R-:W-:Y:S01]  /*1fbf0*/  ENDCOLLECTIVE ;  /* 0x000000000000791b */ /* 0x003fe20003800000 */
.L_x_4860:
[----:B------:R-:W-:Y:S05]  /*1fc00*/  BSYNC B0 ;  /* 0x0000000000007941 */ /* 0x000fea0003800000 */
.L_x_4859:
        /* <DEDUP_REMOVED lines=15> */
.L_x_4861:
        /* <DEDUP_REMOVED lines=40> */
.L_x_4862:
[----:B------:R-:W-:Y:S02]  /*1ff80*/  IMAD.MOV.U32 R13, RZ, RZ, R5 ;  /* 0x000000ffff0d7224 */ /* 0x000fe400078e0005 */
[----:B------:R-:W-:-:S07]  /*1ff90*/  IMAD.MOV.U32 R3, RZ, RZ, R14 ;  /* 0x000000ffff037224 */ /* 0x000fce00078e000e */
[----:B------:R-:W-:Y:S05]  /*1ffa0*/  WARPSYNC.COLLECTIVE R15, `(.L_x_4863) ;  /* 0x000000000f087348 */ /* 0x000fea0003c00000 */
[----:B------:R0:W1:Y:S02]  /*1ffb0*/  SHFL.IDX P6, R14, R13, R12, R11 ;  /* 0x0000000c0d0e7389 */ /* 0x00006400000c000b */
[----:B01----:R-:W-:Y:S01]  /*1ffc0*/  ENDCOLLECTIVE ;  /* 0x000000000000791b */ /* 0x003fe20003800000 */
.L_x_4863:
        /* <DEDUP_REMOVED lines=29> */
.L_x_4864:
[----:B------:R-:W-:Y:S02]  /*201a0*/  IMAD.MOV.U32 R13, RZ, RZ, R5 ;  /* 0x000000ffff0d7224 */ /* 0x000fe400078e0005 */
[----:B------:R-:W-:-:S07]  /*201b0*/  IMAD.MOV.U32 R7, RZ, RZ, R14 ;  /* 0x000000ffff077224 */ /* 0x000fce00078e000e */
[----:B------:R-:W-:Y:S05]  /*201c0*/  WARPSYNC.COLLECTIVE R15, `(.L_x_4865) ;  /* 0x000000000f087348 */ /* 0x000fea0003c00000 */
[----:B------:R0:W1:Y:S02]  /*201d0*/  SHFL.IDX P6, R14, R13, R12, R11 ;  /* 0x0000000c0d0e7389 */ /* 0x00006400000c000b */
[----:B01----:R-:W-:Y:S01]  /*201e0*/  ENDCOLLECTIVE ;  /* 0x000000000000791b */ /* 0x003fe20003800000 */
.L_x_4865:
[----:B------:R-:W-:Y:S02]  /*201f0*/  IMAD.MOV.U32 R13, RZ, RZ, R6 ;  /* 0x000000ffff0d7224 */ /* 0x000fe400078e0006 */
[----:B------:R-:W-:Y:S02]  /*20200*/  IMAD.MOV.U32 R12, RZ, RZ, 0x3 ;  /* 0x00000003ff0c7424 */ /* 0x000fe400078e00ff */
[----:B------:R-:W-:-:S05]  /*20210*/  IMAD.MOV.U32 R2, RZ, RZ, R14 ;  /* 0x000000ffff027224 */ /* 0x000fca00078e000e */
        /* <DEDUP_REMOVED lines=26> */
.L_x_4866:
[----:B------:R-:W-:Y:S02]  /*203c0*/  IMAD.MOV.U32 R13, RZ, RZ, R5 ;  /* 0x000000ffff0d7224 */ /* 0x000fe400078e0005 */
[----:B------:R-:W-:-:S07]  /*203d0*/  IMAD.MOV.U32 R6, RZ, RZ, R14 ;  /* 0x000000ffff067224 */ /* 0x000fce00078e000e */
[----:B------:R-:W-:Y:S05]  /*203e0*/  WARPSYNC.COLLECTIVE R15, `(.L_x_4867) ;  /* 0x000000000f087348 */ /* 0x000fea0003c00000 */
[----:B------:R0:W1:Y:S02]  /*203f0*/  SHFL.IDX P6, R14, R13, R12, R11 ;  /* 0x0000000c0d0e7389 */ /* 0x00006400000c000b */
[----:B01----:R-:W-:Y:S01]  /*20400*/  ENDCOLLECTIVE ;  /* 0x000000000000791b */ /* 0x003fe20003800000 */
.L_x_4867:
[----:B------:R-:W-:Y:S01]  /*20410*/  IMAD.MOV.U32 R2, RZ, RZ, R14 ;  /* 0x000000ffff027224 */ /* 0x000fe200078e000e */
[----:B------:R-:W-:Y:S06]  /*20420*/  BRA `(.L_x_4868) ;  /* 0xffffffac00fc7947 */ /* 0x000fec000383ffff */
.L_x_4745:
[----:B0-----:R0:W1:Y:S02]  /*20430*/  SYNCS.PHASECHK.TRANS64.TRYWAIT P0, [R6+URZ+0x28c40], R20 ;  /* 0x028c4014060075a7 */ /* 0x001064000800017f */
[----:B-1----:R-:W-:Y:S05]  /*20440*/  @!P0 NANOSLEEP.SYNCS 0x989680 ;  /* 0x009896800000895d */ /* 0x002fea0003900000 */
[----:B------:R-:W1:Y:S02]  /*20450*/  @!P0 SYNCS.PHASECHK.TRANS64 P0, [R6+URZ+0x28c40], R20 ;  /* 0x028c4014060085a7 */ /* 0x000e64000800007f */
[----:B-1----:R-:W-:Y:S05]  /*20460*/  @!P0 BRA `(.L_x_4745) ;  /* 0xfffffffc00f08947 */ /* 0x002fea000383ffff */
[----:B------:R-:W-:Y:S05]  /*20470*/  BRA `(.L_x_4869) ;  /* 0xffffffb4008c7947 */ /* 0x000fea000383ffff */
.L_x_4746:
        /* <DEDUP_REMOVED lines=8> */
.L_x_4871:
[----:B------:R-:W-:Y:S05]  /*20500*/  BSYNC B1 ;  /* 0x0000000000017941 */ /* 0x000fea0003800000 */
.L_x_4870:
        /* <DEDUP_REMOVED lines=9> */
.L_x_4872:
[----:B------:R-:W-:Y:S02]  /*205a0*/  IMAD.MOV.U32 R13, RZ, RZ, R25 ;  /* 0x000000ffff0d7224 */ /* 0x000fe400078e0019 */
[----:B------:R-:W-:Y:S02]  /*205b0*/  IMAD.MOV.U32 R12, RZ, RZ, 0x1 ;  /* 0x00000001ff0c7424 */ /* 0x000fe400078e00ff */
[----:B------:R-:W-:-:S07]  /*205c0*/  IMAD.MOV.U32 R2, RZ, RZ, R14 ;  /* 0x000000ffff027224 */ /* 0x000fce00078e000e */
[----:B------:R-:W-:Y:S05]  /*205d0*/  WARPSYNC.COLLECTIVE R15, `(.L_x_4873) ;  /* 0x000000000f087348 */ /* 0x000fea0003c00000 */
[----:B------:R0:W1:Y:S02]  /*205e0*/  SHFL.IDX P6, R14, R13, R12, R11 ;  /* 0x0000000c0d0e7389 */ /* 0x00006400000c000b */
[----:B01----:R-:W-:Y:S01]  /*205f0*/  ENDCOLLECTIVE ;  /* 0x000000000000791b */ /* 0x003fe20003800000 */
.L_x_4873:
        /* <DEDUP_REMOVED lines=11> */
.L_x_4874:
[----:B------:R-:W-:Y:S02]  /*206b0*/  IMAD.MOV.U32 R13, RZ, RZ, R25 ;  /* 0x000000ffff0d7224 */ /* 0x000fe400078e0019 */
[----:B------:R-:W-:Y:S01]  /*206c0*/  IMAD.MOV.U32 R12, RZ, RZ, 0x2 ;  /* 0x00000002ff0c7424 */ /* 0x000fe200078e00ff */
[----:B------:R-:W-:-:S07]  /*206d0*/  MOV R2, R14 ;  /* 0x0000000e00027202 */ /* 0x000fce0000000f00 */
[----:B------:R-:W-:Y:S05]  /*206e0*/  WARPSYNC.COLLECTIVE R15, `(.L_x_4875) ;  /* 0x000000000f087348 */ /* 0x000fea0003c00000 */
[----:B------:R0:W1:Y:S02]  /*206f0*/  SHFL.IDX P6, R14, R13, R12, R11 ;  /* 0x0000000c0d0e7389 */ /* 0x00006400000c000b */
[----:B01----:R-:W-:Y:S01]  /*20700*/  ENDCOLLECTIVE ;  /* 0x000000000000791b */ /* 0x003fe20003800000 */
.L_x_4875:
        /* <DEDUP_REMOVED lines=11> */
.L_x_4876:
[----:B------:R-:W-:Y:S02]  /*207c0*/  IMAD.MOV.U32 R13, RZ, RZ, R25 ;  /* 0x000000ffff0d7224 */ /* 0x000fe400078e0019 */
[----:B------:R-:W-:Y:S02]  /*207d0*/  IMAD.MOV.U32 R12, RZ, RZ, 0x3 ;  /* 0x00000003ff0c7424 */ /* 0x000fe400078e00ff */
[----:B------:R-:W-:-:S07]  /*207e0*/  IMAD.MOV.U32 R2, RZ, RZ, R14 ;  /* 0x000000ffff027224 */ /* 0x000fce00078e000e */
[----:B------:R-:W-:Y:S05]  /*207f0*/  WARPSYNC.COLLECTIVE R15, `(.L_x_4877) ;  /* 0x000000000f087348 */ /* 0x000fea0003c00000 */
[----:B------:R0:W1:Y:S02]  /*20800*/  SHFL.IDX P6, R14, R13, R12, R11 ;  /* 0x0000000c0d0e7389 */ /* 0x00006400000c000b */
[----:B01----:R-:W-:Y:S01]  /*20810*/  ENDCOLLECTIVE ;  /* 0x000000000000791b */ /* 0x003fe20003800000 */
.L_x_4877:
        /* <DEDUP_REMOVED lines=11> */
.L_x_4878:
[----:B------:R-:W-:Y:S01]  /*208d0*/  IMAD.MOV.U32 R2, RZ, RZ, R14 ;  /* 0x000000ffff027224 */ /* 0x000fe200078e000e */
[----:B------:R-:W-:Y:S06]  /*208e0*/  BRA `(.L_x_4879) ;  /* 0xffffffb400147947 */ /* 0x000fec000383ffff */
.L_x_4751:
[----:B---3--:R3:W4:Y:S02]  /*208f0*/  SYNCS.PHASECHK.TRANS64.TRYWAIT P0, [R6+URZ+0x28c60], R20 ;  /* 0x028c6014060075a7 */ /* 0x008724000800017f */
[----:B----4-:R-:W-:Y:S05]  /*20900*/  @!P0 NANOSLEEP.SYNCS 0x989680 ;  /* 0x009896800000895d */ /* 0x010fea0003900000 */
[----:B------:R-:W4:Y:S02]  /*20910*/  @!P0 SYNCS.PHASECHK.TRANS64 P0, [R6+URZ+0x28c60], R20 ;  /* 0x028c6014060085a7 */ /* 0x000f24000800007f */
[----:B----4-:R-:W-:Y:S05]  /*20920*/  @!P0 BRA `(.L_x_4751) ;  /* 0xfffffffc00f08947 */ /* 0x010fea000383ffff */
[----:B------:R-:W-:Y:S05]  /*20930*/  BRA `(.L_x_4880) ;  /* 0xffffffb400647947 */ /* 0x000fea000383ffff */
.L_x_4752:
        /* <DEDUP_REMOVED lines=8> */
.L_x_4882:
[----:B------:R-:W-:Y:S05]  /*209c0*/  BSYNC B1 ;  /* 0x0000000000017941 */ /* 0x000fea0003800000 */
.L_x_4881:
        /* <DEDUP_REMOVED lines=13> */
.L_x_4883:
[C---:B------:R-:W-:Y:S01]  /*20aa0*/  LOP3.LUT P3, RZ, R16.reuse, 0x10, RZ, 0xc0, !PT ;  /* 0x0000001010ff7812 */ /* 0x040fe2000786c0ff */
[----:B------:R-:W-:Y:S02]  /*20ab0*/  IMAD.MOV.U32 R13, RZ, RZ, R10 ;  /* 0x000000ffff0d7224 */ /* 0x000fe400078e000a */
[----:B------:R-:W-:Y:S01]  /*20ac0*/  IMAD.MOV.U32 R12, RZ, RZ, 0x1 ;  /* 0x00000001ff0c7424 */ /* 0x000fe200078e00ff */
[----:B------:R-:W-:Y:S02]  /*20ad0*/  MOV R2, R14 ;  /* 0x0000000e00027202 */ /* 0x000fe40000000f00 */
[----:B------:R-:W-:Y:S02]  /*20ae0*/  LOP3.LUT P6, RZ, R16, 0x80, RZ, 0xc0, !PT ;  /* 0x0000008010ff7812 */ /* 0x000fe400078cc0ff */
[----:B------:R-:W-:Y:S02]  /*20af0*/  IADD3 R2, P0, R2, R0, RZ ;  /* 0x0000000002027210 */ /* 0x000fe40007f1e0ff */
[----:B------:R-:W-:-:S03]  /*20b00*/  LOP3.LUT R16, R16, 0xffff7fff, RZ, 0xc0, !PT ;  /* 0xffff7fff10107812 */ /* 0x000fc600078ec0ff */
[----:B------:R-:W-:Y:S01]  /*20b10*/  IMAD.X R3, RZ, RZ, R3, P0 ;  /* 0x000000ffff037224 */ /* 0x000fe200000e0603 */
[----:B------:R-:W-:Y:S02]  /*20b20*/  ISETP.NE.U32.AND P0, PT, R31, RZ, PT ;  /* 0x000000ff1f00720c */ /* 0x000fe40003f05070 */
[----:B------:R-:W-:-:S03]  /*20b30*/  @P3 LOP3.LUT R16, R16, 0x8000, RZ, 0xfc, !PT ;  /* 0x0000800010103812 */ /* 0x000fc600078efcff */
[----:B------:R-:W-:Y:S01]  /*20b40*/  @!PT LDS RZ, [RZ] ;  /* 0x00000000fffff984 */ /* 0x000fe20000000800 */
[----:B------:R-:W-:Y:S01]  /*20b50*/  @!PT LDS RZ, [RZ] ;  /* 0x00000000fffff984 */ /* 0x000fe20000000800 */
[----:B------:R-:W-:Y:S01]  /*20b60*/  @!PT LDS RZ, [RZ] ;  /* 0x00000000fffff984 */ /* 0x000fe20000000800 */
[----:B------:R0:W-:Y:S08]  /*20b70*/  LDGSTS.E.BYPASS.LTC128B.128 [R21+0x400], desc[UR40][R2.64], !P6 ;  /* 0x0040000002157fae */ /* 0x0001f0000f101d68 */
[----:B0-----:R-:W-:Y:S05]  /*20b80*/  WARPSYNC.COLLECTIVE R15, `(.L_x_4884) ;  /* 0x000000000f087348 */ /* 0x001fea0003c00000 */
[----:B------:R1:W2:Y:S02]  /*20b90*/  SHFL.IDX P6, R14, R13, R12, R11 ;  /* 0x0000000c0d0e7389 */ /* 0x0002a400000c000b */
[----:B012---:R-:W-:Y:S01]  /*20ba0*/  ENDCOLLECTIVE ;  /* 0x000000000000791b */ /* 0x007fe20003800000 */
.L_x_4884:
        /* <DEDUP_REMOVED lines=16> */
.L_x_4885:
        /* <DEDUP_REMOVED lines=19> */
.L_x_4886:
        /* <DEDUP_REMOVED lines=14> */
.L_x_4887:
        /* <DEDUP_REMOVED lines=16> */
.L_x_4888:
        /* <DEDUP_REMOVED lines=14> */
.L_x_4889:
[----:B------:R-:W-:Y:S05]  /*210a0*/  BRA `(.L_x_4890) ;  /* 0xffffffb000c87947 */ /* 0x000fea000383ffff */
.L_x_4760:
        /* <DEDUP_REMOVED lines=8> */
.L_x_4892:
[----:B------:R-:W-:Y:S05]  /*21130*/  BSYNC B0 ;  /* 0x0000000000007941 */ /* 0x000fea0003800000 */
.L_x_4891:
[----:B------:R-:W-:Y:S01]  /*21140*/  MOV R13, R24 ;  /* 0x00000018000d7202 */ /* 0x000fe20000000f00 */
        /* <DEDUP_REMOVED lines=8> */
.L_x_4893:
        /* <DEDUP_REMOVED lines=23> */
.L_x_4894:
[----:B------:R-:W-:Y:S01]  /*21340*/  IMAD.MOV.U32 R12, RZ, RZ, 0x2 ;  /* 0x00000002ff0c7424 */ /* 0x000fe200078e00ff */
[----:B------:R-:W-:-:S05]  /*21350*/  SEL R4, R14, RZ, P1 ;  /* 0x000000ff0e047207 */ /* 0x000fca0000800000 */
[----:B------:R-:W-:-:S04]  /*21360*/  IMAD.IADD R4, R13, 0x1, R4 ;  /* 0x000000010d047824 */ /* 0x000fc800078e0204 */
[----:B------:R-:W-:-:S07]  /*21370*/  IMAD.MOV.U32 R13, RZ, RZ, R4 ;  /* 0x000000ffff0d7224 */ /* 0x000fce00078e0004 */
[----:B------:R-:W-:Y:S05]  /*21380*/  WARPSYNC.COLLECTIVE R15, `(.L_x_4895) ;  /* 0x000000000f087348 */ /* 0x000fea0003c00000 */
[----:B------:R0:W1:Y:S02]  /*21390*/  SHFL.UP P6, R14, R13, R12, R11 ;  /* 0x0400000c0d0e7389 */ /* 0x00006400000c000b */
[----:B01----:R-:W-:Y:S01]  /*213a0*/  ENDCOLLECTIVE ;  /* 0x000000000000791b */ /* 0x003fe20003800000 */
.L_x_4895:
[----:B------:R-:W-:Y:S01]  /*213b0*/  IMAD.MOV.U32 R12, RZ, RZ, 0x4 ;  /* 0x00000004ff0c7424 */ /* 0x000fe200078e00ff */
[----:B------:R-:W-:-:S05]  /*213c0*/  SEL R3, R14, RZ, P2 ;  /* 0x000000ff0e037207 */ /* 0x000fca0001000000 */
[----:B------:R-:W-:-:S04]  /*213d0*/  IMAD.IADD R2, R4, 0x1, R3 ;  /* 0x0000000104027824 */ /* 0x000fc800078e0203 */
[----:B------:R-:W-:-:S07]  /*213e0*/  IMAD.MOV.U32 R13, RZ, RZ, R2 ;  /* 0x000000ffff0d7224 */ /* 0x000fce00078e0002 */
[----:B------:R-:W-:Y:S05]  /*213f0*/  WARPSYNC.COLLECTIVE R15, `(.L_x_4896) ;  /* 0x000000000f087348 */ /* 0x000fea0003c00000 */
[----:B------:R0:W1:Y:S02]  /*21400*/  SHFL.UP P6, R14, R13, R12, R11 ;  /* 0x0400000c0d0e7389 */ /* 0x00006400000c000b */
[----:B01----:R-:W-:Y:S01]  /*21410*/  ENDCOLLECTIVE ;  /* 0x000000000000791b */ /* 0x003fe20003800000 */
.L_x_4896:
[----:B------:R-:W-:Y:S01]  /*21420*/  IMAD.MOV.U32 R12, RZ, RZ, 0x8 ;  /* 0x00000008ff0c7424 */ /* 0x000fe200078e00ff */
[----:B------:R-:W-:-:S05]  /*21430*/  SEL R3, R14, RZ, P3 ;  /* 0x000000ff0e037207 */ /* 0x000fca0001800000 */
[----:B------:R-:W-:-:S04]  /*21440*/  IMAD.IADD R3, R2, 0x1, R3 ;  /* 0x0000000102037824 */ /* 0x000fc800078e0203 */
[----:B------:R-:W-:-:S07]  /*21450*/  IMAD.MOV.U32 R13, RZ, RZ, R3 ;  /* 0x000000ffff0d7224 */ /* 0x000fce00078e0003 */
[----:B------:R-:W-:Y:S05]  /*21460*/  WARPSYNC.COLLECTIVE R15, `(.L_x_4897) ;  /* 0x000000000f087348 */ /* 0x000fea0003c00000 */
[----:B------:R0:W1:Y:S02]  /*21470*/  SHFL.UP P6, R14, R13, R12, R11 ;  /* 0x0400000c0d0e7389 */ /* 0x00006400000c000b */
[----:B01----:R-:W-:Y:S01]  /*21480*/  ENDCOLLECTIVE ;  /* 0x000000000000791b */ /* 0x003fe20003800000 */
.L_x_4897:
[----:B------:R-:W-:Y:S01]  /*21490*/  IMAD.MOV.U32 R12, RZ, RZ, 0x10 ;  /* 0x00000010ff0c7424 */ /* 0x000fe200078e00ff */
[----:B------:R-:W-:-:S05]  /*214a0*/  SEL R4, R14, RZ, P4 ;  /* 0x000000ff0e047207 */ /* 0x000fca0002000000 */
[----:B------:R-:W-:-:S04]  /*214b0*/  IMAD.IADD R4, R3, 0x1, R4 ;  /* 0x0000000103047824 */ /* 0x000fc800078e0204 */
[----:B------:R-:W-:-:S07]  /*214c0*/  IMAD.MOV.U32 R13, RZ, RZ, R4 ;  /* 0x000000ffff0d7224 */ /* 0x000fce00078e0004 */
[----:B------:R-:W-:Y:S05]  /*214d0*/  WARPSYNC.COLLECTIVE R15, `(.L_x_4898) ;  /* 0x000000000f087348 */ /* 0x000fea0003c00000 */
[----:B------:R0:W1:Y:S02]  /*214e0*/  SHFL.UP P6, R14, R13, R12, R11 ;  /* 0x0400000c0d0e7389 */ /* 0x00006400000c000b */
[----:B01----:R-:W-:Y:S01]  /*214f0*/  ENDCOLLECTIVE ;  /* 0x000000000000791b */ /* 0x003fe20003800000 */
.L_x_4898:
[----:B------:R-:W-:Y:S02]  /*21500*/  IMAD.MOV.U32 R12, RZ, RZ, 0x1f ;  /* 0x0000001fff0c7424 */ /* 0x000fe400078e00ff */
[----:B------:R-:W-:Y:S01]  /*21510*/  IMAD.MOV.U32 R11, RZ, RZ, 0x1f ;  /* 0x0000001fff0b7424 */ /* 0x000fe200078e00ff */
[----:B------:R-:W-:-:S04]  /*21520*/  SEL R3, R14, RZ, P5 ;  /* 0x000000ff0e037207 */ /* 0x000fc80002800000 */
[----:B------:R-:W-:-:S05]  /*21530*/  IADD3 R2, R4, R3, RZ ;  /* 0x0000000304027210 */ /* 0x000fca0007ffe0ff */
[----:B------:R-:W-:-:S07]  /*21540*/  IMAD.MOV.U32 R13, RZ, RZ, R2 ;  /* 0x000000ffff0d7224 */ /* 0x000fce00078e0002 */
[----:B------:R-:W-:Y:S05]  /*21550*/  WARPSYNC.COLLECTIVE R15, `(.L_x_4899) ;  /* 0x000000000f087348 */ /* 0x000fea0003c00000 */
[----:B------:R0:W1:Y:S02]  /*21560*/  SHFL.IDX P6, R14, R13, R12, R11 ;  /* 0x0000000c0d0e7389 */ /* 0x00006400000c000b */
[----:B01----:R-:W-:Y:S01]  /*21570*/  ENDCOLLECTIVE ;  /* 0x000000000000791b */ /* 0x003fe20003800000 */
.L_x_4899:
[----:B------:R-:W-:Y:S05]  /*21580*/  BRA `(.L_x_4900) ;  /* 0xffffffb400647947 */ /* 0x000fea000383ffff */
.L_x_4763:
[----:B------:R-:W-:Y:S01]  /*21590*/  BSSY B0, `(.L_x_4901) ;  /* 0x0000007000007945 */ /* 0x000fe20003800000 */
[----:B------:R-:W-:Y:S02]  /*215a0*/  IMAD.MOV.U32 R12, RZ, RZ, 0x1 ;  /* 0x00000001ff0c7424 */ /* 0x000fe400078e00ff */
[----:B------:R-:W-:Y:S02]  /*215b0*/  IMAD.MOV.U32 R11, RZ, RZ, RZ ;  /* 0x000000ffff0b7224 */ /* 0x000fe400078e00ff */
[----:B------:R-:W-:-:S07]  /*215c0*/  IMAD.MOV.U32 R15, RZ, RZ, -0x1 ;  /* 0xffffffffff0f7424 */ /* 0x000fce00078e00ff */
[----:B------:R-:W-:Y:S05]  /*215d0*/  WARPSYNC.COLLECTIVE R15, `(.L_x_4902) ;  /* 0x000000000f087348 */ /* 0x000fea0003c00000 */
[----:B------:R0:W1:Y:S02]  /*215e0*/  SHFL.UP P6, R14, R13, R12, R11 ;  /* 0x0400000c0d0e7389 */ /* 0x00006400000c000b */
[----:B01----:R-:W-:Y:S01]  /*215f0*/  ENDCOLLECTIVE ;  /* 0x000000000000791b */ /* 0x003fe20003800000 */
.L_x_4902:
[----:B------:R-:W-:Y:S05]  /*21600*/  BSYNC B0 ;  /* 0x0000000000007941 */ /* 0x000fea0003800000 */
.L_x_4901:
        /* <DEDUP_REMOVED lines=8> */
.L_x_4903:
[----:B------:R-:W-:Y:S01]  /*21690*/  IMAD.MOV.U32 R12, RZ, RZ, 0x4 ;  /* 0x00000004ff0c7424 */ /* 0x000fe200078e00ff */
[----:B------:R-:W-:-:S05]  /*216a0*/  SEL R2, R14, RZ, P2 ;  /* 0x000000ff0e027207 */ /* 0x000fca0001000000 */
[----:B------:R-:W-:-:S04]  /*216b0*/  IMAD.IADD R2, R13, 0x1, R2 ;  /* 0x000000010d027824 */ /* 0x000fc800078e0202 */
[----:B------:R-:W-:-:S07]  /*216c0*/  IMAD.MOV.U32 R13, RZ, RZ, R2 ;  /* 0x000000ffff0d7224 */ /* 0x000fce00078e0002 */
[----:B------:R-:W-:Y:S05]  /*216d0*/  WARPSYNC.COLLECTIVE R15, `(.L_x_4904) ;  /* 0x000000000f087348 */ /* 0x000fea0003c00000 */
[----:B------:R0:W1:Y:S02]  /*216e0*/  SHFL.UP P6, R14, R13, R12, R11 ;  /* 0x0400000c0d0e7389 */ /* 0x00006400000c000b */
[----:B01----:R-:W-:Y:S01]  /*216f0*/  ENDCOLLECTIVE ;  /* 0x000000000000791b */ /* 0x003fe20003800000 */
.L_x_4904:
[----:B------:R-:W-:Y:S01]  /*21700*/  IMAD.MOV.U32 R12, RZ, RZ, 0x8 ;  /* 0x00000008ff0c7424 */ /* 0x000fe200078e00ff */
[----:B------:R-:W-:-:S05]  /*21710*/  SEL R3, R14, RZ, P3 ;  /* 0x000000ff0e037207 */ /* 0x000fca0001800000 */
[----:B------:R-:W-:-:S04]  /*21720*/  IMAD.IADD R3, R2, 0x1, R3 ;  /* 0x0000000102037824 */ /* 0x000fc800078e0203 */
[----:B------:R-:W-:-:S07]  /*21730*/  IMAD.MOV.U32 R13, RZ, RZ, R3 ;  /* 0x000000ffff0d7224 */ /* 0x000fce00078e0003 */
[----:B------:R-:W-:Y:S05]  /*21740*/  WARPSYNC.COLLECTIVE R15, `(.L_x_4905) ;  /* 0x000000000f087348 */ /* 0x000fea0003c00000 */
[----:B------:R0:W1:Y:S02]  /*21750*/  SHFL.UP P6, R14, R13, R12, R11 ;  /* 0x0400000c0d0e7389 */ /* 0x00006400000c000b */
[----:B01----:R-:W-:Y:S01]  /*21760*/  ENDCOLLECTIVE ;  /* 0x000000000000791b */ /* 0x003fe20003800000 */
.L_x_4905:
[----:B------:R-:W-:Y:S01]  /*21770*/  IMAD.MOV.U32 R12, RZ, RZ, 0x10 ;  /* 0x00000010ff0c7424 */ /* 0x000fe200078e00ff */
[----:B------:R-:W-:-:S05]  /*21780*/  SEL R4, R14, RZ, P4 ;  /* 0x000000ff0e047207 */ /* 0x000fca0002000000 */
[----:B------:R-:W-:-:S04]  /*21790*/  IMAD.IADD R4, R3, 0x1, R4 ;  /* 0x0000000103047824 */ /* 0x000fc800078e0204 */
[----:B------:R-:W-:-:S07]  /*217a0*/  IMAD.MOV.U32 R13, RZ, RZ, R4 ;  /* 0x000000ffff0d7224 */ /* 0x000fce00078e0004 */
[----:B------:R-:W-:Y:S05]  /*217b0*/  WARPSYNC.COLLECTIVE R15, `(.L_x_4906) ;  /* 0x000000000f087348 */ /* 0x000fea0003c00000 */
[----:B------:R0:W1:Y:S02]  /*217c0*/  SHFL.UP P6, R14, R13, R12, R11 ;  /* 0x0400000c0d0e7389 */ /* 0x00006400000c000b */
[----:B01----:R-:W-:Y:S01]  /*217d0*/  ENDCOLLECTIVE ;  /* 0x000000000000791b */ /* 0x003fe20003800000 */
.L_x_4906:
[----:B------:R-:W-:Y:S01]  /*217e0*/  MOV R12, 0x1f ;  /* 0x0000001f000c7802 */ /* 0x000fe20000000f00 */
[----:B------:R-:W-:Y:S01]  /*217f0*/  IMAD.MOV.U32 R11, RZ, RZ, 0x1f ;  /* 0x0000001fff0b7424 */ /* 0x000fe200078e00ff */
[----:B------:R-:W-:-:S05]  /*21800*/  SEL R3, R14, RZ, P5 ;  /* 0x000000ff0e037207 */ /* 0x000fca0002800000 */
[----:B------:R-:W-:-:S04]  /*21810*/  IMAD.IADD R2, R4, 0x1, R3 ;  /* 0x0000000104027824 */ /* 0x000fc800078e0203 */
[----:B------:R-:W-:-:S07]  /*21820*/  IMAD.MOV.U32 R13, RZ, RZ, R2 ;  /* 0x000000ffff0d7224 */ /* 0x000fce00078e0002 */
[----:B------:R-:W-:Y:S05]  /*21830*/  WARPSYNC.COLLECTIVE R15, `(.L_x_4907) ;  /* 0x000000000f087348 */ /* 0x000fea0003c00000 */
[----:B------:R0:W1:Y:S02]  /*21840*/  SHFL.IDX P6, R14, R13, R12, R11 ;  /* 0x0000000c0d0e7389 */ /* 0x00006400000c000b */
[----:B01----:R-:W-:Y:S01]  /*21850*/  ENDCOLLECTIVE ;  /* 0x000000000000791b */ /* 0x003fe20003800000 */
.L_x_4907:
[----:B------:R-:W-:Y:S05]  /*21860*/  BRA `(.L_x_4908) ;  /* 0xffffffb400507947 */ /* 0x000fea000383ffff */
.L_x_4765:
[----:B------:R-:W-:Y:S01]  /*21870*/  BSSY B0, `(.L_x_4909) ;  /* 0x0000006000007945 */ /* 0x000fe20003800000 */
[----:B------:R-:W-:Y:S01]  /*21880*/  PLOP3.LUT P6, PT, P6, PT, PT, 0x8, 0x0 ;  /* 0x000000000000781c */ /* 0x000fe200037ce170 */
[----:B------:R-:W-:-:S12]  /*21890*/  IMAD.MOV.U32 R15, RZ, RZ, -0x1 ;  /* 0xffffffffff0f7424 */ /* 0x000fd800078e00ff */
[----:B0-----:R-:W-:Y:S05]  /*218a0*/  WARPSYNC.COLLECTIVE R15, `(.L_x_4910) ;  /* 0x000000000f087348 */ /* 0x001fea0003c00000 */
[----:B------:R-:W-:Y:S01]  /*218b0*/  VOTE.ANY R14, PT, P6 ;  /* 0x00000000000e7806 */ /* 0x000fe200030e0100 */
[----:B0-----:R-:W-:Y:S06]  /*218c0*/  ENDCOLLECTIVE ;  /* 0x000000000000791b */ /* 0x001fec0003800000 */
.L_x_4910:
[----:B------:R-:W-:Y:S05]  /*218d0*/  BSYNC B0 ;  /* 0x0000000000007941 */ /* 0x000fea0003800000 */
.L_x_4909:
        /* <DEDUP_REMOVED lines=10> */
.L_x_4911:
[----:B------:R-:W-:Y:S02]  /*21980*/  IMAD.MOV.U32 R13, RZ, RZ, R5 ;  /* 0x000000ffff0d7224 */ /* 0x000fe400078e0005 */
[----:B------:R-:W-:-:S07]  /*21990*/  IMAD.MOV.U32 R25, RZ, RZ, R14 ;  /* 0x000000ffff197224 */ /* 0x000fce00078e000e */
[----:B------:R-:W-:Y:S05]  /*219a0*/  WARPSYNC.COLLECTIVE R15, `(.L_x_4912) ;  /* 0x000000000f087348 */ /* 0x000fea0003c00000 */
[----:B------:R0:W1:Y:S02]  /*219b0*/  SHFL.IDX P6, R14, R13, R12, R11 ;  /* 0x0000000c0d0e7389 */ /* 0x00006400000c000b */
[----:B01----:R-:W-:Y:S01]  /*219c0*/  ENDCOLLECTIVE ;  /* 0x000000000000791b */ /* 0x003fe20003800000 */
.L_x_4912:
[----:B------:R-:W-:Y:S01]  /*219d0*/  IMAD.MOV.U32 R5, RZ, RZ, R14 ;  /* 0x000000ffff057224 */ /* 0x000fe200078e000e */
[----:B------:R-:W-:Y:S06]  /*219e0*/  BRA `(.L_x_4913) ;  /* 0xffffffb400307947 */ /* 0x000fec000383ffff */
.L_x_4767:
[----:B------:R-:W-:Y:S01]  /*219f0*/  BSSY B0, `(.L_x_4914) ;  /* 0x0000007000007945 */ /* 0x000fe20003800000 */
[----:B------:R-:W-:Y:S02]  /*21a00*/  IMAD.MOV.U32 R13, RZ, RZ, R2 ;  /* 0x000000ffff0d7224 */ /* 0x000fe400078e0002 */
[----:B------:R-:W-:Y:S02]  /*21a10*/  IMAD.MOV.U32 R11, RZ, RZ, 0x1f ;  /* 0x0000001fff0b7424 */ /* 0x000fe400078e00ff */
[----:B------:R-:W-:-:S07]  /*21a20*/  IMAD.MOV.U32 R15, RZ, RZ, -0x1 ;  /* 0xffffffffff0f7424 */ /* 0x000fce00078e00ff */
[----:B0123--:R-:W-:Y:S05]  /*21a30*/  WARPSYNC.COLLECTIVE R15, `(.L_x_4915) ;  /* 0x000000000f087348 */ /* 0x00ffea0003c00000 */
[----:B------:R4:W0:Y:S02]  /*21a40*/  SHFL.IDX P6, R14, R13, R12, R11 ;  /* 0x0000000c0d0e7389 */ /* 0x00082400000c000b */
[----:B01234-:R-:W-:Y:S01]  /*21a50*/  ENDCOLLECTIVE ;  /* 0x000000000000791b */ /* 0x01ffe20003800000 */
.L_x_4915:
[----:B------:R-:W-:Y:S05]  /*21a60*/  BSYNC B0 ;  /* 0x0000000000007941 */ /* 0x000fea0003800000 */
.L_x_4914:
[----:B------:R-:W-:Y:S01]  /*21a70*/  IMAD.MOV.U32 R24, RZ, RZ, R14 ;  /* 0x000000ffff187224 */ /* 0x000fe200078e000e */
[----:B------:R-:W-:Y:S06]  /*21a80*/  BRA `(.L_x_4766) ;  /* 0xffffffb400207947 */ /* 0x000fec000383ffff */
.L_x_4773:
[----:B0-----:R0:W1:Y:S02]  /*21a90*/  SYNCS.PHASECHK.TRANS64.TRYWAIT P0, [R7+URZ+0x28c20], R0 ;  /* 0x028c2000070075a7 */ /* 0x001064000800017f */
[----:B-1----:R-:W-:Y:S05]  /*21aa0*/  @!P0 NANOSLEEP.SYNCS 0x989680 ;  /* 0x009896800000895d */ /* 0x002fea0003900000 */
[----:B------:R-:W1:Y:S02]  /*21ab0*/  @!P0 SYNCS.PHASECHK.TRANS64 P0, [R7+URZ+0x28c20], R0 ;  /* 0x028c2000070085a7 */ /* 0x000e64000800007f */
[----:B-1----:R-:W-:Y:S05]  /*21ac0*/  @!P0 BRA `(.L_x_4773) ;  /* 0xfffffffc00f08947 */ /* 0x002fea000383ffff */
[----:B------:R-:W-:Y:S05]  /*21ad0*/  BRA `(.L_x_4916) ;  /* 0xffffffbc007c7947 */ /* 0x000fea000383ffff */
.L_x_4774:
        /* <DEDUP_REMOVED lines=11> */
.L_x_4918:
[----:B------:R-:W-:Y:S05]  /*21b90*/  BSYNC B0 ;  /* 0x0000000000007941 */ /* 0x000fea0003800000 */
.L_x_4917:
[----:B------:R-:W-:Y:S05]  /*21ba0*/  BRA `(.L_x_4919) ;  /* 0xffffffbc00647947 */ /* 0x000fea000383ffff */
.L_x_4775:
[----:B------:R-:W-:Y:S01]  /*21bb0*/  BSSY B0, `(.L_x_4920) ;  /* 0x0000006000007945 */ /* 0x000fe20003800000 */
[----:B------:R-:W-:-:S07]  /*21bc0*/  IMAD.MOV.U32 R15, RZ, RZ, -0x1 ;  /* 0xffffffffff0f7424 */ /* 0x000fce00078e00ff */
[----:B0-234-:R-:W-:Y:S05]  /*21bd0*/  WARPSYNC.COLLECTIVE R15, `(.L_x_4921) ;  /* 0x000000000f0c7348 */ /* 0x01dfea0003c00000 */
[----:B------:R-:W-:Y:S02]  /*21be0*/  ELECT P6, UR62, PT ;  /* 0x00000000003e782f */ /* 0x000fe400038c0000 */
[----:B------:R-:W-:Y:S01]  /*21bf0*/  MOV R14, UR62 ;  /* 0x0000003e000e7c02 */ /* 0x000fe20008000f00 */
[----:B0-234-:R-:W-:Y:S10]  /*21c00*/  ENDCOLLECTIVE ;  /* 0x000000000000791b */ /* 0x01dff40003800000 */
.L_x_4921:
[----:B------:R-:W-:Y:S05]  /*21c10*/  BSYNC B0 ;  /* 0x0000000000007941 */ /* 0x000fea0003800000 */
.L_x_4920:
[----:B------:R-:W-:Y:S05]  /*21c20*/  BRA `(.L_x_4922) ;  /* 0xffffffbc00587947 */ /* 0x000fea000383ffff */
.L_x_4777:
[----:B0-----:R0:W1:Y:S02]  /*21c30*/  SYNCS.PHASECHK.TRANS64.TRYWAIT P1, [R5+URZ+0x28c40], R0 ;  /* 0x028c4000050075a7 */ /* 0x001064000802017f */
[----:B-1----:R-:W-:Y:S05]  /*21c40*/  @!P1 NANOSLEEP.SYNCS 0x989680 ;  /* 0x009896800000995d */ /* 0x002fea0003900000 */
[----:B------:R-:W1:Y:S02]  /*21c50*/  @!P1 SYNCS.PHASECHK.TRANS64 P1, [R5+URZ+0x28c40], R0 ;  /* 0x028c4000050095a7 */ /* 0x000e64000802007f */
[----:B-1----:R-:W-:Y:S05]  /*21c60*/  @!P1 BRA `(.L_x_4777) ;  /* 0xfffffffc00f09947 */ /* 0x002fea000383ffff */
[----:B------:R-:W-:Y:S05]  /*21c70*/  BRA `(.L_x_4923) ;  /* 0xffffffbc00787947 */ /* 0x000fea000383ffff */
.L_x_4779:
[----:B-1----:R1:W0:Y:S02]  /*21c80*/  SYNCS.PHASECHK.TRANS64.TRYWAIT P1, [R3+URZ+0x28c40], R2 ;  /* 0x028c4002030075a7 */ /* 0x002224000802017f */
[----:B0-----:R-:W-:Y:S05]  /*21c90*/  @!P1 NANOSLEEP.SYNCS 0x989680 ;  /* 0x009896800000995d */ /* 0x001fea0003900000 */
[----:B------:R-:W0:Y:S02]  /*21ca0*/  @!P1 SYNCS.PHASECHK.TRANS64 P1, [R3+URZ+0x28c40], R2 ;  /* 0x028c4002030095a7 */ /* 0x000e24000802007f */
[----:B0-----:R-:W-:Y:S05]  /*21cb0*/  @!P1 BRA `(.L_x_4779) ;  /* 0xfffffffc00f09947 */ /* 0x001fea000383ffff */
[----:B------:R-:W-:Y:S05]  /*21cc0*/  BRA `(.L_x_4924) ;  /* 0xffffffbc00847947 */ /* 0x000fea000383ffff */
.L_x_4781:
[----:B------:R0:W0:Y:S02]  /*21cd0*/  SYNCS.PHASECHK.TRANS64.TRYWAIT P1, [R5+URZ+0x28c60], R0 ;  /* 0x028c6000050075a7 */ /* 0x000024000802017f */
[----:B0-----:R-:W-:Y:S05]  /*21ce0*/  @!P1 NANOSLEEP.SYNCS 0x989680 ;  /* 0x009896800000995d */ /* 0x001fea0003900000 */
[----:B------:R-:W0:Y:S02]  /*21cf0*/  @!P1 SYNCS.PHASECHK.TRANS64 P1, [R5+URZ+0x28c60], R0 ;  /* 0x028c6000050095a7 */ /* 0x000e24000802007f */
[----:B0-----:R-:W-:Y:S05]  /*21d00*/  @!P1 BRA `(.L_x_4781) ;  /* 0xfffffffc00f09947 */ /* 0x001fea000383ffff */
[----:B------:R-:W-:Y:S05]  /*21d10*/  BRA `(.L_x_4925) ;  /* 0xffffffbc00807947 */ /* 0x000fea000383ffff */
.L_x_4926:
        /* <DEDUP_REMOVED lines=14> */
.L_x_5661:


//--------------------- .text._ZN7cutlass13device_kernelIN5flash11enable_sm90INS1_16FlashAttnFwdSm90INS1_25CollectiveMainloopFwdSm90ILi2EN4cute5tupleIJNS5_1CILi1EEES8_S8_EEENS6_IJNS7_ILi64EEESA_SA_EEELi512ENS_6half_tEfNS_4arch4Sm90ELb1ELb0ELb0ELb1ELb1ELb0ELb1ELb0ELb0ELb1ELb1ELb0EEENS1_21CollectiveEpilogueFwdINS6_IJSA_NS7_ILi512EEESA_EEES9_SC_SE_Li256ELb1ELb1ELb1ELb0EEENS1_36VarlenDynamicPersistentTileSchedulerILi64ELi64ELi256ELi128ELb1ELb1ELb1ELb1ELb1ELb1EEEEEEEEEvNT_6ParamsE --------------------------
	.section	.text._ZN7cutlass13device_kernelIN5flash11enable_sm90INS1_16FlashAttnFwdSm90INS1_25CollectiveMainloopFwdSm90ILi2EN4cute5tupleIJNS5_1CILi1EEES8_S8_EEENS6_IJNS7_ILi64EEESA_SA_EEELi512ENS_6half_tEfNS_4arch4Sm90ELb1ELb0ELb0ELb1ELb1ELb0ELb1ELb0ELb0ELb1ELb1ELb0EEENS1_21CollectiveEpilogueFwdINS6_IJSA_NS7_ILi512EEESA_EEES9_SC_SE_Li256ELb1ELb1ELb1ELb0EEENS1_36VarlenDynamicPersistentTileSchedulerILi64ELi64ELi256ELi128ELb1ELb1ELb1ELb1ELb1ELb1EEEEEEEEEvNT_6ParamsE,"ax",@progbits
	.align	128
.text._ZN7cutlass13device_kernelIN5flash11enable_sm90INS1_16FlashAttnFwdSm90INS1_25CollectiveMainloopFwdSm90ILi2EN4cute5tupleIJNS5_1CILi1EEES8_S8_EEENS6_IJNS7_ILi64EEESA_SA_EEELi512ENS_6half_tEfNS_4arch4Sm90ELb1ELb0ELb0ELb1ELb1ELb0ELb1ELb0ELb0ELb1ELb1ELb0EEENS1_21CollectiveEpilogueFwdINS6_IJSA_NS7_ILi512EEESA_EEES9_SC_SE_Li256ELb1ELb1ELb1ELb0EEENS1_36VarlenDynamicPersistentTileSchedulerILi64ELi64ELi256ELi128ELb1ELb1ELb1ELb1ELb1ELb1EEEEEEEEEvNT_6ParamsE:
        .type           _ZN7cutlass13device_kernelIN5flash11enable_sm90INS1_16FlashAttnFwdSm90INS1_25CollectiveMainloopFwdSm90ILi2EN4cute5tupleIJNS5_1CILi1EEES8_S8_EEENS6_IJNS7_ILi64EEESA_SA_EEELi512ENS_6half_tEfNS_4arch4Sm90ELb1ELb0ELb0ELb1ELb1ELb0ELb1ELb0ELb0ELb1ELb1ELb0EEENS1_21CollectiveEpilogueFwdINS6_IJSA_NS7_ILi512EEESA_EEES9_SC_SE_Li256ELb1ELb1ELb1ELb0EEENS1_36VarlenDynamicPersistentTileSchedulerILi64ELi64ELi256ELi128ELb1ELb1ELb1ELb1ELb1ELb1EEEEEEEEEvNT_6ParamsE,@function
        .size           _ZN7cutlass13device_kernelIN5flash11enable_sm90INS1_16FlashAttnFwdSm90INS1_25CollectiveMainloopFwdSm90ILi2EN4cute5tupleIJNS5_1CILi1EEES8_S8_EEENS6_IJNS7_ILi64EEESA_SA_EEELi512ENS_6half_tEfNS_4arch4Sm90ELb1ELb0ELb0ELb1ELb1ELb0ELb1ELb0ELb0ELb1ELb1ELb0EEENS1_21CollectiveEpilogueFwdINS6_IJSA_NS7_ILi512EEESA_EEES9_SC_SE_Li256ELb1ELb1ELb1ELb0EEENS1_36VarlenDynamicPersistentTileSchedulerILi64ELi64ELi256ELi128ELb1ELb1ELb1ELb1ELb1ELb1EEEEEEEEEvNT_6ParamsE,(.L_x_5662 - _ZN7cutlass13device_kernelIN5flash11enable_sm90INS1_16FlashAttnFwdSm90INS1_25CollectiveMainloopFwdSm90ILi2EN4cute5tupleIJNS5_1CILi1EEES8_S8_EEENS6_IJNS7_ILi64EEESA_SA_EEELi512ENS_6half_tEfNS_4arch4Sm90ELb1ELb0ELb0ELb1ELb1ELb0ELb1ELb0ELb0ELb1ELb1ELb0EEENS1_21CollectiveEpilogueFwdINS6_IJSA_NS7_ILi512EEESA_EEES9_SC_SE_Li256ELb1ELb1ELb1ELb0EEENS1_36VarlenDynamicPersistentTileSchedulerILi64ELi64ELi256ELi128ELb1ELb1ELb1ELb1ELb1ELb1EEEEEEEEEvNT_6ParamsE)
        .other          _ZN7cutlass13device_kernelIN5flash11enable_sm90INS1_16FlashAttnFwdSm90INS1_25CollectiveMainloopFwdSm90ILi2EN4cute5tupleIJNS5_1CILi1EEES8_S8_EEENS6_IJNS7_ILi64EEESA_SA_EEELi512ENS_6half_tEfNS_4arch4Sm90ELb1ELb0ELb0ELb1ELb1ELb0ELb1ELb0ELb0ELb1ELb1ELb0EEENS1_21CollectiveEpilogueFwdINS6_IJSA_NS7_ILi512EEESA_EEES9_SC_SE_Li256ELb1ELb1ELb1ELb0EEENS1_36VarlenDynamicPersistentTileSchedulerILi64ELi64ELi256ELi128ELb1ELb1ELb1ELb1ELb1ELb1EEEEEEEEEvNT_6ParamsE,@"STO_CUDA_ENTRY STV_DEFAULT"
_ZN7cutlass13device_kernelIN5flash11enable_sm90INS1_16FlashAttnFwdSm90INS1_25CollectiveMainloopFwdSm90ILi2EN4cute5tupleIJNS5_1CILi1EEES8_S8_EEENS6_IJNS7_ILi64EEESA_SA_EEELi512ENS_6half_tEfNS_4arch4Sm90ELb1ELb0ELb0ELb1ELb1ELb0ELb1ELb0ELb0ELb1ELb1ELb0EEENS1_21CollectiveEpilogueFwdINS6_IJSA_NS7_ILi512EEESA_EEES9_SC_SE_Li256ELb1ELb1ELb1ELb0EEENS1_36VarlenDynamicPersistentTileSchedulerILi64ELi64ELi256ELi128ELb1ELb1ELb1ELb1ELb1ELb1EEEEEEEEEvNT_6ParamsE:
        /* <DEDUP_REMOVED lines=43> */
.L_x_4927:
        /* <DEDUP_REMOVED lines=22> */
.L_x_4928:
        /* <DEDUP_REMOVED lines=18> */
.L_x_4929:
        /* <DEDUP_REMOVED lines=22> */
.L_x_4930:
        /* <DEDUP_REMOVED lines=23> */
.L_x_4931:
        /* <DEDUP_REMOVED lines=8> */
.L_x_4933:
[----:B------:R-:W-:-:S08]  /*0880*/  NOP ;  /* 0x0000000000007918 */ /* 0x000fd00000000000 */
[----:B------:R-:W0:Y:S02]  /*0890*/  USETMAXREG.TRY_ALLOC.CTAPOOL UP0, 0xe8 ;  /* 0x000000e8000079c8 */ /* 0x000e240008000600 */
[----:B0-----:R-:W-:-:S13]  /*08a0*/  PLOP3.LUT P0, PT, PT, PT, UP0, 0x80, 0x0 ;  /* 0x000000000000781c */ /* 0x001fda0003f0f008 */
[----:B------:R-:W-:Y:S05]  /*08b0*/  @!P0 BRA `(.L_x_4933) ;  /* 0xfffffffc00f08947 */ /* 0x000fea000383ffff */
[----:B------:R-:W-:Y:S01]  /*08c0*/  LOP3.LUT R2, R0, 0xffffff80, RZ, 0xc0, !PT ;  /* 0xffffff8000027812 */ /* 0x000fe200078ec0ff */
[----:B------:R-:W0:Y:S01]  /*08d0*/  S2R R3, SR_CgaCtaId ;  /* 0x0000000000037919 */ /* 0x000e220000008800 */
[----:B------:R-:W-:Y:S01]  /*08e0*/  MOV R17, 0x400 ;  /* 0x0000040000117802 */ /* 0x000fe20000000f00 */
[----:B------:R-:W-:Y:S01]  /*08f0*/  ULDC UR4, c[0x0][0xd3c] ;  /* 0x00034f0000047ab9 */ /* 0x000fe20000000800 */
[----:B------:R-:W-:-:S13]  /*0900*/  ISETP.NE.AND P0, PT, R2, 0x80, PT ;  /* 0x000000800200780c */ /* 0x000fda0003f05270 */
[----:B------:R-:W-:Y:S06]  /*0910*/  @!P0 BAR.ARV 0x8, 0x100 ;  /* 0x0204000000008b1d */ /* 0x000fec0000002000 */
[----:B------:R-:W-:Y:S02]  /*0920*/  ISETP.GE.U32.AND P0, PT, R0, 0x100, PT ;  /* 0x000001000000780c */ /* 0x000fe40003f06070 */
[----:B0-----:R-:W-:-:S11]  /*0930*/  LEA R17, R3, R17, 0x18 ;  /* 0x0000001103117211 */ /* 0x001fd600078ec0ff */
[----:B------:R-:W-:Y:S08]  /*0940*/  @P0 BAR.ARV 0xf, 0x100 ;  /* 0x03c4000000000b1d */ /* 0x000ff00000002000 */
[----:B------:R-:W-:Y:S06]  /*0950*/  BAR.SYNC.DEFER_BLOCKING 0x5, 0x180 ;  /* 0x0146000000007b1d */ /* 0x000fec0000010000 */
[----:B------:R-:W0:Y:S02]  /*0960*/  LDS.128 R12, [R17+0x388d0] ;  /* 0x0388d000110c7984 */ /* 0x000e240000000c00 */
        /* <DEDUP_REMOVED lines=19> */
[C---:B------:R-:W-:Y:S01]  /*0aa0*/  IMAD.IADD R13, R0.reuse, 0x1, -R13 ;  /* 0x00000001000d7824 */ /* 0x040fe200078e0a0d */
[----:B------:R-:W-:Y:S01]  /*0ab0*/  SHF.R.S32.HI R5, RZ, 0x4, R4 ;  /* 0x00000004ff057819 */ /* 0x000fe20000011404 */
[----:B------:R-:W-:Y:S01]  /*0ac0*/  IMAD.IADD R3, R0, 0x1, -R3 ;  /* 0x0000000100037824 */ /* 0x000fe200078e0a03 */
[----:B------:R-:W-:Y:S02]  /*0ad0*/  LOP3.LUT R9, R2, 0xffffff80, RZ, 0xc0, !PT ;  /* 0xffffff8002097812 */ /* 0x000fe400078ec0ff */
[----:B------:R-:W-:-:S02]  /*0ae0*/  LOP3.LUT R11, R8, 0xfffffff8, RZ, 0xc0, !PT ;  /* 0xfffffff8080b7812 */ /* 0x000fc400078ec0ff */
[----:B------:R-:W-:Y:S01]  /*0af0*/  SHF.R.S32.HI R8, RZ, 0x1f, R3 ;  /* 0x0000001fff087819 */ /* 0x000fe20000011403 */
[----:B------:R-:W-:Y:S01]  /*0b00*/  IMAD.IADD R9, R0, 0x1, -R9 ;  /* 0x0000000100097824 */ /* 0x000fe200078e0a09 */
[----:B------:R-:W-:Y:S01]  /*0b10*/  LEA.HI R4, R4, R5, RZ, 0x1 ;  /* 0x0000000504047211 */ /* 0x000fe200078f08ff */
[----:B------:R-:W-:Y:S01]  /*0b20*/  IMAD.IADD R11, R0, 0x1, -R11 ;  /* 0x00000001000b7824 */ /* 0x000fe200078e0a0b */
[----:B------:R-:W-:Y:S02]  /*0b30*/  LEA.HI R7, R7, R6, RZ, 0x2 ;  /* 0x0000000607077211 */ /* 0x000fe400078f10ff */
[----:B------:R-:W-:Y:S01]  /*0b40*/  LEA.HI R10, R13, R13, RZ, 0x1 ;  /* 0x0000000d0d0a7211 */ /* 0x000fe200078f08ff */
[----:B------:R-:W-:Y:S01]  /*0b50*/  IMAD.SHL.U32 R18, R11, 0x8, RZ ;  /* 0x000000080b127824 */ /* 0x000fe200078e00ff */
[----:B------:R-:W-:Y:S02]  /*0b60*/  LEA.HI R8, R8, R3, RZ, 0x3 ;  /* 0x0000000308087211 */ /* 0x000fe400078f18ff */
[----:B------:R-:W-:Y:S01]  /*0b70*/  LOP3.LUT R4, R4, 0x1ffffffe, RZ, 0xc0, !PT ;  /* 0x1ffffffe04047812 */ /* 0x000fe200078ec0ff */
[C---:B------:R-:W-:Y:S01]  /*0b80*/  VIADD R200, R18.reuse, 0x40 ;  /* 0x0000004012c87836 */ /* 0x040fe20000000000 */
[----:B------:R-:W-:Y:S01]  /*0b90*/  SHF.R.S32.HI R20, RZ, 0x7, R2 ;  /* 0x00000007ff147819 */ /* 0x000fe20000011402 */
[----:B------:R-:W-:Y:S01]  /*0ba0*/  VIADD R199, R18, 0x80 ;  /* 0x0000008012c77836 */ /* 0x000fe20000000000 */
[----:B------:R-:W-:Y:S01]  /*0bb0*/  LOP3.LUT R7, R7, 0x3ffffc, RZ, 0xc0, !PT ;  /* 0x003ffffc07077812 */ /* 0x000fe200078ec0ff */
[----:B------:R-:W-:Y:S01]  /*0bc0*/  IMAD.IADD R4, R5, 0x1, -R4 ;  /* 0x0000000105047824 */ /* 0x000fe200078e0a04 */
[----:B------:R-:W-:Y:S01]  /*0bd0*/  SHF.R.S32.HI R0, RZ, 0x1f, R9 ;  /* 0x0000001fff007819 */ /* 0x000fe20000011409 */
[----:B------:R-:W-:Y:S01]  /*0be0*/  IMAD R12, R20, 0x100, R3 ;  /* 0x00000100140c7824 */ /* 0x000fe200078e0203 */
[----:B------:R-:W-:Y:S01]  /*0bf0*/  LOP3.LUT R16, R10, 0x1ffffffe, RZ, 0xc0, !PT ;  /* 0x1ffffffe0a107812 */ /* 0x000fe200078ec0ff */
[----:B------:R-:W-:Y:S01]  /*0c00*/  IMAD.IADD R7, R6, 0x1, -R7 ;  /* 0x0000000106077824 */ /* 0x000fe200078e0a07 */
[C---:B------:R-:W-:Y:S01]  /*0c10*/  LOP3.LUT R10, R8.reuse, 0xfffffff8, RZ, 0xc0, !PT ;  /* 0xfffffff8080a7812 */ /* 0x040fe200078ec0ff */
[----:B------:R-:W-:Y:S01]  /*0c20*/  IMAD.SHL.U32 R8, R8, 0x40, RZ ;  /* 0x0000004008087824 */ /* 0x000fe200078e00ff */
[-C--:B------:R-:W-:Y:S01]  /*0c30*/  LEA.HI R5, R0, R9.reuse, RZ, 0x2 ;  /* 0x0000000900057211 */ /* 0x080fe200078f10ff */
[----:B------:R-:W-:Y:S01]  /*0c40*/  IMAD R15, R7, 0x10, R12 ;  /* 0x00000010070f7824 */ /* 0x000fe200078e020c */
[----:B------:R-:W-:Y:S01]  /*0c50*/  LEA.HI R2, R2, R20, RZ, 0x1 ;  /* 0x0000001402027211 */ /* 0x000fe200078f08ff */
[----:B------:R-:W-:Y:S01]  /*0c60*/  IMAD.IADD R10, R3, 0x1, -R10 ;  /* 0x00000001030a7824 */ /* 0x000fe200078e0a0a */
[----:B------:R-:W-:Y:S01]  /*0c70*/  LEA.HI R3, R0, R9, RZ, 0x5 ;  /* 0x0000000900037211 */ /* 0x000fe200078f28ff */
[----:B------:R-:W-:Y:S01]  /*0c80*/  IMAD.SHL.U32 R4, R4, 0x8, RZ ;  /* 0x0000000804047824 */ /* 0x000fe200078e00ff */
[----:B------:R-:W-:Y:S01]  /*0c90*/  LOP3.LUT R12, R5, 0x7ffffffc, RZ, 0xc0, !PT ;  /* 0x7ffffffc050c7812 */ /* 0x000fe200078ec0ff */
[----:B------:R-:W-:Y:S01]  /*0ca0*/  IMAD.SHL.U32 R7, R10, 0x40, RZ ;  /* 0x000000400a077824 */ /* 0x000fe200078e00ff */
[--C-:B------:R-:W-:Y:S01]  /*0cb0*/  SHF.R.S32.HI R0, RZ, 0x2, R5.reuse ;  /* 0x00000002ff007819 */ /* 0x100fe20000011405 */
[----:B------:R-:W-:Y:S01]  /*0cc0*/  STL [R1+0xc], R20 ;  /* 0x00000c1401007387 */ /* 0x000fe20000100800 */
[----:B------:R-:W-:Y:S01]  /*0cd0*/  SHF.R.S32.HI R5, RZ, 0x1f, R5 ;  /* 0x0000001fff057819 */ /* 0x000fe20000011405 */
[----:B------:R-:W-:Y:S01]  /*0ce0*/  IMAD.IADD R12, R9, 0x1, -R12 ;  /* 0x00000001090c7824 */ /* 0x000fe200078e0a0c */
[----:B------:R-:W-:Y:S01]  /*0cf0*/  SHF.R.S32.HI R3, RZ, 0x5, R3 ;  /* 0x00000005ff037819 */ /* 0x000fe20000011403 */
[----:B------:R-:W-:Y:S01]  /*0d00*/  IMAD.IADD R16, R13, 0x1, -R16 ;  /* 0x000000010d107824 */ /* 0x000fe200078e0a10 */
[----:B------:R-:W-:Y:S01]  /*0d10*/  LEA.HI R5, R5, R0, RZ, 0x3 ;  /* 0x0000000005057211 */ /* 0x000fe200078f18ff */
[----:B------:R-:W-:Y:S01]  /*0d20*/  IMAD.SHL.U32 R192, R12, 0x2, RZ ;  /* 0x000000020cc07824 */ /* 0x000fe200078e00ff */
[----:B------:R-:W-:Y:S01]  /*0d30*/  LOP3.LUT R7, R7, 0x1c0, RZ, 0xc0, !PT ;  /* 0x000001c007077812 */ /* 0x000fe200078ec0ff */
[C---:B------:R-:W-:Y:S01]  /*0d40*/  VIADD R198, R18.reuse, 0xc0 ;  /* 0x000000c012c67836 */ /* 0x040fe20000000000 */
[----:B------:R-:W-:Y:S01]  /*0d50*/  LOP3.LUT R5, R5, 0xfffffff8, RZ, 0xc0, !PT ;  /* 0xfffffff805057812 */ /* 0x000fe200078ec0ff */
[----:B------:R-:W-:Y:S01]  /*0d60*/  VIADD R197, R18, 0x100 ;  /* 0x0000010012c57836 */ /* 0x000fe20000000000 */
[----:B------:R-:W-:Y:S01]  /*0d70*/  LOP3.LUT R9, R8, 0x7ffffe00, RZ, 0xc0, !PT ;  /* 0x7ffffe0008097812 */ /* 0x000fe200078ec0ff */
[--C-:B------:R-:W-:Y:S01]  /*0d80*/  IMAD.U32 R8, R15, 0x40, R4.reuse ;  /* 0x000000400f087824 */ /* 0x100fe200078e0004 */
[----:B------:R-:W-:Y:S01]  /*0d90*/  LOP3.LUT R4, R7, 0x8, R4, 0xf8, !PT ;  /* 0x0000000807047812 */ /* 0x000fe200078ef804 */
[----:B------:R-:W-:Y:S01]  /*0da0*/  IMAD.IADD R0, R0, 0x1, -R5 ;  /* 0x0000000100007824 */ /* 0x000fe200078e0a05 */
[----:B------:R-:W-:Y:S01]  /*0db0*/  SHF.R.U32.HI R7, RZ, 0x3, R7 ;  /* 0x00000003ff077819 */ /* 0x000fe20000011607 */
[----:B------:R-:W-:Y:S01]  /*0dc0*/  IMAD R9, R6, 0x400, R9 ;  /* 0x0000040006097824 */ /* 0x000fe200078e0209 */
[----:B------:R0:W-:Y:S01]  /*0dd0*/  STL [R1+0x2c], R8 ;  /* 0x00002c0801007387 */ /* 0x0001e20000100800 */
[----:B------:R-:W-:Y:S01]  /*0de0*/  IMAD R19, R3, 0x10, R0 ;  /* 0x0000001003137824 */ /* 0x000fe200078e0200 */
[----:B------:R-:W-:Y:S01]  /*0df0*/  LOP3.LUT R0, R2, 0xfffffe, RZ, 0xc0, !PT ;  /* 0x00fffffe02007812 */ /* 0x000fe200078ec0ff */
[----:B------:R-:W-:Y:S01]  /*0e00*/  VIADD R5, R18, 0x180 ;  /* 0x0000018012057836 */ /* 0x000fe20000000000 */
[----:B------:R-:W-:Y:S01]  /*0e10*/  LOP3.LUT R4, R4, R7, RZ, 0x3c, !PT ;  /* 0x0000000704047212 */ /* 0x000fe200078e3cff */
[----:B------:R-:W-:Y:S01]  /*0e20*/  IMAD.MOV.U32 R6, RZ, RZ, R14 ;  /* 0x000000ffff067224 */ /* 0x000fe200078e000e */
[----:B------:R-:W-:Y:S01]  /*0e30*/  R2P PR, R10, 0x6 ;  /* 0x000000060a007804 */ /* 0x000fe20000000000 */
[----:B------:R-:W-:-:S02]  /*0e40*/  IMAD.IADD R0, R20, 0x1, -R0 ;  /* 0x0000000114007824 */ /* 0x000fc400078e0a00 */
[----:B------:R-:W-:Y:S02]  /*0e50*/  IMAD.IADD R4, R9, 0x1, R4 ;  /* 0x0000000109047824 */ /* 0x000fe400078e0204 */
[----:B------:R-:W-:Y:S01]  /*0e60*/  IMAD.SHL.U32 R3, R0, 0x100, RZ ;  /* 0x0000010000037824 */ /* 0x000fe200078e00ff */
[----:B------:R-:W-:Y:S01]  /*0e70*/  SEL R190, R190, 0xffffffc0, !P2 ;  /* 0xffffffc0bebe7807 */ /* 0x000fe20005000000 */
[----:B------:R-:W-:Y:S02]  /*0e80*/  VIADD R0, R18, 0x1c0 ;  /* 0x000001c012007836 */ /* 0x000fe40000000000 */
[----:B------:R-:W-:Y:S01]  /*0e90*/  IMAD.IADD R23, R192, 0x1, R3 ;  /* 0x00000001c0177824 */ /* 0x000fe200078e0203 */
[----:B------:R1:W-:Y:S01]  /*0ea0*/  STL [R1+0x28], R3 ;  /* 0x0000280301007387 */ /* 0x0003e20000100800 */
[----:B------:R-:W-:Y:S02]  /*0eb0*/  IMAD R188, R4, 0x2, R17 ;  /* 0x0000000204bc7824 */ /* 0x000fe400078e0211 */
[C---:B------:R-:W-:Y:S01]  /*0ec0*/  VIADD R7, R23.reuse, 0x8 ;  /* 0x0000000817077836 */ /* 0x040fe20000000000 */
[----:B------:R-:W-:Y:S01]  /*0ed0*/  SHF.R.S32.HI R0, RZ, 0x1f, R23 ;  /* 0x0000001fff007819 */ /* 0x000fe20000011417 */
[----:B------:R-:W-:-:S02]  /*0ee0*/  VIADD R5, R23, 0x10 ;  /* 0x0000001017057836 */ /* 0x000fc40000000000 */
[C---:B------:R-:W-:Y:S01]  /*0ef0*/  VIADD R0, R23.reuse, 0x20 ;  /* 0x0000002017007836 */ /* 0x040fe20000000000 */
[----:B0-----:R-:W-:Y:S01]  /*0f00*/  SHF.R.S32.HI R8, RZ, 0x1f, R7 ;  /* 0x0000001fff087819 */ /* 0x001fe20000011407 */
[C---:B------:R-:W-:Y:S01]  /*0f10*/  VIADD R229, R23.reuse, 0x28 ;  /* 0x0000002817e57836 */ /* 0x040fe20000000000 */
[----:B-1----:R-:W-:Y:S01]  /*0f20*/  SHF.R.S32.HI R3, RZ, 0x1f, R200 ;  /* 0x0000001fff037819 */ /* 0x002fe200000114c8 */
        /* <DEDUP_REMOVED lines=61> */
[----:B------:R-:W-:-:S02]  /*1300*/  IMAD.MOV.U32 R2, RZ, RZ, RZ ;  /* 0x000000ffff027224 */ /* 0x000fc400078e00ff */
[----:B------:R-:W-:Y:S02]  /*1310*/  VIADD R196, R18, 0x140 ;  /* 0x0000014012c47836 */ /* 0x000fe40000000000 */
[----:B------:R-:W-:Y:S02]  /*1320*/  IMAD R193, R16, 0x8, R19 ;  /* 0x0000000810c17824 */ /* 0x000fe400078e0213 */
[----:B------:R-:W-:-:S07]  /*1330*/  IMAD.IADD R190, R190, 0x1, R189 ;  /* 0x00000001bebe7824 */ /* 0x000fce00078e02bd */
.L_x_4997:
[----:B------:R-:W-:Y:S01]  /*1340*/  ULDC.64 UR6, c[0x0][0xd88] ;  /* 0x0003620000067ab9 */ /* 0x000fe20000000a00 */
[----:B------:R-:W-:Y:S01]  /*1350*/  ULDC.64 UR8, c[0x0][0xb10] ;  /* 0x0002c40000087ab9 */ /* 0x000fe20000000a00 */
[----:B------:R-:W-:Y:S01]  /*1360*/  UIMAD.WIDE UR6, UR5, 0x4, UR6 ;  /* 0x00000004050678a5 */ /* 0x000fe2000f8e0206 */
[----:B012---:R-:W0:Y:S05]  /*1370*/  LDC.64 R10, c[0x0][0x418] ;  /* 0x00010600ff0a7b82 */ /* 0x007e2a0000000a00 */
[----:B------:R-:W-:Y:S02]  /*1380*/  IMAD.U32 R194, RZ, RZ, UR6 ;  /* 0x00000006ffc27e24 */ /* 0x000fe4000f8e00ff */
[----:B------:R-:W-:Y:S01]  /*1390*/  IMAD.U32 R195, RZ, RZ, UR7 ;  /* 0x00000007ffc37e24 */ /* 0x000fe2000f8e00ff */
[----:B------:R-:W-:Y:S01]  /*13a0*/  ULDC.64 UR6, c[0x0][0xb20] ;  /* 0x0002c80000067ab9 */ /* 0x000fe20000000a00 */
[----:B------:R-:W1:Y:S03]  /*13b0*/  LDC R3, c[0x0][0x424] ;  /* 0x00010900ff037b82 */ /* 0x000e660000000800 */
[----:B------:R-:W2:Y:S01]  /*13c0*/  LDG.E R194, desc[UR42][R194.64] ;  /* 0x0000002ac2c27981 */ /* 0x000ea2000c1e1900 */
[----:B------:R-:W-:Y:S01]  /*13d0*/  ISETP.NE.U32.AND P1, PT, RZ, UR6, PT ;  /* 0x00000006ff007c0c */ /* 0x000fe2000bf25070 */
[----:B------:R-:W-:Y:S01]  /*13e0*/  IMAD.MOV.U32 R8, RZ, RZ, RZ ;  /* 0x000000ffff087224 */ /* 0x000fe200078e00ff */
[----:B------:R-:W-:-:S02]  /*13f0*/  ISETP.NE.U32.AND P0, PT, RZ, UR8, PT ;  /* 0x00000008ff007c0c */ /* 0x000fc4000bf05070 */
[----:B------:R-:W-:Y:S01]  /*1400*/  ISETP.NE.AND.EX P1, PT, RZ, UR7, PT, P1 ;  /* 0x00000007ff007c0c */ /* 0x000fe2000bf25310 */
[----:B---3-5:R-:W3:Y:S01]  /*1410*/  LDC R12, c[0x0][0x2f0] ;  /* 0x0000bc00ff0c7b82 */ /* 0x028ee20000000800 */
[----:B------:R-:W-:Y:S02]  /*1420*/  ISETP.NE.AND.EX P0, PT, RZ, UR9, PT, P0 ;  /* 0x00000009ff007c0c */ /* 0x000fe4000bf05300 */
[----:B--2---:R-:W-:-:S09]  /*1430*/  SHF.R.S32.HI R202, RZ, 0x1f, R194 ;  /* 0x0000001fffca7819 */ /* 0x004fd200000114c2 */
[----:B----4-:R-:W-:-:S04]  /*1440*/  @P1 LEA R4, P2, R194, UR6, 0x2 ;  /* 0x00000006c2041c11 */ /* 0x010fc8000f8410ff */
[C---:B------:R-:W-:Y:S02]  /*1450*/  @P1 LEA.HI.X R5, R194.reuse, UR7, R202, 0x2, P2 ;  /* 0x00000007c2051c11 */ /* 0x040fe400090f14ca */
[----:B------:R-:W-:-:S03]  /*1460*/  @P0 LEA R184, P2, R194, UR8, 0x2 ;  /* 0x00000008c2b80c11 */ /* 0x000fc6000f8410ff */
[----:B------:R2:W5:Y:S01]  /*1470*/  @P1 LDG.E R8, desc[UR42][R4.64] ;  /* 0x0000002a04081981 */ /* 0x000562000c1e1900 */
[----:B------:R-:W-:Y:S01]  /*1480*/  @P0 LEA.HI.X R185, R194, UR9, R202, 0x2, P2 ;  /* 0x00000009c2b90c11 */ /* 0x000fe200090f14ca */
[----:B------:R-:W-:-:S04]  /*1490*/  ULDC.64 UR8, c[0x0][0xb18] ;  /* 0x0002c60000087ab9 */ /* 0x000fc80000000a00 */
[----:B------:R2:W5:Y:S01]  /*14a0*/  @P0 LDG.E R184, desc[UR42][R184.64] ;  /* 0x0000002ab8b80981 */ /* 0x000562000c1e1900 */
[----:B0-----:R-:W-:Y:S02]  /*14b0*/  ISETP.NE.U32.AND P1, PT, R10, RZ, PT ;  /* 0x000000ff0a00720c */ /* 0x001fe40003f25070 */
[----:B------:R-:W-:Y:S02]  /*14c0*/  ISETP.NE.U32.AND P2, PT, RZ, UR8, PT ;  /* 0x00000008ff007c0c */ /* 0x000fe4000bf45070 */
[C---:B------:R-:W-:Y:S02]  /*14d0*/  LOP3.LUT R0, R6.reuse, 0xff000000, RZ, 0xc0, !PT ;  /* 0xff00000006007812 */ /* 0x040fe400078ec0ff */
[----:B------:R-:W-:Y:S02]  /*14e0*/  ISETP.NE.AND.EX P1, PT, R11, RZ, PT, P1 ;  /* 0x000000ff0b00720c */ /* 0x000fe40003f25310 */
[----:B------:R-:W-:Y:S02]  /*14f0*/  ISETP.NE.AND.EX P2, PT, RZ, UR9, PT, P2 ;  /* 0x00000009ff007c0c */ /* 0x000fe4000bf45320 */
[----:B------:R-:W-:-:S02]  /*1500*/  LOP3.LUT R195, R6, 0xffff, RZ, 0xc0, !PT ;  /* 0x0000ffff06c37812 */ /* 0x000fc400078ec0ff */
[----:B------:R-:W-:Y:S02]  /*1510*/  LOP3.LUT R201, R6, 0xff0000, RZ, 0xc0, !PT ;  /* 0x00ff000006c97812 */ /* 0x000fe400078ec0ff */
[----:B------:R-:W-:Y:S02]  /*1520*/  SHF.R.U32.HI R0, RZ, 0x8, R0 ;  /* 0x00000008ff007819 */ /* 0x000fe40000011600 */
[----:B-1----:R-:W-:Y:S01]  /*1530*/  SEL R3, R3, 0x1, P1 ;  /* 0x0000000103037807 */ /* 0x002fe20000800000 */
[----:B--23--:R-:W-:Y:S06]  /*1540*/  @P0 BRA `(.L_x_4934) ;  /* 0x0000000000280947 */ /* 0x00cfec0003800000 */
        /* <DEDUP_REMOVED lines=10> */
.L_x_4934:
[----:B------:R-:W-:Y:S01]  /*15f0*/  LEA.HI R201, R201, R0, RZ, 0x10 ;  /* 0x00000000c9c97211 */ /* 0x000fe200078f80ff */
[----:B------:R-:W-:Y:S01]  /*1600*/  IMAD R185, R3, R12, RZ ;  /* 0x0000000c03b97224 */ /* 0x000fe200078e02ff */
[----:B------:R-:W-:Y:S06]  /*1610*/  @!P2 BRA `(.L_x_4935) ;  /* 0x000000000010a947 */ /* 0x000fec0003800000 */
[----:B------:R-:W-:-:S04]  /*1620*/  LEA R4, P0, R194, UR8, 0x2 ;  /* 0x00000008c2047c11 */ /* 0x000fc8000f8010ff */
[----:B------:R-:W-:-:S05]  /*1630*/  LEA.HI.X R5, R194, UR9, R202, 0x2, P0 ;  /* 0x00000009c2057c11 */ /* 0x000fca00080f14ca */
[----:B------:R1:W5:Y:S01]  /*1640*/  LDG.E R185, desc[UR42][R4.64] ;  /* 0x0000002a04b97981 */ /* 0x000362000c1e1900 */
[----:B------:R-:W-:Y:S05]  /*1650*/  BRA `(.L_x_4936) ;  /* 0x0000000000247947 */ /* 0x000fea0003800000 */
.L_x_4935:
        /* <DEDUP_REMOVED lines=9> */
.L_x_4936:
[----:B------:R-:W-:Y:S01]  /*16f0*/  UISETP.NE.AND UP0, UPT, UR41, 0x1, UPT ;  /* 0x000000012900788c */ /* 0x000fe2000bf05270 */
[----:B-----5:R-:W-:Y:S01]  /*1700*/  IMAD.IADD R185, R185, 0x1, -R8 ;  /* 0x00000001b9b97824 */ /* 0x020fe200078e0a08 */
[----:B------:R-:W-:-:S03]  /*1710*/  USHF.L.U32 UR39, UR4, 0x6, URZ ;  /* 0x0000000604277899 */ /* 0x000fc6000800063f */
[----:B------:R-:W-:Y:S01]  /*1720*/  VIADD R0, R185, 0x3f ;  /* 0x0000003fb9007836 */ /* 0x000fe20000000000 */
[----:B------:R-:W-:-:S04]  /*1730*/  PLOP3.LUT P0, PT, PT, PT, UP0, 0x80, 0x0 ;  /* 0x000000000000781c */ /* 0x000fc80003f0f008 */
[----:B------:R-:W-:-:S04]  /*1740*/  SHF.R.S32.HI R3, RZ, 0x1f, R0 ;  /* 0x0000001fff037819 */ /* 0x000fc80000011400 */
[----:B------:R-:W-:-:S04]  /*1750*/  LEA.HI R3, R3, R0, RZ, 0x6 ;  /* 0x0000000003037211 */ /* 0x000fc800078f30ff */
[----:B------:R-:W-:Y:S01]  /*1760*/  SHF.R.S32.HI R6, RZ, 0x6, R3 ;  /* 0x00000006ff067819 */ /* 0x000fe20000011403 */
[----:B------:R-:W-:Y:S06]  /*1770*/  @!P0 BRA `(.L_x_4937) ;  /* 0x0000001c00fc8947 */ /* 0x000fec0003800000 */
[----:B------:R-:W2:Y:S01]  /*1780*/  LDC R0, c[0x0][0x448] ;  /* 0x00011200ff007b82 */ /* 0x000ea20000000800 */
[----:B------:R-:W-:Y:S01]  /*1790*/  UIADD3 UR4, UR39, 0x3f, URZ ;  /* 0x0000003f27047890 */ /* 0x000fe2000fffe03f */
[----:B0-----:R-:W-:Y:S02]  /*17a0*/  IADD3 R185, R185, 0x40, -R184 ;  /* 0x00000040b9b97810 */ /* 0x001fe40007ffe8b8 */
[----:B------:R-:W-:Y:S02]  /*17b0*/  LOP3.LUT R8, R201, 0xff, RZ, 0xc0, !PT ;  /* 0x000000ffc9087812 */ /* 0x000fe400078ec0ff */
[----:B--2---:R-:W-:Y:S01]  /*17c0*/  ISETP.NE.AND P0, PT, R0, 0x1, PT ;  /* 0x000000010000780c */ /* 0x004fe20003f05270 */
[----:B------:R-:W-:-:S12]  /*17d0*/  IMAD.U32 R0, RZ, RZ, UR4 ;  /* 0x00000004ff007e24 */ /* 0x000fd8000f8e00ff */
[----:B------:R-:W0:Y:S08]  /*17e0*/  @P0 LDC R3, c[0x0][0x44c] ;  /* 0x00011300ff030b82 */ /* 0x000e300000000800 */
[----:B-1----:R-:W1:Y:S01]  /*17f0*/  @P0 LDC R4, c[0x0][0x450] ;  /* 0x00011400ff040b82 */ /* 0x002e620000000800 */
[----:B0-----:R-:W-:-:S05]  /*1800*/  @P0 IMAD.HI.U32 R3, R3, UR4, RZ ;  /* 0x0000000403030c27 */ /* 0x001fca000f8e00ff */
        /* <DEDUP_REMOVED lines=8> */
[----:B------:R-:W-:Y:S05]  /*1890*/  @!P0 BRA `(.L_x_4938) ;  /* 0x0000000000788947 */ /* 0x000fea0003800000 */
[----:B------:R-:W-:-:S04]  /*18a0*/  SHF.R.U32.HI R0, RZ, 0x10, R201 ;  /* 0x00000010ff007819 */ /* 0x000fc800000116c9 */
[----:B------:R-:W-:-:S13]  /*18b0*/  ISETP.NE.AND P0, PT, R0, RZ, PT ;  /* 0x000000ff0000720c */ /* 0x000fda0003f05270 */
[----:B------:R-:W0:Y:S02]  /*18c0*/  @!P0 LDC R0, c[0x0][0xae8] ;  /* 0x0002ba00ff008b82 */ /* 0x000e240000000800 */
[-C--:B0-----:R-:W-:Y:S02]  /*18d0*/  IABS R7, R0.reuse ;  /* 0x0000000000077213 */ /* 0x081fe40000000000 */
        /* <DEDUP_REMOVED lines=26> */
.L_x_4938:
[-C--:B------:R-:W-:Y:S01]  /*1a80*/  IMAD R0, R8, R3.reuse, RZ ;  /* 0x0000000308007224 */ /* 0x080fe200078e02ff */
[----:B------:R-:W-:Y:S01]  /*1a90*/  PLOP3.LUT P0, PT, PT, PT, PT, 0x80, 0x0 ;  /* 0x000000000000781c */ /* 0x000fe20003f0f070 */
[----:B------:R-:W-:Y:S01]  /*1aa0*/  IMAD.MOV.U32 R20, RZ, RZ, RZ ;  /* 0x000000ffff147224 */ /* 0x000fe200078e00ff */
[----:B------:R-:W-:Y:S02]  /*1ab0*/  CS2R R150, SRZ ;  /* 0x0000000000967805 */ /* 0x000fe4000001ff00 */
[----:B------:R-:W-:Y:S02]  /*1ac0*/  CS2R R148, SRZ ;  /* 0x0000000000947805 */ /* 0x000fe4000001ff00 */
[----:B------:R-:W-:Y:S01]  /*1ad0*/  VIADDMNMX R11, R0, R3, R11, PT ;  /* 0x00000003000b7246 */ /* 0x000fe2000380010b */
[----:B------:R-:W-:Y:S01]  /*1ae0*/  IMAD.MOV.U32 R3, RZ, RZ, RZ ;  /* 0x000000ffff037224 */ /* 0x000fe200078e00ff */
[----:B------:R-:W-:Y:S02]  /*1af0*/  CS2R R146, SRZ ;  /* 0x0000000000927805 */ /* 0x000fe4000001ff00 */
[----:B------:R-:W-:-:S02]  /*1b00*/  CS2R R144, SRZ ;  /* 0x0000000000907805 */ /* 0x000fc4000001ff00 */
[----:B------:R-:W-:Y:S02]  /*1b10*/  R2UR UR20, R11 ;  /* 0x000000000b1472ca */ /* 0x000fe400000e0000 */
        /* <DEDUP_REMOVED lines=72> */
[----:B------:R-:W-:Y:S01]  /*1fa0*/  UMOV UR7, 0x40000040 ;  /* 0x4000004000077882 */ /* 0x000fe20000000000 */
[----:B------:R-:W-:Y:S01]  /*1fb0*/  WARPGROUP.ARRIVE ;  /* 0x00000000000079c5 */ /* 0x000fe20000000000 */
        /* <DEDUP_REMOVED lines=12> */
[C---:B------:R-:W-:Y:S01]  /*2080*/  R2UR UR16, R5.reuse ;  /* 0x00000000051072ca */ /* 0x040fe200000e0000 */
[----:B------:R-:W-:Y:S01]  /*2090*/  VIADD R6, R5, 0x2 ;  /* 0x0000000205067836 */ /* 0x000fe20000000000 */
[----:B------:R-:W-:-:S04]  /*20a0*/  LOP3.LUT R3, R3, 0x2000000, RZ, 0xfc, !PT ;  /* 0x0200000003037812 */ /* 0x000fc800078efcff */
[----:B------:R-:W-:Y:S01]  /*20b0*/  R2UR UR12, R6 ;  /* 0x00000000060c72ca */ /* 0x000fe200000e0000 */
[----:B------:R-:W-:-:S04]  /*20c0*/  IMAD R4, R2, 0x1000, R3 ;  /* 0x0000100002047824 */ /* 0x000fc800078e0203 */
[C---:B------:R-:W-:Y:S01]  /*20d0*/  VIADD R6, R4.reuse, 0x80 ;  /* 0x0000008004067836 */ /* 0x040fe20000000000 */
[----:B------:R-:W-:-:S04]  /*20e0*/  R2UR UR18, R4 ;  /* 0x00000000041272ca */ /* 0x000fc800000e0000 */
[----:B------:R-:W-:Y:S01]  /*20f0*/  R2UR UR14, R6 ;  /* 0x00000000060e72ca */ /* 0x000fe200000e0000 */
[C---:B------:R-:W-:Y:S02]  /*2100*/  VIADD R6, R5.reuse, 0x4 ;  /* 0x0000000405067836 */ /* 0x040fe40000000000 */
[----:B------:R-:W-:-:S03]  /*2110*/  VIADD R5, R5, 0x6 ;  /* 0x0000000605057836 */ /* 0x000fc60000000000 */
[----:B------:R-:W-:Y:S01]  /*2120*/  R2UR UR8, R6 ;  /* 0x00000000060872ca */ /* 0x000fe200000e0000 */
[C---:B------:R-:W-:Y:S01]  /*2130*/  VIADD R6, R4.reuse, 0x100 ;  /* 0x0000010004067836 */ /* 0x040fe20000000000 */
[----:B------:R-:W-:Y:S01]  /*2140*/  R2UR UR4, R5 ;  /* 0x00000000050472ca */ /* 0x000fe200000e0000 */
[----:B------:R-:W-:Y:S01]  /*2150*/  HGMMA.64x256x16.F32 R24, gdesc[UR16].tnspB, RZ, !UPT, gsb0 ;  /* 0x43e00000101879f0 */ /* 0x000fe2000c0008ff */
[----:B------:R-:W-:Y:S02]  /*2160*/  VIADD R4, R4, 0x180 ;  /* 0x0000018004047836 */ /* 0x000fe40000000000 */
[----:B------:R-:W-:-:S03]  /*2170*/  R2UR UR10, R6 ;  /* 0x00000000060a72ca */ /* 0x000fc600000e0000 */
[----:B------:R-:W-:Y:S01]  /*2180*/  R2UR UR6, R4 ;  /* 0x00000000040672ca */ /* 0x000fe200000e0000 */
[----:B------:R-:W-:-:S05]  /*2190*/  IMAD.MOV.U32 R4, RZ, RZ, 0x1 ;  /* 0x00000001ff047424 */ /* 0x000fca00078e00ff */
[----:B------:R-:W-:-:S04]  /*21a0*/  SEL R4, R4, 0x2, !P0 ;  /* 0x0000000204047807 */ /* 0x000fc80004000000 */
[----:B------:R-:W-:-:S04]  /*21b0*/  LOP3.LUT R4, R4, 0x1, RZ, 0xfc, !PT ;  /* 0x0000000104047812 */ /* 0x000fc800078efcff */
[----:B------:R-:W-:Y:S01]  /*21c0*/  ISETP.NE.AND P1, PT, R4, 0x3, PT ;  /* 0x000000030400780c */ /* 0x000fe20003f25270 */
        /* <DEDUP_REMOVED lines=15> */
.L_x_4940:
[----:B------:R-:W0:Y:S01]  /*22c0*/  S2R R5, SR_CgaCtaId ;  /* 0x0000000000057919 */ /* 0x000e220000008800 */
[----:B------:R-:W-:Y:S01]  /*22d0*/  UIADD3 UR6, UR20, -0x2, URZ ;  /* 0xfffffffe14067890 */ /* 0x000fe2000fffe03f */
[----:B------:R-:W-:-:S04]  /*22e0*/  IMAD R4, R2, 0x8, R17 ;  /* 0x0000000802047824 */ /* 0x000fc800078e0211 */
[----:B------:R-:W-:Y:S01]  /*22f0*/  VIADD R4, R4, 0x38860 ;  /* 0x0003886004047836 */ /* 0x000fe20000000000 */
[----:B------:R-:W-:-:S04]  /*2300*/  ISETP.LE.AND P0, PT, R0, UR6, PT ;  /* 0x0000000600007c0c */ /* 0x000fc8000bf03270 */
[----:B0-----:R-:W-:-:S04]  /*2310*/  PRMT R4, R5, 0x654, R4 ;  /* 0x0000065405047816 */ /* 0x001fc80000000004 */
[----:B------:R0:W-:Y:S05]  /*2320*/  SYNCS.ARRIVE.TRANS64.RED.A1T0 RZ, [R4+URZ], RZ ;  /* 0x000000ff04ff79a7 */ /* 0x0001ea000810043f */
[----:B------:R-:W-:Y:S05]  /*2330*/  @!P0 BRA `(.L_x_4941) ;  /* 0x0000000800cc8947 */ /* 0x000fea0003800000 */
[----:B------:R-:W-:-:S05]  /*2340*/  UMOV UR20, UR6 ;  /* 0x0000000600147c82 */ /* 0x000fca0008000000 */
.L_x_4943:
        /* <DEDUP_REMOVED lines=9> */
[----:B------:R-:W-:Y:S01]  /*23e0*/  SEL R2, R2, RZ, P0 ;  /* 0x000000ff02027207 */ /* 0x000fe20000000000 */
        /* <DEDUP_REMOVED lines=139> */
[----:B------:R-:W-:Y:S02]  /*2ca0*/  R2UR UR6, R4 ;  /* 0x00000000040672ca */ /* 0x000fe400000e0000 */
[----:B------:R-:W-:Y:S01]  /*2cb0*/  SEL R4, RZ, 0x1, P0 ;  /* 0x00000001ff047807 */ /* 0x000fe20000000000 */
[----:B------:R-:W-:-:S02]  /*2cc0*/  WARPGROUP.DEPBAR.LE gsb0, 0x0 ;  /* 0x00008000000079c5 */ /* 0x000fc40000010000 */
[----:B------:R-:W-:-:S15]  /*2cd0*/  WARPGROUP.ARRIVE ;  /* 0x00000000000079c5 */ /* 0x000fde0000000000 */
[----:B------:R-:W-:-:S05]  /*2ce0*/  NOP ;  /* 0x0000000000007918 */ /* 0x000fca0000000000 */
        /* <DEDUP_REMOVED lines=9> */
[----:B------:R-:W-:Y:S01]  /*2d80*/  R2UR UR7, R4 ;  /* 0x00000000040772ca */ /* 0x000fe200000e0000 */
[----:B------:R-:W-:Y:S01]  /*2d90*/  UMOV UR6, UR20 ;  /* 0x0000001400067c82 */ /* 0x000fe20008000000 */
[----:B------:R-:W-:Y:S01]  /*2da0*/  UIADD3 UR20, UR20, -0x1, URZ ;  /* 0xffffffff14147890 */ /* 0x000fe2000fffe03f */
[----:B------:R-:W-:-:S10]  /*2db0*/  ISETP.LT.AND P0, PT, R0, UR6, PT ;  /* 0x0000000600007c0c */ /* 0x000fd4000bf01270 */
[----:B------:R-:W-:Y:S01]  /*2dc0*/  ULOP3.LUT UR37, UR37, UR7, URZ, 0x3c, !UPT ;  /* 0x0000000725257292 */ /* 0x000fe2000f8e3c3f */
[----:B------:R-:W-:Y:S02]  /*2dd0*/  WARPGROUP.DEPBAR.LE gsb0, 0x0 ;  /* 0x00008000000079c5 */ /* 0x000fe40000010000 */
[----:B------:R-:W-:Y:S06]  /*2de0*/  BAR.ARV 0xf, 0x100 ;  /* 0x03c4000000007b1d */ /* 0x000fec0000002000 */
[----:B------:R-:W-:Y:S05]  /*2df0*/  @!P1 BRA `(.L_x_4942) ;  /* 0x0000000000049947 */ /* 0x000fea0003800000 */
[----:B------:R-:W-:Y:S01]  /*2e00*/  BPT.TRAP 0x1 ;  /* 0x000000040000795c */ /* 0x000fe20000300000 */
.L_x_4942:
[----:B------:R-:W0:Y:S01]  /*2e10*/  S2R R5, SR_CgaCtaId ;  /* 0x0000000000057919 */ /* 0x000e220000008800 */
[----:B------:R-:W-:-:S04]  /*2e20*/  IMAD R4, R2, 0x8, R17 ;  /* 0x0000000802047824 */ /* 0x000fc800078e0211 */
[----:B------:R-:W-:-:S05]  /*2e30*/  VIADD R4, R4, 0x38860 ;  /* 0x0003886004047836 */ /* 0x000fca0000000000 */
[----:B0-----:R-:W-:-:S04]  /*2e40*/  PRMT R4, R5, 0x654, R4 ;  /* 0x0000065405047816 */ /* 0x001fc80000000004 */
[----:B------:R1:W-:Y:S01]  /*2e50*/  SYNCS.ARRIVE.TRANS64.RED.A1T0 RZ, [R4+URZ], RZ ;  /* 0x000000ff04ff79a7 */ /* 0x0003e2000810043f */
[----:B------:R-:W-:Y:S05]  /*2e60*/  @P0 BRA `(.L_x_4943) ;  /* 0xfffffff400380947 */ /* 0x000fea000383ffff */
.L_x_4941:
[----:B------:R-:W-:Y:S01]  /*2e70*/  BAR.SYNC.DEFER_BLOCKING 0xe, 0x100 ;  /* 0x0384000000007b1d */ /* 0x000fe20000010000 */
[C---:B------:R-:W-:Y:S01]  /*2e80*/  IMAD R0, R2.reuse, 0x40, R19 ;  /* 0x0000004002007824 */ /* 0x040fe200078e0213 */
[----:B------:R-:W-:Y:S01]  /*2e90*/  PLOP3.LUT P0, PT, PT, PT, PT, 0x8, 0x0 ;  /* 0x000000000000781c */ /* 0x000fe20003f0e170 */
[----:B------:R-:W-:Y:S02]  /*2ea0*/  VIADD R2, R2, 0x1 ;  /* 0x0000000102027836 */ /* 0x000fe40000000000 */
[----:B------:R-:W-:Y:S02]  /*2eb0*/  IMAD R17, R0, 0x4, R17 ;  /* 0x0000000400117824 */ /* 0x000fe400078e0211 */
[----:B------:R-:W-:Y:S01]  /*2ec0*/  IMAD.MOV.U32 R20, RZ, RZ, RZ ;  /* 0x000000ffff147224 */ /* 0x000fe200078e00ff */
        /* <DEDUP_REMOVED lines=72> */
[----:B------:R-:W-:Y:S01]  /*3350*/  R2UR UR4, R3 ;  /* 0x00000000030472ca */ /* 0x000fe200000e0000 */
        /* <DEDUP_REMOVED lines=62> */
[----:B------:R-:W-:Y:S01]  /*3740*/  ULOP3.LUT UR37, UR37, UR4, URZ, 0x3c, !UPT ;  /* 0x0000000425257292 */ /* 0x000fe2000f8e3c3f */
[----:B------:R-:W-:Y:S06]  /*3750*/  BAR.ARV 0xf, 0x100 ;  /* 0x03c4000000007b1d */ /* 0x000fec0000002000 */
[----:B------:R-:W-:Y:S05]  /*3760*/  BRA `(.L_x_4939) ;  /* 0x000000a000987947 */ /* 0x000fea0003800000 */
.L_x_4937:
[----:B------:R-:W2:Y:S01]  /*3770*/  LDC R186, c[0x0][0x448] ;  /* 0x00011200ffba7b82 */ /* 0x000ea20000000800 */
[----:B------:R-:W-:Y:S01]  /*3780*/  UIADD3 UR4, UR39, 0x3f, URZ ;  /* 0x0000003f27047890 */ /* 0x000fe2000fffe03f */
[----:B01----:R-:W-:Y:S02]  /*3790*/  IADD3 R5, R185, 0x40, -R184 ;  /* 0x00000040b9057810 */ /* 0x003fe40007ffe8b8 */
[----:B------:R-:W-:Y:S02]  /*37a0*/  LOP3.LUT R16, R16, 0xffffffef, RZ, 0xc0, !PT ;  /* 0xffffffef10107812 */ /* 0x000fe400078ec0ff */
[----:B--2---:R-:W-:-:S13]  /*37b0*/  ISETP.NE.AND P0, PT, R186, 0x1, PT ;  /* 0x00000001ba00780c */ /* 0x004fda0003f05270 */
[----:B------:R-:W0:Y:S01]  /*37c0*/  @P0 LDC R0, c[0x0][0x44c] ;  /* 0x00011300ff000b82 */ /* 0x000e220000000800 */
[----:B------:R-:W-:-:S07]  /*37d0*/  @P0 LOP3.LUT R16, R16, 0x10, RZ, 0xfc, !PT ;  /* 0x0000001010100812 */ /* 0x000fce00078efcff */
[----:B------:R-:W1:Y:S01]  /*37e0*/  @P0 LDC R4, c[0x0][0x450] ;  /* 0x00011400ff040b82 */ /* 0x000e620000000800 */
[----:B0-----:R-:W-:-:S04]  /*37f0*/  @P0 IMAD.HI.U32 R3, R0, UR4, RZ ;  /* 0x0000000400030c27 */ /* 0x001fc8000f8e00ff */
[----:B------:R-:W-:Y:S01]  /*3800*/  IMAD.U32 R0, RZ, RZ, UR4 ;  /* 0x00000004ff007e24 */ /* 0x000fe2000f8e00ff */
[----:B------:R-:W-:Y:S01]  /*3810*/  UMOV UR4, URZ ;  /* 0x0000003f00047c82 */ /* 0x000fe20008000000 */
[----:B-1----:R-:W-:-:S05]  /*3820*/  @P0 SHF.R.U32.HI R0, RZ, R4, R3 ;  /* 0x00000004ff000219 */ /* 0x002fca0000011603 */
[----:B------:R-:W-:-:S05]  /*3830*/  IMAD.IADD R0, R5, 0x1, R0 ;  /* 0x0000000105007824 */ /* 0x000fca00078e0200 */
[----:B------:R-:W-:-:S04]  /*3840*/  SHF.R.S32.HI R3, RZ, 0x1f, R0 ;  /* 0x0000001fff037819 */ /* 0x000fc80000011400 */
[----:B------:R-:W-:Y:S02]  /*3850*/  LEA.HI R3, R3, R0, RZ, 0x6 ;  /* 0x0000000003037211 */ /* 0x000fe400078f30ff */
[----:B------:R-:W-:Y:S02]  /*3860*/  LOP3.LUT R0, R201, 0xff, RZ, 0xc0, !PT ;  /* 0x000000ffc9007812 */ /* 0x000fe400078ec0ff */
[----:B------:R-:W-:Y:S02]  /*3870*/  SHF.R.S32.HI R3, RZ, 0x6, R3 ;  /* 0x00000006ff037819 */ /* 0x000fe40000011403 */
[----:B------:R-:W-:Y:S02]  /*3880*/  R2UR UR38, R0 ;  /* 0x00000000002672ca */ /* 0x000fe400000e0000 */
[----:B------:R-:W-:-:S04]  /*3890*/  VIMNMX R6, R6, R3, PT ;  /* 0x0000000306067248 */ /* 0x000fc80003fe0100 */
[----:B------:R-:W-:-:S13]  /*38a0*/  ISETP.GE.AND P0, PT, R6, 0x1, PT ;  /* 0x000000010600780c */ /* 0x000fda0003f06270 */
[----:B------:R-:W-:Y:S05]  /*38b0*/  @!P0 BRA `(.L_x_4944) ;  /* 0x0000000000948947 */ /* 0x000fea0003800000 */
[----:B------:R-:W-:Y:S01]  /*38c0*/  SHF.R.U32.HI R5, RZ, 0x10, R201 ;  /* 0x00000010ff057819 */ /* 0x000fe200000116c9 */
[----:B------:R-:W-:-:S03]  /*38d0*/  UMOV UR4, URZ ;  /* 0x0000003f00047c82 */ /* 0x000fc60008000000 */
[----:B------:R-:W-:-:S13]  /*38e0*/  ISETP.NE.AND P0, PT, R5, RZ, PT ;  /* 0x000000ff0500720c */ /* 0x000fda0003f05270 */
[----:B------:R-:W0:Y:S02]  /*38f0*/  @!P0 LDC R5, c[0x0][0xae8] ;  /* 0x0002ba00ff058b82 */ /* 0x000e240000000800 */
[-C--:B0-----:R-:W-:Y:S02]  /*3900*/  IABS R0, R5.reuse ;  /* 0x0000000500007213 */ /* 0x081fe40000000000 */
[----:B------:R-:W-:Y:S02]  /*3910*/  IABS R8, R5 ;  /* 0x0000000500087213 */ /* 0x000fe40000000000 */
[----:B------:R-:W-:Y:S02]  /*3920*/  R2UR UR8, R0 ;  /* 0x00000000000872ca */ /* 0x000fe400000e0000 */
[C---:B------:R-:W-:Y:S02]  /*3930*/  IADD3 R0, R5.reuse, -0x1, R6 ;  /* 0xffffffff05007810 */ /* 0x040fe40007ffe006 */
[----:B------:R-:W-:-:S02]  /*3940*/  R2UR UR9, R5 ;  /* 0x00000000050972ca */ /* 0x000fc400000e0000 */
[----:B------:R-:W-:Y:S02]  /*3950*/  IABS R7, R0 ;  /* 0x0000000000077213 */ /* 0x000fe40000000000 */
[----:B------:R-:W-:Y:S02]  /*3960*/  LOP3.LUT R0, R0, R5, RZ, 0x3c, !PT ;  /* 0x0000000500007212 */ /* 0x000fe400078e3cff */
[----:B------:R-:W-:-:S03]  /*3970*/  R2UR UR7, R7 ;  /* 0x00000000070772ca */ /* 0x000fc600000e0000 */
[----:B------:R-:W0:Y:S04]  /*3980*/  I2F.RP R3, UR8 ;  /* 0x0000000800037d06 */ /* 0x000e280008209400 */
        /* <DEDUP_REMOVED lines=24> */
.L_x_4944:
        /* <DEDUP_REMOVED lines=72> */
[----:B------:R-:W2:Y:S04]  /*3f90*/  LDL R0, [R1+0xc] ;  /* 0x00000c0001007983 */ /* 0x000ea80000100800 */
        /* <DEDUP_REMOVED lines=28> */
.L_x_4945:
        /* <DEDUP_REMOVED lines=10> */
[----:B------:R-:W0:Y:S02]  /*4200*/  SYNCS.PHASECHK.TRANS64.TRYWAIT P1, [R17+URZ+0x38800], R6 ;  /* 0x03880006110075a7 */ /* 0x000e24000802017f */
[----:B0-----:R-:W-:Y:S05]  /*4210*/  @!P1 BRA `(.L_x_4946) ;  /* 0x0000015000ac9947 */ /* 0x001fea0003800000 */
.L_x_5090:
[----:B------:R-:W-:Y:S05]  /*4220*/  @!P0 BRA `(.L_x_4947) ;  /* 0x0000000000048947 */ /* 0x000fea0003800000 */
[----:B------:R-:W-:Y:S01]  /*4230*/  BPT.TRAP 0x1 ;  /* 0x000000040000795c */ /* 0x000fe20000300000 */
.L_x_4947:
[----:B------:R-:W-:Y:S02]  /*4240*/  IMAD.U32 R8, RZ, RZ, UR37 ;  /* 0x00000025ff087e24 */ /* 0x000fe4000f8e00ff */
[----:B------:R-:W-:-:S03]  /*4250*/  IMAD R9, R2, 0x8, R17 ;  /* 0x0000000802097824 */ /* 0x000fc600078e0211 */
[----:B------:R-:W-:-:S04]  /*4260*/  SHF.L.U32 R8, R8, 0x1f, RZ ;  /* 0x0000001f08087819 */ /* 0x000fc800000006ff */
[----:B------:R1:W2:Y:S01]  /*4270*/  SYNCS.PHASECHK.TRANS64.TRYWAIT P1, [R9+URZ+0x38830], R8 ;  /* 0x03883008090075a7 */ /* 0x0002a2000802017f */
[----:B------:R-:W-:Y:S05]  /*4280*/  @!P0 BRA `(.L_x_4948) ;  /* 0x0000000000048947 */ /* 0x000fea0003800000 */
[----:B------:R-:W-:Y:S01]  /*4290*/  BPT.TRAP 0x1 ;  /* 0x000000040000795c */ /* 0x000fe20000300000 */
.L_x_4948:
[----:B------:R-:W-:-:S05]  /*42a0*/  VIADD R0, R17, 0x22400 ;  /* 0x0002240011007836 */ /* 0x000fca0000000000 */
[----:B------:R-:W-:-:S04]  /*42b0*/  SHF.R.U32.HI R0, RZ, 0x4, R0 ;  /* 0x00000004ff007819 */ /* 0x000fc80000011600 */
[----:B------:R-:W-:Y:S01]  /*42c0*/  LOP3.LUT R0, R0, 0x3fff, RZ, 0xc0, !PT ;  /* 0x00003fff00007812 */ /* 0x000fe200078ec0ff */
[----:B--2---:R-:W-:Y:S06]  /*42d0*/  @P1 BRA `(.L_x_4949) ;  /* 0x0000000000081947 */ /* 0x004fec0003800000 */
[----:B------:R-:W2:Y:S02]  /*42e0*/  SYNCS.PHASECHK.TRANS64.TRYWAIT P1, [R9+URZ+0x38830], R8 ;  /* 0x03883008090075a7 */ /* 0x000ea4000802017f */
[----:B--2---:R-:W-:Y:S05]  /*42f0*/  @!P1 BRA `(.L_x_4950) ;  /* 0x0000015000889947 */ /* 0x004fea0003800000 */
.L_x_4949:
[----:B------:R-:W-:Y:S05]  /*4300*/  WARPSYNC.ALL ;  /* 0x0000000000007948 */ /* 0x000fea0003800000 */
[----:B------:R-:W-:Y:S01]  /*4310*/  LOP3.LUT R4, R0, 0x10000, RZ, 0xfc, !PT ;  /* 0x0001000000047812 */ /* 0x000fe200078efcff */
[----:B------:R-:W-:Y:S01]  /*4320*/  VIADD R0, R17, 0x20400 ;  /* 0x0002040011007836 */ /* 0x000fe20000000000 */
[----:B------:R-:W-:-:S03]  /*4330*/  WARPGROUP.ARRIVE ;  /* 0x00000000000079c5 */ /* 0x000fc60000000000 */
[----:B------:R-:W-:Y:S01]  /*4340*/  IMAD R3, R2, 0x200, R4 ;  /* 0x0000020002037824 */ /* 0x000fe200078e0204 */
[----:B------:R-:W-:Y:S01]  /*4350*/  UMOV UR11, 0x40000040 ;  /* 0x40000040000b7882 */ /* 0x000fe20000000000 */
[----:B------:R-:W-:Y:S01]  /*4360*/  UMOV UR9, 0x40000040 ;  /* 0x4000004000097882 */ /* 0x000fe20000000000 */
[----:B------:R-:W-:Y:S01]  /*4370*/  SHF.R.U32.HI R0, RZ, 0x4, R0 ;  /* 0x00000004ff007819 */ /* 0x000fe20000011600 */
[----:B------:R-:W-:Y:S01]  /*4380*/  UMOV UR15, 0x40000040 ;  /* 0x40000040000f7882 */ /* 0x000fe20000000000 */
[----:B------:R-:W-:Y:S01]  /*4390*/  R2UR UR10, R3 ;  /* 0x00000000030a72ca */ /* 0x000fe200000e0000 */
[----:B------:R-:W-:Y:S01]  /*43a0*/  UMOV UR13, 0x40000040 ;  /* 0x40000040000d7882 */ /* 0x000fe20000000000 */
[----:B------:R-:W-:Y:S01]  /*43b0*/  LOP3.LUT R0, R0, 0x3fff, RZ, 0xc0, !PT ;  /* 0x00003fff00007812 */ /* 0x000fe200078ec0ff */
[----:B------:R-:W-:Y:S01]  /*43c0*/  UMOV UR19, 0x40000040 ;  /* 0x4000004000137882 */ /* 0x000fe20000000000 */
[----:B------:R-:W-:Y:S01]  /*43d0*/  UMOV UR17, 0x40000040 ;  /* 0x4000004000117882 */ /* 0x000fe20000000000 */
[----:B------:R-:W-:Y:S01]  /*43e0*/  UMOV UR23, 0x40000040 ;  /* 0x4000004000177882 */ /* 0x000fe20000000000 */
[----:B------:R-:W-:Y:S01]  /*43f0*/  LOP3.LUT R0, R0, 0x10000, RZ, 0xfc, !PT ;  /* 0x0001000000007812 */ /* 0x000fe200078efcff */
[----:B------:R-:W-:-:S03]  /*4400*/  UMOV UR21, 0x40000040 ;  /* 0x4000004000157882 */ /* 0x000fc60000000000 */
[C---:B------:R-:W-:Y:S01]  /*4410*/  R2UR UR8, R0.reuse ;  /* 0x00000000000872ca */ /* 0x040fe200000e0000 */
[C---:B------:R-:W-:Y:S02]  /*4420*/  VIADD R3, R0.reuse, 0x2 ;  /* 0x0000000200037836 */ /* 0x040fe40000000000 */
[----:B------:R-:W-:Y:S02]  /*4430*/  UIADD3 UR14, UR10, 0x2, URZ ;  /* 0x000000020a0e7890 */ /* 0x000fe4000fffe03f */
[----:B------:R-:W-:Y:S01]  /*4440*/  UIADD3 UR18, UR10, 0x4, URZ ;  /* 0x000000040a127890 */ /* 0x000fe2000fffe03f */
[----:B------:R-:W-:Y:S01]  /*4450*/  R2UR UR12, R3 ;  /* 0x00000000030c72ca */ /* 0x000fe200000e0000 */
[C---:B------:R-:W-:Y:S01]  /*4460*/  VIADD R3, R0.reuse, 0x4 ;  /* 0x0000000400037836 */ /* 0x040fe20000000000 */
[----:B------:R-:W-:Y:S01]  /*4470*/  UIADD3 UR22, UR10, 0x6, URZ ;  /* 0x000000060a167890 */ /* 0x000fe2000fffe03f */
[----:B------:R-:W-:-:S03]  /*4480*/  VIADD R0, R0, 0x6 ;  /* 0x0000000600007836 */ /* 0x000fc60000000000 */
[----:B------:R-:W-:Y:S01]  /*4490*/  R2UR UR16, R3 ;  /* 0x00000000031072ca */ /* 0x000fe200000e0000 */
[----:B------:R-:W-:Y:S01]  /*44a0*/  HGMMA.64x64x16.F32 R24, gdesc[UR8], RZ, !UPT, gsb0 ;  /* 0x00e00000081879f0 */ /* 0x000fe2000c0008ff */
[----:B------:R-:W-:Y:S02]  /*44b0*/  R2UR UR20, R0 ;  /* 0x00000000001472ca */ /* 0x000fe400000e0000 */
        /* <DEDUP_REMOVED lines=10> */
[----:B------:R-:W3:Y:S02]  /*4560*/  SYNCS.PHASECHK.TRANS64.TRYWAIT P1, [R17+URZ+0x38810], R6 ;  /* 0x03881006110075a7 */ /* 0x000ee4000802017f */
[----:B---3--:R-:W-:Y:S05]  /*4570*/  @!P1 BRA `(.L_x_4951) ;  /* 0x0000014c00fc9947 */ /* 0x008fea0003800000 */
.L_x_5091:
[----:B------:R-:W-:Y:S05]  /*4580*/  @!P0 BRA `(.L_x_4952) ;  /* 0x0000000000048947 */ /* 0x000fea0003800000 */
[----:B------:R-:W-:Y:S01]  /*4590*/  BPT.TRAP 0x1 ;  /* 0x000000040000795c */ /* 0x000fe20000300000 */
.L_x_4952:
[----:B------:R4:W0:Y:S01]  /*45a0*/  SYNCS.PHASECHK.TRANS64.TRYWAIT P1, [R9+URZ+0x38850], R8 ;  /* 0x03885008090075a7 */ /* 0x000822000802017f */
[----:B------:R-:W-:Y:S05]  /*45b0*/  @!P0 BRA `(.L_x_4953) ;  /* 0x0000000000048947 */ /* 0x000fea0003800000 */
[----:B------:R-:W-:Y:S01]  /*45c0*/  BPT.TRAP 0x1 ;  /* 0x000000040000795c */ /* 0x000fe20000300000 */
.L_x_4953:
[C---:B------:R-:W-:Y:S02]  /*45d0*/  VIADD R0, R17.reuse, 0x400 ;  /* 0x0000040011007836 */ /* 0x040fe40000000000 */
[----:B------:R-:W-:-:S03]  /*45e0*/  VIADD R3, R17, 0x26400 ;  /* 0x0002640011037836 */ /* 0x000fc60000000000 */
[----:B------:R-:W-:Y:S02]  /*45f0*/  SHF.R.U32.HI R0, RZ, 0x4, R0 ;  /* 0x00000004ff007819 */ /* 0x000fe40000011600 */
[----:B------:R-:W-:Y:S02]  /*4600*/  SHF.R.U32.HI R3, RZ, 0x4, R3 ;  /* 0x00000004ff037819 */ /* 0x000fe40000011603 */
[----:B------:R-:W-:Y:S02]  /*4610*/  LOP3.LUT R0, R0, 0x3fff, RZ, 0xc0, !PT ;  /* 0x00003fff00007812 */ /* 0x000fe400078ec0ff */
[----:B------:R-:W-:Y:S02]  /*4620*/  LOP3.LUT R3, R3, 0x3fff, RZ, 0xc0, !PT ;  /* 0x00003fff03037812 */ /* 0x000fe400078ec0ff */
[----:B------:R-:W-:Y:S02]  /*4630*/  LOP3.LUT R0, R0, 0x10000, RZ, 0xfc, !PT ;  /* 0x0001000000007812 */ /* 0x000fe400078efcff */
[----:B------:R-:W-:-:S03]  /*4640*/  LOP3.LUT R3, R3, 0x10000, RZ, 0xfc, !PT ;  /* 0x0001000003037812 */ /* 0x000fc600078efcff */
[----:B------:R-:W-:Y:S01]  /*4650*/  IMAD R5, R2, 0x1000, R0 ;  /* 0x0000100002057824 */ /* 0x000fe200078e0200 */
[----:B0-----:R-:W-:Y:S06]  /*4660*/  @P1 BRA `(.L_x_4954) ;  /* 0x0000000000081947 */ /* 0x001fec0003800000 */
[----:B------:R-:W0:Y:S02]  /*4670*/  SYNCS.PHASECHK.TRANS64.TRYWAIT P1, [R9+URZ+0x38850], R8 ;  /* 0x03885008090075a7 */ /* 0x000e24000802017f */
[----:B0-----:R-:W-:Y:S05]  /*4680*/  @!P1 BRA `(.L_x_4955) ;  /* 0x0000014c00cc9947 */ /* 0x001fea0003800000 */
.L_x_4954:
[----:B------:R-:W-:Y:S01]  /*4690*/  R2UR UR24, R3 ;  /* 0x00000000031872ca */ /* 0x000fe200000e0000 */
[----:B------:R-:W-:Y:S01]  /*46a0*/  WARPGROUP.ARRIVE ;  /* 0x00000000000079c5 */ /* 0x000fe20000000000 */
[----:B------:R-:W-:Y:S01]  /*46b0*/  R2UR UR26, R5 ;  /* 0x00000000051a72ca */ /* 0x000fe200000e0000 */
[----:B------:R-:W-:Y:S01]  /*46c0*/  UMOV UR25, 0x40000040 ;  /* 0x4000004000197882 */ /* 0x000fe20000000000 */
[----:B------:R-:W-:Y:S01]  /*46d0*/  UMOV UR27, 0x40000040 ;  /* 0x40000040001b7882 */ /* 0x000fe20000000000 */
[----:B------:R-:W-:Y:S01]  /*46e0*/  VIADD R7, R3, 0x2 ;  /* 0x0000000203077836 */ /* 0x000fe20000000000 */
[----:B------:R-:W-:Y:S01]  /*46f0*/  UMOV UR5, 0x40000040 ;  /* 0x4000004000057882 */ /* 0x000fe20000000000 */
[----:B---3--:R-:W-:Y:S01]  /*4700*/  VIADD R6, R5, 0x2 ;  /* 0x0000000205067836 */ /* 0x008fe20000000000 */
[----:B------:R-:W-:Y:S01]  /*4710*/  UMOV UR7, 0x40000040 ;  /* 0x4000004000077882 */ /* 0x000fe20000000000 */
[----:B------:R-:W0:Y:S01]  /*4720*/  S2R R10, SR_TID.X ;  /* 0x00000000000a7919 */ /* 0x000e220000002100 */
[----:B------:R-:W-:Y:S01]  /*4730*/  R2UR UR4, R7 ;  /* 0x00000000070472ca */ /* 0x000fe200000e0000 */
[----:B------:R-:W-:Y:S01]  /*4740*/  VIADD R7, R3, 0x4 ;  /* 0x0000000403077836 */ /* 0x000fe20000000000 */
[----:B------:R-:W-:Y:S01]  /*4750*/  R2UR UR6, R6 ;  /* 0x00000000060672ca */ /* 0x000fe200000e0000 */
[----:B------:R-:W-:-:S02]  /*4760*/  VIADD R6, R5, 0x4 ;  /* 0x0000000405067836 */ /* 0x000fc40000000000 */
[----:B------:R-:W-:Y:S01]  /*4770*/  HGMMA.64x64x16.F32 R24, gdesc[UR24], R24, gsb0 ;  /* 0x00e00000181879f0 */ /* 0x000fe20008000818 */
[----:B------:R-:W-:Y:S01]  /*4780*/  VIADD R11, R5, 0x800 ;  /* 0x00000800050b7836 */ /* 0x000fe20000000000 */
[----:B0-----:R-:W-:Y:S01]  /*4790*/  SHF.R.U32.HI R10, RZ, 0x7, R10 ;  /* 0x00000007ff0a7819 */ /* 0x001fe2000001160a */
        /* <DEDUP_REMOVED lines=8> */
[----:B------:R-:W-:Y:S01]  /*4820*/  VIADD R6, R5, 0x6 ;  /* 0x0000000605067836 */ /* 0x000fe20000000000 */
        /* <DEDUP_REMOVED lines=115> */
[----:B------:R-:W0:Y:S01]  /*4f60*/  SHFL.IDX PT, R6, R10, RZ, 0x1f ;  /* 0x00001fff0a067589 */ /* 0x000e2200000e0000 */
[----:B------:R-:W-:Y:S01]  /*4f70*/  VIADD R7, R3, 0x800 ;  /* 0x0000080003077836 */ /* 0x000fe20000000000 */
[----:B0-----:R-:W-:-:S04]  /*4f80*/  ISETP.GT.AND P1, PT, R6, 0x7f, PT ;  /* 0x0000007f0600780c */ /* 0x001fc80003f24270 */
[----:B------:R-:W-:-:S05]  /*4f90*/  SEL R6, RZ, 0x2, !P1 ;  /* 0x00000002ff067807 */ /* 0x000fca0004800000 */
[C---:B-12-4-:R-:W-:Y:S02]  /*4fa0*/  IMAD.IADD R8, R6.reuse, 0x1, R7 ;  /* 0x0000000106087824 */ /* 0x056fe400078e0207 */
        /* <DEDUP_REMOVED lines=12> */
[----:B------:R-:W-:Y:S02]  /*5070*/  IMAD.IADD R13, R11, 0x1, R8 ;  /* 0x000000010b0d7824 */ /* 0x000fe400078e0208 */
[--C-:B------:R-:W-:Y:S02]  /*5080*/  IMAD.IADD R7, R7, 0x1, R10.reuse ;  /* 0x0000000107077824 */ /* 0x100fe400078e020a */
        /* <DEDUP_REMOVED lines=132> */
[----:B------:R-:W-:-:S02]  /*58d0*/  IMAD.IADD R10, R10, 0x1, R11 ;  /* 0x000000010a0a7824 */ /* 0x000fc400078e020b */
        /* <DEDUP_REMOVED lines=35> */
.L_x_4956:
[----:B------:R-:W-:Y:S01]  /*5b10*/  ISETP.NE.AND P5, PT, R186, 0x1, PT ;  /* 0x00000001ba00780c */ /* 0x000fe20003fa5270 */
[----:B------:R-:W-:Y:S01]  /*5b20*/  VIADD R5, R193, UR39 ;  /* 0x00000027c1057c36 */ /* 0x000fe20008000000 */
[----:B------:R-:W-:Y:S01]  /*5b30*/  ULDC UR5, c[0x0][0xa80] ;  /* 0x0002a00000057ab9 */ /* 0x000fe20000000800 */
[----:B------:R-:W0:Y:S01]  /*5b40*/  S2R R14, SR_CgaCtaId ;  /* 0x00000000000e7919 */ /* 0x000e220000008800 */
[----:B------:R-:W-:Y:S01]  /*5b50*/  UMOV UR19, 0x40000040 ;  /* 0x4000004000137882 */ /* 0x000fe20000000000 */
[----:B------:R-:W-:Y:S01]  /*5b60*/  UMOV UR7, 0x40000040 ;  /* 0x4000004000077882 */ /* 0x000fe20000000000 */
[----:B------:R-:W-:Y:S01]  /*5b70*/  UMOV UR11, 0x40000040 ;  /* 0x40000040000b7882 */ /* 0x000fe20000000000 */
[----:B------:R-:W-:-:S06]  /*5b80*/  UMOV UR15, 0x40000040 ;  /* 0x40000040000f7882 */ /* 0x000fcc0000000000 */
[----:B------:R-:W1:Y:S08]  /*5b90*/  @P5 LDC R6, c[0x0][0x44c] ;  /* 0x00011300ff065b82 */ /* 0x000e700000000800 */
[----:B------:R-:W2:Y:S01]  /*5ba0*/  @P5 LDC R7, c[0x0][0x450] ;  /* 0x00011400ff075b82 */ /* 0x000ea20000000800 */
[----:B-1----:R-:W-:-:S05]  /*5bb0*/  @P5 IMAD.HI.U32 R6, R5, R6, RZ ;  /* 0x0000000605065227 */ /* 0x002fca00078e00ff */
[----:B--2---:R-:W-:Y:S01]  /*5bc0*/  @P5 SHF.R.U32.HI R5, RZ, R7, R6 ;  /* 0x00000007ff055219 */ /* 0x004fe20000011606 */
[----:B------:R-:W-:-:S04]  /*5bd0*/  IMAD R6, R168, -0x40, R11 ;  /* 0xffffffc0a8067824 */ /* 0x000fc800078e020b */
[----:B------:R-:W1:Y:S01]  /*5be0*/  SHFL.IDX PT, R8, R5, RZ, 0x1c1f ;  /* 0x001c1fff05087589 */ /* 0x000e6200000e0000 */
[----:B------:R-:W-:Y:S02]  /*5bf0*/  IADD3 R7, R185, 0x1, R6 ;  /* 0x00000001b9077810 */ /* 0x000fe40007ffe006 */
[----:B------:R-:W-:Y:S01]  /*5c00*/  IADD3 R6, -R192, R6, R185 ;  /* 0x00000006c0067210 */ /* 0x000fe20007ffe1b9 */
[----:B------:R-:W2:Y:S01]  /*5c10*/  SHFL.IDX PT, R5, R5, 0x1, 0x1c1f ;  /* 0x003c1f0005057f89 */ /* 0x000ea200000e0000 */
[----:B------:R-:W-:-:S04]  /*5c20*/  IADD3 R7, -R184, R7, -R192 ;  /* 0x00000007b8077210 */ /* 0x000fc80007ffe9c0 */
[----:B-1----:R-:W-:-:S04]  /*5c30*/  VIADDMNMX R8, R8, R7, R6, PT ;  /* 0x0000000708087246 */ /* 0x002fc80003800106 */
        /* <DEDUP_REMOVED lines=46> */
[----:B--2---:R-:W-:Y:S02]  /*5f20*/  VIADDMNMX R6, R5, R7, R6, PT ;  /* 0x0000000705067246 */ /* 0x004fe40003800106 */
[----:B------:R-:W-:-:S02]  /*5f30*/  FMNMX.FTZ R8, R53, R8, !PT ;  /* 0x0000000835087209 */ /* 0x000fc40007810000 */
[C---:B------:R-:W-:Y:S02]  /*5f40*/  ISETP.GT.AND P1, PT, R6.reuse, RZ, PT ;  /* 0x000000ff0600720c */ /* 0x040fe40003f24270 */
[C---:B------:R-:W-:Y:S01]  /*5f50*/  ISETP.GT.AND P2, PT, R6.reuse, 0x1, PT ;  /* 0x000000010600780c */ /* 0x040fe20003f44270 */
[----:B------:R-:W1:Y:S01]  /*5f60*/  SHFL.BFLY PT, R11, R8, 0x2, 0x1f ;  /* 0x0c401f00080b7f89 */ /* 0x000e6200000e0000 */
        /* <DEDUP_REMOVED lines=12> */
[----:B-1----:R-:W-:Y:S02]  /*6030*/  FMNMX.FTZ R11, R8, R11, !PT ;  /* 0x0000000b080b7209 */ /* 0x002fe40007810000 */
[----:B------:R-:W-:Y:S02]  /*6040*/  FMNMX.FTZ R8, R30, R5, !PT ;  /* 0x000000051e087209 */ /* 0x000fe40007810000 */
[----:B------:R-:W-:Y:S01]  /*6050*/  ISETP.GT.AND P1, PT, R6, 0x19, PT ;  /* 0x000000190600780c */ /* 0x000fe20003f24270 */
[----:B------:R-:W1:Y:S01]  /*6060*/  SHFL.BFLY PT, R10, R11, 0x1, 0x1f ;  /* 0x0c201f000b0a7f89 */ /* 0x000e6200000e0000 */
        /* <DEDUP_REMOVED lines=58> */
[----:B--2---:R-:W-:Y:S01]  /*6410*/  FADD.FTZ R13, R24, R25 ;  /* 0x00000019180d7221 */ /* 0x004fe20000010000 */
[----:B------:R-:W-:-:S06]  /*6420*/  F2FP.F16.F32.PACK_AB R152, R25, R24 ;  /* 0x000000181998723e */ /* 0x000fcc00000000ff */
[----:B------:R-:W2:Y:S01]  /*6430*/  MUFU.EX2 R32, R32 ;  /* 0x0000002000207308 */ /* 0x000ea20000000800 */
[----:B-1----:R-:W-:-:S07]  /*6440*/  FMNMX.FTZ R8, R5, R8, !PT ;  /* 0x0000000805087209 */ /* 0x002fce0007810000 */
[----:B------:R1:W-:Y:S01]  /*6450*/  MUFU.EX2 R11, R10 ;  /* 0x0000000a000b7308 */ /* 0x0003e20000000800 */
[----:B---3--:R-:W-:Y:S02]  /*6460*/  F2FP.F16.F32.PACK_AB R154, R29, R28 ;  /* 0x0000001c1d9a723e */ /* 0x008fe400000000ff */
[C---:B------:R-:W-:Y:S01]  /*6470*/  FSETP.NEU.FTZ.AND P1, PT, R8.reuse, -INF , PT ;  /* 0xff8000000800780b */ /* 0x040fe20003f3d000 */
[----:B------:R-:W-:-:S04]  /*6480*/  FMUL.FTZ R5, R8, UR5 ;  /* 0x0000000508057c20 */ /* 0x000fc80008410000 */
[----:B------:R-:W-:Y:S01]  /*6490*/  MUFU.EX2 R33, R33 ;  /* 0x0000002100217308 */ /* 0x000fe20000000800 */
[----:B------:R-:W-:Y:S01]  /*64a0*/  FSEL R6, R5, RZ, P1 ;  /* 0x000000ff05067208 */ /* 0x000fe20000800000 */
[----:B------:R-:W-:-:S04]  /*64b0*/  IMAD R5, R2, 0x1000, R22 ;  /* 0x0000100002057824 */ /* 0x000fc800078e0216 */
        /* <DEDUP_REMOVED lines=8> */
[----:B------:R-:W-:Y:S02]  /*6540*/  VIADD R12, R5, 0x100 ;  /* 0x00000100050c7836 */ /* 0x000fe40000000000 */
[--C-:B------:R-:W-:Y:S01]  /*6550*/  FFMA.FTZ R39, R39, UR5, -R6.reuse ;  /* 0x0000000527277c23 */ /* 0x100fe20008010806 */
[C---:B-1----:R-:W-:Y:S01]  /*6560*/  VIADD R10, R5.reuse, 0x80 ;  /* 0x00000080050a7836 */ /* 0x042fe20000000000 */
[C---:B------:R-:W-:Y:S01]  /*6570*/  R2UR UR4, R5.reuse ;  /* 0x00000000050472ca */ /* 0x040fe200000e0000 */
[----:B------:R-:W-:Y:S01]  /*6580*/  VIADD R5, R5, 0x180 ;  /* 0x0000018005057836 */ /* 0x000fe20000000000 */
[----:B------:R-:W-:Y:S01]  /*6590*/  R2UR UR10, R12 ;  /* 0x000000000c0a72ca */ /* 0x000fe200000e0000 */
[----:B------:R-:W1:Y:S01]  /*65a0*/  MUFU.EX2 R27, R27 ;  /* 0x0000001b001b7308 */ /* 0x000e620000000800 */
[--C-:B------:R-:W-:Y:S01]  /*65b0*/  FFMA.FTZ R42, R42, UR5, -R6.reuse ;  /* 0x000000052a2a7c23 */ /* 0x100fe20008010806 */
[----:B------:R-:W-:Y:S01]  /*65c0*/  R2UR UR6, R10 ;  /* 0x000000000a0672ca */ /* 0x000fe200000e0000 */
[----:B------:R-:W-:Y:S01]  /*65d0*/  FADD.FTZ R10, R28, R13 ;  /* 0x0000000d1c0a7221 */ /* 0x000fe20000010000 */
[----:B------:R-:W-:Y:S01]  /*65e0*/  R2UR UR14, R5 ;  /* 0x00000000050e72ca */ /* 0x000fe200000e0000 */
[----:B------:R-:W-:Y:S01]  /*65f0*/  FFMA.FTZ R43, R43, UR5, -R6 ;  /* 0x000000052b2b7c23 */ /* 0x000fe20008010806 */
[----:B------:R-:W-:-:S02]  /*6600*/  VIADD R5, R9, 0x38840 ;  /* 0x0003884009057836 */ /* 0x000fc40000000000 */
[----:B------:R-:W-:Y:S01]  /*6610*/  FADD.FTZ R13, R29, R10 ;  /* 0x0000000a1d0d7221 */ /* 0x000fe20000010000 */
[----:B------:R-:W3:Y:S01]  /*6620*/  MUFU.EX2 R30, R30 ;  /* 0x0000001e001e7308 */ /* 0x000ee20000000800 */
[--C-:B------:R-:W-:Y:S01]  /*6630*/  FFMA.FTZ R46, R46, UR5, -R6.reuse ;  /* 0x000000052e2e7c23 */ /* 0x100fe20008010806 */
[--C-:B------:R-:W-:Y:S01]  /*6640*/  FFMA.FTZ R47, R47, UR5, -R6.reuse ;  /* 0x000000052f2f7c23 */ /* 0x100fe20008010806 */
[----:B0-----:R-:W-:Y:S01]  /*6650*/  PRMT R5, R14, 0x654, R5 ;  /* 0x000006540e057816 */ /* 0x001fe20000000005 */
[----:B--2---:R-:W-:Y:S01]  /*6660*/  FADD.FTZ R10, R32, R13 ;  /* 0x0000000d200a7221 */ /* 0x004fe20000010000 */
[--C-:B------:R-:W-:Y:S01]  /*6670*/  FFMA.FTZ R50, R50, UR5, -R6.reuse ;  /* 0x0000000532327c23 */ /* 0x100fe20008010806 */
[--C-:B------:R-:W-:Y:S01]  /*6680*/  FFMA.FTZ R51, R51, UR5, -R6.reuse ;  /* 0x0000000533337c23 */ /* 0x100fe20008010806 */
[----:B------:R0:W-:Y:S01]  /*6690*/  SYNCS.ARRIVE.TRANS64.RED.A1T0 RZ, [R5+URZ], RZ ;  /* 0x000000ff05ff79a7 */ /* 0x0001e2000810043f */
[----:B------:R-:W2:Y:S01]  /*66a0*/  MUFU.EX2 R31, R31 ;  /* 0x0000001f001f7308 */ /* 0x000ea20000000800 */
[----:B-1----:R-:W-:Y:S01]  /*66b0*/  FADD.FTZ R15, R26, R27 ;  /* 0x0000001b1a0f7221 */ /* 0x002fe20000010000 */
[--C-:B------:R-:W-:Y:S01]  /*66c0*/  FFMA.FTZ R54, R54, UR5, -R6.reuse ;  /* 0x0000000536367c23 */ /* 0x100fe20008010806 */
[----:B------:R-:W-:Y:S01]  /*66d0*/  FFMA.FTZ R6, R55, UR5, -R6 ;  /* 0x0000000537067c23 */ /* 0x000fe20008010806 */
[----:B------:R-:W-:Y:S01]  /*66e0*/  F2FP.F16.F32.PACK_AB R153, R27, R26 ;  /* 0x0000001a1b99723e */ /* 0x000fe200000000ff */
[----:B------:R-:W-:Y:S01]  /*66f0*/  UMOV UR18, UR4 ;  /* 0x0000000400127c82 */ /* 0x000fe20008000000 */
[C---:B------:R-:W-:Y:S01]  /*6700*/  F2FP.F16.F32.PACK_AB R156, R33.reuse, R32 ;  /* 0x00000020219c723e */ /* 0x040fe200000000ff */
[----:B0-----:R-:W-:Y:S01]  /*6710*/  FADD.FTZ R5, R33, R10 ;  /* 0x0000000a21057221 */ /* 0x001fe20000010000 */
[----:B------:R-:W0:Y:S01]  /*6720*/  MUFU.EX2 R34, R34 ;  /* 0x0000002200227308 */ /* 0x000e220000000800 */
[----:B---3--:R-:W-:-:S07]  /*6730*/  FADD.FTZ R12, R30, R15 ;  /* 0x0000000f1e0c7221 */ /* 0x008fce0000010000 */
[----:B------:R-:W1:Y:S01]  /*6740*/  MUFU.EX2 R35, R35 ;  /* 0x0000002300237308 */ /* 0x000e620000000800 */
[C---:B--2---:R-:W-:Y:S01]  /*6750*/  FADD.FTZ R15, R31.reuse, R12 ;  /* 0x0000000c1f0f7221 */ /* 0x044fe20000010000 */
[----:B------:R-:W-:Y:S01]  /*6760*/  F2FP.F16.F32.PACK_AB R155, R31, R30 ;  /* 0x0000001e1f9b723e */ /* 0x000fe200000000ff */
[----:B------:R-:W-:Y:S06]  /*6770*/  BAR.SYNC.DEFER_BLOCKING 0xf, 0x100 ;  /* 0x03c4000000007b1d */ /* 0x000fec0000010000 */
[----:B------:R-:W2:Y:S01]  /*6780*/  MUFU.EX2 R38, R38 ;  /* 0x0000002600267308 */ /* 0x000ea20000000800 */
[----:B0-----:R-:W-:-:S07]  /*6790*/  FADD.FTZ R12, R34, R15 ;  /* 0x0000000f220c7221 */ /* 0x001fce0000010000 */
[----:B------:R-:W0:Y:S01]  /*67a0*/  MUFU.EX2 R36, R36 ;  /* 0x0000002400247308 */ /* 0x000e220000000800 */
[C---:B-1----:R-:W-:Y:S01]  /*67b0*/  FADD.FTZ R13, R35.reuse, R12 ;  /* 0x0000000c230d7221 */ /* 0x042fe20000010000 */
[----:B------:R-:W-:-:S06]  /*67c0*/  F2FP.F16.F32.PACK_AB R157, R35, R34 ;  /* 0x00000022239d723e */ /* 0x000fcc00000000ff */
[----:B------:R-:W1:Y:S01]  /*67d0*/  MUFU.EX2 R39, R39 ;  /* 0x0000002700277308 */ /* 0x000e620000000800 */
[----:B--2---:R-:W-:Y:S01]  /*67e0*/  FADD.FTZ R12, R38, R13 ;  /* 0x0000000d260c7221 */ /* 0x004fe20000010000 */
[----:B------:R2:W-:Y:S06]  /*67f0*/  STSM.16.M88.4 [R188+0x36400], R152 ;  /* 0x03640098bc007844 */ /* 0x0005ec0000000200 */
[----:B------:R-:W3:Y:S01]  /*6800*/  MUFU.EX2 R37, R37 ;  /* 0x0000002500257308 */ /* 0x000ee20000000800 */
[----:B0-----:R-:W-:-:S07]  /*6810*/  FADD.FTZ R10, R36, R5 ;  /* 0x00000005240a7221 */ /* 0x001fce0000010000 */
[----:B------:R-:W0:Y:S01]  /*6820*/  MUFU.EX2 R42, R42 ;  /* 0x0000002a002a7308 */ /* 0x000e220000000800 */
[C---:B-1----:R-:W-:Y:S01]  /*6830*/  FADD.FTZ R13, R39.reuse, R12 ;  /* 0x0000000c270d7221 */ /* 0x042fe20000010000 */
[----:B------:R-:W-:-:S06]  /*6840*/  F2FP.F16.F32.PACK_AB R159, R39, R38 ;  /* 0x00000026279f723e */ /* 0x000fcc00000000ff */
[----:B------:R-:W1:Y:S01]  /*6850*/  MUFU.EX2 R40, R40 ;  /* 0x0000002800287308 */ /* 0x000e620000000800 */
[C---:B---3--:R-:W-:Y:S01]  /*6860*/  FADD.FTZ R5, R37.reuse, R10 ;  /* 0x0000000a25057221 */ /* 0x048fe20000010000 */
[----:B------:R-:W-:-:S05]  /*6870*/  F2FP.F16.F32.PACK_AB R158, R37, R36 ;  /* 0x00000024259e723e */ /* 0x000fca00000000ff */
[----:B------:R2:W-:Y:S01]  /*6880*/  STSM.16.M88.4 [R189], R156 ;  /* 0x0000009cbd007844 */ /* 0x0005e20000000200 */
[----:B------:R-:W3:Y:S01]  /*6890*/  MUFU.EX2 R43, R43 ;  /* 0x0000002b002b7308 */ /* 0x000ee20000000800 */
[----:B0-----:R-:W-:-:S07]  /*68a0*/  FADD.FTZ R12, R42, R13 ;  /* 0x0000000d2a0c7221 */ /* 0x001fce0000010000 */
[----:B------:R-:W0:Y:S01]  /*68b0*/  MUFU.EX2 R41, R41 ;  /* 0x0000002900297308 */ /* 0x000e220000000800 */
[----:B-1----:R-:W-:-:S07]  /*68c0*/  FADD.FTZ R10, R40, R5 ;  /* 0x00000005280a7221 */ /* 0x002fce0000010000 */
[----:B------:R-:W1:Y:S01]  /*68d0*/  MUFU.EX2 R46, R46 ;  /* 0x0000002e002e7308 */ /* 0x000e620000000800 */
[C---:B---3--:R-:W-:Y:S01]  /*68e0*/  FADD.FTZ R13, R43.reuse, R12 ;  /* 0x0000000c2b0d7221 */ /* 0x048fe20000010000 */
[----:B------:R-:W-:-:S06]  /*68f0*/  F2FP.F16.F32.PACK_AB R161, R43, R42 ;  /* 0x0000002a2ba1723e */ /* 0x000fcc00000000ff */
[----:B------:R-:W3:Y:S01]  /*6900*/  MUFU.EX2 R44, R44 ;  /* 0x0000002c002c7308 */ /* 0x000ee20000000800 */
[C---:B0-----:R-:W-:Y:S01]  /*6910*/  FADD.FTZ R5, R41.reuse, R10 ;  /* 0x0000000a29057221 */ /* 0x041fe20000010000 */
[----:B------:R-:W-:-:S06]  /*6920*/  F2FP.F16.F32.PACK_AB R160, R41, R40 ;  /* 0x0000002829a0723e */ /* 0x000fcc00000000ff */
[----:B------:R-:W0:Y:S01]  /*6930*/  MUFU.EX2 R47, R47 ;  /* 0x0000002f002f7308 */ /* 0x000e220000000800 */
[----:B-1----:R-:W-:-:S07]  /*6940*/  FADD.FTZ R12, R46, R13 ;  /* 0x0000000d2e0c7221 */ /* 0x002fce0000010000 */
[----:B------:R-:W1:Y:S01]  /*6950*/  MUFU.EX2 R45, R45 ;  /* 0x0000002d002d7308 */ /* 0x000e620000000800 */
[----:B---3--:R-:W-:-:S07]  /*6960*/  FADD.FTZ R10, R44, R5 ;  /* 0x000000052c0a7221 */ /* 0x008fce0000010000 */
[----:B------:R-:W3:Y:S01]  /*6970*/  MUFU.EX2 R50, R50 ;  /* 0x0000003200327308 */ /* 0x000ee20000000800 */
[C---:B0-----:R-:W-:Y:S01]  /*6980*/  FADD.FTZ R13, R47.reuse, R12 ;  /* 0x0000000c2f0d7221 */ /* 0x041fe20000010000 */
[----:B------:R-:W-:-:S06]  /*6990*/  F2FP.F16.F32.PACK_AB R163, R47, R46 ;  /* 0x0000002e2fa3723e */ /* 0x000fcc00000000ff */
[----:B------:R-:W0:Y:S01]  /*69a0*/  MUFU.EX2 R48, R48 ;  /* 0x0000003000307308 */ /* 0x000e220000000800 */
[C---:B-1----:R-:W-:Y:S01]  /*69b0*/  FADD.FTZ R5, R45.reuse, R10 ;  /* 0x0000000a2d057221 */ /* 0x042fe20000010000 */
[----:B------:R-:W-:-:S05]  /*69c0*/  F2FP.F16.F32.PACK_AB R162, R45, R44 ;  /* 0x0000002c2da2723e */ /* 0x000fca00000000ff */
[----:B------:R2:W-:Y:S01]  /*69d0*/  STSM.16.M88.4 [R191], R160 ;  /* 0x000000a0bf007844 */ /* 0x0005e20000000200 */
[----:B------:R-:W1:Y:S01]  /*69e0*/  MUFU.EX2 R51, R51 ;  /* 0x0000003300337308 */ /* 0x000e620000000800 */
[----:B---3--:R-:W-:-:S07]  /*69f0*/  FADD.FTZ R12, R50, R13 ;  /* 0x0000000d320c7221 */ /* 0x008fce0000010000 */
[----:B------:R-:W3:Y:S01]  /*6a00*/  MUFU.EX2 R49, R49 ;  /* 0x0000003100317308 */ /* 0x000ee20000000800 */
[----:B0-----:R-:W-:-:S07]  /*6a10*/  FADD.FTZ R10, R48, R5 ;  /* 0x00000005300a7221 */ /* 0x001fce0000010000 */
[----:B------:R-:W0:Y:S01]  /*6a20*/  MUFU.EX2 R54, R54 ;  /* 0x0000003600367308 */ /* 0x000e220000000800 */
[C---:B-1----:R-:W-:Y:S01]  /*6a30*/  FADD.FTZ R13, R51.reuse, R12 ;  /* 0x0000000c330d7221 */ /* 0x042fe20000010000 */
[----:B------:R-:W-:-:S06]  /*6a40*/  F2FP.F16.F32.PACK_AB R165, R51, R50 ;  /* 0x0000003233a5723e */ /* 0x000fcc00000000ff */
[----:B------:R-:W1:Y:S01]  /*6a50*/  MUFU.EX2 R52, R52 ;  /* 0x0000003400347308 */ /* 0x000e620000000800 */
[C---:B---3--:R-:W-:Y:S01]  /*6a60*/  FADD.FTZ R5, R49.reuse, R10 ;  /* 0x0000000a31057221 */ /* 0x048fe20000010000 */
[----:B------:R-:W-:-:S06]  /*6a70*/  F2FP.F16.F32.PACK_AB R164, R49, R48 ;  /* 0x0000003031a4723e */ /* 0x000fcc00000000ff */
[----:B------:R1:W3:Y:S01]  /*6a80*/  MUFU.EX2 R167, R6 ;  /* 0x0000000600a77308 */ /* 0x0002e20000000800 */
[----:B0-----:R-:W-:Y:S01]  /*6a90*/  FADD.FTZ R10, R54, R13 ;  /* 0x0000000d360a7221 */ /* 0x001fe20000010000 */
[----:B-1----:R-:W-:Y:S01]  /*6aa0*/  FADD.FTZ R6, R52, R5 ;  /* 0x0000000534067221 */ /* 0x002fe20000010000 */
[----:B------:R-:W-:-:S03]  /*6ab0*/  F2FP.F16.F32.PACK_AB R166, R11, R52 ;  /* 0x000000340ba6723e */ /* 0x000fc600000000ff */
[----:B------:R-:W-:Y:S01]  /*6ac0*/  FADD.FTZ R6, R11, R6 ;  /* 0x000000060b067221 */ /* 0x000fe20000010000 */
[C---:B---3--:R-:W-:Y:S01]  /*6ad0*/  FADD.FTZ R5, R167.reuse, R10 ;  /* 0x0000000aa7057221 */ /* 0x048fe20000010000 */
[----:B------:R-:W-:-:S05]  /*6ae0*/  F2FP.F16.F32.PACK_AB R167, R167, R54 ;  /* 0x00000036a7a7723e */ /* 0x000fca00000000ff */
[----:B------:R2:W-:Y:S01]  /*6af0*/  STSM.16.M88.4 [R190], R164 ;  /* 0x000000a4be007844 */ /* 0x0005e20000000200 */
        /* <DEDUP_REMOVED lines=25> */
.L_x_4957:
[----:B------:R-:W-:Y:S01]  /*6c90*/  VIADD R9, R9, 0x38860 ;  /* 0x0003886009097836 */ /* 0x000fe20000000000 */
[----:B------:R-:W0:Y:S01]  /*6ca0*/  @P5 LDC R10, c[0x0][0x44c] ;  /* 0x00011300ff0a5b82 */ /* 0x000e220000000800 */
[----:B------:R-:W-:Y:S02]  /*6cb0*/  IMAD.U32 R11, RZ, RZ, UR39 ;  /* 0x00000027ff0b7e24 */ /* 0x000fe4000f8e00ff */
[----:B------:R-:W-:Y:S01]  /*6cc0*/  VIADD R168, R168, 0xfffffffe ;  /* 0xfffffffea8a87836 */ /* 0x000fe20000000000 */
[----:B------:R-:W-:-:S04]  /*6cd0*/  PRMT R9, R14, 0x654, R9 ;  /* 0x000006540e097816 */ /* 0x000fc80000000009 */
[----:B------:R1:W-:Y:S01]  /*6ce0*/  SYNCS.ARRIVE.TRANS64.RED.A1T0 RZ, [R9+URZ], RZ ;  /* 0x000000ff09ff79a7 */ /* 0x0003e2000810043f */
[----:B------:R-:W-:Y:S01]  /*6cf0*/  R2UR UR10, R168 ;  /* 0x00000000a80a72ca */ /* 0x000fe200000e0000 */
[----:B-1----:R-:W1:Y:S01]  /*6d00*/  @P5 LDC R9, c[0x0][0x450] ;  /* 0x00011400ff095b82 */ /* 0x002e620000000800 */
[----:B0-----:R-:W-:-:S05]  /*6d10*/  @P5 IMAD.HI.U32 R10, R10, UR39, RZ ;  /* 0x000000270a0a5c27 */ /* 0x001fca000f8e00ff */
[----:B-1----:R-:W-:-:S04]  /*6d20*/  @P5 SHF.R.U32.HI R11, RZ, R9, R10 ;  /* 0x00000009ff0b5219 */ /* 0x002fc8000001160a */
[----:B------:R-:W-:-:S04]  /*6d30*/  IADD3 R11, R11, R185, -R184 ;  /* 0x000000b90b0b7210 */ /* 0x000fc80007ffe8b8 */
[C---:B------:R-:W-:Y:S02]  /*6d40*/  R2UR UR4, R11.reuse ;  /* 0x000000000b0472ca */ /* 0x040fe400000e0000 */
[----:B------:R-:W-:-:S11]  /*6d50*/  R2UR UR6, R11 ;  /* 0x000000000b0672ca */ /* 0x000fd600000e0000 */
        /* <DEDUP_REMOVED lines=12> */
[----:B------:R-:W-:-:S07]  /*6e20*/  IMAD.MOV.U32 R10, RZ, RZ, R2 ;  /* 0x000000ffff0a7224 */ /* 0x000fce00078e0002 */
.L_x_4969:
[----:B------:R-:W-:-:S05]  /*6e30*/  VIADD R2, R10, 0x1 ;  /* 0x000000010a027836 */ /* 0x000fca0000000000 */
[----:B------:R-:W-:-:S04]  /*6e40*/  ISETP.NE.AND P1, PT, R2, 0x2, PT ;  /* 0x000000020200780c */ /* 0x000fc80003f25270 */
[----:B------:R-:W-:Y:S02]  /*6e50*/  SEL R7, RZ, 0x1, P1 ;  /* 0x00000001ff077807 */ /* 0x000fe40000800000 */
[----:B------:R-:W-:Y:S02]  /*6e60*/  SEL R2, R2, RZ, P1 ;  /* 0x000000ff02027207 */ /* 0x000fe40000800000 */
[----:B------:R-:W-:-:S13]  /*6e70*/  R2UR UR7, R7 ;  /* 0x00000000070772ca */ /* 0x000fda00000e0000 */
[----:B------:R-:W-:Y:S01]  /*6e80*/  ULOP3.LUT UR37, UR37, UR7, URZ, 0x3c, !UPT ;  /* 0x0000000725257292 */ /* 0x000fe2000f8e3c3f */
[----:B0-----:R-:W-:Y:S11]  /*6e90*/  @!P0 BRA `(.L_x_4959) ;  /* 0x0000000000048947 */ /* 0x001ff60003800000 */
[----:B------:R-:W-:Y:S01]  /*6ea0*/  BPT.TRAP 0x1 ;  /* 0x000000040000795c */ /* 0x000fe20000300000 */
.L_x_4959:
[----:B------:R-:W-:Y:S02]  /*6eb0*/  IMAD.U32 R7, RZ, RZ, UR37 ;  /* 0x00000025ff077e24 */ /* 0x000fe4000f8e00ff */
[----:B------:R-:W-:-:S03]  /*6ec0*/  IMAD R9, R2, 0x8, R17 ;  /* 0x0000000802097824 */ /* 0x000fc600078e0211 */
[----:B------:R-:W-:-:S04]  /*6ed0*/  SHF.L.U32 R7, R7, 0x1f, RZ ;  /* 0x0000001f07077819 */ /* 0x000fc800000006ff */
[----:B------:R0:W1:Y:S01]  /*6ee0*/  SYNCS.PHASECHK.TRANS64.TRYWAIT P1, [R9+URZ+0x38830], R7 ;  /* 0x03883007090075a7 */ /* 0x000062000802017f */
[----:B------:R-:W-:Y:S05]  /*6ef0*/  @!P0 BRA `(.L_x_4960) ;  /* 0x0000000000048947 */ /* 0x000fea0003800000 */
[----:B------:R-:W-:Y:S01]  /*6f00*/  BPT.TRAP 0x1 ;  /* 0x000000040000795c */ /* 0x000fe20000300000 */
.L_x_4960:
[----:B------:R-:W-:Y:S01]  /*6f10*/  IMAD R8, R2, 0x200, R4 ;  /* 0x0000020002087824 */ /* 0x000fe200078e0204 */
[----:B-1----:R-:W-:Y:S06]  /*6f20*/  @P1 BRA `(.L_x_4961) ;  /* 0x0000000000081947 */ /* 0x002fec0003800000 */
[----:B------:R-:W1:Y:S02]  /*6f30*/  SYNCS.PHASECHK.TRANS64.TRYWAIT P1, [R9+URZ+0x38830], R7 ;  /* 0x03883007090075a7 */ /* 0x000e64000802017f */
[----:B-1----:R-:W-:Y:S05]  /*6f40*/  @!P1 BRA `(.L_x_4962) ;  /* 0x0000012400b09947 */ /* 0x002fea0003800000 */
.L_x_4961:
[----:B------:R-:W-:Y:S01]  /*6f50*/  R2UR UR10, R8 ;  /* 0x00000000080a72ca */ /* 0x000fe200000e0000 */
[----:B------:R-:W-:Y:S01]  /*6f60*/  WARPGROUP.ARRIVE ;  /* 0x00000000000079c5 */ /* 0x000fe20000000000 */
[----:B------:R-:W-:Y:S01]  /*6f70*/  UMOV UR11, 0x40000040 ;  /* 0x40000040000b7882 */ /* 0x000fe20000000000 */
[----:B------:R-:W-:Y:S01]  /*6f80*/  UMOV UR15, 0x40000040 ;  /* 0x40000040000f7882 */ /* 0x000fe20000000000 */
[----:B------:R-:W-:Y:S01]  /*6f90*/  UMOV UR19, 0x40000040 ;  /* 0x4000004000137882 */ /* 0x000fe20000000000 */
[----:B------:R-:W-:-:S08]  /*6fa0*/  UMOV UR23, 0x40000040 ;  /* 0x4000004000177882 */ /* 0x000fd00000000000 */
[----:B------:R-:W-:Y:S01]  /*6fb0*/  HGMMA.64x64x16.F32 R152, gdesc[UR8], RZ, !UPT, gsb0 ;  /* 0x00e00000089879f0 */ /* 0x000fe2000c0008ff */
[----:B------:R-:W-:Y:S02]  /*6fc0*/  UIADD3 UR14, UR10, 0x2, URZ ;  /* 0x000000020a0e7890 */ /* 0x000fe4000fffe03f */
[----:B------:R-:W-:Y:S02]  /*6fd0*/  UIADD3 UR18, UR10, 0x4, URZ ;  /* 0x000000040a127890 */ /* 0x000fe4000fffe03f */
[----:B------:R-:W-:Y:S01]  /*6fe0*/  UIADD3 UR22, UR10, 0x6, URZ ;  /* 0x000000060a167890 */ /* 0x000fe2000fffe03f */
        /* <DEDUP_REMOVED lines=12> */
.L_x_4963:
[----:B------:R2:W3:Y:S01]  /*70b0*/  SYNCS.PHASECHK.TRANS64.TRYWAIT P1, [R9+URZ+0x38850], R7 ;  /* 0x03885007090075a7 */ /* 0x0004e2000802017f */
[----:B------:R-:W-:Y:S05]  /*70c0*/  @!P0 BRA `(.L_x_4964) ;  /* 0x0000000000048947 */ /* 0x000fea0003800000 */
[----:B------:R-:W-:Y:S01]  /*70d0*/  BPT.TRAP 0x1 ;  /* 0x000000040000795c */ /* 0x000fe20000300000 */
.L_x_4964:
[----:B---3--:R-:W-:Y:S05]  /*70e0*/  @P1 BRA `(.L_x_4965) ;  /* 0x0000000000081947 */ /* 0x008fea0003800000 */
[----:B------:R-:W3:Y:S02]  /*70f0*/  SYNCS.PHASECHK.TRANS64.TRYWAIT P1, [R9+URZ+0x38850], R7 ;  /* 0x03885007090075a7 */ /* 0x000ee4000802017f */
[----:B---3--:R-:W-:Y:S05]  /*7100*/  @!P1 BRA `(.L_x_4966) ;  /* 0x0000012400549947 */ /* 0x008fea0003800000 */
.L_x_4965:
[----:B0123--:R-:W-:Y:S01]  /*7110*/  IMAD R7, R2, 0x1000, R0 ;  /* 0x0000100002077824 */ /* 0x00ffe200078e0200 */
[----:B------:R-:W-:Y:S01]  /*7120*/  WARPGROUP.ARRIVE ;  /* 0x00000000000079c5 */ /* 0x000fe20000000000 */
[----:B------:R-:W-:Y:S01]  /*7130*/  UMOV UR27, 0x40000040 ;  /* 0x40000040001b7882 */ /* 0x000fe20000000000 */
[----:B------:R-:W-:Y:S01]  /*7140*/  VIADD R8, R3, 0x2 ;  /* 0x0000000203087836 */ /* 0x000fe20000000000 */
[----:B------:R-:W-:Y:S01]  /*7150*/  UMOV UR29, 0x40000040 ;  /* 0x40000040001d7882 */ /* 0x000fe20000000000 */
[C---:B------:R-:W-:Y:S01]  /*7160*/  R2UR UR26, R7.reuse ;  /* 0x00000000071a72ca */ /* 0x040fe200000e0000 */
[----:B------:R-:W-:Y:S01]  /*7170*/  UMOV UR31, 0x40000040 ;  /* 0x40000040001f7882 */ /* 0x000fe20000000000 */
[----:B------:R-:W0:Y:S01]  /*7180*/  S2R R13, SR_TID.X ;  /* 0x00000000000d7919 */ /* 0x000e220000002100 */
[----:B------:R-:W-:Y:S01]  /*7190*/  R2UR UR28, R8 ;  /* 0x00000000081c72ca */ /* 0x000fe200000e0000 */
[C---:B------:R-:W-:Y:S02]  /*71a0*/  VIADD R8, R7.reuse, 0x2 ;  /* 0x0000000207087836 */ /* 0x040fe40000000000 */
[----:B------:R-:W-:-:S02]  /*71b0*/  VIADD R20, R7, 0x800 ;  /* 0x0000080007147836 */ /* 0x000fc40000000000 */
[----:B------:R-:W-:Y:S01]  /*71c0*/  IMAD.MOV.U32 R15, RZ, RZ, 0x4 ;  /* 0x00000004ff0f7424 */ /* 0x000fe200078e00ff */
[----:B------:R-:W-:Y:S01]  /*71d0*/  R2UR UR30, R8 ;  /* 0x00000000081e72ca */ /* 0x000fe200000e0000 */
[----:B------:R-:W-:-:S03]  /*71e0*/  VIADD R8, R3, 0x4 ;  /* 0x0000000403087836 */ /* 0x000fc60000000000 */
[----:B------:R-:W-:Y:S01]  /*71f0*/  HGMMA.64x64x16.F32 R152, gdesc[UR24], R152, gsb0 ;  /* 0x00e00000189879f0 */ /* 0x000fe20008000898 */
[----:B0-----:R-:W-:Y:S02]  /*7200*/  SHF.R.U32.HI R13, RZ, 0x7, R13 ;  /* 0x00000007ff0d7819 */ /* 0x001fe4000001160d */
[----:B------:R-:W-:Y:S02]  /*7210*/  WARPGROUP.DEPBAR.LE gsb0, 0x0 ;  /* 0x00008000000079c5 */ /* 0x000fe40000010000 */
[----:B------:R-:W-:-:S06]  /*7220*/  WARPGROUP.ARRIVE ;  /* 0x00000000000079c5 */ /* 0x000fcc0000000000 */
[----:B------:R-:W-:Y:S01]  /*7230*/  HGMMA.64x64x16.F32 R152, gdesc[UR28], R152, gsb0 ;  /* 0x00e000001c9879f0 */ /* 0x000fe20008000898 */
[----:B------:R-:W-:Y:S01]  /*7240*/  R2UR UR28, R8 ;  /* 0x00000000081c72ca */ /* 0x000fe200000e0000 */
[----:B------:R-:W-:Y:S01]  /*7250*/  VIADD R8, R7, 0x4 ;  /* 0x0000000407087836 */ /* 0x000fe20000000000 */
[----:B------:R-:W-:Y:S01]  /*7260*/  UMOV UR29, 0x40000040 ;  /* 0x40000040001d7882 */ /* 0x000fe20000000000 */
[----:B------:R-:W-:-:S03]  /*7270*/  UMOV UR31, 0x40000040 ;  /* 0x40000040001f7882 */ /* 0x000fc60000000000 */
[----:B------:R-:W-:Y:S01]  /*7280*/  R2UR UR30, R8 ;  /* 0x00000000081e72ca */ /* 0x000fe200000e0000 */
[----:B------:R-:W-:Y:S01]  /*7290*/  VIADD R8, R3, 0x6 ;  /* 0x0000000603087836 */ /* 0x000fe20000000000 */
[----:B------:R-:W-:Y:S02]  /*72a0*/  WARPGROUP.DEPBAR.LE gsb0, 0x0 ;  /* 0x00008000000079c5 */ /* 0x000fe40000010000 */
[----:B------:R-:W-:-:S09]  /*72b0*/  WARPGROUP.ARRIVE ;  /* 0x00000000000079c5 */ /* 0x000fd20000000000 */
        /* <DEDUP_REMOVED lines=113> */
[----:B------:R-:W-:Y:S02]  /*79d0*/  R2UR UR30, R8 ;  /* 0x00000000081e72ca */ /* 0x000fe400000e0000 */
[----:B------:R0:W1:Y:S02]  /*79e0*/  SHFL.IDX PT, R8, R13, RZ, 0x1f ;  /* 0x00001fff0d087589 */ /* 0x00006400000e0000 */
[----:B0-----:R-:W-:Y:S01]  /*79f0*/  VIADD R13, R3, 0x800 ;  /* 0x00000800030d7836 */ /* 0x001fe20000000000 */
[----:B-1----:R-:W-:-:S04]  /*7a00*/  ISETP.GT.AND P1, PT, R8, 0x7f, PT ;  /* 0x0000007f0800780c */ /* 0x002fc80003f24270 */
[----:B------:R-:W-:-:S05]  /*7a10*/  SEL R14, RZ, 0x2, !P1 ;  /* 0x00000002ff0e7807 */ /* 0x000fca0004800000 */
[----:B------:R-:W-:Y:S01]  /*7a20*/  IMAD.IADD R8, R13, 0x1, R14 ;  /* 0x000000010d087824 */ /* 0x000fe200078e020e */
[----:B------:R-:W-:Y:S02]  /*7a30*/  WARPGROUP.DEPBAR.LE gsb0, 0x0 ;  /* 0x00008000000079c5 */ /* 0x000fe40000010000 */
[----:B------:R-:W-:-:S06]  /*7a40*/  WARPGROUP.ARRIVE ;  /* 0x00000000000079c5 */ /* 0x000fcc0000000000 */
[----:B------:R-:W-:Y:S01]  /*7a50*/  HGMMA.64x64x16.F32 R152, gdesc[UR28], R152, gsb0 ;  /* 0x00e000001c9879f0 */ /* 0x000fe20008000898 */
[----:B------:R-:W-:Y:S01]  /*7a60*/  R2UR UR28, R8 ;  /* 0x00000000081c72ca */ /* 0x000fe200000e0000 */
[----:B------:R-:W-:Y:S01]  /*7a70*/  IMAD.IADD R8, R14, 0x1, R20 ;  /* 0x000000010e087824 */ /* 0x000fe200078e0214 */
[----:B------:R-:W-:Y:S01]  /*7a80*/  UMOV UR29, 0x40000040 ;  /* 0x40000040001d7882 */ /* 0x000fe20000000000 */
[----:B------:R-:W-:-:S03]  /*7a90*/  UMOV UR31, 0x40000040 ;  /* 0x40000040001f7882 */ /* 0x000fc60000000000 */
[----:B------:R-:W-:Y:S02]  /*7aa0*/  R2UR UR30, R8 ;  /* 0x00000000081e72ca */ /* 0x000fe400000e0000 */
[C---:B------:R-:W-:Y:S02]  /*7ab0*/  SEL R8, R15.reuse, 0x2, P1 ;  /* 0x000000020f087807 */ /* 0x040fe40000800000 */
[----:B------:R-:W-:-:S03]  /*7ac0*/  SEL R15, R15, 0x6, !P1 ;  /* 0x000000060f0f7807 */ /* 0x000fc60004800000 */
[C---:B------:R-:W-:Y:S02]  /*7ad0*/  IMAD.IADD R21, R13.reuse, 0x1, R8 ;  /* 0x000000010d157824 */ /* 0x040fe400078e0208 */
[----:B------:R-:W-:Y:S01]  /*7ae0*/  IMAD.IADD R13, R13, 0x1, R15 ;  /* 0x000000010d0d7824 */ /* 0x000fe200078e020f */
[----:B------:R-:W-:Y:S02]  /*7af0*/  WARPGROUP.DEPBAR.LE gsb0, 0x0 ;  /* 0x00008000000079c5 */ /* 0x000fe40000010000 */
[----:B------:R-:W-:-:S06]  /*7b00*/  WARPGROUP.ARRIVE ;  /* 0x00000000000079c5 */ /* 0x000fcc0000000000 */
[----:B------:R-:W-:Y:S01]  /*7b10*/  HGMMA.64x64x16.F32 R152, gdesc[UR28], R152, gsb0 ;  /* 0x00e000001c9879f0 */ /* 0x000fe20008000898 */
[----:B------:R-:W-:Y:S01]  /*7b20*/  R2UR UR28, R21 ;  /* 0x00000000151c72ca */ /* 0x000fe200000e0000 */
[C---:B------:R-:W-:Y:S01]  /*7b30*/  IMAD.IADD R21, R20.reuse, 0x1, R8 ;  /* 0x0000000114157824 */ /* 0x040fe200078e0208 */
[----:B------:R-:W-:Y:S01]  /*7b40*/  UMOV UR29, 0x40000040 ;  /* 0x40000040001d7882 */ /* 0x000fe20000000000 */
[----:B------:R-:W-:Y:S01]  /*7b50*/  UMOV UR31, 0x40000040 ;  /* 0x40000040001f7882 */ /* 0x000fe20000000000 */
[----:B------:R-:W-:Y:S02]  /*7b60*/  IMAD.IADD R20, R20, 0x1, R15 ;  /* 0x0000000114147824 */ /* 0x000fe400078e020f */
[----:B------:R-:W-:Y:S01]  /*7b70*/  R2UR UR30, R21 ;  /* 0x00000000151e72ca */ /* 0x000fe200000e0000 */
[----:B------:R-:W-:Y:S02]  /*7b80*/  WARPGROUP.DEPBAR.LE gsb0, 0x0 ;  /* 0x00008000000079c5 */ /* 0x000fe40000010000 */
[----:B------:R-:W-:-:S10]  /*7b90*/  WARPGROUP.ARRIVE ;  /* 0x00000000000079c5 */ /* 0x000fd40000000000 */
        /* <DEDUP_REMOVED lines=26> */
[----:B------:R-:W-:Y:S01]  /*7d40*/  VIADD R20, R7, 0xa00 ;  /* 0x00000a0007147836 */ /* 0x000fe20000000000 */
[----:B------:R-:W-:Y:S01]  /*7d50*/  UMOV UR29, 0x40000040 ;  /* 0x40000040001d7882 */ /* 0x000fe20000000000 */
[----:B------:R-:W-:Y:S02]  /*7d60*/  UMOV UR31, 0x40000040 ;  /* 0x40000040001f7882 */ /* 0x000fe40000000000 */
[----:B------:R-:W-:-:S05]  /*7d70*/  IMAD.IADD R21, R14, 0x1, R20 ;  /* 0x000000010e157824 */ /* 0x000fca00078e0214 */
[----:B------:R-:W-:Y:S01]  /*7d80*/  R2UR UR30, R21 ;  /* 0x00000000151e72ca */ /* 0x000fe200000e0000 */
[C---:B------:R-:W-:Y:S02]  /*7d90*/  IMAD.IADD R21, R13.reuse, 0x1, R8 ;  /* 0x000000010d157824 */ /* 0x040fe400078e0208 */
[----:B------:R-:W-:Y:S01]  /*7da0*/  IMAD.IADD R13, R13, 0x1, R15 ;  /* 0x000000010d0d7824 */ /* 0x000fe200078e020f */
[----:B------:R-:W-:Y:S02]  /*7db0*/  WARPGROUP.DEPBAR.LE gsb0, 0x0 ;  /* 0x00008000000079c5 */ /* 0x000fe40000010000 */
[----:B------:R-:W-:-:S07]  /*7dc0*/  WARPGROUP.ARRIVE ;  /* 0x00000000000079c5 */ /* 0x000fce0000000000 */
[----:B------:R-:W-:Y:S01]  /*7dd0*/  HGMMA.64x64x16.F32 R152, gdesc[UR28], R152, gsb0 ;  /* 0x00e000001c9879f0 */ /* 0x000fe20008000898 */
[----:B------:R-:W-:Y:S01]  /*7de0*/  R2UR UR28, R21 ;  /* 0x00000000151c72ca */ /* 0x000fe200000e0000 */
[--C-:B------:R-:W-:Y:S01]  /*7df0*/  IMAD.IADD R21, R8, 0x1, R20.reuse ;  /* 0x0000000108157824 */ /* 0x100fe200078e0214 */
        /* <DEDUP_REMOVED lines=82> */
[--C-:B------:R-:W-:Y:S02]  /*8320*/  IMAD.IADD R8, R8, 0x1, R20.reuse ;  /* 0x0000000108087824 */ /* 0x100fe400078e0214 */
        /* <DEDUP_REMOVED lines=37> */
.L_x_4967:
[----:B------:R-:W-:Y:S01]  /*8580*/  ISETP.NE.AND P1, PT, R186, 0x1, PT ;  /* 0x00000001ba00780c */ /* 0x000fe20003f25270 */
[----:B------:R-:W-:Y:S01]  /*8590*/  VIADD R8, R193, UR39 ;  /* 0x00000027c1087c36 */ /* 0x000fe20008000000 */
[----:B------:R-:W-:Y:S01]  /*85a0*/  UMOV UR7, 0xffffffc0 ;  /* 0xffffffc000077882 */ /* 0x000fe20000000000 */
[----:B------:R-:W-:Y:S01]  /*85b0*/  LOP3.LUT R16, R16, 0xffbfffff, RZ, 0xc0, !PT ;  /* 0xffbfffff10107812 */ /* 0x000fe200078ec0ff */
[----:B------:R-:W-:Y:S01]  /*85c0*/  UIMAD UR7, UR6, UR7, 0x1 ;  /* 0x00000001060774a4 */ /* 0x000fe2000f8e0207 */
[----:B------:R-:W0:Y:S01]  /*85d0*/  S2R R187, SR_CgaCtaId ;  /* 0x0000000000bb7919 */ /* 0x000e220000008800 */
[----:B------:R-:W-:Y:S01]  /*85e0*/  UMOV UR11, 0x40000040 ;  /* 0x40000040000b7882 */ /* 0x000fe20000000000 */
[----:B------:R-:W-:-:S04]  /*85f0*/  @P0 LOP3.LUT R16, R16, 0x400000, RZ, 0xfc, !PT ;  /* 0x0040000010100812 */ /* 0x000fc800078efcff */
[----:B------:R-:W-:Y:S02]  /*8600*/  LOP3.LUT R16, R16, 0xff7fffff, RZ, 0xc0, !PT ;  /* 0xff7fffff10107812 */ /* 0x000fe400078ec0ff */
[----:B------:R-:W1:Y:S08]  /*8610*/  @P1 LDC R13, c[0x0][0x44c] ;  /* 0x00011300ff0d1b82 */ /* 0x000e700000000800 */
[----:B------:R-:W2:Y:S01]  /*8620*/  @P1 LDC R7, c[0x0][0x450] ;  /* 0x00011400ff071b82 */ /* 0x000ea20000000800 */
[----:B-1----:R-:W-:-:S05]  /*8630*/  @P1 IMAD.HI.U32 R13, R8, R13, RZ ;  /* 0x0000000d080d1227 */ /* 0x002fca00078e00ff */
[----:B--2---:R-:W-:Y:S02]  /*8640*/  @P1 SHF.R.U32.HI R8, RZ, R7, R13 ;  /* 0x00000007ff081219 */ /* 0x004fe4000001160d */
[----:B------:R-:W-:-:S03]  /*8650*/  IADD3 R13, R185, UR7, -R192 ;  /* 0x00000007b90d7c10 */ /* 0x000fc6000fffe8c0 */
[----:B------:R-:W1:Y:S02]  /*8660*/  SHFL.IDX PT, R7, R8, RZ, 0x1c1f ;  /* 0x001c1fff08077589 */ /* 0x000e6400000e0000 */
[----:B------:R-:W-:Y:S02]  /*8670*/  IMAD.IADD R13, R13, 0x1, -R184 ;  /* 0x000000010d0d7824 */ /* 0x000fe400078e0ab8 */
[----:B------:R-:W2:Y:S02]  /*8680*/  SHFL.IDX PT, R8, R8, 0x1, 0x1c1f ;  /* 0x003c1f0008087f89 */ /* 0x000ea400000e0000 */
[C---:B-1----:R-:W-:Y:S02]  /*8690*/  IMAD.IADD R7, R13.reuse, 0x1, R7 ;  /* 0x000000010d077824 */ /* 0x042fe400078e0207 */
[----:B--2---:R-:W-:-:S03]  /*86a0*/  IMAD.IADD R8, R13, 0x1, R8 ;  /* 0x000000010d087824 */ /* 0x004fc600078e0208 */
[C---:B------:R-:W-:Y:S02]  /*86b0*/  ISETP.GT.AND P0, PT, R7.reuse, 0x21, PT ;  /* 0x000000210700780c */ /* 0x040fe40003f04270 */
[----:B------:R-:W-:Y:S02]  /*86c0*/  ISETP.GT.AND P5, PT, R7, 0x8, PT ;  /* 0x000000080700780c */ /* 0x000fe40003fa4270 */
[----:B------:R-:W-:Y:S02]  /*86d0*/  ISETP.GT.AND P6, PT, R8, RZ, PT ;  /* 0x000000ff0800720c */ /* 0x000fe40003fc4270 */
[----:B------:R-:W-:Y:S02]  /*86e0*/  FSEL R156, R156, -INF , P5 ;  /* 0xff8000009c9c7808 */ /* 0x000fe40002800000 */
[----:B------:R-:W-:Y:S02]  /*86f0*/  FSEL R154, R154, -INF , P6 ;  /* 0xff8000009a9a7808 */ /* 0x000fe40003000000 */
[----:B------:R-:W-:-:S02]  /*8700*/  ISETP.GT.AND P6, PT, R8, 0x1, PT ;  /* 0x000000010800780c */ /* 0x000fc40003fc4270 */
[----:B------:R-:W-:Y:S02]  /*8710*/  ISETP.GT.AND P5, PT, R7, 0x29, PT ;  /* 0x000000290700780c */ /* 0x000fe40003fa4270 */
[----:B------:R-:W-:Y:S02]  /*8720*/  FSEL R155, R155, -INF , P6 ;  /* 0xff8000009b9b7808 */ /* 0x000fe40003000000 */
[----:B------:R-:W-:Y:S02]  /*8730*/  ISETP.GT.AND P6, PT, R8, 0x8, PT ;  /* 0x000000080800780c */ /* 0x000fe40003fc4270 */
[----:B------:R-:W-:Y:S02]  /*8740*/  ISETP.GT.AND P2, PT, R7, RZ, PT ;  /* 0x000000ff0700720c */ /* 0x000fe40003f44270 */
[----:B------:R-:W-:Y:S02]  /*8750*/  FSEL R158, R158, -INF , P6 ;  /* 0xff8000009e9e7808 */ /* 0x000fe40003000000 */
[----:B------:R-:W-:-:S02]  /*8760*/  ISETP.GT.AND P6, PT, R8, 0x9, PT ;  /* 0x000000090800780c */ /* 0x000fc40003fc4270 */
[----:B------:R-:W-:Y:S02]  /*8770*/  ISETP.GT.AND P1, PT, R7, 0x1, PT ;  /* 0x000000010700780c */ /* 0x000fe40003f24270 */
[----:B------:R-:W-:Y:S02]  /*8780*/  FSEL R159, R159, -INF , P6 ;  /* 0xff8000009f9f7808 */ /* 0x000fe40003000000 */
[----:B------:R-:W-:Y:S02]  /*8790*/  ISETP.GT.AND P6, PT, R8, 0x10, PT ;  /* 0x000000100800780c */ /* 0x000fe40003fc4270 */
[----:B------:R-:W-:Y:S02]  /*87a0*/  @P0 LOP3.LUT R16, R16, 0x800000, RZ, 0xfc, !PT ;  /* 0x0080000010100812 */ /* 0x000fe400078efcff */
[----:B------:R-:W-:Y:S02]  /*87b0*/  FSEL R162, R162, -INF , P6 ;  /* 0xff800000a2a27808 */ /* 0x000fe40003000000 */
[----:B------:R-:W-:-:S02]  /*87c0*/  ISETP.GT.AND P6, PT, R8, 0x11, PT ;  /* 0x000000110800780c */ /* 0x000fc40003fc4270 */
[----:B------:R-:W-:Y:S02]  /*87d0*/  FSEL R152, R152, -INF , P2 ;  /* 0xff80000098987808 */ /* 0x000fe40001000000 */
[----:B------:R-:W-:Y:S02]  /*87e0*/  FSEL R163, R163, -INF , P6 ;  /* 0xff800000a3a37808 */ /* 0x000fe40003000000 */
[----:B------:R-:W-:Y:S02]  /*87f0*/  ISETP.GT.AND P6, PT, R8, 0x18, PT ;  /* 0x000000180800780c */ /* 0x000fe40003fc4270 */
[----:B------:R-:W-:Y:S02]  /*8800*/  FSEL R13, R153, -INF , P1 ;  /* 0xff800000990d7808 */ /* 0x000fe40000800000 */
[----:B------:R-:W-:Y:S02]  /*8810*/  FSEL R166, R166, -INF , P6 ;  /* 0xff800000a6a67808 */ /* 0x000fe40003000000 */
[----:B------:R-:W-:-:S02]  /*8820*/  ISETP.GT.AND P6, PT, R8, 0x19, PT ;  /* 0x000000190800780c */ /* 0x000fc40003fc4270 */
[----:B------:R-:W-:Y:S02]  /*8830*/  ISETP.GT.AND P4, PT, R7, 0x9, PT ;  /* 0x000000090700780c */ /* 0x000fe40003f84270 */
[----:B------:R-:W-:Y:S02]  /*8840*/  FSEL R167, R167, -INF , P6 ;  /* 0xff800000a7a77808 */ /* 0x000fe40003000000 */
[----:B------:R-:W-:Y:S02]  /*8850*/  ISETP.GT.AND P6, PT, R8, 0x20, PT ;  /* 0x000000200800780c */ /* 0x000fe40003fc4270 */
[----:B------:R-:W-:Y:S02]  /*8860*/  ISETP.GT.AND P3, PT, R7, 0x10, PT ;  /* 0x000000100700780c */ /* 0x000fe40003f64270 */
        /* <DEDUP_REMOVED lines=8> */
[----:B------:R-:W-:Y:S02]  /*88f0*/  LOP3.LUT R16, R16, 0xfeffffff, RZ, 0xc0, !PT ;  /* 0xfeffffff10107812 */ /* 0x000fe400078ec0ff */
[----:B------:R-:W-:Y:S02]  /*8900*/  FSEL R175, R175, -INF , P6 ;  /* 0xff800000afaf7808 */ /* 0x000fe40003000000 */
[----:B------:R-:W-:Y:S02]  /*8910*/  ISETP.GT.AND P6, PT, R8, 0x30, PT ;  /* 0x000000300800780c */ /* 0x000fe40003fc4270 */
[----:B------:R-:W-:Y:S02]  /*8920*/  FSEL R157, R157, -INF , P4 ;  /* 0xff8000009d9d7808 */ /* 0x000fe40002000000 */
        /* <DEDUP_REMOVED lines=8> */
[----:B------:R-:W-:Y:S02]  /*89b0*/  FMNMX.FTZ R8, R154, R12, !PT ;  /* 0x0000000c9a087209 */ /* 0x000fe40007810000 */
[----:B------:R-:W-:Y:S02]  /*89c0*/  FSEL R183, R183, -INF , P6 ;  /* 0xff800000b7b77808 */ /* 0x000fe40003000000 */
[----:B------:R-:W-:Y:S02]  /*89d0*/  FMNMX.FTZ R8, R155, R8, !PT ;  /* 0x000000089b087209 */ /* 0x000fe40007810000 */
[----:B------:R-:W-:Y:S02]  /*89e0*/  FSEL R164, R164, -INF , P1 ;  /* 0xff800000a4a47808 */ /* 0x000fe40000800000 */
[----:B------:R-:W-:Y:S02]  /*89f0*/  FMNMX.FTZ R8, R158, R8, !PT ;  /* 0x000000089e087209 */ /* 0x000fe40007810000 */
[----:B------:R-:W-:-:S02]  /*8a00*/  @P5 LOP3.LUT R16, R16, 0x1000000, RZ, 0xfc, !PT ;  /* 0x0100000010105812 */ /* 0x000fc400078efcff */
[----:B------:R-:W-:Y:S02]  /*8a10*/  FMNMX.FTZ R8, R159, R8, !PT ;  /* 0x000000089f087209 */ /* 0x000fe40007810000 */
[C---:B------:R-:W-:Y:S02]  /*8a20*/  ISETP.GT.AND P4, PT, R7.reuse, 0x30, PT ;  /* 0x000000300700780c */ /* 0x040fe40003f84270 */
[----:B------:R-:W-:Y:S02]  /*8a30*/  FMNMX.FTZ R8, R162, R8, !PT ;  /* 0x00000008a2087209 */ /* 0x000fe40007810000 */
[----:B------:R-:W-:Y:S02]  /*8a40*/  ISETP.GT.AND P3, PT, R7, 0x31, PT ;  /* 0x000000310700780c */ /* 0x000fe40003f64270 */
[----:B------:R-:W-:Y:S02]  /*8a50*/  FMNMX.FTZ R8, R163, R8, !PT ;  /* 0x00000008a3087209 */ /* 0x000fe40007810000 */
[----:B------:R-:W-:-:S02]  /*8a60*/  ISETP.GT.AND P2, PT, R7, 0x38, PT ;  /* 0x000000380700780c */ /* 0x000fc40003f44270 */
[----:B------:R-:W-:Y:S02]  /*8a70*/  FMNMX.FTZ R8, R166, R8, !PT ;  /* 0x00000008a6087209 */ /* 0x000fe40007810000 */
[----:B------:R-:W-:Y:S02]  /*8a80*/  ISETP.GT.AND P1, PT, R7, 0x39, PT ;  /* 0x000000390700780c */ /* 0x000fe40003f24270 */
[----:B------:R-:W-:Y:S02]  /*8a90*/  FMNMX.FTZ R8, R167, R8, !PT ;  /* 0x00000008a7087209 */ /* 0x000fe40007810000 */
[C---:B------:R-:W-:Y:S02]  /*8aa0*/  ISETP.GT.AND P5, PT, R7.reuse, 0x19, PT ;  /* 0x000000190700780c */ /* 0x040fe40003fa4270 */
[----:B------:R-:W-:Y:S02]  /*8ab0*/  FMNMX.FTZ R8, R170, R8, !PT ;  /* 0x00000008aa087209 */ /* 0x000fe40007810000 */
[----:B------:R-:W-:-:S02]  /*8ac0*/  ISETP.GT.AND P0, PT, R7, 0x20, PT ;  /* 0x000000200700780c */ /* 0x000fc40003f04270 */
[----:B------:R-:W-:Y:S02]  /*8ad0*/  FMNMX.FTZ R8, R171, R8, !PT ;  /* 0x00000008ab087209 */ /* 0x000fe40007810000 */
[----:B------:R-:W-:Y:S02]  /*8ae0*/  FSEL R165, R165, -INF , P5 ;  /* 0xff800000a5a57808 */ /* 0x000fe40002800000 */
[----:B------:R-:W-:Y:S02]  /*8af0*/  FMNMX.FTZ R8, R174, R8, !PT ;  /* 0x00000008ae087209 */ /* 0x000fe40007810000 */
[----:B------:R-:W-:Y:S02]  /*8b00*/  FSEL R168, R168, -INF , P0 ;  /* 0xff800000a8a87808 */ /* 0x000fe40000000000 */
[----:B------:R-:W-:Y:S02]  /*8b10*/  FMNMX.FTZ R8, R175, R8, !PT ;  /* 0x00000008af087209 */ /* 0x000fe40007810000 */
[----:B------:R-:W-:-:S02]  /*8b20*/  LOP3.LUT P0, RZ, R16, 0x800000, RZ, 0xc0, !PT ;  /* 0x0080000010ff7812 */ /* 0x000fc4000780c0ff */
[----:B------:R-:W-:Y:S02]  /*8b30*/  FMNMX.FTZ R8, R178, R8, !PT ;  /* 0x00000008b2087209 */ /* 0x000fe40007810000 */
[----:B------:R-:W-:Y:S02]  /*8b40*/  FSEL R169, R169, -INF , P0 ;  /* 0xff800000a9a97808 */ /* 0x000fe40000000000 */
[----:B------:R-:W-:Y:S02]  /*8b50*/  FMNMX.FTZ R8, R179, R8, !PT ;  /* 0x00000008b3087209 */ /* 0x000fe40007810000 */
[----:B------:R-:W-:Y:S02]  /*8b60*/  LOP3.LUT P5, RZ, R16, 0x1000000, RZ, 0xc0, !PT ;  /* 0x0100000010ff7812 */ /* 0x000fe400078ac0ff */
[----:B------:R-:W-:Y:S02]  /*8b70*/  FMNMX.FTZ R8, R182, R8, !PT ;  /* 0x00000008b6087209 */ /* 0x000fe40007810000 */
[----:B------:R-:W-:-:S02]  /*8b80*/  FSEL R173, R173, -INF , P5 ;  /* 0xff800000adad7808 */ /* 0x000fc40002800000 */
[----:B------:R-:W-:Y:S02]  /*8b90*/  FMNMX.FTZ R8, R183, R8, !PT ;  /* 0x00000008b7087209 */ /* 0x000fe40007810000 */
[----:B------:R-:W-:Y:S02]  /*8ba0*/  FSEL R176, R176, -INF , P4 ;  /* 0xff800000b0b07808 */ /* 0x000fe40002000000 */
[----:B------:R-:W-:Y:S01]  /*8bb0*/  FSEL R177, R177, -INF , P3 ;  /* 0xff800000b1b17808 */ /* 0x000fe20001800000 */
[----:B------:R-:W1:Y:S01]  /*8bc0*/  SHFL.BFLY PT, R14, R8, 0x2, 0x1f ;  /* 0x0c401f00080e7f89 */ /* 0x000e6200000e0000 */
[----:B------:R-:W-:Y:S02]  /*8bd0*/  FSEL R180, R180, -INF , P2 ;  /* 0xff800000b4b47808 */ /* 0x000fe40001000000 */
[----:B------:R-:W-:Y:S02]  /*8be0*/  FSEL R181, R181, -INF , P1 ;  /* 0xff800000b5b57808 */ /* 0x000fe40000800000 */
[----:B------:R-:W-:-:S02]  /*8bf0*/  ISETP.NE.AND P1, PT, R23, RZ, PT ;  /* 0x000000ff1700720c */ /* 0x000fc40003f25270 */
[----:B------:R-:W-:-:S11]  /*8c00*/  LOP3.LUT P0, RZ, R16, 0x400000, RZ, 0xc0, !PT ;  /* 0x0040000010ff7812 */ /* 0x000fd6000780c0ff */
[----:B------:R-:W-:-:S04]  /*8c10*/  @!P1 IMAD R10, R10, 0x40, R19 ;  /* 0x000000400a0a9824 */ /* 0x000fc800078e0213 */
[----:B------:R-:W-:Y:S01]  /*8c20*/  @!P1 IMAD R10, R10, 0x4, R17 ;  /* 0x000000040a0a9824 */ /* 0x000fe200078e0211 */
        /* <DEDUP_REMOVED lines=8> */
[----:B------:R-:W-:Y:S01]  /*8cb0*/  ISETP.GT.AND P6, PT, R7, 0x28, PT ;  /* 0x000000280700780c */ /* 0x000fe20003fc4270 */
[----:B------:R-:W-:Y:S02]  /*8cc0*/  VIADD R7, R9, 0x38840 ;  /* 0x0003884009077836 */ /* 0x000fe40000000000 */
[--C-:B------:R-:W-:Y:S01]  /*8cd0*/  FFMA.FTZ R154, R154, UR5, -R12.reuse ;  /* 0x000000059a9a7c23 */ /* 0x100fe2000801080c */
[----:B------:R-:W-:Y:S01]  /*8ce0*/  FSEL R172, R172, -INF , P6 ;  /* 0xff800000acac7808 */ /* 0x000fe20003000000 */
[--C-:B------:R-:W-:Y:S01]  /*8cf0*/  FFMA.FTZ R155, R155, UR5, -R12.reuse ;  /* 0x000000059b9b7c23 */ /* 0x100fe2000801080c */
[----:B0-----:R-:W-:Y:S01]  /*8d00*/  PRMT R7, R187, 0x654, R7 ;  /* 0x00000654bb077816 */ /* 0x001fe20000000007 */
[--C-:B------:R-:W-:Y:S01]  /*8d10*/  FFMA.FTZ R158, R158, UR5, -R12.reuse ;  /* 0x000000059e9e7c23 */ /* 0x100fe2000801080c */
[--C-:B------:R-:W-:Y:S01]  /*8d20*/  FFMA.FTZ R159, R159, UR5, -R12.reuse ;  /* 0x000000059f9f7c23 */ /* 0x100fe2000801080c */
[--C-:B------:R-:W-:Y:S01]  /*8d30*/  FFMA.FTZ R162, R162, UR5, -R12.reuse ;  /* 0x00000005a2a27c23 */ /* 0x100fe2000801080c */
[----:B------:R0:W-:Y:S01]  /*8d40*/  SYNCS.ARRIVE.TRANS64.RED.A1T0 RZ, [R7+URZ], RZ ;  /* 0x000000ff07ff79a7 */ /* 0x0001e2000810043f */
[--C-:B------:R-:W-:Y:S01]  /*8d50*/  FFMA.FTZ R163, R163, UR5, -R12.reuse ;  /* 0x00000005a3a37c23 */ /* 0x100fe2000801080c */
[--C-:B------:R-:W-:Y:S01]  /*8d60*/  FFMA.FTZ R166, R166, UR5, -R12.reuse ;  /* 0x00000005a6a67c23 */ /* 0x100fe2000801080c */
[--C-:B------:R-:W-:Y:S01]  /*8d70*/  FFMA.FTZ R167, R167, UR5, -R12.reuse ;  /* 0x00000005a7a77c23 */ /* 0x100fe2000801080c */
[--C-:B------:R-:W-:Y:S01]  /*8d80*/  FFMA.FTZ R170, R170, UR5, -R12.reuse ;  /* 0x00000005aaaa7c23 */ /* 0x100fe2000801080c */
[--C-:B------:R-:W-:Y:S01]  /*8d90*/  FFMA.FTZ R171, R171, UR5, -R12.reuse ;  /* 0x00000005abab7c23 */ /* 0x100fe2000801080c */
[--C-:B------:R-:W-:Y:S01]  /*8da0*/  FFMA.FTZ R174, R174, UR5, -R12.reuse ;  /* 0x00000005aeae7c23 */ /* 0x100fe2000801080c */
[--C-:B------:R-:W-:Y:S01]  /*8db0*/  FFMA.FTZ R175, R175, UR5, -R12.reuse ;  /* 0x00000005afaf7c23 */ /* 0x100fe2000801080c */
[----:B0-----:R-:W-:Y:S01]  /*8dc0*/  FMNMX.FTZ R7, R152, R11, !PT ;  /* 0x0000000b98077209 */ /* 0x001fe20007810000 */
[--C-:B------:R-:W-:Y:S01]  /*8dd0*/  FFMA.FTZ R178, R178, UR5, -R12.reuse ;  /* 0x00000005b2b27c23 */ /* 0x100fe2000801080c */
[--C-:B------:R-:W-:Y:S01]  /*8de0*/  FFMA.FTZ R179, R179, UR5, -R12.reuse ;  /* 0x00000005b3b37c23 */ /* 0x100fe2000801080c */
[--C-:B------:R-:W-:Y:S01]  /*8df0*/  FFMA.FTZ R182, R182, UR5, -R12.reuse ;  /* 0x00000005b6b67c23 */ /* 0x100fe2000801080c */
[----:B------:R-:W-:Y:S01]  /*8e00*/  FMNMX.FTZ R7, R13, R7, !PT ;  /* 0x000000070d077209 */ /* 0x000fe20007810000 */
[----:B------:R-:W-:Y:S01]  /*8e10*/  FFMA.FTZ R183, R183, UR5, -R12 ;  /* 0x00000005b7b77c23 */ /* 0x000fe2000801080c */
[----:B------:R-:W-:Y:S01]  /*8e20*/  FMUL.FTZ R12, R14, UR5 ;  /* 0x000000050e0c7c20 */ /* 0x000fe20008410000 */
[----:B------:R-:W-:Y:S01]  /*8e30*/  MUFU.EX2 R153, R154 ;  /* 0x0000009a00997308 */ /* 0x000fe20000000800 */
[----:B------:R-:W-:-:S04]  /*8e40*/  FMNMX.FTZ R7, R156, R7, !PT ;  /* 0x000000079c077209 */ /* 0x000fc80007810000 */
[----:B------:R-:W-:-:S03]  /*8e50*/  FMNMX.FTZ R7, R157, R7, !PT ;  /* 0x000000079d077209 */ /* 0x000fc60007810000 */
[----:B------:R-:W0:Y:S01]  /*8e60*/  MUFU.EX2 R12, R12 ;  /* 0x0000000c000c7308 */ /* 0x000e220000000800 */
[----:B------:R-:W-:-:S04]  /*8e70*/  FMNMX.FTZ R7, R160, R7, !PT ;  /* 0x00000007a0077209 */ /* 0x000fc80007810000 */
[----:B------:R-:W-:-:S03]  /*8e80*/  FMNMX.FTZ R7, R161, R7, !PT ;  /* 0x00000007a1077209 */ /* 0x000fc60007810000 */
[----:B------:R-:W1:Y:S01]  /*8e90*/  MUFU.EX2 R155, R155 ;  /* 0x0000009b009b7308 */ /* 0x000e620000000800 */
[----:B------:R-:W-:-:S04]  /*8ea0*/  FMNMX.FTZ R7, R164, R7, !PT ;  /* 0x00000007a4077209 */ /* 0x000fc80007810000 */
[----:B------:R-:W-:-:S03]  /*8eb0*/  FMNMX.FTZ R7, R165, R7, !PT ;  /* 0x00000007a5077209 */ /* 0x000fc60007810000 */
[----:B------:R-:W-:Y:S01]  /*8ec0*/  MUFU.EX2 R159, R159 ;  /* 0x0000009f009f7308 */ /* 0x000fe20000000800 */
[----:B------:R-:W-:Y:S01]  /*8ed0*/  FMNMX.FTZ R7, R168, R7, !PT ;  /* 0x00000007a8077209 */ /* 0x000fe20007810000 */
[----:B0-----:R-:W-:Y:S01]  /*8ee0*/  @!P1 STS [R10+0x38420], R12 ;  /* 0x0384200c0a009388 */ /* 0x001fe20000000800 */
[----:B------:R-:W-:Y:S01]  /*8ef0*/  FFMA.FTZ R5, R12, R5, R153 ;  /* 0x000000050c057223 */ /* 0x000fe20000010099 */
[-C--:B------:R-:W-:Y:S01]  /*8f00*/  FMUL.FTZ R26, R26, R12.reuse ;  /* 0x0000000c1a1a7220 */ /* 0x080fe20000410000 */
[----:B------:R-:W-:Y:S01]  /*8f10*/  FMNMX.FTZ R7, R169, R7, !PT ;  /* 0x00000007a9077209 */ /* 0x000fe20007810000 */
[-C--:B------:R-:W-:Y:S01]  /*8f20*/  FMUL.FTZ R27, R27, R12.reuse ;  /* 0x0000000c1b1b7220 */ /* 0x080fe20000410000 */
[-C--:B------:R-:W-:Y:S01]  /*8f30*/  FMUL.FTZ R30, R30, R12.reuse ;  /* 0x0000000c1e1e7220 */ /* 0x080fe20000410000 */
[----:B------:R-:W-:Y:S01]  /*8f40*/  MUFU.EX2 R162, R162 ;  /* 0x000000a200a27308 */ /* 0x000fe20000000800 */
[----:B------:R-:W-:Y:S01]  /*8f50*/  FMNMX.FTZ R7, R172, R7, !PT ;  /* 0x00000007ac077209 */ /* 0x000fe20007810000 */
[C---:B-1----:R-:W-:Y:S01]  /*8f60*/  FADD.FTZ R5, R155.reuse, R5 ;  /* 0x000000059b057221 */ /* 0x042fe20000010000 */
[----:B------:R-:W-:Y:S01]  /*8f70*/  F2FP.F16.F32.PACK_AB R153, R155, R153 ;  /* 0x000000999b99723e */ /* 0x000fe200000000ff */
[-C--:B------:R-:W-:Y:S01]  /*8f80*/  FMUL.FTZ R31, R31, R12.reuse ;  /* 0x0000000c1f1f7220 */ /* 0x080fe20000410000 */
[----:B------:R-:W-:Y:S01]  /*8f90*/  FMNMX.FTZ R7, R173, R7, !PT ;  /* 0x00000007ad077209 */ /* 0x000fe20007810000 */
[-C--:B------:R-:W-:Y:S01]  /*8fa0*/  FMUL.FTZ R34, R34, R12.reuse ;  /* 0x0000000c22227220 */ /* 0x080fe20000410000 */
[-C--:B------:R-:W-:Y:S01]  /*8fb0*/  FMUL.FTZ R35, R35, R12.reuse ;  /* 0x0000000c23237220 */ /* 0x080fe20000410000 */
[----:B------:R-:W0:Y:S01]  /*8fc0*/  MUFU.EX2 R155, R158 ;  /* 0x0000009e009b7308 */ /* 0x000e220000000800 */
[----:B------:R-:W-:Y:S01]  /*8fd0*/  FMNMX.FTZ R7, R176, R7, !PT ;  /* 0x00000007b0077209 */ /* 0x000fe20007810000 */
[-C--:B------:R-:W-:Y:S01]  /*8fe0*/  FMUL.FTZ R38, R38, R12.reuse ;  /* 0x0000000c26267220 */ /* 0x080fe20000410000 */
[-C--:B------:R-:W-:Y:S01]  /*8ff0*/  FMUL.FTZ R39, R39, R12.reuse ;  /* 0x0000000c27277220 */ /* 0x080fe20000410000 */
[-C--:B------:R-:W-:Y:S01]  /*9000*/  FMUL.FTZ R42, R42, R12.reuse ;  /* 0x0000000c2a2a7220 */ /* 0x080fe20000410000 */
[----:B------:R-:W-:Y:S01]  /*9010*/  FMNMX.FTZ R7, R177, R7, !PT ;  /* 0x00000007b1077209 */ /* 0x000fe20007810000 */
[-C--:B------:R-:W-:Y:S01]  /*9020*/  FMUL.FTZ R43, R43, R12.reuse ;  /* 0x0000000c2b2b7220 */ /* 0x080fe20000410000 */
[-C--:B------:R-:W-:Y:S01]  /*9030*/  FMUL.FTZ R46, R46, R12.reuse ;  /* 0x0000000c2e2e7220 */ /* 0x080fe20000410000 */
[----:B------:R-:W1:Y:S01]  /*9040*/  MUFU.EX2 R163, R163 ;  /* 0x000000a300a37308 */ /* 0x000e620000000800 */
[----:B------:R-:W-:Y:S01]  /*9050*/  FMNMX.FTZ R7, R180, R7, !PT ;  /* 0x00000007b4077209 */ /* 0x000fe20007810000 */
[-C--:B------:R-:W-:Y:S01]  /*9060*/  FMUL.FTZ R47, R47, R12.reuse ;  /* 0x0000000c2f2f7220 */ /* 0x080fe20000410000 */
[-C--:B------:R-:W-:Y:S01]  /*9070*/  FMUL.FTZ R50, R50, R12.reuse ;  /* 0x0000000c32327220 */ /* 0x080fe20000410000 */
[-C--:B------:R-:W-:Y:S01]  /*9080*/  FMUL.FTZ R51, R51, R12.reuse ;  /* 0x0000000c33337220 */ /* 0x080fe20000410000 */
[----:B------:R-:W-:Y:S01]  /*9090*/  FMNMX.FTZ R7, R181, R7, !PT ;  /* 0x00000007b5077209 */ /* 0x000fe20007810000 */
[-C--:B------:R-:W-:Y:S01]  /*90a0*/  FMUL.FTZ R54, R54, R12.reuse ;  /* 0x0000000c36367220 */ /* 0x080fe20000410000 */
[-C--:B------:R-:W-:Y:S01]  /*90b0*/  FMUL.FTZ R55, R55, R12.reuse ;  /* 0x0000000c37377220 */ /* 0x080fe20000410000 */
[----:B------:R-:W2:Y:S01]  /*90c0*/  MUFU.EX2 R166, R166 ;  /* 0x000000a600a67308 */ /* 0x000ea20000000800 */
[----:B0-----:R-:W-:Y:S01]  /*90d0*/  FADD.FTZ R5, R155, R5 ;  /* 0x000000059b057221 */ /* 0x001fe20000010000 */
[----:B------:R-:W0:Y:S01]  /*90e0*/  SHFL.BFLY PT, R14, R7, 0x2, 0x1f ;  /* 0x0c401f00070e7f89 */ /* 0x000e2200000e0000 */
[C---:B------:R-:W-:Y:S01]  /*90f0*/  F2FP.F16.F32.PACK_AB R155, R159.reuse, R155 ;  /* 0x0000009b9f9b723e */ /* 0x040fe200000000ff */
[-C--:B------:R-:W-:Y:S01]  /*9100*/  FMUL.FTZ R58, R58, R12.reuse ;  /* 0x0000000c3a3a7220 */ /* 0x080fe20000410000 */
[----:B------:R-:W-:Y:S01]  /*9110*/  FADD.FTZ R5, R159, R5 ;  /* 0x000000059f057221 */ /* 0x000fe20000010000 */
[-C--:B------:R-:W-:Y:S01]  /*9120*/  FMUL.FTZ R59, R59, R12.reuse ;  /* 0x0000000c3b3b7220 */ /* 0x080fe20000410000 */
[-C--:B------:R-:W-:Y:S01]  /*9130*/  FMUL.FTZ R62, R62, R12.reuse ;  /* 0x0000000c3e3e7220 */ /* 0x080fe20000410000 */
[----:B------:R-:W3:Y:S01]  /*9140*/  MUFU.EX2 R167, R167 ;  /* 0x000000a700a77308 */ /* 0x000ee20000000800 */
        /* <DEDUP_REMOVED lines=16> */
[----:B---3--:R-:W-:Y:S01]  /*9250*/  FADD.FTZ R5, R167, R5 ;  /* 0x00000005a7057221 */ /* 0x008fe20000010000 */
[----:B0-----:R-:W-:Y:S01]  /*9260*/  FMNMX.FTZ R7, R7, R14, !PT ;  /* 0x0000000e07077209 */ /* 0x001fe20007810000 */
[----:B------:R-:W-:Y:S01]  /*9270*/  FMUL.FTZ R86, R86, R12 ;  /* 0x0000000c56567220 */ /* 0x000fe20000410000 */
[----:B------:R-:W-:Y:S01]  /*9280*/  F2FP.F16.F32.PACK_AB R159, R167, R166 ;  /* 0x000000a6a79f723e */ /* 0x000fe200000000ff */
[-C--:B------:R-:W-:Y:S01]  /*9290*/  FMUL.FTZ R87, R87, R12.reuse ;  /* 0x0000000c57577220 */ /* 0x080fe20000410000 */
[-C--:B------:R-:W-:Y:S01]  /*92a0*/  FMUL.FTZ R90, R90, R12.reuse ;  /* 0x0000000c5a5a7220 */ /* 0x080fe20000410000 */
[----:B------:R-:W0:Y:S01]  /*92b0*/  SHFL.BFLY PT, R14, R7, 0x1, 0x1f ;  /* 0x0c201f00070e7f89 */ /* 0x000e2200000e0000 */
        /* <DEDUP_REMOVED lines=22> */
[----:B------:R-:W-:Y:S01]  /*9420*/  FMUL.FTZ R127, R127, R12 ;  /* 0x0000000c7f7f7220 */ /* 0x000fe20000410000 */
[----:B0-----:R-:W-:Y:S01]  /*9430*/  FMNMX.FTZ R7, R7, R14, !PT ;  /* 0x0000000e07077209 */ /* 0x001fe20007810000 */
[----:B------:R-:W-:Y:S01]  /*9440*/  MUFU.EX2 R179, R179 ;  /* 0x000000b300b37308 */ /* 0x000fe20000000800 */
[-C--:B------:R-:W-:Y:S01]  /*9450*/  FMUL.FTZ R130, R130, R12.reuse ;  /* 0x0000000c82827220 */ /* 0x080fe20000410000 */
[-C--:B------:R-:W-:Y:S01]  /*9460*/  FMUL.FTZ R131, R131, R12.reuse ;  /* 0x0000000c83837220 */ /* 0x080fe20000410000 */
[----:B------:R-:W-:Y:S01]  /*9470*/  FSETP.NEU.FTZ.AND P2, PT, R7, -INF , PT ;  /* 0xff8000000700780b */ /* 0x000fe20003f5d000 */
[-C--:B------:R-:W-:Y:S01]  /*9480*/  FMUL.FTZ R134, R134, R12.reuse ;  /* 0x0000000c86867220 */ /* 0x080fe20000410000 */
[-C--:B------:R-:W-:Y:S01]  /*9490*/  FMUL.FTZ R135, R135, R12.reuse ;  /* 0x0000000c87877220 */ /* 0x080fe20000410000 */
[-C--:B------:R-:W-:Y:S01]  /*94a0*/  FMUL.FTZ R138, R138, R12.reuse ;  /* 0x0000000c8a8a7220 */ /* 0x080fe20000410000 */
[----:B------:R-:W-:Y:S01]  /*94b0*/  FSEL R14, R7, RZ, P2 ;  /* 0x000000ff070e7208 */ /* 0x000fe20001000000 */
[----:B------:R-:W-:Y:S01]  /*94c0*/  MUFU.EX2 R182, R182 ;  /* 0x000000b600b67308 */ /* 0x000fe20000000800 */
[-C--:B------:R-:W-:Y:S01]  /*94d0*/  FMUL.FTZ R139, R139, R12.reuse ;  /* 0x0000000c8b8b7220 */ /* 0x080fe20000410000 */
[-C--:B------:R-:W-:Y:S01]  /*94e0*/  FMUL.FTZ R142, R142, R12.reuse ;  /* 0x0000000c8e8e7220 */ /* 0x080fe20000410000 */
[-C--:B------:R-:W-:Y:S01]  /*94f0*/  FMUL.FTZ R143, R143, R12.reuse ;  /* 0x0000000c8f8f7220 */ /* 0x080fe20000410000 */
[----:B------:R-:W-:Y:S01]  /*9500*/  FADD.FTZ R14, -R14, R11 ;  /* 0x0000000b0e0e7221 */ /* 0x000fe20000010100 */
[-C--:B------:R-:W-:Y:S01]  /*9510*/  FMUL.FTZ R146, R146, R12.reuse ;  /* 0x0000000c92927220 */ /* 0x080fe20000410000 */
[-C--:B------:R-:W-:Y:S01]  /*9520*/  FMUL.FTZ R147, R147, R12.reuse ;  /* 0x0000000c93937220 */ /* 0x080fe20000410000 */
[-C--:B------:R-:W-:Y:S01]  /*9530*/  FMUL.FTZ R150, R150, R12.reuse ;  /* 0x0000000c96967220 */ /* 0x080fe20000410000 */
[----:B------:R-:W-:Y:S01]  /*9540*/  FMUL.FTZ R11, R14, UR5 ;  /* 0x000000050e0b7c20 */ /* 0x000fe20008410000 */
[----:B------:R-:W0:Y:S01]  /*9550*/  MUFU.EX2 R183, R183 ;  /* 0x000000b700b77308 */ /* 0x000e220000000800 */
[----:B------:R-:W-:Y:S01]  /*9560*/  FMUL.FTZ R151, R151, R12 ;  /* 0x0000000c97977220 */ /* 0x000fe20000410000 */
[----:B--2---:R-:W-:-:S04]  /*9570*/  FADD.FTZ R5, R171, R5 ;  /* 0x00000005ab057221 */ /* 0x004fc80000010000 */
[----:B---3--:R-:W-:Y:S02]  /*9580*/  FADD.FTZ R5, R174, R5 ;  /* 0x00000005ae057221 */ /* 0x008fe40000010000 */
[----:B------:R-:W2:Y:S02]  /*9590*/  MUFU.EX2 R11, R11 ;  /* 0x0000000b000b7308 */ /* 0x000ea40000000800 */
[----:B-1----:R-:W-:-:S04]  /*95a0*/  FADD.FTZ R5, R175, R5 ;  /* 0x00000005af057221 */ /* 0x002fc80000010000 */
[----:B----4-:R-:W-:Y:S01]  /*95b0*/  FADD.FTZ R5, R178, R5 ;  /* 0x00000005b2057221 */ /* 0x010fe20000010000 */
[----:B0-----:R-:W-:-:S03]  /*95c0*/  F2FP.F16.F32.PACK_AB R167, R183, R182 ;  /* 0x000000b6b7a7723e */ /* 0x001fc600000000ff */
[----:B------:R-:W-:-:S04]  /*95d0*/  FADD.FTZ R5, R179, R5 ;  /* 0x00000005b3057221 */ /* 0x000fc80000010000 */
[----:B------:R-:W-:Y:S01]  /*95e0*/  FADD.FTZ R5, R182, R5 ;  /* 0x00000005b6057221 */ /* 0x000fe20000010000 */
        /* <DEDUP_REMOVED lines=10> */
[----:B0-----:R-:W-:Y:S01]  /*9690*/  FMUL.FTZ R10, R7, UR5 ;  /* 0x00000005070a7c20 */ /* 0x001fe20008410000 */
        /* <DEDUP_REMOVED lines=26> */
[----:B------:R-:W1:Y:S01]  /*9840*/  MUFU.EX2 R154, R13 ;  /* 0x0000000d009a7308 */ /* 0x000e620000000800 */
[-C--:B------:R-:W-:Y:S01]  /*9850*/  FMUL.FTZ R57, R57, R11.reuse ;  /* 0x0000000b39397220 */ /* 0x080fe20000410000 */
[-C--:B------:R-:W-:Y:S01]  /*9860*/  FMUL.FTZ R60, R60, R11.reuse ;  /* 0x0000000b3c3c7220 */ /* 0x080fe20000410000 */
[-C--:B------:R-:W-:Y:S01]  /*9870*/  FMUL.FTZ R61, R61, R11.reuse ;  /* 0x0000000b3d3d7220 */ /* 0x080fe20000410000 */
[-C--:B------:R-:W-:Y:S01]  /*9880*/  FMUL.FTZ R64, R64, R11.reuse ;  /* 0x0000000b40407220 */ /* 0x080fe20000410000 */
[-C--:B------:R-:W-:Y:S01]  /*9890*/  FMUL.FTZ R65, R65, R11.reuse ;  /* 0x0000000b41417220 */ /* 0x080fe20000410000 */
[----:B0-----:R-:W-:Y:S01]  /*98a0*/  FFMA.FTZ R21, R11, R6, R152 ;  /* 0x000000060b157223 */ /* 0x001fe20000010098 */
        /* <DEDUP_REMOVED lines=20> */
[----:B------:R-:W-:Y:S01]  /*99f0*/  F2FP.F16.F32.PACK_AB R163, R175, R174 ;  /* 0x000000aeafa3723e */ /* 0x000fe200000000ff */
[-C--:B------:R-:W-:Y:S01]  /*9a00*/  FMUL.FTZ R96, R96, R11.reuse ;  /* 0x0000000b60607220 */ /* 0x080fe20000410000 */
[-C--:B------:R-:W-:Y:S01]  /*9a10*/  FMUL.FTZ R97, R97, R11.reuse ;  /* 0x0000000b61617220 */ /* 0x080fe20000410000 */
[-C--:B------:R-:W-:Y:S01]  /*9a20*/  FMUL.FTZ R100, R100, R11.reuse ;  /* 0x0000000b64647220 */ /* 0x080fe20000410000 */
[-C--:B------:R-:W-:Y:S01]  /*9a30*/  FMUL.FTZ R101, R101, R11.reuse ;  /* 0x0000000b65657220 */ /* 0x080fe20000410000 */
[----:B------:R0:W1:Y:S01]  /*9a40*/  MUFU.EX2 R15, R161 ;  /* 0x000000a1000f7308 */ /* 0x0000620000000800 */
[----:B--2---:R-:W-:Y:S01]  /*9a50*/  F2FP.F16.F32.PACK_AB R154, R13, R10 ;  /* 0x0000000a0d9a723e */ /* 0x004fe200000000ff */
[----:B------:R-:W-:Y:S01]  /*9a60*/  BAR.SYNC.DEFER_BLOCKING 0xf, 0x100 ;  /* 0x03c4000000007b1d */ /* 0x000fe20000010000 */
[-C--:B------:R-:W-:Y:S01]  /*9a70*/  FMUL.FTZ R104, R104, R11.reuse ;  /* 0x0000000b68687220 */ /* 0x080fe20000410000 */
[-C--:B------:R-:W-:Y:S01]  /*9a80*/  FMUL.FTZ R105, R105, R11.reuse ;  /* 0x0000000b69697220 */ /* 0x080fe20000410000 */
[-C--:B------:R-:W-:Y:S01]  /*9a90*/  FMUL.FTZ R108, R108, R11.reuse ;  /* 0x0000000b6c6c7220 */ /* 0x080fe20000410000 */
[-C--:B------:R-:W-:Y:S01]  /*9aa0*/  FMUL.FTZ R109, R109, R11.reuse ;  /* 0x0000000b6d6d7220 */ /* 0x080fe20000410000 */
[----:B------:R-:W-:Y:S01]  /*9ab0*/  FMUL.FTZ R112, R112, R11 ;  /* 0x0000000b70707220 */ /* 0x000fe20000410000 */
[----:B------:R-:W-:Y:S01]  /*9ac0*/  MUFU.EX2 R20, R164 ;  /* 0x000000a400147308 */ /* 0x000fe20000000800 */
[----:B0-----:R-:W-:Y:S01]  /*9ad0*/  F2FP.F16.F32.PACK_AB R161, R171, R170 ;  /* 0x000000aaaba1723e */ /* 0x001fe200000000ff */
[----:B------:R-:W-:-:S02]  /*9ae0*/  IMAD R170, R2, 0x1000, R22 ;  /* 0x0000100002aa7824 */ /* 0x000fc400078e0216 */
[-C--:B------:R-:W-:Y:S01]  /*9af0*/  FMUL.FTZ R113, R113, R11.reuse ;  /* 0x0000000b71717220 */ /* 0x080fe20000410000 */
[-C--:B------:R-:W-:Y:S01]  /*9b00*/  FMUL.FTZ R116, R116, R11.reuse ;  /* 0x0000000b74747220 */ /* 0x080fe20000410000 */
[-C--:B------:R-:W-:Y:S01]  /*9b10*/  FMUL.FTZ R117, R117, R11.reuse ;  /* 0x0000000b75757220 */ /* 0x080fe20000410000 */
[-C--:B------:R-:W-:Y:S01]  /*9b20*/  FMUL.FTZ R120, R120, R11.reuse ;  /* 0x0000000b78787220 */ /* 0x080fe20000410000 */
[----:B------:R-:W-:Y:S01]  /*9b30*/  R2UR UR10, R170 ;  /* 0x00000000aa0a72ca */ /* 0x000fe200000e0000 */
[----:B------:R0:W2:Y:S01]  /*9b40*/  MUFU.EX2 R6, R165 ;  /* 0x000000a500067308 */ /* 0x0000a20000000800 */
        /* <DEDUP_REMOVED lines=19> */
[----:B------:R-:W-:Y:S01]  /*9c80*/  FMUL.FTZ R149, R149, R11 ;  /* 0x0000000b95957220 */ /* 0x000fe20000410000 */
[----:B------:R1:W-:Y:S01]  /*9c90*/  STSM.16.M88.4 [R188+0x36400], R152 ;  /* 0x03640098bc007844 */ /* 0x0003e20000000200 */
[----:B------:R-:W-:-:S02]  /*9ca0*/  VIADD R11, R170, 0x80 ;  /* 0x00000080aa0b7836 */ /* 0x000fc40000000000 */
[----:B------:R-:W-:Y:S01]  /*9cb0*/  FADD.FTZ R21, R10, R21 ;  /* 0x000000150a157221 */ /* 0x000fe20000010000 */
[----:B------:R-:W-:Y:S01]  /*9cc0*/  MUFU.EX2 R172, R172 ;  /* 0x000000ac00ac7308 */ /* 0x000fe20000000800 */
[----:B------:R1:W-:Y:S01]  /*9cd0*/  STSM.16.M88.4 [R189], R156 ;  /* 0x0000009cbd007844 */ /* 0x0003e20000000200 */
[----:B------:R-:W-:Y:S01]  /*9ce0*/  FADD.FTZ R5, R183, R5 ;  /* 0x00000005b7057221 */ /* 0x000fe20000010000 */
[----:B------:R-:W-:-:S04]  /*9cf0*/  FADD.FTZ R21, R13, R21 ;  /* 0x000000150d157221 */ /* 0x000fc80000010000 */
[----:B------:R-:W-:Y:S01]  /*9d00*/  FADD.FTZ R21, R14, R21 ;  /* 0x000000150e157221 */ /* 0x000fe20000010000 */
[----:B------:R-:W2:Y:S01]  /*9d10*/  MUFU.EX2 R173, R173 ;  /* 0x000000ad00ad7308 */ /* 0x000ea20000000800 */
[----:B0-----:R-:W-:Y:S02]  /*9d20*/  F2FP.F16.F32.PACK_AB R160, R169, R168 ;  /* 0x000000a8a9a0723e */ /* 0x001fe400000000ff */
[----:B------:R-:W-:-:S04]  /*9d30*/  FADD.FTZ R21, R15, R21 ;  /* 0x000000150f157221 */ /* 0x000fc80000010000 */
[----:B------:R-:W-:Y:S01]  /*9d40*/  FADD.FTZ R21, R20, R21 ;  /* 0x0000001514157221 */ /* 0x000fe20000010000 */
[----:B------:R-:W0:Y:S03]  /*9d50*/  MUFU.EX2 R176, R176 ;  /* 0x000000b000b07308 */ /* 0x000e260000000800 */
[----:B------:R-:W-:-:S04]  /*9d60*/  FADD.FTZ R21, R6, R21 ;  /* 0x0000001506157221 */ /* 0x000fc80000010000 */
[----:B------:R-:W-:Y:S01]  /*9d70*/  FADD.FTZ R21, R168, R21 ;  /* 0x00000015a8157221 */ /* 0x000fe20000010000 */
[----:B------:R-:W3:Y:S01]  /*9d80*/  MUFU.EX2 R177, R177 ;  /* 0x000000b100b17308 */ /* 0x000ee20000000800 */
[----:B--2---:R-:W-:Y:S02]  /*9d90*/  F2FP.F16.F32.PACK_AB R162, R173, R172 ;  /* 0x000000acada2723e */ /* 0x004fe400000000ff */
[----:B------:R-:W-:-:S03]  /*9da0*/  FADD.FTZ R21, R169, R21 ;  /* 0x00000015a9157221 */ /* 0x000fc60000010000 */
[----:B------:R1:W-:Y:S01]  /*9db0*/  STSM.16.M88.4 [R191], R160 ;  /* 0x000000a0bf007844 */ /* 0x0003e20000000200 */
[----:B------:R-:W-:Y:S01]  /*9dc0*/  FADD.FTZ R21, R172, R21 ;  /* 0x00000015ac157221 */ /* 0x000fe20000010000 */
[----:B------:R-:W2:Y:S03]  /*9dd0*/  MUFU.EX2 R180, R180 ;  /* 0x000000b400b47308 */ /* 0x000ea60000000800 */
[----:B------:R-:W-:-:S04]  /*9de0*/  FADD.FTZ R21, R173, R21 ;  /* 0x00000015ad157221 */ /* 0x000fc80000010000 */
[----:B0-----:R-:W-:Y:S01]  /*9df0*/  FADD.FTZ R21, R176, R21 ;  /* 0x00000015b0157221 */ /* 0x001fe20000010000 */
[----:B------:R-:W0:Y:S01]  /*9e00*/  MUFU.EX2 R181, R181 ;  /* 0x000000b500b57308 */ /* 0x000e220000000800 */
[C---:B---3--:R-:W-:Y:S02]  /*9e10*/  F2FP.F16.F32.PACK_AB R164, R177.reuse, R176 ;  /* 0x000000b0b1a4723e */ /* 0x048fe400000000ff */
[----:B------:R-:W-:-:S04]  /*9e20*/  FADD.FTZ R21, R177, R21 ;  /* 0x00000015b1157221 */ /* 0x000fc80000010000 */
[----:B--2---:R-:W-:Y:S01]  /*9e30*/  FADD.FTZ R21, R180, R21 ;  /* 0x00000015b4157221 */ /* 0x004fe20000010000 */
[----:B0-----:R-:W-:-:S03]  /*9e40*/  F2FP.F16.F32.PACK_AB R166, R181, R180 ;  /* 0x000000b4b5a6723e */ /* 0x001fc600000000ff */
        /* <DEDUP_REMOVED lines=35> */
.L_x_4968:
[----:B------:R-:W-:Y:S01]  /*a080*/  UISETP.GT.AND UP0, UPT, UR6, UR4, UPT ;  /* 0x000000040600728c */ /* 0x000fe2000bf04270 */
[----:B------:R-:W-:Y:S01]  /*a090*/  VIADD R9, R9, 0x38860 ;  /* 0x0003886009097836 */ /* 0x000fe20000000000 */
[----:B------:R-:W-:Y:S01]  /*a0a0*/  UIADD3 UR6, UR6, -0x1, URZ ;  /* 0xffffffff06067890 */ /* 0x000fe2000fffe03f */
[----:B------:R-:W-:Y:S02]  /*a0b0*/  IMAD.MOV.U32 R12, RZ, RZ, R8 ;  /* 0x000000ffff0c7224 */ /* 0x000fe400078e0008 */
[----:B------:R-:W-:Y:S01]  /*a0c0*/  IMAD.MOV.U32 R11, RZ, RZ, R7 ;  /* 0x000000ffff0b7224 */ /* 0x000fe200078e0007 */
[----:B------:R-:W-:Y:S01]  /*a0d0*/  PLOP3.LUT P1, PT, PT, PT, UP0, 0x80, 0x0 ;  /* 0x000000000000781c */ /* 0x000fe20003f2f008 */
[----:B------:R-:W-:Y:S01]  /*a0e0*/  IMAD.MOV.U32 R10, RZ, RZ, R2 ;  /* 0x000000ffff0a7224 */ /* 0x000fe200078e0002 */
[----:B------:R-:W-:-:S04]  /*a0f0*/  PRMT R9, R187, 0x654, R9 ;  /* 0x00000654bb097816 */ /* 0x000fc80000000009 */
[----:B------:R0:W-:Y:S07]  /*a100*/  SYNCS.ARRIVE.TRANS64.RED.A1T0 RZ, [R9+URZ], RZ ;  /* 0x000000ff09ff79a7 */ /* 0x0001ee000810043f */
[----:B------:R-:W-:Y:S05]  /*a110*/  @P1 BRA `(.L_x_4969) ;  /* 0xffffffcc00441947 */ /* 0x000fea000383ffff */
[----:B------:R-:W-:-:S05]  /*a120*/  UMOV UR10, UR6 ;  /* 0x00000006000a7c82 */ /* 0x000fca0008000000 */
.L_x_4958:
[----:B------:R-:W-:-:S06]  /*a130*/  UISETP.GE.AND UP0, UPT, UR10, UR38, UPT ;  /* 0x000000260a00728c */ /* 0x000fcc000bf06270 */
[----:B------:R-:W-:-:S13]  /*a140*/  PLOP3.LUT P1, PT, PT, PT, UP0, 0x80, 0x0 ;  /* 0x000000000000781c */ /* 0x000fda0003f2f008 */
[----:B------:R-:W-:Y:S05]  /*a150*/  @!P1 BRA `(.L_x_4970) ;  /* 0x0000002c00749947 */ /* 0x000fea0003800000 */
[----:B------:R-:W-:Y:S01]  /*a160*/  IMAD.MOV.U32 R10, RZ, RZ, R8 ;  /* 0x000000ffff0a7224 */ /* 0x000fe200078e0008 */
[----:B------:R-:W-:Y:S01]  /*a170*/  ULDC UR11, c[0x0][0xa80] ;  /* 0x0002a000000b7ab9 */ /* 0x000fe20000000800 */
[----:B------:R-:W-:Y:S02]  /*a180*/  IMAD.MOV.U32 R12, RZ, RZ, R7 ;  /* 0x000000ffff0c7224 */ /* 0x000fe400078e0007 */
[----:B------:R-:W-:-:S07]  /*a190*/  IMAD.MOV.U32 R11, RZ, RZ, R2 ;  /* 0x000000ffff0b7224 */ /* 0x000fce00078e0002 */
.L_x_4981:
[----:B------:R-:W-:-:S05]  /*a1a0*/  VIADD R2, R11, 0x1 ;  /* 0x000000010b027836 */ /* 0x000fca0000000000 */
[----:B------:R-:W-:-:S04]  /*a1b0*/  ISETP.NE.AND P1, PT, R2, 0x2, PT ;  /* 0x000000020200780c */ /* 0x000fc80003f25270 */
[----:B------:R-:W-:Y:S02]  /*a1c0*/  SEL R7, RZ, 0x1, P1 ;  /* 0x00000001ff077807 */ /* 0x000fe40000800000 */
[----:B------:R-:W-:Y:S02]  /*a1d0*/  SEL R2, R2, RZ, P1 ;  /* 0x000000ff02027207 */ /* 0x000fe40000800000 */
[----:B------:R-:W-:-:S13]  /*a1e0*/  R2UR UR4, R7 ;  /* 0x00000000070472ca */ /* 0x000fda00000e0000 */
[----:B------:R-:W-:Y:S01]  /*a1f0*/  ULOP3.LUT UR37, UR37, UR4, URZ, 0x3c, !UPT ;  /* 0x0000000425257292 */ /* 0x000fe2000f8e3c3f */
[----:B-1----:R-:W-:Y:S11]  /*a200*/  @!P0 BRA `(.L_x_4971) ;  /* 0x0000000000048947 */ /* 0x002ff60003800000 */
[----:B------:R-:W-:Y:S01]  /*a210*/  BPT.TRAP 0x1 ;  /* 0x000000040000795c */ /* 0x000fe20000300000 */
.L_x_4971:
[----:B------:R-:W-:Y:S02]  /*a220*/  IMAD.U32 R7, RZ, RZ, UR37 ;  /* 0x00000025ff077e24 */ /* 0x000fe4000f8e00ff */
[----:B0-----:R-:W-:-:S03]  /*a230*/  IMAD R9, R2, 0x8, R17 ;  /* 0x0000000802097824 */ /* 0x001fc600078e0211 */
[----:B------:R-:W-:-:S04]  /*a240*/  SHF.L.U32 R7, R7, 0x1f, RZ ;  /* 0x0000001f07077819 */ /* 0x000fc800000006ff */
[----:B------:R0:W1:Y:S01]  /*a250*/  SYNCS.PHASECHK.TRANS64.TRYWAIT P1, [R9+URZ+0x38830], R7 ;  /* 0x03883007090075a7 */ /* 0x000062000802017f */
[----:B------:R-:W-:Y:S05]  /*a260*/  @!P0 BRA `(.L_x_4972) ;  /* 0x0000000000048947 */ /* 0x000fea0003800000 */
[----:B------:R-:W-:Y:S01]  /*a270*/  BPT.TRAP 0x1 ;  /* 0x000000040000795c */ /* 0x000fe20000300000 */
.L_x_4972:
[----:B------:R-:W-:Y:S01]  /*a280*/  IMAD R8, R2, 0x200, R4 ;  /* 0x0000020002087824 */ /* 0x000fe200078e0204 */
[----:B-1----:R-:W-:Y:S06]  /*a290*/  @P1 BRA `(.L_x_4973) ;  /* 0x0000000000081947 */ /* 0x002fec0003800000 */
[----:B------:R-:W1:Y:S02]  /*a2a0*/  SYNCS.PHASECHK.TRANS64.TRYWAIT P1, [R9+URZ+0x38830], R7 ;  /* 0x03883007090075a7 */ /* 0x000e64000802017f */
[----:B-1----:R-:W-:Y:S05]  /*a2b0*/  @!P1 BRA `(.L_x_4974) ;  /* 0x000000f000fc9947 */ /* 0x002fea0003800000 */
.L_x_4973:
[----:B------:R-:W-:Y:S01]  /*a2c0*/  R2UR UR6, R8 ;  /* 0x00000000080672ca */ /* 0x000fe200000e0000 */
[----:B------:R-:W-:Y:S01]  /*a2d0*/  WARPGROUP.ARRIVE ;  /* 0x00000000000079c5 */ /* 0x000fe20000000000 */
[----:B------:R-:W-:Y:S01]  /*a2e0*/  UMOV UR4, UR8 ;  /* 0x0000000800047c82 */ /* 0x000fe20008000000 */
[----:B------:R-:W-:Y:S01]  /*a2f0*/  UMOV UR5, UR9 ;  /* 0x0000000900057c82 */ /* 0x000fe20008000000 */
[----:B------:R-:W-:Y:S01]  /*a300*/  UMOV UR7, 0x40000040 ;  /* 0x4000004000077882 */ /* 0x000fe20000000000 */
[----:B------:R-:W-:Y:S01]  /*a310*/  UMOV UR15, 0x40000040 ;  /* 0x40000040000f7882 */ /* 0x000fe20000000000 */
[----:B------:R-:W-:Y:S01]  /*a320*/  UMOV UR19, 0x40000040 ;  /* 0x4000004000137882 */ /* 0x000fe20000000000 */
[----:B------:R-:W-:-:S06]  /*a330*/  UMOV UR23, 0x40000040 ;  /* 0x4000004000177882 */ /* 0x000fcc0000000000 */
        /* <DEDUP_REMOVED lines=16> */
.L_x_4975:
[----:B------:R2:W3:Y:S01]  /*a440*/  SYNCS.PHASECHK.TRANS64.TRYWAIT P1, [R9+URZ+0x38850], R7 ;  /* 0x03885007090075a7 */ /* 0x0004e2000802017f */
[----:B------:R-:W-:Y:S05]  /*a450*/  @!P0 BRA `(.L_x_4976) ;  /* 0x0000000000048947 */ /* 0x000fea0003800000 */
[----:B------:R-:W-:Y:S01]  /*a460*/  BPT.TRAP 0x1 ;  /* 0x000000040000795c */ /* 0x000fe20000300000 */
.L_x_4976:
[----:B---3--:R-:W-:Y:S05]  /*a470*/  @P1 BRA `(.L_x_4977) ;  /* 0x0000000000081947 */ /* 0x008fea0003800000 */
[----:B------:R-:W3:Y:S02]  /*a480*/  SYNCS.PHASECHK.TRANS64.TRYWAIT P1, [R9+URZ+0x38850], R7 ;  /* 0x03885007090075a7 */ /* 0x000ee4000802017f */
[----:B---3--:R-:W-:Y:S05]  /*a490*/  @!P1 BRA `(.L_x_4978) ;  /* 0x000000f000989947 */ /* 0x008fea0003800000 */
.L_x_4977:
        /* <DEDUP_REMOVED lines=327> */
.L_x_4979:
[----:B------:R-:W-:Y:S01]  /*b910*/  FMNMX.FTZ R7, R152, R12, !PT ;  /* 0x0000000c98077209 */ /* 0x000fe20007810000 */
[----:B------:R-:W0:Y:S01]  /*b920*/  S2R R21, SR_CgaCtaId ;  /* 0x0000000000157919 */ /* 0x000e220000008800 */
[----:B------:R-:W-:Y:S01]  /*b930*/  UMOV UR5, UR11 ;  /* 0x0000000b00057c82 */ /* 0x000fe20008000000 */
[----:B------:R-:W-:Y:S01]  /*b940*/  ISETP.NE.AND P1, PT, R23, RZ, PT ;  /* 0x000000ff1700720c */ /* 0x000fe20003f25270 */
[----:B------:R-:W-:Y:S01]  /*b950*/  IMAD R20, R2, 0x1000, R22 ;  /* 0x0000100002147824 */ /* 0x000fe200078e0216 */
[----:B------:R-:W-:Y:S01]  /*b960*/  FMNMX.FTZ R7, R153, R7, !PT ;  /* 0x0000000799077209 */ /* 0x000fe20007810000 */
[----:B------:R-:W-:-:S03]  /*b970*/  UMOV UR7, 0x40000040 ;  /* 0x4000004000077882 */ /* 0x000fc60000000000 */
[----:B------:R-:W-:Y:S02]  /*b980*/  FMNMX.FTZ R7, R156, R7, !PT ;  /* 0x000000079c077209 */ /* 0x000fe40007810000 */
[----:B------:R-:W-:Y:S02]  /*b990*/  R2UR UR4, R20 ;  /* 0x00000000140472ca */ /* 0x000fe400000e0000 */
[----:B------:R-:W-:-:S03]  /*b9a0*/  FMNMX.FTZ R7, R157, R7, !PT ;  /* 0x000000079d077209 */ /* 0x000fc60007810000 */
[----:B------:R-:W-:Y:S01]  /*b9b0*/  @!P1 IMAD R11, R11, 0x40, R19 ;  /* 0x000000400b0b9824 */ /* 0x000fe200078e0213 */
[----:B------:R-:W-:-:S03]  /*b9c0*/  FMNMX.FTZ R7, R160, R7, !PT ;  /* 0x00000007a0077209 */ /* 0x000fc60007810000 */
[----:B------:R-:W-:Y:S01]  /*b9d0*/  @!P1 IMAD R11, R11, 0x4, R17 ;  /* 0x000000040b0b9824 */ /* 0x000fe200078e0211 */
[----:B------:R-:W-:-:S03]  /*b9e0*/  FMNMX.FTZ R7, R161, R7, !PT ;  /* 0x00000007a1077209 */ /* 0x000fc60007810000 */
[----:B------:R-:W-:Y:S01]  /*b9f0*/  UMOV UR6, UR4 ;  /* 0x0000000400067c82 */ /* 0x000fe20008000000 */
        /* <DEDUP_REMOVED lines=32> */
[----:B------:R-:W-:-:S02]  /*bc00*/  VIADD R8, R9, 0x38840 ;  /* 0x0003884009087836 */ /* 0x000fc40000000000 */
[----:B------:R-:W-:Y:S01]  /*bc10*/  FMUL.FTZ R12, R12, UR5 ;  /* 0x000000050c0c7c20 */ /* 0x000fe20008410000 */
[----:B------:R-:W-:Y:S02]  /*bc20*/  MUFU.EX2 R152, R152 ;  /* 0x0000009800987308 */ /* 0x000fe40000000800 */
[----:B0-----:R-:W-:-:S04]  /*bc30*/  PRMT R8, R21, 0x654, R8 ;  /* 0x0000065415087816 */ /* 0x001fc80000000008 */
[----:B------:R0:W-:Y:S02]  /*bc40*/  SYNCS.ARRIVE.TRANS64.RED.A1T0 RZ, [R8+URZ], RZ ;  /* 0x000000ff08ff79a7 */ /* 0x0001e4000810043f */
[----:B------:R-:W1:Y:S01]  /*bc50*/  MUFU.EX2 R12, R12 ;  /* 0x0000000c000c7308 */ /* 0x000e620000000800 */
[----:B0-----:R-:W-:-:S07]  /*bc60*/  FMNMX.FTZ R8, R154, R10, !PT ;  /* 0x0000000a9a087209 */ /* 0x001fce0007810000 */
[----:B------:R-:W0:Y:S01]  /*bc70*/  MUFU.EX2 R153, R153 ;  /* 0x0000009900997308 */ /* 0x000e220000000800 */
[----:B------:R-:W-:-:S04]  /*bc80*/  FMNMX.FTZ R8, R155, R8, !PT ;  /* 0x000000089b087209 */ /* 0x000fc80007810000 */
[----:B------:R-:W-:-:S03]  /*bc90*/  FMNMX.FTZ R8, R158, R8, !PT ;  /* 0x000000089e087209 */ /* 0x000fc60007810000 */
[----:B------:R-:W2:Y:S01]  /*bca0*/  MUFU.EX2 R156, R156 ;  /* 0x0000009c009c7308 */ /* 0x000ea20000000800 */
[----:B-1----:R-:W-:Y:S01]  /*bcb0*/  FFMA.FTZ R6, R12, R6, R152 ;  /* 0x000000060c067223 */ /* 0x002fe20000010098 */
[----:B------:R-:W-:Y:S01]  /*bcc0*/  @!P1 STS [R11+0x38400], R12 ;  /* 0x0384000c0b009388 */ /* 0x000fe20000000800 */
[----:B------:R-:W-:Y:S01]  /*bcd0*/  FMNMX.FTZ R8, R159, R8, !PT ;  /* 0x000000089f087209 */ /* 0x000fe20007810000 */
[-C--:B------:R-:W-:Y:S01]  /*bce0*/  FMUL.FTZ R24, R24, R12.reuse ;  /* 0x0000000c18187220 */ /* 0x080fe20000410000 */
[-C--:B------:R-:W-:Y:S01]  /*bcf0*/  FMUL.FTZ R25, R25, R12.reuse ;  /* 0x0000000c19197220 */ /* 0x080fe20000410000 */
[----:B------:R-:W-:Y:S01]  /*bd00*/  FMUL.FTZ R28, R28, R12 ;  /* 0x0000000c1c1c7220 */ /* 0x000fe20000410000 */
[----:B------:R-:W-:Y:S01]  /*bd10*/  FMNMX.FTZ R8, R162, R8, !PT ;  /* 0x00000008a2087209 */ /* 0x000fe20007810000 */
[----:B------:R-:W1:Y:S01]  /*bd20*/  MUFU.EX2 R157, R157 ;  /* 0x0000009d009d7308 */ /* 0x000e620000000800 */
[C---:B0-----:R-:W-:Y:S01]  /*bd30*/  F2FP.F16.F32.PACK_AB R184, R153.reuse, R152 ;  /* 0x0000009899b8723e */ /* 0x041fe200000000ff */
[----:B------:R-:W-:Y:S01]  /*bd40*/  FADD.FTZ R6, R153, R6 ;  /* 0x0000000699067221 */ /* 0x000fe20000010000 */
[----:B------:R-:W-:Y:S01]  /*bd50*/  FMNMX.FTZ R8, R163, R8, !PT ;  /* 0x00000008a3087209 */ /* 0x000fe20007810000 */
[-C--:B------:R-:W-:Y:S01]  /*bd60*/  FMUL.FTZ R29, R29, R12.reuse ;  /* 0x0000000c1d1d7220 */ /* 0x080fe20000410000 */
[-C--:B------:R-:W-:Y:S01]  /*bd70*/  FMUL.FTZ R32, R32, R12.reuse ;  /* 0x0000000c20207220 */ /* 0x080fe20000410000 */
[----:B------:R-:W-:Y:S01]  /*bd80*/  FMUL.FTZ R33, R33, R12 ;  /* 0x0000000c21217220 */ /* 0x000fe20000410000 */
[----:B------:R-:W-:Y:S01]  /*bd90*/  FMNMX.FTZ R8, R166, R8, !PT ;  /* 0x00000008a6087209 */ /* 0x000fe20007810000 */
[----:B------:R-:W0:Y:S01]  /*bda0*/  MUFU.EX2 R152, R160 ;  /* 0x000000a000987308 */ /* 0x000e220000000800 */
        /* <DEDUP_REMOVED lines=25> */
[C---:B--2---:R-:W-:Y:S01]  /*bf40*/  FADD.FTZ R6, R161.reuse, R6 ;  /* 0x00000006a1067221 */ /* 0x044fe20000010000 */
        /* <DEDUP_REMOVED lines=39> */
[----:B-1----:R-:W-:Y:S01]  /*c1c0*/  FMNMX.FTZ R8, R8, R13, !PT ;  /* 0x0000000d08087209 */ /* 0x002fe20007810000 */
[----:B------:R-:W1:Y:S01]  /*c1d0*/  MUFU.EX2 R160, R176 ;  /* 0x000000b000a07308 */ /* 0x000e620000000800 */
        /* <DEDUP_REMOVED lines=22> */
[-C--:B------:R-:W-:Y:S01]  /*c340*/  FMUL.FTZ R141, R141, R12.reuse ;  /* 0x0000000c8d8d7220 */ /* 0x080fe20000410000 */
[----:B------:R-:W-:Y:S01]  /*c350*/  FMUL.FTZ R144, R144, R12 ;  /* 0x0000000c90907220 */ /* 0x000fe20000410000 */
[C---:B---3--:R-:W-:Y:S01]  /*c360*/  FADD.FTZ R6, R177.reuse, R6 ;  /* 0x00000006b1067221 */ /* 0x048fe20000010000 */
[----:B------:R-:W-:Y:S01]  /*c370*/  F2FP.F16.F32.PACK_AB R160, R177, R160 ;  /* 0x000000a0b1a0723e */ /* 0x000fe200000000ff */
[-C--:B------:R-:W-:Y:S01]  /*c380*/  FMUL.FTZ R145, R145, R12.reuse ;  /* 0x0000000c91917220 */ /* 0x080fe20000410000 */
[----:B0-----:R-:W-:Y:S01]  /*c390*/  FMNMX.FTZ R8, R8, R13, !PT ;  /* 0x0000000d08087209 */ /* 0x001fe20007810000 */
[-C--:B------:R-:W-:Y:S01]  /*c3a0*/  FMUL.FTZ R148, R148, R12.reuse ;  /* 0x0000000c94947220 */ /* 0x080fe20000410000 */
[----:B------:R-:W-:-:S03]  /*c3b0*/  FMUL.FTZ R149, R149, R12 ;  /* 0x0000000c95957220 */ /* 0x000fc60000410000 */
[----:B------:R-:W-:Y:S01]  /*c3c0*/  FADD.FTZ R10, -R8, R10 ;  /* 0x0000000a080a7221 */ /* 0x000fe20000010100 */
[----:B--2---:R-:W-:-:S03]  /*c3d0*/  FADD.FTZ R6, R180, R6 ;  /* 0x00000006b4067221 */ /* 0x004fc60000010000 */
[----:B------:R-:W-:-:S06]  /*c3e0*/  FMUL.FTZ R10, R10, UR5 ;  /* 0x000000050a0a7c20 */ /* 0x000fcc0008410000 */
[----:B------:R-:W0:Y:S02]  /*c3f0*/  MUFU.EX2 R10, R10 ;  /* 0x0000000a000a7308 */ /* 0x000e240000000800 */
        /* <DEDUP_REMOVED lines=30> */
[----:B------:R-:W-:Y:S01]  /*c5e0*/  FFMA.FTZ R183, R183, UR5, -R11 ;  /* 0x00000005b7b77c23 */ /* 0x000fe2000801080b */
        /* <DEDUP_REMOVED lines=11> */
[----:B0-----:R-:W-:Y:S01]  /*c6a0*/  FFMA.FTZ R5, R10, R5, R154 ;  /* 0x000000050a057223 */ /* 0x001fe2000001009a */
[-C--:B------:R-:W-:Y:S01]  /*c6b0*/  FMUL.FTZ R67, R67, R10.reuse ;  /* 0x0000000a43437220 */ /* 0x080fe20000410000 */
        /* <DEDUP_REMOVED lines=8> */
[----:B------:R-:W-:Y:S01]  /*c740*/  FMUL.FTZ R79, R79, R10 ;  /* 0x0000000a4f4f7220 */ /* 0x000fe20000410000 */
[----:B------:R-:W-:Y:S01]  /*c750*/  F2FP.F16.F32.PACK_AB R154, R165, R164 ;  /* 0x000000a4a59a723e */ /* 0x000fe200000000ff */
[----:B------:R-:W-:Y:S01]  /*c760*/  FMUL.FTZ R82, R82, R10 ;  /* 0x0000000a52527220 */ /* 0x000fe20000410000 */
[----:B--2---:R-:W-:Y:S01]  /*c770*/  F2FP.F16.F32.PACK_AB R158, R173, R172 ;  /* 0x000000acad9e723e */ /* 0x004fe200000000ff */
        /* <DEDUP_REMOVED lines=44> */
[----:B------:R-:W-:Y:S01]  /*ca40*/  FMUL.FTZ R151, R151, R10 ;  /* 0x0000000a97977220 */ /* 0x000fe20000410000 */
[----:B------:R0:W-:Y:S01]  /*ca50*/  STSM.16.M88.4 [R188+0x36400], R184 ;  /* 0x036400b8bc007844 */ /* 0x0001e20000000200 */
[----:B------:R-:W-:-:S02]  /*ca60*/  VIADD R10, R20, 0x80 ;  /* 0x00000080140a7836 */ /* 0x000fc40000000000 */
[----:B------:R-:W-:Y:S01]  /*ca70*/  FADD.FTZ R5, R11, R5 ;  /* 0x000000050b057221 */ /* 0x000fe20000010000 */
[----:B------:R-:W2:Y:S01]  /*ca80*/  MUFU.EX2 R171, R171 ;  /* 0x000000ab00ab7308 */ /* 0x000ea20000000800 */
[C---:B-1----:R-:W-:Y:S01]  /*ca90*/  FADD.FTZ R6, R162.reuse, R6 ;  /* 0x00000006a2067221 */ /* 0x042fe20000010000 */
[----:B------:R-:W-:Y:S01]  /*caa0*/  F2FP.F16.F32.PACK_AB R162, R162, R180 ;  /* 0x000000b4a2a2723e */ /* 0x000fe200000000ff */
[----:B------:R0:W-:Y:S01]  /*cab0*/  STSM.16.M88.4 [R189], R152 ;  /* 0x00000098bd007844 */ /* 0x0001e20000000200 */
[----:B------:R-:W-:Y:S01]  /*cac0*/  R2UR UR4, R10 ;  /* 0x000000000a0472ca */ /* 0x000fe200000e0000 */
[----:B------:R-:W-:Y:S02]  /*cad0*/  VIADD R10, R20, 0x100 ;  /* 0x00000100140a7836 */ /* 0x000fe40000000000 */
[----:B------:R-:W-:Y:S01]  /*cae0*/  FADD.FTZ R5, R14, R5 ;  /* 0x000000050e057221 */ /* 0x000fe20000010000 */
[----:B------:R-:W-:Y:S01]  /*caf0*/  VIADD R20, R20, 0x180 ;  /* 0x0000018014147836 */ /* 0x000fe20000000000 */
[----:B------:R-:W-:Y:S02]  /*cb00*/  MUFU.EX2 R174, R174 ;  /* 0x000000ae00ae7308 */ /* 0x000fe40000000800 */
[----:B------:R-:W-:-:S04]  /*cb10*/  FADD.FTZ R5, R13, R5 ;  /* 0x000000050d057221 */ /* 0x000fc80000010000 */
[----:B------:R-:W-:Y:S02]  /*cb20*/  FADD.FTZ R5, R15, R5 ;  /* 0x000000050f057221 */ /* 0x000fe40000010000 */
[----:B------:R-:W1:Y:S01]  /*cb30*/  MUFU.EX2 R175, R175 ;  /* 0x000000af00af7308 */ /* 0x000e620000000800 */
[----:B--2---:R-:W-:Y:S01]  /*cb40*/  F2FP.F16.F32.PACK_AB R157, R171, R170 ;  /* 0x000000aaab9d723e */ /* 0x004fe200000000ff */
[----:B------:R-:W-:-:S04]  /*cb50*/  FADD.FTZ R5, R166, R5 ;  /* 0x00000005a6057221 */ /* 0x000fc80000010000 */
[----:B------:R-:W-:Y:S02]  /*cb60*/  FADD.FTZ R5, R167, R5 ;  /* 0x00000005a7057221 */ /* 0x000fe40000010000 */
[----:B------:R-:W2:Y:S02]  /*cb70*/  MUFU.EX2 R178, R178 ;  /* 0x000000b200b27308 */ /* 0x000ea40000000800 */
[----:B------:R-:W-:-:S04]  /*cb80*/  FADD.FTZ R5, R170, R5 ;  /* 0x00000005aa057221 */ /* 0x000fc80000010000 */
[----:B------:R-:W-:Y:S02]  /*cb90*/  FADD.FTZ R5, R171, R5 ;  /* 0x00000005ab057221 */ /* 0x000fe40000010000 */
[----:B------:R-:W3:Y:S01]  /*cba0*/  MUFU.EX2 R179, R179 ;  /* 0x000000b300b37308 */ /* 0x000ee20000000800 */
[----:B-1----:R-:W-:Y:S01]  /*cbb0*/  F2FP.F16.F32.PACK_AB R159, R175, R174 ;  /* 0x000000aeaf9f723e */ /* 0x002fe200000000ff */
[----:B------:R-:W-:-:S04]  /*cbc0*/  FADD.FTZ R5, R174, R5 ;  /* 0x00000005ae057221 */ /* 0x000fc80000010000 */
[----:B------:R0:W-:Y:S01]  /*cbd0*/  STSM.16.M88.4 [R191], R156 ;  /* 0x0000009cbf007844 */ /* 0x0001e20000000200 */
[----:B------:R-:W-:Y:S01]  /*cbe0*/  FADD.FTZ R5, R175, R5 ;  /* 0x00000005af057221 */ /* 0x000fe20000010000 */
[----:B------:R-:W1:Y:S03]  /*cbf0*/  MUFU.EX2 R182, R182 ;  /* 0x000000b600b67308 */ /* 0x000e660000000800 */
[----:B--2---:R-:W-:-:S05]  /*cc00*/  FADD.FTZ R5, R178, R5 ;  /* 0x00000005b2057221 */ /* 0x004fca0000010000 */
[----:B------:R-:W2:Y:S01]  /*cc10*/  MUFU.EX2 R183, R183 ;  /* 0x000000b700b77308 */ /* 0x000ea20000000800 */
[C---:B---3--:R-:W-:Y:S01]  /*cc20*/  F2FP.F16.F32.PACK_AB R161, R179.reuse, R178 ;  /* 0x000000b2b3a1723e */ /* 0x048fe200000000ff */
[----:B------:R-:W-:-:S04]  /*cc30*/  FADD.FTZ R5, R179, R5 ;  /* 0x00000005b3057221 */ /* 0x000fc80000010000 */
[----:B-1----:R-:W-:Y:S01]  /*cc40*/  FADD.FTZ R5, R182, R5 ;  /* 0x00000005b6057221 */ /* 0x002fe20000010000 */
[----:B--2---:R-:W-:-:S03]  /*cc50*/  F2FP.F16.F32.PACK_AB R163, R183, R182 ;  /* 0x000000b6b7a3723e */ /* 0x004fc600000000ff */
[----:B------:R-:W-:Y:S02]  /*cc60*/  FADD.FTZ R5, R183, R5 ;  /* 0x00000005b7057221 */ /* 0x000fe40000010000 */
[----:B------:R0:W-:Y:S01]  /*cc70*/  STSM.16.M88.4 [R190], R160 ;  /* 0x000000a0be007844 */ /* 0x0001e20000000200 */
[----:B------:R-:W-:-:S06]  /*cc80*/  WARPGROUP.ARRIVE ;  /* 0x00000000000079c5 */ /* 0x000fcc0000000000 */
[----:B------:R-:W-:Y:S01]  /*cc90*/  HGMMA.64x256x16.F32 R24, R184, gdesc[UR4].tnspB, R24, gsb0 ;  /* 0x43e00004b8187df0 */ /* 0x000fe20008000818 */
[----:B------:R-:W-:Y:S01]  /*cca0*/  UMOV UR6, UR4 ;  /* 0x0000000400067c82 */ /* 0x000fe20008000000 */
[----:B------:R-:W-:Y:S01]  /*ccb0*/  UMOV UR7, 0x40000040 ;  /* 0x4000004000077882 */ /* 0x000fe20000000000 */
[----:B------:R-:W-:Y:S01]  /*ccc0*/  R2UR UR4, R10 ;  /* 0x000000000a0472ca */ /* 0x000fe200000e0000 */
[----:B------:R-:W-:Y:S02]  /*ccd0*/  WARPGROUP.DEPBAR.LE gsb0, 0x0 ;  /* 0x00008000000079c5 */ /* 0x000fe40000010000 */
[----:B------:R-:W-:-:S15]  /*cce0*/  WARPGROUP.ARRIVE ;  /* 0x00000000000079c5 */ /* 0x000fde0000000000 */
[----:B------:R-:W-:-:S07]  /*ccf0*/  NOP ;  /* 0x0000000000007918 */ /* 0x000fce0000000000 */
        /* <DEDUP_REMOVED lines=25> */
.L_x_4980:
        /* <DEDUP_REMOVED lines=10> */
.L_x_4970:
[----:B------:R-:W2:Y:S01]  /*cf30*/  SHFL.BFLY PT, R4, R5, 0x2, 0x1f ;  /* 0x0c401f0005047f89 */ /* 0x000ea200000e0000 */
[----:B------:R-:W-:Y:S08]  /*cf40*/  BAR.ARV 0x8, 0x100 ;  /* 0x0204000000007b1d */ /* 0x000ff00000002000 */
[----:B------:R-:W-:Y:S01]  /*cf50*/  BAR.SYNC.DEFER_BLOCKING 0xf, 0x100 ;  /* 0x03c4000000007b1d */ /* 0x000fe20000010000 */
[----:B------:R-:W-:Y:S01]  /*cf60*/  ISETP.NE.AND P2, PT, R23, RZ, PT ;  /* 0x000000ff1700720c */ /* 0x000fe20003f45270 */
[----:B------:R-:W-:Y:S01]  /*cf70*/  IMAD.MOV.U32 R20, RZ, RZ, -0x800000 ;  /* 0xff800000ff147424 */ /* 0x000fe200078e00ff */
[----:B------:R-:W-:-:S03]  /*cf80*/  UIADD3 UR36, UR36, 0x1, URZ ;  /* 0x0000000124247890 */ /* 0x000fc6000fffe03f */
[----:B------:R-:W3:Y:S01]  /*cf90*/  SHFL.BFLY PT, R3, R6, 0x2, 0x1f ;  /* 0x0c401f0006037f89 */ /* 0x000ee200000e0000 */
[----:B--2---:R-:W-:-:S05]  /*cfa0*/  FADD.FTZ R4, R4, R5 ;  /* 0x0000000504047221 */ /* 0x004fca0000010000 */
[----:B------:R-:W2:Y:S01]  /*cfb0*/  SHFL.BFLY PT, R11, R4, 0x1, 0x1f ;  /* 0x0c201f00040b7f89 */ /* 0x000ea200000e0000 */
[----:B---3--:R-:W-:Y:S01]  /*cfc0*/  FADD.FTZ R3, R3, R6 ;  /* 0x0000000603037221 */ /* 0x008fe20000010000 */
[----:B------:R-:W-:-:S04]  /*cfd0*/  IMAD.U32 R6, RZ, RZ, UR5 ;  /* 0x00000005ff067e24 */ /* 0x000fc8000f8e00ff */
[----:B------:R-:W0:Y:S01]  /*cfe0*/  SHFL.BFLY PT, R0, R3, 0x1, 0x1f ;  /* 0x0c201f0003007f89 */ /* 0x000e2200000e0000 */
[----:B--2---:R-:W-:Y:S01]  /*cff0*/  FADD.FTZ R10, R4, R11 ;  /* 0x0000000b040a7221 */ /* 0x004fe20000010000 */
[----:B------:R-:W-:-:S04]  /*d000*/  IMAD.U32 R4, RZ, RZ, UR5 ;  /* 0x00000005ff047e24 */ /* 0x000fc8000f8e00ff */
[----:B------:R-:W-:-:S13]  /*d010*/  FSETP.NE.FTZ.AND P1, PT, R10, RZ, PT ;  /* 0x000000ff0a00720b */ /* 0x000fda0003f35000 */
[----:B------:R-:W-:Y:S01]  /*d020*/  @P1 FMUL.FTZ R4, R4, 0.69314718246459960938 ;  /* 0x3f31721804041820 */ /* 0x000fe20000410000 */
[----:B01----:R-:W-:Y:S01]  /*d030*/  FADD.FTZ R9, R3, R0 ;  /* 0x0000000003097221 */ /* 0x003fe20000010000 */
[----:B------:R-:W-:Y:S01]  /*d040*/  IMAD.MOV.U32 R3, RZ, RZ, -0x800000 ;  /* 0xff800000ff037424 */ /* 0x000fe200078e00ff */
[----:B------:R-:W0:Y:S03]  /*d050*/  @P1 MUFU.LG2 R0, R10 ;  /* 0x0000000a00001308 */ /* 0x000e260000000c00 */
[----:B------:R-:W-:-:S13]  /*d060*/  FSETP.NE.FTZ.AND P0, PT, R9, RZ, PT ;  /* 0x000000ff0900720b */ /* 0x000fda0003f15000 */
[----:B------:R-:W1:Y:S01]  /*d070*/  @P0 MUFU.LG2 R11, R9 ;  /* 0x00000009000b0308 */ /* 0x000e620000000c00 */
[----:B0-----:R-:W-:Y:S01]  /*d080*/  @P1 FMUL.FTZ R5, R0, 0.69314718246459960938 ;  /* 0x3f31721800051820 */ /* 0x001fe20000410000 */
[----:B------:R-:W-:Y:S02]  /*d090*/  IMAD.MOV.U32 R0, RZ, RZ, RZ ;  /* 0x000000ffff007224 */ /* 0x000fe400078e00ff */
[----:B------:R-:W-:Y:S01]  /*d0a0*/  @P0 FMUL.FTZ R6, R6, 0.69314718246459960938 ;  /* 0x3f31721806060820 */ /* 0x000fe20000410000 */
[----:B------:R-:W-:Y:S01]  /*d0b0*/  @P1 FFMA.FTZ R3, R4, R8, R5 ;  /* 0x0000000804031223 */ /* 0x000fe20000010005 */
[----:B------:R-:W-:Y:S02]  /*d0c0*/  IMAD.MOV.U32 R4, RZ, RZ, RZ ;  /* 0x000000ffff047224 */ /* 0x000fe400078e00ff */
[----:B------:R-:W0:Y:S08]  /*d0d0*/  @P1 MUFU.RCP R0, R10 ;  /* 0x0000000a00001308 */ /* 0x000e300000001000 */
[----:B------:R-:W2:Y:S01]  /*d0e0*/  @P0 MUFU.RCP R4, R9 ;  /* 0x0000000900040308 */ /* 0x000ea20000001000 */
[----:B-1----:R-:W-:-:S04]  /*d0f0*/  @P0 FMUL.FTZ R11, R11, 0.69314718246459960938 ;  /* 0x3f3172180b0b0820 */ /* 0x002fc80000410000 */
[----:B------:R-:W-:Y:S01]  /*d100*/  @P0 FFMA.FTZ R20, R6, R7, R11 ;  /* 0x0000000706140223 */ /* 0x000fe2000001000b */
[C---:B------:R-:W-:Y:S01]  /*d110*/  @!P2 IMAD R6, R2.reuse, 0x40, R19 ;  /* 0x000000400206a824 */ /* 0x040fe200078e0213 */
[----:B------:R-:W-:Y:S01]  /*d120*/  PLOP3.LUT P0, PT, PT, PT, PT, 0x8, 0x0 ;  /* 0x000000000000781c */ /* 0x000fe20003f0e170 */
[----:B------:R-:W-:Y:S02]  /*d130*/  VIADD R2, R2, 0x1 ;  /* 0x0000000102027836 */ /* 0x000fe40000000000 */
[-C--:B0-----:R-:W-:Y:S01]  /*d140*/  FMUL.FTZ R26, R26, R0.reuse ;  /* 0x000000001a1a7220 */ /* 0x081fe20000410000 */
[----:B------:R-:W-:Y:S02]  /*d150*/  @!P2 IMAD R17, R6, 0x4, R17 ;  /* 0x000000040611a824 */ /* 0x000fe400078e0211 */
[-C--:B------:R-:W-:Y:S01]  /*d160*/  FMUL.FTZ R27, R27, R0.reuse ;  /* 0x000000001b1b7220 */ /* 0x080fe20000410000 */
[-C--:B------:R-:W-:Y:S01]  /*d170*/  FMUL.FTZ R30, R30, R0.reuse ;  /* 0x000000001e1e7220 */ /* 0x080fe20000410000 */
[----:B------:R-:W-:Y:S01]  /*d180*/  ISETP.NE.AND P1, PT, R2, 0x2, PT ;  /* 0x000000020200780c */ /* 0x000fe20003f25270 */
[-C--:B------:R-:W-:Y:S01]  /*d190*/  FMUL.FTZ R31, R31, R0.reuse ;  /* 0x000000001f1f7220 */ /* 0x080fe20000410000 */
[----:B------:R0:W-:Y:S01]  /*d1a0*/  @!P2 STS [R17+0x38420], R0 ;  /* 0x038420001100a388 */ /* 0x0001e20000000800 */
[----:B------:R-:W-:Y:S01]  /*d1b0*/  FMUL.FTZ R34, R34, R0 ;  /* 0x0000000022227220 */ /* 0x000fe20000410000 */
[----:B------:R-:W-:Y:S01]  /*d1c0*/  SEL R5, RZ, 0x1, P1 ;  /* 0x00000001ff057807 */ /* 0x000fe20000800000 */
[-C--:B--2---:R-:W-:Y:S01]  /*d1d0*/  FMUL.FTZ R24, R24, R4.reuse ;  /* 0x0000000418187220 */ /* 0x084fe20000410000 */
[----:B------:R0:W-:Y:S01]  /*d1e0*/  @!P2 STS [R17+0x38400], R4 ;  /* 0x038400041100a388 */ /* 0x0001e20000000800 */
        /* <DEDUP_REMOVED lines=123> */
[----:B------:R-:W-:Y:S01]  /*d9a0*/  SEL R2, R2, RZ, P1 ;  /* 0x000000ff02027207 */ /* 0x000fe20000800000 */
[----:B------:R-:W-:Y:S01]  /*d9b0*/  ULOP3.LUT UR37, UR37, UR4, URZ, 0x3c, !UPT ;  /* 0x0000000425257292 */ /* 0x000fe2000f8e3c3f */
[----:B0-----:R-:W-:Y:S11]  /*d9c0*/  BAR.ARV 0xe, 0x100 ;  /* 0x0384000000007b1d */ /* 0x001ff60000002000 */
.L_x_4939:
[----:B------:R-:W2:Y:S01]  /*d9d0*/  S2R R0, SR_CgaCtaId ;  /* 0x0000000000007919 */ /* 0x000ea20000008800 */
[----:B------:R-:W-:Y:S01]  /*d9e0*/  MOV R17, 0x400 ;  /* 0x0000040000117802 */ /* 0x000fe20000000f00 */
[----:B------:R-:W-:Y:S01]  /*d9f0*/  BSSY B0, `(.L_x_4982) ;  /* 0x000048b000007945 */ /* 0x000fe20003800000 */
[----:B------:R-:W-:Y:S02]  /*da00*/  BAR.SYNC.DEFER_BLOCKING 0x5, 0x180 ;  /* 0x0146000000007b1d */ /* 0x000fe40000010000 */
[----:B--2---:R-:W-:Y:S02]  /*da10*/  LEA R17, R0, R17, 0x18 ;  /* 0x0000001100117211 */ /* 0x004fe400078ec0ff */
[----:B------:R-:W-:-:S03]  /*da20*/  SHF.R.U32.HI R0, RZ, 0x10, R201 ;  /* 0x00000010ff007819 */ /* 0x000fc600000116c9 */
[----:B01----:R-:W0:Y:S02]  /*da30*/  LDS.128 R4, [R17+0x388d0] ;  /* 0x0388d00011047984 */ /* 0x003e240000000c00 */
[----:B0-----:R-:W-:Y:S02]  /*da40*/  R2UR UR4, R5 ;  /* 0x00000000050472ca */ /* 0x001fe400000e0000 */
[----:B------:R-:W-:Y:S01]  /*da50*/  R2UR UR5, R7 ;  /* 0x00000000070572ca */ /* 0x000fe200000e0000 */
[----:B------:R-:W-:Y:S06]  /*da60*/  BAR.ARV 0x4, 0x180 ;  /* 0x0106000000007b1d */ /* 0x000fec0000002000 */
[----:B------:R-:W-:Y:S08]  /*da70*/  @P0 BRA `(.L_x_4983) ;  /* 0x0000003800440947 */ /* 0x000ff00003800000 */
[----:B------:R-:W2:Y:S01]  /*da80*/  LDL R9, [R1+0x2c] ;  /* 0x00002c0001097983 */ /* 0x000ea20000100800 */
[----:B------:R-:W-:Y:S01]  /*da90*/  ULDC.64 UR6, c[0x0][0xd08] ;  /* 0x0003420000067ab9 */ /* 0x000fe20000000a00 */
[----:B------:R-:W0:Y:S01]  /*daa0*/  S2R R8, SR_SWINHI ;  /* 0x0000000000087919 */ /* 0x000e220000002f00 */
[----:B------:R-:W-:Y:S02]  /*dab0*/  MOV R4, R17 ;  /* 0x0000001100047202 */ /* 0x000fe40000000f00 */
[----:B0-----:R-:W-:Y:S01]  /*dac0*/  MOV R5, R8 ;  /* 0x0000000800057202 */ /* 0x001fe20000000f00 */
[----:B------:R-:W-:Y:S02]  /*dad0*/  BAR.SYNC.DEFER_BLOCKING 0x1, 0x100 ;  /* 0x0044000000007b1d */ /* 0x000fe40000010000 */
[----:B--2---:R-:W-:-:S03]  /*dae0*/  IMAD.WIDE R152, R9, 0x2, R4 ;  /* 0x0000000209987825 */ /* 0x004fc600078e0204 */
[C---:B------:R-:W-:Y:S02]  /*daf0*/  IADD3 R8, P6, R152.reuse, 0x6060, RZ ;  /* 0x0000606098087810 */ /* 0x040fe40007fde0ff */
[----:B------:R-:W-:Y:S02]  /*db00*/  IADD3 R10, P0, R152, 0x6040, RZ ;  /* 0x00006040980a7810 */ /* 0x000fe40007f1e0ff */
[----:B------:R-:W-:Y:S01]  /*db10*/  LOP3.LUT R7, R8, 0x380, RZ, 0xc0, !PT ;  /* 0x0000038008077812 */ /* 0x000fe200078ec0ff */
[----:B------:R-:W-:Y:S01]  /*db20*/  IMAD.X R9, RZ, RZ, R153, P6 ;  /* 0x000000ffff097224 */ /* 0x000fe200030e0699 */
[----:B------:R-:W-:Y:S02]  /*db30*/  LOP3.LUT R11, R10, 0x380, RZ, 0xc0, !PT ;  /* 0x000003800a0b7812 */ /* 0x000fe400078ec0ff */
[----:B------:R-:W-:Y:S02]  /*db40*/  SHF.R.U64 R7, R7, 0x3, RZ ;  /* 0x0000000307077819 */ /* 0x000fe400000012ff */
[----:B------:R-:W-:-:S02]  /*db50*/  IADD3 R12, P1, R152, 0x6020, RZ ;  /* 0x00006020980c7810 */ /* 0x000fc40007f3e0ff */
[----:B------:R-:W-:Y:S02]  /*db60*/  LOP3.LUT R8, R7, R8, RZ, 0x3c, !PT ;  /* 0x0000000807087212 */ /* 0x000fe400078e3cff */
[----:B------:R-:W-:Y:S02]  /*db70*/  SHF.R.U64 R11, R11, 0x3, RZ ;  /* 0x000000030b0b7819 */ /* 0x000fe400000012ff */
[----:B------:R-:W-:Y:S02]  /*db80*/  LOP3.LUT R13, R12, 0x380, RZ, 0xc0, !PT ;  /* 0x000003800c0d7812 */ /* 0x000fe400078ec0ff */
[----:B------:R-:W-:Y:S01]  /*db90*/  MOV R165, R8 ;  /* 0x0000000800a57202 */ /* 0x000fe20000000f00 */
[--C-:B------:R-:W-:Y:S01]  /*dba0*/  IMAD.MOV.U32 R9, RZ, RZ, R153.reuse ;  /* 0x000000ffff097224 */ /* 0x100fe200078e0099 */
[----:B------:R-:W-:Y:S01]  /*dbb0*/  LOP3.LUT R10, R11, R10, RZ, 0x3c, !PT ;  /* 0x0000000a0b0a7212 */ /* 0x000fe200078e3cff */
[----:B------:R-:W-:Y:S01]  /*dbc0*/  IMAD.X R11, RZ, RZ, R153, P0 ;  /* 0x000000ffff0b7224 */ /* 0x000fe200000e0699 */
[----:B------:R-:W-:-:S02]  /*dbd0*/  LOP3.LUT R8, R152, 0x380, RZ, 0xc0, !PT ;  /* 0x0000038098087812 */ /* 0x000fc400078ec0ff */
[----:B------:R-:W-:Y:S02]  /*dbe0*/  SHF.R.U64 R13, R13, 0x3, RZ ;  /* 0x000000030d0d7819 */ /* 0x000fe400000012ff */
[----:B------:R-:W-:Y:S02]  /*dbf0*/  SHF.R.U64 R8, R8, 0x3, RZ ;  /* 0x0000000308087819 */ /* 0x000fe400000012ff */
[----:B------:R-:W-:Y:S01]  /*dc00*/  LOP3.LUT R12, R13, R12, RZ, 0x3c, !PT ;  /* 0x0000000c0d0c7212 */ /* 0x000fe200078e3cff */
[----:B------:R-:W-:Y:S01]  /*dc10*/  IMAD.X R13, RZ, RZ, R153, P1 ;  /* 0x000000ffff0d7224 */ /* 0x000fe200008e0699 */
[----:B------:R-:W-:Y:S02]  /*dc20*/  MOV R164, R10 ;  /* 0x0000000a00a47202 */ /* 0x000fe40000000f00 */
[----:B------:R-:W0:Y:S01]  /*dc30*/  LDC R10, c[0x0][0xbd4] ;  /* 0x0002f500ff0a7b82 */ /* 0x000e220000000800 */
[----:B------:R-:W-:Y:S02]  /*dc40*/  LOP3.LUT R8, R8, R152, RZ, 0x3c, !PT ;  /* 0x0000009808087212 */ /* 0x000fe400078e3cff */
[----:B------:R-:W-:-:S02]  /*dc50*/  MOV R22, R12 ;  /* 0x0000000c00167202 */ /* 0x000fc40000000f00 */
[C---:B------:R-:W-:Y:S02]  /*dc60*/  IADD3 R156, P4, R152.reuse, 0x4040, RZ ;  /* 0x00004040989c7810 */ /* 0x040fe40007f9e0ff */
[----:B------:R-:W-:Y:S02]  /*dc70*/  MOV R12, R8 ;  /* 0x00000008000c7202 */ /* 0x000fe40000000f00 */
[C---:B------:R-:W-:Y:S02]  /*dc80*/  IADD3 R162, P0, R152.reuse, 0x2060, RZ ;  /* 0x0000206098a27810 */ /* 0x040fe40007f1e0ff */
[----:B------:R-:W-:Y:S02]  /*dc90*/  IADD3 R8, P1, R152, 0x2040, RZ ;  /* 0x0000204098087810 */ /* 0x000fe40007f3e0ff */
[----:B------:R-:W-:Y:S02]  /*dca0*/  LOP3.LUT R157, R156, 0x380, RZ, 0xc0, !PT ;  /* 0x000003809c9d7812 */ /* 0x000fe400078ec0ff */
[----:B------:R-:W-:-:S02]  /*dcb0*/  LOP3.LUT R163, R162, 0x380, RZ, 0xc0, !PT ;  /* 0x00000380a2a37812 */ /* 0x000fc400078ec0ff */
[----:B------:R-:W-:Y:S02]  /*dcc0*/  LOP3.LUT R9, R8, 0x380, RZ, 0xc0, !PT ;  /* 0x0000038008097812 */ /* 0x000fe400078ec0ff */
        /* <DEDUP_REMOVED lines=8> */
[----:B------:R-:W-:Y:S01]  /*dd50*/  IMAD.X R9, RZ, RZ, R153, P1 ;  /* 0x000000ffff097224 */ /* 0x000fe200008e0699 */
[----:B------:R-:W-:-:S02]  /*dd60*/  ISETP.NE.AND P0, PT, R0, RZ, PT ;  /* 0x000000ff0000720c */ /* 0x000fc40003f05270 */
[----:B------:R-:W-:Y:S02]  /*dd70*/  MOV R156, R156 ;  /* 0x0000009c009c7202 */ /* 0x000fe40000000f00 */
[----:B------:R-:W-:Y:S02]  /*dd80*/  IADD3 R158, P5, R152, 0x4020, RZ ;  /* 0x00004020989e7810 */ /* 0x000fe40007fbe0ff */
[----:B0-----:R-:W-:Y:S02]  /*dd90*/  SEL R0, R0, R10, P0 ;  /* 0x0000000a00007207 */ /* 0x001fe40000000000 */
[----:B------:R-:W-:Y:S02]  /*dda0*/  MOV R157, R8 ;  /* 0x00000008009d7202 */ /* 0x000fe40000000f00 */
        /* <DEDUP_REMOVED lines=9> */
[----:B------:R-:W-:-:S02]  /*de40*/  F2FP.F16.F32.PACK_AB R10, R29, R28 ;  /* 0x0000001c1d0a723e */ /* 0x000fc400000000ff */
[----:B------:R-:W-:Y:S02]  /*de50*/  MOV R158, R158 ;  /* 0x0000009e009e7202 */ /* 0x000fe40000000f00 */
[----:B------:R-:W-:Y:S02]  /*de60*/  MOV R159, R8 ;  /* 0x00000008009f7202 */ /* 0x000fe40000000f00 */
[----:B------:R-:W-:Y:S02]  /*de70*/  F2FP.F16.F32.PACK_AB R8, R25, R24 ;  /* 0x000000181908723e */ /* 0x000fe400000000ff */
[----:B------:R-:W-:Y:S02]  /*de80*/  F2FP.F16.F32.PACK_AB R9, R27, R26 ;  /* 0x0000001a1b09723e */ /* 0x000fe400000000ff */
[----:B------:R-:W-:Y:S02]  /*de90*/  F2FP.F16.F32.PACK_AB R11, R31, R30 ;  /* 0x0000001e1f0b723e */ /* 0x000fe400000000ff */
[----:B------:R-:W-:-:S02]  /*dea0*/  IADD3 R14, P2, R152, 0x6000, RZ ;  /* 0x00006000980e7810 */ /* 0x000fc40007f5e0ff */
[----:B------:R-:W-:Y:S01]  /*deb0*/  F2FP.F16.F32.PACK_AB R13, R35, R34 ;  /* 0x00000022230d723e */ /* 0x000fe200000000ff */
[----:B------:R0:W-:Y:S01]  /*dec0*/  STSM.16.M88.4 [R12], R8 ;  /* 0x000000080c007844 */ /* 0x0001e20000000200 */
[----:B------:R-:W-:Y:S02]  /*ded0*/  LOP3.LUT R15, R14, 0x380, RZ, 0xc0, !PT ;  /* 0x000003800e0f7812 */ /* 0x000fe400078ec0ff */
[----:B------:R-:W-:Y:S02]  /*dee0*/  IADD3 R154, P3, R152, 0x4060, RZ ;  /* 0x00004060989a7810 */ /* 0x000fe40007f7e0ff */
[----:B------:R-:W-:Y:S02]  /*def0*/  SHF.R.U64 R15, R15, 0x3, RZ ;  /* 0x000000030f0f7819 */ /* 0x000fe400000012ff */
[----:B------:R-:W-:Y:S02]  /*df00*/  LOP3.LUT R155, R154, 0x380, RZ, 0xc0, !PT ;  /* 0x000003809a9b7812 */ /* 0x000fe400078ec0ff */
[----:B------:R-:W-:Y:S01]  /*df10*/  LOP3.LUT R14, R15, R14, RZ, 0x3c, !PT ;  /* 0x0000000e0f0e7212 */ /* 0x000fe200078e3cff */
[----:B------:R-:W-:Y:S01]  /*df20*/  IMAD.X R15, RZ, RZ, R153, P2 ;  /* 0x000000ffff0f7224 */ /* 0x000fe200010e0699 */
[----:B------:R-:W-:-:S02]  /*df30*/  SHF.R.U64 R155, R155, 0x3, RZ ;  /* 0x000000039b9b7819 */ /* 0x000fc400000012ff */
[C---:B------:R-:W-:Y:S02]  /*df40*/  IADD3 R160, P6, R152.reuse, 0x4000, RZ ;  /* 0x0000400098a07810 */ /* 0x040fe40007fde0ff */
[----:B------:R-:W-:Y:S02]  /*df50*/  MOV R21, R14 ;  /* 0x0000000e00157202 */ /* 0x000fe40000000f00 */
[----:B0-----:R-:W-:Y:S02]  /*df60*/  IADD3 R8, P0, R152, 0x20, RZ ;  /* 0x0000002098087810 */ /* 0x001fe40007f1e0ff */
[----:B------:R-:W-:Y:S02]  /*df70*/  F2FP.F16.F32.PACK_AB R12, R33, R32 ;  /* 0x00000020210c723e */ /* 0x000fe400000000ff */
[----:B------:R-:W-:Y:S02]  /*df80*/  LOP3.LUT R9, R8, 0x380, RZ, 0xc0, !PT ;  /* 0x0000038008097812 */ /* 0x000fe400078ec0ff */
[----:B------:R-:W-:-:S02]  /*df90*/  F2FP.F16.F32.PACK_AB R14, R37, R36 ;  /* 0x00000024250e723e */ /* 0x000fc400000000ff */
[----:B------:R-:W-:Y:S02]  /*dfa0*/  SHF.R.U64 R9, R9, 0x3, RZ ;  /* 0x0000000309097819 */ /* 0x000fe400000012ff */
[----:B------:R-:W-:Y:S02]  /*dfb0*/  F2FP.F16.F32.PACK_AB R15, R39, R38 ;  /* 0x00000026270f723e */ /* 0x000fe400000000ff */
[----:B------:R-:W-:Y:S01]  /*dfc0*/  LOP3.LUT R8, R9, R8, RZ, 0x3c, !PT ;  /* 0x0000000809087212 */ /* 0x000fe200078e3cff */
[----:B------:R-:W-:Y:S01]  /*dfd0*/  IMAD.X R9, RZ, RZ, R153, P0 ;  /* 0x000000ffff097224 */ /* 0x000fe200000e0699 */
[----:B------:R-:W-:Y:S02]  /*dfe0*/  F2FP.F16.F32.PACK_AB R10, R45, R44 ;  /* 0x0000002c2d0a723e */ /* 0x000fe400000000ff */
[----:B------:R-:W-:Y:S02]  /*dff0*/  F2FP.F16.F32.PACK_AB R11, R47, R46 ;  /* 0x0000002e2f0b723e */ /* 0x000fe400000000ff */
[----:B------:R-:W-:-:S02]  /*e000*/  MOV R8, R8 ;  /* 0x0000000800087202 */ /* 0x000fc40000000f00 */
[----:B------:R-:W-:Y:S01]  /*e010*/  LOP3.LUT R154, R155, R154, RZ, 0x3c, !PT ;  /* 0x0000009a9b9a7212 */ /* 0x000fe200078e3cff */
[----:B------:R-:W-:Y:S01]  /*e020*/  IMAD.X R155, RZ, RZ, R153, P3 ;  /* 0x000000ffff9b7224 */ /* 0x000fe200018e0699 */
[----:B------:R-:W-:Y:S01]  /*e030*/  LOP3.LUT R161, R160, 0x380, RZ, 0xc0, !PT ;  /* 0x00000380a0a17812 */ /* 0x000fe200078ec0ff */
[----:B------:R0:W-:Y:S01]  /*e040*/  STSM.16.M88.4 [R8], R12 ;  /* 0x0000000c08007844 */ /* 0x0001e20000000200 */
[----:B------:R-:W-:Y:S02]  /*e050*/  MOV R162, R162 ;  /* 0x000000a200a27202 */ /* 0x000fe40000000f00 */
[----:B------:R-:W-:Y:S02]  /*e060*/  MOV R7, R154 ;  /* 0x0000009a00077202 */ /* 0x000fe40000000f00 */
[----:B------:R-:W-:Y:S02]  /*e070*/  SHF.R.U64 R161, R161, 0x3, RZ ;  /* 0x00000003a1a17819 */ /* 0x000fe400000012ff */
[----:B------:R-:W-:-:S02]  /*e080*/  F2FP.F16.F32.PACK_AB R155, R71, R70 ;  /* 0x00000046479b723e */ /* 0x000fc400000000ff */
        /* <DEDUP_REMOVED lines=80> */
[----:B------:R-:W-:Y:S01]  /*e590*/  STSM.16.M88.4 [R22], R12 ;  /* 0x0000000c16007844 */ /* 0x000fe20000000200 */
[----:B------:R-:W-:Y:S02]  /*e5a0*/  F2FP.F16.F32.PACK_AB R153, R139, R138 ;  /* 0x0000008a8b99723e */ /* 0x000fe400000000ff */
[----:B------:R-:W-:Y:S02]  /*e5b0*/  F2FP.F16.F32.PACK_AB R154, R141, R140 ;  /* 0x0000008c8d9a723e */ /* 0x000fe400000000ff */
[----:B------:R-:W-:Y:S02]  /*e5c0*/  F2FP.F16.F32.PACK_AB R155, R143, R142 ;  /* 0x0000008e8f9b723e */ /* 0x000fe400000000ff */
[----:B------:R-:W-:Y:S02]  /*e5d0*/  SHF.L.U64.HI R7, R194, 0x2, R202 ;  /* 0x00000002c2077819 */ /* 0x000fe400000102ca */
[----:B0-----:R-:W-:Y:S01]  /*e5e0*/  F2FP.F16.F32.PACK_AB R8, R145, R144 ;  /* 0x000000909108723e */ /* 0x001fe200000000ff */
[----:B------:R-:W-:Y:S01]  /*e5f0*/  STSM.16.M88.4 [R164], R152 ;  /* 0x00000098a4007844 */ /* 0x000fe20000000200 */
[----:B------:R-:W-:-:S02]  /*e600*/  F2FP.F16.F32.PACK_AB R9, R147, R146 ;  /* 0x000000929309723e */ /* 0x000fc400000000ff */
[----:B------:R-:W-:Y:S02]  /*e610*/  F2FP.F16.F32.PACK_AB R10, R149, R148 ;  /* 0x00000094950a723e */ /* 0x000fe400000000ff */
[----:B------:R-:W-:-:S05]  /*e620*/  F2FP.F16.F32.PACK_AB R11, R151, R150 ;  /* 0x00000096970b723e */ /* 0x000fca00000000ff */
[----:B------:R0:W-:Y:S02]  /*e630*/  STSM.16.M88.4 [R165], R8 ;  /* 0x00000008a5007844 */ /* 0x0001e40000000200 */
[----:B0-----:R-:W0:Y:S01]  /*e640*/  LDC.64 R10, c[0x0][0xd00] ;  /* 0x00034000ff0a7b82 */ /* 0x001e220000000a00 */
[----:B------:R-:W-:-:S07]  /*e650*/  IMAD.SHL.U32 R8, R194, 0x4, RZ ;  /* 0x00000004c2087824 */ /* 0x000fce00078e00ff */
[----:B------:R-:W-:Y:S01]  /*e660*/  BAR.SYNC.DEFER_BLOCKING 0x1, 0x100 ;  /* 0x0044000000007b1d */ /* 0x000fe20000010000 */
[----:B------:R-:W-:-:S04]  /*e670*/  @P0 IADD3 R12, P2, R8, UR6, RZ ;  /* 0x00000006080c0c10 */ /* 0x000fc8000ff5e0ff */
[----:B------:R-:W-:Y:S02]  /*e680*/  @P0 IADD3.X R13, R7, UR7, RZ, P2, !PT ;  /* 0x00000007070d0c10 */ /* 0x000fe400097fe4ff */
[----:B0-----:R-:W-:Y:S02]  /*e690*/  ISETP.NE.U32.AND P1, PT, R10, RZ, PT ;  /* 0x000000ff0a00720c */ /* 0x001fe40003f25070 */
[----:B------:R-:W-:Y:S01]  /*e6a0*/  IADD3 R8, P2, R8, R10, RZ ;  /* 0x0000000a08087210 */ /* 0x000fe20007f5e0ff */
[----:B------:R-:W2:Y:S01]  /*e6b0*/  @P0 LDG.E R12, desc[UR42][R12.64] ;  /* 0x0000002a0c0c0981 */ /* 0x000ea2000c1e1900 */
[----:B------:R-:W-:-:S03]  /*e6c0*/  ISETP.NE.AND.EX P1, PT, R11, RZ, PT, P1 ;  /* 0x000000ff0b00720c */ /* 0x000fc60003f25310 */
[----:B------:R-:W-:Y:S02]  /*e6d0*/  IMAD.X R9, R7, 0x1, R11, P2 ;  /* 0x0000000107097824 */ /* 0x000fe400010e060b */
[----:B------:R-:W-:-:S08]  /*e6e0*/  IMAD.MOV.U32 R7, RZ, RZ, RZ ;  /* 0x000000ffff077224 */ /* 0x000fd000078e00ff */
        /* <DEDUP_REMOVED lines=10> */
.L_x_4984:
        /* <DEDUP_REMOVED lines=11> */
[----:B------:R-:W-:Y:S01]  /*e840*/  VIADD R153, R193, UR39 ;  /* 0x00000027c1997c36 */ /* 0x000fe20008000000 */
[----:B------:R-:W-:Y:S02]  /*e850*/  SEL R9, R9, 0xa78, P1 ;  /* 0x00000a7809097807 */ /* 0x000fe40000800000 */
[----:B------:R-:W-:Y:S02]  /*e860*/  ISETP.NE.AND.EX P0, PT, R11, RZ, PT, P0 ;  /* 0x000000ff0b00720c */ /* 0x000fe40003f05300 */
[----:B------:R-:W-:Y:S01]  /*e870*/  SEL R154, R201, RZ, P1 ;  /* 0x000000ffc99a7207 */ /* 0x000fe20000800000 */
[----:B------:R-:W1:Y:S01]  /*e880*/  LDC.64 R12, c[0x0][R9+0x220] ;  /* 0x00008800090c7b82 */ /* 0x000e620000000a00 */
[----:B------:R-:W-:-:S02]  /*e890*/  SEL R22, R194, RZ, !P0 ;  /* 0x000000ffc2167207 */ /* 0x000fc40004000000 */
[----:B------:R-:W-:-:S05]  /*e8a0*/  SEL R21, R202, RZ, !P0 ;  /* 0x000000ffca157207 */ /* 0x000fca0004000000 */
[----:B------:R-:W3:Y:S01]  /*e8b0*/  LDC.64 R14, c[0x0][R9+0x218] ;  /* 0x00008600090e7b82 */ /* 0x000ee20000000a00 */
[----:B0-----:R-:W-:Y:S01]  /*e8c0*/  ISETP.NE.AND P0, PT, R155, 0x1, PT ;  /* 0x000000019b00780c */ /* 0x001fe20003f05270 */
[----:B-1----:R-:W-:-:S04]  /*e8d0*/  IMAD R13, R13, R22, RZ ;  /* 0x000000160d0d7224 */ /* 0x002fc800078e02ff */
[C---:B------:R-:W-:Y:S02]  /*e8e0*/  IMAD R21, R12.reuse, R21, R13 ;  /* 0x000000150c157224 */ /* 0x040fe400078e020d */
[----:B------:R-:W-:-:S04]  /*e8f0*/  IMAD.WIDE.U32 R12, R12, R22, RZ ;  /* 0x000000160c0c7225 */ /* 0x000fc800078e00ff */
[-C--:B---3--:R-:W-:Y:S02]  /*e900*/  IMAD R22, R15, R195.reuse, RZ ;  /* 0x000000c30f167224 */ /* 0x088fe400078e02ff */
        /* <DEDUP_REMOVED lines=20> */
[----:B------:R-:W-:-:S02]  /*ea50*/  VIADD R21, R19, UR39 ;  /* 0x0000002713157c36 */ /* 0x000fc40008000000 */
        /* <DEDUP_REMOVED lines=22> */
.L_x_4985:
        /* <DEDUP_REMOVED lines=10> */
[----:B------:R-:W-:-:S04]  /*ec60*/  SHF.R.S32.HI R9, RZ, 0x1f, R0 ;  /* 0x0000001fff097819 */ /* 0x000fc80000011400 */
[----:B------:R-:W-:-:S04]  /*ec70*/  LEA.HI R9, R9, R0, RZ, 0x3 ;  /* 0x0000000009097211 */ /* 0x000fc800078f18ff */
[----:B0-----:R-:W-:-:S05]  /*ec80*/  SHF.R.S32.HI R3, RZ, 0x3, R9 ;  /* 0x00000003ff037819 */ /* 0x001fca0000011409 */
        /* <DEDUP_REMOVED lines=9> */
[----:B------:R-:W-:Y:S01]  /*ed20*/  IMAD.X R25, RZ, RZ, R5, P3 ;  /* 0x000000ffff197224 */ /* 0x000fe200018e0605 */
[----:B------:R-:W-:Y:S02]  /*ed30*/  IADD3 R53, P3, R4, 0x8000, RZ ;  /* 0x0000800004357810 */ /* 0x000fe40007f7e0ff */
[----:B------:R-:W-:Y:S02]  /*ed40*/  SHF.R.U64 R44, R44, 0x3, RZ ;  /* 0x000000032c2c7819 */ /* 0x000fe400000012ff */
[----:B------:R-:W-:Y:S01]  /*ed50*/  LOP3.LUT R52, R53, 0x380, RZ, 0xc0, !PT ;  /* 0x0000038035347812 */ /* 0x000fe200078ec0ff */
[----:B------:R-:W-:Y:S01]  /*ed60*/  IMAD R8, R8, UR8, RZ ;  /* 0x0000000808087c24 */ /* 0x000fe2000f8e02ff */
[----:B------:R-:W-:Y:S01]  /*ed70*/  IADD3 R49, P2, R4, 0x7000, RZ ;  /* 0x0000700004317810 */ /* 0x000fe20007f5e0ff */
[----:B------:R-:W5:Y:S01]  /*ed80*/  LD.E.128 R24, desc[UR42][R24.64] ;  /* 0x0000002a18187980 */ /* 0x000f62000c101d00 */
[----:B------:R-:W-:-:S02]  /*ed90*/  SHF.R.U64 R52, R52, 0x3, RZ ;  /* 0x0000000334347819 */ /* 0x000fc400000012ff */
[C---:B------:R-:W-:Y:S02]  /*eda0*/  IADD3 R29, P4, R4.reuse, 0x2000, RZ ;  /* 0x00002000041d7810 */ /* 0x040fe40007f9e0ff */
[C---:B------:R-:W-:Y:S02]  /*edb0*/  IADD3 R33, P5, R4.reuse, 0x3000, RZ ;  /* 0x0000300004217810 */ /* 0x040fe40007fbe0ff */
[----:B------:R-:W-:Y:S02]  /*edc0*/  IADD3 R37, P6, R4, 0x4000, RZ ;  /* 0x0000400004257810 */ /* 0x000fe40007fde0ff */
[----:B------:R-:W-:Y:S02]  /*edd0*/  LOP3.LUT R40, R41, 0x380, RZ, 0xc0, !PT ;  /* 0x0000038029287812 */ /* 0x000fe400078ec0ff */
[----:B------:R-:W-:Y:S01]  /*ede0*/  LOP3.LUT R52, R52, R53, RZ, 0x3c, !PT ;  /* 0x0000003534347212 */ /* 0x000fe200078e3cff */
[--C-:B------:R-:W-:Y:S01]  /*edf0*/  IMAD.X R53, RZ, RZ, R5.reuse, P3 ;  /* 0x000000ffff357224 */ /* 0x100fe200018e0605 */
[----:B------:R-:W-:Y:S01]  /*ee00*/  LOP3.LUT R44, R44, R45, RZ, 0x3c, !PT ;  /* 0x0000002d2c2c7212 */ /* 0x000fe200078e3cff */
[----:B------:R-:W-:Y:S01]  /*ee10*/  IMAD.X R45, RZ, RZ, R5, P1 ;  /* 0x000000ffff2d7224 */ /* 0x000fe200008e0605 */
[----:B------:R-:W-:-:S02]  /*ee20*/  LOP3.LUT R48, R49, 0x380, RZ, 0xc0, !PT ;  /* 0x0000038031307812 */ /* 0x000fc400078ec0ff */
[----:B------:R-:W-:Y:S01]  /*ee30*/  IADD3 R11, P3, R4, 0xf000, RZ ;  /* 0x0000f000040b7810 */ /* 0x000fe20007f7e0ff */
[----:B------:R-:W5:Y:S01]  /*ee40*/  LD.E.128 R52, desc[UR42][R52.64] ;  /* 0x0000002a34347980 */ /* 0x000f62000c101d00 */
[----:B------:R-:W-:Y:S02]  /*ee50*/  LOP3.LUT R28, R29, 0x380, RZ, 0xc0, !PT ;  /* 0x000003801d1c7812 */ /* 0x000fe400078ec0ff */
[----:B------:R-:W-:Y:S01]  /*ee60*/  LOP3.LUT R32, R33, 0x380, RZ, 0xc0, !PT ;  /* 0x0000038021207812 */ /* 0x000fe200078ec0ff */
[----:B------:R-:W-:Y:S01]  /*ee70*/  IMAD.X R81, RZ, RZ, R5, P3 ;  /* 0x000000ffff517224 */ /* 0x000fe200018e0605 */
[----:B------:R-:W-:Y:S01]  /*ee80*/  LOP3.LUT R36, R37, 0x380, RZ, 0xc0, !PT ;  /* 0x0000038025247812 */ /* 0x000fe200078ec0ff */
[----:B------:R-:W5:Y:S01]  /*ee90*/  LD.E.128 R44, desc[UR42][R44.64] ;  /* 0x0000002a2c2c7980 */ /* 0x000f62000c101d00 */
[----:B------:R-:W-:Y:S02]  /*eea0*/  SHF.R.U64 R40, R40, 0x3, RZ ;  /* 0x0000000328287819 */ /* 0x000fe400000012ff */
[----:B------:R-:W-:-:S02]  /*eeb0*/  IADD3 R73, P1, R4, 0xd000, RZ ;  /* 0x0000d00004497810 */ /* 0x000fc40007f3e0ff */
[----:B------:R-:W-:Y:S02]  /*eec0*/  SHF.R.U64 R48, R48, 0x3, RZ ;  /* 0x0000000330307819 */ /* 0x000fe400000012ff */
[----:B------:R-:W-:Y:S02]  /*eed0*/  SHF.R.U64 R28, R28, 0x3, RZ ;  /* 0x000000031c1c7819 */ /* 0x000fe400000012ff */
[----:B------:R-:W-:Y:S02]  /*eee0*/  SHF.R.U64 R32, R32, 0x3, RZ ;  /* 0x0000000320207819 */ /* 0x000fe400000012ff */
[----:B------:R-:W-:Y:S02]  /*eef0*/  SHF.R.U64 R36, R36, 0x3, RZ ;  /* 0x0000000324247819 */ /* 0x000fe400000012ff */
[----:B------:R-:W-:Y:S01]  /*ef00*/  LOP3.LUT R40, R40, R41, RZ, 0x3c, !PT ;  /* 0x0000002928287212 */ /* 0x000fe200078e3cff */
[----:B------:R-:W-:Y:S01]  /*ef10*/  IMAD.X R41, RZ, RZ, R5, P0 ;  /* 0x000000ffff297224 */ /* 0x000fe200000e0605 */
[----:B------:R-:W-:-:S02]  /*ef20*/  LOP3.LUT R72, R73, 0x380, RZ, 0xc0, !PT ;  /* 0x0000038049487812 */ /* 0x000fc400078ec0ff */
[----:B--2---:R-:W-:Y:S02]  /*ef30*/  ISETP.NE.AND P3, PT, R21, 0x1, PT ;  /* 0x000000011500780c */ /* 0x004fe40003f65270 */
[----:B------:R-:W-:Y:S01]  /*ef40*/  LOP3.LUT R48, R48, R49, RZ, 0x3c, !PT ;  /* 0x0000003130307212 */ /* 0x000fe200078e3cff */
[--C-:B------:R-:W-:Y:S01]  /*ef50*/  IMAD.X R49, RZ, RZ, R5.reuse, P2 ;  /* 0x000000ffff317224 */ /* 0x100fe200010e0605 */
[----:B------:R-:W-:Y:S01]  /*ef60*/  IADD3 R69, P0, R4, 0xc000, RZ ;  /* 0x0000c00004457810 */ /* 0x000fe20007f1e0ff */
[----:B------:R-:W5:Y:S01]  /*ef70*/  LD.E.128 R40, desc[UR42][R40.64] ;  /* 0x0000002a28287980 */ /* 0x000f62000c101d00 */
[----:B------:R-:W-:Y:S01]  /*ef80*/  LOP3.LUT R28, R28, R29, RZ, 0x3c, !PT ;  /* 0x0000001d1c1c7212 */ /* 0x000fe200078e3cff */
[--C-:B------:R-:W-:Y:S01]  /*ef90*/  IMAD.X R29, RZ, RZ, R5.reuse, P4 ;  /* 0x000000ffff1d7224 */ /* 0x100fe200020e0605 */
[----:B------:R-:W-:Y:S01]  /*efa0*/  LOP3.LUT R32, R32, R33, RZ, 0x3c, !PT ;  /* 0x0000002120207212 */ /* 0x000fe200078e3cff */
[--C-:B------:R-:W-:Y:S01]  /*efb0*/  IMAD.X R33, RZ, RZ, R5.reuse, P5 ;  /* 0x000000ffff217224 */ /* 0x100fe200028e0605 */
[----:B------:R-:W-:Y:S01]  /*efc0*/  LOP3.LUT R36, R36, R37, RZ, 0x3c, !PT ;  /* 0x0000002524247212 */ /* 0x000fe200078e3cff */
[----:B------:R-:W-:Y:S01]  /*efd0*/  IMAD.X R37, RZ, RZ, R5, P6 ;  /* 0x000000ffff257224 */ /* 0x000fe200030e0605 */
[----:B------:R-:W-:Y:S01]  /*efe0*/  IADD3 R77, P2, R4, 0xe000, RZ ;  /* 0x0000e000044d7810 */ /* 0x000fe20007f5e0ff */
[----:B------:R-:W0:Y:S01]  /*eff0*/  @P3 LDC R85, c[0x0][0xcec] ;  /* 0x00033b00ff553b82 */ /* 0x000e220000000800 */
[----:B------:R-:W-:Y:S01]  /*f000*/  SHF.R.U64 R72, R72, 0x3, RZ ;  /* 0x0000000348487819 */ /* 0x000fe200000012ff */
[----:B------:R-:W5:Y:S01]  /*f010*/  LD.E.128 R28, desc[UR42][R28.64] ;  /* 0x0000002a1c1c7980 */ /* 0x000f62000c101d00 */
[----:B------:R-:W-:-:S02]  /*f020*/  LOP3.LUT R10, R11, 0x380, RZ, 0xc0, !PT ;  /* 0x000003800b0a7812 */ /* 0x000fc400078ec0ff */
[C---:B------:R-:W-:Y:S01]  /*f030*/  IADD3 R57, P4, R4.reuse, 0x9000, RZ ;  /* 0x0000900004397810 */ /* 0x040fe20007f9e0ff */
[----:B------:R-:W5:Y:S01]  /*f040*/  LD.E.128 R32, desc[UR42][R32.64] ;  /* 0x0000002a20207980 */ /* 0x000f62000c101d00 */
[C---:B------:R-:W-:Y:S01]  /*f050*/  IADD3 R61, P5, R4.reuse, 0xa000, RZ ;  /* 0x0000a000043d7810 */ /* 0x040fe20007fbe0ff */
[----:B------:R-:W1:Y:S01]  /*f060*/  @P3 LDC R87, c[0x0][0xcf0] ;  /* 0x00033c00ff573b82 */ /* 0x000e620000000800 */
[C---:B------:R-:W-:Y:S01]  /*f070*/  IADD3 R65, P6, R4.reuse, 0xb000, RZ ;  /* 0x0000b00004417810 */ /* 0x040fe20007fde0ff */
[----:B------:R-:W5:Y:S01]  /*f080*/  LD.E.128 R36, desc[UR42][R36.64] ;  /* 0x0000002a24247980 */ /* 0x000f62000c101d00 */
[----:B------:R-:W-:Y:S02]  /*f090*/  LOP3.LUT R68, R69, 0x380, RZ, 0xc0, !PT ;  /* 0x0000038045447812 */ /* 0x000fe400078ec0ff */
[----:B------:R-:W-:Y:S01]  /*f0a0*/  LOP3.LUT R13, R4, 0x380, RZ, 0xc0, !PT ;  /* 0x00000380040d7812 */ /* 0x000fe200078ec0ff */
[----:B------:R-:W5:Y:S01]  /*f0b0*/  LD.E.128 R48, desc[UR42][R48.64] ;  /* 0x0000002a30307980 */ /* 0x000f62000c101d00 */
[----:B------:R-:W-:-:S02]  /*f0c0*/  LOP3.LUT R76, R77, 0x380, RZ, 0xc0, !PT ;  /* 0x000003804d4c7812 */ /* 0x000fc400078ec0ff */
[----:B------:R-:W-:Y:S01]  /*f0d0*/  LOP3.LUT R72, R72, R73, RZ, 0x3c, !PT ;  /* 0x0000004948487212 */ /* 0x000fe200078e3cff */
[----:B------:R-:W-:Y:S01]  /*f0e0*/  IMAD.X R73, RZ, RZ, R5, P1 ;  /* 0x000000ffff497224 */ /* 0x000fe200008e0605 */
[----:B------:R-:W-:Y:S02]  /*f0f0*/  SHF.R.U64 R10, R10, 0x3, RZ ;  /* 0x000000030a0a7819 */ /* 0x000fe400000012ff */
[----:B------:R-:W-:Y:S02]  /*f100*/  LOP3.LUT R56, R57, 0x380, RZ, 0xc0, !PT ;  /* 0x0000038039387812 */ /* 0x000fe400078ec0ff */
[----:B------:R-:W-:Y:S01]  /*f110*/  LOP3.LUT R60, R61, 0x380, RZ, 0xc0, !PT ;  /* 0x000003803d3c7812 */ /* 0x000fe200078ec0ff */
[----:B------:R-:W5:Y:S01]  /*f120*/  LD.E.128 R72, desc[UR42][R72.64] ;  /* 0x0000002a48487980 */ /* 0x000f62000c101d00 */
[----:B------:R-:W-:Y:S02]  /*f130*/  LOP3.LUT R64, R65, 0x380, RZ, 0xc0, !PT ;  /* 0x0000038041407812 */ /* 0x000fe400078ec0ff */
[----:B------:R-:W-:-:S02]  /*f140*/  SHF.R.U64 R68, R68, 0x3, RZ ;  /* 0x0000000344447819 */ /* 0x000fc400000012ff */
[----:B------:R-:W-:Y:S02]  /*f150*/  SHF.R.U64 R13, R13, 0x3, RZ ;  /* 0x000000030d0d7819 */ /* 0x000fe400000012ff */
[----:B------:R-:W-:Y:S02]  /*f160*/  ISETP.GE.AND P1, PT, R200, UR7, PT ;  /* 0x00000007c8007c0c */ /* 0x000fe4000bf26270 */
[----:B------:R-:W-:Y:S02]  /*f170*/  SHF.R.U64 R76, R76, 0x3, RZ ;  /* 0x000000034c4c7819 */ /* 0x000fe400000012ff */
[----:B------:R-:W-:Y:S01]  /*f180*/  LOP3.LUT R80, R10, R11, RZ, 0x3c, !PT ;  /* 0x0000000b0a507212 */ /* 0x000fe200078e3cff */
[----:B------:R-:W-:Y:S01]  /*f190*/  IMAD R11, R7, UR9, R8 ;  /* 0x00000009070b7c24 */ /* 0x000fe2000f8e0208 */
[----:B------:R-:W-:Y:S02]  /*f1a0*/  SHF.R.U64 R56, R56, 0x3, RZ ;  /* 0x0000000338387819 */ /* 0x000fe400000012ff */
[----:B------:R-:W-:-:S02]  /*f1b0*/  SHF.R.U64 R60, R60, 0x3, RZ ;  /* 0x000000033c3c7819 */ /* 0x000fc400000012ff */
[----:B------:R-:W-:Y:S01]  /*f1c0*/  SHF.R.U64 R64, R64, 0x3, RZ ;  /* 0x0000000340407819 */ /* 0x000fe200000012ff */
[----:B------:R-:W5:Y:S01]  /*f1d0*/  LD.E.128 R80, desc[UR42][R80.64] ;  /* 0x0000002a50507980 */ /* 0x000f62000c101d00 */
[----:B------:R-:W-:Y:S01]  /*f1e0*/  LOP3.LUT R68, R68, R69, RZ, 0x3c, !PT ;  /* 0x0000004544447212 */ /* 0x000fe200078e3cff */
[--C-:B------:R-:W-:Y:S01]  /*f1f0*/  IMAD.X R69, RZ, RZ, R5.reuse, P0 ;  /* 0x000000ffff457224 */ /* 0x100fe200000e0605 */
[----:B------:R-:W-:Y:S02]  /*f200*/  LOP3.LUT R4, R13, R4, RZ, 0x3c, !PT ;  /* 0x000000040d047212 */ /* 0x000fe400078e3cff */
[----:B------:R-:W-:Y:S02]  /*f210*/  SEL R8, RZ, 0xffffffff, P1 ;  /* 0xffffffffff087807 */ /* 0x000fe40000800000 */
[----:B------:R-:W-:Y:S01]  /*f220*/  LOP3.LUT R76, R76, R77, RZ, 0x3c, !PT ;  /* 0x0000004d4c4c7212 */ /* 0x000fe200078e3cff */
[--C-:B------:R-:W-:Y:S01]  /*f230*/  IMAD.X R77, RZ, RZ, R5.reuse, P2 ;  /* 0x000000ffff4d7224 */ /* 0x100fe200010e0605 */
[----:B------:R-:W-:Y:S01]  /*f240*/  ISETP.GE.AND P0, PT, R199, UR7, PT ;  /* 0x00000007c7007c0c */ /* 0x000fe2000bf06270 */
[----:B------:R2:W5:Y:S01]  /*f250*/  LD.E.128 R12, desc[UR42][R4.64] ;  /* 0x0000002a040c7980 */ /* 0x000562000c101d00 */
[----:B------:R-:W-:Y:S01]  /*f260*/  LOP3.LUT R56, R56, R57, RZ, 0x3c, !PT ;  /* 0x0000003938387212 */ /* 0x000fe200078e3cff */
[--C-:B------:R-:W-:Y:S01]  /*f270*/  IMAD.X R57, RZ, RZ, R5.reuse, P4 ;  /* 0x000000ffff397224 */ /* 0x100fe200020e0605 */
[----:B------:R-:W-:Y:S01]  /*f280*/  LOP3.LUT R60, R60, R61, RZ, 0x3c, !PT ;  /* 0x0000003d3c3c7212 */ /* 0x000fe200078e3cff */
[--C-:B------:R-:W-:Y:S01]  /*f290*/  IMAD.X R61, RZ, RZ, R5.reuse, P5 ;  /* 0x000000ffff3d7224 */ /* 0x100fe200028e0605 */
[----:B------:R-:W-:Y:S01]  /*f2a0*/  LOP3.LUT R64, R64, R65, RZ, 0x3c, !PT ;  /* 0x0000004140407212 */ /* 0x000fe200078e3cff */
[----:B------:R-:W-:Y:S01]  /*f2b0*/  IMAD.X R65, RZ, RZ, R5, P6 ;  /* 0x000000ffff417224 */ /* 0x000fe200030e0605 */
[----:B------:R-:W-:Y:S01]  /*f2c0*/  ISETP.GE.AND P2, PT, R18, UR7, PT ;  /* 0x0000000712007c0c */ /* 0x000fe2000bf46270 */
[----:B------:R-:W-:Y:S01]  /*f2d0*/  IMAD.SHL.U32 R10, R8, 0x2, RZ ;  /* 0x00000002080a7824 */ /* 0x000fe200078e00ff */
[----:B------:R-:W-:Y:S01]  /*f2e0*/  SEL R8, RZ, 0xffffffff, P0 ;  /* 0xffffffffff087807 */ /* 0x000fe20000000000 */
[----:B--2---:R-:W-:Y:S01]  /*f2f0*/  IMAD.WIDE.U32 R4, R7, UR8, RZ ;  /* 0x0000000807047c25 */ /* 0x004fe2000f8e00ff */
[----:B------:R-:W-:Y:S01]  /*f300*/  LOP3.LUT R9, R9, 0xfffffff8, RZ, 0xc0, !PT ;  /* 0xfffffff809097812 */ /* 0x000fe200078ec0ff */
[----:B------:R-:W-:Y:S01]  /*f310*/  ULDC.64 UR8, c[0x0][0xbe8] ;  /* 0x0002fa0000087ab9 */ /* 0x000fe20000000a00 */
[----:B------:R-:W-:Y:S01]  /*f320*/  SEL R7, RZ, 0x1, P2 ;  /* 0x00000001ff077807 */ /* 0x000fe20001000000 */
[----:B------:R-:W-:Y:S01]  /*f330*/  IMAD.IADD R5, R5, 0x1, R11 ;  /* 0x0000000105057824 */ /* 0x000fe200078e020b */
[----:B------:R-:W5:Y:S01]  /*f340*/  LD.E.128 R56, desc[UR42][R56.64] ;  /* 0x0000002a38387980 */ /* 0x000f62000c101d00 */
[----:B------:R-:W-:Y:S01]  /*f350*/  IMAD.SHL.U32 R8, R8, 0x4, RZ ;  /* 0x0000000408087824 */ /* 0x000fe200078e00ff */
[----:B------:R-:W-:Y:S01]  /*f360*/  LOP3.LUT R7, R10, 0x2, R7, 0xe2, !PT ;  /* 0x000000020a077812 */ /* 0x000fe200078ee207 */
[----:B------:R-:W-:Y:S01]  /*f370*/  IMAD.IADD R0, R0, 0x1, -R9 ;  /* 0x0000000100007824 */ /* 0x000fe200078e0a09 */
[----:B------:R-:W-:Y:S01]  /*f380*/  ISETP.GE.AND P0, PT, R198, UR7, PT ;  /* 0x00000007c6007c0c */ /* 0x000fe2000bf06270 */
[C---:B------:R-:W-:Y:S01]  /*f390*/  IMAD.WIDE.U32 R4, R195.reuse, UR8, R4 ;  /* 0x00000008c3047c25 */ /* 0x040fe2000f8e0004 */
[----:B------:R-:W-:Y:S01]  /*f3a0*/  LOP3.LUT R7, R8, 0x4, R7, 0xe2, !PT ;  /* 0x0000000408077812 */ /* 0x000fe200078ee207 */
[----:B------:R-:W5:Y:S01]  /*f3b0*/  LD.E.128 R60, desc[UR42][R60.64] ;  /* 0x0000002a3c3c7980 */ /* 0x000f62000c101d00 */
[----:B------:R-:W-:Y:S01]  /*f3c0*/  SHF.R.S32.HI R9, RZ, 0x1f, R194 ;  /* 0x0000001fff097819 */ /* 0x000fe200000114c2 */
[----:B------:R-:W-:Y:S01]  /*f3d0*/  IMAD R0, R0, 0x20, R3 ;  /* 0x0000002000007824 */ /* 0x000fe200078e0203 */
[----:B------:R-:W-:Y:S01]  /*f3e0*/  SEL R8, RZ, 0xffffffff, P0 ;  /* 0xffffffffff087807 */ /* 0x000fe20000000000 */
[----:B------:R-:W-:Y:S01]  /*f3f0*/  IMAD R5, R195, UR9, R5 ;  /* 0x00000009c3057c24 */ /* 0x000fe2000f8e0205 */
[----:B------:R-:W-:Y:S01]  /*f400*/  ISETP.GE.AND P0, PT, R197, UR7, PT ;  /* 0x00000007c5007c0c */ /* 0x000fe2000bf06270 */
[----:B------:R-:W-:Y:S01]  /*f410*/  ULDC.64 UR8, c[0x0][0xbf0] ;  /* 0x0002fc0000087ab9 */ /* 0x000fe20000000a00 */
[----:B------:R-:W-:Y:S01]  /*f420*/  VIADD R20, R0, UR39 ;  /* 0x0000002700147c36 */ /* 0x000fe20008000000 */
[----:B------:R-:W5:Y:S01]  /*f430*/  LD.E.128 R64, desc[UR42][R64.64] ;  /* 0x0000002a40407980 */ /* 0x000f62000c101d00 */
[----:B------:R-:W-:Y:S01]  /*f440*/  IMAD R11, R9, UR8, RZ ;  /* 0x00000008090b7c24 */ /* 0x000fe2000f8e02ff */
[----:B------:R-:W-:Y:S01]  /*f450*/  SEL R9, RZ, 0xffffffff, P0 ;  /* 0xffffffffff097807 */ /* 0x000fe20000000000 */
[----:B------:R-:W-:Y:S01]  /*f460*/  IMAD.SHL.U32 R8, R8, 0x8, RZ ;  /* 0x0000000808087824 */ /* 0x000fe200078e00ff */
[----:B------:R-:W5:Y:S01]  /*f470*/  LD.E.128 R68, desc[UR42][R68.64] ;  /* 0x0000002a44447980 */ /* 0x000f62000c101d00 */
[----:B0-----:R-:W-:-:S03]  /*f480*/  @P3 IMAD.HI.U32 R0, R20, R85, RZ ;  /* 0x0000005514003227 */ /* 0x001fc600078e00ff */
[----:B------:R-:W-:Y:S01]  /*f490*/  LOP3.LUT R8, R8, 0x8, R7, 0xe2, !PT ;  /* 0x0000000808087812 */ /* 0x000fe200078ee207 */
[----:B------:R-:W-:Y:S01]  /*f4a0*/  IMAD.SHL.U32 R9, R9, 0x10, RZ ;  /* 0x0000001009097824 */ /* 0x000fe200078e00ff */
[----:B------:R-:W5:Y:S01]  /*f4b0*/  LD.E.128 R76, desc[UR42][R76.64] ;  /* 0x0000002a4c4c7980 */ /* 0x000f62000c101d00 */
[----:B------:R-:W-:Y:S01]  /*f4c0*/  IMAD.MOV.U32 R7, RZ, RZ, R20 ;  /* 0x000000ffff077224 */ /* 0x000fe200078e0014 */
[----:B-1----:R-:W-:Y:S01]  /*f4d0*/  @P3 SHF.R.U32.HI R7, RZ, R87, R0 ;  /* 0x00000057ff073219 */ /* 0x002fe20000011600 */
[C---:B------:R-:W-:Y:S02]  /*f4e0*/  IMAD R11, R194.reuse, UR9, R11 ;  /* 0x00000009c20b7c24 */ /* 0x040fe4000f8e020b */
[----:B------:R-:W-:Y:S01]  /*f4f0*/  IMAD.WIDE.U32 R4, R194, UR8, R4 ;  /* 0x00000008c2047c25 */ /* 0x000fe2000f8e0004 */
[----:B------:R-:W-:Y:S01]  /*f500*/  LOP3.LUT R8, R9, 0x10, R8, 0xe2, !PT ;  /* 0x0000001009087812 */ /* 0x000fe200078ee208 */
[----:B------:R-:W-:Y:S01]  /*f510*/  ULDC.64 UR8, c[0x0][0xbe0] ;  /* 0x0002f80000087ab9 */ /* 0x000fe20000000a00 */
[----:B------:R-:W-:Y:S01]  /*f520*/  SHF.R.S32.HI R9, RZ, 0x1f, R7 ;  /* 0x0000001fff097819 */ /* 0x000fe20000011407 */
[----:B------:R-:W-:Y:S01]  /*f530*/  IMAD.IADD R5, R5, 0x1, R11 ;  /* 0x0000000105057824 */ /* 0x000fe200078e020b */
[----:B------:R-:W-:Y:S01]  /*f540*/  ISETP.GE.AND P0, PT, R196, UR7, PT ;  /* 0x00000007c4007c0c */ /* 0x000fe2000bf06270 */
[----:B------:R-:W-:Y:S01]  /*f550*/  IMAD.MOV R11, RZ, RZ, -R7 ;  /* 0x000000ffff0b7224 */ /* 0x000fe200078e0a07 */
[----:B------:R-:W-:Y:S01]  /*f560*/  @!PT LDS RZ, [RZ] ;  /* 0x00000000fffff984 */ /* 0x000fe20000000800 */
[----:B------:R-:W-:Y:S01]  /*f570*/  @!PT LDS RZ, [RZ] ;  /* 0x00000000fffff984 */ /* 0x000fe20000000800 */
[----:B------:R-:W-:Y:S01]  /*f580*/  @!PT LDS RZ, [RZ] ;  /* 0x00000000fffff984 */ /* 0x000fe20000000800 */
[----:B------:R-:W-:Y:S01]  /*f590*/  @!PT LDS RZ, [RZ] ;  /* 0x00000000fffff984 */ /* 0x000fe20000000800 */
[----:B------:R0:W-:Y:S06]  /*f5a0*/  MEMBAR.ALL.CTA ;  /* 0x0000000000007992 */ /* 0x0001ec0000008000 */
[----:B0-----:R-:W0:Y:S01]  /*f5b0*/  FENCE.VIEW.ASYNC.S ;  /* 0x00000000000073c6 */ /* 0x001e220000000000 */
[----:B------:R-:W-:Y:S01]  /*f5c0*/  IMAD R10, R9, UR8, RZ ;  /* 0x00000008090a7c24 */ /* 0x000fe2000f8e02ff */
[----:B------:R-:W-:Y:S01]  /*f5d0*/  SEL R0, RZ, 0xffffffff, P0 ;  /* 0xffffffffff007807 */ /* 0x000fe20000000000 */
[----:B------:R-:W-:-:S02]  /*f5e0*/  IMAD R9, R21, R11, R20 ;  /* 0x0000000b15097224 */ /* 0x000fc400078e0214 */
[----:B------:R-:W-:-:S04]  /*f5f0*/  IMAD.WIDE.U32 R4, R7, UR8, R4 ;  /* 0x0000000807047c25 */ /* 0x000fc8000f8e0004 */
[----:B------:R-:W-:Y:S01]  /*f600*/  IMAD.SHL.U32 R85, R0, 0x20, RZ ;  /* 0x0000002000557824 */ /* 0x000fe200078e00ff */
[----:B------:R-:W-:Y:S01]  /*f610*/  SHF.R.S32.HI R0, RZ, 0x1f, R9 ;  /* 0x0000001fff007819 */ /* 0x000fe20000011409 */
[----:B------:R-:W-:Y:S01]  /*f620*/  IMAD R11, R7, UR9, R10 ;  /* 0x00000009070b7c24 */ /* 0x000fe2000f8e020a */
[----:B------:R-:W-:Y:S01]  /*f630*/  ULDC.64 UR8, c[0x0][0xbd8] ;  /* 0x0002f60000087ab9 */ /* 0x000fe20000000a00 */
[----:B------:R-:W-:Y:S01]  /*f640*/  IMAD R86, R21, UR6, RZ ;  /* 0x0000000615567c24 */ /* 0x000fe2000f8e02ff */
[----:B------:R-:W-:Y:S01]  /*f650*/  LOP3.LUT R8, R85, 0x20, R8, 0xe2, !PT ;  /* 0x0000002055087812 */ /* 0x000fe200078ee208 */
[----:B------:R-:W-:Y:S02]  /*f660*/  IMAD.IADD R5, R5, 0x1, R11 ;  /* 0x0000000105057824 */ /* 0x000fe400078e020b */
[----:B------:R-:W-:Y:S02]  /*f670*/  IMAD R0, R0, UR8, RZ ;  /* 0x0000000800007c24 */ /* 0x000fe4000f8e02ff */
[----:B------:R-:W-:-:S02]  /*f680*/  VIADD R85, R3, UR39 ;  /* 0x0000002703557c36 */ /* 0x000fc40008000000 */
[C---:B------:R-:W-:Y:S02]  /*f690*/  VIADD R153, R18.reuse, 0x180 ;  /* 0x0000018012997836 */ /* 0x040fe40000000000 */
[C---:B------:R-:W-:Y:S02]  /*f6a0*/  IMAD R11, R9.reuse, UR9, R0 ;  /* 0x00000009090b7c24 */ /* 0x040fe4000f8e0200 */
[----:B------:R-:W-:Y:S01]  /*f6b0*/  IMAD.WIDE.U32 R4, R9, UR8, R4 ;  /* 0x0000000809047c25 */ /* 0x000fe2000f8e0004 */
[----:B------:R-:W-:Y:S01]  /*f6c0*/  ISETP.GE.AND P1, PT, R85, R86, PT ;  /* 0x000000565500720c */ /* 0x000fe20003f26270 */
[----:B------:R-:W-:Y:S01]  /*f6d0*/  ULDC.64 UR8, c[0x0][0xb80] ;  /* 0x0002e00000087ab9 */ /* 0x000fe20000000a00 */
[----:B------:R-:W-:Y:S01]  /*f6e0*/  ISETP.GE.AND P0, PT, R153, UR7, PT ;  /* 0x0000000799007c0c */ /* 0x000fe2000bf06270 */
[----:B------:R-:W-:Y:S01]  /*f6f0*/  VIADD R152, R18, 0x1c0 ;  /* 0x000001c012987836 */ /* 0x000fe20000000000 */
[----:B------:R-:W-:Y:S01]  /*f700*/  LEA R22, P2, R4, UR8, 0x1 ;  /* 0x0000000804167c11 */ /* 0x000fe2000f8408ff */
[----:B------:R-:W-:-:S02]  /*f710*/  IMAD.IADD R3, R5, 0x1, R11 ;  /* 0x0000000105037824 */ /* 0x000fc400078e020b */
[----:B------:R-:W-:Y:S01]  /*f720*/  VIADD R0, R17, 0x38820 ;  /* 0x0003882011007836 */ /* 0x000fe20000000000 */
[----:B------:R-:W-:Y:S02]  /*f730*/  SEL R7, RZ, 0x40, P0 ;  /* 0x00000040ff077807 */ /* 0x000fe40000000000 */
[----:B------:R-:W-:Y:S02]  /*f740*/  ISETP.GE.AND P0, PT, R152, UR7, PT ;  /* 0x0000000798007c0c */ /* 0x000fe4000bf06270 */
[----:B------:R-:W-:Y:S02]  /*f750*/  LEA.HI.X R84, R4, UR9, R3, 0x1, P2 ;  /* 0x0000000904547c11 */ /* 0x000fe400090f0c03 */
[----:B------:R-:W-:Y:S02]  /*f760*/  PRMT R0, RZ, 0x654, R0 ;  /* 0x00000654ff007816 */ /* 0x000fe40000000000 */
[----:B------:R-:W-:Y:S01]  /*f770*/  LOP3.LUT R7, R8, R7, RZ, 0xfc, !PT ;  /* 0x0000000708077212 */ /* 0x000fe200078efcff */
[----:B0-----:R0:W1:Y:S01]  /*f780*/  SHFL.IDX PT, R4, R22, RZ, 0x181f ;  /* 0x00181fff16047589 */ /* 0x00106200000e0000 */
[----:B------:R-:W-:Y:S01]  /*f790*/  SEL R8, RZ, 0x80, P0 ;  /* 0x00000080ff087807 */ /* 0x000fe20000000000 */
[----:B------:R2:W-:Y:S01]  /*f7a0*/  SYNCS.ARRIVE.TRANS64.RED.A1T0 RZ, [R0+URZ], RZ ;  /* 0x000000ff00ff79a7 */ /* 0x0005e2000810043f */
[----:B------:R-:W-:Y:S01]  /*f7b0*/  BSSY B1, `(.L_x_4987) ;  /* 0x000002a000017945 */ /* 0x000fe20003800000 */
[----:B------:R0:W3:Y:S01]  /*f7c0*/  SHFL.IDX PT, R5, R84, RZ, 0x181f ;  /* 0x00181fff54057589 */ /* 0x0000e200000e0000 */
[----:B------:R-:W-:-:S02]  /*f7d0*/  SHF.R.S32.HI R154, RZ, 0x1f, R200 ;  /* 0x0000001fff9a7819 */ /* 0x000fc400000114c8 */
[----:B--2---:R-:W-:Y:S01]  /*f7e0*/  LOP3.LUT R0, R7, R8, RZ, 0xfc, !PT ;  /* 0x0000000807007212 */ /* 0x004fe200078efcff */
        /* <DEDUP_REMOVED lines=17> */
[----:B------:R-:W-:Y:S02]  /*f900*/  @!P4 LEA.HI.X R21, R199, R5, R3, 0x1, P5 ;  /* 0x00000005c715c211 */ /* 0x000fe400028f0c03 */
[----:B------:R-:W-:-:S03]  /*f910*/  SHF.R.S32.HI R3, RZ, 0x1f, R196 ;  /* 0x0000001fff037819 */ /* 0x000fc600000114c4 */
[----:B------:R4:W-:Y:S01]  /*f920*/  @!P4 ST.E.128 desc[UR42][R20.64], R36 ;  /* 0x000000241400c985 */ /* 0x0009e2000c101d2a */
[CC--:B-1----:R-:W-:Y:S02]  /*f930*/  @!P3 LEA R14, P6, R198.reuse, R4.reuse, 0x1 ;  /* 0x00000004c60eb211 */ /* 0x0c2fe400078c08ff */
[CC--:B------:R-:W-:Y:S02]  /*f940*/  @!P2 LEA R12, P5, R197.reuse, R4.reuse, 0x1 ;  /* 0x00000004c50ca211 */ /* 0x0c0fe400078a08ff */
[-C--:B------:R-:W-:Y:S02]  /*f950*/  @!P3 LEA.HI.X R15, R198, R5.reuse, R87, 0x1, P6 ;  /* 0x00000005c60fb211 */ /* 0x080fe400030f0c57 */
[----:B------:R-:W-:Y:S02]  /*f960*/  LOP3.LUT P6, RZ, R0, 0x80, RZ, 0xc0, !PT ;  /* 0x0000008000ff7812 */ /* 0x000fe400078cc0ff */
[----:B------:R-:W-:Y:S01]  /*f970*/  @!P2 LEA.HI.X R13, R197, R5, R88, 0x1, P5 ;  /* 0x00000005c50da211 */ /* 0x000fe200028f0c58 */
[----:B------:R4:W-:Y:S01]  /*f980*/  @!P3 ST.E.128 desc[UR42][R14.64], R44 ;  /* 0x0000002c0e00b985 */ /* 0x0009e2000c101d2a */
[----:B------:R-:W-:-:S02]  /*f990*/  @!P1 LEA R10, P5, R196, R4, 0x1 ;  /* 0x00000004c40a9211 */ /* 0x000fc400078a08ff */
[----:B--2---:R-:W-:Y:S01]  /*f9a0*/  SHF.R.S32.HI R9, RZ, 0x1f, R153 ;  /* 0x0000001fff097819 */ /* 0x004fe20000011499 */
[----:B------:R4:W-:Y:S01]  /*f9b0*/  @!P2 ST.E.128 desc[UR42][R12.64], R52 ;  /* 0x000000340c00a985 */ /* 0x0009e2000c101d2a */
[-C--:B------:R-:W-:Y:S02]  /*f9c0*/  @!P1 LEA.HI.X R11, R196, R5.reuse, R3, 0x1, P5 ;  /* 0x00000005c40b9211 */ /* 0x080fe400028f0c03 */
        /* <DEDUP_REMOVED lines=8> */
.L_x_4988:
[----:B------:R-:W-:Y:S05]  /*fa50*/  BSYNC B1 ;  /* 0x0000000000017941 */ /* 0x000fea0003800000 */
.L_x_4987:
[----:B------:R-:W-:Y:S01]  /*fa60*/  VIADD R3, R85, 0x20 ;  /* 0x0000002055037836 */ /* 0x000fe20000000000 */
[----:B---34-:R2:W3:Y:S04]  /*fa70*/  SHFL.IDX PT, R5, R84, 0x1, 0x181f ;  /* 0x00381f0054057f89 */ /* 0x0184e800000e0000 */
        /* <DEDUP_REMOVED lines=21> */
[-C--:B------:R-:W-:Y:S02]  /*fbd0*/  @!P1 LEA R14, P6, R198, R4.reuse, 0x1 ;  /* 0x00000004c60e9211 */ /* 0x080fe400078c08ff */
[----:B------:R-:W-:Y:S01]  /*fbe0*/  SHF.R.S32.HI R3, RZ, 0x1f, R197 ;  /* 0x0000001fff037819 */ /* 0x000fe200000114c5 */
        /* <DEDUP_REMOVED lines=19> */
.L_x_4986:
[----:B------:R-:W-:Y:S01]  /*fd20*/  ULDC.64 UR8, c[0x0][0xc08] ;  /* 0x0003020000087ab9 */ /* 0x000fe20000000a00 */
[----:B------:R-:W-:Y:S01]  /*fd30*/  ULDC UR7, c[0x0][0xce8] ;  /* 0x00033a0000077ab9 */ /* 0x000fe20000000800 */
[----:B------:R-:W-:Y:S01]  /*fd40*/  IMAD R8, R8, UR8, RZ ;  /* 0x0000000808087c24 */ /* 0x000fe2000f8e02ff */
[----:B------:R-:W-:Y:S01]  /*fd50*/  UISETP.NE.AND UP0, UPT, UR7, 0x1, UPT ;  /* 0x000000010700788c */ /* 0x000fe2000bf05270 */
[C---:B------:R-:W-:Y:S01]  /*fd60*/  IMAD.WIDE.U32 R4, R7.reuse, UR8, RZ ;  /* 0x0000000807047c25 */ /* 0x040fe2000f8e00ff */
[----:B------:R-:W-:Y:S01]  /*fd70*/  ULDC.64 UR10, c[0x0][0xc30] ;  /* 0x00030c00000a7ab9 */ /* 0x000fe20000000a00 */
[----:B------:R-:W-:Y:S01]  /*fd80*/  UIMAD UR6, UR6, UR7, URZ ;  /* 0x00000007060672a4 */ /* 0x000fe2000f8e023f */
[----:B------:R-:W-:Y:S01]  /*fd90*/  BSSY B1, `(.L_x_4990) ;  /* 0x00000d7000017945 */ /* 0x000fe20003800000 */
[----:B0-----:R-:W-:Y:S01]  /*fda0*/  IMAD R3, R7, UR9, R8 ;  /* 0x0000000907037c24 */ /* 0x001fe2000f8e0208 */
[----:B------:R-:W-:Y:S01]  /*fdb0*/  ULDC.64 UR8, c[0x0][0xc38] ;  /* 0x00030e0000087ab9 */ /* 0x000fe20000000a00 */
[----:B------:R-:W-:Y:S01]  /*fdc0*/  PLOP3.LUT P0, PT, PT, PT, UP0, 0x80, 0x0 ;  /* 0x000000000000781c */ /* 0x000fe20003f0f008 */
[----:B------:R-:W-:Y:S01]  /*fdd0*/  VIADD R0, R193, UR39 ;  /* 0x00000027c1007c36 */ /* 0x000fe20008000000 */
[----:B------:R-:W-:Y:S01]  /*fde0*/  SHF.R.S32.HI R152, RZ, 0x1f, R203 ;  /* 0x0000001fff987819 */ /* 0x000fe200000114cb */
[----:B------:R-:W-:Y:S01]  /*fdf0*/  IMAD.IADD R5, R5, 0x1, R3 ;  /* 0x0000000105057824 */ /* 0x000fe200078e0203 */
[----:B------:R-:W-:Y:S01]  /*fe00*/  SHF.R.S32.HI R3, RZ, 0x1f, R194 ;  /* 0x0000001fff037819 */ /* 0x000fe200000114c2 */
[----:B------:R-:W-:Y:S01]  /*fe10*/  IMAD.MOV.U32 R7, RZ, RZ, R0 ;  /* 0x000000ffff077224 */ /* 0x000fe200078e0000 */
[----:B------:R-:W-:Y:S01]  /*fe20*/  SHF.R.S32.HI R153, RZ, 0x1f, R204 ;  /* 0x0000001fff997819 */ /* 0x000fe200000114cc */
[----:B------:R-:W-:Y:S01]  /*fe30*/  IMAD.WIDE.U32 R4, R195, UR8, R4 ;  /* 0x00000008c3047c25 */ /* 0x000fe2000f8e0004 */
[----:B------:R-:W-:-:S02]  /*fe40*/  SHF.R.S32.HI R154, RZ, 0x1f, R205 ;  /* 0x0000001fff9a7819 */ /* 0x000fc400000114cd */
[----:B------:R-:W-:Y:S01]  /*fe50*/  SHF.R.S32.HI R155, RZ, 0x1f, R206 ;  /* 0x0000001fff9b7819 */ /* 0x000fe200000114ce */
[----:B------:R-:W-:Y:S01]  /*fe60*/  IMAD R5, R195, UR9, R5 ;  /* 0x00000009c3057c24 */ /* 0x000fe2000f8e0205 */
[----:B------:R-:W-:Y:S01]  /*fe70*/  ULDC.64 UR8, c[0x0][0xc40] ;  /* 0x0003100000087ab9 */ /* 0x000fe20000000a00 */
[----:B------:R-:W-:Y:S01]  /*fe80*/  VIADD R178, R23, 0x20 ;  /* 0x0000002017b27836 */ /* 0x000fe20000000000 */
[----:B------:R-:W-:Y:S01]  /*fe90*/  SHF.R.S32.HI R156, RZ, 0x1f, R207 ;  /* 0x0000001fff9c7819 */ /* 0x000fe200000114cf */
[----:B------:R-:W-:Y:S01]  /*fea0*/  IMAD R3, R3, UR8, RZ ;  /* 0x0000000803037c24 */ /* 0x000fe2000f8e02ff */
[----:B------:R-:W-:Y:S01]  /*feb0*/  SHF.R.S32.HI R157, RZ, 0x1f, R208 ;  /* 0x0000001fff9d7819 */ /* 0x000fe200000114d0 */
[C---:B------:R-:W-:Y:S01]  /*fec0*/  IMAD.WIDE.U32 R4, R194.reuse, UR8, R4 ;  /* 0x00000008c2047c25 */ /* 0x040fe2000f8e0004 */
[----:B------:R-:W-:Y:S01]  /*fed0*/  @UP0 ULDC UR8, c[0x0][0xcec] ;  /* 0x00033b0000080ab9 */ /* 0x000fe20000000800 */
[----:B------:R-:W-:Y:S02]  /*fee0*/  SHF.R.S32.HI R158, RZ, 0x1f, R209 ;  /* 0x0000001fff9e7819 */ /* 0x000fe400000114d1 */
[----:B------:R-:W-:Y:S01]  /*fef0*/  IMAD R3, R194, UR9, R3 ;  /* 0x00000009c2037c24 */ /* 0x000fe2000f8e0203 */
[----:B------:R-:W-:Y:S01]  /*ff00*/  SHF.R.S32.HI R159, RZ, 0x1f, R210 ;  /* 0x0000001fff9f7819 */ /* 0x000fe200000114d2 */
[----:B------:R-:W-:Y:S01]  /*ff10*/  VIADD R180, R23, 0x18 ;  /* 0x0000001817b47836 */ /* 0x000fe20000000000 */
[----:B------:R-:W-:Y:S01]  /*ff20*/  SHF.R.S32.HI R160, RZ, 0x1f, R211 ;  /* 0x0000001fffa07819 */ /* 0x000fe200000114d3 */
[----:B------:R-:W-:Y:S01]  /*ff30*/  IMAD.IADD R5, R5, 0x1, R3 ;  /* 0x0000000105057824 */ /* 0x000fe200078e0203 */
[----:B------:R-:W-:Y:S01]  /*ff40*/  SHF.R.S32.HI R161, RZ, 0x1f, R212 ;  /* 0x0000001fffa17819 */ /* 0x000fe200000114d4 */
[----:B------:R-:W-:Y:S01]  /*ff50*/  @P0 IMAD.HI.U32 R3, R0, UR8, RZ ;  /* 0x0000000800030c27 */ /* 0x000fe2000f8e00ff */
[----:B------:R-:W-:Y:S01]  /*ff60*/  @UP0 ULDC UR8, c[0x0][0xcf0] ;  /* 0x00033c0000080ab9 */ /* 0x000fe20000000800 */
[----:B------:R-:W-:-:S02]  /*ff70*/  SHF.R.S32.HI R162, RZ, 0x1f, R213 ;  /* 0x0000001fffa27819 */ /* 0x000fc400000114d5 */
[C---:B------:R-:W-:Y:S01]  /*ff80*/  VIADD R182, R23.reuse, 0x10 ;  /* 0x0000001017b67836 */ /* 0x040fe20000000000 */
[----:B------:R-:W-:Y:S01]  /*ff90*/  @P0 SHF.R.U32.HI R7, RZ, UR8, R3 ;  /* 0x00000008ff070c19 */ /* 0x000fe20008011603 */
[----:B------:R-:W-:Y:S01]  /*ffa0*/  ULDC.64 UR8, c[0x0][0xc48] ;  /* 0x0003120000087ab9 */ /* 0x000fe20000000a00 */
[----:B------:R-:W-:Y:S01]  /*ffb0*/  VIADD R184, R23, 0x8 ;  /* 0x0000000817b87836 */ /* 0x000fe20000000000 */
[----:B------:R-:W-:Y:S01]  /*ffc0*/  SHF.R.S32.HI R163, RZ, 0x1f, R214 ;  /* 0x0000001fffa37819 */ /* 0x000fe200000114d6 */
[----:B------:R-:W-:Y:S01]  /*ffd0*/  IMAD.WIDE.U32 R4, R201, UR8, R4 ;  /* 0x00000008c9047c25 */ /* 0x000fe2000f8e0004 */
[----:B------:R-:W-:Y:S02]  /*ffe0*/  SHF.R.S32.HI R3, RZ, 0x1f, R7 ;  /* 0x0000001fff037819 */ /* 0x000fe40000011407 */
[----:B------:R-:W-:Y:S01]  /*fff0*/  SHF.R.S32.HI R164, RZ, 0x1f, R215 ;  /* 0x0000001fffa47819 */ /* 0x000fe200000114d7 */
[----:B------:R-:W-:Y:S01]  /*10000*/  IMAD.MOV R9, RZ, RZ, -R7 ;  /* 0x000000ffff097224 */ /* 0x000fe200078e0a07 */
[----:B------:R-:W-:Y:S01]  /*10010*/  SHF.R.S32.HI R165, RZ, 0x1f, R216 ;  /* 0x0000001fffa57819 */ /* 0x000fe200000114d8 */
[----:B------:R-:W-:Y:S01]  /*10020*/  IMAD R8, R3, UR10, RZ ;  /* 0x0000000a03087c24 */ /* 0x000fe2000f8e02ff */
[----:B------:R-:W-:Y:S01]  /*10030*/  SHF.R.S32.HI R166, RZ, 0x1f, R217 ;  /* 0x0000001fffa67819 */ /* 0x000fe200000114d9 */
[----:B------:R-:W-:Y:S01]  /*10040*/  IMAD R3, R9, UR7, R0 ;  /* 0x0000000709037c24 */ /* 0x000fe2000f8e0200 */
[----:B------:R-:W-:Y:S01]  /*10050*/  SHF.R.S32.HI R167, RZ, 0x1f, R218 ;  /* 0x0000001fffa77819 */ /* 0x000fe200000114da */
[----:B------:R-:W-:Y:S01]  /*10060*/  IMAD R5, R201, UR9, R5 ;  /* 0x00000009c9057c24 */ /* 0x000fe2000f8e0205 */
[----:B------:R-:W-:Y:S01]  /*10070*/  ULDC.64 UR8, c[0x0][0xc28] ;  /* 0x00030a0000087ab9 */ /* 0x000fe20000000a00 */
[C---:B------:R-:W-:Y:S01]  /*10080*/  IMAD R9, R7.reuse, UR11, R8 ;  /* 0x0000000b07097c24 */ /* 0x040fe2000f8e0208 */
[----:B------:R-:W-:Y:S01]  /*10090*/  SHF.R.S32.HI R0, RZ, 0x1f, R3 ;  /* 0x0000001fff007819 */ /* 0x000fe20000011403 */
[----:B------:R-:W-:Y:S01]  /*100a0*/  IMAD.WIDE.U32 R4, R7, UR10, R4 ;  /* 0x0000000a07047c25 */ /* 0x000fe2000f8e0004 */
[----:B------:R-:W-:-:S02]  /*100b0*/  SHF.R.S32.HI R168, RZ, 0x1f, R219 ;  /* 0x0000001fffa87819 */ /* 0x000fc400000114db */
[----:B------:R-:W-:Y:S01]  /*100c0*/  SHF.R.S32.HI R169, RZ, 0x1f, R220 ;  /* 0x0000001fffa97819 */ /* 0x000fe200000114dc */
[----:B------:R-:W-:Y:S01]  /*100d0*/  IMAD.IADD R5, R5, 0x1, R9 ;  /* 0x0000000105057824 */ /* 0x000fe200078e0209 */
[----:B------:R-:W-:Y:S01]  /*100e0*/  SHF.R.S32.HI R170, RZ, 0x1f, R221 ;  /* 0x0000001fffaa7819 */ /* 0x000fe200000114dd */
[----:B------:R-:W-:Y:S01]  /*100f0*/  IMAD R0, R0, UR8, RZ ;  /* 0x0000000800007c24 */ /* 0x000fe2000f8e02ff */
[----:B------:R-:W-:Y:S01]  /*10100*/  SHF.R.S32.HI R171, RZ, 0x1f, R222 ;  /* 0x0000001fffab7819 */ /* 0x000fe200000114de */
[C---:B------:R-:W-:Y:S01]  /*10110*/  IMAD.WIDE.U32 R4, R3.reuse, UR8, R4 ;  /* 0x0000000803047c25 */ /* 0x040fe2000f8e0004 */
[----:B------:R-:W-:Y:S02]  /*10120*/  SHF.R.S32.HI R172, RZ, 0x1f, R223 ;  /* 0x0000001fffac7819 */ /* 0x000fe400000114df */
[----:B------:R-:W-:Y:S01]  /*10130*/  SHF.R.S32.HI R20, RZ, 0x1f, R224 ;  /* 0x0000001fff147819 */ /* 0x000fe200000114e0 */
[----:B------:R-:W-:Y:S01]  /*10140*/  IMAD R7, R3, UR9, R0 ;  /* 0x0000000903077c24 */ /* 0x000fe2000f8e0200 */
[----:B------:R-:W-:Y:S01]  /*10150*/  ULDC.64 UR8, c[0x0][0xc00] ;  /* 0x0003000000087ab9 */ /* 0x000fe20000000a00 */
[----:B------:R-:W-:Y:S01]  /*10160*/  SHF.R.S32.HI R21, RZ, 0x1f, R225 ;  /* 0x0000001fff157819 */ /* 0x000fe200000114e1 */
[----:B------:R-:W-:Y:S01]  /*10170*/  VIADD R177, R23, 0x20 ;  /* 0x0000002017b17836 */ /* 0x000fe20000000000 */
[C---:B------:R-:W-:Y:S01]  /*10180*/  LEA R0, P0, R4.reuse, UR8, 0x2 ;  /* 0x0000000804007c11 */ /* 0x040fe2000f8010ff */
[----:B------:R-:W-:Y:S01]  /*10190*/  IMAD.IADD R3, R5, 0x1, R7 ;  /* 0x0000000105037824 */ /* 0x000fe200078e0207 */
[----:B------:R-:W-:Y:S01]  /*101a0*/  SHF.R.S32.HI R173, RZ, 0x1f, R226 ;  /* 0x0000001fffad7819 */ /* 0x000fe200000114e2 */
[----:B------:R-:W-:Y:S01]  /*101b0*/  VIADD R7, R19, UR39 ;  /* 0x0000002713077c36 */ /* 0x000fe20008000000 */
[----:B------:R-:W-:Y:S01]  /*101c0*/  SHF.R.S32.HI R174, RZ, 0x1f, R227 ;  /* 0x0000001fffae7819 */ /* 0x000fe200000114e3 */
[----:B------:R0:W1:Y:S01]  /*101d0*/  SHFL.IDX PT, R13, R0, RZ, 0x1c1f ;  /* 0x001c1fff000d7589 */ /* 0x00006200000e0000 */
[----:B------:R-:W-:Y:S01]  /*101e0*/  LEA.HI.X R3, R4, UR9, R3, 0x2, P0 ;  /* 0x0000000904037c11 */ /* 0x000fe200080f1403 */
[----:B------:R-:W-:Y:S01]  /*101f0*/  VIADD R4, R17, 0x38820 ;  /* 0x0003882011047836 */ /* 0x000fe20000000000 */
[----:B------:R-:W-:Y:S01]  /*10200*/  ISETP.GE.AND P0, PT, R7, UR6, PT ;  /* 0x0000000607007c0c */ /* 0x000fe2000bf06270 */
[C---:B------:R-:W-:Y:S01]  /*10210*/  VIADD R179, R23.reuse, 0x18 ;  /* 0x0000001817b37836 */ /* 0x040fe20000000000 */
[----:B------:R-:W-:Y:S01]  /*10220*/  SHF.R.S32.HI R175, RZ, 0x1f, R228 ;  /* 0x0000001fffaf7819 */ /* 0x000fe200000114e4 */
[----:B------:R0:W2:Y:S01]  /*10230*/  SHFL.IDX PT, R12, R3, RZ, 0x1c1f ;  /* 0x001c1fff030c7589 */ /* 0x0000a200000e0000 */
[----:B------:R-:W-:Y:S01]  /*10240*/  PRMT R4, RZ, 0x654, R4 ;  /* 0x00000654ff047816 */ /* 0x000fe20000000004 */
[C---:B------:R-:W-:Y:S01]  /*10250*/  VIADD R181, R23.reuse, 0x10 ;  /* 0x0000001017b57836 */ /* 0x040fe20000000000 */
[----:B------:R-:W-:Y:S01]  /*10260*/  SHF.R.S32.HI R176, RZ, 0x1f, R229 ;  /* 0x0000001fffb07819 */ /* 0x000fe200000114e5 */
[----:B------:R-:W-:Y:S01]  /*10270*/  VIADD R183, R23, 0x8 ;  /* 0x0000000817b77836 */ /* 0x000fe20000000000 */
[----:B------:R0:W-:Y:S01]  /*10280*/  SYNCS.ARRIVE.TRANS64.RED.A1T0 RZ, [R4+URZ], RZ ;  /* 0x000000ff04ff79a7 */ /* 0x0001e2000810043f */
        /* <DEDUP_REMOVED lines=135> */
.L_x_4991:
[----:B------:R-:W-:Y:S05]  /*10b00*/  BSYNC B1 ;  /* 0x0000000000017941 */ /* 0x000fea0003800000 */
.L_x_4990:
        /* <DEDUP_REMOVED lines=26> */
[-C--:B0-----:R-:W-:Y:S02]  /*10cb0*/  @!P3 LEA R4, P1, R177, R0.reuse, 0x2 ;  /* 0x00000000b104b211 */ /* 0x081fe400078210ff */
        /* <DEDUP_REMOVED lines=10> */
[----:B------:R-:W-:-:S03]  /*10d60*/  ISETP.GE.AND P4, PT, R223, UR6, PT ;  /* 0x00000006df007c0c */ /* 0x000fc6000bf86270 */
[----:B------:R4:W-:Y:S01]  /*10d70*/  @!P5 ST.E.64 desc[UR42][R10.64], R50 ;  /* 0x000000320a00d985 */ /* 0x0009e2000c101b2a */
[CC--:B0-----:R-:W-:Y:S02]  /*10d80*/  @!P0 LEA R4, P6, R227.reuse, R0.reuse, 0x2 ;  /* 0x00000000e3048211 */ /* 0x0c1fe400078c10ff */
[C---:B---3--:R-:W-:Y:S02]  /*10d90*/  @!P1 LEA R8, P5, R226.reuse, R0, 0x2 ;  /* 0x00000000e2089211 */ /* 0x048fe400078a10ff */
[-C--:B------:R-:W-:Y:S02]  /*10da0*/  @!P0 LEA.HI.X R5, R227, R22.reuse, R174, 0x2, P6 ;  /* 0x00000016e3058211 */ /* 0x080fe400030f14ae */
[----:B------:R-:W-:Y:S02]  /*10db0*/  @!P1 LEA.HI.X R9, R226, R22, R173, 0x2, P5 ;  /* 0x00000016e2099211 */ /* 0x000fe400028f14ad */
[----:B------:R-:W-:Y:S01]  /*10dc0*/  ISETP.GE.AND P5, PT, R222, UR6, PT ;  /* 0x00000006de007c0c */ /* 0x000fe2000bfa6270 */
[----:B------:R0:W-:Y:S01]  /*10dd0*/  @!P0 ST.E.64 desc[UR42][R4.64], R54 ;  /* 0x0000003604008985 */ /* 0x0001e2000c101b2a */
[----:B----4-:R-:W-:-:S02]  /*10de0*/  @!P2 LEA R10, P6, R225, R0, 0x2 ;  /* 0x00000000e10aa211 */ /* 0x010fc400078c10ff */
[----:B------:R-:W-:Y:S01]  /*10df0*/  ISETP.GE.AND P0, PT, R221, UR6, PT ;  /* 0x00000006dd007c0c */ /* 0x000fe2000bf06270 */
[----:B------:R3:W-:Y:S01]  /*10e00*/  @!P1 ST.E.64 desc[UR42][R8.64], R58 ;  /* 0x0000003a08009985 */ /* 0x0007e2000c101b2a */
[----:B------:R-:W-:Y:S02]  /*10e10*/  @!P2 LEA.HI.X R11, R225, R22, R21, 0x2, P6 ;  /* 0x00000016e10ba211 */ /* 0x000fe400030f1415 */
[-C--:B--2---:R-:W-:Y:S02]  /*10e20*/  @!P3 LEA R12, P6, R224, R0.reuse, 0x2 ;  /* 0x00000000e00cb211 */ /* 0x084fe400078c10ff */
[----:B------:R-:W-:Y:S01]  /*10e30*/  ISETP.GE.AND P1, PT, R220, UR6, PT ;  /* 0x00000006dc007c0c */ /* 0x000fe2000bf26270 */
[----:B------:R2:W-:Y:S01]  /*10e40*/  @!P2 ST.E.64 desc[UR42][R10.64], R62 ;  /* 0x0000003e0a00a985 */ /* 0x0005e2000c101b2a */
[----:B------:R-:W-:Y:S02]  /*10e50*/  @!P4 LEA R14, P2, R223, R0, 0x2 ;  /* 0x00000000df0ec211 */ /* 0x000fe400078410ff */
[----:B-1----:R-:W-:-:S02]  /*10e60*/  @!P3 LEA.HI.X R13, R224, R22, R20, 0x2, P6 ;  /* 0x00000016e00db211 */ /* 0x002fc400030f1414 */
[----:B------:R-:W-:Y:S02]  /*10e70*/  @!P4 LEA.HI.X R15, R223, R22, R172, 0x2, P2 ;  /* 0x00000016df0fc211 */ /* 0x000fe400010f14ac */
[----:B------:R-:W-:Y:S01]  /*10e80*/  ISETP.GE.AND P2, PT, R219, UR6, PT ;  /* 0x00000006db007c0c */ /* 0x000fe2000bf46270 */
[----:B------:R-:W-:Y:S01]  /*10e90*/  @!P3 ST.E.64 desc[UR42][R12.64], R66 ;  /* 0x000000420c00b985 */ /* 0x000fe2000c101b2a */
[----:B------:R-:W-:-:S03]  /*10ea0*/  @!P5 LEA R20, P6, R222, R0, 0x2 ;  /* 0x00000000de14d211 */ /* 0x000fc600078c10ff */
[----:B------:R1:W-:Y:S01]  /*10eb0*/  @!P4 ST.E.64 desc[UR42][R14.64], R70 ;  /* 0x000000460e00c985 */ /* 0x0003e2000c101b2a */
[----:B------:R-:W-:Y:S02]  /*10ec0*/  @!P5 LEA.HI.X R21, R222, R22, R171, 0x2, P6 ;  /* 0x00000016de15d211 */ /* 0x000fe400030f14ab */
[CC--:B0-----:R-:W-:Y:S02]  /*10ed0*/  @!P0 LEA R4, P4, R221.reuse, R0.reuse, 0x2 ;  /* 0x00000000dd048211 */ /* 0x0c1fe400078810ff */
[----:B---3--:R-:W-:Y:S01]  /*10ee0*/  @!P1 LEA R8, P3, R220, R0, 0x2 ;  /* 0x00000000dc089211 */ /* 0x008fe200078610ff */
[----:B------:R0:W-:Y:S01]  /*10ef0*/  @!P5 ST.E.64 desc[UR42][R20.64], R74 ;  /* 0x0000004a1400d985 */ /* 0x0001e2000c101b2a */
[----:B------:R-:W-:Y:S02]  /*10f00*/  @!P0 LEA.HI.X R5, R221, R22, R170, 0x2, P4 ;  /* 0x00000016dd058211 */ /* 0x000fe400020f14aa */
[----:B------:R-:W-:Y:S02]  /*10f10*/  ISETP.GE.AND P4, PT, R217, UR6, PT ;  /* 0x00000006d9007c0c */ /* 0x000fe4000bf86270 */
[----:B------:R-:W-:Y:S01]  /*10f20*/  ISETP.GE.AND P5, PT, R218, UR6, PT ;  /* 0x00000006da007c0c */ /* 0x000fe2000bfa6270 */
[----:B------:R3:W-:Y:S01]  /*10f30*/  @!P0 ST.E.64 desc[UR42][R4.64], R78 ;  /* 0x0000004e04008985 */ /* 0x0007e2000c101b2a */
[----:B--2---:R-:W-:-:S02]  /*10f40*/  @!P2 LEA R10, P6, R219, R0, 0x2 ;  /* 0x00000000db0aa211 */ /* 0x004fc400078c10ff */
        /* <DEDUP_REMOVED lines=17> */
[-C--:B---3--:R-:W-:Y:S02]  /*11060*/  @!P2 LEA R4, P6, R215, R0.reuse, 0x2 ;  /* 0x00000000d704a211 */ /* 0x088fe400078c10ff */
[----:B------:R-:W-:Y:S01]  /*11070*/  ISETP.GE.AND P4, PT, R211, UR6, PT ;  /* 0x00000006d3007c0c */ /* 0x000fe2000bf86270 */
[----:B------:R3:W-:Y:S01]  /*11080*/  @!P3 ST.E.64 desc[UR42][R20.64], R98 ;  /* 0x000000621400b985 */ /* 0x0007e2000c101b2a */
[----:B--2---:R-:W-:Y:S02]  /*11090*/  @!P1 LEA R8, P3, R214, R0, 0x2 ;  /* 0x00000000d6089211 */ /* 0x004fe400078610ff */
        /* <DEDUP_REMOVED lines=25> */
[-C--:B--2---:R-:W-:Y:S01]  /*11230*/  @!P1 LEA R8, P6, R208, R0.reuse, 0x2 ;  /* 0x00000000d0089211 */ /* 0x084fe200078c10ff */
[----:B------:R2:W-:Y:S02]  /*11240*/  @!P0 ST.E.64 desc[UR42][R4.64], R126 ;  /* 0x0000007e04008985 */ /* 0x0005e4000c101b2a */
[----:B0-----:R-:W-:-:S02]  /*11250*/  @!P4 LEA R10, P0, R207, R0, 0x2 ;  /* 0x00000000cf0ac211 */ /* 0x001fc400078010ff */
[----:B------:R-:W-:Y:S02]  /*11260*/  @!P1 LEA.HI.X R9, R208, R22, R157, 0x2, P6 ;  /* 0x00000016d0099211 */ /* 0x000fe400030f149d */
[----:B---3--:R-:W-:Y:S02]  /*11270*/  @!P3 LEA R12, P6, R206, R0, 0x2 ;  /* 0x00000000ce0cb211 */ /* 0x008fe400078c10ff */
[----:B------:R-:W-:Y:S01]  /*11280*/  @!P4 LEA.HI.X R11, R207, R22, R156, 0x2, P0 ;  /* 0x00000016cf0bc211 */ /* 0x000fe200000f149c */
        /* <DEDUP_REMOVED lines=16> */
.L_x_4983:
        /* <DEDUP_REMOVED lines=26> */
.L_x_4992:
[----:B------:R-:W-:Y:S01]  /*11530*/  BSSY B1, `(.L_x_4993) ;  /* 0x0000038000017945 */ /* 0x000fe20003800000 */
[----:B------:R-:W-:Y:S02]  /*11540*/  SEL R31, R194, RZ, !P0 ;  /* 0x000000ffc21f7207 */ /* 0x000fe40004000000 */
[----:B------:R-:W-:Y:S02]  /*11550*/  SEL R202, R202, RZ, !P0 ;  /* 0x000000ffcaca7207 */ /* 0x000fe40004000000 */
[----:B-----5:R-:W-:Y:S01]  /*11560*/  SHF.R.S32.HI R24, RZ, 0x1f, R3 ;  /* 0x0000001fff187819 */ /* 0x020fe20000011403 */
[----:B------:R-:W-:Y:S06]  /*11570*/  @P3 BRA `(.L_x_4994) ;  /* 0x0000000000cc3947 */ /* 0x000fec0003800000 */
[----:B------:R-:W0:Y:S01]  /*11580*/  S2R R33, SR_TID.X ;  /* 0x0000000000217919 */ /* 0x000e220000002100 */
[----:B------:R-:W1:Y:S01]  /*11590*/  LDC R26, c[0x0][0xce8] ;  /* 0x00033a00ff1a7b82 */ /* 0x000e620000000800 */
[----:B------:R-:W-:Y:S02]  /*115a0*/  IMAD.U32 R8, RZ, RZ, UR39 ;  /* 0x00000027ff087e24 */ /* 0x000fe4000f8e00ff */
[----:B-1----:R-:W-:-:S03]  /*115b0*/  IMAD R4, R7, R26, RZ ;  /* 0x0000001a07047224 */ /* 0x002fc600078e02ff */
[----:B0-----:R-:W-:-:S04]  /*115c0*/  IADD3 R33, R8, -0x80, R33 ;  /* 0xffffff8008217810 */ /* 0x001fc80007ffe021 */
        /* <DEDUP_REMOVED lines=11> */
[----:B------:R-:W3:Y:S08]  /*11680*/  @P1 LDC R29, c[0x0][0xcf0] ;  /* 0x00033c00ff1d1b82 */ /* 0x000ef00000000800 */
[----:B------:R-:W4:Y:S01]  /*11690*/  LDC.64 R12, c[0x0][R22+0x218] ;  /* 0x00008600160c7b82 */ /* 0x000f220000000a00 */
[----:B-1----:R-:W-:-:S07]  /*116a0*/  IMAD R15, R15, R31, RZ ;  /* 0x0000001f0f0f7224 */ /* 0x002fce00078e02ff */
[----:B------:R-:W1:Y:S01]  /*116b0*/  LDC.64 R10, c[0x0][R22+0x228] ;  /* 0x00008a00160a7b82 */ /* 0x000e620000000a00 */
[----:B--2---:R-:W-:-:S07]  /*116c0*/  @P1 IMAD.HI.U32 R0, R33, R0, RZ ;  /* 0x0000000021001227 */ /* 0x004fce00078e00ff */
[----:B------:R-:W2:Y:S01]  /*116d0*/  LDC.64 R8, c[0x0][R22+0x210] ;  /* 0x0000840016087b82 */ /* 0x000ea20000000a00 */
[----:B---3--:R-:W-:Y:S01]  /*116e0*/  @P1 SHF.R.U32.HI R25, RZ, R29, R0 ;  /* 0x0000001dff191219 */ /* 0x008fe20000011600 */
[----:B------:R-:W-:Y:S01]  /*116f0*/  IMAD R29, R14, R202, R15 ;  /* 0x000000ca0e1d7224 */ /* 0x000fe200078e020f */
[----:B------:R-:W-:-:S03]  /*11700*/  SEL R15, R201, RZ, P0 ;  /* 0x000000ffc90f7207 */ /* 0x000fc60000000000 */
[----:B------:R-:W-:Y:S02]  /*11710*/  IMAD.MOV R0, RZ, RZ, -R25 ;  /* 0x000000ffff007224 */ /* 0x000fe400078e0a19 */
[-C--:B----4-:R-:W-:Y:S01]  /*11720*/  IMAD R27, R13, R195.reuse, RZ ;  /* 0x000000c30d1b7224 */ /* 0x090fe200078e02ff */
[----:B0-----:R-:W0:Y:S01]  /*11730*/  @!P0 LDC R4, c[0x0][0xc50] ;  /* 0x00031400ff048b82 */ /* 0x001e220000000800 */
[----:B------:R-:W-:-:S04]  /*11740*/  IMAD.WIDE.U32 R20, R12, R195, RZ ;  /* 0x000000c30c147225 */ /* 0x000fc800078e00ff */
[----:B------:R-:W-:-:S03]  /*11750*/  IMAD.WIDE.U32 R12, R14, R31, RZ ;  /* 0x0000001f0e0c7225 */ /* 0x000fc600078e00ff */
[----:B------:R-:W3:Y:S01]  /*11760*/  @!P0 LDC R5, c[0x0][0xc54] ;  /* 0x00031500ff058b82 */ /* 0x000ee20000000800 */
[----:B------:R-:W-:Y:S01]  /*11770*/  IMAD.IADD R27, R21, 0x1, R27 ;  /* 0x00000001151b7824 */ /* 0x000fe200078e021b */
[----:B------:R-:W-:Y:S01]  /*11780*/  IADD3 R20, P1, P3, R12, R20, R3 ;  /* 0x000000140c147210 */ /* 0x000fe20007b3e003 */
[----:B------:R-:W-:Y:S02]  /*11790*/  IMAD.IADD R29, R13, 0x1, R29 ;  /* 0x000000010d1d7824 */ /* 0x000fe400078e021d */
[-C--:B-1----:R-:W-:Y:S02]  /*117a0*/  IMAD R21, R11, R15.reuse, RZ ;  /* 0x0000000f0b157224 */ /* 0x082fe400078e02ff */
[----:B------:R-:W-:-:S04]  /*117b0*/  IMAD.WIDE.U32 R10, R10, R15, RZ ;  /* 0x0000000f0a0a7225 */ /* 0x000fc800078e00ff */
[----:B------:R-:W-:Y:S01]  /*117c0*/  IMAD R13, R26, R0, R33 ;  /* 0x000000001a0d7224 */ /* 0x000fe200078e0221 */
[----:B------:R-:W-:Y:S01]  /*117d0*/  IADD3.X R0, R29, R27, R24, P1, P3 ;  /* 0x0000001b1d007210 */ /* 0x000fe20000fe6418 */
[----:B------:R-:W-:Y:S01]  /*117e0*/  IMAD.IADD R21, R11, 0x1, R21 ;  /* 0x000000010b157824 */ /* 0x000fe200078e0215 */
[----:B------:R-:W-:Y:S02]  /*117f0*/  IADD3 R10, P0, P1, R25, R20, R10 ;  /* 0x00000014190a7210 */ /* 0x000fe4000791e00a */
        /* <DEDUP_REMOVED lines=9> */
[----:B---3--:R-:W-:-:S05]  /*11890*/  LEA.HI.X R5, R8, R5, R0, 0x2, P0 ;  /* 0x0000000508057211 */ /* 0x008fca00000f1400 */
[----:B------:R0:W-:Y:S04]  /*118a0*/  STG.E desc[UR42][R4.64], R9 ;  /* 0x0000000904007986 */ /* 0x0001e8000c10192a */
.L_x_4994:
[----:B------:R-:W-:Y:S05]  /*118b0*/  BSYNC B1 ;  /* 0x0000000000017941 */ /* 0x000fea0003800000 */
.L_x_4993:
[----:B------:R-:W-:Y:S05]  /*118c0*/  @P2 BRA `(.L_x_4989) ;  /* 0x0000000800742947 */ /* 0x000fea0003800000 */
        /* <DEDUP_REMOVED lines=8> */
[C---:B------:R-:W-:Y:S01]  /*11950*/  ISETP.GE.AND P3, PT, R18.reuse, UR8, PT ;  /* 0x0000000812007c0c */ /* 0x040fe2000bf66270 */
[----:B------:R-:W-:Y:S01]  /*11960*/  IMAD R3, R3, UR7, R0 ;  /* 0x0000000703037c24 */ /* 0x000fe2000f8e0200 */
[----:B------:R-:W-:Y:S01]  /*11970*/  ULDC.64 UR6, c[0x0][0xbe8] ;  /* 0x0002fa0000067ab9 */ /* 0x000fe20000000a00 */
[----:B------:R-:W-:Y:S01]  /*11980*/  SEL R14, RZ, 0xffffffff, P1 ;  /* 0xffffffffff0e7807 */ /* 0x000fe20000800000 */
[C---:B------:R-:W-:Y:S01]  /*11990*/  VIADD R32, R18.reuse, 0x180 ;  /* 0x0000018012207836 */ /* 0x040fe20000000000 */
[----:B------:R-:W-:Y:S01]  /*119a0*/  SEL R12, RZ, 0x1, P3 ;  /* 0x00000001ff0c7807 */ /* 0x000fe20001800000 */
[----:B------:R-:W-:Y:S01]  /*119b0*/  IMAD.IADD R5, R5, 0x1, R3 ;  /* 0x0000000105057824 */ /* 0x000fe200078e0203 */
[----:B------:R-:W-:Y:S01]  /*119c0*/  SHF.R.S32.HI R3, RZ, 0x1f, R28 ;  /* 0x0000001fff037819 */ /* 0x000fe2000001141c */
[----:B------:R-:W-:Y:S01]  /*119d0*/  VIADD R30, R18, 0x1c0 ;  /* 0x000001c0121e7836 */ /* 0x000fe20000000000 */
[----:B------:R-:W-:Y:S01]  /*119e0*/  SHF.R.S32.HI R27, RZ, 0x1f, R32 ;  /* 0x0000001fff1b7819 */ /* 0x000fe20000011420 */
[----:B------:R-:W-:Y:S01]  /*119f0*/  IMAD.WIDE.U32 R4, R195, UR6, R4 ;  /* 0x00000006c3047c25 */ /* 0x000fe2000f8e0004 */
[----:B------:R-:W-:-:S02]  /*11a00*/  LEA.HI R3, R3, R28, RZ, 0x3 ;  /* 0x0000001c03037211 */ /* 0x000fc400078f18ff */
[----:B------:R-:W-:Y:S01]  /*11a10*/  ISETP.GE.AND P1, PT, R30, UR8, PT ;  /* 0x000000081e007c0c */ /* 0x000fe2000bf26270 */
[----:B------:R-:W-:Y:S01]  /*11a20*/  IMAD R5, R195, UR7, R5 ;  /* 0x00000007c3057c24 */ /* 0x000fe2000f8e0205 */
[----:B------:R-:W-:Y:S01]  /*11a30*/  LOP3.LUT R9, R3, 0xfffffff8, RZ, 0xc0, !PT ;  /* 0xfffffff803097812 */ /* 0x000fe200078ec0ff */
[----:B------:R-:W-:Y:S01]  /*11a40*/  ULDC.64 UR6, c[0x0][0xbf0] ;  /* 0x0002fc0000067ab9 */ /* 0x000fe20000000a00 */
[----:B-1----:R-:W-:Y:S01]  /*11a50*/  ISETP.NE.AND P0, PT, R10, 0x1, PT ;  /* 0x000000010a00780c */ /* 0x002fe20003f05270 */
[----:B------:R-:W-:Y:S01]  /*11a60*/  IMAD R0, R202, UR6, RZ ;  /* 0x00000006ca007c24 */ /* 0x000fe2000f8e02ff */
[----:B------:R-:W-:Y:S01]  /*11a70*/  SHF.R.S32.HI R15, RZ, 0x3, R3 ;  /* 0x00000003ff0f7819 */ /* 0x000fe20000011403 */
[----:B------:R-:W-:Y:S01]  /*11a80*/  IMAD.IADD R28, R28, 0x1, -R9 ;  /* 0x000000011c1c7824 */ /* 0x000fe200078e0a09 */
[----:B------:R-:W-:Y:S01]  /*11a90*/  SHF.R.S32.HI R26, RZ, 0x1f, R199 ;  /* 0x0000001fff1a7819 */ /* 0x000fe200000114c7 */
[C---:B------:R-:W-:Y:S01]  /*11aa0*/  IMAD R9, R31.reuse, UR7, R0 ;  /* 0x000000071f097c24 */ /* 0x040fe2000f8e0200 */
[----:B------:R-:W-:Y:S01]  /*11ab0*/  SEL R0, RZ, 0xffffffff, P2 ;  /* 0xffffffffff007807 */ /* 0x000fe20001000000 */
[----:B------:R-:W-:Y:S01]  /*11ac0*/  IMAD R3, R28, 0x20, R15 ;  /* 0x000000201c037824 */ /* 0x000fe200078e020f */
[----:B------:R-:W-:Y:S01]  /*11ad0*/  SHF.R.S32.HI R29, RZ, 0x1f, R196 ;  /* 0x0000001fff1d7819 */ /* 0x000fe200000114c4 */
[----:B------:R-:W-:Y:S01]  /*11ae0*/  IMAD.WIDE.U32 R4, R31, UR6, R4 ;  /* 0x000000061f047c25 */ /* 0x000fe2000f8e0004 */
[----:B------:R-:W-:Y:S01]  /*11af0*/  ULDC.64 UR6, c[0x0][0xbe0] ;  /* 0x0002f80000067ab9 */ /* 0x000fe20000000a00 */
[----:B------:R-:W-:-:S02]  /*11b00*/  SHF.R.S32.HI R31, RZ, 0x1f, R198 ;  /* 0x0000001fff1f7819 */ /* 0x000fc400000114c6 */
[----:B------:R-:W0:Y:S01]  /*11b10*/  @P0 LDC R11, c[0x0][0xcec] ;  /* 0x00033b00ff0b0b82 */ /* 0x000e220000000800 */
[----:B------:R-:W-:Y:S01]  /*11b20*/  VIADD R8, R3, UR39 ;  /* 0x0000002703087c36 */ /* 0x000fe20008000000 */
[----:B------:R-:W-:Y:S01]  /*11b30*/  SHF.R.S32.HI R33, RZ, 0x1f, R30 ;  /* 0x0000001fff217819 */ /* 0x000fe2000001141e */
[----:B------:R-:W-:Y:S01]  /*11b40*/  IMAD.SHL.U32 R21, R0, 0x2, RZ ;  /* 0x0000000200157824 */ /* 0x000fe200078e00ff */
[----:B------:R-:W-:Y:S01]  /*11b50*/  SHF.R.S32.HI R28, RZ, 0x1f, R197 ;  /* 0x0000001fff1c7819 */ /* 0x000fe200000114c5 */
[----:B------:R-:W-:Y:S01]  /*11b60*/  IMAD.MOV.U32 R3, RZ, RZ, R8 ;  /* 0x000000ffff037224 */ /* 0x000fe200078e0008 */
[----:B------:R-:W-:Y:S01]  /*11b70*/  SHF.R.S32.HI R34, RZ, 0x1f, R200 ;  /* 0x0000001fff227819 */ /* 0x000fe200000114c8 */
[----:B------:R-:W-:Y:S01]  /*11b80*/  IMAD.IADD R5, R5, 0x1, R9 ;  /* 0x0000000105057824 */ /* 0x000fe200078e0209 */
[----:B------:R-:W1:Y:S01]  /*11b90*/  @P0 LDC R13, c[0x0][0xcf0] ;  /* 0x00033c00ff0d0b82 */ /* 0x000e620000000800 */
[----:B------:R-:W-:Y:S01]  /*11ba0*/  LOP3.LUT R12, R21, 0x2, R12, 0xe2, !PT ;  /* 0x00000002150c7812 */ /* 0x000fe200078ee20c */
[----:B------:R-:W-:-:S02]  /*11bb0*/  IMAD R25, R7, R10, RZ ;  /* 0x0000000a07197224 */ /* 0x000fc400078e02ff */
[----:B0-----:R-:W-:-:S04]  /*11bc0*/  @P0 IMAD.HI.U32 R0, R8, R11, RZ ;  /* 0x0000000b08000227 */ /* 0x001fc800078e00ff */
[----:B------:R-:W-:Y:S01]  /*11bd0*/  IMAD.SHL.U32 R11, R14, 0x4, RZ ;  /* 0x000000040e0b7824 */ /* 0x000fe200078e00ff */
[----:B-1----:R-:W-:Y:S02]  /*11be0*/  @P0 SHF.R.U32.HI R3, RZ, R13, R0 ;  /* 0x0000000dff030219 */ /* 0x002fe40000011600 */
[----:B------:R-:W-:Y:S02]  /*11bf0*/  ISETP.GE.AND P0, PT, R198, UR8, PT ;  /* 0x00000008c6007c0c */ /* 0x000fe4000bf06270 */
[--C-:B------:R-:W-:Y:S01]  /*11c00*/  SHF.R.S32.HI R0, RZ, 0x1f, R3.reuse ;  /* 0x0000001fff007819 */ /* 0x100fe20000011403 */
[----:B------:R-:W-:Y:S01]  /*11c10*/  IMAD.MOV R9, RZ, RZ, -R3 ;  /* 0x000000ffff097224 */ /* 0x000fe200078e0a03 */
[----:B------:R-:W-:Y:S01]  /*11c20*/  LOP3.LUT R12, R11, 0x4, R12, 0xe2, !PT ;  /* 0x000000040b0c7812 */ /* 0x000fe200078ee20c */
[----:B------:R-:W-:Y:S01]  /*11c30*/  IMAD.WIDE.U32 R4, R3, UR6, R4 ;  /* 0x0000000603047c25 */ /* 0x000fe2000f8e0004 */
[----:B------:R-:W-:Y:S02]  /*11c40*/  SEL R11, RZ, 0xffffffff, P0 ;  /* 0xffffffffff0b7807 */ /* 0x000fe40000000000 */
[----:B------:R-:W-:Y:S01]  /*11c50*/  ISETP.GE.AND P0, PT, R197, UR8, PT ;  /* 0x00000008c5007c0c */ /* 0x000fe2000bf06270 */
[----:B------:R-:W-:-:S02]  /*11c60*/  IMAD R0, R0, UR6, RZ ;  /* 0x0000000600007c24 */ /* 0x000fc4000f8e02ff */
[----:B------:R-:W-:Y:S02]  /*11c70*/  IMAD R9, R10, R9, R8 ;  /* 0x000000090a097224 */ /* 0x000fe400078e0208 */
[----:B------:R-:W-:Y:S02]  /*11c80*/  IMAD.SHL.U32 R13, R11, 0x8, RZ ;  /* 0x000000080b0d7824 */ /* 0x000fe400078e00ff */
[----:B------:R-:W-:Y:S01]  /*11c90*/  IMAD R11, R3, UR7, R0 ;  /* 0x00000007030b7c24 */ /* 0x000fe2000f8e0200 */
[----:B------:R-:W-:Y:S01]  /*11ca0*/  SEL R3, RZ, 0xffffffff, P0 ;  /* 0xffffffffff037807 */ /* 0x000fe20000000000 */
[----:B------:R-:W-:Y:S01]  /*11cb0*/  ULDC.64 UR6, c[0x0][0xbd8] ;  /* 0x0002f60000067ab9 */ /* 0x000fe20000000a00 */
[----:B------:R-:W-:Y:S01]  /*11cc0*/  ISETP.GE.AND P0, PT, R196, UR8, PT ;  /* 0x00000008c4007c0c */ /* 0x000fe2000bf06270 */
[----:B------:R-:W-:Y:S01]  /*11cd0*/  IMAD.IADD R5, R5, 0x1, R11 ;  /* 0x0000000105057824 */ /* 0x000fe200078e020b */
[----:B------:R-:W-:Y:S02]  /*11ce0*/  SHF.R.S32.HI R0, RZ, 0x1f, R9 ;  /* 0x0000001fff007819 */ /* 0x000fe40000011409 */
        /* <DEDUP_REMOVED lines=10> */
[----:B------:R-:W-:Y:S01]  /*11d90*/  SEL R9, RZ, 0x40, P0 ;  /* 0x00000040ff097807 */ /* 0x000fe20000000000 */
[----:B------:R-:W-:Y:S01]  /*11da0*/  VIADD R0, R15, UR39 ;  /* 0x000000270f007c36 */ /* 0x000fe20008000000 */
[C---:B------:R-:W-:Y:S01]  /*11db0*/  LEA R22, P0, R4.reuse, UR6, 0x1 ;  /* 0x0000000604167c11 */ /* 0x040fe2000f8008ff */
[----:B------:R-:W-:Y:S01]  /*11dc0*/  IMAD.IADD R3, R5, 0x1, R3 ;  /* 0x0000000105037824 */ /* 0x000fe200078e0203 */
[----:B------:R-:W-:Y:S02]  /*11dd0*/  LOP3.LUT R12, R11, 0x20, R12, 0xe2, !PT ;  /* 0x000000200b0c7812 */ /* 0x000fe400078ee20c */
[----:B------:R-:W-:Y:S01]  /*11de0*/  SEL R5, RZ, 0x80, P1 ;  /* 0x00000080ff057807 */ /* 0x000fe20000800000 */
[----:B------:R0:W1:Y:S01]  /*11df0*/  SHFL.IDX PT, R8, R22, RZ, 0x181f ;  /* 0x00181fff16087589 */ /* 0x00006200000e0000 */
[----:B------:R-:W-:-:S02]  /*11e00*/  LEA.HI.X R3, R4, UR7, R3, 0x1, P0 ;  /* 0x0000000704037c11 */ /* 0x000fc400080f0c03 */
        /* <DEDUP_REMOVED lines=36> */
.L_x_4996:
[----:B------:R-:W-:Y:S05]  /*12050*/  BSYNC B1 ;  /* 0x0000000000017941 */ /* 0x000fea0003800000 */
.L_x_4995:
        /* <DEDUP_REMOVED lines=36> */
.L_x_4989:
[----:B------:R-:W-:Y:S05]  /*122a0*/  BSYNC B0 ;  /* 0x0000000000007941 */ /* 0x000fea0003800000 */
.L_x_4982:
[----:B------:R-:W-:Y:S02]  /*122b0*/  ULDC UR6, c[0x0][0xd3c] ;  /* 0x00034f0000067ab9 */ /* 0x000fe40000000800 */
[----:B------:R-:W-:-:S06]  /*122c0*/  UISETP.GE.AND UP0, UPT, UR5, UR6, UPT ;  /* 0x000000060500728c */ /* 0x000fcc000bf06270 */
[----:B------:R-:W-:-:S13]  /*122d0*/  PLOP3.LUT P0, PT, PT, PT, UP0, 0x80, 0x0 ;  /* 0x000000000000781c */ /* 0x000fda0003f0f008 */
[----:B------:R-:W-:Y:S05]  /*122e0*/  @!P0 BRA `(.L_x_4997) ;  /* 0xfffffef000148947 */ /* 0x000fea000383ffff */
[----:B------:R-:W-:Y:S05]  /*122f0*/  EXIT ;  /* 0x000000000000794d */ /* 0x000fea0003800000 */
.L_x_4932:
        /* <DEDUP_REMOVED lines=16> */
.L_x_4998:
        /* <DEDUP_REMOVED lines=43> */
.L_x_5002:
        /* <DEDUP_REMOVED lines=35> */
.L_x_5000:
        /* <DEDUP_REMOVED lines=13> */
.L_x_5003:
        /* <DEDUP_REMOVED lines=62> */
.L_x_5004:
        /* <DEDUP_REMOVED lines=61> */
.L_x_5005:
[----:B------:R-:W-:-:S05]  /*13160*/  LOP3.LUT R25, RZ, R2, RZ, 0x33, !PT ;  /* 0x00000002ff197212 */ /* 0x000fca00078e33ff */
[----:B------:R-:W-:Y:S01]  /*13170*/  IMAD.IADD R25, R6, 0x1, R25 ;  /* 0x0000000106197824 */ /* 0x000fe200078e0219 */
[----:B------:R-:W-:Y:S06]  /*13180*/  BRA `(.L_x_5006) ;  /* 0x0000000000147947 */ /* 0x000fec0003800000 */
.L_x_5001:
[----:B------:R-:W-:Y:S01]  /*13190*/  ULDC UR4, c[0x0][0xd3c] ;  /* 0x00034f0000047ab9 */ /* 0x000fe20000000800 */
[----:B------:R-:W-:Y:S02]  /*131a0*/  IMAD.MOV.U32 R25, RZ, RZ, RZ ;  /* 0x000000ffff197224 */ /* 0x000fe400078e00ff */
[----:B------:R-:W-:Y:S02]  /*131b0*/  IMAD.U32 R24, RZ, RZ, UR6 ;  /* 0x00000006ff187e24 */ /* 0x000fe4000f8e00ff */
[----:B------:R-:W-:Y:S02]  /*131c0*/  IMAD.MOV.U32 R26, RZ, RZ, RZ ;  /* 0x000000ffff1a7224 */ /* 0x000fe400078e00ff */
[----:B------:R-:W-:-:S07]  /*131d0*/  IMAD.U32 R27, RZ, RZ, UR4 ;  /* 0x00000004ff1b7e24 */ /* 0x000fce000f8e00ff */
.L_x_5006:
[----:B------:R-:W-:-:S13]  /*131e0*/  ISETP.NE.AND P0, PT, R7, RZ, PT ;  /* 0x000000ff0700720c */ /* 0x000fda0003f05270 */
[----:B------:R-:W0:Y:S01]  /*131f0*/  @!P0 S2R R3, SR_CgaCtaId ;  /* 0x0000000000038919 */ /* 0x000e220000008800 */
[----:B------:R-:W-:-:S04]  /*13200*/  @!P0 MOV R2, 0x400 ;  /* 0x0000040000028802 */ /* 0x000fc80000000f00 */
[----:B0-----:R-:W-:-:S05]  /*13210*/  @!P0 LEA R2, R3, R2, 0x18 ;  /* 0x0000000203028211 */ /* 0x001fca00078ec0ff */
[----:B------:R1:W-:Y:S01]  /*13220*/  @!P0 STS.128 [R2+0x388d0], R24 ;  /* 0x0388d01802008388 */ /* 0x0003e20000000c00 */
[----:B------:R-:W-:Y:S06]  /*13230*/  BAR.ARV 0x5, 0x180 ;  /* 0x0146000000007b1d */ /* 0x000fec0000002000 */
.L_x_4999:
        /* <DEDUP_REMOVED lines=33> */
.L_x_5076:
        /* <DEDUP_REMOVED lines=48> */
.L_x_5008:
        /* <DEDUP_REMOVED lines=9> */
.L_x_5009:
        /* <DEDUP_REMOVED lines=9> */
.L_x_5010:
[----:B------:R-:W4:Y:S01]  /*13870*/  LDL R4, [R1+0x8] ;  /* 0x0000080001047983 */ /* 0x000f220000100800 */
[----:B012---:R-:W0:Y:S01]  /*13880*/  LDC R0, c[0x0][0x448] ;  /* 0x00011200ff007b82 */ /* 0x007e220000000800 */
[----:B-----5:R-:W-:Y:S01]  /*13890*/  IMAD.IADD R29, R29, 0x1, -R32 ;  /* 0x000000011d1d7824 */ /* 0x020fe200078e0a20 */
[----:B------:R-:W-:Y:S01]  /*138a0*/  LOP3.LUT R16, R16, 0xfffff7ff, RZ, 0xc0, !PT ;  /* 0xfffff7ff10107812 */ /* 0x000fe200078ec0ff */
[----:B------:R-:W-:Y:S01]  /*138b0*/  BSSY B0, `(.L_x_5011) ;  /* 0x0000037000007945 */ /* 0x000fe20003800000 */
[----:B0-----:R-:W-:Y:S01]  /*138c0*/  ISETP.NE.AND P0, PT, R0, 0x1, PT ;  /* 0x000000010000780c */ /* 0x001fe20003f05270 */
[----:B------:R-:W-:-:S04]  /*138d0*/  IMAD.SHL.U32 R0, R25, 0x40, RZ ;  /* 0x0000004019007824 */ /* 0x000fc800078e00ff */
[----:B------:R-:W-:-:S08]  /*138e0*/  VIADD R0, R0, 0x3f ;  /* 0x0000003f00007836 */ /* 0x000fd00000000000 */
[----:B---3--:R-:W0:Y:S01]  /*138f0*/  @P0 LDC R3, c[0x0][0x44c] ;  /* 0x00011300ff030b82 */ /* 0x008e220000000800 */
[----:B------:R-:W-:-:S07]  /*13900*/  @P0 LOP3.LUT R16, R16, 0x800, RZ, 0xfc, !PT ;  /* 0x0000080010100812 */ /* 0x000fce00078efcff */
[----:B------:R-:W1:Y:S01]  /*13910*/  @P0 LDC R2, c[0x0][0x450] ;  /* 0x00011400ff020b82 */ /* 0x000e620000000800 */
[----:B0-----:R-:W-:-:S05]  /*13920*/  @P0 IMAD.HI.U32 R3, R0, R3, RZ ;  /* 0x0000000300030227 */ /* 0x001fca00078e00ff */
[----:B-1----:R-:W-:Y:S01]  /*13930*/  @P0 SHF.R.U32.HI R0, RZ, R2, R3 ;  /* 0x00000002ff000219 */ /* 0x002fe20000011603 */
[C---:B------:R-:W-:Y:S01]  /*13940*/  VIADD R2, R29.reuse, 0x3f ;  /* 0x0000003f1d027836 */ /* 0x040fe20000000000 */
[----:B----4-:R-:W-:-:S05]  /*13950*/  IADD3 R3, R29, 0x40, -R4 ;  /* 0x000000401d037810 */ /* 0x010fca0007ffe804 */
        /* <DEDUP_REMOVED lines=44> */
.L_x_5012:
[----:B------:R-:W-:Y:S05]  /*13c20*/  BSYNC B0 ;  /* 0x0000000000007941 */ /* 0x000fea0003800000 */
.L_x_5011:
        /* <DEDUP_REMOVED lines=24> */
.L_x_5014:
        /* <DEDUP_REMOVED lines=20> */
.L_x_5017:
[----:B------:R-:W-:Y:S05]  /*13ef0*/  BSYNC B6 ;  /* 0x0000000000067941 */ /* 0x000fea0003800000 */
.L_x_5016:
        /* <DEDUP_REMOVED lines=20> */
.L_x_5020:
        /* <DEDUP_REMOVED lines=15> */
.L_x_5019:
[----:B------:R-:W-:Y:S05]  /*14130*/  BSYNC B6 ;  /* 0x0000000000067941 */ /* 0x000fea0003800000 */
.L_x_5018:
        /* <DEDUP_REMOVED lines=9> */
[----:B------:R-:W-:-:S05]  /*141d0*/  @P0 IADD3.X R3, R30, UR5, RZ, P1, !PT ;  /* 0x000000051e030c10 */ /* 0x000fca0008ffe4ff */
        /* <DEDUP_REMOVED lines=9> */
[----:B------:R-:W1:Y:S01]  /*14270*/  S2R R4, SR_TID.X ;  /* 0x0000000000047919 */ /* 0x000e620000002100 */
[----:B------:R-:W-:Y:S02]  /*14280*/  LOP3.LUT R0, R0, 0x1c0, RZ, 0xfc, !PT ;  /* 0x000001c000007812 */ /* 0x000fe400078efcff */
[----:B------:R-:W-:Y:S02]  /*14290*/  LOP3.LUT R21, R21, 0x38, RZ, 0xc0, !PT ;  /* 0x0000003815157812 */ /* 0x000fe400078ec0ff */
[----:B------:R-:W-:-:S02]  /*142a0*/  ISETP.GE.AND P0, PT, R0, UR4, PT ;  /* 0x0000000400007c0c */ /* 0x000fc4000bf06270 */
[----:B------:R-:W3:Y:S01]  /*142b0*/  S2R R0, SR_TID.X ;  /* 0x0000000000007919 */ /* 0x000ee20000002100 */
        /* <DEDUP_REMOVED lines=8> */
[----:B-1----:R-:W-:-:S05]  /*14340*/  IMAD.SHL.U32 R4, R4, 0x8, RZ ;  /* 0x0000000804047824 */ /* 0x002fca00078e00ff */
[----:B------:R-:W-:Y:S01]  /*14350*/  LOP3.LUT R4, R4, 0x38, RZ, 0xc0, !PT ;  /* 0x0000003804047812 */ /* 0x000fe200078ec0ff */
[----:B---3--:R-:W-:-:S03]  /*14360*/  IMAD.SHL.U32 R0, R0, 0x8, RZ ;  /* 0x0000000800007824 */ /* 0x008fc600078e00ff */
[----:B------:R-:W-:Y:S02]  /*14370*/  LOP3.LUT R4, R4, 0x80, RZ, 0xfc, !PT ;  /* 0x0000008004047812 */ /* 0x000fe400078efcff */
[----:B------:R-:W-:Y:S02]  /*14380*/  LOP3.LUT R0, R0, 0x38, RZ, 0xc0, !PT ;  /* 0x0000003800007812 */ /* 0x000fe400078ec0ff */
[----:B------:R-:W-:Y:S02]  /*14390*/  ISETP.GE.AND P5, PT, R4, UR4, PT ;  /* 0x0000000404007c0c */ /* 0x000fe4000bfa6270 */
[----:B------:R-:W-:-:S04]  /*143a0*/  LOP3.LUT R0, R0, 0xc0, RZ, 0xfc, !PT ;  /* 0x000000c000007812 */ /* 0x000fc800078efcff */
[----:B------:R-:W-:-:S07]  /*143b0*/  ISETP.GE.AND P4, PT, R0, UR4, PT ;  /* 0x0000000400007c0c */ /* 0x000fce000bf86270 */
[----:B------:R-:W-:-:S04]  /*143c0*/  @P5 LOP3.LUT R16, R16, 0x20, RZ, 0xfc, !PT ;  /* 0x0000002010105812 */ /* 0x000fc800078efcff */
[----:B------:R-:W-:-:S04]  /*143d0*/  LOP3.LUT R16, R16, 0xffffffef, RZ, 0xc0, !PT ;  /* 0xffffffef10107812 */ /* 0x000fc800078ec0ff */
[----:B------:R-:W-:-:S04]  /*143e0*/  @P4 LOP3.LUT R16, R16, 0x10, RZ, 0xfc, !PT ;  /* 0x0000001010104812 */ /* 0x000fc800078efcff */
[----:B------:R-:W-:Y:S02]  /*143f0*/  LOP3.LUT R16, R16, 0xfffffffb, RZ, 0xc0, !PT ;  /* 0xfffffffb10107812 */ /* 0x000fe400078ec0ff */
[----:B--2---:R-:W-:Y:S02]  /*14400*/  LEA R0, R33, 0xffffffc0, 0x6 ;  /* 0xffffffc021007811 */ /* 0x004fe400078e30ff */
[C---:B------:R-:W-:Y:S02]  /*14410*/  LOP3.LUT R33, R21.reuse, 0x100, RZ, 0xfc, !PT ;  /* 0x0000010015217812 */ /* 0x040fe400078efcff */
[----:B------:R-:W-:Y:S02]  /*14420*/  LOP3.LUT R21, R21, 0x140, RZ, 0xfc, !PT ;  /* 0x0000014015157812 */ /* 0x000fe400078efcff */
[----:B------:R-:W-:Y:S02]  /*14430*/  ISETP.GE.AND P3, PT, R33, UR4, PT ;  /* 0x0000000421007c0c */ /* 0x000fe4000bf66270 */
[----:B------:R-:W-:-:S13]  /*14440*/  ISETP.GE.AND P2, PT, R21, UR4, PT ;  /* 0x0000000415007c0c */ /* 0x000fda000bf46270 */
[----:B------:R-:W-:-:S04]  /*14450*/  @P2 LOP3.LUT R16, R16, 0x4, RZ, 0xfc, !PT ;  /* 0x0000000410102812 */ /* 0x000fc800078efcff */
[----:B------:R-:W-:-:S04]  /*14460*/  LOP3.LUT R16, R16, 0xfffffff7, RZ, 0xc0, !PT ;  /* 0xfffffff710107812 */ /* 0x000fc800078ec0ff */
[----:B------:R-:W-:Y:S01]  /*14470*/  @P3 LOP3.LUT R16, R16, 0x8, RZ, 0xfc, !PT ;  /* 0x0000000810103812 */ /* 0x000fe200078efcff */
[----:B0---4-:R-:W-:Y:S06]  /*14480*/  BRA.DIV UR5, `(.L_x_5021) ;  /* 0x0000005205b07947 */ /* 0x011fec000b800000 */
.L_x_5094:
        /* <DEDUP_REMOVED lines=59> */
.L_x_5022:
        /* <DEDUP_REMOVED lines=9> */
.L_x_5095:
[----:B------:R-:W-:Y:S05]  /*148d0*/  BSYNC B0 ;  /* 0x0000000000007941 */ /* 0x000fea0003800000 */
.L_x_5023:
        /* <DEDUP_REMOVED lines=64> */
.L_x_5105:
        /* <DEDUP_REMOVED lines=10> */
.L_x_5026:
        /* <DEDUP_REMOVED lines=11> */
.L_x_5027:
        /* <DEDUP_REMOVED lines=31> */
.L_x_5029:
[----:B------:R-:W-:Y:S05]  /*15020*/  BSYNC B6 ;  /* 0x0000000000067941 */ /* 0x000fea0003800000 */
.L_x_5028:
[----:B------:R-:W2:Y:S01]  /*15030*/  LDL R4, [R1+0xc] ;  /* 0x00000c0001047983 */ /* 0x000ea20000100800 */
[----:B0-----:R-:W0:Y:S01]  /*15040*/  S2R R2, SR_TID.X ;  /* 0x0000000000027919 */ /* 0x001e220000002100 */
[----:B------:R-:W-:Y:S01]  /*15050*/  IMAD.MOV.U32 R21, RZ, RZ, R35 ;  /* 0x000000ffff157224 */ /* 0x000fe200078e0023 */
[----:B------:R-:W-:Y:S01]  /*15060*/  ULDC.64 UR4, c[0x0][0x298] ;  /* 0x0000a60000047ab9 */ /* 0x000fe20000000a00 */
[----:B------:R-:W3:Y:S01]  /*15070*/  LDC R5, c[0x0][0x448] ;  /* 0x00011200ff057b82 */ /* 0x000ee20000000800 */
[----:B------:R-:W4:Y:S04]  /*15080*/  LDL R20, [R1+0x4] ;  /* 0x0000040001147983 */ /* 0x000f280000100800 */
[----:B------:R0:W5:Y:S02]  /*15090*/  LDL R9, [R1+0x8] ;  /* 0x0000080001097983 */ /* 0x0001640000100800 */
[----:B0-----:R-:W-:-:S04]  /*150a0*/  LOP3.LUT R2, R2, 0x7f, RZ, 0xc0, !PT ;  /* 0x0000007f02027812 */ /* 0x001fc800078ec0ff */
[----:B------:R-:W-:Y:S02]  /*150b0*/  SHF.R.U32.HI R0, RZ, 0x3, R2 ;  /* 0x00000003ff007819 */ /* 0x000fe40000011602 */
[----:B------:R-:W0:Y:S01]  /*150c0*/  LDC R2, c[0x0][0x448] ;  /* 0x00011200ff027b82 */ /* 0x000e220000000800 */
[----:B------:R-:W1:Y:S01]  /*150d0*/  S2R R35, SR_TID.X ;  /* 0x0000000000237919 */ /* 0x000e620000002100 */
[----:B0-----:R-:W-:-:S13]  /*150e0*/  ISETP.NE.AND P6, PT, R2, 0x1, PT ;  /* 0x000000010200780c */ /* 0x001fda0003fc5270 */
[----:B------:R-:W0:Y:S01]  /*150f0*/  @P6 LDC R3, c[0x0][0x44c] ;  /* 0x00011300ff036b82 */ /* 0x000e220000000800 */
[----:B-1----:R-:W-:-:S07]  /*15100*/  IMAD.SHL.U32 R35, R35, 0x10, RZ ;  /* 0x0000001023237824 */ /* 0x002fce00078e00ff */
[----:B------:R-:W1:Y:S01]  /*15110*/  @P6 LDC R2, c[0x0][0x450] ;  /* 0x00011400ff026b82 */ /* 0x000e620000000800 */
[----:B------:R-:W-:-:S05]  /*15120*/  LOP3.LUT R35, R0, 0x70, R35, 0xf8, !PT ;  /* 0x0000007000237812 */ /* 0x000fca00078ef823 */
[----:B------:R-:W-:-:S04]  /*15130*/  IMAD R35, R25, 0x40, R35 ;  /* 0x0000004019237824 */ /* 0x000fc800078e0223 */
[----:B------:R-:W-:Y:S02]  /*15140*/  IMAD.MOV.U32 R0, RZ, RZ, R35 ;  /* 0x000000ffff007224 */ /* 0x000fe400078e0023 */
[----:B0-----:R-:W-:-:S05]  /*15150*/  @P6 IMAD.HI.U32 R3, R35, R3, RZ ;  /* 0x0000000323036227 */ /* 0x001fca00078e00ff */
[----:B-1----:R-:W-:Y:S01]  /*15160*/  @P6 SHF.R.U32.HI R0, RZ, R2, R3 ;  /* 0x00000002ff006219 */ /* 0x002fe20000011603 */
[----:B------:R-:W-:Y:S01]  /*15170*/  IMAD.WIDE.U32 R2, R36, UR4, RZ ;  /* 0x0000000424027c25 */ /* 0x000fe2000f8e00ff */
[----:B------:R-:W0:Y:S03]  /*15180*/  S2R R7, SR_TID.X ;  /* 0x0000000000077919 */ /* 0x000e260000002100 */
        /* <DEDUP_REMOVED lines=21> */
[----:B---3--:R-:W-:Y:S02]  /*152e0*/  IMAD R0, R5, R0, R35 ;  /* 0x0000000005007224 */ /* 0x008fe400078e0223 */
        /* <DEDUP_REMOVED lines=15> */
[----:B-----5:R-:W-:Y:S01]  /*153e0*/  IMAD R3, R9, R5, RZ ;  /* 0x0000000509037224 */ /* 0x020fe200078e02ff */
[----:B------:R-:W-:Y:S01]  /*153f0*/  SHFL.IDX PT, R4, R2, RZ, 0x181f ;  /* 0x00181fff02047589 */ /* 0x000fe200000e0000 */
[----:B------:R-:W-:Y:S01]  /*15400*/  IMAD R25, R25, 0x40, R8 ;  /* 0x0000004019197824 */ /* 0x000fe200078e0208 */
        /* <DEDUP_REMOVED lines=37> */
.L_x_5114:
        /* <DEDUP_REMOVED lines=12> */
.L_x_5031:
        /* <DEDUP_REMOVED lines=28> */
.L_x_5033:
[----:B------:R-:W-:Y:S05]  /*158e0*/  BSYNC B6 ;  /* 0x0000000000067941 */ /* 0x000fea0003800000 */
.L_x_5032:
        /* <DEDUP_REMOVED lines=163> */
.L_x_5124:
        /* <DEDUP_REMOVED lines=23> */
.L_x_5036:
[----:B------:R-:W-:Y:S05]  /*16490*/  BSYNC B0 ;  /* 0x0000000000007941 */ /* 0x000fea0003800000 */
.L_x_5035:
[----:B------:R-:W-:Y:S01]  /*164a0*/  NOP ;  /* 0x0000000000007918 */ /* 0x000fe20000000000 */
[----:B------:R-:W-:-:S13]  /*164b0*/  PLOP3.LUT P0, PT, PT, PT, PT, 0x80, 0x0 ;  /* 0x000000000000781c */ /* 0x000fda0003f0f070 */
.L_x_5037:
        /* <DEDUP_REMOVED lines=18> */
.L_x_5125:
[----:B------:R-:W-:Y:S05]  /*165e0*/  BSYNC B0 ;  /* 0x0000000000007941 */ /* 0x000fea0003800000 */
.L_x_5038:
[----:B------:R-:W-:-:S05]  /*165f0*/  IMAD.U32 R2, RZ, RZ, UR36 ;  /* 0x00000024ff027e24 */ /* 0x000fca000f8e00ff */
[----:B------:R-:W-:-:S13]  /*16600*/  ISETP.NE.AND P0, PT, R2, 0x3, PT ;  /* 0x000000030200780c */ /* 0x000fda0003f05270 */
[----:B------:R-:W-:Y:S05]  /*16610*/  @!P0 BRA `(.L_x_5040) ;  /* 0x0000000000048947 */ /* 0x000fea0003800000 */
[----:B------:R-:W-:Y:S01]  /*16620*/  BPT.TRAP 0x1 ;  /* 0x000000040000795c */ /* 0x000fe20000300000 */
.L_x_5040:
[----:B0-----:R-:W-:Y:S01]  /*16630*/  SHF.L.U32 R0, R23, 0x1f, RZ ;  /* 0x0000001f17007819 */ /* 0x001fe200000006ff */
[----:B------:R-:W-:Y:S03]  /*16640*/  BSSY B0, `(.L_x_5041) ;  /* 0x0000003000007945 */ /* 0x000fe60003800000 */
[----:B------:R-:W0:Y:S02]  /*16650*/  SYNCS.PHASECHK.TRANS64.TRYWAIT P0, [R22+URZ+0x38860], R0 ;  /* 0x03886000160075a7 */ /* 0x000e24000800017f */
[----:B0-----:R-:W-:Y:S05]  /*16660*/  @!P0 BRA `(.L_x_5042) ;  /* 0x0000004400fc8947 */ /* 0x001fea0003800000 */
.L_x_5126:
[----:B------:R-:W-:Y:S05]  /*16670*/  BSYNC B0 ;  /* 0x0000000000007941 */ /* 0x000fea0003800000 */
.L_x_5041:
        /* <DEDUP_REMOVED lines=108> */
.L_x_5136:
        /* <DEDUP_REMOVED lines=34> */
.L_x_5044:
        /* <DEDUP_REMOVED lines=11> */
.L_x_5045:
        /* <DEDUP_REMOVED lines=11> */
.L_x_5060:
        /* <DEDUP_REMOVED lines=44> */
.L_x_5048:
[----:B------:R-:W-:Y:S01]  /*17380*/  IMAD R6, R18, 0x8, R17 ;  /* 0x0000000812067824 */ /* 0x000fe200078e0211 */
[----:B------:R-:W-:Y:S01]  /*17390*/  SHF.L.U32 R20, R23, 0x1f, RZ ;  /* 0x0000001f17147819 */ /* 0x000fe200000006ff */
[----:B------:R-:W-:Y:S01]  /*173a0*/  BSSY B1, `(.L_x_5049) ;  /* 0x0000004000017945 */ /* 0x000fe20003800000 */
[----:B------:R-:W-:Y:S02]  /*173b0*/  SHF.R.S32.HI R9, RZ, 0x1f, R5 ;  /* 0x0000001fff097819 */ /* 0x000fe40000011405 */
[----:B------:R-:W0:Y:S02]  /*173c0*/  SYNCS.PHASECHK.TRANS64.TRYWAIT P0, [R6+URZ+0x38840], R20 ;  /* 0x03884014060075a7 */ /* 0x000e24000800017f */
[----:B0-----:R-:W-:Y:S05]  /*173d0*/  @!P0 BRA `(.L_x_5050) ;  /* 0x0000004000dc8947 */ /* 0x001fea0003800000 */
.L_x_5137:
[----:B------:R-:W-:Y:S05]  /*173e0*/  BSYNC B1 ;  /* 0x0000000000017941 */ /* 0x000fea0003800000 */
.L_x_5049:
        /* <DEDUP_REMOVED lines=40> */
.L_x_5147:
        /* <DEDUP_REMOVED lines=8> */
.L_x_5052:
        /* <DEDUP_REMOVED lines=11> */
.L_x_5053:
[----:B------:R2:W-:Y:S01]  /*177a0*/  SYNCS.ARRIVE.TRANS64.A1T0 RZ, [R6+URZ+0x38830], RZ ;  /* 0x038830ff06ff79a7 */ /* 0x0005e2000810003f */
[----:B------:R-:W-:Y:S05]  /*177b0*/  @!P2 BRA `(.L_x_5054) ;  /* 0x000000000004a947 */ /* 0x000fea0003800000 */
[----:B------:R-:W-:Y:S01]  /*177c0*/  BPT.TRAP 0x1 ;  /* 0x000000040000795c */ /* 0x000fe20000300000 */
.L_x_5054:
[----:B------:R-:W3:Y:S01]  /*177d0*/  SYNCS.PHASECHK.TRANS64.TRYWAIT P0, [R6+URZ+0x38860], R20 ;  /* 0x03886014060075a7 */ /* 0x000ee2000800017f */
[----:B------:R-:W-:Y:S04]  /*177e0*/  BSSY B1, `(.L_x_5055) ;  /* 0x0000002000017945 */ /* 0x000fe80003800000 */
[----:B---3--:R-:W-:Y:S05]  /*177f0*/  @!P0 BRA `(.L_x_5056) ;  /* 0x0000004400048947 */ /* 0x008fea0003800000 */
.L_x_5148:
[----:B------:R-:W-:Y:S05]  /*17800*/  BSYNC B1 ;  /* 0x0000000000017941 */ /* 0x000fea0003800000 */
.L_x_5055:
        /* <DEDUP_REMOVED lines=79> */
.L_x_5158:
        /* <DEDUP_REMOVED lines=25> */
.L_x_5058:
        /* <DEDUP_REMOVED lines=11> */
.L_x_5059:
[----:B------:R1:W-:Y:S01]  /*17f40*/  SYNCS.ARRIVE.TRANS64.A1T0 RZ, [R6+URZ+0x38850], RZ ;  /* 0x038850ff06ff79a7 */ /* 0x0003e2000810003f */
[----:B------:R-:W-:Y:S05]  /*17f50*/  @P3 BRA `(.L_x_5060) ;  /* 0xfffffff000583947 */ /* 0x000fea000383ffff */
.L_x_5047:
[----:B------:R-:W-:Y:S05]  /*17f60*/  BSYNC B0 ;  /* 0x0000000000007941 */ /* 0x000fea0003800000 */
.L_x_5046:
        /* <DEDUP_REMOVED lines=21> */
.L_x_5062:
[----:B------:R-:W-:Y:S05]  /*180c0*/  BSYNC B0 ;  /* 0x0000000000007941 */ /* 0x000fea0003800000 */
.L_x_5061:
[----:B------:R-:W-:-:S07]  /*180d0*/  SEL R18, R18, RZ, P0 ;  /* 0x000000ff12127207 */ /* 0x000fce0000000000 */
.L_x_5015:
[----:B------:R-:W-:Y:S05]  /*180e0*/  BSYNC B7 ;  /* 0x0000000000077941 */ /* 0x000fea0003800000 */
.L_x_5013:
        /* <DEDUP_REMOVED lines=11> */
.L_x_5063:
        /* <DEDUP_REMOVED lines=43> */
.L_x_5168:
[----:B------:R-:W-:Y:S02]  /*18450*/  ULDC UR4, c[0x0][0xd38] ;  /* 0x00034e0000047ab9 */ /* 0x000fe40000000800 */
[----:B------:R-:W-:-:S04]  /*18460*/  IMAD.U32 R4, RZ, RZ, UR4 ;  /* 0x00000004ff047e24 */ /* 0x000fc8000f8e00ff */
[----:B-1----:R-:W-:-:S04]  /*18470*/  IMAD R5, R14, R4, RZ ;  /* 0x000000040e057224 */ /* 0x002fc800078e02ff */
[----:B------:R-:W-:-:S05]  /*18480*/  IMAD.IADD R6, R6, 0x1, R5 ;  /* 0x0000000106067824 */ /* 0x000fca00078e0205 */
[----:B------:R-:W-:-:S13]  /*18490*/  ISETP.GT.AND P6, PT, R6, R0, PT ;  /* 0x000000000600720c */ /* 0x000fda0003fc4270 */
[----:B------:R-:W-:Y:S05]  /*184a0*/  @P6 BRA `(.L_x_5066) ;  /* 0x0000000000a46947 */ /* 0x000fea0003800000 */
.L_x_5069:
        /* <DEDUP_REMOVED lines=35> */
.L_x_5176:
[----:B------:R-:W-:Y:S02]  /*186e0*/  ULDC UR4, c[0x0][0xd38] ;  /* 0x00034e0000047ab9 */ /* 0x000fe40000000800 */
[----:B------:R-:W-:-:S04]  /*186f0*/  IMAD.U32 R4, RZ, RZ, UR4 ;  /* 0x00000004ff047e24 */ /* 0x000fc8000f8e00ff */
[----:B-1----:R-:W-:-:S04]  /*18700*/  IMAD R5, R14, R4, RZ ;  /* 0x000000040e057224 */ /* 0x002fc800078e02ff */
[----:B------:R-:W-:-:S05]  /*18710*/  IMAD.IADD R6, R5, 0x1, R6 ;  /* 0x0000000105067824 */ /* 0x000fca00078e0206 */
[----:B------:R-:W-:-:S13]  /*18720*/  ISETP.GT.AND P6, PT, R6, R0, PT ;  /* 0x000000000600720c */ /* 0x000fda0003fc4270 */
[----:B------:R-:W-:Y:S05]  /*18730*/  @!P6 BRA `(.L_x_5069) ;  /* 0xfffffffc005ce947 */ /* 0x000fea000383ffff */
.L_x_5066:
        /* <DEDUP_REMOVED lines=10> */
.L_x_5181:
[----:B------:R-:W-:-:S13]  /*187e0*/  ISETP.NE.AND P0, PT, R2, RZ, PT ;  /* 0x000000ff0200720c */ /* 0x000fda0003f05270 */
[----:B------:R-:W-:Y:S05]  /*187f0*/  @!P0 BRA `(.L_x_5071) ;  /* 0x0000000000108947 */ /* 0x000fea0003800000 */
[----:B------:R-:W-:Y:S01]  /*18800*/  UMOV UR4, 0xffffffff ;  /* 0xffffffff00047882 */ /* 0x000fe20000000000 */
[----:B-1----:R-:W-:Y:S02]  /*18810*/  VIADD R12, R12, 0xffffffff ;  /* 0xffffffff0c0c7836 */ /* 0x002fe40000000000 */
[----:B------:R-:W-:Y:S05]  /*18820*/  BRA.DIV UR4, `(.L_x_5072) ;  /* 0x0000004604347947 */ /* 0x000fea000b800000 */
[----:B------:R4:W1:Y:S02]  /*18830*/  SHFL.IDX PT, R24, R3, R12, 0x1f ;  /* 0x00001f0c03187589 */ /* 0x00086400000e0000 */
.L_x_5071:
        /* <DEDUP_REMOVED lines=59> */
.L_x_5073:
        /* <DEDUP_REMOVED lines=60> */
.L_x_5074:
[----:B------:R-:W-:-:S05]  /*18fb0*/  LOP3.LUT R0, RZ, R3, RZ, 0x33, !PT ;  /* 0x00000003ff007212 */ /* 0x000fca00078e33ff */
[----:B------:R-:W-:Y:S01]  /*18fc0*/  IMAD.IADD R25, R25, 0x1, R0 ;  /* 0x0000000119197824 */ /* 0x000fe200078e0200 */
[----:B------:R-:W-:Y:S06]  /*18fd0*/  BRA `(.L_x_5075) ;  /* 0x00000000001c7947 */ /* 0x000fec0003800000 */
.L_x_5067:
[----:B------:R-:W-:Y:S01]  /*18fe0*/  UMOV UR4, URZ ;  /* 0x0000003f00047c82 */ /* 0x000fe20008000000 */
[----:B------:R-:W-:Y:S01]  /*18ff0*/  UMOV UR5, URZ ;  /* 0x0000003f00057c82 */ /* 0x000fe20008000000 */
[----:B------:R-:W-:Y:S01]  /*19000*/  ULDC UR6, c[0x0][0xd3c] ;  /* 0x00034f0000067ab9 */ /* 0x000fe20000000800 */
[----:B------:R-:W-:Y:S02]  /*19010*/  IMAD.MOV.U32 R24, RZ, RZ, R0 ;  /* 0x000000ffff187224 */ /* 0x000fe400078e0000 */
[----:B------:R-:W-:Y:S02]  /*19020*/  IMAD.U32 R25, RZ, RZ, UR4 ;  /* 0x00000004ff197e24 */ /* 0x000fe4000f8e00ff */
[----:B------:R-:W-:Y:S02]  /*19030*/  IMAD.U32 R26, RZ, RZ, UR5 ;  /* 0x00000005ff1a7e24 */ /* 0x000fe4000f8e00ff */
[----:B------:R-:W-:-:S07]  /*19040*/  IMAD.U32 R27, RZ, RZ, UR6 ;  /* 0x00000006ff1b7e24 */ /* 0x000fce000f8e00ff */
.L_x_5075:
        /* <DEDUP_REMOVED lines=10> */
.L_x_5064:
[----:B------:R-:W-:Y:S02]  /*190f0*/  ULDC UR4, c[0x0][0xd3c] ;  /* 0x00034f0000047ab9 */ /* 0x000fe40000000800 */
[----:B0-----:R-:W-:-:S13]  /*19100*/  ISETP.GE.AND P0, PT, R27, UR4, PT ;  /* 0x000000041b007c0c */ /* 0x001fda000bf06270 */
[----:B------:R-:W-:Y:S05]  /*19110*/  @!P0 BRA `(.L_x_5076) ;  /* 0xffffffa000cc8947 */ /* 0x000fea000383ffff */
[----:B------:R-:W-:Y:S05]  /*19120*/  BSYNC B8 ;  /* 0x0000000000087941 */ /* 0x000fea0003800000 */
.L_x_5007:
        /* <DEDUP_REMOVED lines=12> */
.L_x_5184:
[----:B------:R-:W-:Y:S05]  /*191f0*/  BSYNC B0 ;  /* 0x0000000000007941 */ /* 0x000fea0003800000 */
.L_x_5077:
[----:B------:R-:W-:-:S03]  /*19200*/  UMOV UR4, 0xffffffff ;  /* 0xffffffff00047882 */ /* 0x000fc60000000000 */
[----:B------:R-:W-:Y:S05]  /*19210*/  BRA.DIV UR4, `(.L_x_5079) ;  /* 0x0000003a04f47947 */ /* 0x000fea000b800000 */
[----:B0-----:R-:W0:Y:S02]  /*19220*/  S2R R0, SR_TID.X ;  /* 0x0000000000007919 */ /* 0x001e240000002100 */
[----:B0-----:R-:W-:-:S04]  /*19230*/  SHF.R.U32.HI R0, RZ, 0x5, R0 ;  /* 0x00000005ff007819 */ /* 0x001fc80000011600 */
[----:B------:R-:W-:-:S05]  /*19240*/  LOP3.LUT R0, R0, 0x3, RZ, 0xc0, !PT ;  /* 0x0000000300007812 */ /* 0x000fca00078ec0ff */
[----:B------:R0:W1:Y:S02]  /*19250*/  SHFL.IDX PT, R14, R0, RZ, 0x1f ;  /* 0x00001fff000e7589 */ /* 0x00006400000e0000 */
.L_x_5187:
[----:B-1----:R-:W-:Y:S01]  /*19260*/  ISETP.NE.AND P0, PT, R14, RZ, PT ;  /* 0x000000ff0e00720c */ /* 0x002fe20003f05270 */
[----:B------:R-:W-:-:S12]  /*19270*/  BSSY B0, `(.L_x_5080) ;  /* 0x0000024000007945 */ /* 0x000fd80003800000 */
[----:B------:R-:W-:Y:S05]  /*19280*/  @P0 BRA `(.L_x_5081) ;  /* 0x0000000000880947 */ /* 0x000fea0003800000 */
[----:B------:R-:W-:-:S03]  /*19290*/  UMOV UR4, 0xffffffff ;  /* 0xffffffff00047882 */ /* 0x000fc60000000000 */
[----:B------:R-:W-:Y:S05]  /*192a0*/  BRA.DIV UR4, `(.L_x_5082) ;  /* 0x0000003e04047947 */ /* 0x000fea000b800000 */
[----:B------:R-:W-:-:S13]  /*192b0*/  ELECT P6, URZ, PT ;  /* 0x00000000003f782f */ /* 0x000fda00038c0000 */
.L_x_5190:
[----:B------:R-:W-:Y:S05]  /*192c0*/  @!P6 BRA `(.L_x_5081) ;  /* 0x000000000078e947 */ /* 0x000fea0003800000 */
[----:B------:R-:W-:-:S06]  /*192d0*/  ULOP3.LUT UR4, UR40, 0x2, URZ, 0xfc, !UPT ;  /* 0x0000000228047892 */ /* 0x000fcc000f8efc3f */
[----:B0-----:R-:W-:-:S05]  /*192e0*/  IMAD.U32 R0, RZ, RZ, UR4 ;  /* 0x00000004ff007e24 */ /* 0x001fca000f8e00ff */
[----:B------:R-:W-:-:S13]  /*192f0*/  ISETP.NE.AND P0, PT, R0, 0x3, PT ;  /* 0x000000030000780c */ /* 0x000fda0003f05270 */
[----:B------:R-:W-:Y:S05]  /*19300*/  @!P0 BRA `(.L_x_5083) ;  /* 0x0000000000048947 */ /* 0x000fea0003800000 */
[----:B------:R-:W-:Y:S01]  /*19310*/  BPT.TRAP 0x1 ;  /* 0x000000040000795c */ /* 0x000fe20000300000 */
.L_x_5083:
[C---:B------:R-:W-:Y:S01]  /*19320*/  IMAD R3, R18.reuse, 0x8, R5 ;  /* 0x0000000812037824 */ /* 0x040fe200078e0205 */
[----:B------:R-:W-:Y:S01]  /*19330*/  SHF.L.U32 R2, R23, 0x1f, RZ ;  /* 0x0000001f17027819 */ /* 0x000fe200000006ff */
[----:B------:R-:W-:-:S03]  /*19340*/  VIADD R18, R18, 0x1 ;  /* 0x0000000112127836 */ /* 0x000fc60000000000 */
[----:B------:R-:W0:Y:S02]  /*19350*/  SYNCS.PHASECHK.TRANS64.TRYWAIT P1, [R3+URZ+0x38840], R2 ;  /* 0x03884002030075a7 */ /* 0x000e24000802017f */
[----:B------:R-:W-:-:S04]  /*19360*/  ISETP.NE.AND P2, PT, R18, 0x2, PT ;  /* 0x000000021200780c */ /* 0x000fc80003f45270 */
[----:B------:R-:W-:Y:S01]  /*19370*/  SEL R0, RZ, 0x1, P2 ;  /* 0x00000001ff007807 */ /* 0x000fe20001000000 */
[----:B0-----:R-:W-:Y:S08]  /*19380*/  @!P1 BRA `(.L_x_5084) ;  /* 0x0000003800ec9947 */ /* 0x001ff00003800000 */
.L_x_5191:
[----:B------:R-:W-:Y:S02]  /*19390*/  SEL R18, R18, RZ, P2 ;  /* 0x000000ff12127207 */ /* 0x000fe40001000000 */
[----:B------:R-:W-:Y:S01]  /*193a0*/  LOP3.LUT R0, R23, R0, RZ, 0x3c, !PT ;  /* 0x0000000017007212 */ /* 0x000fe200078e3cff */
[----:B------:R-:W-:Y:S06]  /*193b0*/  @!P0 BRA `(.L_x_5085) ;  /* 0x0000000000048947 */ /* 0x000fec0003800000 */
[----:B------:R-:W-:Y:S01]  /*193c0*/  BPT.TRAP 0x1 ;  /* 0x000000040000795c */ /* 0x000fe20000300000 */
.L_x_5085:
[----:B------:R-:W-:Y:S01]  /*193d0*/  IMAD R5, R18, 0x8, R5 ;  /* 0x0000000812057824 */ /* 0x000fe200078e0205 */
[----:B------:R-:W-:-:S04]  /*193e0*/  SHF.L.U32 R0, R0, 0x1f, RZ ;  /* 0x0000001f00007819 */ /* 0x000fc800000006ff */
[----:B------:R-:W1:Y:S02]  /*193f0*/  SYNCS.PHASECHK.TRANS64.TRYWAIT P1, [R5+URZ+0x38840], R0 ;  /* 0x03884000050075a7 */ /* 0x000e64000802017f */
[----:B-1----:R-:W-:Y:S05]  /*19400*/  @!P1 BRA `(.L_x_5086) ;  /* 0x0000003800e09947 */ /* 0x002fea0003800000 */
.L_x_5192:
[----:B------:R-:W-:Y:S05]  /*19410*/  @!P0 BRA `(.L_x_5087) ;  /* 0x0000000000048947 */ /* 0x000fea0003800000 */
[----:B------:R-:W-:Y:S01]  /*19420*/  BPT.TRAP 0x1 ;  /* 0x000000040000795c */ /* 0x000fe20000300000 */
.L_x_5087:
[----:B------:R-:W5:Y:S02]  /*19430*/  SYNCS.PHASECHK.TRANS64.TRYWAIT P1, [R3+URZ+0x38860], R2 ;  /* 0x03886002030075a7 */ /* 0x000f64000802017f */
[----:B-----5:R-:W-:Y:S05]  /*19440*/  @!P1 BRA `(.L_x_5088) ;  /* 0x0000003800e49947 */ /* 0x020fea0003800000 */
.L_x_5193:
[----:B------:R-:W-:Y:S05]  /*19450*/  @!P0 BRA `(.L_x_5089) ;  /* 0x0000000000048947 */ /* 0x000fea0003800000 */
[----:B------:R-:W-:Y:S01]  /*19460*/  BPT.TRAP 0x1 ;  /* 0x000000040000795c */ /* 0x000fe20000300000 */
.L_x_5089:
[----:B------:R0:W0:Y:S02]  /*19470*/  SYNCS.PHASECHK.TRANS64.TRYWAIT P0, [R5+URZ+0x38860], R0 ;  /* 0x03886000050075a7 */ /* 0x000024000800017f */
[----:B0-----:R-:W-:Y:S05]  /*19480*/  @!P0 NANOSLEEP.SYNCS 0x989680 ;  /* 0x009896800000895d */ /* 0x001fea0003900000 */
[----:B------:R-:W0:Y:S02]  /*19490*/  @!P0 SYNCS.PHASECHK.TRANS64 P0, [R5+URZ+0x38860], R0 ;  /* 0x03886000050085a7 */ /* 0x000e24000800007f */
[----:B0-----:R-:W-:Y:S05]  /*194a0*/  @!P0 BRA `(.L_x_5089) ;  /* 0xfffffffc00f08947 */ /* 0x001fea000383ffff */
.L_x_5081:
[----:B------:R-:W-:Y:S05]  /*194b0*/  BSYNC B0 ;  /* 0x0000000000007941 */ /* 0x000fea0003800000 */
.L_x_5080:
[----:B------:R-:W-:Y:S05]  /*194c0*/  EXIT ;  /* 0x000000000000794d */ /* 0x000fea0003800000 */
.L_x_4946:
[----:B0-----:R0:W1:Y:S02]  /*194d0*/  SYNCS.PHASECHK.TRANS64.TRYWAIT P1, [R17+URZ+0x38800], R6 ;  /* 0x03880006110075a7 */ /* 0x001064000802017f */
[----:B-1----:R-:W-:Y:S05]  /*194e0*/  @!P1 NANOSLEEP.SYNCS 0x989680 ;  /* 0x009896800000995d */ /* 0x002fea0003900000 */
[----:B------:R-:W1:Y:S02]  /*194f0*/  @!P1 SYNCS.PHASECHK.TRANS64 P1, [R17+URZ+0x38800], R6 ;  /* 0x03880006110095a7 */ /* 0x000e64000802007f */
[----:B-1----:R-:W-:Y:S05]  /*19500*/  @!P1 BRA `(.L_x_4946) ;  /* 0xfffffffc00f09947 */ /* 0x002fea000383ffff */
[----:B------:R-:W-:Y:S05]  /*19510*/  BRA `(.L_x_5090) ;  /* 0xfffffeac00407947 */ /* 0x000fea000383ffff */
.L_x_4950:
[----:B--2---:R2:W3:Y:S02]  /*19520*/  SYNCS.PHASECHK.TRANS64.TRYWAIT P1, [R9+URZ+0x38830], R8 ;  /* 0x03883008090075a7 */ /* 0x0044e4000802017f */
[----:B---3--:R-:W-:Y:S05]  /*19530*/  @!P1 NANOSLEEP.SYNCS 0x989680 ;  /* 0x009896800000995d */ /* 0x008fea0003900000 */
[----:B------:R-:W3:Y:S02]  /*19540*/  @!P1 SYNCS.PHASECHK.TRANS64 P1, [R9+URZ+0x38830], R8 ;  /* 0x03883008090095a7 */ /* 0x000ee4000802007f */
[----:B---3--:R-:W-:Y:S05]  /*19550*/  @!P1 BRA `(.L_x_4950) ;  /* 0xfffffffc00f09947 */ /* 0x008fea000383ffff */
[----:B------:R-:W-:Y:S05]  /*19560*/  BRA `(.L_x_4949) ;  /* 0xfffffeac00647947 */ /* 0x000fea000383ffff */
.L_x_4951:
[----:B---3--:R3:W4:Y:S02]  /*19570*/  SYNCS.PHASECHK.TRANS64.TRYWAIT P1, [R17+URZ+0x38810], R6 ;  /* 0x03881006110075a7 */ /* 0x008724000802017f */
[----:B----4-:R-:W-:Y:S05]  /*19580*/  @!P1 NANOSLEEP.SYNCS 0x989680 ;  /* 0x009896800000995d */ /* 0x010fea0003900000 */
[----:B------:R-:W4:Y:S02]  /*19590*/  @!P1 SYNCS.PHASECHK.TRANS64 P1, [R17+URZ+0x38810], R6 ;  /* 0x03881006110095a7 */ /* 0x000f24000802007f */
[----:B----4-:R-:W-:Y:S05]  /*195a0*/  @!P1 BRA `(.L_x_4951) ;  /* 0xfffffffc00f09947 */ /* 0x010fea000383ffff */
[----:B------:R-:W-:Y:S05]  /*195b0*/  BRA `(.L_x_5091) ;  /* 0xfffffeac00f07947 */ /* 0x000fea000383ffff */
.L_x_4955:
[----:B------:R0:W0:Y:S02]  /*195c0*/  SYNCS.PHASECHK.TRANS64.TRYWAIT P1, [R9+URZ+0x38850], R8 ;  /* 0x03885008090075a7 */ /* 0x000024000802017f */
[----:B0-----:R-:W-:Y:S05]  /*195d0*/  @!P1 NANOSLEEP.SYNCS 0x989680 ;  /* 0x009896800000995d */ /* 0x001fea0003900000 */
[----:B------:R-:W0:Y:S02]  /*195e0*/  @!P1 SYNCS.PHASECHK.TRANS64 P1, [R9+URZ+0x38850], R8 ;  /* 0x03885008090095a7 */ /* 0x000e24000802007f */
[----:B0-----:R-:W-:Y:S05]  /*195f0*/  @!P1 BRA `(.L_x_4955) ;  /* 0xfffffffc00f09947 */ /* 0x001fea000383ffff */
[----:B------:R-:W-:Y:S05]  /*19600*/  BRA `(.L_x_4954) ;  /* 0xfffffeb000207947 */ /* 0x000fea000383ffff */
.L_x_4962:
[----:B-1----:R1:W2:Y:S02]  /*19610*/  SYNCS.PHASECHK.TRANS64.TRYWAIT P1, [R9+URZ+0x38830], R7 ;  /* 0x03883007090075a7 */ /* 0x0022a4000802017f */
[----:B--2---:R-:W-:Y:S05]  /*19620*/  @!P1 NANOSLEEP.SYNCS 0x989680 ;  /* 0x009896800000995d */ /* 0x004fea0003900000 */
[----:B------:R-:W2:Y:S02]  /*19630*/  @!P1 SYNCS.PHASECHK.TRANS64 P1, [R9+URZ+0x38830], R7 ;  /* 0x03883007090095a7 */ /* 0x000ea4000802007f */
[----:B--2---:R-:W-:Y:S05]  /*19640*/  @!P1 BRA `(.L_x_4962) ;  /* 0xfffffffc00f09947 */ /* 0x004fea000383ffff */
[----:B------:R-:W-:Y:S05]  /*19650*/  BRA `(.L_x_4961) ;  /* 0xfffffed8003c7947 */ /* 0x000fea000383ffff */
.L_x_4966:
[----:B---3--:R3:W4:Y:S02]  /*19660*/  SYNCS.PHASECHK.TRANS64.TRYWAIT P1, [R9+URZ+0x38850], R7 ;  /* 0x03885007090075a7 */ /* 0x008724000802017f */
[----:B----4-:R-:W-:Y:S05]  /*19670*/  @!P1 NANOSLEEP.SYNCS 0x989680 ;  /* 0x009896800000995d */ /* 0x010fea0003900000 */
[----:B------:R-:W4:Y:S02]  /*19680*/  @!P1 SYNCS.PHASECHK.TRANS64 P1, [R9+URZ+0x38850], R7 ;  /* 0x03885007090095a7 */ /* 0x000f24000802007f */
[----:B----4-:R-:W-:Y:S05]  /*19690*/  @!P1 BRA `(.L_x_4966) ;  /* 0xfffffffc00f09947 */ /* 0x010fea000383ffff */
[----:B------:R-:W-:Y:S05]  /*196a0*/  BRA `(.L_x_4965) ;  /* 0xfffffed800987947 */ /* 0x000fea000383ffff */
.L_x_4974:
[----:B-1----:R1:W2:Y:S02]  /*196b0*/  SYNCS.PHASECHK.TRANS64.TRYWAIT P1, [R9+URZ+0x38830], R7 ;  /* 0x03883007090075a7 */ /* 0x0022a4000802017f */
[----:B--2---:R-:W-:Y:S05]  /*196c0*/  @!P1 NANOSLEEP.SYNCS 0x989680 ;  /* 0x009896800000995d */ /* 0x004fea0003900000 */
[----:B------:R-:W2:Y:S02]  /*196d0*/  @!P1 SYNCS.PHASECHK.TRANS64 P1, [R9+URZ+0x38830], R7 ;  /* 0x03883007090095a7 */ /* 0x000ea4000802007f */
[----:B--2---:R-:W-:Y:S05]  /*196e0*/  @!P1 BRA `(.L_x_4974) ;  /* 0xfffffffc00f09947 */ /* 0x004fea000383ffff */
[----:B------:R-:W-:Y:S05]  /*196f0*/  BRA `(.L_x_4973) ;  /* 0xffffff0800f07947 */ /* 0x000fea000383ffff */
.L_x_4978:
[----:B---3--:R3:W4:Y:S02]  /*19700*/  SYNCS.PHASECHK.TRANS64.TRYWAIT P1, [R9+URZ+0x38850], R7 ;  /* 0x03885007090075a7 */ /* 0x008724000802017f */
[----:B----4-:R-:W-:Y:S05]  /*19710*/  @!P1 NANOSLEEP.SYNCS 0x989680 ;  /* 0x009896800000995d */ /* 0x010fea0003900000 */
[----:B------:R-:W4:Y:S02]  /*19720*/  @!P1 SYNCS.PHASECHK.TRANS64 P1, [R9+URZ+0x38850], R7 ;  /* 0x03885007090095a7 */ /* 0x000f24000802007f */
[----:B----4-:R-:W-:Y:S05]  /*19730*/  @!P1 BRA `(.L_x_4978) ;  /* 0xfffffffc00f09947 */ /* 0x010fea000383ffff */
[----:B------:R-:W-:Y:S05]  /*19740*/  BRA `(.L_x_4977) ;  /* 0xffffff0c00547947 */ /* 0x000fea000383ffff */
.L_x_5021:
        /* <DEDUP_REMOVED lines=11> */
.L_x_5093:
[----:B------:R-:W-:Y:S05]  /*19800*/  BSYNC B0 ;  /* 0x0000000000007941 */ /* 0x000fea0003800000 */
.L_x_5092:
[----:B------:R-:W-:Y:S05]  /*19810*/  BRA `(.L_x_5094) ;  /* 0xffffffac001c7947 */ /* 0x000fea000383ffff */
.L_x_5024:
[----:B0-----:R0:W1:Y:S02]  /*19820*/  SYNCS.PHASECHK.TRANS64.TRYWAIT P0, [R22+URZ+0x38840], R0 ;  /* 0x03884000160075a7 */ /* 0x001064000800017f */
[----:B-1----:R-:W-:Y:S05]  /*19830*/  @!P0 NANOSLEEP.SYNCS 0x989680 ;  /* 0x009896800000895d */ /* 0x002fea0003900000 */
[----:B------:R-:W1:Y:S02]  /*19840*/  @!P0 SYNCS.PHASECHK.TRANS64 P0, [R22+URZ+0x38840], R0 ;  /* 0x03884000160085a7 */ /* 0x000e64000800007f */
[----:B-1----:R-:W-:Y:S05]  /*19850*/  @!P0 BRA `(.L_x_5024) ;  /* 0xfffffffc00f08947 */ /* 0x002fea000383ffff */
[----:B------:R-:W-:Y:S05]  /*19860*/  BRA `(.L_x_5095) ;  /* 0xffffffb000187947 */ /* 0x000fea000383ffff */
.L_x_5025:
        /* <DEDUP_REMOVED lines=8> */
.L_x_5097:
[----:B------:R-:W-:Y:S05]  /*198f0*/  BSYNC B0 ;  /* 0x0000000000007941 */ /* 0x000fea0003800000 */
.L_x_5096:
        /* <DEDUP_REMOVED lines=9> */
.L_x_5098:
[----:B------:R-:W-:Y:S02]  /*19990*/  IMAD.MOV.U32 R13, RZ, RZ, R5 ;  /* 0x000000ffff0d7224 */ /* 0x000fe400078e0005 */
[----:B------:R-:W-:Y:S02]  /*199a0*/  IMAD.MOV.U32 R12, RZ, RZ, 0x1 ;  /* 0x00000001ff0c7424 */ /* 0x000fe400078e00ff */
[----:B------:R-:W-:-:S07]  /*199b0*/  IMAD.MOV.U32 R3, RZ, RZ, R14 ;  /* 0x000000ffff037224 */ /* 0x000fce00078e000e */
[----:B------:R-:W-:Y:S05]  /*199c0*/  WARPSYNC.COLLECTIVE R15, `(.L_x_5099) ;  /* 0x000000000f087348 */ /* 0x000fea0003c00000 */
[----:B------:R0:W1:Y:S02]  /*199d0*/  SHFL.IDX P6, R14, R13, R12, R11 ;  /* 0x0000000c0d0e7389 */ /* 0x00006400000c000b */
[----:B01----:R-:W-:Y:S01]  /*199e0*/  ENDCOLLECTIVE ;  /* 0x000000000000791b */ /* 0x003fe20003800000 */
.L_x_5099:
        /* <DEDUP_REMOVED lines=15> */
.L_x_5100:
[----:B------:R-:W-:Y:S02]  /*19ae0*/  @P0 IMAD R6, R4, 0x2, R17 ;  /* 0x0000000204060824 */ /* 0x000fe400078e0211 */
[----:B------:R-:W-:Y:S02]  /*19af0*/  IMAD.MOV.U32 R13, RZ, RZ, R5 ;  /* 0x000000ffff0d7224 */ /* 0x000fe400078e0005 */
[----:B------:R-:W-:Y:S02]  /*19b00*/  IMAD.MOV.U32 R12, RZ, RZ, 0x2 ;  /* 0x00000002ff0c7424 */ /* 0x000fe400078e00ff */
[----:B------:R-:W-:-:S07]  /*19b10*/  IMAD.MOV.U32 R3, RZ, RZ, R14 ;  /* 0x000000ffff037224 */ /* 0x000fce00078e000e */
[----:B------:R-:W-:Y:S05]  /*19b20*/  WARPSYNC.COLLECTIVE R15, `(.L_x_5101) ;  /* 0x000000000f087348 */ /* 0x000fea0003c00000 */
[----:B------:R0:W1:Y:S02]  /*19b30*/  SHFL.IDX P6, R14, R13, R12, R11 ;  /* 0x0000000c0d0e7389 */ /* 0x00006400000c000b */
[----:B01----:R-:W-:Y:S01]  /*19b40*/  ENDCOLLECTIVE ;  /* 0x000000000000791b */ /* 0x003fe20003800000 */
.L_x_5101:
        /* <DEDUP_REMOVED lines=15> */
.L_x_5102:
[----:B------:R-:W-:Y:S02]  /*19c40*/  @P0 IMAD R6, R4, 0x2, R17 ;  /* 0x0000000204060824 */ /* 0x000fe400078e0211 */
[----:B------:R-:W-:Y:S02]  /*19c50*/  IMAD.MOV.U32 R13, RZ, RZ, R5 ;  /* 0x000000ffff0d7224 */ /* 0x000fe400078e0005 */
[----:B------:R-:W-:Y:S02]  /*19c60*/  IMAD.MOV.U32 R12, RZ, RZ, 0x3 ;  /* 0x00000003ff0c7424 */ /* 0x000fe400078e00ff */
[----:B------:R-:W-:-:S07]  /*19c70*/  IMAD.MOV.U32 R3, RZ, RZ, R14 ;  /* 0x000000ffff037224 */ /* 0x000fce00078e000e */
[----:B------:R-:W-:Y:S05]  /*19c80*/  WARPSYNC.COLLECTIVE R15, `(.L_x_5103) ;  /* 0x000000000f087348 */ /* 0x000fea0003c00000 */
[----:B------:R0:W1:Y:S02]  /*19c90*/  SHFL.IDX P6, R14, R13, R12, R11 ;  /* 0x0000000c0d0e7389 */ /* 0x00006400000c000b */
[----:B01----:R-:W-:Y:S01]  /*19ca0*/  ENDCOLLECTIVE ;  /* 0x000000000000791b */ /* 0x003fe20003800000 */
.L_x_5103:
        /* <DEDUP_REMOVED lines=10> */
.L_x_5104:
[----:B------:R-:W-:Y:S01]  /*19d50*/  @!PT LDS RZ, [RZ] ;  /* 0x00000000fffff984 */ /* 0x000fe20000000800 */
[----:B------:R-:W-:Y:S01]  /*19d60*/  @!PT LDS RZ, [RZ] ;  /* 0x00000000fffff984 */ /* 0x000fe20000000800 */
[----:B------:R-:W-:Y:S01]  /*19d70*/  @!PT LDS RZ, [RZ] ;  /* 0x00000000fffff984 */ /* 0x000fe20000000800 */
[----:B------:R0:W-:Y:S01]  /*19d80*/  @P0 LDGSTS.E.BYPASS.LTC128B.128 [R6+0x23400], desc[UR42][R2.64], !P2 ;  /* 0x2340000002060fae */ /* 0x0001e2000d101d6a */
[----:B------:R-:W-:Y:S01]  /*19d90*/  IMAD.MOV.U32 R0, RZ, RZ, R14 ;  /* 0x000000ffff007224 */ /* 0x000fe200078e000e */
[----:B------:R-:W-:Y:S06]  /*19da0*/  BRA `(.L_x_5105) ;  /* 0xffffffac00cc7947 */ /* 0x000fec000383ffff */
.L_x_5030:
        /* <DEDUP_REMOVED lines=10> */
.L_x_5106:
        /* <DEDUP_REMOVED lines=9> */
.L_x_5107:
[----:B------:R-:W-:Y:S02]  /*19ee0*/  IMAD.MOV.U32 R13, RZ, RZ, R2 ;  /* 0x000000ffff0d7224 */ /* 0x000fe400078e0002 */
[----:B------:R-:W-:Y:S02]  /*19ef0*/  IMAD.MOV.U32 R12, RZ, RZ, 0x1 ;  /* 0x00000001ff0c7424 */ /* 0x000fe400078e00ff */
[----:B------:R-:W-:-:S07]  /*19f00*/  IMAD.MOV.U32 R5, RZ, RZ, R14 ;  /* 0x000000ffff057224 */ /* 0x000fce00078e000e */
[----:B------:R-:W-:Y:S05]  /*19f10*/  WARPSYNC.COLLECTIVE R15, `(.L_x_5108) ;  /* 0x000000000f087348 */ /* 0x000fea0003c00000 */
[----:B------:R0:W1:Y:S02]  /*19f20*/  SHFL.IDX P6, R14, R13, R12, R11 ;  /* 0x0000000c0d0e7389 */ /* 0x00006400000c000b */
[----:B01----:R-:W-:Y:S01]  /*19f30*/  ENDCOLLECTIVE ;  /* 0x000000000000791b */ /* 0x003fe20003800000 */
.L_x_5108:
        /* <DEDUP_REMOVED lines=15> */
.L_x_5109:
        /* <DEDUP_REMOVED lines=8> */
.L_x_5110:
        /* <DEDUP_REMOVED lines=16> */
.L_x_5111:
[----:B------:R-:W-:Y:S01]  /*1a1b0*/  @P2 LOP3.LUT R16, R16, 0x40, RZ, 0xfc, !PT ;  /* 0x0000004010102812 */ /* 0x000fe200078efcff */
[----:B------:R-:W-:Y:S02]  /*1a1c0*/  IMAD.MOV.U32 R13, RZ, RZ, R2 ;  /* 0x000000ffff0d7224 */ /* 0x000fe400078e0002 */
[----:B------:R-:W-:Y:S02]  /*1a1d0*/  IMAD.MOV.U32 R12, RZ, RZ, 0x3 ;  /* 0x00000003ff0c7424 */ /* 0x000fe400078e00ff */
[----:B------:R-:W-:-:S07]  /*1a1e0*/  IMAD.MOV.U32 R5, RZ, RZ, R14 ;  /* 0x000000ffff057224 */ /* 0x000fce00078e000e */
[----:B------:R-:W-:Y:S05]  /*1a1f0*/  WARPSYNC.COLLECTIVE R15, `(.L_x_5112) ;  /* 0x000000000f087348 */ /* 0x000fea0003c00000 */
[----:B------:R0:W1:Y:S02]  /*1a200*/  SHFL.IDX P6, R14, R13, R12, R11 ;  /* 0x0000000c0d0e7389 */ /* 0x00006400000c000b */
[----:B01----:R-:W-:Y:S01]  /*1a210*/  ENDCOLLECTIVE ;  /* 0x000000000000791b */ /* 0x003fe20003800000 */
.L_x_5112:
        /* <DEDUP_REMOVED lines=14> */
.L_x_5113:
[----:B------:R-:W-:Y:S01]  /*1a300*/  IMAD.MOV.U32 R0, RZ, RZ, R14 ;  /* 0x000000ffff007224 */ /* 0x000fe200078e000e */
[----:B------:R-:W-:Y:S06]  /*1a310*/  BRA `(.L_x_5114) ;  /* 0xffffffb000d07947 */ /* 0x000fec000383ffff */
.L_x_5034:
        /* <DEDUP_REMOVED lines=47> */
.L_x_5116:
[----:B------:R-:W-:Y:S05]  /*1a610*/  BSYNC B0 ;  /* 0x0000000000007941 */ /* 0x000fea0003800000 */
.L_x_5115:
        /* <DEDUP_REMOVED lines=11> */
.L_x_5117:
        /* <DEDUP_REMOVED lines=39> */
.L_x_5118:
[----:B------:R-:W-:Y:S02]  /*1a940*/  IMAD.MOV.U32 R13, RZ, RZ, R0 ;  /* 0x000000ffff0d7224 */ /* 0x000fe400078e0000 */
[----:B------:R-:W-:-:S07]  /*1a950*/  IMAD.MOV.U32 R7, RZ, RZ, R14 ;  /* 0x000000ffff077224 */ /* 0x000fce00078e000e */
[----:B------:R-:W-:Y:S05]  /*1a960*/  WARPSYNC.COLLECTIVE R15, `(.L_x_5119) ;  /* 0x000000000f087348 */ /* 0x000fea0003c00000 */
[----:B------:R0:W1:Y:S02]  /*1a970*/  SHFL.IDX P6, R14, R13, R12, R11 ;  /* 0x0000000c0d0e7389 */ /* 0x00006400000c000b */
[----:B01----:R-:W-:Y:S01]  /*1a980*/  ENDCOLLECTIVE ;  /* 0x000000000000791b */ /* 0x003fe20003800000 */
.L_x_5119:
        /* <DEDUP_REMOVED lines=33> */
.L_x_5120:
[----:B------:R-:W-:Y:S02]  /*1aba0*/  IMAD.MOV.U32 R13, RZ, RZ, R0 ;  /* 0x000000ffff0d7224 */ /* 0x000fe400078e0000 */
[----:B------:R-:W-:-:S07]  /*1abb0*/  IMAD.MOV.U32 R7, RZ, RZ, R14 ;  /* 0x000000ffff077224 */ /* 0x000fce00078e000e */
[----:B------:R-:W-:Y:S05]  /*1abc0*/  WARPSYNC.COLLECTIVE R15, `(.L_x_5121) ;  /* 0x000000000f087348 */ /* 0x000fea0003c00000 */
[----:B------:R0:W1:Y:S02]  /*1abd0*/  SHFL.IDX P6, R14, R13, R12, R11 ;  /* 0x0000000c0d0e7389 */ /* 0x00006400000c000b */
[----:B01----:R-:W-:Y:S01]  /*1abe0*/  ENDCOLLECTIVE ;  /* 0x000000000000791b */ /* 0x003fe20003800000 */
.L_x_5121:
        /* <DEDUP_REMOVED lines=27> */
.L_x_5122:
[----:B------:R-:W-:Y:S02]  /*1ada0*/  IMAD.MOV.U32 R13, RZ, RZ, R0 ;  /* 0x000000ffff0d7224 */ /* 0x000fe400078e0000 */
[----:B------:R-:W-:-:S07]  /*1adb0*/  IMAD.MOV.U32 R6, RZ, RZ, R14 ;  /* 0x000000ffff067224 */ /* 0x000fce00078e000e */
[----:B------:R-:W-:Y:S05]  /*1adc0*/  WARPSYNC.COLLECTIVE R15, `(.L_x_5123) ;  /* 0x000000000f087348 */ /* 0x000fea0003c00000 */
[----:B------:R0:W1:Y:S02]  /*1add0*/  SHFL.IDX P6, R14, R13, R12, R11 ;  /* 0x0000000c0d0e7389 */ /* 0x00006400000c000b */
[----:B01----:R-:W-:Y:S01]  /*1ade0*/  ENDCOLLECTIVE ;  /* 0x000000000000791b */ /* 0x003fe20003800000 */
.L_x_5123:
[----:B------:R-:W-:Y:S01]  /*1adf0*/  IMAD.MOV.U32 R0, RZ, RZ, R14 ;  /* 0x000000ffff007224 */ /* 0x000fe200078e000e */
[----:B------:R-:W-:Y:S06]  /*1ae00*/  BRA `(.L_x_5124) ;  /* 0xffffffb400447947 */ /* 0x000fec000383ffff */
.L_x_5039:
[----:B0-----:R0:W1:Y:S02]  /*1ae10*/  SYNCS.PHASECHK.TRANS64.TRYWAIT P0, [R17+URZ+0x38820], R0 ;  /* 0x03882000110075a7 */ /* 0x001064000800017f */
[----:B-1----:R-:W-:Y:S05]  /*1ae20*/  @!P0 NANOSLEEP.SYNCS 0x989680 ;  /* 0x009896800000895d */ /* 0x002fea0003900000 */
[----:B------:R-:W1:Y:S02]  /*1ae30*/  @!P0 SYNCS.PHASECHK.TRANS64 P0, [R17+URZ+0x38820], R0 ;  /* 0x03882000110085a7 */ /* 0x000e64000800007f */
[----:B-1----:R-:W-:Y:S05]  /*1ae40*/  @!P0 BRA `(.L_x_5039) ;  /* 0xfffffffc00f08947 */ /* 0x002fea000383ffff */
[----:B------:R-:W-:Y:S05]  /*1ae50*/  BRA `(.L_x_5125) ;  /* 0xffffffb400e07947 */ /* 0x000fea000383ffff */
.L_x_5042:
[----:B0-----:R0:W1:Y:S02]  /*1ae60*/  SYNCS.PHASECHK.TRANS64.TRYWAIT P0, [R22+URZ+0x38860], R0 ;  /* 0x03886000160075a7 */ /* 0x001064000800017f */
[----:B-1----:R-:W-:Y:S05]  /*1ae70*/  @!P0 NANOSLEEP.SYNCS 0x989680 ;  /* 0x009896800000895d */ /* 0x002fea0003900000 */
[----:B------:R-:W1:Y:S02]  /*1ae80*/  @!P0 SYNCS.PHASECHK.TRANS64 P0, [R22+URZ+0x38860], R0 ;  /* 0x03886000160085a7 */ /* 0x000e64000800007f */
[----:B-1----:R-:W-:Y:S05]  /*1ae90*/  @!P0 BRA `(.L_x_5042) ;  /* 0xfffffffc00f08947 */ /* 0x002fea000383ffff */
[----:B------:R-:W-:Y:S05]  /*1aea0*/  BRA `(.L_x_5126) ;  /* 0xffffffb400f07947 */ /* 0x000fea000383ffff */
.L_x_5043:
        /* <DEDUP_REMOVED lines=8> */
.L_x_5128:
[----:B------:R-:W-:Y:S05]  /*1af30*/  BSYNC B0 ;  /* 0x0000000000007941 */ /* 0x000fea0003800000 */
.L_x_5127:
        /* <DEDUP_REMOVED lines=15> */
.L_x_5129:
        /* <DEDUP_REMOVED lines=39> */
.L_x_5130:
[----:B------:R-:W-:Y:S02]  /*1b2a0*/  IMAD.MOV.U32 R13, RZ, RZ, R4 ;  /* 0x000000ffff0d7224 */ /* 0x000fe400078e0004 */
[----:B------:R-:W-:-:S07]  /*1b2b0*/  IMAD.MOV.U32 R3, RZ, RZ, R14 ;  /* 0x000000ffff037224 */ /* 0x000fce00078e000e */
[----:B------:R-:W-:Y:S05]  /*1b2c0*/  WARPSYNC.COLLECTIVE R15, `(.L_x_5131) ;  /* 0x000000000f087348 */ /* 0x000fea0003c00000 */
[----:B------:R0:W1:Y:S02]  /*1b2d0*/  SHFL.IDX P6, R14, R13, R12, R11 ;  /* 0x0000000c0d0e7389 */ /* 0x00006400000c000b */
[----:B01----:R-:W-:Y:S01]  /*1b2e0*/  ENDCOLLECTIVE ;  /* 0x000000000000791b */ /* 0x003fe20003800000 */
.L_x_5131:
        /* <DEDUP_REMOVED lines=29> */
.L_x_5132:
[----:B------:R-:W-:Y:S02]  /*1b4c0*/  IMAD.MOV.U32 R13, RZ, RZ, R4 ;  /* 0x000000ffff0d7224 */ /* 0x000fe400078e0004 */
[----:B------:R-:W-:-:S07]  /*1b4d0*/  IMAD.MOV.U32 R7, RZ, RZ, R14 ;  /* 0x000000ffff077224 */ /* 0x000fce00078e000e */
[----:B------:R-:W-:Y:S05]  /*1b4e0*/  WARPSYNC.COLLECTIVE R15, `(.L_x_5133) ;  /* 0x000000000f087348 */ /* 0x000fea0003c00000 */
[----:B------:R0:W1:Y:S02]  /*1b4f0*/  SHFL.IDX P6, R14, R13, R12, R11 ;  /* 0x0000000c0d0e7389 */ /* 0x00006400000c000b */
[----:B01----:R-:W-:Y:S01]  /*1b500*/  ENDCOLLECTIVE ;  /* 0x000000000000791b */ /* 0x003fe20003800000 */
.L_x_5133:
        /* <DEDUP_REMOVED lines=29> */
.L_x_5134:
[----:B------:R-:W-:Y:S02]  /*1b6e0*/  IMAD.MOV.U32 R13, RZ, RZ, R4 ;  /* 0x000000ffff0d7224 */ /* 0x000fe400078e0004 */
[----:B------:R-:W-:-:S07]  /*1b6f0*/  IMAD.MOV.U32 R6, RZ, RZ, R14 ;  /* 0x000000ffff067224 */ /* 0x000fce00078e000e */
[----:B------:R-:W-:Y:S05]  /*1b700*/  WARPSYNC.COLLECTIVE R15, `(.L_x_5135) ;  /* 0x000000000f087348 */ /* 0x000fea0003c00000 */
[----:B------:R0:W1:Y:S02]  /*1b710*/  SHFL.IDX P6, R14, R13, R12, R11 ;  /* 0x0000000c0d0e7389 */ /* 0x00006400000c000b */
[----:B01----:R-:W-:Y:S01]  /*1b720*/  ENDCOLLECTIVE ;  /* 0x000000000000791b */ /* 0x003fe20003800000 */
.L_x_5135:
[----:B------:R-:W-:Y:S01]  /*1b730*/  IMAD.MOV.U32 R2, RZ, RZ, R14 ;  /* 0x000000ffff027224 */ /* 0x000fe200078e000e */
[----:B------:R-:W-:Y:S06]  /*1b740*/  BRA `(.L_x_5136) ;  /* 0xffffffb4007c7947 */ /* 0x000fec000383ffff */
.L_x_5050:
[----:B0-----:R0:W1:Y:S02]  /*1b750*/  SYNCS.PHASECHK.TRANS64.TRYWAIT P0, [R6+URZ+0x38840], R20 ;  /* 0x03884014060075a7 */ /* 0x001064000800017f */
[----:B-1----:R-:W-:Y:S05]  /*1b760*/  @!P0 NANOSLEEP.SYNCS 0x989680 ;  /* 0x009896800000895d */ /* 0x002fea0003900000 */
[----:B------:R-:W1:Y:S02]  /*1b770*/  @!P0 SYNCS.PHASECHK.TRANS64 P0, [R6+URZ+0x38840], R20 ;  /* 0x03884014060085a7 */ /* 0x000e64000800007f */
[----:B-1----:R-:W-:Y:S05]  /*1b780*/  @!P0 BRA `(.L_x_5050) ;  /* 0xfffffffc00f08947 */ /* 0x002fea000383ffff */
[----:B------:R-:W-:Y:S05]  /*1b790*/  BRA `(.L_x_5137) ;  /* 0xffffffbc00107947 */ /* 0x000fea000383ffff */
.L_x_5051:
        /* <DEDUP_REMOVED lines=8> */
.L_x_5139:
[----:B------:R-:W-:Y:S05]  /*1b820*/  BSYNC B1 ;  /* 0x0000000000017941 */ /* 0x000fea0003800000 */
.L_x_5138:
        /* <DEDUP_REMOVED lines=9> */
.L_x_5140:
[----:B------:R-:W-:Y:S02]  /*1b8c0*/  IMAD.MOV.U32 R13, RZ, RZ, R25 ;  /* 0x000000ffff0d7224 */ /* 0x000fe400078e0019 */
[----:B------:R-:W-:Y:S02]  /*1b8d0*/  IMAD.MOV.U32 R12, RZ, RZ, 0x1 ;  /* 0x00000001ff0c7424 */ /* 0x000fe400078e00ff */
[----:B------:R-:W-:-:S07]  /*1b8e0*/  IMAD.MOV.U32 R2, RZ, RZ, R14 ;  /* 0x000000ffff027224 */ /* 0x000fce00078e000e */
[----:B------:R-:W-:Y:S05]  /*1b8f0*/  WARPSYNC.COLLECTIVE R15, `(.L_x_5141) ;  /* 0x000000000f087348 */ /* 0x000fea0003c00000 */
[----:B------:R0:W1:Y:S02]  /*1b900*/  SHFL.IDX P6, R14, R13, R12, R11 ;  /* 0x0000000c0d0e7389 */ /* 0x00006400000c000b */
[----:B01----:R-:W-:Y:S01]  /*1b910*/  ENDCOLLECTIVE ;  /* 0x000000000000791b */ /* 0x003fe20003800000 */
.L_x_5141:
        /* <DEDUP_REMOVED lines=11> */
.L_x_5142:
[----:B------:R-:W-:Y:S02]  /*1b9d0*/  IMAD.MOV.U32 R13, RZ, RZ, R25 ;  /* 0x000000ffff0d7224 */ /* 0x000fe400078e0019 */
[----:B------:R-:W-:Y:S02]  /*1b9e0*/  IMAD.MOV.U32 R12, RZ, RZ, 0x2 ;  /* 0x00000002ff0c7424 */ /* 0x000fe400078e00ff */
[----:B------:R-:W-:-:S07]  /*1b9f0*/  IMAD.MOV.U32 R2, RZ, RZ, R14 ;  /* 0x000000ffff027224 */ /* 0x000fce00078e000e */
[----:B------:R-:W-:Y:S05]  /*1ba00*/  WARPSYNC.COLLECTIVE R15, `(.L_x_5143) ;  /* 0x000000000f087348 */ /* 0x000fea0003c00000 */
[----:B------:R0:W1:Y:S02]  /*1ba10*/  SHFL.IDX P6, R14, R13, R12, R11 ;  /* 0x0000000c0d0e7389 */ /* 0x00006400000c000b */
[----:B01----:R-:W-:Y:S01]  /*1ba20*/  ENDCOLLECTIVE ;  /* 0x000000000000791b */ /* 0x003fe20003800000 */
.L_x_5143:
        /* <DEDUP_REMOVED lines=11> */
.L_x_5144:
[----:B------:R-:W-:Y:S02]  /*1bae0*/  IMAD.MOV.U32 R13, RZ, RZ, R25 ;  /* 0x000000ffff0d7224 */ /* 0x000fe400078e0019 */
[----:B------:R-:W-:Y:S02]  /*1baf0*/  IMAD.MOV.U32 R12, RZ, RZ, 0x3 ;  /* 0x00000003ff0c7424 */ /* 0x000fe400078e00ff */
[----:B------:R-:W-:-:S07]  /*1bb00*/  IMAD.MOV.U32 R2, RZ, RZ, R14 ;  /* 0x000000ffff027224 */ /* 0x000fce00078e000e */
[----:B------:R-:W-:Y:S05]  /*1bb10*/  WARPSYNC.COLLECTIVE R15, `(.L_x_5145) ;  /* 0x000000000f087348 */ /* 0x000fea0003c00000 */
[----:B------:R0:W1:Y:S02]  /*1bb20*/  SHFL.IDX P6, R14, R13, R12, R11 ;  /* 0x0000000c0d0e7389 */ /* 0x00006400000c000b */
[----:B01----:R-:W-:Y:S01]  /*1bb30*/  ENDCOLLECTIVE ;  /* 0x000000000000791b */ /* 0x003fe20003800000 */
.L_x_5145:
        /* <DEDUP_REMOVED lines=11> */
.L_x_5146:
[----:B------:R-:W-:Y:S01]  /*1bbf0*/  IMAD.MOV.U32 R2, RZ, RZ, R14 ;  /* 0x000000ffff027224 */ /* 0x000fe200078e000e */
[----:B------:R-:W-:Y:S06]  /*1bc00*/  BRA `(.L_x_5147) ;  /* 0xffffffb800987947 */ /* 0x000fec000383ffff */
.L_x_5056:
[----:B---3--:R3:W4:Y:S02]  /*1bc10*/  SYNCS.PHASECHK.TRANS64.TRYWAIT P0, [R6+URZ+0x38860], R20 ;  /* 0x03886014060075a7 */ /* 0x008724000800017f */
[----:B----4-:R-:W-:Y:S05]  /*1bc20*/  @!P0 NANOSLEEP.SYNCS 0x989680 ;  /* 0x009896800000895d */ /* 0x010fea0003900000 */
[----:B------:R-:W4:Y:S02]  /*1bc30*/  @!P0 SYNCS.PHASECHK.TRANS64 P0, [R6+URZ+0x38860], R20 ;  /* 0x03886014060085a7 */ /* 0x000f24000800007f */
[----:B----4-:R-:W-:Y:S05]  /*1bc40*/  @!P0 BRA `(.L_x_5056) ;  /* 0xfffffffc00f08947 */ /* 0x010fea000383ffff */
[----:B------:R-:W-:Y:S05]  /*1bc50*/  BRA `(.L_x_5148) ;  /* 0xffffffb800e87947 */ /* 0x000fea000383ffff */
.L_x_5057:
        /* <DEDUP_REMOVED lines=8> */
.L_x_5150:
[----:B------:R-:W-:Y:S05]  /*1bce0*/  BSYNC B1 ;  /* 0x0000000000017941 */ /* 0x000fea0003800000 */
.L_x_5149:
        /* <DEDUP_REMOVED lines=13> */
.L_x_5151:
        /* <DEDUP_REMOVED lines=17> */
.L_x_5152:
        /* <DEDUP_REMOVED lines=16> */
.L_x_5153:
        /* <DEDUP_REMOVED lines=19> */
.L_x_5154:
        /* <DEDUP_REMOVED lines=14> */
.L_x_5155:
        /* <DEDUP_REMOVED lines=16> */
.L_x_5156:
        /* <DEDUP_REMOVED lines=14> */
.L_x_5157:
[----:B------:R-:W-:Y:S05]  /*1c3c0*/  BRA `(.L_x_5158) ;  /* 0xffffffb8004c7947 */ /* 0x000fea000383ffff */
.L_x_5065:
        /* <DEDUP_REMOVED lines=8> */
.L_x_5160:
[----:B------:R-:W-:Y:S05]  /*1c450*/  BSYNC B0 ;  /* 0x0000000000007941 */ /* 0x000fea0003800000 */
.L_x_5159:
        /* <DEDUP_REMOVED lines=9> */
.L_x_5161:
        /* <DEDUP_REMOVED lines=23> */
.L_x_5162:
[----:B------:R-:W-:Y:S01]  /*1c660*/  IMAD.MOV.U32 R12, RZ, RZ, 0x2 ;  /* 0x00000002ff0c7424 */ /* 0x000fe200078e00ff */
[----:B------:R-:W-:-:S05]  /*1c670*/  SEL R4, R14, RZ, P1 ;  /* 0x000000ff0e047207 */ /* 0x000fca0000800000 */
[----:B------:R-:W-:-:S04]  /*1c680*/  IMAD.IADD R4, R13, 0x1, R4 ;  /* 0x000000010d047824 */ /* 0x000fc800078e0204 */
[----:B------:R-:W-:-:S07]  /*1c690*/  IMAD.MOV.U32 R13, RZ, RZ, R4 ;  /* 0x000000ffff0d7224 */ /* 0x000fce00078e0004 */
[----:B------:R-:W-:Y:S05]  /*1c6a0*/  WARPSYNC.COLLECTIVE R15, `(.L_x_5163) ;  /* 0x000000000f087348 */ /* 0x000fea0003c00000 */
[----:B------:R0:W1:Y:S02]  /*1c6b0*/  SHFL.UP P6, R14, R13, R12, R11 ;  /* 0x0400000c0d0e7389 */ /* 0x00006400000c000b */
[----:B01----:R-:W-:Y:S01]  /*1c6c0*/  ENDCOLLECTIVE ;  /* 0x000000000000791b */ /* 0x003fe20003800000 */
.L_x_5163:
[----:B------:R-:W-:Y:S01]  /*1c6d0*/  IMAD.MOV.U32 R12, RZ, RZ, 0x4 ;  /* 0x00000004ff0c7424 */ /* 0x000fe200078e00ff */
[----:B------:R-:W-:-:S05]  /*1c6e0*/  SEL R3, R14, RZ, P2 ;  /* 0x000000ff0e037207 */ /* 0x000fca0001000000 */
[----:B------:R-:W-:-:S04]  /*1c6f0*/  IMAD.IADD R2, R4, 0x1, R3 ;  /* 0x0000000104027824 */ /* 0x000fc800078e0203 */
[----:B------:R-:W-:-:S07]  /*1c700*/  IMAD.MOV.U32 R13, RZ, RZ, R2 ;  /* 0x000000ffff0d7224 */ /* 0x000fce00078e0002 */
[----:B------:R-:W-:Y:S05]  /*1c710*/  WARPSYNC.COLLECTIVE R15, `(.L_x_5164) ;  /* 0x000000000f087348 */ /* 0x000fea0003c00000 */
[----:B------:R0:W1:Y:S02]  /*1c720*/  SHFL.UP P6, R14, R13, R12, R11 ;  /* 0x0400000c0d0e7389 */ /* 0x00006400000c000b */
[----:B01----:R-:W-:Y:S01]  /*1c730*/  ENDCOLLECTIVE ;  /* 0x000000000000791b */ /* 0x003fe20003800000 */
.L_x_5164:
[----:B------:R-:W-:Y:S01]  /*1c740*/  IMAD.MOV.U32 R12, RZ, RZ, 0x8 ;  /* 0x00000008ff0c7424 */ /* 0x000fe200078e00ff */
[----:B------:R-:W-:-:S05]  /*1c750*/  SEL R3, R14, RZ, P3 ;  /* 0x000000ff0e037207 */ /* 0x000fca0001800000 */
[----:B------:R-:W-:-:S04]  /*1c760*/  IMAD.IADD R3, R2, 0x1, R3 ;  /* 0x0000000102037824 */ /* 0x000fc800078e0203 */
[----:B------:R-:W-:-:S07]  /*1c770*/  IMAD.MOV.U32 R13, RZ, RZ, R3 ;  /* 0x000000ffff0d7224 */ /* 0x000fce00078e0003 */
[----:B------:R-:W-:Y:S05]  /*1c780*/  WARPSYNC.COLLECTIVE R15, `(.L_x_5165) ;  /* 0x000000000f087348 */ /* 0x000fea0003c00000 */
[----:B------:R0:W1:Y:S02]  /*1c790*/  SHFL.UP P6, R14, R13, R12, R11 ;  /* 0x0400000c0d0e7389 */ /* 0x00006400000c000b */
[----:B01----:R-:W-:Y:S01]  /*1c7a0*/  ENDCOLLECTIVE ;  /* 0x000000000000791b */ /* 0x003fe20003800000 */
.L_x_5165:
[----:B------:R-:W-:Y:S01]  /*1c7b0*/  IMAD.MOV.U32 R12, RZ, RZ, 0x10 ;  /* 0x00000010ff0c7424 */ /* 0x000fe200078e00ff */
[----:B------:R-:W-:-:S05]  /*1c7c0*/  SEL R4, R14, RZ, P4 ;  /* 0x000000ff0e047207 */ /* 0x000fca0002000000 */
[----:B------:R-:W-:-:S04]  /*1c7d0*/  IMAD.IADD R4, R3, 0x1, R4 ;  /* 0x0000000103047824 */ /* 0x000fc800078e0204 */
[----:B------:R-:W-:-:S07]  /*1c7e0*/  IMAD.MOV.U32 R13, RZ, RZ, R4 ;  /* 0x000000ffff0d7224 */ /* 0x000fce00078e0004 */
[----:B------:R-:W-:Y:S05]  /*1c7f0*/  WARPSYNC.COLLECTIVE R15, `(.L_x_5166) ;  /* 0x000000000f087348 */ /* 0x000fea0003c00000 */
[----:B------:R0:W1:Y:S02]  /*1c800*/  SHFL.UP P6, R14, R13, R12, R11 ;  /* 0x0400000c0d0e7389 */ /* 0x00006400000c000b */
[----:B01----:R-:W-:Y:S01]  /*1c810*/  ENDCOLLECTIVE ;  /* 0x000000000000791b */ /* 0x003fe20003800000 */
.L_x_5166:
        /* <DEDUP_REMOVED lines=8> */
.L_x_5167:
[----:B------:R-:W-:Y:S05]  /*1c8a0*/  BRA `(.L_x_5168) ;  /* 0xffffffb800e87947 */ /* 0x000fea000383ffff */
.L_x_5068:
[----:B------:R-:W-:Y:S01]  /*1c8b0*/  BSSY B0, `(.L_x_5169) ;  /* 0x0000007000007945 */ /* 0x000fe20003800000 */
[----:B------:R-:W-:Y:S02]  /*1c8c0*/  IMAD.MOV.U32 R12, RZ, RZ, 0x1 ;  /* 0x00000001ff0c7424 */ /* 0x000fe400078e00ff */
[----:B------:R-:W-:Y:S02]  /*1c8d0*/  IMAD.MOV.U32 R11, RZ, RZ, RZ ;  /* 0x000000ffff0b7224 */ /* 0x000fe400078e00ff */
[----:B------:R-:W-:-:S07]  /*1c8e0*/  IMAD.MOV.U32 R15, RZ, RZ, -0x1 ;  /* 0xffffffffff0f7424 */ /* 0x000fce00078e00ff */
[----:B------:R-:W-:Y:S05]  /*1c8f0*/  WARPSYNC.COLLECTIVE R15, `(.L_x_5170) ;  /* 0x000000000f087348 */ /* 0x000fea0003c00000 */
[----:B------:R0:W1:Y:S02]  /*1c900*/  SHFL.UP P6, R14, R13, R12, R11 ;  /* 0x0400000c0d0e7389 */ /* 0x00006400000c000b */
[----:B01----:R-:W-:Y:S01]  /*1c910*/  ENDCOLLECTIVE ;  /* 0x000000000000791b */ /* 0x003fe20003800000 */
.L_x_5170:
[----:B------:R-:W-:Y:S05]  /*1c920*/  BSYNC B0 ;  /* 0x0000000000007941 */ /* 0x000fea0003800000 */
.L_x_5169:
        /* <DEDUP_REMOVED lines=8> */
.L_x_5171:
[----:B------:R-:W-:Y:S01]  /*1c9b0*/  IMAD.MOV.U32 R12, RZ, RZ, 0x4 ;  /* 0x00000004ff0c7424 */ /* 0x000fe200078e00ff */
[----:B------:R-:W-:-:S05]  /*1c9c0*/  SEL R2, R14, RZ, P2 ;  /* 0x000000ff0e027207 */ /* 0x000fca0001000000 */
[----:B------:R-:W-:-:S04]  /*1c9d0*/  IMAD.IADD R2, R13, 0x1, R2 ;  /* 0x000000010d027824 */ /* 0x000fc800078e0202 */
[----:B------:R-:W-:-:S07]  /*1c9e0*/  IMAD.MOV.U32 R13, RZ, RZ, R2 ;  /* 0x000000ffff0d7224 */ /* 0x000fce00078e0002 */
[----:B------:R-:W-:Y:S05]  /*1c9f0*/  WARPSYNC.COLLECTIVE R15, `(.L_x_5172) ;  /* 0x000000000f087348 */ /* 0x000fea0003c00000 */
[----:B------:R0:W1:Y:S02]  /*1ca00*/  SHFL.UP P6, R14, R13, R12, R11 ;  /* 0x0400000c0d0e7389 */ /* 0x00006400000c000b */
[----:B01----:R-:W-:Y:S01]  /*1ca10*/  ENDCOLLECTIVE ;  /* 0x000000000000791b */ /* 0x003fe20003800000 */
.L_x_5172:
[----:B------:R-:W-:Y:S01]  /*1ca20*/  IMAD.MOV.U32 R12, RZ, RZ, 0x8 ;  /* 0x00000008ff0c7424 */ /* 0x000fe200078e00ff */
[----:B------:R-:W-:-:S05]  /*1ca30*/  SEL R3, R14, RZ, P3 ;  /* 0x000000ff0e037207 */ /* 0x000fca0001800000 */
[----:B------:R-:W-:-:S04]  /*1ca40*/  IMAD.IADD R3, R2, 0x1, R3 ;  /* 0x0000000102037824 */ /* 0x000fc800078e0203 */
[----:B------:R-:W-:-:S07]  /*1ca50*/  IMAD.MOV.U32 R13, RZ, RZ, R3 ;  /* 0x000000ffff0d7224 */ /* 0x000fce00078e0003 */
[----:B------:R-:W-:Y:S05]  /*1ca60*/  WARPSYNC.COLLECTIVE R15, `(.L_x_5173) ;  /* 0x000000000f087348 */ /* 0x000fea0003c00000 */
[----:B------:R0:W1:Y:S02]  /*1ca70*/  SHFL.UP P6, R14, R13, R12, R11 ;  /* 0x0400000c0d0e7389 */ /* 0x00006400000c000b */
[----:B01----:R-:W-:Y:S01]  /*1ca80*/  ENDCOLLECTIVE ;  /* 0x000000000000791b */ /* 0x003fe20003800000 */
.L_x_5173:
[----:B------:R-:W-:Y:S01]  /*1ca90*/  IMAD.MOV.U32 R12, RZ, RZ, 0x10 ;  /* 0x00000010ff0c7424 */ /* 0x000fe200078e00ff */
[----:B------:R-:W-:-:S05]  /*1caa0*/  SEL R4, R14, RZ, P4 ;  /* 0x000000ff0e047207 */ /* 0x000fca0002000000 */
[----:B------:R-:W-:-:S04]  /*1cab0*/  IMAD.IADD R4, R3, 0x1, R4 ;  /* 0x0000000103047824 */ /* 0x000fc800078e0204 */
[----:B------:R-:W-:-:S07]  /*1cac0*/  IMAD.MOV.U32 R13, RZ, RZ, R4 ;  /* 0x000000ffff0d7224 */ /* 0x000fce00078e0004 */
[----:B------:R-:W-:Y:S05]  /*1cad0*/  WARPSYNC.COLLECTIVE R15, `(.L_x_5174) ;  /* 0x000000000f087348 */ /* 0x000fea0003c00000 */
[----:B------:R0:W1:Y:S02]  /*1cae0*/  SHFL.UP P6, R14, R13, R12, R11 ;  /* 0x0400000c0d0e7389 */ /* 0x00006400000c000b */
[----:B01----:R-:W-:Y:S01]  /*1caf0*/  ENDCOLLECTIVE ;  /* 0x000000000000791b */ /* 0x003fe20003800000 */
.L_x_5174:
        /* <DEDUP_REMOVED lines=8> */
.L_x_5175:
[----:B------:R-:W-:Y:S05]  /*1cb80*/  BRA `(.L_x_5176) ;  /* 0xffffffb800d47947 */ /* 0x000fea000383ffff */
.L_x_5070:
[----:B------:R-:W-:Y:S01]  /*1cb90*/  BSSY B0, `(.L_x_5177) ;  /* 0x0000006000007945 */ /* 0x000fe20003800000 */
[----:B------:R-:W-:Y:S01]  /*1cba0*/  PLOP3.LUT P6, PT, P6, PT, PT, 0x8, 0x0 ;  /* 0x000000000000781c */ /* 0x000fe200037ce170 */
[----:B------:R-:W-:-:S12]  /*1cbb0*/  IMAD.MOV.U32 R15, RZ, RZ, -0x1 ;  /* 0xffffffffff0f7424 */ /* 0x000fd800078e00ff */
[----:B0-----:R-:W-:Y:S05]  /*1cbc0*/  WARPSYNC.COLLECTIVE R15, `(.L_x_5178) ;  /* 0x000000000f087348 */ /* 0x001fea0003c00000 */
[----:B------:R-:W-:Y:S01]  /*1cbd0*/  VOTE.ANY R14, PT, P6 ;  /* 0x00000000000e7806 */ /* 0x000fe200030e0100 */
[----:B0-----:R-:W-:Y:S06]  /*1cbe0*/  ENDCOLLECTIVE ;  /* 0x000000000000791b */ /* 0x001fec0003800000 */
.L_x_5178:
[----:B------:R-:W-:Y:S05]  /*1cbf0*/  BSYNC B0 ;  /* 0x0000000000007941 */ /* 0x000fea0003800000 */
.L_x_5177:
        /* <DEDUP_REMOVED lines=8> */
.L_x_5179:
[----:B------:R-:W-:Y:S02]  /*1cc80*/  IMAD.IADD R27, R12, 0x1, R27 ;  /* 0x000000010c1b7824 */ /* 0x000fe400078e021b */
[----:B------:R-:W-:Y:S02]  /*1cc90*/  IMAD.MOV.U32 R13, RZ, RZ, R8 ;  /* 0x000000ffff0d7224 */ /* 0x000fe400078e0008 */
[----:B------:R-:W-:-:S07]  /*1cca0*/  IMAD.MOV.U32 R25, RZ, RZ, R14 ;  /* 0x000000ffff197224 */ /* 0x000fce00078e000e */
[----:B------:R-:W-:Y:S05]  /*1ccb0*/  WARPSYNC.COLLECTIVE R15, `(.L_x_5180) ;  /* 0x000000000f087348 */ /* 0x000fea0003c00000 */
[----:B------:R0:W1:Y:S02]  /*1ccc0*/  SHFL.IDX P6, R14, R13, R12, R11 ;  /* 0x0000000c0d0e7389 */ /* 0x00006400000c000b */
[----:B01----:R-:W-:Y:S01]  /*1ccd0*/  ENDCOLLECTIVE ;  /* 0x000000000000791b */ /* 0x003fe20003800000 */
.L_x_5180:
[----:B------:R-:W-:Y:S01]  /*1cce0*/  IMAD.MOV.U32 R8, RZ, RZ, R14 ;  /* 0x000000ffff087224 */ /* 0x000fe200078e000e */
[----:B------:R-:W-:Y:S06]  /*1ccf0*/  BRA `(.L_x_5181) ;  /* 0xffffffb800b87947 */ /* 0x000fec000383ffff */
.L_x_5072:
[----:B------:R-:W-:Y:S01]  /*1cd00*/  BSSY B0, `(.L_x_5182) ;  /* 0x0000007000007945 */ /* 0x000fe20003800000 */
[----:B------:R-:W-:Y:S02]  /*1cd10*/  IMAD.MOV.U32 R13, RZ, RZ, R3 ;  /* 0x000000ffff0d7224 */ /* 0x000fe400078e0003 */
[----:B------:R-:W-:Y:S02]  /*1cd20*/  IMAD.MOV.U32 R11, RZ, RZ, 0x1f ;  /* 0x0000001fff0b7424 */ /* 0x000fe400078e00ff */
[----:B------:R-:W-:-:S07]  /*1cd30*/  IMAD.MOV.U32 R15, RZ, RZ, -0x1 ;  /* 0xffffffffff0f7424 */ /* 0x000fce00078e00ff */
[----:B0-23--:R-:W-:Y:S05]  /*1cd40*/  WARPSYNC.COLLECTIVE R15, `(.L_x_5183) ;  /* 0x000000000f087348 */ /* 0x00dfea0003c00000 */
[----:B------:R1:W4:Y:S02]  /*1cd50*/  SHFL.IDX P6, R14, R13, R12, R11 ;  /* 0x0000000c0d0e7389 */ /* 0x00032400000c000b */
[----:B01234-:R-:W-:Y:S01]  /*1cd60*/  ENDCOLLECTIVE ;  /* 0x000000000000791b */ /* 0x01ffe20003800000 */
.L_x_5183:
[----:B------:R-:W-:Y:S05]  /*1cd70*/  BSYNC B0 ;  /* 0x0000000000007941 */ /* 0x000fea0003800000 */
.L_x_5182:
[----:B------:R-:W-:Y:S01]  /*1cd80*/  IMAD.MOV.U32 R24, RZ, RZ, R14 ;  /* 0x000000ffff187224 */ /* 0x000fe200078e000e */
[----:B------:R-:W-:Y:S06]  /*1cd90*/  BRA `(.L_x_5071) ;  /* 0xffffffb800a87947 */ /* 0x000fec000383ffff */
.L_x_5078:
[----:B0-----:R0:W1:Y:S02]  /*1cda0*/  SYNCS.PHASECHK.TRANS64.TRYWAIT P0, [R5+URZ+0x38820], R0 ;  /* 0x03882000050075a7 */ /* 0x001064000800017f */
[----:B-1----:R-:W-:Y:S05]  /*1cdb0*/  @!P0 NANOSLEEP.SYNCS 0x989680 ;  /* 0x009896800000895d */ /* 0x002fea0003900000 */
[----:B------:R-:W1:Y:S02]  /*1cdc0*/  @!P0 SYNCS.PHASECHK.TRANS64 P0, [R5+URZ+0x38820], R0 ;  /* 0x03882000050085a7 */ /* 0x000e64000800007f */
[----:B-1----:R-:W-:Y:S05]  /*1cdd0*/  @!P0 BRA `(.L_x_5078) ;  /* 0xfffffffc00f08947 */ /* 0x002fea000383ffff */
[----:B------:R-:W-:Y:S05]  /*1cde0*/  BRA `(.L_x_5184) ;  /* 0xffffffc400007947 */ /* 0x000fea000383ffff */
.L_x_5079:
        /* <DEDUP_REMOVED lines=11> */
.L_x_5186:
[----:B------:R-:W-:Y:S05]  /*1cea0*/  BSYNC B0 ;  /* 0x0000000000007941 */ /* 0x000fea0003800000 */
.L_x_5185:
[----:B------:R-:W-:Y:S05]  /*1ceb0*/  BRA `(.L_x_5187) ;  /* 0xffffffc000e87947 */ /* 0x000fea000383ffff */
.L_x_5082:
[----:B------:R-:W-:Y:S01]  /*1cec0*/  BSSY B1, `(.L_x_5188) ;  /* 0x0000006000017945 */ /* 0x000fe20003800000 */
[----:B------:R-:W-:-:S07]  /*1ced0*/  IMAD.MOV.U32 R15, RZ, RZ, -0x1 ;  /* 0xffffffffff0f7424 */ /* 0x000fce00078e00ff */
[----:B0-234-:R-:W-:Y:S05]  /*1cee0*/  WARPSYNC.COLLECTIVE R15, `(.L_x_5189) ;  /* 0x000000000f0c7348 */ /* 0x01dfea0003c00000 */
[----:B------:R-:W-:Y:S02]  /*1cef0*/  ELECT P6, UR62, PT ;  /* 0x00000000003e782f */ /* 0x000fe400038c0000 */
[----:B------:R-:W-:Y:S01]  /*1cf00*/  MOV R14, UR62 ;  /* 0x0000003e000e7c02 */ /* 0x000fe20008000f00 */
[----:B0-234-:R-:W-:Y:S10]  /*1cf10*/  ENDCOLLECTIVE ;  /* 0x000000000000791b */ /* 0x01dff40003800000 */
.L_x_5189:
[----:B------:R-:W-:Y:S05]  /*1cf20*/  BSYNC B1 ;  /* 0x0000000000017941 */ /* 0x000fea0003800000 */
.L_x_5188:
[----:B------:R-:W-:Y:S05]  /*1cf30*/  BRA `(.L_x_5190) ;  /* 0xffffffc000e07947 */ /* 0x000fea000383ffff */
.L_x_5084:
[----:B0-----:R0:W1:Y:S02]  /*1cf40*/  SYNCS.PHASECHK.TRANS64.TRYWAIT P1, [R3+URZ+0x38840], R2 ;  /* 0x03884002030075a7 */ /* 0x001064000802017f */
[----:B-1----:R-:W-:Y:S05]  /*1cf50*/  @!P1 NANOSLEEP.SYNCS 0x989680 ;  /* 0x009896800000995d */ /* 0x002fea0003900000 */
[----:B------:R-:W1:Y:S02]  /*1cf60*/  @!P1 SYNCS.PHASECHK.TRANS64 P1, [R3+URZ+0x38840], R2 ;  /* 0x03884002030095a7 */ /* 0x000e64000802007f */
[----:B-1----:R-:W-:Y:S05]  /*1cf70*/  @!P1 BRA `(.L_x_5084) ;  /* 0xfffffffc00f09947 */ /* 0x002fea000383ffff */
[----:B------:R-:W-:Y:S05]  /*1cf80*/  BRA `(.L_x_5191) ;  /* 0xffffffc400007947 */ /* 0x000fea000383ffff */
.L_x_5086:
[----:B-1----:R1:W0:Y:S02]  /*1cf90*/  SYNCS.PHASECHK.TRANS64.TRYWAIT P1, [R5+URZ+0x38840], R0 ;  /* 0x03884000050075a7 */ /* 0x002224000802017f */
[----:B0-----:R-:W-:Y:S05]  /*1cfa0*/  @!P1 NANOSLEEP.SYNCS 0x989680 ;  /* 0x009896800000995d */ /* 0x001fea0003900000 */
[----:B------:R-:W0:Y:S02]  /*1cfb0*/  @!P1 SYNCS.PHASECHK.TRANS64 P1, [R5+URZ+0x38840], R0 ;  /* 0x03884000050095a7 */ /* 0x000e24000802007f */
[----:B0-----:R-:W-:Y:S05]  /*1cfc0*/  @!P1 BRA `(.L_x_5086) ;  /* 0xfffffffc00f09947 */ /* 0x001fea000383ffff */
[----:B------:R-:W-:Y:S05]  /*1cfd0*/  BRA `(.L_x_5192) ;  /* 0xffffffc4000c7947 */ /* 0x000fea000383ffff */
.L_x_5088:
[----:B------:R0:W0:Y:S02]  /*1cfe0*/  SYNCS.PHASECHK.TRANS64.TRYWAIT P1, [R3+URZ+0x38860], R2 ;  /* 0x03886002030075a7 */ /* 0x000024000802017f */
[----:B0-----:R-:W-:Y:S05]  /*1cff0*/  @!P1 NANOSLEEP.SYNCS 0x989680 ;  /* 0x009896800000995d */ /* 0x001fea0003900000 */
[----:B------:R-:W0:Y:S02]  /*1d000*/  @!P1 SYNCS.PHASECHK.TRANS64 P1, [R3+URZ+0x38860], R2 ;  /* 0x03886002030095a7 */ /* 0x000e24000802007f */
[----:B0-----:R-:W-:Y:S05]  /*1d010*/  @!P1 BRA `(.L_x_5088) ;  /* 0xfffffffc00f09947 */ /* 0x001fea000383ffff */
[----:B------:R-:W-:Y:S05]  /*1d020*/  BRA `(.L_x_5193) ;  /* 0xffffffc400087947 */ /* 0x000fea000383ffff */
.L_x_5194:
        /* <DEDUP_REMOVED lines=13> */
.L_x_5662:


//--------------------- .text._ZN7cutlass13device_kernelIN5flash11enable_sm90INS1_16FlashAttnFwdSm90INS1_25CollectiveMainloopFwdSm90ILi2EN4cute5tupleIJNS5_1CILi1EEES8_S8_EEENS6_IJNS7_ILi64EEESA_SA_EEELi512ENS_6half_tEfNS_4arch4Sm90ELb1ELb0ELb0ELb1ELb1ELb1ELb1ELb0ELb0ELb1ELb1ELb0EEENS1_21CollectiveEpilogueFwdINS6_IJSA_NS7_ILi512EEESA_EEES9_SC_SE_Li256ELb1ELb1ELb1ELb0EEENS1_36VarlenDynamicPersistentTileSchedulerILi64ELi64ELi256ELi128ELb1ELb1ELb1ELb1ELb1ELb1EEEEEEEEEvNT_6ParamsE --------------------------
	.section	.text._ZN7cutlass13device_kernelIN5flash11enable_sm90INS1_16FlashAttnFwdSm90INS1_25CollectiveMainloopFwdSm90ILi2EN4cute5tupleIJNS5_1CILi1EEES8_S8_EEENS6_IJNS7_ILi64EEESA_SA_EEELi512ENS_6half_tEfNS_4arch4Sm90ELb1ELb0ELb0ELb1ELb1ELb1ELb1ELb0ELb0ELb1ELb1ELb0EEENS1_21CollectiveEpilogueFwdINS6_IJSA_NS7_ILi512EEESA_EEES9_SC_SE_Li256ELb1ELb1ELb1ELb0EEENS1_36VarlenDynamicPersistentTileSchedulerILi64ELi64ELi256ELi128ELb1ELb1ELb1ELb1ELb1ELb1EEEEEEEEEvNT_6ParamsE,"ax",@progbits
	.align	128
.text._ZN7cutlass13device_kernelIN5flash11enable_sm90INS1_16FlashAttnFwdSm90INS1_25CollectiveMainloopFwdSm90ILi2EN4cute5tupleIJNS5_1CILi1EEES8_S8_EEENS6_IJNS7_ILi64EEESA_SA_EEELi512ENS_6half_tEfNS_4arch4Sm90ELb1ELb0ELb0ELb1ELb1ELb1ELb1ELb0ELb0ELb1ELb1ELb0EEENS1_21CollectiveEpilogueFwdINS6_IJSA_NS7_ILi512EEESA_EEES9_SC_SE_Li256ELb1ELb1ELb1ELb0EEENS1_36VarlenDynamicPersistentTileSchedulerILi64ELi64ELi256ELi128ELb1ELb1ELb1ELb1ELb1ELb1EEEEEEEEEvNT_6ParamsE:
        .type           _ZN7cutlass13device_kernelIN5flash11enable_sm90INS1_16FlashAttnFwdSm90INS1_25CollectiveMainloopFwdSm90ILi2EN4cute5tupleIJNS5_1CILi1EEES8_S8_EEENS6_IJNS7_ILi64EEESA_SA_EEELi512ENS_6half_tEfNS_4arch4Sm90ELb1ELb0ELb0ELb1ELb1ELb1ELb1ELb0ELb0ELb1ELb1ELb0EEENS1_21CollectiveEpilogueFwdINS6_IJSA_NS7_ILi512EEESA_EEES9_SC_SE_Li256ELb1ELb1ELb1ELb0EEENS1_36VarlenDynamicPersistentTileSchedulerILi64ELi64ELi256ELi128ELb1ELb1ELb1ELb1ELb1ELb1EEEEEEEEEvNT_6ParamsE,@function
        .size           _ZN7cutlass13device_kernelIN5flash11enable_sm90INS1_16FlashAttnFwdSm90INS1_25CollectiveMainloopFwdSm90ILi2EN4cute5tupleIJNS5_1CILi1EEES8_S8_EEENS6_IJNS7_ILi64EEESA_SA_EEELi512ENS_6half_tEfNS_4arch4Sm90ELb1ELb0ELb0ELb1ELb1ELb1ELb1ELb0ELb0ELb1ELb1ELb0EEENS1_21CollectiveEpilogueFwdINS6_IJSA_NS7_ILi512EEESA_EEES9_SC_SE_Li256ELb1ELb1ELb1ELb0EEENS1_36VarlenDynamicPersistentTileSchedulerILi64ELi64ELi256ELi128ELb1ELb1ELb1ELb1ELb1ELb1EEEEEEEEEvNT_6ParamsE,(.L_x_5663 - _ZN7cutlass13device_kernelIN5flash11enable_sm90INS1_16FlashAttnFwdSm90INS1_25CollectiveMainloopFwdSm90ILi2EN4cute5tupleIJNS5_1CILi1EEES8_S8_EEENS6_IJNS7_ILi64EEESA_SA_EEELi512ENS_6half_tEfNS_4arch4Sm90ELb1ELb0ELb0ELb1ELb1ELb1ELb1ELb0ELb0ELb1ELb1ELb0EEENS1_21CollectiveEpilogueFwdINS6_IJSA_NS7_ILi512EEESA_EEES9_SC_SE_Li256ELb1ELb1ELb1ELb0EEENS1_36VarlenDynamicPersistentTileSchedulerILi64ELi64ELi256ELi128ELb1ELb1ELb1ELb1ELb1ELb1EEEEEEEEEvNT_6ParamsE)
        .other          _ZN7cutlass13device_kernelIN5flash11enable_sm90INS1_16FlashAttnFwdSm90INS1_25CollectiveMainloopFwdSm90ILi2EN4cute5tupleIJNS5_1CILi1EEES8_S8_EEENS6_IJNS7_ILi64EEESA_SA_EEELi512ENS_6half_tEfNS_4arch4Sm90ELb1ELb0ELb0ELb1ELb1ELb1ELb1ELb0ELb0ELb1ELb1ELb0EEENS1_21CollectiveEpilogueFwdINS6_IJSA_NS7_ILi512EEESA_EEES9_SC_SE_Li256ELb1ELb1ELb1ELb0EEENS1_36VarlenDynamicPersistentTileSchedulerILi64ELi64ELi256ELi128ELb1ELb1ELb1ELb1ELb1ELb1EEEEEEEEEvNT_6ParamsE,@"STO_CUDA_ENTRY STV_DEFAULT"
_ZN7cutlass13device_kernelIN5flash11enable_sm90INS1_16FlashAttnFwdSm90INS1_25CollectiveMainloopFwdSm90ILi2EN4cute5tupleIJNS5_1CILi1EEES8_S8_EEENS6_IJNS7_ILi64EEESA_SA_EEELi512ENS_6half_tEfNS_4arch4Sm90ELb1ELb0ELb0ELb1ELb1ELb1ELb1ELb0ELb0ELb1ELb1ELb0EEENS1_21CollectiveEpilogueFwdINS6_IJSA_NS7_ILi512EEESA_EEES9_SC_SE_Li256ELb1ELb1ELb1ELb0EEENS1_36VarlenDynamicPersistentTileSchedulerILi64ELi64ELi256ELi128ELb1ELb1ELb1ELb1ELb1ELb1EEEEEEEEEvNT_6ParamsE:
        /* <DEDUP_REMOVED lines=17> */
.L_x_5196:
[----:B------:R-:W-:Y:S05]  /*0110*/  BSYNC B0 ;  /* 0x0000000000007941 */ /* 0x000fea0003800000 */
.L_x_5195:
[----:B------:R-:W-:Y:S01]  /*0120*/  SHF.R.U32.HI R4, RZ, 0x7, R0 ;  /* 0x00000007ff047819 */ /* 0x000fe20000011600 */
[----:B------:R-:W-:Y:S01]  /*0130*/  VOTEU.ANY UP0, P0 ;  /* 0x00000000003f7886 */ /* 0x000fe20000000100 */
[----:B------:R-:W0:Y:S01]  /*0140*/  SHFL.IDX PT, R3, R2, RZ, 0x1f ;  /* 0x00001fff02037589 */ /* 0x000e2200000e0000 */
[----:B------:R-:W-:Y:S01]  /*0150*/  UMOV UR4, 0x80 ;  /* 0x0000008000047882 */ /* 0x000fe20000000000 */
[----:B------:R-:W-:Y:S01]  /*0160*/  UMOV UR7, 0x100 ;  /* 0x0000010000077882 */ /* 0x000fe20000000000 */
[----:B------:R-:W-:Y:S01]  /*0170*/  VOTEU.ANY UP1, P0 ;  /* 0x00000000003f7886 */ /* 0x000fe20000020100 */
[----:B------:R-:W1:Y:S01]  /*0180*/  SHFL.IDX PT, R4, R4, RZ, 0x1f ;  /* 0x00001fff04047589 */ /* 0x000e6200000e0000 */
[----:B------:R-:W2:Y:S01]  /*0190*/  @UP0 S2UR UR8, SR_CgaCtaId ;  /* 0x00000000000809c3 */ /* 0x000ea20000008800 */
[----:B------:R-:W-:Y:S01]  /*01a0*/  @UP0 UMOV UR6, 0x400 ;  /* 0x0000040000060882 */ /* 0x000fe20000000000 */
[----:B------:R-:W-:-:S04]  /*01b0*/  @UP0 UIADD3 UR4, -UR4, 0x100000, URZ ;  /* 0x0010000004040890 */ /* 0x000fc8000fffe13f */
[----:B------:R-:W-:Y:S02]  /*01c0*/  @UP0 USHF.L.U32 UR5, UR4, 0xb, URZ ;  /* 0x0000000b04050899 */ /* 0x000fe4000800063f */
[----:B------:R-:W-:Y:S01]  /*01d0*/  @UP0 USHF.L.U32 UR4, UR4, 0x1, URZ ;  /* 0x0000000104040899 */ /* 0x000fe2000800063f */
[----:B------:R-:W-:Y:S01]  /*01e0*/  VOTEU.ANY UP2, P0 ;  /* 0x00000000003f7886 */ /* 0x000fe20000040100 */
[----:B0-----:R-:W-:Y:S01]  /*01f0*/  ISETP.NE.AND P1, PT, R3, RZ, PT ;  /* 0x000000ff0300720c */ /* 0x001fe20003f25270 */
[----:B-1----:R0:W-:Y:S01]  /*0200*/  STL [R1+0x7c], R4 ;  /* 0x00007c0401007387 */ /* 0x0021e20000100800 */
[----:B--2---:R-:W-:Y:S02]  /*0210*/  @UP0 ULEA UR8, UR8, UR6, 0x18 ;  /* 0x0000000608080291 */ /* 0x004fe4000f8ec03f */
[----:B------:R-:W-:-:S04]  /*0220*/  @UP0 UIADD3 UR6, -UR7, 0x100000, URZ ;  /* 0x0010000007060890 */ /* 0x000fc8000fffe13f */
[----:B------:R-:W-:Y:S02]  /*0230*/  @UP0 USHF.L.U32 UR7, UR6, 0xb, URZ ;  /* 0x0000000b06070899 */ /* 0x000fe4000800063f */
[----:B------:R-:W-:Y:S01]  /*0240*/  @UP0 USHF.L.U32 UR6, UR6, 0x1, URZ ;  /* 0x0000000106060899 */ /* 0x000fe2000800063f */
[----:B------:R-:W-:Y:S01]  /*0250*/  VOTEU.ANY UP0, P0 ;  /* 0x00000000003f7886 */ /* 0x000fe20000000100 */
[----:B------:R-:W1:Y:S04]  /*0260*/  FENCE.VIEW.ASYNC.S ;  /* 0x00000000000073c6 */ /* 0x000e680000000000 */
[----:B-1----:R0:W1:Y:S01]  /*0270*/  @UP0 SYNCS.EXCH.64 URZ, [UR8+0x38800], UR4 ;  /* 0x03880004083f05b2 */ /* 0x0020620008000100 */
[----:B------:R0:W2:Y:S05]  /*0280*/  @UP1 SYNCS.EXCH.64 URZ, [UR8+0x38810], UR4 ;  /* 0x03881004083f15b2 */ /* 0x0000aa0008000100 */
[----:B------:R0:W3:Y:S02]  /*0290*/  @UP2 SYNCS.EXCH.64 URZ, [UR8+0x38820], UR6 ;  /* 0x03882006083f25b2 */ /* 0x0000e40008000100 */
        /* <DEDUP_REMOVED lines=15> */
.L_x_5197:
        /* <DEDUP_REMOVED lines=22> */
.L_x_5198:
        /* <DEDUP_REMOVED lines=18> */
.L_x_5199:
        /* <DEDUP_REMOVED lines=22> */
.L_x_5200:
        /* <DEDUP_REMOVED lines=22> */
.L_x_5201:
[----:B------:R-:W-:Y:S01]  /*08d0*/  IMAD.MOV.U32 R3, RZ, RZ, 0x1 ;  /* 0x00000001ff037424 */ /* 0x000fe200078e00ff */
[----:B------:R-:W-:Y:S01]  /*08e0*/  ISETP.NE.AND P0, PT, R4, RZ, PT ;  /* 0x000000ff0400720c */ /* 0x000fe20003f05270 */
[----:B------:R-:W-:Y:S01]  /*08f0*/  NOP ;  /* 0x0000000000007918 */ /* 0x000fe20000000000 */
[----:B------:R-:W-:Y:S01]  /*0900*/  ULDC.64 UR40, c[0x0][0x208] ;  /* 0x0000820000287ab9 */ /* 0x000fe20000000a00 */
[----:B------:R-:W-:Y:S01]  /*0910*/  BSSY B9, `(.L_x_5202) ;  /* 0x00022aa000097945 */ /* 0x000fe20003800000 */
[----:B------:R-:W-:-:S05]  /*0920*/  SEL R3, R3, 0x2, !P0 ;  /* 0x0000000203037807 */ /* 0x000fca0004000000 */
[----:B------:R0:W-:Y:S02]  /*0930*/  STL [R1+0x10], R3 ;  /* 0x0000100301007387 */ /* 0x0001e40000100800 */
[----:B01234-:R-:W-:Y:S06]  /*0940*/  BAR.SYNC.DEFER_BLOCKING 0x0 ;  /* 0x0000000000007b1d */ /* 0x01ffec0000010000 */
[----:B------:R-:W-:Y:S05]  /*0950*/  @!P0 BRA `(.L_x_5203) ;  /* 0x00000198001c8947 */ /* 0x000fea0003800000 */
.L_x_5204:
        /* <DEDUP_REMOVED lines=19> */
[----:B------:R-:W2:Y:S01]  /*0a90*/  LDL.LU R22, [R1+0x10] ;  /* 0x0000100001167983 */ /* 0x000ea20000300800 */
[----:B------:R-:W-:Y:S02]  /*0aa0*/  VIADD R0, R0, 0xffffff80 ;  /* 0xffffff8000007836 */ /* 0x000fe40000000000 */
[----:B------:R-:W-:Y:S02]  /*0ab0*/  IMAD.MOV.U32 R229, RZ, RZ, 0x40 ;  /* 0x00000040ffe57424 */ /* 0x000fe400078e00ff */
        /* <DEDUP_REMOVED lines=15> */
[----:B------:R-:W-:Y:S01]  /*0bb0*/  IMAD.IADD R3, R0, 0x1, -R3 ;  /* 0x0000000100037824 */ /* 0x000fe200078e0a03 */
[----:B------:R-:W-:Y:S01]  /*0bc0*/  LEA.HI R4, R4, R7, RZ, 0x1 ;  /* 0x0000000704047211 */ /* 0x000fe200078f08ff */
[----:B------:R-:W-:Y:S01]  /*0bd0*/  IMAD.SHL.U32 R195, R21, 0x8, RZ ;  /* 0x0000000815c37824 */ /* 0x000fe200078e00ff */
[----:B------:R-:W-:Y:S01]  /*0be0*/  SHF.R.S32.HI R187, RZ, 0x2, R11 ;  /* 0x00000002ffbb7819 */ /* 0x000fe2000001140b */
[----:B------:R-:W-:Y:S01]  /*0bf0*/  IMAD.IADD R19, R0, 0x1, -R19 ;  /* 0x0000000100137824 */ /* 0x000fe200078e0a13 */
[----:B------:R-:W-:Y:S01]  /*0c00*/  SHF.R.S32.HI R8, RZ, 0x1f, R3 ;  /* 0x0000001fff087819 */ /* 0x000fe20000011403 */
[----:B------:R-:W-:Y:S01]  /*0c10*/  VIADD R35, R195, 0x80 ;  /* 0x00000080c3237836 */ /* 0x000fe20000000000 */
[----:B------:R-:W-:Y:S01]  /*0c20*/  SHF.R.S32.HI R0, RZ, 0x1f, R9 ;  /* 0x0000001fff007819 */ /* 0x000fe20000011409 */
[----:B------:R-:W-:Y:S01]  /*0c30*/  VIADD R25, R187, 0x20 ;  /* 0x00000020bb197836 */ /* 0x000fe20000000000 */
[----:B------:R-:W-:Y:S01]  /*0c40*/  LEA.HI R10, R8, R3, RZ, 0x3 ;  /* 0x00000003080a7211 */ /* 0x000fe200078f18ff */
[C---:B------:R-:W-:Y:S01]  /*0c50*/  IMAD.SHL.U32 R18, R19.reuse, 0x8, RZ ;  /* 0x0000000813127824 */ /* 0x040fe200078e00ff */
[--C-:B------:R-:W-:Y:S01]  /*0c60*/  SHF.R.S32.HI R24, RZ, 0x5, R5.reuse ;  /* 0x00000005ff187819 */ /* 0x100fe20000011405 */
[----:B------:R-:W-:Y:S01]  /*0c70*/  IMAD.SHL.U32 R190, R19, 0x4, RZ ;  /* 0x0000000413be7824 */ /* 0x000fe200078e00ff */
[----:B------:R-:W-:Y:S01]  /*0c80*/  LOP3.LUT R4, R4, 0x1ffffffe, RZ, 0xc0, !PT ;  /* 0x1ffffffe04047812 */ /* 0x000fe200078ec0ff */
[----:B------:R-:W-:Y:S01]  /*0c90*/  VIADD R34, R195, 0xc0 ;  /* 0x000000c0c3227836 */ /* 0x000fe20000000000 */
[----:B------:R-:W-:Y:S01]  /*0ca0*/  SHF.R.S32.HI R5, RZ, 0x1f, R5 ;  /* 0x0000001fff057819 */ /* 0x000fe20000011405 */
[----:B------:R-:W-:Y:S01]  /*0cb0*/  VIADD R226, R18, 0x40 ;  /* 0x0000004012e27836 */ /* 0x000fe20000000000 */
[-C--:B------:R-:W-:Y:S01]  /*0cc0*/  LEA.HI R6, R0, R9.reuse, RZ, 0x2 ;  /* 0x0000000900067211 */ /* 0x080fe200078f10ff */
[----:B------:R-:W-:Y:S01]  /*0cd0*/  IMAD.IADD R4, R7, 0x1, -R4 ;  /* 0x0000000107047824 */ /* 0x000fe200078e0a04 */
[----:B------:R-:W-:Y:S01]  /*0ce0*/  SHF.R.S32.HI R20, RZ, 0x7, R2 ;  /* 0x00000007ff147819 */ /* 0x000fe20000011402 */
[----:B------:R-:W-:Y:S01]  /*0cf0*/  VIADD R33, R195, 0x100 ;  /* 0x00000100c3217836 */ /* 0x000fe20000000000 */
[----:B------:R-:W-:Y:S01]  /*0d00*/  LOP3.LUT R12, R10, 0xfffffff8, RZ, 0xc0, !PT ;  /* 0xfffffff80a0c7812 */ /* 0x000fe200078ec0ff */
[----:B------:R-:W-:Y:S01]  /*0d10*/  IMAD.SHL.U32 R4, R4, 0x8, RZ ;  /* 0x0000000804047824 */ /* 0x000fe200078e00ff */
[----:B------:R-:W-:Y:S01]  /*0d20*/  LEA.HI R5, R5, R24, RZ, 0x2 ;  /* 0x0000001805057211 */ /* 0x000fe200078f10ff */
[----:B------:R-:W-:Y:S01]  /*0d30*/  IMAD R16, R20, 0x100, R3 ;  /* 0x0000010014107824 */ /* 0x000fe200078e0203 */
[----:B------:R-:W-:Y:S01]  /*0d40*/  SHF.R.S32.HI R7, RZ, 0x2, R6 ;  /* 0x00000002ff077819 */ /* 0x000fe20000011406 */
[----:B------:R-:W-:Y:S01]  /*0d50*/  IMAD.IADD R12, R3, 0x1, -R12 ;  /* 0x00000001030c7824 */ /* 0x000fe200078e0a0c */
[----:B------:R-:W-:Y:S01]  /*0d60*/  SHF.R.S32.HI R8, RZ, 0x1f, R6 ;  /* 0x0000001fff087819 */ /* 0x000fe20000011406 */
[----:B------:R-:W-:Y:S01]  /*0d70*/  IMAD.SHL.U32 R10, R10, 0x40, RZ ;  /* 0x000000400a0a7824 */ /* 0x000fe200078e00ff */
[----:B------:R-:W-:Y:S01]  /*0d80*/  LOP3.LUT R6, R6, 0x7ffffffc, RZ, 0xc0, !PT ;  /* 0x7ffffffc06067812 */ /* 0x000fe200078ec0ff */
[----:B------:R-:W-:Y:S01]  /*0d90*/  VIADD R225, R18, 0x60 ;  /* 0x0000006012e17836 */ /* 0x000fe20000000000 */
[----:B------:R-:W-:Y:S01]  /*0da0*/  LOP3.LUT R5, R5, 0x3ffffc, RZ, 0xc0, !PT ;  /* 0x003ffffc05057812 */ /* 0x000fe200078ec0ff */
[C---:B------:R-:W-:Y:S01]  /*0db0*/  VIADD R32, R195.reuse, 0x140 ;  /* 0x00000140c3207836 */ /* 0x040fe20000000000 */
[----:B------:R-:W-:Y:S01]  /*0dc0*/  SHF.R.S32.HI R3, RZ, 0x1f, R25 ;  /* 0x0000001fff037819 */ /* 0x000fe20000011419 */
[----:B------:R-:W-:Y:S01]  /*0dd0*/  VIADD R36, R195, 0x40 ;  /* 0x00000040c3247836 */ /* 0x000fe20000000000 */
[----:B------:R-:W-:Y:S01]  /*0de0*/  LEA.HI R0, R0, R9, RZ, 0x5 ;  /* 0x0000000900007211 */ /* 0x000fe200078f28ff */
[----:B------:R-:W-:Y:S01]  /*0df0*/  IMAD.IADD R9, R9, 0x1, -R6 ;  /* 0x0000000109097824 */ /* 0x000fe200078e0a06 */
[----:B------:R-:W-:Y:S01]  /*0e00*/  LEA.HI R8, R8, R7, RZ, 0x3 ;  /* 0x0000000708087211 */ /* 0x000fe200078f18ff */
[----:B------:R-:W-:Y:S01]  /*0e10*/  IMAD.IADD R5, R24, 0x1, -R5 ;  /* 0x0000000118057824 */ /* 0x000fe200078e0a05 */
[----:B------:R-:W-:Y:S01]  /*0e20*/  LEA.HI R6, R3, R25, RZ, 0x3 ;  /* 0x0000001903067211 */ /* 0x000fe200078f18ff */
[----:B------:R-:W-:Y:S01]  /*0e30*/  IMAD.SHL.U32 R3, R12, 0x40, RZ ;  /* 0x000000400c037824 */ /* 0x000fe200078e00ff */
[----:B------:R-:W-:Y:S01]  /*0e40*/  LOP3.LUT R8, R8, 0xfffffff8, RZ, 0xc0, !PT ;  /* 0xfffffff808087812 */ /* 0x000fe200078ec0ff */
[----:B------:R-:W-:Y:S01]  /*0e50*/  IMAD R23, R5, 0x10, R16 ;  /* 0x0000001005177824 */ /* 0x000fe200078e0210 */
[----:B------:R-:W-:Y:S01]  /*0e60*/  SHF.R.S32.HI R0, RZ, 0x5, R0 ;  /* 0x00000005ff007819 */ /* 0x000fe20000011400 */
[----:B------:R-:W-:Y:S01]  /*0e70*/  IMAD.SHL.U32 R5, R25, 0x40, RZ ;  /* 0x0000004019057824 */ /* 0x000fe200078e00ff */
[----:B------:R-:W-:Y:S01]  /*0e80*/  LOP3.LUT R3, R3, 0x1c0, RZ, 0xc0, !PT ;  /* 0x000001c003037812 */ /* 0x000fe200078ec0ff */
[----:B------:R-:W-:Y:S01]  /*0e90*/  IMAD.IADD R193, R7, 0x1, -R8 ;  /* 0x0000000107c17824 */ /* 0x000fe200078e0a08 */
[----:B------:R-:W-:Y:S01]  /*0ea0*/  LOP3.LUT R10, R10, 0x7ffffe00, RZ, 0xc0, !PT ;  /* 0x7ffffe000a0a7812 */ /* 0x000fe200078ec0ff */
[--C-:B------:R-:W-:Y:S01]  /*0eb0*/  IMAD.U32 R8, R23, 0x40, R4.reuse ;  /* 0x0000004017087824 */ /* 0x100fe200078e0004 */
[----:B------:R-:W-:Y:S01]  /*0ec0*/  LOP3.LUT R4, R3, 0x8, R4, 0xf8, !PT ;  /* 0x0000000803047812 */ /* 0x000fe200078ef804 */
[----:B------:R-:W-:Y:S01]  /*0ed0*/  IMAD R193, R0, 0x10, R193 ;  /* 0x0000001000c17824 */ /* 0x000fe200078e02c1 */
[----:B------:R-:W-:Y:S01]  /*0ee0*/  SHF.R.U32.HI R3, RZ, 0x3, R3 ;  /* 0x00000003ff037819 */ /* 0x000fe20000011603 */
[----:B------:R-:W-:Y:S01]  /*0ef0*/  IMAD R10, R24, 0x400, R10 ;  /* 0x00000400180a7824 */ /* 0x000fe200078e020a */
[----:B------:R-:W-:Y:S01]  /*0f00*/  SHF.R.S32.HI R0, RZ, 0x1f, R11 ;  /* 0x0000001fff007819 */ /* 0x000fe2000001140b */
[----:B------:R-:W-:Y:S01]  /*0f10*/  IMAD.SHL.U32 R6, R6, 0x40, RZ ;  /* 0x0000004006067824 */ /* 0x000fe200078e00ff */
[----:B------:R-:W-:Y:S01]  /*0f20*/  LOP3.LUT R3, R4, R3, RZ, 0x3c, !PT ;  /* 0x0000000304037212 */ /* 0x000fe200078e3cff */
[C---:B------:R-:W-:Y:S01]  /*0f30*/  VIADD R31, R195.reuse, 0x180 ;  /* 0x00000180c31f7836 */ /* 0x040fe20000000000 */
[----:B------:R-:W-:Y:S01]  /*0f40*/  LEA.HI R2, R2, R20, RZ, 0x1 ;  /* 0x0000001402027211 */ /* 0x000fe200078f08ff */
[----:B------:R-:W-:Y:S01]  /*0f50*/  VIADD R210, R190, 0x10 ;  /* 0x00000010bed27836 */ /* 0x000fe20000000000 */
[----:B------:R-:W-:Y:S01]  /*0f60*/  LEA.HI R0, R0, R187, RZ, 0x3 ;  /* 0x000000bb00007211 */ /* 0x000fe200078f18ff */
[----:B------:R-:W-:Y:S01]  /*0f70*/  IMAD.IADD R10, R10, 0x1, R3 ;  /* 0x000000010a0a7824 */ /* 0x000fe200078e0203 */
[----:B------:R-:W-:Y:S01]  /*0f80*/  LOP3.LUT R2, R2, 0xfffffe, RZ, 0xc0, !PT ;  /* 0x00fffffe02027812 */ /* 0x000fe200078ec0ff */
[----:B------:R-:W-:Y:S01]  /*0f90*/  VIADD R30, R195, 0x1c0 ;  /* 0x000001c0c31e7836 */ /* 0x000fe20000000000 */
[----:B------:R-:W-:Y:S01]  /*0fa0*/  LEA.HI R3, R19, R19, RZ, 0x1 ;  /* 0x0000001313037211 */ /* 0x000fe200078f08ff */
[----:B------:R-:W-:Y:S01]  /*0fb0*/  VIADD R224, R18, 0x80 ;  /* 0x0000008012e07836 */ /* 0x000fe20000000000 */
[----:B------:R-:W-:Y:S01]  /*0fc0*/  LOP3.LUT R0, R0, 0xfffffff8, RZ, 0xc0, !PT ;  /* 0xfffffff800007812 */ /* 0x000fe200078ec0ff */
[----:B------:R-:W-:Y:S01]  /*0fd0*/  IMAD.IADD R2, R20, 0x1, -R2 ;  /* 0x0000000114027824 */ /* 0x000fe200078e0a02 */
[----:B------:R-:W-:Y:S01]  /*0fe0*/  LOP3.LUT R5, R5, 0x1c0, RZ, 0xc0, !PT ;  /* 0x000001c005057812 */ /* 0x000fe200078ec0ff */
[C---:B------:R-:W-:Y:S01]  /*0ff0*/  VIADD R223, R18.reuse, 0xa0 ;  /* 0x000000a012df7836 */ /* 0x040fe20000000000 */
[----:B------:R-:W-:Y:S01]  /*1000*/  SHF.R.S32.HI R37, RZ, 0x1f, R35 ;  /* 0x0000001fff257819 */ /* 0x000fe20000011423 */
[----:B------:R-:W-:Y:S01]  /*1010*/  IMAD.IADD R194, R187, 0x1, -R0 ;  /* 0x00000001bbc27824 */ /* 0x000fe200078e0a00 */
[----:B------:R-:W-:Y:S01]  /*1020*/  LOP3.LUT R4, R3, 0x1ffffffe, RZ, 0xc0, !PT ;  /* 0x1ffffffe03047812 */ /* 0x000fe200078ec0ff */
[C---:B------:R-:W-:Y:S01]  /*1030*/  VIADD R29, R18.reuse, 0x1c0 ;  /* 0x000001c0121d7836 */ /* 0x040fe20000000000 */
[----:B------:R-:W-:Y:S01]  /*1040*/  SHF.R.S32.HI R35, RZ, 0x1f, R34 ;  /* 0x0000001fff237819 */ /* 0x000fe20000011422 */
[----:B------:R-:W-:Y:S01]  /*1050*/  STL [R1+0x14], R24 ;  /* 0x0000141801007387 */ /* 0x000fe20000100800 */
[----:B------:R-:W-:Y:S01]  /*1060*/  SHF.R.U32.HI R7, RZ, 0x3, R5 ;  /* 0x00000003ff077819 */ /* 0x000fe20000011605 */
[C---:B------:R-:W-:Y:S01]  /*1070*/  VIADD R27, R18.reuse, 0x1e0 ;  /* 0x000001e0121b7836 */ /* 0x040fe20000000000 */
[----:B------:R-:W-:Y:S01]  /*1080*/  SHF.R.S32.HI R3, RZ, 0x1f, R226 ;  /* 0x0000001fff037819 */ /* 0x000fe200000114e2 */
[----:B------:R-:W-:Y:S01]  /*1090*/  STL [R1+0x70], R20 ;  /* 0x0000701401007387 */ /* 0x000fe20000100800 */
[----:B------:R-:W-:Y:S01]  /*10a0*/  SHF.R.S32.HI R34, RZ, 0x1f, R33 ;  /* 0x0000001fff227819 */ /* 0x000fe20000011421 */
[----:B------:R-:W-:Y:S01]  /*10b0*/  VIADD R222, R18, 0xc0 ;  /* 0x000000c012de7836 */ /* 0x000fe20000000000 */
[----:B------:R-:W-:Y:S01]  /*10c0*/  LOP3.LUT R5, R5, 0x38, R18, 0xf8, !PT ;  /* 0x0000003805057812 */ /* 0x000fe200078ef812 */
[----:B------:R-:W-:Y:S01]  /*10d0*/  IMAD.SHL.U32 R28, R2, 0x100, RZ ;  /* 0x00000100021c7824 */ /* 0x000fe200078e00ff */
[----:B------:R-:W-:Y:S01]  /*10e0*/  LOP3.LUT R6, R6, 0xfffffe00, RZ, 0xc0, !PT ;  /* 0xfffffe0006067812 */ /* 0x000fe200078ec0ff */
[----:B------:R0:W-:Y:S01]  /*10f0*/  STL [R1+0x84], R8 ;  /* 0x0000840801007387 */ /* 0x0001e20000100800 */
[----:B------:R-:W-:Y:S01]  /*1100*/  SHF.R.S32.HI R0, RZ, 0x1f, R225 ;  /* 0x0000001fff007819 */ /* 0x000fe200000114e1 */
[C---:B------:R-:W-:Y:S01]  /*1110*/  VIADD R221, R18.reuse, 0xe0 ;  /* 0x000000e012dd7836 */ /* 0x040fe20000000000 */
[----:B------:R-:W-:Y:S01]  /*1120*/  SHF.R.S32.HI R33, RZ, 0x1f, R32 ;  /* 0x0000001fff217819 */ /* 0x000fe20000011420 */
[----:B------:R-:W-:Y:S01]  /*1130*/  STL [R1+0x68], RZ ;  /* 0x000068ff01007387 */ /* 0x000fe20000100800 */
[----:B------:R-:W-:Y:S01]  /*1140*/  SHF.R.S32.HI R38, RZ, 0x1f, R36 ;  /* 0x0000001fff267819 */ /* 0x000fe20000011424 */
[C---:B------:R-:W-:Y:S01]  /*1150*/  VIADD R220, R18.reuse, 0x100 ;  /* 0x0000010012dc7836 */ /* 0x040fe20000000000 */
[----:B------:R-:W-:Y:S01]  /*1160*/  SHF.R.S32.HI R32, RZ, 0x1f, R31 ;  /* 0x0000001fff207819 */ /* 0x000fe2000001141f */
[----:B------:R-:W-:Y:S01]  /*1170*/  STL [R1+0x8], R29 ;  /* 0x0000081d01007387 */ /* 0x000fe20000100800 */
[----:B------:R-:W-:Y:S01]  /*1180*/  SHF.R.S32.HI R36, RZ, 0x1f, R210 ;  /* 0x0000001fff247819 */ /* 0x000fe200000114d2 */
[C---:B------:R-:W-:Y:S01]  /*1190*/  VIADD R219, R18.reuse, 0x120 ;  /* 0x0000012012db7836 */ /* 0x040fe20000000000 */
[----:B------:R-:W-:Y:S01]  /*11a0*/  SHF.R.S32.HI R31, RZ, 0x1f, R30 ;  /* 0x0000001fff1f7819 */ /* 0x000fe2000001141e */
[----:B------:R-:W-:Y:S01]  /*11b0*/  STL [R1+0x4], R27 ;  /* 0x0000041b01007387 */ /* 0x000fe20000100800 */
[----:B------:R-:W-:Y:S01]  /*11c0*/  SHF.R.S32.HI R11, RZ, 0x1f, R224 ;  /* 0x0000001fff0b7819 */ /* 0x000fe200000114e0 */
[----:B------:R-:W-:Y:S01]  /*11d0*/  VIADD R218, R18, 0x140 ;  /* 0x0000014012da7836 */ /* 0x000fe20000000000 */
[----:B------:R-:W-:Y:S01]  /*11e0*/  SHF.L.U64.HI R30, R226, 0x1, R3 ;  /* 0x00000001e21e7819 */ /* 0x000fe20000010203 */
[----:B------:R-:W-:Y:S01]  /*11f0*/  STL [R1+0x80], R28 ;  /* 0x0000801c01007387 */ /* 0x000fe20000100800 */
[----:B0-----:R-:W-:Y:S01]  /*1200*/  LOP3.LUT R8, R6, R5, R7, 0xf6, !PT ;  /* 0x0000000506087212 */ /* 0x001fe200078ef607 */
[----:B------:R-:W-:Y:S01]  /*1210*/  IMAD.MOV.U32 R5, RZ, RZ, R13 ;  /* 0x000000ffff057224 */ /* 0x000fe200078e000d */
[----:B------:R-:W-:Y:S01]  /*1220*/  SHF.R.S32.HI R2, RZ, 0x1f, R223 ;  /* 0x0000001fff027819 */ /* 0x000fe200000114df */
[----:B------:R-:W-:Y:S01]  /*1230*/  STL [R1+0x74], R36 ;  /* 0x0000742401007387 */ /* 0x000fe20000100800 */
[----:B------:R-:W-:Y:S01]  /*1240*/  SHF.L.U64.HI R0, R225, 0x1, R0 ;  /* 0x00000001e1007819 */ /* 0x000fe20000010200 */
[----:B------:R-:W-:Y:S01]  /*1250*/  IMAD.MOV.U32 R7, RZ, RZ, R15 ;  /* 0x000000ffff077224 */ /* 0x000fe200078e000f */
[----:B------:R-:W-:Y:S01]  /*1260*/  SHF.R.S32.HI R13, RZ, 0x1f, R222 ;  /* 0x0000001fff0d7819 */ /* 0x000fe200000114de */
[----:B------:R-:W-:Y:S01]  /*1270*/  STL [R1+0x1c], R30 ;  /* 0x00001c1e01007387 */ /* 0x000fe20000100800 */
[----:B------:R-:W-:Y:S01]  /*1280*/  SHF.L.U64.HI R3, R224, 0x1, R11 ;  /* 0x00000001e0037819 */ /* 0x000fe2000001020b */
[----:B------:R-:W-:Y:S01]  /*1290*/  IMAD.MOV.U32 R6, RZ, RZ, R14 ;  /* 0x000000ffff067224 */ /* 0x000fe200078e000e */
[----:B------:R-:W-:Y:S01]  /*12a0*/  R2P PR, R12, 0x6 ;  /* 0x000000060c007804 */ /* 0x000fe20000000000 */
[----:B------:R0:W-:Y:S01]  /*12b0*/  STL [R1+0x20], R0 ;  /* 0x0000200001007387 */ /* 0x0001e20000100800 */
[----:B------:R-:W-:Y:S01]  /*12c0*/  SHF.L.U64.HI R2, R223, 0x1, R2 ;  /* 0x00000001df027819 */ /* 0x000fe20000010202 */
[C---:B------:R-:W-:Y:S01]  /*12d0*/  VIADD R217, R18.reuse, 0x160 ;  /* 0x0000016012d97836 */ /* 0x040fe20000000000 */
[----:B------:R-:W-:Y:S01]  /*12e0*/  SHF.R.S32.HI R12, RZ, 0x1f, R221 ;  /* 0x0000001fff0c7819 */ /* 0x000fe200000114dd */
        /* <DEDUP_REMOVED lines=8> */
[----:B------:R-:W-:Y:S01]  /*1370*/  IMAD.IADD R4, R19, 0x1, -R4 ;  /* 0x0000000113047824 */ /* 0x000fe200078e0a04 */
[----:B------:R-:W-:Y:S01]  /*1380*/  SHF.R.S32.HI R16, RZ, 0x1f, R217 ;  /* 0x0000001fff107819 */ /* 0x000fe200000114d9 */
[----:B------:R-:W-:Y:S01]  /*1390*/  IMAD R227, R10, 0x2, R17 ;  /* 0x000000020ae37824 */ /* 0x000fe200078e0211 */
[----:B-1----:R-:W-:Y:S01]  /*13a0*/  SHF.L.U64.HI R3, R221, 0x1, R12 ;  /* 0x00000001dd037819 */ /* 0x002fe2000001020c */
[----:B------:R0:W-:Y:S01]  /*13b0*/  STL [R1+0x2c], R0 ;  /* 0x00002c0001007387 */ /* 0x0001e20000100800 */
[----:B------:R-:W-:Y:S01]  /*13c0*/  SHF.R.S32.HI R25, RZ, 0x1f, R216 ;  /* 0x0000001fff197819 */ /* 0x000fe200000114d8 */
[----:B------:R-:W-:Y:S01]  /*13d0*/  IMAD R4, R4, 0x8, R193 ;  /* 0x0000000804047824 */ /* 0x000fe200078e02c1 */
[----:B---3--:R-:W-:Y:S01]  /*13e0*/  SHF.L.U64.HI R2, R220, 0x1, R15 ;  /* 0x00000001dc027819 */ /* 0x008fe2000001020f */
[----:B------:R1:W-:Y:S01]  /*13f0*/  STL [R1+0x30], R3 ;  /* 0x0000300301007387 */ /* 0x0003e20000100800 */
[----:B------:R-:W-:Y:S01]  /*1400*/  SHF.R.S32.HI R20, RZ, 0x1f, R215 ;  /* 0x0000001fff147819 */ /* 0x000fe200000114d7 */
[----:B------:R-:W-:Y:S01]  /*1410*/  VIADD R228, R227, 0x36420 ;  /* 0x00036420e3e47836 */ /* 0x000fe20000000000 */
[----:B------:R-:W-:Y:S01]  /*1420*/  SHF.R.S32.HI R24, RZ, 0x1f, R29 ;  /* 0x0000001fff187819 */ /* 0x000fe2000001141d */
[----:B------:R3:W-:Y:S01]  /*1430*/  STL [R1+0x34], R2 ;  /* 0x0000340201007387 */ /* 0x0007e20000100800 */
[----:B------:R-:W-:Y:S01]  /*1440*/  SHF.R.S32.HI R26, RZ, 0x1f, R27 ;  /* 0x0000001fff1a7819 */ /* 0x000fe2000001141b */
[----:B------:R-:W-:Y:S01]  /*1450*/  VIADD R184, R18, 0x20 ;  /* 0x0000002012b87836 */ /* 0x000fe20000000000 */
[----:B0-----:R-:W-:-:S02]  /*1460*/  SHF.L.U64.HI R0, R219, 0x1, R14 ;  /* 0x00000001db007819 */ /* 0x001fc4000001020e */
[----:B------:R-:W-:Y:S02]  /*1470*/  SEL R229, R229, 0xffffffc0, !P2 ;  /* 0xffffffc0e5e57807 */ /* 0x000fe40005000000 */
[----:B-1----:R-:W-:Y:S01]  /*1480*/  SHF.L.U64.HI R3, R218, 0x1, R21 ;  /* 0x00000001da037819 */ /* 0x002fe20000010215 */
[----:B------:R0:W-:Y:S01]  /*1490*/  STL [R1+0x38], R0 ;  /* 0x0000380001007387 */ /* 0x0001e20000100800 */
[----:B------:R-:W-:Y:S02]  /*14a0*/  SHF.R.S32.HI R19, RZ, 0x1f, R18 ;  /* 0x0000001fff137819 */ /* 0x000fe40000011412 */
[----:B---3--:R-:W-:Y:S01]  /*14b0*/  SHF.L.U64.HI R2, R217, 0x1, R16 ;  /* 0x00000001d9027819 */ /* 0x008fe20000010210 */
[----:B------:R1:W-:Y:S01]  /*14c0*/  STL [R1+0x3c], R3 ;  /* 0x00003c0301007387 */ /* 0x0003e20000100800 */
[----:B------:R-:W-:-:S03]  /*14d0*/  SHF.R.S32.HI R206, RZ, 0x1f, R184 ;  /* 0x0000001fffce7819 */ /* 0x000fc600000114b8 */
[----:B------:R3:W-:Y:S01]  /*14e0*/  STL [R1+0x40], R2 ;  /* 0x0000400201007387 */ /* 0x0007e20000100800 */
[----:B0-----:R-:W-:Y:S01]  /*14f0*/  IMAD.SHL.U32 R0, R9, 0x2, RZ ;  /* 0x0000000209007824 */ /* 0x001fe200078e00ff */
[----:B------:R-:W-:Y:S02]  /*1500*/  SHF.L.U64.HI R9, R216, 0x1, R25 ;  /* 0x00000001d8097819 */ /* 0x000fe40000010219 */
[----:B-1----:R-:W-:Y:S01]  /*1510*/  SHF.L.U64.HI R3, R215, 0x1, R20 ;  /* 0x00000001d7037819 */ /* 0x002fe20000010214 */
[----:B------:R-:W-:Y:S02]  /*1520*/  IMAD.IADD R212, R0, 0x1, R28 ;  /* 0x0000000100d47824 */ /* 0x000fe400078e021c */
[----:B------:R-:W-:Y:S01]  /*1530*/  STL [R1+0x44], R9 ;  /* 0x0000440901007387 */ /* 0x000fe20000100800 */
[----:B---3--:R-:W-:Y:S01]  /*1540*/  SHF.L.U64.HI R2, R29, 0x1, R24 ;  /* 0x000000011d027819 */ /* 0x008fe20000010218 */
[C---:B------:R-:W-:Y:S02]  /*1550*/  VIADD R40, R212.reuse, 0x10 ;  /* 0x00000010d4287836 */ /* 0x040fe40000000000 */
[----:B------:R0:W-:Y:S01]  /*1560*/  STL [R1+0x10], R0 ;  /* 0x0000100001007387 */ /* 0x0001e20000100800 */
[----:B------:R-:W-:-:S02]  /*1570*/  VIADD R37, R212, 0x28 ;  /* 0x00000028d4257836 */ /* 0x000fc40000000000 */
[C---:B------:R-:W-:Y:S01]  /*1580*/  VIADD R34, R212.reuse, 0x40 ;  /* 0x00000040d4227836 */ /* 0x040fe20000000000 */
[----:B------:R-:W-:Y:S01]  /*1590*/  STL [R1+0x48], R3 ;  /* 0x0000480301007387 */ /* 0x000fe20000100800 */
[C---:B------:R-:W-:Y:S02]  /*15a0*/  VIADD R31, R212.reuse, 0x58 ;  /* 0x00000058d41f7836 */ /* 0x040fe40000000000 */
[C---:B------:R-:W-:Y:S01]  /*15b0*/  VIADD R28, R212.reuse, 0x70 ;  /* 0x00000070d41c7836 */ /* 0x040fe20000000000 */
[----:B------:R1:W-:Y:S01]  /*15c0*/  STL [R1+0x4c], R2 ;  /* 0x00004c0201007387 */ /* 0x0003e20000100800 */
[C---:B------:R-:W-:Y:S01]  /*15d0*/  VIADD R25, R212.reuse, 0x88 ;  /* 0x00000088d4197836 */ /* 0x040fe20000000000 */
[----:B0-----:R-:W-:Y:S01]  /*15e0*/  SHF.L.U64.HI R0, R27, 0x1, R26 ;  /* 0x000000011b007819 */ /* 0x001fe2000001021a */
[C---:B------:R-:W-:Y:S02]  /*15f0*/  VIADD R20, R212.reuse, 0xa0 ;  /* 0x000000a0d4147836 */ /* 0x040fe40000000000 */
[----:B------:R-:W-:-:S02]  /*1600*/  VIADD R14, R212, 0xb8 ;  /* 0x000000b8d40e7836 */ /* 0x000fc40000000000 */
[----:B------:R0:W-:Y:S01]  /*1610*/  STL [R1+0x50], R0 ;  /* 0x0000500001007387 */ /* 0x0001e20000100800 */
[----:B------:R-:W-:Y:S02]  /*1620*/  VIADD R12, R212, 0xc8 ;  /* 0x000000c8d40c7836 */ /* 0x000fe40000000000 */
[----:B-1----:R-:W-:Y:S02]  /*1630*/  IMAD R2, R8, 0x2, R17 ;  /* 0x0000000208027824 */ /* 0x002fe400078e0211 */
[C---:B------:R-:W-:Y:S01]  /*1640*/  VIADD R41, R212.reuse, 0x8 ;  /* 0x00000008d4297836 */ /* 0x040fe20000000000 */
[----:B------:R-:W-:Y:S01]  /*1650*/  SHF.R.S32.HI R10, RZ, 0x1f, R12 ;  /* 0x0000001fff0a7819 */ /* 0x000fe2000001140c */
[C---:B------:R-:W-:Y:S01]  /*1660*/  VIADD R39, R212.reuse, 0x18 ;  /* 0x00000018d4277836 */ /* 0x040fe20000000000 */
[----:B------:R-:W-:Y:S01]  /*1670*/  STL [R1+0x78], R2 ;  /* 0x0000780201007387 */ /* 0x000fe20000100800 */
[C---:B------:R-:W-:Y:S01]  /*1680*/  VIADD R38, R212.reuse, 0x20 ;  /* 0x00000020d4267836 */ /* 0x040fe20000000000 */
[----:B0-----:R-:W-:Y:S01]  /*1690*/  SHF.R.S32.HI R0, RZ, 0x1f, R212 ;  /* 0x0000001fff007819 */ /* 0x001fe200000114d4 */
[C---:B------:R-:W-:Y:S01]  /*16a0*/  VIADD R0, R212.reuse, 0xd0 ;  /* 0x000000d0d4007836 */ /* 0x040fe20000000000 */
        /* <DEDUP_REMOVED lines=35> */
[C---:B------:R-:W-:Y:S01]  /*18e0*/  VIADD R9, R212.reuse, 0xe0 ;  /* 0x000000e0d4097836 */ /* 0x040fe20000000000 */
[----:B------:R-:W-:Y:S01]  /*18f0*/  SHF.R.S32.HI R29, RZ, 0x1f, R29 ;  /* 0x0000001fff1d7819 */ /* 0x000fe2000001141d */
[C---:B------:R-:W-:Y:S01]  /*1900*/  VIADD R8, R212.reuse, 0xe8 ;  /* 0x000000e8d4087836 */ /* 0x040fe20000000000 */
[----:B------:R0:W-:Y:S01]  /*1910*/  STL [R1], R0 ;  /* 0x0000000001007387 */ /* 0x0001e20000100800 */
[C---:B------:R-:W-:Y:S01]  /*1920*/  VIADD R3, R212.reuse, 0xf0 ;  /* 0x000000f0d4037836 */ /* 0x040fe20000000000 */
        /* <DEDUP_REMOVED lines=14> */
[----:B--2---:R-:W-:Y:S02]  /*1a10*/  LOP3.LUT R188, R22, 0x1, RZ, 0xfc, !PT ;  /* 0x0000000116bc7812 */ /* 0x004fe400078efcff */
[----:B0-----:R-:W-:-:S07]  /*1a20*/  CS2R R22, SRZ ;  /* 0x0000000000167805 */ /* 0x001fce000001ff00 */
.L_x_5353:
[----:B012---:R-:W0:Y:S01]  /*1a30*/  LDC.64 R2, c[0x0][0xd88] ;  /* 0x00036200ff027b82 */ /* 0x007e220000000a00 */
[----:B------:R-:W-:Y:S01]  /*1a40*/  ULDC.64 UR6, c[0x0][0xb00] ;  /* 0x0002c00000067ab9 */ /* 0x000fe20000000a00 */
[----:B------:R-:W-:Y:S01]  /*1a50*/  ULDC.64 UR4, c[0x0][0xb20] ;  /* 0x0002c80000047ab9 */ /* 0x000fe20000000a00 */
[----:B------:R-:W-:Y:S01]  /*1a60*/  ULDC.64 UR8, c[0x0][0xb10] ;  /* 0x0002c40000087ab9 */ /* 0x000fe20000000a00 */
[----:B0-----:R-:W-:-:S05]  /*1a70*/  IMAD.WIDE R2, R7, 0x4, R2 ;  /* 0x0000000407027825 */ /* 0x001fca00078e0202 */
[----:B-----5:R-:W2:Y:S01]  /*1a80*/  LDG.E R24, desc[UR40][R2.64] ;  /* 0x0000002802187981 */ /* 0x020ea2000c1e1900 */
        /* <DEDUP_REMOVED lines=12> */
[C-C-:B------:R-:W-:Y:S01]  /*1b50*/  SHF.L.U64.HI R26, R24.reuse, 0x2, R0.reuse ;  /* 0x00000002181a7819 */ /* 0x140fe20000010200 */
[----:B------:R-:W-:Y:S01]  /*1b60*/  STL [R1+0x5c], R27 ;  /* 0x00005c1b01007387 */ /* 0x000fe20000100800 */
        /* <DEDUP_REMOVED lines=13> */
[----:B----4-:R-:W-:Y:S02]  /*1c40*/  LOP3.LUT R4, R6, 0xff000000, RZ, 0xc0, !PT ;  /* 0xff00000006047812 */ /* 0x010fe400078ec0ff */
        /* <DEDUP_REMOVED lines=14> */
[----:B-1-3--:R-:W-:Y:S08]  /*1d30*/  @P1 BRA `(.L_x_5206) ;  /* 0x0000000000241947 */ /* 0x00aff00003800000 */
        /* <DEDUP_REMOVED lines=9> */
.L_x_5206:
[----:B------:R-:W-:Y:S02]  /*1dd0*/  IMAD.U32 R34, RZ, RZ, UR5 ;  /* 0x00000005ff227e24 */ /* 0x000fe4000f8e00ff */
[----:B------:R-:W-:Y:S01]  /*1de0*/  IMAD.U32 R25, RZ, RZ, UR4 ;  /* 0x00000004ff197e24 */ /* 0x000fe2000f8e00ff */
[----:B------:R-:W-:Y:S06]  /*1df0*/  @!P2 BRA `(.L_x_5207) ;  /* 0x000000000010a947 */ /* 0x000fec0003800000 */
[----:B------:R-:W-:-:S04]  /*1e00*/  IADD3 R2, P0, R27, UR8, RZ ;  /* 0x000000081b027c10 */ /* 0x000fc8000ff1e0ff */
[----:B------:R-:W-:-:S05]  /*1e10*/  IADD3.X R3, R26, UR9, RZ, P0, !PT ;  /* 0x000000091a037c10 */ /* 0x000fca00087fe4ff */
[----:B------:R0:W5:Y:S01]  /*1e20*/  LDG.E R25, desc[UR40][R2.64] ;  /* 0x0000002802197981 */ /* 0x000162000c1e1900 */
[----:B------:R-:W-:Y:S05]  /*1e30*/  BRA `(.L_x_5208) ;  /* 0x0000000000107947 */ /* 0x000fea0003800000 */
.L_x_5207:
[----:B------:R-:W-:Y:S05]  /*1e40*/  @!P0 BRA `(.L_x_5208) ;  /* 0x00000000000c8947 */ /* 0x000fea0003800000 */
[----:B------:R-:W2:Y:S04]  /*1e50*/  LDG.E R0, desc[UR40][R2.64] ;  /* 0x0000002802007981 */ /* 0x000ea8000c1e1900 */
[----:B------:R-:W2:Y:S02]  /*1e60*/  LDG.E R25, desc[UR40][R2.64+0x4] ;  /* 0x0000042802197981 */ /* 0x000ea4000c1e1900 */
[----:B--2---:R-:W-:-:S07]  /*1e70*/  IMAD.IADD R25, R25, 0x1, -R0 ;  /* 0x0000000119197824 */ /* 0x004fce00078e0a00 */
.L_x_5208:
        /* <DEDUP_REMOVED lines=9> */
[----:B------:R-:W-:-:S04]  /*1f10*/  ISETP.NE.U32.AND P1, PT, RZ, UR4, PT ;  /* 0x00000004ff007c0c */ /* 0x000fc8000bf25070 */
[----:B------:R-:W-:Y:S01]  /*1f20*/  ISETP.NE.AND.EX P1, PT, RZ, UR5, PT, P1 ;  /* 0x00000005ff007c0c */ /* 0x000fe2000bf25310 */
[----:B0----5:R-:W-:-:S12]  /*1f30*/  IMAD.MOV.U32 R2, RZ, RZ, R25 ;  /* 0x000000ffff027224 */ /* 0x021fd800078e0019 */
[----:B------:R-:W-:-:S04]  /*1f40*/  @P1 IADD3 R6, P2, R27, UR4, RZ ;  /* 0x000000041b061c10 */ /* 0x000fc8000ff5e0ff */
[----:B------:R-:W-:-:S05]  /*1f50*/  @P1 IADD3.X R7, R26, UR5, RZ, P2, !PT ;  /* 0x000000051a071c10 */ /* 0x000fca00097fe4ff */
[----:B------:R0:W5:Y:S01]  /*1f60*/  @P1 LDG.E R2, desc[UR40][R6.64] ;  /* 0x0000002806021981 */ /* 0x000162000c1e1900 */
[----:B-1----:R-:W-:Y:S01]  /*1f70*/  ISETP.NE.AND P1, PT, R4, 0x1, PT ;  /* 0x000000010400780c */ /* 0x002fe20003f25270 */
[----:B------:R-:W-:Y:S01]  /*1f80*/  IMAD.SHL.U32 R214, R5, 0x40, RZ ;  /* 0x0000004005d67824 */ /* 0x000fe200078e00ff */
[----:B------:R-:W-:Y:S01]  /*1f90*/  LOP3.LUT R13, R8, 0xff, RZ, 0xc0, !PT ;  /* 0x000000ff080d7812 */ /* 0x000fe200078ec0ff */
[----:B------:R-:W-:Y:S01]  /*1fa0*/  BSSY B0, `(.L_x_5209) ;  /* 0x0000036000007945 */ /* 0x000fe20003800000 */
[----:B------:R-:W-:Y:S01]  /*1fb0*/  SHF.R.U32.HI R12, RZ, 0x10, R8 ;  /* 0x00000010ff0c7819 */ /* 0x000fe20000011608 */
[----:B------:R-:W-:Y:S02]  /*1fc0*/  VIADD R3, R214, 0x3f ;  /* 0x0000003fd6037836 */ /* 0x000fe40000000000 */
[----:B------:R0:W-:Y:S04]  /*1fd0*/  STL [R1+0x64], R13 ;  /* 0x0000640d01007387 */ /* 0x0001e80000100800 */
[----:B------:R0:W-:Y:S02]  /*1fe0*/  STL [R1+0x54], R12 ;  /* 0x0000540c01007387 */ /* 0x0001e40000100800 */
[----:B------:R-:W1:Y:S08]  /*1ff0*/  @P1 LDC R4, c[0x0][0x44c] ;  /* 0x00011300ff041b82 */ /* 0x000e700000000800 */
[----:B------:R-:W3:Y:S01]  /*2000*/  @P1 LDC R11, c[0x0][0x450] ;  /* 0x00011400ff0b1b82 */ /* 0x000ee20000000800 */
[----:B--2---:R-:W-:-:S02]  /*2010*/  @P0 IMAD.IADD R34, R9, 0x1, -R0 ;  /* 0x0000000109220824 */ /* 0x004fc400078e0a00 */
[----:B------:R-:W-:Y:S02]  /*2020*/  IMAD.IADD R9, R25, 0x1, -R10 ;  /* 0x0000000119097824 */ /* 0x000fe400078e0a0a */
[----:B-1----:R-:W-:-:S04]  /*2030*/  @P1 IMAD.HI.U32 R0, R3, R4, RZ ;  /* 0x0000000403001227 */ /* 0x002fc800078e00ff */
[----:B------:R-:W-:Y:S01]  /*2040*/  IMAD.IADD R213, R9, 0x1, R34 ;  /* 0x0000000109d57824 */ /* 0x000fe200078e0222 */
[----:B---3--:R-:W-:-:S03]  /*2050*/  @P1 SHF.R.U32.HI R3, RZ, R11, R0 ;  /* 0x0000000bff031219 */ /* 0x008fc60000011600 */
[C---:B------:R-:W-:Y:S01]  /*2060*/  VIADD R0, R213.reuse, 0x3f ;  /* 0x0000003fd5007836 */ /* 0x040fe20000000000 */
[----:B------:R-:W-:-:S05]  /*2070*/  IADD3 R38, R213, 0x40, -R208 ;  /* 0x00000040d5267810 */ /* 0x000fca0007ffe8d0 */
[----:B------:R-:W-:Y:S01]  /*2080*/  IMAD.IADD R4, R38, 0x1, R3 ;  /* 0x0000000126047824 */ /* 0x000fe200078e0203 */
[----:B------:R-:W-:-:S04]  /*2090*/  SHF.R.S32.HI R3, RZ, 0x1f, R0 ;  /* 0x0000001fff037819 */ /* 0x000fc80000011400 */
[----:B------:R-:W-:Y:S02]  /*20a0*/  SHF.R.S32.HI R5, RZ, 0x1f, R4 ;  /* 0x0000001fff057819 */ /* 0x000fe40000011404 */
[----:B------:R-:W-:Y:S02]  /*20b0*/  LEA.HI R3, R3, R0, RZ, 0x6 ;  /* 0x0000000003037211 */ /* 0x000fe400078f30ff */
[----:B------:R-:W-:Y:S02]  /*20c0*/  LEA.HI R5, R5, R4, RZ, 0x6 ;  /* 0x0000000405057211 */ /* 0x000fe400078f30ff */
[----:B------:R-:W-:Y:S02]  /*20d0*/  SHF.R.S32.HI R37, RZ, 0x6, R3 ;  /* 0x00000006ff257819 */ /* 0x000fe40000011403 */
[----:B------:R-:W-:-:S04]  /*20e0*/  SHF.R.S32.HI R0, RZ, 0x6, R5 ;  /* 0x00000006ff007819 */ /* 0x000fc80000011405 */
[----:B------:R-:W-:Y:S01]  /*20f0*/  VIMNMX R10, R37, R0, PT ;  /* 0x00000000250a7248 */ /* 0x000fe20003fe0100 */
[----:B------:R-:W-:-:S03]  /*2100*/  IMAD.MOV.U32 R0, RZ, RZ, RZ ;  /* 0x000000ffff007224 */ /* 0x000fc600078e00ff */
        /* <DEDUP_REMOVED lines=31> */
.L_x_5210:
[----:B------:R-:W-:Y:S05]  /*2300*/  BSYNC B0 ;  /* 0x0000000000007941 */ /* 0x000fea0003800000 */
.L_x_5209:
        /* <DEDUP_REMOVED lines=36> */
.L_x_5213:
[----:B------:R-:W-:Y:S05]  /*2550*/  BSYNC B6 ;  /* 0x0000000000067941 */ /* 0x000fea0003800000 */
.L_x_5212:
        /* <DEDUP_REMOVED lines=20> */
.L_x_5215:
[----:B------:R-:W-:Y:S05]  /*26a0*/  BSYNC B6 ;  /* 0x0000000000067941 */ /* 0x000fea0003800000 */
.L_x_5214:
[----:B------:R-:W-:Y:S01]  /*26b0*/  ULDC.64 UR4, c[0x0][0xaf0] ;  /* 0x0002bc0000047ab9 */ /* 0x000fe20000000a00 */
[----:B------:R-:W2:Y:S01]  /*26c0*/  LDL R10, [R1+0x14] ;  /* 0x00001400010a7983 */ /* 0x000ea20000100800 */
[----:B------:R-:W-:Y:S01]  /*26d0*/  ISETP.NE.U32.AND P0, PT, RZ, UR4, PT ;  /* 0x00000004ff007c0c */ /* 0x000fe2000bf05070 */
[----:B------:R-:W-:Y:S01]  /*26e0*/  IMAD.MOV.U32 R59, RZ, RZ, R24 ;  /* 0x000000ffff3b7224 */ /* 0x000fe200078e0018 */
[----:B------:R-:W0:Y:S02]  /*26f0*/  LDC.64 R52, c[0x0][0x3f8] ;  /* 0x0000fe00ff347b82 */ /* 0x000e240000000a00 */
[----:B------:R-:W-:Y:S01]  /*2700*/  ISETP.NE.AND.EX P0, PT, RZ, UR5, PT, P0 ;  /* 0x00000005ff007c0c */ /* 0x000fe2000bf05300 */
[----:B------:R-:W1:Y:S05]  /*2710*/  S2R R0, SR_TID.X ;  /* 0x0000000000007919 */ /* 0x000e6a0000002100 */
[----:B------:R-:W3:Y:S07]  /*2720*/  LDC R47, c[0x0][0x3f4] ;  /* 0x0000fd00ff2f7b82 */ /* 0x000eee0000000800 */
[----:B------:R-:W-:-:S02]  /*2730*/  @P0 IADD3 R4, P1, R27, UR4, RZ ;  /* 0x000000041b040c10 */ /* 0x000fc4000ff3e0ff */
[----:B------:R-:W-:Y:S01]  /*2740*/  SHF.R.S32.HI R3, RZ, 0x1f, R187 ;  /* 0x0000001fff037819 */ /* 0x000fe200000114bb */
[----:B------:R-:W4:Y:S01]  /*2750*/  S2R R11, SR_TID.X ;  /* 0x00000000000b7919 */ /* 0x000f220000002100 */
[----:B------:R-:W-:Y:S01]  /*2760*/  @P0 IADD3.X R5, R26, UR5, RZ, P1, !PT ;  /* 0x000000051a050c10 */ /* 0x000fe20008ffe4ff */
[----:B------:R-:W-:Y:S01]  /*2770*/  IMAD.SHL.U32 R56, R194, 0x40, RZ ;  /* 0x00000040c2387824 */ /* 0x000fe200078e00ff */
[----:B------:R-:W-:Y:S01]  /*2780*/  SHF.R.S32.HI R191, RZ, 0x1f, R190 ;  /* 0x0000001fffbf7819 */ /* 0x000fe200000114be */
[----:B------:R-:W-:Y:S02]  /*2790*/  ULDC UR4, c[0x0][0x2f4] ;  /* 0x0000bd0000047ab9 */ /* 0x000fe40000000800 */
[----:B------:R1:W2:Y:S02]  /*27a0*/  @P0 LDG.E R59, desc[UR40][R4.64] ;  /* 0x00000028043b0981 */ /* 0x0002a4000c1e1900 */
[----:B-1----:R-:W1:Y:S01]  /*27b0*/  LDC.64 R4, c[0x0][0x408] ;  /* 0x00010200ff047b82 */ /* 0x002e620000000a00 */
[----:B------:R-:W-:-:S05]  /*27c0*/  VIADD R6, R0, 0xffffff80 ;  /* 0xffffff8000067836 */ /* 0x000fca0000000000 */
[----:B------:R-:W-:Y:S01]  /*27d0*/  SHF.R.S32.HI R7, RZ, 0x1f, R6 ;  /* 0x0000001fff077819 */ /* 0x000fe20000011406 */
[----:B0-----:R-:W-:-:S03]  /*27e0*/  IMAD R0, R3, R52, RZ ;  /* 0x0000003403007224 */ /* 0x001fc600078e02ff */
[----:B------:R-:W-:Y:S02]  /*27f0*/  LEA.HI R7, R7, R6, RZ, 0x2 ;  /* 0x0000000607077211 */ /* 0x000fe400078f10ff */
[----:B---3--:R-:W-:Y:S02]  /*2800*/  ISETP.GE.AND P3, PT, R18, R47, PT ;  /* 0x0000002f1200720c */ /* 0x008fe40003f66270 */
[----:B------:R-:W-:Y:S01]  /*2810*/  LOP3.LUT R9, R7, 0xfffffffc, RZ, 0xc0, !PT ;  /* 0xfffffffc07097812 */ /* 0x000fe200078ec0ff */
[----:B------:R-:W-:Y:S02]  /*2820*/  IMAD R7, R187, R53, R0 ;  /* 0x00000035bb077224 */ /* 0x000fe400078e0200 */
[----:B-1----:R-:W-:Y:S01]  /*2830*/  IMAD R0, R3, R4, RZ ;  /* 0x0000000403007224 */ /* 0x002fe200078e02ff */
[----:B------:R-:W-:Y:S01]  /*2840*/  SEL R3, R47, RZ, P3 ;  /* 0x000000ff2f037207 */ /* 0x000fe20001800000 */
[----:B------:R-:W-:-:S04]  /*2850*/  IMAD.IADD R8, R6, 0x1, -R9 ;  /* 0x0000000106087824 */ /* 0x000fc800078e0a09 */
[----:B------:R-:W-:Y:S02]  /*2860*/  IMAD.IADD R3, R18, 0x1, R3 ;  /* 0x0000000112037824 */ /* 0x000fe400078e0203 */
[C---:B------:R-:W-:Y:S01]  /*2870*/  IMAD R9, R187.reuse, R5, R0 ;  /* 0x00000005bb097224 */ /* 0x040fe200078e0200 */
[----:B------:R-:W-:Y:S02]  /*2880*/  LOP3.LUT R56, R56, 0x1c0, RZ, 0xc0, !PT ;  /* 0x000001c038387812 */ /* 0x000fe400078ec0ff */
[----:B------:R-:W-:Y:S01]  /*2890*/  SHF.R.S32.HI R0, RZ, 0x1f, R3 ;  /* 0x0000001fff007819 */ /* 0x000fe20000011403 */
[CC--:B------:R-:W-:Y:S01]  /*28a0*/  IMAD.WIDE.U32 R20, R187.reuse, R52.reuse, R190 ;  /* 0x00000034bb147225 */ /* 0x0c0fe200078e00be */
[----:B------:R-:W-:Y:S02]  /*28b0*/  SHF.R.U32.HI R50, RZ, 0x3, R56 ;  /* 0x00000003ff327819 */ /* 0x000fe40000011638 */
[----:B------:R-:W-:Y:S01]  /*28c0*/  LEA.HI R57, R0, R3, RZ, 0x3 ;  /* 0x0000000300397211 */ /* 0x000fe200078f18ff */
[----:B------:R-:W-:Y:S01]  /*28d0*/  IMAD.WIDE.U32 R28, R187, R52, R18 ;  /* 0x00000034bb1c7225 */ /* 0x000fe200078e0012 */
[----:B------:R-:W-:-:S03]  /*28e0*/  LOP3.LUT R3, R56, 0x18, R18, 0xf8, !PT ;  /* 0x0000001838037812 */ /* 0x000fc600078ef812 */
[----:B------:R-:W-:Y:S01]  /*28f0*/  IMAD.IADD R21, R21, 0x1, R7 ;  /* 0x0000000115157824 */ /* 0x000fe200078e0207 */
[----:B------:R-:W-:Y:S01]  /*2900*/  LOP3.LUT R3, R3, R50, RZ, 0x3c, !PT ;  /* 0x0000003203037212 */ /* 0x000fe200078e3cff */
[----:B------:R-:W-:Y:S01]  /*2910*/  IMAD.IADD R29, R7, 0x1, R29 ;  /* 0x00000001071d7824 */ /* 0x000fe200078e021d */
[----:B-----5:R-:W-:Y:S01]  /*2920*/  SHF.R.S32.HI R7, RZ, 0x1f, R2 ;  /* 0x0000001fff077819 */ /* 0x020fe20000011402 */
[----:B------:R-:W-:-:S04]  /*2930*/  IMAD.WIDE.U32 R30, R187, R4, R190 ;  /* 0x00000004bb1e7225 */ /* 0x000fc800078e00be */
[----:B------:R-:W-:-:S04]  /*2940*/  IMAD.WIDE.U32 R32, R187, R4, R18 ;  /* 0x00000004bb207225 */ /* 0x000fc800078e0012 */
[----:B------:R-:W-:Y:S02]  /*2950*/  IMAD R6, R7, R52, RZ ;  /* 0x0000003407067224 */ /* 0x000fe400078e02ff */
[----:B------:R-:W-:Y:S02]  /*2960*/  IMAD.IADD R31, R31, 0x1, R9 ;  /* 0x000000011f1f7824 */ /* 0x000fe400078e0209 */
[----:B------:R-:W-:Y:S02]  /*2970*/  IMAD.IADD R33, R9, 0x1, R33 ;  /* 0x0000000109217824 */ /* 0x000fe400078e0221 */
[----:B------:R-:W-:Y:S01]  /*2980*/  IMAD R7, R7, R4, RZ ;  /* 0x0000000407077224 */ /* 0x000fe200078e02ff */
[----:B----4-:R-:W-:Y:S01]  /*2990*/  SHF.R.U32.HI R11, RZ, 0x7, R11 ;  /* 0x00000007ff0b7819 */ /* 0x010fe2000001160b */
[C---:B------:R-:W-:Y:S01]  /*29a0*/  IMAD R43, R2.reuse, R53, R6 ;  /* 0x00000035022b7224 */ /* 0x040fe200078e0206 */
[----:B------:R-:W-:Y:S01]  /*29b0*/  LOP3.LUT R41, R57, 0xfffffff8, RZ, 0xc0, !PT ;  /* 0xfffffff839297812 */ /* 0x000fe200078ec0ff */
[----:B------:R-:W-:Y:S01]  /*29c0*/  IMAD.WIDE.U32 R20, R2, R52, R20 ;  /* 0x0000003402147225 */ /* 0x000fe200078e0014 */
[----:B------:R-:W-:-:S03]  /*29d0*/  SHF.L.U64.HI R53, R52, 0x6, R53 ;  /* 0x0000000634357819 */ /* 0x000fc60000010235 */
[----:B------:R-:W-:-:S04]  /*29e0*/  IMAD.WIDE.U32 R28, R2, R52, R28 ;  /* 0x00000034021c7225 */ /* 0x000fc800078e001c */
[C---:B------:R-:W-:Y:S02]  /*29f0*/  IMAD R7, R2.reuse, R5, R7 ;  /* 0x0000000502077224 */ /* 0x040fe400078e0207 */
[----:B------:R-:W-:-:S04]  /*2a00*/  IMAD.WIDE.U32 R30, R2, R4, R30 ;  /* 0x00000004021e7225 */ /* 0x000fc800078e001e */
[----:B------:R-:W-:Y:S01]  /*2a10*/  IMAD.WIDE.U32 R32, R2, R4, R32 ;  /* 0x0000000402207225 */ /* 0x000fe200078e0020 */
[----:B------:R-:W-:Y:S02]  /*2a20*/  SHF.L.U64.HI R51, R4, 0x6, R5 ;  /* 0x0000000604337819 */ /* 0x000fe40000010205 */
[----:B------:R-:W-:Y:S01]  /*2a30*/  ISETP.GE.AND P2, PT, R18, UR4, PT ;  /* 0x0000000412007c0c */ /* 0x000fe2000bf46270 */
[----:B------:R-:W-:Y:S01]  /*2a40*/  IMAD.IADD R44, R21, 0x1, R43 ;  /* 0x00000001152c7824 */ /* 0x000fe200078e022b */
[----:B------:R-:W-:Y:S01]  /*2a50*/  ISETP.GE.AND P1, PT, R184, UR4, PT ;  /* 0x00000004b8007c0c */ /* 0x000fe2000bf26270 */
[----:B------:R-:W-:Y:S02]  /*2a60*/  IMAD.IADD R58, R58, 0x1, R25 ;  /* 0x000000013a3a7824 */ /* 0x000fe400078e0219 */
[----:B------:R-:W-:Y:S02]  /*2a70*/  IMAD.SHL.U32 R52, R52, 0x40, RZ ;  /* 0x0000004034347824 */ /* 0x000fe400078e00ff */
[----:B------:R-:W-:-:S02]  /*2a80*/  IMAD.SHL.U32 R49, R4, 0x40, RZ ;  /* 0x0000004004317824 */ /* 0x000fc400078e00ff */
[----:B------:R-:W-:Y:S02]  /*2a90*/  VIADD R48, R11, 0x8 ;  /* 0x000000080b307836 */ /* 0x000fe40000000000 */
[----:B------:R-:W-:Y:S02]  /*2aa0*/  IMAD.SHL.U32 R47, R47, 0x2, RZ ;  /* 0x000000022f2f7824 */ /* 0x000fe400078e00ff */
[----:B------:R-:W-:Y:S02]  /*2ab0*/  IMAD R45, R8, 0x40, R187 ;  /* 0x00000040082d7824 */ /* 0x000fe400078e02bb */
[----:B------:R-:W-:Y:S02]  /*2ac0*/  IMAD.IADD R43, R43, 0x1, R29 ;  /* 0x000000012b2b7824 */ /* 0x000fe400078e021d */
[----:B------:R-:W-:Y:S02]  /*2ad0*/  IMAD.IADD R42, R31, 0x1, R7 ;  /* 0x000000011f2a7824 */ /* 0x000fe400078e0207 */
[----:B------:R-:W-:-:S02]  /*2ae0*/  IMAD.IADD R40, R7, 0x1, R33 ;  /* 0x0000000107287824 */ /* 0x000fc400078e0221 */
[----:B--2---:R-:W-:Y:S01]  /*2af0*/  IMAD R46, R10, 0x200, R3 ;  /* 0x000002000a2e7824 */ /* 0x004fe200078e0203 */
[----:B------:R-:W-:-:S04]  /*2b00*/  LOP3.LUT R3, R56, 0x38, R57, 0xf8, !PT ;  /* 0x0000003838037812 */ /* 0x000fc800078ef839 */
[----:B------:R-:W-:Y:S02]  /*2b10*/  LOP3.LUT R0, R3, R50, RZ, 0x3c, !PT ;  /* 0x0000003203007212 */ /* 0x000fe400078e3cff */
[----:B------:R-:W-:-:S03]  /*2b20*/  SHF.R.S32.HI R3, RZ, 0x1f, R41 ;  /* 0x0000001fff037819 */ /* 0x000fc60000011429 */
[----:B------:R-:W-:Y:S01]  /*2b30*/  IMAD R0, R10, 0x200, R0 ;  /* 0x000002000a007824 */ /* 0x000fe200078e0200 */
[----:B------:R-:W-:-:S07]  /*2b40*/  SHF.R.S32.HI R39, RZ, 0x1f, R59 ;  /* 0x0000001fff277819 */ /* 0x000fce000001143b */
.L_x_5248:
        /* <DEDUP_REMOVED lines=25> */
[----:B------:R-:W-:Y:S01]  /*2ce0*/  IMAD.SHL.U32 R66, R185, 0x1000, RZ ;  /* 0x00001000b9427824 */ /* 0x000fe200078e00ff */
[----:B------:R-:W-:Y:S05]  /*2cf0*/  YIELD ;  /* 0x0000000000007946 */ /* 0x000fea0003800000 */
[----:B------:R-:W-:Y:S01]  /*2d00*/  IMAD.MOV R7, RZ, RZ, -R8 ;  /* 0x000000ffff077224 */ /* 0x000fe200078e0a08 */
[----:B------:R-:W-:Y:S01]  /*2d10*/  BSSY B0, `(.L_x_5216) ;  /* 0x00001ac000007945 */ /* 0x000fe20003800000 */
[----:B------:R-:W-:Y:S01]  /*2d20*/  IMAD.IADD R10, R46, 0x1, R66 ;  /* 0x000000012e0a7824 */ /* 0x000fe200078e0242 */
[----:B------:R-:W-:Y:S01]  /*2d30*/  ISETP.GT.AND P4, PT, R35, R36, PT ;  /* 0x000000242300720c */ /* 0x000fe20003f84270 */
[----:B------:R-:W-:-:S02]  /*2d40*/  IMAD R62, R62, R7, R12 ;  /* 0x000000073e3e7224 */ /* 0x000fc400078e020c */
[----:B------:R-:W-:Y:S01]  /*2d50*/  IMAD R10, R10, 0x2, R17 ;  /* 0x000000020a0a7824 */ /* 0x000fe200078e0211 */
[----:B0-----:R-:W-:Y:S09]  /*2d60*/  @!P0 BRA `(.L_x_5217) ;  /* 0x0000001400c88947 */ /* 0x001ff20003800000 */
        /* <DEDUP_REMOVED lines=57> */
.L_x_5220:
[----:B------:R-:W-:Y:S05]  /*3100*/  BSYNC B1 ;  /* 0x0000000000017941 */ /* 0x000fea0003800000 */
.L_x_5219:
        /* <DEDUP_REMOVED lines=15> */
.L_x_5221:
[----:B------:R-:W-:Y:S01]  /*3200*/  IMAD R60, R185, 0x8, R17 ;  /* 0x00000008b93c7824 */ /* 0x000fe200078e0211 */
[----:B------:R-:W-:Y:S01]  /*3210*/  SHF.L.U32 R67, R192, 0x1f, RZ ;  /* 0x0000001fc0437819 */ /* 0x000fe200000006ff */
[----:B------:R-:W-:Y:S03]  /*3220*/  BSSY B1, `(.L_x_5222) ;  /* 0x0000003000017945 */ /* 0x000fe60003800000 */
[----:B------:R-:W0:Y:S02]  /*3230*/  SYNCS.PHASECHK.TRANS64.TRYWAIT P6, [R60+URZ+0x38890], R67 ;  /* 0x038890433c0075a7 */ /* 0x000e2400080c017f */
[----:B0-----:R-:W-:Y:S05]  /*3240*/  @!P6 BRA `(.L_x_5223) ;  /* 0x000002000060e947 */ /* 0x001fea0003800000 */
.L_x_5492:
[----:B------:R-:W-:Y:S05]  /*3250*/  BSYNC B1 ;  /* 0x0000000000017941 */ /* 0x000fea0003800000 */
.L_x_5222:
[----:B------:R-:W-:-:S03]  /*3260*/  UMOV UR4, 0xffffffff ;  /* 0xffffffff00047882 */ /* 0x000fc60000000000 */
[----:B------:R-:W-:Y:S05]  /*3270*/  BRA.DIV UR4, `(.L_x_5224) ;  /* 0x0000020204687947 */ /* 0x000fea000b800000 */
[----:B------:R1:W2:Y:S04]  /*3280*/  SHFL.IDX PT, R71, R14, RZ, 0x1c1f ;  /* 0x001c1fff0e477589 */ /* 0x0002a800000e0000 */
[----:B------:R1:W3:Y:S02]  /*3290*/  SHFL.IDX PT, R73, R68, RZ, 0x1c1f ;  /* 0x001c1fff44497589 */ /* 0x0002e400000e0000 */
.L_x_5496:
        /* <DEDUP_REMOVED lines=9> */
[--C-:B------:R-:W-:Y:S01]  /*3330*/  SHF.R.U64 R11, R26, 0x10, R27.reuse ;  /* 0x000000101a0b7819 */ /* 0x100fe2000000121b */
[----:B------:R-:W-:Y:S01]  /*3340*/  HADD2.F32 R5, -RZ, R5.H0_H0 ;  /* 0x20000005ff057230 */ /* 0x000fe20000004100 */
[----:B------:R-:W-:Y:S01]  /*3350*/  SHF.R.U32.HI R26, RZ, 0x10, R27 ;  /* 0x00000010ff1a7819 */ /* 0x000fe2000001161b */
[----:B------:R-:W-:Y:S02]  /*3360*/  HADD2.F32 R12, -RZ, R12.H0_H0 ;  /* 0x2000000cff0c7230 */ /* 0x000fe40000004100 */
[----:B------:R-:W-:-:S03]  /*3370*/  HADD2.F32 R11, -RZ, R11.H0_H0 ;  /* 0x2000000bff0b7230 */ /* 0x000fc60000004100 */
[CC--:B------:R-:W-:Y:S01]  /*3380*/  FMUL.FTZ R13, R5.reuse, R12.reuse ;  /* 0x0000000c050d7220 */ /* 0x0c0fe20000410000 */
[C---:B-1----:R-:W-:Y:S01]  /*3390*/  FMUL.FTZ R14, R10.reuse, R12 ;  /* 0x0000000c0a0e7220 */ /* 0x042fe20000410000 */
[--C-:B------:R-:W-:Y:S02]  /*33a0*/  HADD2.F32 R12, -RZ, R7.reuse.H1_H1 ;  /* 0x30000007ff0c7230 */ /* 0x100fe40000004100 */
[-C--:B------:R-:W-:Y:S01]  /*33b0*/  FFMA.FTZ R10, R10, R11.reuse, R13 ;  /* 0x0000000b0a0a7223 */ /* 0x080fe2000001000d */
[----:B------:R-:W-:Y:S01]  /*33c0*/  SHF.R.U32.HI R13, RZ, 0x10, R55 ;  /* 0x00000010ff0d7819 */ /* 0x000fe20000011637 */
[----:B------:R-:W-:Y:S01]  /*33d0*/  FFMA.FTZ R5, R5, R11, -R14 ;  /* 0x0000000b05057223 */ /* 0x000fe2000001080e */
[----:B------:R-:W-:Y:S02]  /*33e0*/  IMAD.MOV.U32 R11, RZ, RZ, R4 ;  /* 0x000000ffff0b7224 */ /* 0x000fe400078e0004 */
[----:B------:R-:W-:Y:S02]  /*33f0*/  HADD2.F32 R4, -RZ, R7.H0_H0 ;  /* 0x20000007ff047230 */ /* 0x000fe40000004100 */
[----:B------:R-:W-:Y:S01]  /*3400*/  HADD2.F32 R13, -RZ, R13.H0_H0 ;  /* 0x2000000dff0d7230 */ /* 0x000fe20000004100 */
[----:B------:R-:W-:Y:S01]  /*3410*/  F2FP.F16.F32.PACK_AB R5, R10, R5 ;  /* 0x000000050a05723e */ /* 0x000fe200000000ff */
[----:B------:R-:W-:-:S02]  /*3420*/  HADD2.F32 R7, -RZ, R26.H0_H0 ;  /* 0x2000001aff077230 */ /* 0x000fc40000004100 */
[----:B------:R-:W-:Y:S02]  /*3430*/  HADD2.F32 R14, -RZ, R75.H0_H0 ;  /* 0x2000004bff0e7230 */ /* 0x000fe40000004100 */
[-C--:B------:R-:W-:Y:S01]  /*3440*/  FMUL.FTZ R15, R12, R13.reuse ;  /* 0x0000000d0c0f7220 */ /* 0x080fe20000410000 */
[----:B------:R-:W-:-:S03]  /*3450*/  FMUL.FTZ R13, R4, R13 ;  /* 0x0000000d040d7220 */ /* 0x000fc60000410000 */
[-C--:B------:R-:W-:Y:S01]  /*3460*/  FFMA.FTZ R4, R4, R7.reuse, -R15 ;  /* 0x0000000704047223 */ /* 0x080fe2000001080f */
[----:B------:R-:W-:Y:S01]  /*3470*/  FFMA.FTZ R7, R12, R7, R13 ;  /* 0x000000070c077223 */ /* 0x000fe2000001000d */
[----:B------:R-:W-:Y:S02]  /*3480*/  IMAD.MOV.U32 R12, RZ, RZ, R6 ;  /* 0x000000ffff0c7224 */ /* 0x000fe400078e0006 */
[--C-:B------:R-:W-:Y:S02]  /*3490*/  HADD2.F32 R6, -RZ, R11.reuse.H1_H1 ;  /* 0x3000000bff067230 */ /* 0x100fe40000004100 */
[----:B------:R-:W-:Y:S01]  /*34a0*/  HADD2.F32 R11, -RZ, R11.H0_H0 ;  /* 0x2000000bff0b7230 */ /* 0x000fe20000004100 */
[----:B------:R-:W-:Y:S01]  /*34b0*/  F2FP.F16.F32.PACK_AB R7, R7, R4 ;  /* 0x000000040707723e */ /* 0x000fe200000000ff */
[----:B------:R-:W-:Y:S02]  /*34c0*/  HADD2.F32 R13, -RZ, R72.H0_H0 ;  /* 0x20000048ff0d7230 */ /* 0x000fe40000004100 */
        /* <DEDUP_REMOVED lines=14> */
.L_x_5229:
[----:B------:R-:W-:Y:S05]  /*35b0*/  BSYNC B2 ;  /* 0x0000000000027941 */ /* 0x000fea0003800000 */
.L_x_5228:
[----:B---3--:R-:W-:-:S04]  /*35c0*/  LEA R10, P0, R18, R73, 0x1 ;  /* 0x00000049120a7211 */ /* 0x008fc800078008ff */
[----:B--2---:R-:W-:-:S05]  /*35d0*/  LEA.HI.X R11, R18, R71, R19, 0x1, P0 ;  /* 0x00000047120b7211 */ /* 0x004fca00000f0c13 */
[----:B0-----:R4:W-:Y:S04]  /*35e0*/  ST.E.128 desc[UR40][R10.64], R4 ;  /* 0x000000040a007985 */ /* 0x0019e8000c101d28 */
.L_x_5227:
[----:B------:R-:W-:Y:S05]  /*35f0*/  BSYNC B1 ;  /* 0x0000000000017941 */ /* 0x000fea0003800000 */
.L_x_5226:
[----:B------:R-:W-:Y:S05]  /*3600*/  @P1 BRA `(.L_x_5225) ;  /* 0x0000001000701947 */ /* 0x000fea0003800000 */
[----:B----4-:R-:W-:Y:S01]  /*3610*/  IMAD.MOV.U32 R5, RZ, RZ, 0x20 ;  /* 0x00000020ff057424 */ /* 0x010fe200078e00ff */
[----:B------:R-:W-:Y:S01]  /*3620*/  LOP3.LUT P0, RZ, R194, 0x4, RZ, 0xc0, !PT ;  /* 0x00000004c2ff7812 */ /* 0x000fe2000780c0ff */
[----:B------:R-:W-:Y:S01]  /*3630*/  BSSY B1, `(.L_x_5230) ;  /* 0x0000032000017945 */ /* 0x000fe20003800000 */
[----:B------:R-:W-:Y:S02]  /*3640*/  ISETP.GE.AND P6, PT, R210, R69, PT ;  /* 0x00000045d200720c */ /* 0x000fe40003fc6270 */
[----:B------:R-:W-:Y:S02]  /*3650*/  SEL R5, R5, 0xffffffe0, !P0 ;  /* 0xffffffe005057807 */ /* 0x000fe40004000000 */
[C---:B---3--:R-:W-:Y:S02]  /*3660*/  LEA R10, P0, R184.reuse, R73, 0x1 ;  /* 0x00000049b80a7211 */ /* 0x048fe400078008ff */
[----:B------:R-:W-:Y:S02]  /*3670*/  IADD3 R4, R5, R46, R66 ;  /* 0x0000002e05047210 */ /* 0x000fe40007ffe042 */
[----:B--2---:R-:W-:-:S03]  /*3680*/  LEA.HI.X R11, R184, R71, R206, 0x1, P0 ;  /* 0x00000047b80b7211 */ /* 0x004fc600000f0cce */
[----:B------:R-:W-:-:S06]  /*3690*/  IMAD R4, R4, 0x2, R17 ;  /* 0x0000000204047824 */ /* 0x000fcc00078e0211 */
[----:B------:R-:W2:Y:S01]  /*36a0*/  LDS.128 R4, [R4+0x22400] ;  /* 0x0224000004047984 */ /* 0x000ea20000000c00 */
[----:B------:R-:W-:Y:S05]  /*36b0*/  @P6 BRA `(.L_x_5231) ;  /* 0x0000000000a46947 */ /* 0x000fea0003800000 */
[----:B------:R-:W-:Y:S01]  /*36c0*/  SHF.R.U64 R12, R8, 0x10, R9 ;  /* 0x00000010080c7819 */ /* 0x000fe20000001209 */
[----:B--2---:R-:W-:Y:S01]  /*36d0*/  IMAD.MOV.U32 R8, RZ, RZ, R7 ;  /* 0x000000ffff087224 */ /* 0x004fe200078e0007 */
[--C-:B-1----:R-:W-:Y:S01]  /*36e0*/  SHF.R.U64 R14, R24, 0x10, R25.reuse ;  /* 0x00000010180e7819 */ /* 0x102fe20000001219 */
[--C-:B------:R-:W-:Y:S01]  /*36f0*/  HADD2.F32 R7, -RZ, R5.reuse.H1_H1 ;  /* 0x30000005ff077230 */ /* 0x100fe20000004100 */
[----:B------:R-:W-:Y:S01]  /*3700*/  SHF.R.U32.HI R15, RZ, 0x10, R25 ;  /* 0x00000010ff0f7819 */ /* 0x000fe20000011619 */
[----:B------:R-:W-:Y:S01]  /*3710*/  HADD2.F32 R5, -RZ, R5.H0_H0 ;  /* 0x20000005ff057230 */ /* 0x000fe20000004100 */
[----:B------:R-:W-:Y:S01]  /*3720*/  SHF.R.U32.HI R13, RZ, 0x10, R9 ;  /* 0x00000010ff0d7819 */ /* 0x000fe20000011609 */
        /* <DEDUP_REMOVED lines=34> */
.L_x_5231:
[----:B------:R-:W-:Y:S05]  /*3950*/  BSYNC B1 ;  /* 0x0000000000017941 */ /* 0x000fea0003800000 */
.L_x_5230:
[----:B--2---:R2:W-:Y:S01]  /*3960*/  ST.E.128 desc[UR40][R10.64], R4 ;  /* 0x000000040a007985 */ /* 0x0045e2000c101d28 */
[----:B------:R-:W-:Y:S05]  /*3970*/  BRA `(.L_x_5225) ;  /* 0x0000000c00947947 */ /* 0x000fea0003800000 */
.L_x_5218:
        /* <DEDUP_REMOVED lines=41> */
.L_x_5232:
[----:B------:R-:W-:Y:S01]  /*3c10*/  IMAD R60, R185, 0x8, R17 ;  /* 0x00000008b93c7824 */ /* 0x000fe200078e0211 */
[----:B------:R-:W-:Y:S01]  /*3c20*/  SHF.L.U32 R67, R192, 0x1f, RZ ;  /* 0x0000001fc0437819 */ /* 0x000fe200000006ff */
[----:B------:R-:W-:Y:S03]  /*3c30*/  BSSY B1, `(.L_x_5233) ;  /* 0x0000003000017945 */ /* 0x000fe60003800000 */
[----:B------:R-:W0:Y:S02]  /*3c40*/  SYNCS.PHASECHK.TRANS64.TRYWAIT P6, [R60+URZ+0x38890], R67 ;  /* 0x038890433c0075a7 */ /* 0x000e2400080c017f */
[----:B0-----:R-:W-:Y:S05]  /*3c50*/  @!P6 BRA `(.L_x_5234) ;  /* 0x000001f8003ce947 */ /* 0x001fea0003800000 */
.L_x_5497:
[----:B------:R-:W-:Y:S05]  /*3c60*/  BSYNC B1 ;  /* 0x0000000000017941 */ /* 0x000fea0003800000 */
.L_x_5233:
[----:B------:R-:W-:-:S03]  /*3c70*/  UMOV UR4, 0xffffffff ;  /* 0xffffffff00047882 */ /* 0x000fc60000000000 */
[----:B------:R-:W-:Y:S05]  /*3c80*/  BRA.DIV UR4, `(.L_x_5235) ;  /* 0x000001fa04447947 */ /* 0x000fea000b800000 */
[----:B------:R1:W2:Y:S04]  /*3c90*/  SHFL.IDX PT, R54, R14, RZ, 0x1c1f ;  /* 0x001c1fff0e367589 */ /* 0x0002a800000e0000 */
[----:B------:R-:W3:Y:S02]  /*3ca0*/  SHFL.IDX PT, R68, R68, RZ, 0x1c1f ;  /* 0x001c1fff44447589 */ /* 0x000ee400000e0000 */
.L_x_5501:
[----:B------:R-:W-:-:S13]  /*3cb0*/  ISETP.GE.OR P6, PT, R187, R65, P2 ;  /* 0x00000041bb00720c */ /* 0x000fda00017c6670 */
[----:B------:R-:W-:Y:S05]  /*3cc0*/  @P6 BRA `(.L_x_5225) ;  /* 0x0000000800c06947 */ /* 0x000fea0003800000 */
[----:B------:R-:W4:Y:S01]  /*3cd0*/  LDL R10, [R1+0x14] ;  /* 0x00001400010a7983 */ /* 0x000f220000100800 */
[----:B------:R-:W5:Y:S01]  /*3ce0*/  LDC R70, c[0x0][0x2f4] ;  /* 0x0000bd00ff467b82 */ /* 0x000f620000000800 */
[----:B------:R-:W-:Y:S01]  /*3cf0*/  BSSY B1, `(.L_x_5236) ;  /* 0x000006f000017945 */ /* 0x000fe20003800000 */
[----:B-----5:R-:W-:-:S05]  /*3d00*/  IMAD.IADD R8, R70, 0x1, -R47 ;  /* 0x0000000146087824 */ /* 0x020fca00078e0a2f */
[----:B------:R-:W-:-:S04]  /*3d10*/  SEL R8, R47, R8, !P3 ;  /* 0x000000082f087207 */ /* 0x000fc80005800000 */
[----:B------:R-:W-:-:S04]  /*3d20*/  SHF.R.S32.HI R9, RZ, 0x1f, R8 ;  /* 0x0000001fff097819 */ /* 0x000fc80000011408 */
[----:B------:R-:W-:-:S04]  /*3d30*/  LEA.HI R9, R9, R8, RZ, 0x4 ;  /* 0x0000000809097211 */ /* 0x000fc800078f20ff */
[----:B------:R-:W-:-:S04]  /*3d40*/  SHF.R.S32.HI R8, RZ, 0x4, R9 ;  /* 0x00000004ff087819 */ /* 0x000fc80000011409 */
[----:B------:R-:W-:-:S05]  /*3d50*/  LEA.HI.SX32 R8, R57, R8, 0x1d ;  /* 0x0000000839087211 */ /* 0x000fca00078feaff */
[----:B------:R-:W-:Y:S02]  /*3d60*/  IMAD.SHL.U32 R55, R8, 0x8, RZ ;  /* 0x0000000808377824 */ /* 0x000fe400078e00ff */
[----:B------:R-:W-:-:S03]  /*3d70*/  IMAD.IADD R8, R0, 0x1, R66 ;  /* 0x0000000100087824 */ /* 0x000fc600078e0242 */
[----:B------:R-:W-:Y:S01]  /*3d80*/  LOP3.LUT R9, R56, 0x38, R55, 0xf8, !PT ;  /* 0x0000003838097812 */ /* 0x000fe200078ef837 */
[----:B------:R-:W-:-:S03]  /*3d90*/  IMAD R8, R8, 0x2, R17 ;  /* 0x0000000208087824 */ /* 0x000fc600078e0211 */
[----:B------:R-:W-:-:S05]  /*3da0*/  LOP3.LUT R9, R9, R50, RZ, 0x3c, !PT ;  /* 0x0000003209097212 */ /* 0x000fca00078e3cff */
[----:B----4-:R-:W-:-:S04]  /*3db0*/  IMAD R9, R10, 0x200, R9 ;  /* 0x000002000a097824 */ /* 0x010fc800078e0209 */
[----:B------:R-:W-:Y:S02]  /*3dc0*/  IMAD.IADD R66, R66, 0x1, R9 ;  /* 0x0000000142427824 */ /* 0x000fe400078e0209 */
[----:B------:R-:W4:Y:S02]  /*3dd0*/  LDS.128 R8, [R8+0x22400] ;  /* 0x0224000008087984 */ /* 0x000f240000000c00 */
[----:B------:R-:W-:-:S05]  /*3de0*/  IMAD R66, R66, 0x2, R17 ;  /* 0x0000000242427824 */ /* 0x000fca00078e0211 */
[----:B-1----:R1:W0:Y:S01]  /*3df0*/  LDS.128 R12, [R66+0x22400] ;  /* 0x02240000420c7984 */ /* 0x0022220000000c00 */
[----:B------:R-:W-:Y:S05]  /*3e00*/  @P0 BRA `(.L_x_5237) ;  /* 0x0000000400740947 */ /* 0x000fea0003800000 */
[----:B------:R-:W-:Y:S01]  /*3e10*/  HADD2.F32 R71, -RZ, R71.H0_H0 ;  /* 0x20000047ff477230 */ /* 0x000fe20000004100 */
[----:B------:R-:W-:Y:S01]  /*3e20*/  SHF.R.U32.HI R76, RZ, 0x10, R25 ;  /* 0x00000010ff4c7819 */ /* 0x000fe20000011619 */
[----:B01----:R-:W-:Y:S01]  /*3e30*/  HADD2.F32 R66, -RZ, R13.H0_H0 ;  /* 0x2000000dff427230 */ /* 0x003fe20000004100 */
        /* <DEDUP_REMOVED lines=90> */
.L_x_5237:
[----:B------:R-:W-:Y:S05]  /*43e0*/  BSYNC B1 ;  /* 0x0000000000017941 */ /* 0x000fea0003800000 */
.L_x_5236:
        /* <DEDUP_REMOVED lines=8> */
[----:B0-----:R0:W-:Y:S01]  /*4470*/  ST.E.128 desc[UR40][R4.64], R12 ;  /* 0x0000000c04007985 */ /* 0x0011e2000c101d28 */
[----:B------:R-:W-:Y:S05]  /*4480*/  BRA `(.L_x_5225) ;  /* 0x0000000000d07947 */ /* 0x000fea0003800000 */
.L_x_5217:
[----:B------:R-:W-:-:S13]  /*4490*/  ISETP.NE.AND P5, PT, R188, 0x3, PT ;  /* 0x00000003bc00780c */ /* 0x000fda0003fa5270 */
[----:B------:R-:W-:Y:S05]  /*44a0*/  @!P5 BRA `(.L_x_5238) ;  /* 0x000000000004d947 */ /* 0x000fea0003800000 */
[----:B------:R-:W-:Y:S01]  /*44b0*/  BPT.TRAP 0x1 ;  /* 0x000000040000795c */ /* 0x000fe20000300000 */
.L_x_5238:
[----:B------:R-:W-:Y:S01]  /*44c0*/  IMAD R60, R185, 0x8, R17 ;  /* 0x00000008b93c7824 */ /* 0x000fe200078e0211 */
[----:B------:R-:W-:Y:S01]  /*44d0*/  SHF.L.U32 R67, R192, 0x1f, RZ ;  /* 0x0000001fc0437819 */ /* 0x000fe200000006ff */
[----:B------:R-:W-:Y:S01]  /*44e0*/  BSSY B1, `(.L_x_5239) ;  /* 0x0000004000017945 */ /* 0x000fe20003800000 */
[----:B------:R-:W-:Y:S02]  /*44f0*/  SHF.R.S32.HI R64, RZ, 0x1f, R62 ;  /* 0x0000001fff407819 */ /* 0x000fe4000001143e */
[----:B------:R-:W0:Y:S02]  /*4500*/  SYNCS.PHASECHK.TRANS64.TRYWAIT P0, [R60+URZ+0x38890], R67 ;  /* 0x038890433c0075a7 */ /* 0x000e24000800017f */
[----:B0-----:R-:W-:Y:S05]  /*4510*/  @!P0 BRA `(.L_x_5240) ;  /* 0x000001f0006c8947 */ /* 0x001fea0003800000 */
.L_x_5502:
[----:B------:R-:W-:Y:S05]  /*4520*/  BSYNC B1 ;  /* 0x0000000000017941 */ /* 0x000fea0003800000 */
.L_x_5239:
        /* <DEDUP_REMOVED lines=24> */
.L_x_5506:
        /* <DEDUP_REMOVED lines=18> */
.L_x_5225:
[----:B------:R-:W-:Y:S05]  /*47d0*/  BSYNC B0 ;  /* 0x0000000000007941 */ /* 0x000fea0003800000 */
.L_x_5216:
        /* <DEDUP_REMOVED lines=17> */
.L_x_5243:
[----:B------:R-:W-:Y:S05]  /*48f0*/  BSYNC B0 ;  /* 0x0000000000007941 */ /* 0x000fea0003800000 */
.L_x_5242:
[----:B------:R-:W1:Y:S01]  /*4900*/  SYNCS.PHASECHK.TRANS64.TRYWAIT P5, [R60+URZ+0x388b0], R67 ;  /* 0x0388b0433c0075a7 */ /* 0x000e6200080a017f */
[----:B------:R-:W-:Y:S04]  /*4910*/  BSSY B0, `(.L_x_5244) ;  /* 0x0000002000007945 */ /* 0x000fe80003800000 */
[----:B-1----:R-:W-:Y:S05]  /*4920*/  @!P5 BRA `(.L_x_5245) ;  /* 0x000001ec00c0d947 */ /* 0x002fea0003800000 */
.L_x_5507:
[----:B------:R-:W-:Y:S05]  /*4930*/  BSYNC B0 ;  /* 0x0000000000007941 */ /* 0x000fea0003800000 */
.L_x_5244:
        /* <DEDUP_REMOVED lines=21> */
[----:B------:R-:W4:Y:S01]  /*4a90*/  LDL R27, [R1+0x1c] ;  /* 0x00001c00011b7983 */ /* 0x000f220000100800 */
[----:B------:R-:W-:-:S03]  /*4aa0*/  ULDC UR4, c[0x0][0x320] ;  /* 0x0000c80000047ab9 */ /* 0x000fc60000000800 */
[----:B---3--:R-:W3:Y:S04]  /*4ab0*/  LDL R14, [R1+0x20] ;  /* 0x00002000010e7983 */ /* 0x008ee80000100800 */
[----:B------:R-:W5:Y:S01]  /*4ac0*/  LDL R26, [R1+0x24] ;  /* 0x00002400011a7983 */ /* 0x000f620000100800 */
[----:B------:R-:W-:Y:S01]  /*4ad0*/  ISETP.GE.AND P6, PT, R18, UR4, PT ;  /* 0x0000000412007c0c */ /* 0x000fe2000bfc6270 */
[----:B------:R-:W-:Y:S01]  /*4ae0*/  IMAD R8, R185, 0x8000, R46 ;  /* 0x00008000b9087824 */ /* 0x000fe200078e022e */
[----:B------:R-:W-:Y:S01]  /*4af0*/  LOP3.LUT P5, RZ, R194, 0x4, RZ, 0xc0, !PT ;  /* 0x00000004c2ff7812 */ /* 0x000fe200078ac0ff */
[----:B------:R-:W5:Y:S02]  /*4b00*/  LDL R25, [R1+0x28] ;  /* 0x0000280001197983 */ /* 0x000f640000100800 */
[----:B------:R-:W-:-:S02]  /*4b10*/  IMAD R13, R8, 0x2, R17 ;  /* 0x00000002080d7824 */ /* 0x000fc400078e0211 */
[----:B------:R-:W5:Y:S04]  /*4b20*/  LDL R24, [R1+0x2c] ;  /* 0x00002c0001187983 */ /* 0x000f680000100800 */
[----:B------:R-:W5:Y:S01]  /*4b30*/  LDL R15, [R1+0x30] ;  /* 0x00003000010f7983 */ /* 0x000f620000100800 */
[----:B------:R-:W-:-:S03]  /*4b40*/  VIADD R12, R8, 0x20 ;  /* 0x00000020080c7836 */ /* 0x000fc60000000000 */
[----:B------:R-:W1:Y:S01]  /*4b50*/  @!P6 LDS.128 R4, [R13+0x400] ;  /* 0x000400000d04e984 */ /* 0x000e620000000c00 */
[----:B------:R-:W-:Y:S01]  /*4b60*/  @P5 VIADD R12, R8, 0xffffffe0 ;  /* 0xffffffe0080c5836 */ /* 0x000fe20000000000 */
[-C--:B0-----:R-:W-:Y:S02]  /*4b70*/  @!P6 LEA R8, P5, R18, R11.reuse, 0x1 ;  /* 0x0000000b1208e211 */ /* 0x081fe400078a08ff */
[----:B------:R-:W5:Y:S01]  /*4b80*/  LDL R61, [R1+0x38] ;  /* 0x00003800013d7983 */ /* 0x000f620000100800 */
[----:B------:R-:W-:Y:S01]  /*4b90*/  IMAD R12, R12, 0x2, R17 ;  /* 0x000000020c0c7824 */ /* 0x000fe200078e0211 */
[----:B--2---:R-:W-:Y:S02]  /*4ba0*/  @!P6 LEA.HI.X R9, R18, R10, R19, 0x1, P5 ;  /* 0x0000000a1209e211 */ /* 0x004fe400028f0c13 */
[C---:B------:R-:W-:Y:S01]  /*4bb0*/  ISETP.GE.AND P5, PT, R184.reuse, UR4, PT ;  /* 0x00000004b8007c0c */ /* 0x040fe2000bfa6270 */
[----:B------:R-:W2:Y:S04]  /*4bc0*/  LDL R55, [R1+0x3c] ;  /* 0x00003c0001377983 */ /* 0x000ea80000100800 */
[----:B------:R-:W2:Y:S04]  /*4bd0*/  LDL R54, [R1+0x40] ;  /* 0x0000400001367983 */ /* 0x000ea80000100800 */
[----:B-1----:R0:W-:Y:S04]  /*4be0*/  @!P6 ST.E.128 desc[UR40][R8.64], R4 ;  /* 0x000000040800e985 */ /* 0x0021e8000c101d28 */
[----:B------:R-:W1:Y:S01]  /*4bf0*/  @!P5 LDS.128 R4, [R12+0x400] ;  /* 0x000400000c04d984 */ /* 0x000e620000000c00 */
[----:B0-----:R-:W-:-:S04]  /*4c00*/  @!P5 LEA R8, P6, R184, R11, 0x1 ;  /* 0x0000000bb808d211 */ /* 0x001fc800078c08ff */
[----:B------:R-:W-:Y:S02]  /*4c10*/  @!P5 LEA.HI.X R9, R184, R10, R206, 0x1, P6 ;  /* 0x0000000ab809d211 */ /* 0x000fe400030f0cce */
[----:B------:R-:W-:-:S03]  /*4c20*/  ISETP.GE.AND P6, PT, R226, UR4, PT ;  /* 0x00000004e2007c0c */ /* 0x000fc6000bfc6270 */
[----:B-1----:R0:W-:Y:S10]  /*4c30*/  @!P5 ST.E.128 desc[UR40][R8.64], R4 ;  /* 0x000000040800d985 */ /* 0x0021f4000c101d28 */
[----:B------:R-:W1:Y:S01]  /*4c40*/  @!P6 LDS.128 R4, [R13+0x2400] ;  /* 0x002400000d04e984 */ /* 0x000e620000000c00 */
[----:B0-----:R-:W-:-:S05]  /*4c50*/  @!P6 LEA R8, P5, R226, R11, 0x1 ;  /* 0x0000000be208e211 */ /* 0x001fca00078a08ff */
[----:B----4-:R-:W-:Y:S01]  /*4c60*/  @!P6 IMAD.X R9, R10, 0x1, R27, P5 ;  /* 0x000000010a09e824 */ /* 0x010fe200028e061b */
[C---:B------:R-:W-:Y:S01]  /*4c70*/  ISETP.GE.AND P5, PT, R225.reuse, UR4, PT ;  /* 0x00000004e1007c0c */ /* 0x040fe2000bfa6270 */
[----:B------:R-:W4:Y:S04]  /*4c80*/  LDL R27, [R1+0x44] ;  /* 0x00004400011b7983 */ /* 0x000f280000100800 */
[----:B-1----:R0:W-:Y:S08]  /*4c90*/  @!P6 ST.E.128 desc[UR40][R8.64], R4 ;  /* 0x000000040800e985 */ /* 0x0021f0000c101d28 */
[----:B------:R-:W1:Y:S01]  /*4ca0*/  @!P5 LDS.128 R4, [R12+0x2400] ;  /* 0x002400000c04d984 */ /* 0x000e620000000c00 */
[----:B0-----:R-:W-:-:S05]  /*4cb0*/  @!P5 LEA R8, P6, R225, R11, 0x1 ;  /* 0x0000000be108d211 */ /* 0x001fca00078c08ff */
[----:B---3--:R-:W-:Y:S02]  /*4cc0*/  @!P5 IMAD.X R9, R10, 0x1, R14, P6 ;  /* 0x000000010a09d824 */ /* 0x008fe400030e060e */
[----:B------:R-:W3:Y:S01]  /*4cd0*/  LDL R14, [R1+0x34] ;  /* 0x00003400010e7983 */ /* 0x000ee20000100800 */
[----:B------:R-:W-:-:S03]  /*4ce0*/  ISETP.GE.AND P6, PT, R224, UR4, PT ;  /* 0x00000004e0007c0c */ /* 0x000fc6000bfc6270 */
[----:B-1----:R0:W-:Y:S10]  /*4cf0*/  @!P5 ST.E.128 desc[UR40][R8.64], R4 ;  /* 0x000000040800d985 */ /* 0x0021f4000c101d28 */
[----:B------:R-:W1:Y:S01]  /*4d00*/  @!P6 LDS.128 R4, [R13+0x4400] ;  /* 0x004400000d04e984 */ /* 0x000e620000000c00 */
[----:B0-----:R-:W-:-:S05]  /*4d10*/  @!P6 LEA R8, P5, R224, R11, 0x1 ;  /* 0x0000000be008e211 */ /* 0x001fca00078a08ff */
[----:B-----5:R-:W-:Y:S01]  /*4d20*/  @!P6 IMAD.X R9, R10, 0x1, R26, P5 ;  /* 0x000000010a09e824 */ /* 0x020fe200028e061a */
[C---:B------:R-:W-:Y:S01]  /*4d30*/  ISETP.GE.AND P5, PT, R223.reuse, UR4, PT ;  /* 0x00000004df007c0c */ /* 0x040fe2000bfa6270 */
[----:B------:R-:W5:Y:S04]  /*4d40*/  LDL R26, [R1+0x48] ;  /* 0x00004800011a7983 */ /* 0x000f680000100800 */
[----:B-1----:R0:W-:Y:S08]  /*4d50*/  @!P6 ST.E.128 desc[UR40][R8.64], R4 ;  /* 0x000000040800e985 */ /* 0x0021f0000c101d28 */
[----:B------:R-:W1:Y:S01]  /*4d60*/  @!P5 LDS.128 R4, [R12+0x4400] ;  /* 0x004400000c04d984 */ /* 0x000e620000000c00 */
[----:B0-----:R-:W-:-:S05]  /*4d70*/  @!P5 LEA R8, P6, R223, R11, 0x1 ;  /* 0x0000000bdf08d211 */ /* 0x001fca00078c08ff */
[----:B------:R-:W-:Y:S01]  /*4d80*/  @!P5 IMAD.X R9, R10, 0x1, R25, P6 ;  /* 0x000000010a09d824 */ /* 0x000fe200030e0619 */
        /* <DEDUP_REMOVED lines=11> */
[----:B------:R-:W-:Y:S02]  /*4e40*/  @!P5 IMAD.X R9, R10, 0x1, R15, P6 ;  /* 0x000000010a09d824 */ /* 0x000fe400030e060f */
[----:B------:R-:W5:Y:S01]  /*4e50*/  LDL R15, [R1+0x4] ;  /* 0x00000400010f7983 */ /* 0x000f620000100800 */
[----:B------:R-:W-:-:S03]  /*4e60*/  ISETP.GE.AND P6, PT, R220, UR4, PT ;  /* 0x00000004dc007c0c */ /* 0x000fc6000bfc6270 */
[----:B-1----:R0:W-:Y:S10]  /*4e70*/  @!P5 ST.E.128 desc[UR40][R8.64], R4 ;  /* 0x000000040800d985 */ /* 0x0021f4000c101d28 */
        /* <DEDUP_REMOVED lines=8> */
[----:B------:R-:W-:Y:S01]  /*4f00*/  @!P5 IMAD.X R9, R10, 0x1, R61, P6 ;  /* 0x000000010a09d824 */ /* 0x000fe200030e063d */
[----:B------:R-:W-:-:S04]  /*4f10*/  ISETP.GE.AND P6, PT, R218, UR4, PT ;  /* 0x00000004da007c0c */ /* 0x000fc8000bfc6270 */
[----:B-1----:R0:W-:Y:S09]  /*4f20*/  @!P5 ST.E.128 desc[UR40][R8.64], R4 ;  /* 0x000000040800d985 */ /* 0x0021f2000c101d28 */
[----:B------:R-:W1:Y:S01]  /*4f30*/  @!P6 LDS.128 R4, [R13+0xa400] ;  /* 0x00a400000d04e984 */ /* 0x000e620000000c00 */
[----:B0-----:R-:W-:-:S05]  /*4f40*/  @!P6 LEA R8, P5, R218, R11, 0x1 ;  /* 0x0000000bda08e211 */ /* 0x001fca00078a08ff */
[----:B--2---:R-:W-:Y:S01]  /*4f50*/  @!P6 IMAD.X R9, R10, 0x1, R55, P5 ;  /* 0x000000010a09e824 */ /* 0x004fe200028e0637 */
[----:B------:R-:W-:-:S04]  /*4f60*/  ISETP.GE.AND P5, PT, R217, UR4, PT ;  /* 0x00000004d9007c0c */ /* 0x000fc8000bfa6270 */
[----:B-1----:R0:W-:Y:S09]  /*4f70*/  @!P6 ST.E.128 desc[UR40][R8.64], R4 ;  /* 0x000000040800e985 */ /* 0x0021f2000c101d28 */
[----:B------:R-:W1:Y:S01]  /*4f80*/  @!P5 LDS.128 R4, [R12+0xa400] ;  /* 0x00a400000c04d984 */ /* 0x000e620000000c00 */
[----:B0-----:R-:W-:-:S05]  /*4f90*/  @!P5 LEA R8, P6, R217, R11, 0x1 ;  /* 0x0000000bd908d211 */ /* 0x001fca00078c08ff */
[----:B------:R-:W-:Y:S01]  /*4fa0*/  @!P5 IMAD.X R9, R10, 0x1, R54, P6 ;  /* 0x000000010a09d824 */ /* 0x000fe200030e0636 */
[----:B------:R-:W-:-:S04]  /*4fb0*/  ISETP.GE.AND P6, PT, R216, UR4, PT ;  /* 0x00000004d8007c0c */ /* 0x000fc8000bfc6270 */
        /* <DEDUP_REMOVED lines=8> */
[----:B-----5:R-:W-:Y:S01]  /*5040*/  @!P5 IMAD.X R9, R10, 0x1, R26, P6 ;  /* 0x000000010a09d824 */ /* 0x020fe200030e061a */
        /* <DEDUP_REMOVED lines=9> */
[----:B---3--:R-:W-:-:S05]  /*50e0*/  @!P5 IMAD.X R9, R10, 0x1, R14, P6 ;  /* 0x000000010a09d824 */ /* 0x008fca00030e060e */
[----:B-1----:R4:W-:Y:S03]  /*50f0*/  @!P5 ST.E.128 desc[UR40][R8.64], R4 ;  /* 0x000000040800d985 */ /* 0x0029e6000c101d28 */
.L_x_5247:
[----:B------:R-:W-:Y:S05]  /*5100*/  BSYNC B0 ;  /* 0x0000000000007941 */ /* 0x000fea0003800000 */
.L_x_5246:
        /* <DEDUP_REMOVED lines=17> */
.L_x_5211:
[----:B------:R-:W4:Y:S01]  /*5220*/  LDL R4, [R1+0x7c] ;  /* 0x00007c0001047983 */ /* 0x000f220000100800 */
[----:B------:R-:W-:Y:S01]  /*5230*/  BSSY B0, `(.L_x_5249) ;  /* 0x0000005000007945 */ /* 0x000fe20003800000 */
[----:B----4-:R-:W-:-:S03]  /*5240*/  ISETP.NE.AND P1, PT, R4, 0x1, PT ;  /* 0x000000010400780c */ /* 0x010fc60003f25270 */
[----:B------:R-:W-:Y:S10]  /*5250*/  @P0 BRA `(.L_x_5250) ;  /* 0x0000000000080947 */ /* 0x000ff40003800000 */
[----:B------:R-:W4:Y:S02]  /*5260*/  FENCE.VIEW.ASYNC.G ;  /* 0x00000000000073c6 */ /* 0x000f240000000100 */
[----:B----4-:R-:W-:Y:S06]  /*5270*/  BAR.ARV 0xc, 0x180 ;  /* 0x0306000000007b1d */ /* 0x010fec0000002000 */
.L_x_5250:
[----:B------:R-:W-:Y:S05]  /*5280*/  BSYNC B0 ;  /* 0x0000000000007941 */ /* 0x000fea0003800000 */
.L_x_5249:
[----:B------:R-:W-:Y:S04]  /*5290*/  BSSY B7, `(.L_x_5251) ;  /* 0x0000ffe000077945 */ /* 0x000fe80003800000 */
[----:B------:R-:W-:Y:S05]  /*52a0*/  @!P1 BRA `(.L_x_5252) ;  /* 0x0000002000289947 */ /* 0x000fea0003800000 */
[----:B------:R-:W4:Y:S01]  /*52b0*/  LDC R0, c[0x0][0x448] ;  /* 0x00011200ff007b82 */ /* 0x000f220000000800 */
[----:B------:R-:W-:Y:S01]  /*52c0*/  VIADD R3, R214, 0x3f ;  /* 0x0000003fd6037836 */ /* 0x000fe20000000000 */
[----:B------:R-:W-:Y:S01]  /*52d0*/  BSSY B0, `(.L_x_5253) ;  /* 0x000002c000007945 */ /* 0x000fe20003800000 */
[----:B----4-:R-:W-:-:S13]  /*52e0*/  ISETP.NE.AND P0, PT, R0, 0x1, PT ;  /* 0x000000010000780c */ /* 0x010fda0003f05270 */
[----:B------:R-:W4:Y:S08]  /*52f0*/  @P0 LDC R0, c[0x0][0x44c] ;  /* 0x00011300ff000b82 */ /* 0x000f300000000800 */
[----:B------:R-:W0:Y:S01]  /*5300*/  @P0 LDC R5, c[0x0][0x450] ;  /* 0x00011400ff050b82 */ /* 0x000e220000000800 */
[----:B----4-:R-:W-:-:S05]  /*5310*/  @P0 IMAD.HI.U32 R0, R3, R0, RZ ;  /* 0x0000000003000227 */ /* 0x010fca00078e00ff */
[----:B0-----:R-:W-:-:S05]  /*5320*/  @P0 SHF.R.U32.HI R3, RZ, R5, R0 ;  /* 0x00000005ff030219 */ /* 0x001fca0000011600 */
[----:B------:R-:W-:-:S05]  /*5330*/  IMAD.IADD R3, R38, 0x1, R3 ;  /* 0x0000000126037824 */ /* 0x000fca00078e0203 */
[----:B------:R-:W-:-:S04]  /*5340*/  SHF.R.S32.HI R0, RZ, 0x1f, R3 ;  /* 0x0000001fff007819 */ /* 0x000fc80000011403 */
[----:B------:R-:W-:Y:S01]  /*5350*/  LEA.HI R0, R0, R3, RZ, 0x6 ;  /* 0x0000000300007211 */ /* 0x000fe200078f30ff */
[----:B------:R-:W-:-:S03]  /*5360*/  IMAD.MOV.U32 R3, RZ, RZ, RZ ;  /* 0x000000ffff037224 */ /* 0x000fc600078e00ff */
[----:B------:R-:W-:-:S04]  /*5370*/  SHF.R.S32.HI R0, RZ, 0x6, R0 ;  /* 0x00000006ff007819 */ /* 0x000fc80000011400 */
[----:B--2---:R-:W-:-:S04]  /*5380*/  VIMNMX R10, R37, R0, PT ;  /* 0x00000000250a7248 */ /* 0x004fc80003fe0100 */
        /* <DEDUP_REMOVED lines=9> */
[----:B------:R-:W-:-:S05]  /*5420*/  IABS R8, R9 ;  /* 0x0000000900087213 */ /* 0x000fca0000000000 */
[----:B------:R-:W-:Y:S02]  /*5430*/  IMAD.MOV R8, RZ, RZ, -R8 ;  /* 0x000000ffff087224 */ /* 0x000fe400078e0a08 */
[----:B0-----:R-:W0:Y:S02]  /*5440*/  MUFU.RCP R4, R4 ;  /* 0x0000000400047308 */ /* 0x001e240000001000 */
[----:B0----5:R-:W-:Y:S01]  /*5450*/  VIADD R2, R4, 0xffffffe ;  /* 0x0ffffffe04027836 */ /* 0x021fe20000000000 */
[----:B------:R-:W-:Y:S02]  /*5460*/  IABS R4, R0 ;  /* 0x0000000000047213 */ /* 0x000fe40000000000 */
[----:B------:R-:W-:-:S03]  /*5470*/  LOP3.LUT R0, R0, R9, RZ, 0x3c, !PT ;  /* 0x0000000900007212 */ /* 0x000fc600078e3cff */
[----:B------:R0:W2:Y:S01]  /*5480*/  F2I.FTZ.U32.TRUNC.NTZ R3, R2 ;  /* 0x0000000200037305 */ /* 0x0000a2000021f000 */
[----:B------:R-:W-:Y:S01]  /*5490*/  ISETP.GE.AND P2, PT, R0, RZ, PT ;  /* 0x000000ff0000720c */ /* 0x000fe20003f46270 */
[----:B0-----:R-:W-:Y:S02]  /*54a0*/  IMAD.MOV.U32 R2, RZ, RZ, RZ ;  /* 0x000000ffff027224 */ /* 0x001fe400078e00ff */
[----:B--2---:R-:W-:-:S04]  /*54b0*/  IMAD.MOV R6, RZ, RZ, -R3 ;  /* 0x000000ffff067224 */ /* 0x004fc800078e0a03 */
        /* <DEDUP_REMOVED lines=13> */
.L_x_5254:
[----:B------:R-:W-:Y:S05]  /*5590*/  BSYNC B0 ;  /* 0x0000000000007941 */ /* 0x000fea0003800000 */
.L_x_5253:
        /* <DEDUP_REMOVED lines=42> */
[----:B---3--:R-:W-:-:S02]  /*5840*/  CS2R R72, SRZ ;  /* 0x0000000000487805 */ /* 0x008fc4000001ff00 */
[----:B------:R-:W-:Y:S02]  /*5850*/  CS2R R70, SRZ ;  /* 0x0000000000467805 */ /* 0x000fe4000001ff00 */
[----:B------:R-:W-:Y:S02]  /*5860*/  CS2R R68, SRZ ;  /* 0x0000000000447805 */ /* 0x000fe4000001ff00 */
        /* <DEDUP_REMOVED lines=22> */
[----:B--2---:R-:W-:-:S05]  /*59d0*/  IMAD R0, R0, R3, RZ ;  /* 0x0000000300007224 */ /* 0x004fca00078e02ff */
[----:B------:R-:W-:-:S04]  /*59e0*/  VIADDMNMX R10, R0, R3, R10, PT ;  /* 0x00000003000a7246 */ /* 0x000fc8000380010a */
[----:B------:R-:W-:-:S13]  /*59f0*/  ISETP.GT.AND P1, PT, R10, R0, PT ;  /* 0x000000000a00720c */ /* 0x000fda0003f24270 */
[----:B------:R-:W-:Y:S05]  /*5a00*/  @!P1 BRA `(.L_x_5255) ;  /* 0x000000f800189947 */ /* 0x000fea0003800000 */
[----:B-----5:R-:W2:Y:S01]  /*5a10*/  LDL R2, [R1+0x70] ;  /* 0x0000700001027983 */ /* 0x020ea20000100800 */
[----:B------:R-:W-:Y:S01]  /*5a20*/  IMAD.MOV.U32 R5, RZ, RZ, 0x40000040 ;  /* 0x40000040ff057424 */ /* 0x000fe200078e00ff */
[----:B------:R-:W-:Y:S01]  /*5a30*/  BAR.SYNC.DEFER_BLOCKING 0xe, 0x100 ;  /* 0x0384000000007b1d */ /* 0x000fe20000010000 */
[----:B------:R-:W-:-:S03]  /*5a40*/  IMAD.MOV.U32 R9, RZ, RZ, 0x40000040 ;  /* 0x40000040ff097424 */ /* 0x000fc600078e00ff */
[----:B------:R-:W-:Y:S01]  /*5a50*/  R2UR UR7, R5 ;  /* 0x00000000050772ca */ /* 0x000fe200000e0000 */
[----:B------:R-:W-:Y:S01]  /*5a60*/  IMAD.MOV.U32 R7, RZ, RZ, 0x40000040 ;  /* 0x40000040ff077424 */ /* 0x000fe200078e00ff */
[----:B------:R-:W-:Y:S01]  /*5a70*/  ISETP.NE.AND P2, PT, R188, 0x3, PT ;  /* 0x00000003bc00780c */ /* 0x000fe20003f45270 */
[----:B------:R-:W-:Y:S01]  /*5a80*/  IMAD.MOV.U32 R5, RZ, RZ, 0x40000040 ;  /* 0x40000040ff057424 */ /* 0x000fe200078e00ff */
[----:B------:R-:W-:Y:S01]  /*5a90*/  R2UR UR15, R9 ;  /* 0x00000000090f72ca */ /* 0x000fe200000e0000 */
[----:B------:R-:W-:Y:S01]  /*5aa0*/  IMAD.MOV.U32 R9, RZ, RZ, 0x40000040 ;  /* 0x40000040ff097424 */ /* 0x000fe200078e00ff */
[----:B------:R-:W-:Y:S01]  /*5ab0*/  R2UR UR11, R7 ;  /* 0x00000000070b72ca */ /* 0x000fe200000e0000 */
[----:B------:R-:W-:-:S03]  /*5ac0*/  IMAD.MOV.U32 R7, RZ, RZ, 0x40000040 ;  /* 0x40000040ff077424 */ /* 0x000fc600078e00ff */
[----:B------:R-:W-:Y:S02]  /*5ad0*/  R2UR UR9, R9 ;  /* 0x00000000090972ca */ /* 0x000fe400000e0000 */
[----:B------:R-:W-:Y:S01]  /*5ae0*/  R2UR UR13, R7 ;  /* 0x00000000070d72ca */ /* 0x000fe200000e0000 */
        /* <DEDUP_REMOVED lines=18> */
[C---:B------:R-:W-:Y:S01]  /*5c10*/  VIADD R8, R4.reuse, 0x100 ;  /* 0x0000010004087836 */ /* 0x040fe20000000000 */
        /* <DEDUP_REMOVED lines=32> */
.L_x_5256:
        /* <DEDUP_REMOVED lines=9> */
.L_x_5260:
        /* <DEDUP_REMOVED lines=182> */
.L_x_5259:
[----:B------:R-:W-:-:S04]  /*6a10*/  IMAD R10, R22, 0x8, R17 ;  /* 0x00000008160a7824 */ /* 0x000fc800078e0211 */
[----:B------:R-:W-:-:S05]  /*6a20*/  VIADD R10, R10, 0x38860 ;  /* 0x000388600a0a7836 */ /* 0x000fca0000000000 */
[----:B------:R-:W-:-:S04]  /*6a30*/  PRMT R10, R189, 0x654, R10 ;  /* 0x00000654bd0a7816 */ /* 0x000fc8000000000a */
[----:B------:R1:W-:Y:S01]  /*6a40*/  SYNCS.ARRIVE.TRANS64.RED.A1T0 RZ, [R10+URZ], RZ ;  /* 0x000000ff0aff79a7 */ /* 0x0003e2000810043f */
[----:B------:R-:W-:Y:S05]  /*6a50*/  @P1 BRA `(.L_x_5260) ;  /* 0xfffffff400141947 */ /* 0x000fea000383ffff */
.L_x_5258:
[----:B------:R-:W-:Y:S05]  /*6a60*/  BSYNC B0 ;  /* 0x0000000000007941 */ /* 0x000fea0003800000 */
.L_x_5257:
        /* <DEDUP_REMOVED lines=142> */
.L_x_5252:
[----:B------:R-:W4:Y:S01]  /*7350*/  LDC R0, c[0x0][0x448] ;  /* 0x00011200ff007b82 */ /* 0x000f220000000800 */
[----:B------:R-:W-:Y:S01]  /*7360*/  VIADD R3, R214, 0x3f ;  /* 0x0000003fd6037836 */ /* 0x000fe20000000000 */
[----:B------:R-:W-:Y:S01]  /*7370*/  BSSY B0, `(.L_x_5261) ;  /* 0x000002c000007945 */ /* 0x000fe20003800000 */
[----:B------:R-:W-:Y:S01]  /*7380*/  IMAD.MOV.U32 R168, RZ, RZ, RZ ;  /* 0x000000ffffa87224 */ /* 0x000fe200078e00ff */
[----:B----4-:R-:W-:-:S13]  /*7390*/  ISETP.NE.AND P0, PT, R0, 0x1, PT ;  /* 0x000000010000780c */ /* 0x010fda0003f05270 */
[----:B------:R-:W4:Y:S08]  /*73a0*/  @P0 LDC R0, c[0x0][0x44c] ;  /* 0x00011300ff000b82 */ /* 0x000f300000000800 */
[----:B------:R-:W0:Y:S01]  /*73b0*/  @P0 LDC R5, c[0x0][0x450] ;  /* 0x00011400ff050b82 */ /* 0x000e220000000800 */
[----:B----4-:R-:W-:-:S05]  /*73c0*/  @P0 IMAD.HI.U32 R0, R3, R0, RZ ;  /* 0x0000000003000227 */ /* 0x010fca00078e00ff */
[----:B0-----:R-:W-:-:S05]  /*73d0*/  @P0 SHF.R.U32.HI R3, RZ, R5, R0 ;  /* 0x00000005ff030219 */ /* 0x001fca0000011600 */
[----:B------:R-:W-:-:S05]  /*73e0*/  IMAD.IADD R3, R38, 0x1, R3 ;  /* 0x0000000126037824 */ /* 0x000fca00078e0203 */
[----:B------:R-:W-:-:S04]  /*73f0*/  SHF.R.S32.HI R0, RZ, 0x1f, R3 ;  /* 0x0000001fff007819 */ /* 0x000fc80000011403 */
[----:B------:R-:W-:-:S04]  /*7400*/  LEA.HI R0, R0, R3, RZ, 0x6 ;  /* 0x0000000300007211 */ /* 0x000fc800078f30ff */
[----:B------:R-:W-:-:S04]  /*7410*/  SHF.R.S32.HI R0, RZ, 0x6, R0 ;  /* 0x00000006ff007819 */ /* 0x000fc80000011400 */
[----:B------:R-:W-:-:S04]  /*7420*/  VIMNMX R37, R37, R0, PT ;  /* 0x0000000025257248 */ /* 0x000fc80003fe0100 */
[----:B------:R-:W-:-:S13]  /*7430*/  ISETP.GE.AND P0, PT, R37, 0x1, PT ;  /* 0x000000012500780c */ /* 0x000fda0003f06270 */
[----:B------:R-:W-:Y:S05]  /*7440*/  @!P0 BRA `(.L_x_5262) ;  /* 0x0000000000788947 */ /* 0x000fea0003800000 */
[----:B------:R-:W4:Y:S01]  /*7450*/  LDL R4, [R1+0x54] ;  /* 0x0000540001047983 */ /* 0x000f220000100800 */
[----:B------:R-:W-:Y:S01]  /*7460*/  ULDC UR4, c[0x0][0xae8] ;  /* 0x0002ba0000047ab9 */ /* 0x000fe20000000800 */
[----:B----4-:R-:W-:-:S04]  /*7470*/  ISETP.NE.AND P0, PT, R4, RZ, PT ;  /* 0x000000ff0400720c */ /* 0x010fc80003f05270 */
[----:B------:R-:W-:-:S04]  /*7480*/  SEL R9, R4, UR4, P0 ;  /* 0x0000000404097c07 */ /* 0x000fc80008000000 */
[-C--:B------:R-:W-:Y:S02]  /*7490*/  IABS R6, R9.reuse ;  /* 0x0000000900067213 */ /* 0x080fe40000000000 */
[----:B------:R-:W-:Y:S02]  /*74a0*/  IADD3 R0, R9, -0x1, R37 ;  /* 0xffffffff09007810 */ /* 0x000fe40007ffe025 */
[----:B------:R-:W0:Y:S01]  /*74b0*/  I2F.RP R3, R6 ;  /* 0x0000000600037306 */ /* 0x000e220000209400 */
[-C--:B--2---:R-:W-:Y:S02]  /*74c0*/  IABS R10, R9.reuse ;  /* 0x00000009000a7213 */ /* 0x084fe40000000000 */
        /* <DEDUP_REMOVED lines=22> */
.L_x_5262:
[----:B------:R-:W-:Y:S05]  /*7630*/  BSYNC B0 ;  /* 0x0000000000007941 */ /* 0x000fea0003800000 */
.L_x_5261:
        /* <DEDUP_REMOVED lines=66> */
[----:B----4-:R-:W-:-:S05]  /*7a60*/  IMAD R0, R0, R168, RZ ;  /* 0x000000a800007224 */ /* 0x010fca00078e02ff */
[----:B------:R3:W-:Y:S01]  /*7a70*/  STL [R1+0xc], R0 ;  /* 0x00000c0001007387 */ /* 0x0007e20000100800 */
[----:B------:R-:W-:Y:S02]  /*7a80*/  VIADDMNMX R168, R0, R168, R37, PT ;  /* 0x000000a800a87246 */ /* 0x000fe40003800125 */
[----:B------:R-:W-:Y:S02]  /*7a90*/  CS2R R36, SRZ ;  /* 0x0000000000247805 */ /* 0x000fe4000001ff00 */
[----:B------:R-:W-:-:S13]  /*7aa0*/  ISETP.GT.AND P1, PT, R168, R0, PT ;  /* 0x00000000a800720c */ /* 0x000fda0003f24270 */
[----:B---3--:R-:W-:Y:S05]  /*7ab0*/  @!P1 BRA `(.L_x_5255) ;  /* 0x000000d400ec9947 */ /* 0x008fea0003800000 */
[----:B------:R-:W3:Y:S01]  /*7ac0*/  LDL R0, [R1+0x70] ;  /* 0x0000700001007983 */ /* 0x000ee20000100800 */
[----:B------:R-:W-:Y:S03]  /*7ad0*/  BSSY B6, `(.L_x_5263) ;  /* 0x000001c000067945 */ /* 0x000fe60003800000 */
[----:B---3--:R-:W0:Y:S02]  /*7ae0*/  SHFL.IDX PT, R0, R0, RZ, 0x1f ;  /* 0x00001fff00007589 */ /* 0x008e2400000e0000 */
        /* <DEDUP_REMOVED lines=19> */
[----:B--2---:R-:W-:Y:S02]  /*7c20*/  IMAD.U32 R10, RZ, RZ, UR4 ;  /* 0x00000004ff0a7e24 */ /* 0x004fe4000f8e00ff */
[----:B------:R-:W-:Y:S02]  /*7c30*/  IMAD.U32 R11, RZ, RZ, UR5 ;  /* 0x00000005ff0b7e24 */ /* 0x000fe4000f8e00ff */
[----:B------:R-:W-:Y:S02]  /*7c40*/  IMAD.MOV.U32 R8, RZ, RZ, 0x70 ;  /* 0x00000070ff087424 */ /* 0x000fe400078e00ff */
[----:B------:R-:W-:Y:S02]  /*7c50*/  IMAD.MOV.U32 R12, RZ, RZ, 0x1 ;  /* 0x00000001ff0c7424 */ /* 0x000fe400078e00ff */
[----:B------:R-:W-:-:S07]  /*7c60*/  IMAD.MOV.U32 R13, RZ, RZ, RZ ;  /* 0x000000ffff0d7224 */ /* 0x000fce00078e00ff */
[----:B------:R-:W-:-:S07]  /*7c70*/  LEPC R20, `(.L_x_5264) ;  /* 0x000000001014794e */ /* 0x000fce0000000000 */
[----:B0----5:R-:W-:Y:S05]  /*7c80*/  CALL.ABS.NOINC R14 ;  /* 0x000000000e007343 */ /* 0x021fea0003c00000 */
.L_x_5264:
[----:B------:R-:W-:Y:S05]  /*7c90*/  BSYNC B6 ;  /* 0x0000000000067941 */ /* 0x000fea0003800000 */
.L_x_5263:
[----:B------:R-:W-:Y:S02]  /*7ca0*/  ULDC UR4, c[0x0][0x3f4] ;  /* 0x0000fd0000047ab9 */ /* 0x000fe40000000800 */
[----:B------:R-:W-:-:S13]  /*7cb0*/  ISETP.LT.AND P0, PT, RZ, UR4, PT ;  /* 0x00000004ff007c0c */ /* 0x000fda000bf01270 */
[----:B------:R-:W-:Y:S05]  /*7cc0*/  @P0 BRA `(.L_x_5265) ;  /* 0x0000000000400947 */ /* 0x000fea0003800000 */
[----:B------:R-:W3:Y:S02]  /*7cd0*/  LDL R20, [R1+0x68] ;  /* 0x0000680001147983 */ /* 0x000ee40000100800 */
[----:B---3--:R-:W-:-:S04]  /*7ce0*/  LEA.HI R0, R20, R20, RZ, 0x1 ;  /* 0x0000001414007211 */ /* 0x008fc800078f08ff */
[----:B------:R-:W-:-:S05]  /*7cf0*/  LOP3.LUT R0, R0, 0xfffffffe, RZ, 0xc0, !PT ;  /* 0xfffffffe00007812 */ /* 0x000fca00078ec0ff */
[----:B------:R-:W-:-:S05]  /*7d00*/  IMAD.IADD R0, R20, 0x1, -R0 ;  /* 0x0000000114007824 */ /* 0x000fca00078e0a00 */
[----:B-----5:R-:W-:-:S04]  /*7d10*/  SHF.L.U32 R2, R0, 0x1f, RZ ;  /* 0x0000001f00027819 */ /* 0x020fc800000006ff */
[----:B------:R0:W1:Y:S03]  /*7d20*/  SYNCS.PHASECHK.TRANS64.TRYWAIT P0, [R17+URZ+0x38800], R2 ;  /* 0x03880002110075a7 */ /* 0x000066000800017f */
[----:B-1----:R-:W-:Y:S05]  /*7d30*/  @!P0 NANOSLEEP.SYNCS 0x989680 ;  /* 0x009896800000895d */ /* 0x002fea0003900000 */
[----:B------:R-:W1:Y:S01]  /*7d40*/  @!P0 SYNCS.PHASECHK.TRANS64 P0, [R17+URZ+0x38800], R2 ;  /* 0x03880002110085a7 */ /* 0x000e62000800007f */
[----:B------:R-:W-:Y:S04]  /*7d50*/  BSSY B0, `(.L_x_5266) ;  /* 0x0000006000007945 */ /* 0x000fe80003800000 */
[----:B-1----:R-:W-:Y:S05]  /*7d60*/  @P0 BRA `(.L_x_5267) ;  /* 0x0000000000100947 */ /* 0x002fea0003800000 */
.L_x_5268:
[----:B-1----:R1:W3:Y:S02]  /*7d70*/  SYNCS.PHASECHK.TRANS64.TRYWAIT P0, [R17+URZ+0x38800], R2 ;  /* 0x03880002110075a7 */ /* 0x0022e4000800017f */
[----:B---3--:R-:W-:Y:S05]  /*7d80*/  @!P0 NANOSLEEP.SYNCS 0x989680 ;  /* 0x009896800000895d */ /* 0x008fea0003900000 */
[----:B------:R-:W3:Y:S02]  /*7d90*/  @!P0 SYNCS.PHASECHK.TRANS64 P0, [R17+URZ+0x38800], R2 ;  /* 0x03880002110085a7 */ /* 0x000ee4000800007f */
[----:B---3--:R-:W-:Y:S05]  /*7da0*/  @!P0 BRA `(.L_x_5268) ;  /* 0xfffffffc00f08947 */ /* 0x008fea000383ffff */
.L_x_5267:
[----:B------:R-:W-:Y:S05]  /*7db0*/  BSYNC B0 ;  /* 0x0000000000007941 */ /* 0x000fea0003800000 */
.L_x_5266:
[----:B------:R-:W-:Y:S05]  /*7dc0*/  BRA `(.L_x_5269) ;  /* 0x0000002c00487947 */ /* 0x000fea0003800000 */
.L_x_5265:
        /* <DEDUP_REMOVED lines=22> */
[----:B--2---:R-:W-:Y:S02]  /*7f30*/  IMAD.U32 R10, RZ, RZ, UR6 ;  /* 0x00000006ff0a7e24 */ /* 0x004fe4000f8e00ff */
        /* <DEDUP_REMOVED lines=8> */
.L_x_5271:
[----:B------:R-:W-:Y:S05]  /*7fc0*/  BSYNC B6 ;  /* 0x0000000000067941 */ /* 0x000fea0003800000 */
.L_x_5270:
        /* <DEDUP_REMOVED lines=36> */
[----:B--2---:R-:W-:Y:S02]  /*8210*/  LEA.HI.X R10, R24, UR5, R3, 0x1, P0 ;  /* 0x00000005180a7c11 */ /* 0x004fe400080f0c03 */
[----:B------:R-:W-:Y:S01]  /*8220*/  LEA.HI.X R31, R26, UR7, R31, 0x1, P1 ;  /* 0x000000071a1f7c11 */ /* 0x000fe200088f0c1f */
[----:B------:R-:W-:Y:S06]  /*8230*/  BRA.DIV UR4, `(.L_x_5274) ;  /* 0x000001b604907947 */ /* 0x000fec000b800000 */
[----:B------:R0:W1:Y:S04]  /*8240*/  SHFL.IDX PT, R0, R10, RZ, 0x1c1f ;  /* 0x001c1fff0a007589 */ /* 0x00006800000e0000 */
[----:B------:R0:W2:Y:S04]  /*8250*/  SHFL.IDX PT, R5, R9, RZ, 0x1c1f ;  /* 0x001c1fff09057589 */ /* 0x0000a800000e0000 */
[----:B------:R0:W3:Y:S04]  /*8260*/  SHFL.IDX PT, R8, R31, RZ, 0x1c1f ;  /* 0x001c1fff1f087589 */ /* 0x0000e800000e0000 */
[----:B------:R0:W4:Y:S02]  /*8270*/  SHFL.IDX PT, R6, R30, RZ, 0x1c1f ;  /* 0x001c1fff1e067589 */ /* 0x00012400000e0000 */
.L_x_5513:
        /* <DEDUP_REMOVED lines=8> */
[----:B------:R-:W3:Y:S01]  /*8300*/  LDL R7, [R1+0x74] ;  /* 0x0000740001077983 */ /* 0x000ee20000100800 */
[----:B------:R-:W-:Y:S01]  /*8310*/  ULDC UR4, c[0x0][0x3f4] ;  /* 0x0000fd0000047ab9 */ /* 0x000fe20000000800 */
[----:B--2---:R-:W-:Y:S01]  /*8320*/  IMAD.MOV.U32 R2, RZ, RZ, R5 ;  /* 0x000000ffff027224 */ /* 0x004fe200078e0005 */
[----:B------:R-:W-:Y:S01]  /*8330*/  ISETP.GE.AND P2, PT, R190, UR4, PT ;  /* 0x00000004be007c0c */ /* 0x000fe2000bf46270 */
[----:B-1----:R-:W-:Y:S01]  /*8340*/  IMAD.MOV.U32 R3, RZ, RZ, R0 ;  /* 0x000000ffff037224 */ /* 0x002fe200078e0000 */
[----:B------:R-:W-:Y:S02]  /*8350*/  ISETP.GE.AND P3, PT, R210, UR4, PT ;  /* 0x00000004d2007c0c */ /* 0x000fe4000bf66270 */
[----:B------:R-:W-:-:S09]  /*8360*/  CS2R R28, SRZ ;  /* 0x00000000001c7805 */ /* 0x000fd2000001ff00 */
[----:B------:R-:W-:-:S04]  /*8370*/  @!P2 IMAD.WIDE R2, R190, 0x2, R2 ;  /* 0x00000002be02a825 */ /* 0x000fc800078e0202 */
[----:B------:R-:W-:Y:S01]  /*8380*/  @!P3 IMAD.SHL.U32 R4, R210, 0x2, RZ ;  /* 0x00000002d204b824 */ /* 0x000fe200078e00ff */
[----:B------:R1:W5:Y:S01]  /*8390*/  @!P2 LD.E.64 R28, desc[UR40][R2.64] ;  /* 0x00000028021ca980 */ /* 0x000362000c101b00 */
[----:B------:R-:W-:Y:S02]  /*83a0*/  CS2R R26, SRZ ;  /* 0x00000000001a7805 */ /* 0x000fe4000001ff00 */
[----:B------:R-:W-:Y:S02]  /*83b0*/  CS2R R20, SRZ ;  /* 0x0000000000147805 */ /* 0x000fe4000001ff00 */
[----:B------:R-:W-:Y:S02]  /*83c0*/  CS2R R24, SRZ ;  /* 0x0000000000187805 */ /* 0x000fe4000001ff00 */
[-C--:B-1----:R-:W-:Y:S02]  /*83d0*/  @!P3 IADD3 R2, P0, R5, R4.reuse, RZ ;  /* 0x000000040502b210 */ /* 0x082fe40007f1e0ff */
[----:B----4-:R-:W-:-:S02]  /*83e0*/  @!P3 IADD3 R4, P1, R6, R4, RZ ;  /* 0x000000040604b210 */ /* 0x010fc40007f3e0ff */
[----:B---3--:R-:W-:Y:S01]  /*83f0*/  @!P3 SHF.L.U64.HI R11, R210, 0x1, R7 ;  /* 0x00000001d20bb819 */ /* 0x008fe20000010207 */
[----:B------:R-:W-:Y:S02]  /*8400*/  IMAD.MOV.U32 R7, RZ, RZ, R8 ;  /* 0x000000ffff077224 */ /* 0x000fe400078e0008 */
[----:B------:R-:W-:-:S04]  /*8410*/  @!P2 IMAD.WIDE R6, R190, 0x2, R6 ;  /* 0x00000002be06a825 */ /* 0x000fc800078e0206 */
[--C-:B------:R-:W-:Y:S01]  /*8420*/  @!P3 IMAD.X R3, R0, 0x1, R11.reuse, P0 ;  /* 0x000000010003b824 */ /* 0x100fe200000e060b */
[----:B------:R1:W5:Y:S01]  /*8430*/  @!P2 LD.E.64 R26, desc[UR40][R6.64] ;  /* 0x00000028061aa980 */ /* 0x000362000c101b00 */
[----:B------:R-:W-:-:S03]  /*8440*/  @!P3 IMAD.X R5, R8, 0x1, R11, P1 ;  /* 0x000000010805b824 */ /* 0x000fc600008e060b */
[----:B------:R1:W5:Y:S04]  /*8450*/  @!P3 LD.E.64 R20, desc[UR40][R2.64] ;  /* 0x000000280214b980 */ /* 0x000368000c101b00 */
[----:B------:R1:W5:Y:S02]  /*8460*/  @!P3 LD.E.64 R24, desc[UR40][R4.64] ;  /* 0x000000280418b980 */ /* 0x000364000c101b00 */
.L_x_5276:
[----:B------:R-:W-:Y:S05]  /*8470*/  BSYNC B1 ;  /* 0x0000000000017941 */ /* 0x000fea0003800000 */
.L_x_5275:
[----:B-1---5:R-:W-:Y:S01]  /*8480*/  IMAD.MOV.U32 R2, RZ, RZ, R27 ;  /* 0x000000ffff027224 */ /* 0x022fe200078e001b */
[----:B------:R-:W-:Y:S01]  /*8490*/  UMOV UR4, 0xffffffff ;  /* 0xffffffff00047882 */ /* 0x000fe20000000000 */
[----:B------:R-:W-:Y:S02]  /*84a0*/  IMAD.MOV.U32 R3, RZ, RZ, R24 ;  /* 0x000000ffff037224 */ /* 0x000fe400078e0018 */
        /* <DEDUP_REMOVED lines=14> */
[----:B--2---:R1:W2:Y:S04]  /*8590*/  SHFL.IDX PT, R5, R10, 0x1, 0x1c1f ;  /* 0x003c1f000a057f89 */ /* 0x0042a800000e0000 */
[----:B------:R1:W0:Y:S04]  /*85a0*/  SHFL.IDX PT, R4, R9, 0x1, 0x1c1f ;  /* 0x003c1f0009047f89 */ /* 0x00022800000e0000 */
[----:B------:R1:W0:Y:S04]  /*85b0*/  SHFL.IDX PT, R7, R31, 0x1, 0x1c1f ;  /* 0x003c1f001f077f89 */ /* 0x00022800000e0000 */
[----:B------:R1:W0:Y:S02]  /*85c0*/  SHFL.IDX PT, R14, R30, 0x1, 0x1c1f ;  /* 0x003c1f001e0e7f89 */ /* 0x00022400000e0000 */
.L_x_5519:
[----:B----4-:R-:W4:Y:S01]  /*85d0*/  LDL R6, [R1+0x68] ;  /* 0x0000680001067983 */ /* 0x010f220000100800 */
[----:B------:R-:W-:Y:S01]  /*85e0*/  VIADD R32, R32, 0x20 ;  /* 0x0000002020207836 */ /* 0x000fe20000000000 */
[----:B------:R-:W-:Y:S01]  /*85f0*/  BSSY B1, `(.L_x_5278) ;  /* 0x0000023000017945 */ /* 0x000fe20003800000 */
[----:B01----:R-:W-:Y:S01]  /*8600*/  IMAD.SHL.U32 R31, R194, 0x40, RZ ;  /* 0x00000040c21f7824 */ /* 0x003fe200078e00ff */
[----:B---3--:R-:W-:Y:S02]  /*8610*/  CS2R R8, SRZ ;  /* 0x0000000000087805 */ /* 0x008fe4000001ff00 */
[----:B------:R-:W-:Y:S02]  /*8620*/  CS2R R12, SRZ ;  /* 0x00000000000c7805 */ /* 0x000fe4000001ff00 */
[----:B------:R-:W-:Y:S02]  /*8630*/  ISETP.GE.AND P0, PT, R32, R33, PT ;  /* 0x000000212000720c */ /* 0x000fe40003f06270 */
[----:B------:R-:W-:-:S02]  /*8640*/  CS2R R10, SRZ ;  /* 0x00000000000a7805 */ /* 0x000fc4000001ff00 */
[----:B----4-:R-:W-:-:S04]  /*8650*/  LEA.HI R0, R6, R6, RZ, 0x1 ;  /* 0x0000000606007211 */ /* 0x010fc800078f08ff */
[----:B------:R-:W-:-:S05]  /*8660*/  LOP3.LUT R0, R0, 0xfffffffe, RZ, 0xc0, !PT ;  /* 0xfffffffe00007812 */ /* 0x000fca00078ec0ff */
[----:B------:R-:W-:-:S05]  /*8670*/  IMAD.IADD R0, R6, 0x1, -R0 ;  /* 0x0000000106007824 */ /* 0x000fca00078e0a00 */
[----:B------:R-:W-:Y:S01]  /*8680*/  SHF.L.U32 R32, R0, 0x1f, RZ ;  /* 0x0000001f00207819 */ /* 0x000fe200000006ff */
[----:B------:R-:W-:Y:S06]  /*8690*/  @P0 BRA `(.L_x_5279) ;  /* 0x0000000000600947 */ /* 0x000fec0003800000 */
[----:B------:R-:W3:Y:S01]  /*86a0*/  LDL R6, [R1+0x74] ;  /* 0x0000740001067983 */ /* 0x000ee20000100800 */
[----:B------:R-:W-:Y:S01]  /*86b0*/  ULDC UR4, c[0x0][0x3f4] ;  /* 0x0000fd0000047ab9 */ /* 0x000fe20000000800 */
[----:B------:R-:W-:Y:S01]  /*86c0*/  IMAD.MOV.U32 R2, RZ, RZ, R4 ;  /* 0x000000ffff027224 */ /* 0x000fe200078e0004 */
[----:B------:R-:W-:Y:S01]  /*86d0*/  ISETP.GE.AND P3, PT, R210, UR4, PT ;  /* 0x00000004d2007c0c */ /* 0x000fe2000bf66270 */
[----:B--2---:R-:W-:Y:S01]  /*86e0*/  IMAD.MOV.U32 R3, RZ, RZ, R5 ;  /* 0x000000ffff037224 */ /* 0x004fe200078e0005 */
[----:B------:R-:W-:Y:S02]  /*86f0*/  ISETP.GE.AND P2, PT, R190, UR4, PT ;  /* 0x00000004be007c0c */ /* 0x000fe4000bf46270 */
[----:B------:R-:W-:Y:S01]  /*8700*/  CS2R R12, SRZ ;  /* 0x00000000000c7805 */ /* 0x000fe2000001ff00 */
[----:B------:R-:W-:-:S08]  /*8710*/  IMAD.MOV.U32 R8, RZ, RZ, R14 ;  /* 0x000000ffff087224 */ /* 0x000fd000078e000e */
[----:B------:R-:W-:Y:S02]  /*8720*/  @!P3 IMAD.SHL.U32 R9, R210, 0x2, RZ ;  /* 0x00000002d209b824 */ /* 0x000fe400078e00ff */
[----:B------:R-:W-:-:S03]  /*8730*/  @!P2 IMAD.WIDE R2, R190, 0x2, R2 ;  /* 0x00000002be02a825 */ /* 0x000fc600078e0202 */
[-C--:B------:R-:W-:Y:S02]  /*8740*/  @!P3 IADD3 R4, P0, R4, R9.reuse, RZ ;  /* 0x000000090404b210 */ /* 0x080fe40007f1e0ff */
[----:B------:R-:W-:Y:S01]  /*8750*/  CS2R R10, SRZ ;  /* 0x00000000000a7805 */ /* 0x000fe2000001ff00 */
[----:B------:R0:W5:Y:S02]  /*8760*/  @!P2 LD.E.64 R12, desc[UR40][R2.64] ;  /* 0x00000028020ca980 */ /* 0x000164000c101b00 */
[----:B0-----:R-:W-:Y:S02]  /*8770*/  CS2R R2, SRZ ;  /* 0x0000000000027805 */ /* 0x001fe4000001ff00 */
[----:B---3--:R-:W-:Y:S02]  /*8780*/  @!P3 SHF.L.U64.HI R30, R210, 0x1, R6 ;  /* 0x00000001d21eb819 */ /* 0x008fe40000010206 */
[----:B------:R-:W-:Y:S01]  /*8790*/  @!P3 IADD3 R6, P1, R14, R9, RZ ;  /* 0x000000090e06b210 */ /* 0x000fe20007f3e0ff */
[----:B------:R-:W-:-:S02]  /*87a0*/  IMAD.MOV.U32 R9, RZ, RZ, R7 ;  /* 0x000000ffff097224 */ /* 0x000fc400078e0007 */
[----:B------:R-:W-:Y:S02]  /*87b0*/  @!P3 IMAD.X R5, R5, 0x1, R30, P0 ;  /* 0x000000010505b824 */ /* 0x000fe400000e061e */
[----:B------:R-:W-:Y:S01]  /*87c0*/  @!P2 IMAD.WIDE R14, R190, 0x2, R8 ;  /* 0x00000002be0ea825 */ /* 0x000fe200078e0208 */
[----:B------:R-:W-:Y:S02]  /*87d0*/  CS2R R8, SRZ ;  /* 0x0000000000087805 */ /* 0x000fe4000001ff00 */
[----:B------:R0:W5:Y:S01]  /*87e0*/  @!P3 LD.E.64 R10, desc[UR40][R4.64] ;  /* 0x00000028040ab980 */ /* 0x000162000c101b00 */
[----:B------:R-:W-:-:S03]  /*87f0*/  @!P3 IMAD.X R7, R7, 0x1, R30, P1 ;  /* 0x000000010707b824 */ /* 0x000fc600008e061e */
[----:B------:R0:W5:Y:S04]  /*8800*/  @!P2 LD.E.64 R2, desc[UR40][R14.64] ;  /* 0x000000280e02a980 */ /* 0x000168000c101b00 */
[----:B------:R0:W5:Y:S02]  /*8810*/  @!P3 LD.E.64 R8, desc[UR40][R6.64] ;  /* 0x000000280608b980 */ /* 0x000164000c101b00 */
.L_x_5279:
[----:B------:R-:W-:Y:S05]  /*8820*/  BSYNC B1 ;  /* 0x0000000000017941 */ /* 0x000fea0003800000 */
.L_x_5278:
[----:B0-----:R-:W3:Y:S01]  /*8830*/  LDL R15, [R1+0x14] ;  /* 0x00001400010f7983 */ /* 0x001ee20000100800 */
[----:B------:R-:W0:Y:S01]  /*8840*/  SYNCS.PHASECHK.TRANS64.TRYWAIT P0, [R17+URZ+0x38800], R32 ;  /* 0x03880020110075a7 */ /* 0x000e22000800017f */
[----:B------:R-:W-:Y:S01]  /*8850*/  LOP3.LUT R31, R31, 0x1c0, RZ, 0xc0, !PT ;  /* 0x000001c01f1f7812 */ /* 0x000fe200078ec0ff */
[----:B--2--5:R-:W-:Y:S01]  /*8860*/  IMAD.MOV.U32 R5, RZ, RZ, R2 ;  /* 0x000000ffff057224 */ /* 0x024fe200078e0002 */
[----:B------:R-:W-:Y:S01]  /*8870*/  VIADDMNMX R30, R33, -R214, 0x40, PT ;  /* 0x00000040211e7446 */ /* 0x000fe200038009d6 */
[----:B------:R-:W-:Y:S01]  /*8880*/  IMAD.MOV.U32 R6, RZ, RZ, R8 ;  /* 0x000000ffff067224 */ /* 0x000fe200078e0008 */
[----:B------:R-:W-:Y:S01]  /*8890*/  LOP3.LUT R4, R31, 0x18, R18, 0xf8, !PT ;  /* 0x000000181f047812 */ /* 0x000fe200078ef812 */
[----:B------:R-:W-:Y:S01]  /*88a0*/  IMAD.MOV.U32 R14, RZ, RZ, R12 ;  /* 0x000000ffff0e7224 */ /* 0x000fe200078e000c */
[----:B------:R-:W-:Y:S01]  /*88b0*/  SHF.R.U32.HI R31, RZ, 0x3, R31 ;  /* 0x00000003ff1f7819 */ /* 0x000fe2000001161f */
[----:B------:R-:W-:Y:S01]  /*88c0*/  IMAD.MOV.U32 R7, RZ, RZ, R9 ;  /* 0x000000ffff077224 */ /* 0x000fe200078e0009 */
[----:B------:R-:W-:Y:S01]  /*88d0*/  PRMT R45, R5, 0x7610, R45 ;  /* 0x00007610052d7816 */ /* 0x000fe2000000002d */
[----:B------:R-:W-:Y:S01]  /*88e0*/  IMAD.MOV.U32 R5, RZ, RZ, R3 ;  /* 0x000000ffff057224 */ /* 0x000fe200078e0003 */
[----:B------:R-:W-:Y:S01]  /*88f0*/  LOP3.LUT R4, R4, R31, RZ, 0x3c, !PT ;  /* 0x0000001f04047212 */ /* 0x000fe200078e3cff */
[----:B------:R-:W-:Y:S01]  /*8900*/  BSSY B1, `(.L_x_5280) ;  /* 0x000000f000017945 */ /* 0x000fe20003800000 */
[----:B------:R-:W-:Y:S01]  /*8910*/  PRMT R46, R6, 0x5410, R14 ;  /* 0x00005410062e7816 */ /* 0x000fe2000000000e */
[----:B------:R-:W-:Y:S01]  /*8920*/  IMAD.MOV.U32 R6, RZ, RZ, R10 ;  /* 0x000000ffff067224 */ /* 0x000fe200078e000a */
[----:B------:R-:W-:Y:S01]  /*8930*/  PRMT R45, R45, 0x5410, R5 ;  /* 0x000054102d2d7816 */ /* 0x000fe20000000005 */
[----:B------:R-:W-:Y:S01]  /*8940*/  IMAD.MOV.U32 R5, RZ, RZ, R13 ;  /* 0x000000ffff057224 */ /* 0x000fe200078e000d */
[----:B------:R-:W-:-:S02]  /*8950*/  PRMT R31, R7, 0x7610, R31 ;  /* 0x00007610071f7816 */ /* 0x000fc4000000001f */
[----:B------:R-:W-:Y:S02]  /*8960*/  LOP3.LUT P2, RZ, R194, 0x4, RZ, 0xc0, !PT ;  /* 0x00000004c2ff7812 */ /* 0x000fe4000784c0ff */
[----:B------:R-:W-:Y:S01]  /*8970*/  PRMT R47, R5, 0x5410, R6 ;  /* 0x00005410052f7816 */ /* 0x000fe20000000006 */
[----:B------:R-:W-:Y:S01]  /*8980*/  IMAD.MOV.U32 R5, RZ, RZ, R11 ;  /* 0x000000ffff057224 */ /* 0x000fe200078e000b */
[----:B------:R-:W-:Y:S01]  /*8990*/  ISETP.GE.AND P1, PT, R187, R30, PT ;  /* 0x0000001ebb00720c */ /* 0x000fe20003f26270 */
[----:B---3--:R-:W-:-:S04]  /*89a0*/  IMAD R4, R15, 0x200, R4 ;  /* 0x000002000f047824 */ /* 0x008fc800078e0204 */
[----:B------:R-:W-:-:S04]  /*89b0*/  IMAD R15, R4, 0x2, R17 ;  /* 0x00000002040f7824 */ /* 0x000fc800078e0211 */
[C---:B------:R-:W-:Y:S02]  /*89c0*/  VIADD R4, R15.reuse, 0x20400 ;  /* 0x000204000f047836 */ /* 0x040fe40000000000 */
[----:B------:R-:W-:Y:S01]  /*89d0*/  VIADD R14, R15, 0x20440 ;  /* 0x000204400f0e7836 */ /* 0x000fe20000000000 */
[----:B0-----:R-:W-:Y:S06]  /*89e0*/  @!P0 BRA `(.L_x_5281) ;  /* 0x000001b000888947 */ /* 0x001fec0003800000 */
.L_x_5520:
[----:B------:R-:W-:Y:S05]  /*89f0*/  BSYNC B1 ;  /* 0x0000000000017941 */ /* 0x000fea0003800000 */
.L_x_5280:
        /* <DEDUP_REMOVED lines=11> */
[--C-:B0-----:R-:W-:Y:S01]  /*8ab0*/  HADD2.F32 R32, -RZ, R34.reuse.H1_H1 ;  /* 0x30000022ff207230 */ /* 0x101fe20000004100 */
[----:B------:R-:W-:Y:S01]  /*8ac0*/  SHF.R.U32.HI R35, RZ, 0x10, R27 ;  /* 0x00000010ff237819 */ /* 0x000fe2000001161b */
        /* <DEDUP_REMOVED lines=38> */
.L_x_5285:
[----:B------:R-:W-:Y:S05]  /*8d30*/  BSYNC B2 ;  /* 0x0000000000027941 */ /* 0x000fea0003800000 */
.L_x_5284:
        /* <DEDUP_REMOVED lines=17> */
[----:B0-----:R-:W-:Y:S01]  /*8e50*/  FMUL.FTZ R32, R4, R28 ;  /* 0x0000001c04207220 */ /* 0x001fe20000410000 */
        /* <DEDUP_REMOVED lines=25> */
.L_x_5283:
[----:B------:R-:W-:Y:S05]  /*8ff0*/  BSYNC B1 ;  /* 0x0000000000017941 */ /* 0x000fea0003800000 */
.L_x_5282:
        /* <DEDUP_REMOVED lines=50> */
.L_x_5288:
[----:B------:R-:W-:Y:S05]  /*9320*/  BSYNC B1 ;  /* 0x0000000000017941 */ /* 0x000fea0003800000 */
.L_x_5287:
        /* <DEDUP_REMOVED lines=44> */
.L_x_5273:
        /* <DEDUP_REMOVED lines=37> */
[----:B------:R-:W3:Y:S04]  /*9840*/  SHFL.IDX PT, R0, R24, RZ, 0x1c1f ;  /* 0x001c1fff18007589 */ /* 0x000ee800000e0000 */
[----:B------:R-:W4:Y:S04]  /*9850*/  SHFL.IDX PT, R14, R34, RZ, 0x1c1f ;  /* 0x001c1fff220e7589 */ /* 0x000f2800000e0000 */
[----:B------:R-:W5:Y:S01]  /*9860*/  SHFL.IDX PT, R3, R27, RZ, 0x1c1f ;  /* 0x001c1fff1b037589 */ /* 0x000f6200000e0000 */
[----:B0-----:R-:W-:-:S04]  /*9870*/  ISETP.GE.AND P0, PT, R18, R37, PT ;  /* 0x000000251200720c */ /* 0x001fc80003f06270 */
[----:B------:R-:W-:-:S13]  /*9880*/  ISETP.GE.OR P1, PT, R32, R25, P0 ;  /* 0x000000192000720c */ /* 0x000fda0000726670 */
[C---:B------:R-:W-:Y:S01]  /*9890*/  @!P1 IMAD.SHL.U32 R5, R18.reuse, 0x2, RZ ;  /* 0x0000000212059824 */ /* 0x040fe200078e00ff */
[----:B------:R-:W-:-:S04]  /*98a0*/  @!P1 SHF.L.U64.HI R6, R18, 0x1, R19 ;  /* 0x0000000112069819 */ /* 0x000fc80000010213 */
[----:B-1----:R-:W-:-:S05]  /*98b0*/  @!P1 IADD3 R8, P2, R2, R5, RZ ;  /* 0x0000000502089210 */ /* 0x002fca0007f5e0ff */
[----:B---3--:R-:W-:Y:S01]  /*98c0*/  @!P1 IMAD.X R9, R0, 0x1, R6, P2 ;  /* 0x0000000100099824 */ /* 0x008fe200010e0606 */
[----:B----4-:R-:W-:-:S05]  /*98d0*/  @!P1 IADD3 R4, P2, R14, R5, RZ ;  /* 0x000000050e049210 */ /* 0x010fca0007f5e0ff */
[----:B--2---:R-:W2:Y:S01]  /*98e0*/  @!P1 LD.E.128 R8, desc[UR40][R8.64] ;  /* 0x0000002808089980 */ /* 0x004ea2000c101d00 */
[----:B-----5:R-:W-:-:S06]  /*98f0*/  @!P1 IMAD.X R5, R3, 0x1, R6, P2 ;  /* 0x0000000103059824 */ /* 0x020fcc00010e0606 */
[----:B------:R-:W3:Y:S01]  /*9900*/  @!P1 LD.E.128 R4, desc[UR40][R4.64] ;  /* 0x0000002804049980 */ /* 0x000ee2000c101d00 */
[----:B------:R-:W-:Y:S02]  /*9910*/  CS2R R2, SRZ ;  /* 0x0000000000027805 */ /* 0x000fe4000001ff00 */
[----:B------:R-:W-:Y:S02]  /*9920*/  CS2R R20, SRZ ;  /* 0x0000000000147805 */ /* 0x000fe4000001ff00 */
[----:B------:R-:W-:Y:S01]  /*9930*/  CS2R R28, SRZ ;  /* 0x00000000001c7805 */ /* 0x000fe2000001ff00 */
[----:B------:R-:W0:Y:S01]  /*9940*/  SHFL.IDX PT, R24, R24, 0x1, 0x1c1f ;  /* 0x003c1f0018187f89 */ /* 0x000e2200000e0000 */
[----:B------:R-:W-:-:S03]  /*9950*/  CS2R R30, SRZ ;  /* 0x00000000001e7805 */ /* 0x000fc6000001ff00 */
[----:B------:R-:W1:Y:S04]  /*9960*/  SHFL.IDX PT, R14, R34, 0x1, 0x1c1f ;  /* 0x003c1f00220e7f89 */ /* 0x000e6800000e0000 */
[----:B------:R-:W4:Y:S04]  /*9970*/  SHFL.IDX PT, R27, R27, 0x1, 0x1c1f ;  /* 0x003c1f001b1b7f89 */ /* 0x000f2800000e0000 */
[----:B------:R5:W0:Y:S01]  /*9980*/  SHFL.IDX PT, R26, R33, 0x1, 0x1c1f ;  /* 0x003c1f00211a7f89 */ /* 0x000a2200000e0000 */
[----:B--2---:R-:W-:Y:S02]  /*9990*/  @!P1 IMAD.MOV.U32 R2, RZ, RZ, R8 ;  /* 0x000000ffff029224 */ /* 0x004fe400078e0008 */
[----:B------:R-:W-:-:S02]  /*99a0*/  @!P1 IMAD.MOV.U32 R20, RZ, RZ, R10 ;  /* 0x000000ffff149224 */ /* 0x000fc400078e000a */
[----:B------:R-:W-:Y:S02]  /*99b0*/  IMAD.MOV.U32 R0, RZ, RZ, R2 ;  /* 0x000000ffff007224 */ /* 0x000fe400078e0002 */
[----:B------:R-:W-:Y:S02]  /*99c0*/  @!P1 IMAD.MOV.U32 R3, RZ, RZ, R9 ;  /* 0x000000ffff039224 */ /* 0x000fe400078e0009 */
[----:B---3--:R-:W-:Y:S01]  /*99d0*/  @!P1 IMAD.MOV.U32 R29, RZ, RZ, R5 ;  /* 0x000000ffff1d9224 */ /* 0x008fe200078e0005 */
[----:B------:R-:W-:Y:S01]  /*99e0*/  PRMT R55, R0, 0x7610, R55 ;  /* 0x0000761000377816 */ /* 0x000fe20000000037 */
[----:B------:R-:W-:Y:S02]  /*99f0*/  IMAD.MOV.U32 R0, RZ, RZ, R20 ;  /* 0x000000ffff007224 */ /* 0x000fe400078e0014 */
[----:B------:R-:W-:Y:S02]  /*9a00*/  @!P1 IMAD.MOV.U32 R30, RZ, RZ, R6 ;  /* 0x000000ffff1e9224 */ /* 0x000fe400078e0006 */
[----:B------:R-:W-:Y:S01]  /*9a10*/  @!P1 IMAD.MOV.U32 R21, RZ, RZ, R11 ;  /* 0x000000ffff159224 */ /* 0x000fe200078e000b */
[----:B------:R-:W-:Y:S01]  /*9a20*/  PRMT R35, R0, 0x7610, R35 ;  /* 0x0000761000237816 */ /* 0x000fe20000000023 */
[----:B------:R-:W-:-:S02]  /*9a30*/  @!P1 IMAD.MOV.U32 R28, RZ, RZ, R4 ;  /* 0x000000ffff1c9224 */ /* 0x000fc400078e0004 */
        /* <DEDUP_REMOVED lines=10> */
[----:B-----5:R-:W-:-:S02]  /*9ae0*/  PRMT R33, R8, 0x7610, R33 ;  /* 0x0000761008217816 */ /* 0x020fc40000000021 */
[----:B------:R-:W-:Y:S02]  /*9af0*/  CS2R R4, SRZ ;  /* 0x0000000000047805 */ /* 0x000fe4000001ff00 */
[----:B01--4-:R-:W-:-:S07]  /*9b00*/  PRMT R50, R0, 0x5410, R6 ;  /* 0x0000541000327816 */ /* 0x013fce0000000006 */
.L_x_5530:
        /* <DEDUP_REMOVED lines=24> */
.L_x_5291:
[----:B------:R-:W-:Y:S05]  /*9c90*/  BSYNC B1 ;  /* 0x0000000000017941 */ /* 0x000fea0003800000 */
.L_x_5290:
        /* <DEDUP_REMOVED lines=16> */
[----:B------:R-:W-:-:S03]  /*9da0*/  IMAD.IADD R36, R18, 0x1, R37 ;  /* 0x0000000112247824 */ /* 0x000fc600078e0225 */
[----:B------:R-:W-:Y:S01]  /*9db0*/  PRMT R57, R15, 0x5410, R24 ;  /* 0x000054100f397816 */ /* 0x000fe20000000018 */
[----:B0-----:R-:W-:Y:S06]  /*9dc0*/  @!P1 BRA `(.L_x_5293) ;  /* 0x000001a400089947 */ /* 0x001fec0003800000 */
.L_x_5531:
[----:B------:R-:W-:Y:S05]  /*9dd0*/  BSYNC B1 ;  /* 0x0000000000017941 */ /* 0x000fea0003800000 */
.L_x_5292:
[----:B------:R-:W-:Y:S01]  /*9de0*/  BSSY B1, `(.L_x_5294) ;  /* 0x0000064000017945 */ /* 0x000fe20003800000 */
[----:B------:R-:W-:Y:S01]  /*9df0*/  IMAD.MOV.U32 R32, RZ, RZ, R10 ;  /* 0x000000ffff207224 */ /* 0x000fe200078e000a */
[----:B------:R-:W-:Y:S01]  /*9e00*/  LOP3.LUT R36, R36, 0x38, RZ, 0xc0, !PT ;  /* 0x0000003824247812 */ /* 0x000fe200078ec0ff */
[----:B------:R-:W-:Y:S01]  /*9e10*/  IMAD.MOV.U32 R34, RZ, RZ, R11 ;  /* 0x000000ffff227224 */ /* 0x000fe200078e000b */
[----:B------:R-:W-:Y:S06]  /*9e20*/  @P2 BRA `(.L_x_5295) ;  /* 0x00000004007c2947 */ /* 0x000fec0003800000 */
[----:B------:R-:W2:Y:S01]  /*9e30*/  LDL R25, [R1+0x14] ;  /* 0x0000140001197983 */ /* 0x000ea20000100800 */
[----:B0-----:R-:W-:Y:S01]  /*9e40*/  IMAD.SHL.U32 R12, R194, 0x40, RZ ;  /* 0x00000040c20c7824 */ /* 0x001fe200078e00ff */
[--C-:B------:R-:W-:Y:S01]  /*9e50*/  SHF.R.U64 R28, R28, 0x10, R29.reuse ;  /* 0x000000101c1c7819 */ /* 0x100fe2000000121d */
[----:B------:R-:W-:Y:S01]  /*9e60*/  HADD2.F32 R47, -RZ, R47.H0_H0 ;  /* 0x2000002fff2f7230 */ /* 0x000fe20000004100 */
[----:B------:R-:W-:Y:S01]  /*9e70*/  SHF.R.U32.HI R48, RZ, 0x10, R29 ;  /* 0x00000010ff307819 */ /* 0x000fe2000001161d */
[----:B------:R-:W-:Y:S01]  /*9e80*/  HADD2.F32 R46, -RZ, R46.H0_H0 ;  /* 0x2000002eff2e7230 */ /* 0x000fe20000004100 */
[----:B------:R-:W-:Y:S02]  /*9e90*/  LOP3.LUT R13, R12, 0x1c0, RZ, 0xc0, !PT ;  /* 0x000001c00c0d7812 */ /* 0x000fe400078ec0ff */
[----:B------:R-:W-:Y:S01]  /*9ea0*/  SHF.R.U64 R2, R2, 0x10, R3 ;  /* 0x0000001002027819 */ /* 0x000fe20000001203 */
[----:B------:R-:W-:Y:S01]  /*9eb0*/  HADD2.F32 R48, -RZ, R48.H0_H0 ;  /* 0x20000030ff307230 */ /* 0x000fe20000004100 */
[----:B------:R-:W-:-:S02]  /*9ec0*/  LOP3.LUT R12, R13, 0x38, R18, 0xf8, !PT ;  /* 0x000000380d0c7812 */ /* 0x000fc400078ef812 */
[----:B------:R-:W-:Y:S02]  /*9ed0*/  SHF.R.U32.HI R15, RZ, 0x3, R13 ;  /* 0x00000003ff0f7819 */ /* 0x000fe4000001160d */
[----:B------:R-:W-:Y:S02]  /*9ee0*/  SHF.R.U32.HI R49, RZ, 0x10, R3 ;  /* 0x00000010ff317819 */ /* 0x000fe40000011603 */
[----:B------:R-:W-:Y:S02]  /*9ef0*/  LOP3.LUT R12, R12, R15, RZ, 0x3c, !PT ;  /* 0x0000000f0c0c7212 */ /* 0x000fe400078e3cff */
[----:B------:R-:W-:Y:S02]  /*9f00*/  LOP3.LUT R24, R15, R36, R13, 0x1e, !PT ;  /* 0x000000240f187212 */ /* 0x000fe400078e1e0d */
[----:B------:R-:W-:Y:S02]  /*9f10*/  SHF.R.U64 R3, R20, 0x10, R21 ;  /* 0x0000001014037819 */ /* 0x000fe40000001215 */
[----:B------:R-:W-:-:S02]  /*9f20*/  SHF.R.U64 R20, R30, 0x10, R31 ;  /* 0x000000101e147819 */ /* 0x000fc4000000121f */
[----:B------:R-:W-:Y:S01]  /*9f30*/  SHF.R.U32.HI R54, RZ, 0x10, R31 ;  /* 0x00000010ff367819 */ /* 0x000fe2000001161f */
[----:B------:R-:W-:Y:S01]  /*9f40*/  HADD2.F32 R3, -RZ, R3.H0_H0 ;  /* 0x20000003ff037230 */ /* 0x000fe20000004100 */
[----:B------:R-:W-:-:S03]  /*9f50*/  SHF.R.U32.HI R41, RZ, 0x10, R21 ;  /* 0x00000010ff297819 */ /* 0x000fc60000011615 */
[----:B------:R-:W-:Y:S02]  /*9f60*/  HADD2.F32 R54, -RZ, R54.H0_H0 ;  /* 0x20000036ff367230 */ /* 0x000fe40000004100 */
[C---:B--2---:R-:W-:Y:S02]  /*9f70*/  IMAD R12, R25.reuse, 0x200, R12 ;  /* 0x00000200190c7824 */ /* 0x044fe400078e020c */
[----:B------:R-:W-:Y:S02]  /*9f80*/  IMAD R24, R25, 0x200, R24 ;  /* 0x0000020019187824 */ /* 0x000fe400078e0218 */
[--C-:B------:R-:W-:Y:S02]  /*9f90*/  IMAD R37, R12, 0x2, R17.reuse ;  /* 0x000000020c257824 */ /* 0x100fe400078e0211 */
[----:B------:R-:W-:-:S03]  /*9fa0*/  IMAD R38, R24, 0x2, R17 ;  /* 0x0000000218267824 */ /* 0x000fc600078e0211 */
[----:B------:R-:W0:Y:S04]  /*9fb0*/  LDS.128 R12, [R37+0x20400] ;  /* 0x02040000250c7984 */ /* 0x000e280000000c00 */
[----:B------:R-:W1:Y:S01]  /*9fc0*/  LDS.128 R24, [R38+0x20400] ;  /* 0x0204000026187984 */ /* 0x000e620000000c00 */
[--C-:B0-----:R-:W-:Y:S02]  /*9fd0*/  HADD2.F32 R42, -RZ, R15.reuse.H0_H0 ;  /* 0x2000000fff2a7230 */ /* 0x101fe40000004100 */
[----:B------:R-:W-:Y:S02]  /*9fe0*/  HADD2.F32 R29, -RZ, R15.H1_H1 ;  /* 0x3000000fff1d7230 */ /* 0x000fe40000004100 */
[----:B-1----:R-:W-:Y:S02]  /*9ff0*/  HADD2.F32 R15, -RZ, R25.H0_H0 ;  /* 0x20000019ff0f7230 */ /* 0x002fe40000004100 */
[----:B------:R-:W-:-:S02]  /*a000*/  HADD2.F32 R30, -RZ, R13.H0_H0 ;  /* 0x2000000dff1e7230 */ /* 0x000fc40000004100 */
[----:B------:R-:W-:Y:S02]  /*a010*/  HADD2.F32 R31, -RZ, R25.H1_H1 ;  /* 0x30000019ff1f7230 */ /* 0x000fe40000004100 */
[CC--:B------:R-:W-:Y:S01]  /*a020*/  FMUL.FTZ R25, R15.reuse, R47.reuse ;  /* 0x0000002f0f197220 */ /* 0x0c0fe20000410000 */
[-C--:B------:R-:W-:Y:S01]  /*a030*/  FMUL.FTZ R51, R15, R46.reuse ;  /* 0x0000002e0f337220 */ /* 0x080fe20000410000 */
[----:B------:R-:W-:Y:S02]  /*a040*/  HADD2.F32 R40, -RZ, R13.H1_H1 ;  /* 0x3000000dff287230 */ /* 0x000fe40000004100 */
        /* <DEDUP_REMOVED lines=8> */
[C---:B------:R-:W-:Y:S01]  /*a0d0*/  FFMA.FTZ R30, R40.reuse, R46, -R53 ;  /* 0x0000002e281e7223 */ /* 0x040fe20000010835 */
[----:B------:R-:W-:Y:S02]  /*a0e0*/  HADD2.F32 R43, -RZ, R27.H1_H1 ;  /* 0x3000001bff2b7230 */ /* 0x000fe40000004100 */
[C---:B------:R-:W-:Y:S01]  /*a0f0*/  FMUL.FTZ R51, R45.reuse, R49 ;  /* 0x000000312d337220 */ /* 0x040fe20000410000 */
[----:B------:R-:W-:Y:S01]  /*a100*/  FFMA.FTZ R40, R40, R48, R31 ;  /* 0x0000003028287223 */ /* 0x000fe2000001001f */
[----:B------:R-:W-:Y:S01]  /*a110*/  FMUL.FTZ R46, R45, R47 ;  /* 0x0000002f2d2e7220 */ /* 0x000fe20000410000 */
[----:B------:R-:W-:-:S02]  /*a120*/  HADD2.F32 R48, -RZ, R41.H0_H0 ;  /* 0x20000029ff307230 */ /* 0x000fc40000004100 */
[C---:B------:R-:W-:Y:S01]  /*a130*/  FFMA.FTZ R31, R42.reuse, R47, -R51 ;  /* 0x0000002f2a1f7223 */ /* 0x040fe20000010833 */
[----:B------:R-:W-:Y:S02]  /*a140*/  HADD2.F32 R39, -RZ, R24.H0_H0 ;  /* 0x20000018ff277230 */ /* 0x000fe40000004100 */
[C---:B------:R-:W-:Y:S01]  /*a150*/  FMUL.FTZ R52, R43.reuse, R54 ;  /* 0x000000362b347220 */ /* 0x040fe20000410000 */
[----:B------:R-:W-:Y:S02]  /*a160*/  HADD2.F32 R50, -RZ, R50.H0_H0 ;  /* 0x20000032ff327230 */ /* 0x000fe40000004100 */
[----:B------:R-:W-:Y:S01]  /*a170*/  FFMA.FTZ R42, R42, R49, R46 ;  /* 0x000000312a2a7223 */ /* 0x000fe2000001002e */
[----:B------:R-:W-:Y:S02]  /*a180*/  HADD2.F32 R46, -RZ, R55.H0_H0 ;  /* 0x20000037ff2e7230 */ /* 0x000fe40000004100 */
[----:B------:R-:W-:Y:S01]  /*a190*/  FMUL.FTZ R62, R43, R48 ;  /* 0x000000302b3e7220 */ /* 0x000fe20000410000 */
[----:B------:R-:W-:-:S02]  /*a1a0*/  HADD2.F32 R21, -RZ, R12.H0_H0 ;  /* 0x2000000cff157230 */ /* 0x000fc40000004100 */
[----:B------:R-:W-:Y:S01]  /*a1b0*/  FFMA.FTZ R60, R29, R48, -R52 ;  /* 0x000000301d3c7223 */ /* 0x000fe20000010834 */
[----:B------:R-:W-:Y:S02]  /*a1c0*/  HADD2.F32 R27, -RZ, R26.H0_H0 ;  /* 0x2000001aff1b7230 */ /* 0x000fe40000004100 */
[C---:B------:R-:W-:Y:S01]  /*a1d0*/  FMUL.FTZ R58, R39.reuse, R50 ;  /* 0x00000032273a7220 */ /* 0x040fe20000410000 */
[----:B------:R-:W-:Y:S02]  /*a1e0*/  HADD2.F32 R52, -RZ, R44.H1_H1 ;  /* 0x3000002cff347230 */ /* 0x000fe40000004100 */
[----:B------:R-:W-:Y:S01]  /*a1f0*/  FMUL.FTZ R39, R39, R46 ;  /* 0x0000002e27277220 */ /* 0x000fe20000410000 */
[----:B------:R-:W-:Y:S02]  /*a200*/  HADD2.F32 R48, -RZ, R35.H0_H0 ;  /* 0x20000023ff307230 */ /* 0x000fe40000004100 */
[----:B------:R-:W-:Y:S01]  /*a210*/  FFMA.FTZ R43, R29, R54, R62 ;  /* 0x000000361d2b7223 */ /* 0x000fe2000001003e */
[----:B------:R-:W-:Y:S01]  /*a220*/  FFMA.FTZ R58, R21, R46, -R58 ;  /* 0x0000002e153a7223 */ /* 0x000fe2000001083a */
[----:B------:R-:W-:-:S02]  /*a230*/  HADD2.F32 R13, -RZ, R14.H0_H0 ;  /* 0x2000000eff0d7230 */ /* 0x000fc40000004100 */
[C---:B------:R-:W-:Y:S01]  /*a240*/  FMUL.FTZ R54, R27.reuse, R52 ;  /* 0x000000341b367220 */ /* 0x040fe20000410000 */
[----:B------:R-:W-:Y:S01]  /*a250*/  FMUL.FTZ R46, R27, R48 ;  /* 0x000000301b2e7220 */ /* 0x000fe20000410000 */
[----:B------:R-:W-:Y:S02]  /*a260*/  HADD2.F32 R24, -RZ, R24.H1_H1 ;  /* 0x30000018ff187230 */ /* 0x000fe40000004100 */
[----:B------:R-:W-:Y:S01]  /*a270*/  FFMA.FTZ R39, R21, R50, R39 ;  /* 0x0000003215277223 */ /* 0x000fe20000010027 */
[----:B------:R-:W-:Y:S02]  /*a280*/  HADD2.F32 R26, -RZ, R26.H1_H1 ;  /* 0x3000001aff1a7230 */ /* 0x000fe40000004100 */
[C---:B------:R-:W-:Y:S01]  /*a290*/  FFMA.FTZ R54, R13.reuse, R48, -R54 ;  /* 0x000000300d367223 */ /* 0x040fe20000010836 */
[----:B------:R-:W-:Y:S02]  /*a2a0*/  HADD2.F32 R27, -RZ, R28.H0_H0 ;  /* 0x2000001cff1b7230 */ /* 0x000fe40000004100 */
[----:B------:R-:W-:Y:S01]  /*a2b0*/  FFMA.FTZ R46, R13, R52, R46 ;  /* 0x000000340d2e7223 */ /* 0x000fe2000001002e */
[----:B------:R-:W-:Y:S01]  /*a2c0*/  HADD2.F32 R29, -RZ, R20.H0_H0 ;  /* 0x20000014ff1d7230 */ /* 0x000fe20000004100 */
[----:B------:R-:W-:Y:S01]  /*a2d0*/  F2FP.F16.F32.PACK_AB R25, R40, R25 ;  /* 0x000000192819723e */ /* 0x000fe200000000ff */
        /* <DEDUP_REMOVED lines=18> */
[----:B------:R-:W-:-:S05]  /*a400*/  F2FP.F16.F32.PACK_AB R26, R29, R46 ;  /* 0x0000002e1d1a723e */ /* 0x000fca00000000ff */
[----:B------:R1:W-:Y:S02]  /*a410*/  STS.128 [R38+0x20400], R24 ;  /* 0x0204001826007388 */ /* 0x0003e40000000c00 */
.L_x_5295:
[----:B------:R-:W-:Y:S05]  /*a420*/  BSYNC B1 ;  /* 0x0000000000017941 */ /* 0x000fea0003800000 */
.L_x_5294:
[----:B------:R-:W-:Y:S02]  /*a430*/  PRMT R33, R32, 0x7610, R33 ;  /* 0x0000761020217816 */ /* 0x000fe40000000021 */
[----:B------:R-:W-:Y:S01]  /*a440*/  PRMT R41, R34, 0x7610, R41 ;  /* 0x0000761022297816 */ /* 0x000fe20000000029 */
[----:B------:R-:W-:Y:S06]  /*a450*/  @P0 BRA `(.L_x_5286) ;  /* 0x0000000400800947 */ /* 0x000fec0003800000 */
[----:B------:R-:W2:Y:S01]  /*a460*/  LDL R42, [R1+0x78] ;  /* 0x00007800012a7983 */ /* 0x000ea20000100800 */
[----:B01----:R-:W-:-:S04]  /*a470*/  VIADD R12, R187, 0x20 ;  /* 0x00000020bb0c7836 */ /* 0x003fc80000000000 */
[----:B------:R-:W-:Y:S01]  /*a480*/  IMAD.SHL.U32 R3, R12, 0x40, RZ ;  /* 0x000000400c037824 */ /* 0x000fe200078e00ff */
[----:B------:R-:W-:-:S04]  /*a490*/  SHF.R.S32.HI R2, RZ, 0x1f, R12 ;  /* 0x0000001fff027819 */ /* 0x000fc8000001140c */
[----:B------:R-:W-:Y:S02]  /*a4a0*/  LEA.HI R2, R2, R12, RZ, 0x3 ;  /* 0x0000000c02027211 */ /* 0x000fe400078f18ff */
[----:B------:R-:W-:-:S03]  /*a4b0*/  LOP3.LUT R3, R3, 0x1c0, RZ, 0xc0, !PT ;  /* 0x000001c003037812 */ /* 0x000fc600078ec0ff */
[----:B------:R-:W-:Y:S01]  /*a4c0*/  IMAD.SHL.U32 R2, R2, 0x40, RZ ;  /* 0x0000004002027824 */ /* 0x000fe200078e00ff */
[----:B------:R-:W-:-:S04]  /*a4d0*/  SHF.R.U32.HI R12, RZ, 0x3, R3 ;  /* 0x00000003ff0c7819 */ /* 0x000fc80000011603 */
[----:B------:R-:W-:Y:S02]  /*a4e0*/  LOP3.LUT R36, R12, R36, R3, 0x1e, !PT ;  /* 0x000000240c247212 */ /* 0x000fe400078e1e03 */
[----:B------:R-:W-:-:S05]  /*a4f0*/  LOP3.LUT R3, R2, 0xfffffe00, RZ, 0xc0, !PT ;  /* 0xfffffe0002037812 */ /* 0x000fca00078ec0ff */
[----:B------:R-:W-:-:S04]  /*a500*/  IMAD.IADD R2, R3, 0x1, R36 ;  /* 0x0000000103027824 */ /* 0x000fc800078e0224 */
[----:B------:R-:W-:-:S05]  /*a510*/  IMAD R2, R2, 0x2, R17 ;  /* 0x0000000202027824 */ /* 0x000fca00078e0211 */
[----:B------:R-:W0:Y:S01]  /*a520*/  LDS.128 R24, [R2+0x20400] ;  /* 0x0204000002187984 */ /* 0x000e220000000c00 */
[----:B------:R-:W-:Y:S02]  /*a530*/  SHF.R.U64 R3, R8, 0x10, R9 ;  /* 0x0000001008037819 */ /* 0x000fe40000001209 */
[--C-:B------:R-:W-:Y:S02]  /*a540*/  SHF.R.U64 R8, R4, 0x10, R5.reuse ;  /* 0x0000001004087819 */ /* 0x100fe40000001205 */
[----:B------:R-:W-:Y:S01]  /*a550*/  SHF.R.U32.HI R32, RZ, 0x10, R5 ;  /* 0x00000010ff207819 */ /* 0x000fe20000011605 */
[----:B------:R-:W-:Y:S01]  /*a560*/  HADD2.F32 R31, -RZ, R55.H1_H1 ;  /* 0x30000037ff1f7230 */ /* 0x000fe20000004100 */
[----:B------:R-:W-:Y:S01]  /*a570*/  SHF.R.U64 R5, R6, 0x10, R7 ;  /* 0x0000001006057819 */ /* 0x000fe20000001207 */
[----:B------:R-:W-:Y:S01]  /*a580*/  HADD2.F32 R29, -RZ, R57.H1_H1 ;  /* 0x30000039ff1d7230 */ /* 0x000fe20000004100 */
[----:B------:R-:W-:Y:S01]  /*a590*/  SHF.R.U32.HI R36, RZ, 0x10, R9 ;  /* 0x00000010ff247819 */ /* 0x000fe20000011609 */
[----:B------:R-:W-:-:S02]  /*a5a0*/  HADD2.F32 R32, -RZ, R32.H0_H0 ;  /* 0x20000020ff207230 */ /* 0x000fc40000004100 */
[----:B------:R-:W-:Y:S01]  /*a5b0*/  HADD2.F32 R44, -RZ, R44.H0_H0 ;  /* 0x2000002cff2c7230 */ /* 0x000fe20000004100 */
[----:B------:R-:W-:Y:S01]  /*a5c0*/  SHF.R.U32.HI R39, RZ, 0x10, R7 ;  /* 0x00000010ff277819 */ /* 0x000fe20000011607 */
[----:B------:R-:W-:Y:S01]  /*a5d0*/  HADD2.F32 R35, -RZ, R35.H1_H1 ;  /* 0x30000023ff237230 */ /* 0x000fe20000004100 */
[----:B------:R-:W-:Y:S01]  /*a5e0*/  SHF.R.U32.HI R40, RZ, 0x10, R11 ;  /* 0x00000010ff287819 */ /* 0x000fe2000001160b */
[--C-:B0-----:R-:W-:Y:S02]  /*a5f0*/  HADD2.F32 R6, -RZ, R25.reuse.H0_H0 ;  /* 0x20000019ff067230 */ /* 0x101fe40000004100 */
[----:B------:R-:W-:-:S03]  /*a600*/  HADD2.F32 R25, -RZ, R25.H1_H1 ;  /* 0x30000019ff197230 */ /* 0x000fc60000004100 */
[C---:B------:R-:W-:Y:S01]  /*a610*/  FMUL.FTZ R30, R6.reuse, R31 ;  /* 0x0000001f061e7220 */ /* 0x040fe20000410000 */
[----:B------:R-:W-:Y:S01]  /*a620*/  FMUL.FTZ R34, R6, R29 ;  /* 0x0000001d06227220 */ /* 0x000fe20000410000 */
[----:B------:R-:W-:Y:S02]  /*a630*/  HADD2.F32 R20, -RZ, R24.H0_H0 ;  /* 0x20000018ff147230 */ /* 0x000fe40000004100 */
[--C-:B------:R-:W-:Y:S01]  /*a640*/  HADD2.F32 R28, -RZ, R27.reuse.H0_H0 ;  /* 0x2000001bff1c7230 */ /* 0x100fe20000004100 */
[----:B------:R-:W-:Y:S01]  /*a650*/  SHF.R.U64 R4, R10, 0x10, R11 ;  /* 0x000000100a047819 */ /* 0x000fe2000000120b */
[----:B------:R-:W-:Y:S02]  /*a660*/  HADD2.F32 R21, -RZ, R26.H0_H0 ;  /* 0x2000001aff157230 */ /* 0x000fe40000004100 */
[----:B------:R-:W-:-:S03]  /*a670*/  HADD2.F32 R27, -RZ, R27.H1_H1 ;  /* 0x3000001bff1b7230 */ /* 0x000fc60000004100 */
[----:B------:R-:W-:Y:S01]  /*a680*/  FMUL.FTZ R37, R21, R35 ;  /* 0x0000002315257220 */ /* 0x000fe20000410000 */
[----:B------:R-:W-:Y:S02]  /*a690*/  HADD2.F32 R24, -RZ, R24.H1_H1 ;  /* 0x30000018ff187230 */ /* 0x000fe40000004100 */
[----:B------:R-:W-:Y:S02]  /*a6a0*/  HADD2.F32 R3, -RZ, R3.H0_H0 ;  /* 0x20000003ff037230 */ /* 0x000fe40000004100 */
[----:B------:R-:W-:Y:S01]  /*a6b0*/  HADD2.F32 R26, -RZ, R26.H1_H1 ;  /* 0x3000001aff1a7230 */ /* 0x000fe20000004100 */
[----:B--2---:R-:W0:Y:S02]  /*a6c0*/  LDS.128 R12, [R42+0x20400] ;  /* 0x020400002a0c7984 */ /* 0x004e240000000c00 */
[--C-:B0-----:R-:W-:Y:S02]  /*a6d0*/  HADD2.F32 R9, -RZ, R13.reuse.H0_H0 ;  /* 0x2000000dff097230 */ /* 0x101fe40000004100 */
[----:B------:R-:W-:-:S03]  /*a6e0*/  HADD2.F32 R13, -RZ, R13.H1_H1 ;  /* 0x3000000dff0d7230 */ /* 0x000fc60000004100 */
[----:B------:R-:W-:Y:S01]  /*a6f0*/  FFMA.FTZ R6, R9, R29, -R30 ;  /* 0x0000001d09067223 */ /* 0x000fe2000001081e */
[----:B------:R-:W-:Y:S02]  /*a700*/  HADD2.F32 R30, -RZ, R36.H0_H0 ;  /* 0x20000024ff1e7230 */ /* 0x000fe40000004100 */
[----:B------:R-:W-:Y:S01]  /*a710*/  FMUL.FTZ R36, R25, R32 ;  /* 0x0000002019247220 */ /* 0x000fe20000410000 */
[----:B------:R-:W-:Y:S01]  /*a720*/  FFMA.FTZ R34, R9, R31, R34 ;  /* 0x0000001f09227223 */ /* 0x000fe20000010022 */
[----:B------:R-:W-:Y:S02]  /*a730*/  HADD2.F32 R7, -RZ, R12.H0_H0 ;  /* 0x2000000cff077230 */ /* 0x000fe40000004100 */
[----:B------:R-:W-:Y:S02]  /*a740*/  HADD2.F32 R9, -RZ, R57.H0_H0 ;  /* 0x20000039ff097230 */ /* 0x000fe40000004100 */
[-C--:B------:R-:W-:Y:S01]  /*a750*/  FMUL.FTZ R38, R25, R30.reuse ;  /* 0x0000001e19267220 */ /* 0x080fe20000410000 */
[----:B------:R-:W-:Y:S01]  /*a760*/  FFMA.FTZ R29, R13, R30, -R36 ;  /* 0x0000001e0d1d7223 */ /* 0x000fe20000010824 */
[----:B------:R-:W-:-:S02]  /*a770*/  FMUL.FTZ R30, R20, R44 ;  /* 0x0000002c141e7220 */ /* 0x000fc40000410000 */
[----:B------:R-:W-:Y:S01]  /*a780*/  FFMA.FTZ R31, R13, R32, R38 ;  /* 0x000000200d1f7223 */ /* 0x000fe20000010026 */
[-C--:B------:R-:W-:Y:S01]  /*a790*/  FMUL.FTZ R25, R20, R9.reuse ;  /* 0x0000000914197220 */ /* 0x080fe20000410000 */
[C---:B------:R-:W-:Y:S01]  /*a7a0*/  FFMA.FTZ R13, R7.reuse, R9, -R30 ;  /* 0x00000009070d7223 */ /* 0x040fe2000001081e */
[--C-:B------:R-:W-:Y:S02]  /*a7b0*/  HADD2.F32 R9, -RZ, R33.reuse.H0_H0 ;  /* 0x20000021ff097230 */ /* 0x100fe40000004100 */
[----:B------:R-:W-:Y:S02]  /*a7c0*/  HADD2.F32 R33, -RZ, R33.H1_H1 ;  /* 0x30000021ff217230 */ /* 0x000fe40000004100 */
[----:B------:R-:W-:Y:S01]  /*a7d0*/  FFMA.FTZ R25, R7, R44, R25 ;  /* 0x0000002c07197223 */ /* 0x000fe20000010019 */
[----:B------:R-:W-:Y:S02]  /*a7e0*/  HADD2.F32 R11, -RZ, R15.H0_H0 ;  /* 0x2000000fff0b7230 */ /* 0x000fe40000004100 */
[----:B------:R-:W-:-:S02]  /*a7f0*/  HADD2.F32 R7, -RZ, R41.H0_H0 ;  /* 0x20000029ff077230 */ /* 0x000fc40000004100 */
[C---:B------:R-:W-:Y:S01]  /*a800*/  FMUL.FTZ R32, R28.reuse, R33 ;  /* 0x000000211c207220 */ /* 0x040fe20000410000 */
[----:B------:R-:W-:Y:S02]  /*a810*/  HADD2.F32 R10, -RZ, R14.H0_H0 ;  /* 0x2000000eff0a7230 */ /* 0x000fe40000004100 */
[----:B------:R-:W-:Y:S02]  /*a820*/  HADD2.F32 R30, -RZ, R39.H0_H0 ;  /* 0x20000027ff1e7230 */ /* 0x000fe40000004100 */
[----:B------:R-:W-:Y:S02]  /*a830*/  HADD2.F32 R20, -RZ, R40.H0_H0 ;  /* 0x20000028ff147230 */ /* 0x000fe40000004100 */
[-C--:B------:R-:W-:Y:S01]  /*a840*/  FMUL.FTZ R28, R28, R7.reuse ;  /* 0x000000071c1c7220 */ /* 0x080fe20000410000 */
[----:B------:R-:W-:Y:S01]  /*a850*/  FFMA.FTZ R32, R11, R7, -R32 ;  /* 0x000000070b207223 */ /* 0x000fe20000010820 */
[----:B------:R-:W-:Y:S02]  /*a860*/  HADD2.F32 R7, -RZ, R8.H0_H0 ;  /* 0x20000008ff077230 */ /* 0x000fe40000004100 */
[----:B------:R-:W-:Y:S01]  /*a870*/  FMUL.FTZ R21, R21, R9 ;  /* 0x0000000915157220 */ /* 0x000fe20000410000 */
[----:B------:R-:W-:-:S02]  /*a880*/  HADD2.F32 R15, -RZ, R15.H1_H1 ;  /* 0x3000000fff0f7230 */ /* 0x000fc40000004100 */
[C---:B------:R-:W-:Y:S01]  /*a890*/  FFMA.FTZ R37, R10.reuse, R9, -R37 ;  /* 0x000000090a257223 */ /* 0x040fe20000010825 */
[C---:B------:R-:W-:Y:S01]  /*a8a0*/  FMUL.FTZ R36, R27.reuse, R30 ;  /* 0x0000001e1b247220 */ /* 0x040fe20000410000 */
[----:B------:R-:W-:Y:S01]  /*a8b0*/  FMUL.FTZ R38, R27, R20 ;  /* 0x000000141b267220 */ /* 0x000fe20000410000 */
[----:B------:R-:W-:Y:S02]  /*a8c0*/  HADD2.F32 R9, -RZ, R5.H0_H0 ;  /* 0x20000005ff097230 */ /* 0x000fe40000004100 */
[----:B------:R-:W-:Y:S01]  /*a8d0*/  FFMA.FTZ R28, R11, R33, R28 ;  /* 0x000000210b1c7223 */ /* 0x000fe2000001001c */
[----:B------:R-:W-:Y:S02]  /*a8e0*/  HADD2.F32 R5, -RZ, R4.H0_H0 ;  /* 0x20000004ff057230 */ /* 0x000fe40000004100 */
[----:B------:R-:W-:Y:S01]  /*a8f0*/  FFMA.FTZ R10, R10, R35, R21 ;  /* 0x000000230a0a7223 */ /* 0x000fe20000010015 */
[----:B------:R-:W-:Y:S02]  /*a900*/  HADD2.F32 R12, -RZ, R12.H1_H1 ;  /* 0x3000000cff0c7230 */ /* 0x000fe40000004100 */
[----:B------:R-:W-:Y:S01]  /*a910*/  FMUL.FTZ R11, R24, R7 ;  /* 0x00000007180b7220 */ /* 0x000fe20000410000 */
[----:B------:R-:W-:-:S02]  /*a920*/  HADD2.F32 R14, -RZ, R14.H1_H1 ;  /* 0x3000000eff0e7230 */ /* 0x000fc40000004100 */
[C---:B------:R-:W-:Y:S01]  /*a930*/  FFMA.FTZ R21, R15.reuse, R20, -R36 ;  /* 0x000000140f157223 */ /* 0x040fe20000010824 */
[----:B------:R-:W-:Y:S01]  /*a940*/  FFMA.FTZ R27, R15, R30, R38 ;  /* 0x0000001e0f1b7223 */ /* 0x000fe20000010026 */
[----:B------:R-:W-:Y:S01]  /*a950*/  FMUL.FTZ R24, R24, R3 ;  /* 0x0000000318187220 */ /* 0x000fe20000410000 */
[C---:B------:R-:W-:Y:S01]  /*a960*/  FMUL.FTZ R15, R26.reuse, R9 ;  /* 0x000000091a0f7220 */ /* 0x040fe20000410000 */
[----:B------:R-:W-:Y:S01]  /*a970*/  FMUL.FTZ R26, R26, R5 ;  /* 0x000000051a1a7220 */ /* 0x000fe20000410000 */
[C---:B------:R-:W-:Y:S01]  /*a980*/  FFMA.FTZ R4, R12.reuse, R3, -R11 ;  /* 0x000000030c047223 */ /* 0x040fe2000001080b */
[----:B------:R-:W-:Y:S01]  /*a990*/  FFMA.FTZ R8, R12, R7, R24 ;  /* 0x000000070c087223 */ /* 0x000fe20000010018 */
[C---:B------:R-:W-:Y:S01]  /*a9a0*/  FFMA.FTZ R12, R14.reuse, R5, -R15 ;  /* 0x000000050e0c7223 */ /* 0x040fe2000001080f */
[----:B------:R-:W-:Y:S01]  /*a9b0*/  FFMA.FTZ R3, R14, R9, R26 ;  /* 0x000000090e037223 */ /* 0x000fe2000001001a */
[----:B------:R-:W-:Y:S02]  /*a9c0*/  F2FP.F16.F32.PACK_AB R5, R29, R6 ;  /* 0x000000061d05723e */ /* 0x000fe400000000ff */
[----:B------:R-:W-:-:S02]  /*a9d0*/  F2FP.F16.F32.PACK_AB R7, R21, R32 ;  /* 0x000000201507723e */ /* 0x000fc400000000ff */
[----:B------:R-:W-:Y:S02]  /*a9e0*/  F2FP.F16.F32.PACK_AB R4, R4, R13 ;  /* 0x0000000d0404723e */ /* 0x000fe400000000ff */
[----:B------:R-:W-:Y:S02]  /*a9f0*/  F2FP.F16.F32.PACK_AB R6, R12, R37 ;  /* 0x000000250c06723e */ /* 0x000fe400000000ff */
[----:B------:R-:W-:Y:S02]  /*aa00*/  F2FP.F16.F32.PACK_AB R11, R27, R28 ;  /* 0x0000001c1b0b723e */ /* 0x000fe400000000ff */
[----:B------:R-:W-:Y:S02]  /*aa10*/  F2FP.F16.F32.PACK_AB R9, R31, R34 ;  /* 0x000000221f09723e */ /* 0x000fe400000000ff */
[----:B------:R-:W-:Y:S02]  /*aa20*/  F2FP.F16.F32.PACK_AB R8, R8, R25 ;  /* 0x000000190808723e */ /* 0x000fe400000000ff */
[----:B------:R-:W-:Y:S01]  /*aa30*/  F2FP.F16.F32.PACK_AB R10, R3, R10 ;  /* 0x0000000a030a723e */ /* 0x000fe200000000ff */
[----:B------:R3:W-:Y:S04]  /*aa40*/  STS.128 [R42+0x20400], R4 ;  /* 0x020400042a007388 */ /* 0x0007e80000000c00 */
[----:B------:R3:W-:Y:S02]  /*aa50*/  STS.128 [R2+0x20400], R8 ;  /* 0x0204000802007388 */ /* 0x0007e40000000c00 */
.L_x_5286:
[----:B------:R-:W-:Y:S05]  /*aa60*/  BSYNC B0 ;  /* 0x0000000000007941 */ /* 0x000fea0003800000 */
.L_x_5272:
        /* <DEDUP_REMOVED lines=8> */
.L_x_5269:
[----:B------:R-:W-:-:S13]  /*aaf0*/  ISETP.NE.AND P0, PT, R188, 0x3, PT ;  /* 0x00000003bc00780c */ /* 0x000fda0003f05270 */
[----:B------:R-:W-:Y:S05]  /*ab00*/  @!P0 BRA `(.L_x_5296) ;  /* 0x0000000000048947 */ /* 0x000fea0003800000 */
[----:B------:R-:W-:Y:S01]  /*ab10*/  BPT.TRAP 0x1 ;  /* 0x000000040000795c */ /* 0x000fe20000300000 */
.L_x_5296:
[----:B------:R-:W-:Y:S01]  /*ab20*/  IMAD R21, R22, 0x8, R17 ;  /* 0x0000000816157824 */ /* 0x000fe200078e0211 */
[----:B01----:R-:W-:-:S04]  /*ab30*/  SHF.L.U32 R12, R23, 0x1f, RZ ;  /* 0x0000001f170c7819 */ /* 0x003fc800000006ff */
[----:B------:R0:W1:Y:S01]  /*ab40*/  SYNCS.PHASECHK.TRANS64.TRYWAIT P1, [R21+URZ+0x38830], R12 ;  /* 0x0388300c150075a7 */ /* 0x000062000802017f */
[----:B------:R-:W-:Y:S05]  /*ab50*/  @!P0 BRA `(.L_x_5297) ;  /* 0x0000000000048947 */ /* 0x000fea0003800000 */
[----:B------:R-:W-:Y:S01]  /*ab60*/  BPT.TRAP 0x1 ;  /* 0x000000040000795c */ /* 0x000fe20000300000 */
.L_x_5297:
[C---:B---3--:R-:W-:Y:S02]  /*ab70*/  VIADD R2, R17.reuse, 0x22400 ;  /* 0x0002240011027836 */ /* 0x048fe40000000000 */
        /* <DEDUP_REMOVED lines=9> */
.L_x_5298:
[----:B--2---:R-:W-:Y:S01]  /*ac10*/  LOP3.LUT R4, R3, 0x10000, RZ, 0xfc, !PT ;  /* 0x0001000003047812 */ /* 0x004fe200078efcff */
        /* <DEDUP_REMOVED lines=15> */
[----:B------:R-:W-:Y:S02]  /*ad10*/  VIADD R8, R4, 0x4 ;  /* 0x0000000404087836 */ /* 0x000fe40000000000 */
[----:B------:R-:W-:Y:S02]  /*ad20*/  IMAD.MOV.U32 R9, RZ, RZ, 0x40000040 ;  /* 0x40000040ff097424 */ /* 0x000fe400078e00ff */
[----:B------:R-:W-:Y:S02]  /*ad30*/  IMAD.MOV.U32 R3, RZ, RZ, 0x40000040 ;  /* 0x40000040ff037424 */ /* 0x000fe400078e00ff */
[----:B------:R-:W-:Y:S01]  /*ad40*/  HGMMA.64x64x16.F32 R24, gdesc[UR4], RZ, !UPT, gsb0 ;  /* 0x00e00000041879f0 */ /* 0x000fe2000c0008ff */
[----:B------:R-:W-:Y:S02]  /*ad50*/  R2UR UR4, R10 ;  /* 0x000000000a0472ca */ /* 0x000fe400000e0000 */
        /* <DEDUP_REMOVED lines=28> */
.L_x_5532:
[----:B------:R-:W-:Y:S05]  /*af20*/  BSYNC B0 ;  /* 0x0000000000007941 */ /* 0x000fea0003800000 */
.L_x_5300:
[----:B------:R-:W-:Y:S05]  /*af30*/  @!P0 BRA `(.L_x_5302) ;  /* 0x0000000000048947 */ /* 0x000fea0003800000 */
[----:B------:R-:W-:Y:S01]  /*af40*/  BPT.TRAP 0x1 ;  /* 0x000000040000795c */ /* 0x000fe20000300000 */
.L_x_5302:
[----:B------:R3:W4:Y:S01]  /*af50*/  SYNCS.PHASECHK.TRANS64.TRYWAIT P1, [R21+URZ+0x38850], R12 ;  /* 0x0388500c150075a7 */ /* 0x000722000802017f */
[----:B------:R-:W-:Y:S05]  /*af60*/  @!P0 BRA `(.L_x_5303) ;  /* 0x0000000000048947 */ /* 0x000fea0003800000 */
[----:B------:R-:W-:Y:S01]  /*af70*/  BPT.TRAP 0x1 ;  /* 0x000000040000795c */ /* 0x000fe20000300000 */
.L_x_5303:
[----:B--2---:R-:W-:-:S05]  /*af80*/  VIADD R0, R17, 0x400 ;  /* 0x0000040011007836 */ /* 0x004fca0000000000 */
[----:B------:R-:W-:-:S04]  /*af90*/  SHF.R.U32.HI R0, RZ, 0x4, R0 ;  /* 0x00000004ff007819 */ /* 0x000fc80000011600 */
[----:B------:R-:W-:Y:S01]  /*afa0*/  LOP3.LUT R0, R0, 0x3fff, RZ, 0xc0, !PT ;  /* 0x00003fff00007812 */ /* 0x000fe200078ec0ff */
[----:B----4-:R-:W-:Y:S06]  /*afb0*/  @P1 BRA `(.L_x_5304) ;  /* 0x0000000000081947 */ /* 0x010fec0003800000 */
[----:B------:R-:W2:Y:S02]  /*afc0*/  SYNCS.PHASECHK.TRANS64.TRYWAIT P1, [R21+URZ+0x38850], R12 ;  /* 0x0388500c150075a7 */ /* 0x000ea4000802017f */
[----:B--2---:R-:W-:Y:S05]  /*afd0*/  @!P1 BRA `(.L_x_5305) ;  /* 0x0000019000c09947 */ /* 0x004fea0003800000 */
.L_x_5304:
[----:B------:R-:W-:Y:S05]  /*afe0*/  WARPSYNC.ALL ;  /* 0x0000000000007948 */ /* 0x000fea0003800000 */
[----:B------:R-:W-:Y:S01]  /*aff0*/  LOP3.LUT R209, R0, 0x10000, RZ, 0xfc, !PT ;  /* 0x0001000000d17812 */ /* 0x000fe200078efcff */
[----:B------:R-:W-:Y:S01]  /*b000*/  VIADD R0, R17, 0x26400 ;  /* 0x0002640011007836 */ /* 0x000fe20000000000 */
[----:B------:R-:W-:-:S03]  /*b010*/  WARPGROUP.ARRIVE ;  /* 0x00000000000079c5 */ /* 0x000fc60000000000 */
[----:B0123--:R-:W-:-:S03]  /*b020*/  IMAD R12, R22, 0x1000, R209 ;  /* 0x00001000160c7824 */ /* 0x00ffc600078e02d1 */
[----:B------:R-:W0:Y:S01]  /*b030*/  S2R R20, SR_TID.X ;  /* 0x0000000000147919 */ /* 0x000e220000002100 */
[----:B------:R-:W-:Y:S01]  /*b040*/  IMAD.MOV.U32 R13, RZ, RZ, 0x40000040 ;  /* 0x40000040ff0d7424 */ /* 0x000fe200078e00ff */
[----:B------:R-:W-:Y:S01]  /*b050*/  SHF.R.U32.HI R0, RZ, 0x4, R0 ;  /* 0x00000004ff007819 */ /* 0x000fe20000011600 */
[----:B------:R-:W-:Y:S01]  /*b060*/  IMAD.MOV.U32 R3, RZ, RZ, 0x40000040 ;  /* 0x40000040ff037424 */ /* 0x000fe200078e00ff */
[C---:B------:R-:W-:Y:S01]  /*b070*/  R2UR UR6, R12.reuse ;  /* 0x000000000c0672ca */ /* 0x040fe200000e0000 */
[----:B------:R-:W-:Y:S01]  /*b080*/  VIADD R14, R12, 0x2 ;  /* 0x000000020c0e7836 */ /* 0x000fe20000000000 */
[----:B------:R-:W-:Y:S01]  /*b090*/  LOP3.LUT R0, R0, 0x3fff, RZ, 0xc0, !PT ;  /* 0x00003fff00007812 */ /* 0x000fe200078ec0ff */
[----:B------:R-:W-:Y:S01]  /*b0a0*/  IMAD.MOV.U32 R15, RZ, RZ, 0x40000040 ;  /* 0x40000040ff0f7424 */ /* 0x000fe200078e00ff */
[----:B------:R-:W-:Y:S01]  /*b0b0*/  R2UR UR7, R13 ;  /* 0x000000000d0772ca */ /* 0x000fe200000e0000 */
[----:B------:R-:W-:Y:S01]  /*b0c0*/  IMAD.MOV.U32 R59, RZ, RZ, 0x40000040 ;  /* 0x40000040ff3b7424 */ /* 0x000fe200078e00ff */
[----:B------:R-:W-:Y:S01]  /*b0d0*/  LOP3.LUT R2, R0, 0x10000, RZ, 0xfc, !PT ;  /* 0x0001000000027812 */ /* 0x000fe200078efcff */
[----:B------:R-:W-:Y:S01]  /*b0e0*/  VIADD R61, R12, 0x800 ;  /* 0x000008000c3d7836 */ /* 0x000fe20000000000 */
[----:B------:R-:W-:-:S02]  /*b0f0*/  R2UR UR5, R3 ;  /* 0x00000000030572ca */ /* 0x000fc400000e0000 */
[C---:B------:R-:W-:Y:S01]  /*b100*/  R2UR UR4, R2.reuse ;  /* 0x00000000020472ca */ /* 0x040fe200000e0000 */
[C---:B------:R-:W-:Y:S02]  /*b110*/  VIADD R58, R2.reuse, 0x2 ;  /* 0x00000002023a7836 */ /* 0x040fe40000000000 */
[----:B------:R-:W-:-:S10]  /*b120*/  VIADD R57, R2, 0x800 ;  /* 0x0000080002397836 */ /* 0x000fd40000000000 */
        /* <DEDUP_REMOVED lines=355> */
[----:B------:R-:W-:Y:S02]  /*c760*/  R2UR UR6, R14 ;  /* 0x000000000e0672ca */ /* 0x000fe400000e0000 */
[----:B------:R-:W-:Y:S02]  /*c770*/  R2UR UR7, R15 ;  /* 0x000000000f0772ca */ /* 0x000fe400000e0000 */
[----:B------:R-:W-:Y:S02]  /*c780*/  R2UR UR4, R58 ;  /* 0x000000003a0472ca */ /* 0x000fe400000e0000 */
[----:B------:R-:W-:Y:S02]  /*c790*/  R2UR UR5, R59 ;  /* 0x000000003b0572ca */ /* 0x000fe400000e0000 */
        /* <DEDUP_REMOVED lines=19> */
.L_x_5306:
[----:B------:R-:W2:Y:S01]  /*c8d0*/  LDL R0, [R1+0x18] ;  /* 0x0000180001007983 */ /* 0x000ea20000100800 */
[----:B------:R-:W0:Y:S01]  /*c8e0*/  LDC R12, c[0x0][0x448] ;  /* 0x00011200ff0c7b82 */ /* 0x000e220000000800 */
[----:B------:R-:W-:Y:S02]  /*c8f0*/  ULDC UR4, c[0x0][0xa80] ;  /* 0x0002a00000047ab9 */ /* 0x000fe40000000800 */
[----:B------:R-:W3:Y:S01]  /*c900*/  LDL R20, [R1+0x10] ;  /* 0x0000100001147983 */ /* 0x000ee20000100800 */
[----:B------:R-:W-:-:S03]  /*c910*/  LOP3.LUT R16, R16, 0xffffffef, RZ, 0xc0, !PT ;  /* 0xffffffef10107812 */ /* 0x000fc600078ec0ff */
[----:B------:R-:W4:Y:S01]  /*c920*/  LDL R58, [R1] ;  /* 0x00000000013a7983 */ /* 0x000f220000100800 */
[----:B0-----:R-:W-:-:S13]  /*c930*/  ISETP.NE.AND P5, PT, R12, 0x1, PT ;  /* 0x000000010c00780c */ /* 0x001fda0003fa5270 */
[----:B------:R-:W0:Y:S01]  /*c940*/  @P5 LDC R13, c[0x0][0x44c] ;  /* 0x00011300ff0d5b82 */ /* 0x000e220000000800 */
[----:B------:R-:W-:-:S07]  /*c950*/  @P5 LOP3.LUT R16, R16, 0x10, RZ, 0xfc, !PT ;  /* 0x0000001010105812 */ /* 0x000fce00078efcff */
[----:B------:R-:W1:Y:S01]  /*c960*/  @P5 LDC R15, c[0x0][0x450] ;  /* 0x00011400ff0f5b82 */ /* 0x000e620000000800 */
[----:B--2---:R-:W-:-:S04]  /*c970*/  IMAD.IADD R0, R0, 0x1, R214 ;  /* 0x0000000100007824 */ /* 0x004fc800078e02d6 */
[----:B0-----:R-:W-:-:S05]  /*c980*/  @P5 IMAD.HI.U32 R12, R0, R13, RZ ;  /* 0x0000000d000c5227 */ /* 0x001fca00078e00ff */
[----:B-1----:R-:W-:Y:S01]  /*c990*/  @P5 SHF.R.U32.HI R0, RZ, R15, R12 ;  /* 0x0000000fff005219 */ /* 0x002fe2000001160c */
[----:B------:R-:W-:-:S04]  /*c9a0*/  IMAD R12, R168, -0x40, R57 ;  /* 0xffffffc0a80c7824 */ /* 0x000fc800078e0239 */
[----:B------:R-:W0:Y:S01]  /*c9b0*/  SHFL.IDX PT, R14, R0, RZ, 0x1c1f ;  /* 0x001c1fff000e7589 */ /* 0x000e2200000e0000 */
[----:B------:R-:W-:Y:S02]  /*c9c0*/  IADD3 R13, R213, 0x1, R12 ;  /* 0x00000001d50d7810 */ /* 0x000fe40007ffe00c */
[----:B---3--:R-:W-:Y:S02]  /*c9d0*/  IADD3 R12, -R20, R12, R213 ;  /* 0x0000000c140c7210 */ /* 0x008fe40007ffe1d5 */
[----:B------:R-:W-:-:S04]  /*c9e0*/  IADD3 R13, -R208, R13, -R20 ;  /* 0x0000000dd00d7210 */ /* 0x000fc80007ffe914 */
        /* <DEDUP_REMOVED lines=46> */
[----:B------:R-:W-:Y:S01]  /*ccd0*/  FMNMX.FTZ R20, R37, R20, !PT ;  /* 0x0000001425147209 */ /* 0x000fe20007810000 */
[----:B------:R-:W0:Y:S03]  /*cce0*/  SHFL.IDX PT, R14, R0, 0x1, 0x1c1f ;  /* 0x003c1f00000e7f89 */ /* 0x000e2600000e0000 */
[----:B------:R-:W-:-:S05]  /*ccf0*/  FMNMX.FTZ R20, R53, R20, !PT ;  /* 0x0000001435147209 */ /* 0x000fca0007810000 */
[----:B------:R-:W1:Y:S01]  /*cd00*/  SHFL.BFLY PT, R33, R20, 0x2, 0x1f ;  /* 0x0c401f0014217f89 */ /* 0x000e6200000e0000 */
[----:B0-----:R-:W-:-:S04]  /*cd10*/  VIADDMNMX R14, R14, R13, R12, PT ;  /* 0x0000000d0e0e7246 */ /* 0x001fc8000380010c */
[C---:B------:R-:W-:Y:S02]  /*cd20*/  ISETP.GT.AND P1, PT, R14.reuse, RZ, PT ;  /* 0x000000ff0e00720c */ /* 0x040fe40003f24270 */
[----:B------:R-:W-:Y:S02]  /*cd30*/  ISETP.GT.AND P2, PT, R14, 0x1, PT ;  /* 0x000000010e00780c */ /* 0x000fe40003f44270 */
[----:B-1----:R-:W-:Y:S02]  /*cd40*/  FMNMX.FTZ R24, R20, R33, !PT ;  /* 0x0000002114187209 */ /* 0x002fe40007810000 */
        /* <DEDUP_REMOVED lines=11> */
[----:B------:R-:W-:Y:S01]  /*ce00*/  FMNMX.FTZ R0, R31, R0, !PT ;  /* 0x000000001f007209 */ /* 0x000fe20007810000 */
[----:B------:R-:W0:Y:S01]  /*ce10*/  SHFL.BFLY PT, R13, R24, 0x1, 0x1f ;  /* 0x0c201f00180d7f89 */ /* 0x000e2200000e0000 */
        /* <DEDUP_REMOVED lines=18> */
[----:B------:R-:W-:Y:S01]  /*cf40*/  IMAD.U32 R12, RZ, RZ, UR4 ;  /* 0x00000004ff0c7e24 */ /* 0x000fe2000f8e00ff */
[----:B0-----:R-:W-:Y:S02]  /*cf50*/  FMNMX.FTZ R13, R24, R13, !PT ;  /* 0x0000000d180d7209 */ /* 0x001fe40007810000 */
[----:B------:R-:W-:Y:S02]  /*cf60*/  ISETP.GT.AND P1, PT, R14, 0x30, PT ;  /* 0x000000300e00780c */ /* 0x000fe40003f24270 */
[----:B------:R-:W-:-:S02]  /*cf70*/  FSEL R83, R47, -INF , P3 ;  /* 0xff8000002f537808 */ /* 0x000fc40001800000 */
[----:B------:R-:W-:Y:S01]  /*cf80*/  FMNMX.FTZ R20, R79, R20, !PT ;  /* 0x000000144f147209 */ /* 0x000fe20007810000 */
[----:B------:R-:W-:Y:S01]  /*cf90*/  FMUL.FTZ R24, R13, R12 ;  /* 0x0000000c0d187220 */ /* 0x000fe20000410000 */
[----:B------:R-:W-:Y:S02]  /*cfa0*/  ISETP.GT.AND P2, PT, R14, 0x31, PT ;  /* 0x000000310e00780c */ /* 0x000fe40003f44270 */
        /* <DEDUP_REMOVED lines=8> */
[----:B------:R-:W-:Y:S02]  /*d030*/  FSEL R93, R54, -INF , P1 ;  /* 0xff800000365d7808 */ /* 0x000fe40000800000 */
[----:B------:R-:W-:Y:S01]  /*d040*/  FMNMX.FTZ R20, R91, R20, !PT ;  /* 0x000000145b147209 */ /* 0x000fe20007810000 */
[----:B------:R-:W-:Y:S01]  /*d050*/  FFMA.FTZ R51, R25, R12, -R0 ;  /* 0x0000000c19337223 */ /* 0x000fe20000010800 */
[----:B------:R-:W-:-:S02]  /*d060*/  FSEL R25, R55, -INF , P2 ;  /* 0xff80000037197808 */ /* 0x000fc40001000000 */
[----:B------:R-:W-:-:S04]  /*d070*/  FMNMX.FTZ R20, R93, R20, !PT ;  /* 0x000000145d147209 */ /* 0x000fc80007810000 */
[----:B------:R-:W-:Y:S01]  /*d080*/  FMNMX.FTZ R20, R25, R20, !PT ;  /* 0x0000001419147209 */ /* 0x000fe20007810000 */
[----:B------:R-:W-:-:S04]  /*d090*/  FFMA.FTZ R154, R15, R12, -R0 ;  /* 0x0000000c0f9a7223 */ /* 0x000fc80000010800 */
[----:B------:R-:W0:Y:S02]  /*d0a0*/  SHFL.BFLY PT, R15, R20, 0x2, 0x1f ;  /* 0x0c401f00140f7f89 */ /* 0x000e2400000e0000 */
[----:B0-----:R-:W-:-:S05]  /*d0b0*/  FMNMX.FTZ R15, R20, R15, !PT ;  /* 0x0000000f140f7209 */ /* 0x001fca0007810000 */
[----:B------:R-:W0:Y:S01]  /*d0c0*/  SHFL.BFLY PT, R20, R15, 0x1, 0x1f ;  /* 0x0c201f000f147f89 */ /* 0x000e2200000e0000 */
        /* <DEDUP_REMOVED lines=9> */
[----:B------:R-:W-:Y:S01]  /*d160*/  FFMA.FTZ R162, R63, R12, -R0 ;  /* 0x0000000c3fa27223 */ /* 0x000fe20000010800 */
[----:B0-----:R-:W-:-:S04]  /*d170*/  FMNMX.FTZ R20, R15, R20, !PT ;  /* 0x000000140f147209 */ /* 0x001fc80007810000 */
[C---:B------:R-:W-:Y:S01]  /*d180*/  FSETP.NEU.FTZ.AND P1, PT, R20.reuse, -INF , PT ;  /* 0xff8000001400780b */ /* 0x040fe20003f3d000 */
[-C--:B------:R-:W-:Y:S01]  /*d190*/  FMUL.FTZ R26, R20, R12.reuse ;  /* 0x0000000c141a7220 */ /* 0x080fe20000410000 */
[----:B------:R-:W0:Y:S04]  /*d1a0*/  MUFU.EX2 R152, R152 ;  /* 0x0000009800987308 */ /* 0x000e280000000800 */
[----:B------:R-:W-:Y:S01]  /*d1b0*/  FSEL R26, R26, RZ, P1 ;  /* 0x000000ff1a1a7208 */ /* 0x000fe20000800000 */
[-CC-:B------:R-:W-:Y:S01]  /*d1c0*/  FFMA.FTZ R43, R67, R12.reuse, -R0.reuse ;  /* 0x0000000c432b7223 */ /* 0x180fe20000010800 */
[-CC-:B------:R-:W-:Y:S01]  /*d1d0*/  FFMA.FTZ R156, R45, R12.reuse, -R0.reuse ;  /* 0x0000000c2d9c7223 */ /* 0x180fe20000010800 */
[-CC-:B------:R-:W-:Y:S01]  /*d1e0*/  FFMA.FTZ R39, R49, R12.reuse, -R0.reuse ;  /* 0x0000000c31277223 */ /* 0x180fe20000010800 */
[-CC-:B------:R-:W-:Y:S01]  /*d1f0*/  FFMA.FTZ R158, R37, R12.reuse, -R0.reuse ;  /* 0x0000000c259e7223 */ /* 0x180fe20000010800 */
[-C--:B------:R-:W-:Y:S01]  /*d200*/  FFMA.FTZ R29, R53, R12.reuse, -R0 ;  /* 0x0000000c351d7223 */ /* 0x080fe20000010800 */
[-CC-:B------:R-:W-:Y:S01]  /*d210*/  FFMA.FTZ R153, R33, R12.reuse, -R26.reuse ;  /* 0x0000000c21997223 */ /* 0x180fe2000001081a */
[-CC-:B------:R-:W-:Y:S01]  /*d220*/  FFMA.FTZ R0, R27, R12.reuse, -R26.reuse ;  /* 0x0000000c1b007223 */ /* 0x180fe2000001081a */
[----:B------:R-:W1:Y:S01]  /*d230*/  MUFU.EX2 R154, R154 ;  /* 0x0000009a009a7308 */ /* 0x000e620000000800 */
[-CC-:B------:R-:W-:Y:S01]  /*d240*/  FFMA.FTZ R155, R73, R12.reuse, -R26.reuse ;  /* 0x0000000c499b7223 */ /* 0x180fe2000001081a */
[----:B------:R-:W-:-:S06]  /*d250*/  FFMA.FTZ R14, R31, R12, -R26 ;  /* 0x0000000c1f0e7223 */ /* 0x000fcc000001081a */
[----:B------:R-:W-:Y:S01]  /*d260*/  MUFU.EX2 R153, R153 ;  /* 0x0000009900997308 */ /* 0x000fe20000000800 */
[----:B------:R-:W-:-:S07]  /*d270*/  FFMA.FTZ R165, R75, R12, -R26 ;  /* 0x0000000c4ba57223 */ /* 0x000fce000001081a */
[----:B------:R-:W2:Y:S01]  /*d280*/  MUFU.EX2 R0, R0 ;  /* 0x0000000000007308 */ /* 0x000ea20000000800 */
[----:B------:R-:W-:-:S07]  /*d290*/  VIADD R24, R21, 0x38840 ;  /* 0x0003884015187836 */ /* 0x000fce0000000000 */
[----:B------:R-:W3:Y:S01]  /*d2a0*/  MUFU.EX2 R55, R55 ;  /* 0x0000003700377308 */ /* 0x000ee20000000800 */
[----:B------:R-:W-:Y:S01]  /*d2b0*/  FFMA.FTZ R30, R35, R12, -R26 ;  /* 0x0000000c231e7223 */ /* 0x000fe2000001081a */
[----:B0-----:R-:W-:-:S06]  /*d2c0*/  FADD.FTZ R33, R152, R51 ;  /* 0x0000003398217221 */ /* 0x001fcc0000010000 */
[----:B------:R-:W0:Y:S01]  /*d2d0*/  MUFU.EX2 R155, R155 ;  /* 0x0000009b009b7308 */ /* 0x000e220000000800 */
[----:B------:R-:W-:-:S07]  /*d2e0*/  PRMT R24, R189, 0x654, R24 ;  /* 0x00000654bd187816 */ /* 0x000fce0000000018 */
[----:B------:R-:W5:Y:S01]  /*d2f0*/  MUFU.EX2 R164, R164 ;  /* 0x000000a400a47308 */ /* 0x000f620000000800 */
[----:B------:R-:W-:Y:S01]  /*d300*/  LOP3.LUT R15, R56, 0x2000000, RZ, 0xfc, !PT ;  /* 0x02000000380f7812 */ /* 0x000fe200078efcff */
[----:B------:R-:W-:-:S06]  /*d310*/  IMAD.MOV.U32 R27, RZ, RZ, 0x40000040 ;  /* 0x40000040ff1b7424 */ /* 0x000fcc00078e00ff */
[----:B------:R-:W4:Y:S01]  /*d320*/  MUFU.EX2 R14, R14 ;  /* 0x0000000e000e7308 */ /* 0x000f220000000800 */
[----:B------:R-:W-:Y:S01]  /*d330*/  FFMA.FTZ R31, R25, R12, -R26 ;  /* 0x0000000c191f7223 */ /* 0x000fe2000001081a */
[----:B-1----:R-:W-:-:S06]  /*d340*/  FADD.FTZ R38, R154, R33 ;  /* 0x000000219a267221 */ /* 0x002fcc0000010000 */
[----:B------:R-:W1:Y:S01]  /*d350*/  MUFU.EX2 R57, R57 ;  /* 0x0000003900397308 */ /* 0x000e620000000800 */
[----:B------:R-:W-:Y:S01]  /*d360*/  IMAD.MOV.U32 R25, RZ, RZ, 0x40000040 ;  /* 0x40000040ff197424 */ /* 0x000fe200078e00ff */
[----:B------:R3:W-:Y:S01]  /*d370*/  SYNCS.ARRIVE.TRANS64.RED.A1T0 RZ, [R24+URZ], RZ ;  /* 0x000000ff18ff79a7 */ /* 0x0007e2000810043f */
[----:B------:R-:W-:-:S05]  /*d380*/  R2UR UR11, R27 ;  /* 0x000000001b0b72ca */ /* 0x000fca00000e0000 */
[----:B------:R-:W1:Y:S01]  /*d390*/  MUFU.EX2 R165, R165 ;  /* 0x000000a500a57308 */ /* 0x000e620000000800 */
[----:B--2---:R-:W-:Y:S01]  /*d3a0*/  FADD.FTZ R36, R153, R0 ;  /* 0x0000000099247221 */ /* 0x004fe20000010000 */
[----:B---3--:R-:W-:Y:S02]  /*d3b0*/  IMAD R24, R22, 0x1000, R15 ;  /* 0x0000100016187824 */ /* 0x008fe400078e020f */
[----:B------:R-:W-:-:S04]  /*d3c0*/  FFMA.FTZ R167, R77, R12, -R26 ;  /* 0x0000000c4da77223 */ /* 0x000fc8000001081a */
[----:B------:R-:W2:Y:S01]  /*d3d0*/  MUFU.EX2 R166, R166 ;  /* 0x000000a600a67308 */ /* 0x000ea20000000800 */
[----:B------:R-:W-:Y:S01]  /*d3e0*/  FADD.FTZ R27, R55, R38 ;  /* 0x00000026371b7221 */ /* 0x000fe20000010000 */
[-CC-:B------:R-:W-:Y:S01]  /*d3f0*/  FFMA.FTZ R28, R81, R12.reuse, -R26.reuse ;  /* 0x0000000c511c7223 */ /* 0x180fe2000001081a */
[-CC-:B------:R-:W-:Y:S01]  /*d400*/  FFMA.FTZ R161, R87, R12.reuse, -R26.reuse ;  /* 0x0000000c57a17223 */ /* 0x180fe2000001081a */
[----:B------:R-:W-:-:S04]  /*d410*/  FFMA.FTZ R32, R85, R12, -R26 ;  /* 0x0000000c55207223 */ /* 0x000fc8000001081a */
[----:B------:R-:W3:Y:S01]  /*d420*/  MUFU.EX2 R30, R30 ;  /* 0x0000001e001e7308 */ /* 0x000ee20000000800 */
[-CC-:B------:R-:W-:Y:S01]  /*d430*/  FFMA.FTZ R163, R79, R12.reuse, -R26.reuse ;  /* 0x0000000c4fa37223 */ /* 0x180fe2000001081a */
[-CC-:B------:R-:W-:Y:S01]  /*d440*/  FFMA.FTZ R34, R83, R12.reuse, -R26.reuse ;  /* 0x0000000c53227223 */ /* 0x180fe2000001081a */
[-CC-:B------:R-:W-:Y:S01]  /*d450*/  FFMA.FTZ R157, R89, R12.reuse, -R26.reuse ;  /* 0x0000000c599d7223 */ /* 0x180fe2000001081a */
[-CC-:B------:R-:W-:Y:S01]  /*d460*/  FFMA.FTZ R91, R91, R12.reuse, -R26.reuse ;  /* 0x0000000c5b5b7223 */ /* 0x180fe2000001081a */
[----:B------:R-:W-:-:S03]  /*d470*/  FFMA.FTZ R93, R93, R12, -R26 ;  /* 0x0000000c5d5d7223 */ /* 0x000fc6000001081a */
[----:B------:R-:W3:Y:S01]  /*d480*/  MUFU.EX2 R47, R47 ;  /* 0x0000002f002f7308 */ /* 0x000ee20000000800 */
[----:B------:R-:W-:Y:S01]  /*d490*/  R2UR UR7, R25 ;  /* 0x00000000190772ca */ /* 0x000fe200000e0000 */
[----:B------:R-:W-:Y:S02]  /*d4a0*/  VIADD R26, R24, 0x80 ;  /* 0x00000080181a7836 */ /* 0x000fe40000000000 */
[----:B0-----:R-:W-:Y:S01]  /*d4b0*/  FADD.FTZ R25, R155, R36 ;  /* 0x000000249b197221 */ /* 0x001fe20000010000 */
[----:B-----5:R-:W-:Y:S01]  /*d4c0*/  FADD.FTZ R38, R164, R27 ;  /* 0x0000001ba4267221 */ /* 0x020fe20000010000 */
[----:B------:R-:W-:Y:S02]  /*d4d0*/  IMAD.MOV.U32 R27, RZ, RZ, 0x40000040 ;  /* 0x40000040ff1b7424 */ /* 0x000fe400078e00ff */
[----:B------:R-:W0:Y:S01]  /*d4e0*/  MUFU.EX2 R160, R160 ;  /* 0x000000a000a07308 */ /* 0x000e220000000800 */
[----:B----4-:R-:W-:Y:S01]  /*d4f0*/  FADD.FTZ R36, R14, R25 ;  /* 0x000000190e247221 */ /* 0x010fe20000010000 */
[----:B------:R-:W-:Y:S01]  /*d500*/  R2UR UR10, R26 ;  /* 0x000000001a0a72ca */ /* 0x000fe200000e0000 */
[----:B-1----:R-:W-:Y:S01]  /*d510*/  FADD.FTZ R33, R57, R38 ;  /* 0x0000002639217221 */ /* 0x002fe20000010000 */
[----:B------:R-:W-:-:S04]  /*d520*/  VIADD R26, R24, 0x100 ;  /* 0x00000100181a7836 */ /* 0x000fc80000000000 */
[----:B------:R-:W1:Y:S01]  /*d530*/  MUFU.EX2 R167, R167 ;  /* 0x000000a700a77308 */ /* 0x000e620000000800 */
[----:B------:R-:W-:Y:S01]  /*d540*/  R2UR UR15, R27 ;  /* 0x000000001b0f72ca */ /* 0x000fe200000e0000 */
[----:B------:R-:W-:Y:S01]  /*d550*/  FADD.FTZ R27, R165, R36 ;  /* 0x00000024a51b7221 */ /* 0x000fe20000010000 */
[----:B--2---:R-:W-:-:S05]  /*d560*/  FADD.FTZ R36, R166, R33 ;  /* 0x00000021a6247221 */ /* 0x004fca0000010000 */
[----:B------:R-:W2:Y:S01]  /*d570*/  MUFU.EX2 R41, R41 ;  /* 0x0000002900297308 */ /* 0x000ea20000000800 */
[----:B------:R-:W-:Y:S01]  /*d580*/  R2UR UR14, R26 ;  /* 0x000000001a0e72ca */ /* 0x000fe200000e0000 */
[----:B---3--:R-:W-:-:S06]  /*d590*/  FADD.FTZ R26, R30, R27 ;  /* 0x0000001b1e1a7221 */ /* 0x008fcc0000010000 */
[----:B------:R-:W3:Y:S01]  /*d5a0*/  MUFU.EX2 R28, R28 ;  /* 0x0000001c001c7308 */ /* 0x000ee20000000800 */
[----:B------:R-:W-:Y:S01]  /*d5b0*/  FADD.FTZ R27, R47, R36 ;  /* 0x000000242f1b7221 */ /* 0x000fe20000010000 */
[----:B------:R-:W-:-:S06]  /*d5c0*/  IMAD.MOV.U32 R25, RZ, RZ, 0x40000040 ;  /* 0x40000040ff197424 */ /* 0x000fcc00078e00ff */
[----:B------:R-:W4:Y:S01]  /*d5d0*/  MUFU.EX2 R162, R162 ;  /* 0x000000a200a27308 */ /* 0x000f220000000800 */
[----:B0-----:R-:W-:-:S07]  /*d5e0*/  FADD.FTZ R36, R160, R27 ;  /* 0x0000001ba0247221 */ /* 0x001fce0000010000 */
[----:B------:R-:W0:Y:S01]  /*d5f0*/  MUFU.EX2 R161, R161 ;  /* 0x000000a100a17308 */ /* 0x000e220000000800 */
[----:B------:R-:W-:-:S07]  /*d600*/  R2UR UR19, R25 ;  /* 0x00000000191372ca */ /* 0x000fce00000e0000 */
[----:B------:R-:W5:Y:S01]  /*d610*/  MUFU.EX2 R43, R43 ;  /* 0x0000002b002b7308 */ /* 0x000f620000000800 */
[----:B-1----:R-:W-:Y:S01]  /*d620*/  FADD.FTZ R25, R167, R26 ;  /* 0x0000001aa7197221 */ /* 0x002fe20000010000 */
[----:B--2---:R-:W-:-:S06]  /*d630*/  FADD.FTZ R27, R41, R36 ;  /* 0x00000024291b7221 */ /* 0x004fcc0000010000 */
[----:B------:R-:W1:Y:S01]  /*d640*/  MUFU.EX2 R32, R32 ;  /* 0x0000002000207308 */ /* 0x000e620000000800 */
[----:B------:R-:W-:Y:S01]  /*d650*/  R2UR UR6, R24 ;  /* 0x00000000180672ca */ /* 0x000fe200000e0000 */
[----:B---3--:R-:W-:Y:S01]  /*d660*/  FADD.FTZ R26, R28, R25 ;  /* 0x000000191c1a7221 */ /* 0x008fe20000010000 */
[----:B------:R-:W-:-:S05]  /*d670*/  F2FP.F16.F32.PACK_AB R155, R14, R155 ;  /* 0x0000009b0e9b723e */ /* 0x000fca00000000ff */
[----:B------:R-:W2:Y:S01]  /*d680*/  MUFU.EX2 R163, R163 ;  /* 0x000000a300a37308 */ /* 0x000ea20000000800 */
[----:B------:R-:W-:Y:S02]  /*d690*/  VIADD R24, R24, 0x180 ;  /* 0x0000018018187836 */ /* 0x000fe40000000000 */
[----:B----4-:R-:W-:-:S05]  /*d6a0*/  FADD.FTZ R14, R162, R27 ;  /* 0x0000001ba20e7221 */ /* 0x010fca0000010000 */
[----:B------:R-:W3:Y:S01]  /*d6b0*/  MUFU.EX2 R156, R156 ;  /* 0x0000009c009c7308 */ /* 0x000ee20000000800 */
[----:B0-----:R-:W-:-:S07]  /*d6c0*/  FADD.FTZ R25, R161, R26 ;  /* 0x0000001aa1197221 */ /* 0x001fce0000010000 */
[----:B------:R-:W0:Y:S01]  /*d6d0*/  MUFU.EX2 R34, R34 ;  /* 0x0000002200227308 */ /* 0x000e220000000800 */
[----:B------:R-:W-:Y:S01]  /*d6e0*/  R2UR UR18, R24 ;  /* 0x00000000181272ca */ /* 0x000fe200000e0000 */
[----:B-----5:R-:W-:Y:S01]  /*d6f0*/  FADD.FTZ R27, R43, R14 ;  /* 0x0000000e2b1b7221 */ /* 0x020fe20000010000 */
[----:B------:R-:W-:-:S05]  /*d700*/  F2FP.F16.F32.PACK_AB R153, R0, R153 ;  /* 0x000000990099723e */ /* 0x000fca00000000ff */
[----:B------:R-:W4:Y:S01]  /*d710*/  MUFU.EX2 R39, R39 ;  /* 0x0000002700277308 */ /* 0x000f220000000800 */
[----:B-1----:R-:W-:-:S07]  /*d720*/  FADD.FTZ R0, R32, R25 ;  /* 0x0000001920007221 */ /* 0x002fce0000010000 */
[----:B------:R-:W1:Y:S01]  /*d730*/  MUFU.EX2 R157, R157 ;  /* 0x0000009d009d7308 */ /* 0x000e620000000800 */
[----:B--2---:R-:W-:-:S07]  /*d740*/  FADD.FTZ R25, R163, R0 ;  /* 0x00000000a3197221 */ /* 0x004fce0000010000 */
[----:B------:R-:W2:Y:S08]  /*d750*/  MUFU.EX2 R158, R158 ;  /* 0x0000009e009e7308 */ /* 0x000eb00000000800 */
[----:B------:R-:W-:Y:S08]  /*d760*/  MUFU.EX2 R29, R29 ;  /* 0x0000001d001d7308 */ /* 0x000ff00000000800 */
[----:B------:R-:W5:Y:S08]  /*d770*/  MUFU.EX2 R24, R91 ;  /* 0x0000005b00187308 */ /* 0x000f700000000800 */
[----:B------:R-:W-:Y:S08]  /*d780*/  MUFU.EX2 R93, R93 ;  /* 0x0000005d005d7308 */ /* 0x000ff00000000800 */
[----:B------:R-:W5:Y:S01]  /*d790*/  MUFU.EX2 R14, R31 ;  /* 0x0000001f000e7308 */ /* 0x000f620000000800 */
[----:B---3--:R-:W-:Y:S01]  /*d7a0*/  FADD.FTZ R26, R156, R27 ;  /* 0x0000001b9c1a7221 */ /* 0x008fe20000010000 */
[----:B0-----:R-:W-:Y:S01]  /*d7b0*/  FADD.FTZ R0, R34, R25 ;  /* 0x0000001922007221 */ /* 0x001fe20000010000 */
[----:B------:R-:W-:-:S02]  /*d7c0*/  F2FP.F16.F32.PACK_AB R152, R51, R152 ;  /* 0x000000983398723e */ /* 0x000fc400000000ff */
[----:B----4-:R-:W-:Y:S01]  /*d7d0*/  FADD.FTZ R27, R39, R26 ;  /* 0x0000001a271b7221 */ /* 0x010fe20000010000 */
[----:B-1----:R-:W-:Y:S01]  /*d7e0*/  FADD.FTZ R25, R157, R0 ;  /* 0x000000009d197221 */ /* 0x002fe20000010000 */
[----:B------:R-:W-:Y:S01]  /*d7f0*/  F2FP.F16.F32.PACK_AB R154, R55, R154 ;  /* 0x0000009a379a723e */ /* 0x000fe200000000ff */
[----:B------:R-:W-:Y:S01]  /*d800*/  BAR.SYNC.DEFER_BLOCKING 0xf, 0x100 ;  /* 0x03c4000000007b1d */ /* 0x000fe20000010000 */
[----:B------:R-:W-:Y:S01]  /*d810*/  F2FP.F16.F32.PACK_AB R164, R57, R164 ;  /* 0x000000a439a4723e */ /* 0x000fe200000000ff */
[----:B--2---:R-:W-:Y:S01]  /*d820*/  FADD.FTZ R0, R158, R27 ;  /* 0x0000001b9e007221 */ /* 0x004fe20000010000 */
[----:B------:R-:W-:Y:S02]  /*d830*/  F2FP.F16.F32.PACK_AB R165, R30, R165 ;  /* 0x000000a51ea5723e */ /* 0x000fe400000000ff */
[----:B------:R-:W-:Y:S02]  /*d840*/  F2FP.F16.F32.PACK_AB R166, R47, R166 ;  /* 0x000000a62fa6723e */ /* 0x000fe400000000ff */
[----:B------:R-:W-:Y:S01]  /*d850*/  F2FP.F16.F32.PACK_AB R167, R28, R167 ;  /* 0x000000a71ca7723e */ /* 0x000fe200000000ff */
[----:B-----5:R-:W-:Y:S01]  /*d860*/  FADD.FTZ R26, R24, R25 ;  /* 0x00000019181a7221 */ /* 0x020fe20000010000 */
        /* <DEDUP_REMOVED lines=8> */
[----:B------:R-:W-:Y:S01]  /*d8f0*/  STSM.16.M88.4 [R227+0x36400], R152 ;  /* 0x03640098e3007844 */ /* 0x000fe20000000200 */
[----:B------:R-:W-:Y:S01]  /*d900*/  FADD.FTZ R0, R29, R0 ;  /* 0x000000001d007221 */ /* 0x000fe20000010000 */
[----:B------:R-:W-:Y:S02]  /*d910*/  FADD.FTZ R169, R93, R26 ;  /* 0x0000001a5da97221 */ /* 0x000fe40000010000 */
[----:B------:R-:W-:Y:S04]  /*d920*/  STSM.16.M88.4 [R228], R164 ;  /* 0x000000a4e4007844 */ /* 0x000fe80000000200 */
[----:B------:R0:W-:Y:S04]  /*d930*/  STSM.16.M88.4 [R58], R160 ;  /* 0x000000a03a007844 */ /* 0x0001e80000000200 */
[----:B------:R1:W-:Y:S01]  /*d940*/  STSM.16.M88.4 [R229], R156 ;  /* 0x0000009ce5007844 */ /* 0x0003e20000000200 */
[----:B0-----:R-:W-:-:S06]  /*d950*/  WARPGROUP.ARRIVE ;  /* 0x00000000000079c5 */ /* 0x001fcc0000000000 */
        /* <DEDUP_REMOVED lines=8> */
[----:B------:R-:W-:Y:S01]  /*d9e0*/  HGMMA.64x256x16.F32 R24, R160, gdesc[UR12].tnspB, R24, gsb0 ;  /* 0x43e0000ca0187df0 */ /* 0x000fe20008000818 */
[----:B------:R-:W-:Y:S02]  /*d9f0*/  FADD.FTZ R14, R14, R169 ;  /* 0x000000a90e0e7221 */ /* 0x000fe40000010000 */
        /* <DEDUP_REMOVED lines=15> */
.L_x_5307:
[----:B------:R-:W2:Y:S01]  /*daf0*/  LDL R154, [R1+0xc] ;  /* 0x00000c00019a7983 */ /* 0x000ea20000100800 */
[----:B------:R-:W-:Y:S01]  /*db00*/  VIADD R21, R21, 0x38860 ;  /* 0x0003886015157836 */ /* 0x000fe20000000000 */
[----:B------:R-:W0:Y:S01]  /*db10*/  @P5 LDC R152, c[0x0][0x44c] ;  /* 0x00011300ff985b82 */ /* 0x000e220000000800 */
[----:B------:R-:W-:Y:S01]  /*db20*/  IMAD.MOV.U32 R153, RZ, RZ, R214 ;  /* 0x000000ffff997224 */ /* 0x000fe200078e00d6 */
[----:B------:R-:W-:Y:S01]  /*db30*/  ULDC UR36, c[0x0][0xa80] ;  /* 0x0002a00000247ab9 */ /* 0x000fe20000000800 */
[----:B------:R-:W-:Y:S01]  /*db40*/  ULDC UR37, c[0x0][0xa80] ;  /* 0x0002a00000257ab9 */ /* 0x000fe20000000800 */
[----:B------:R-:W-:Y:S01]  /*db50*/  PRMT R21, R189, 0x654, R21 ;  /* 0x00000654bd157816 */ /* 0x000fe20000000015 */
[----:B------:R-:W-:Y:S03]  /*db60*/  BSSY B1, `(.L_x_5308) ;  /* 0x0000397000017945 */ /* 0x000fe60003800000 */
[----:B------:R1:W-:Y:S02]  /*db70*/  SYNCS.ARRIVE.TRANS64.RED.A1T0 RZ, [R21+URZ], RZ ;  /* 0x000000ff15ff79a7 */ /* 0x0003e4000810043f */
[----:B-1----:R-:W1:Y:S01]  /*db80*/  @P5 LDC R21, c[0x0][0x450] ;  /* 0x00011400ff155b82 */ /* 0x002e620000000800 */
[----:B0-----:R-:W-:-:S05]  /*db90*/  @P5 IMAD.HI.U32 R152, R214, R152, RZ ;  /* 0x00000098d6985227 */ /* 0x001fca00078e00ff */
[----:B-1----:R-:W-:-:S04]  /*dba0*/  @P5 SHF.R.U32.HI R153, RZ, R21, R152 ;  /* 0x00000015ff995219 */ /* 0x002fc80000011698 */
[----:B------:R-:W-:-:S04]  /*dbb0*/  IADD3 R21, R153, R213, -R208 ;  /* 0x000000d599157210 */ /* 0x000fc80007ffe8d0 */
[----:B------:R-:W-:-:S04]  /*dbc0*/  SHF.R.S32.HI R152, RZ, 0x1f, R21 ;  /* 0x0000001fff987819 */ /* 0x000fc80000011415 */
[----:B------:R-:W-:Y:S01]  /*dbd0*/  LEA.HI R152, R152, R21, RZ, 0x6 ;  /* 0x0000001598987211 */ /* 0x000fe200078f30ff */
[----:B------:R-:W-:-:S03]  /*dbe0*/  VIADD R21, R168, 0xfffffffe ;  /* 0xfffffffea8157836 */ /* 0x000fc60000000000 */
[----:B------:R-:W-:-:S04]  /*dbf0*/  SHF.R.S32.HI R211, RZ, 0x6, R152 ;  /* 0x00000006ffd37819 */ /* 0x000fc80000011498 */
[----:B--2---:R-:W-:-:S04]  /*dc00*/  VIMNMX R211, R154, R211, !PT ;  /* 0x000000d39ad37248 */ /* 0x004fc80007fe0100 */
[----:B------:R-:W-:-:S13]  /*dc10*/  ISETP.GE.AND P1, PT, R21, R211, PT ;  /* 0x000000d31500720c */ /* 0x000fda0003f26270 */
[----:B------:R-:W-:Y:S05]  /*dc20*/  @!P1 BRA `(.L_x_5309) ;  /* 0x0000003800289947 */ /* 0x000fea0003800000 */
[----:B------:R-:W-:Y:S01]  /*dc30*/  BSSY B0, `(.L_x_5309) ;  /* 0x0000389000007945 */ /* 0x000fe20003800000 */
[----:B------:R-:W-:Y:S02]  /*dc40*/  IMAD.MOV.U32 R198, RZ, RZ, R20 ;  /* 0x000000ffffc67224 */ /* 0x000fe400078e0014 */
[----:B------:R-:W-:Y:S02]  /*dc50*/  IMAD.MOV.U32 R197, RZ, RZ, R13 ;  /* 0x000000ffffc57224 */ /* 0x000fe400078e000d */
[----:B------:R-:W-:-:S07]  /*dc60*/  IMAD.MOV.U32 R199, RZ, RZ, R22 ;  /* 0x000000ffffc77224 */ /* 0x000fce00078e0016 */
.L_x_5322:
[----:B------:R-:W-:-:S05]  /*dc70*/  VIADD R22, R199, 0x1 ;  /* 0x00000001c7167836 */ /* 0x000fca0000000000 */
[----:B------:R-:W-:-:S04]  /*dc80*/  ISETP.NE.AND P1, PT, R22, 0x2, PT ;  /* 0x000000021600780c */ /* 0x000fc80003f25270 */
[----:B------:R-:W-:Y:S02]  /*dc90*/  SEL R12, RZ, 0x1, P1 ;  /* 0x00000001ff0c7807 */ /* 0x000fe40000800000 */
[----:B------:R-:W-:Y:S02]  /*dca0*/  SEL R22, R22, RZ, P1 ;  /* 0x000000ff16167207 */ /* 0x000fe40000800000 */
[----:B------:R-:W-:Y:S01]  /*dcb0*/  LOP3.LUT R23, R23, R12, RZ, 0x3c, !PT ;  /* 0x0000000c17177212 */ /* 0x000fe200078e3cff */
[----:B0-----:R-:W-:Y:S06]  /*dcc0*/  @!P0 BRA `(.L_x_5310) ;  /* 0x0000000000048947 */ /* 0x001fec0003800000 */
[----:B------:R-:W-:Y:S01]  /*dcd0*/  BPT.TRAP 0x1 ;  /* 0x000000040000795c */ /* 0x000fe20000300000 */
.L_x_5310:
[----:B------:R-:W-:Y:S01]  /*dce0*/  IMAD R196, R22, 0x8, R17 ;  /* 0x0000000816c47824 */ /* 0x000fe200078e0211 */
[----:B------:R-:W-:-:S04]  /*dcf0*/  SHF.L.U32 R20, R23, 0x1f, RZ ;  /* 0x0000001f17147819 */ /* 0x000fc800000006ff */
[----:B------:R0:W1:Y:S01]  /*dd00*/  SYNCS.PHASECHK.TRANS64.TRYWAIT P1, [R196+URZ+0x38830], R20 ;  /* 0x03883014c40075a7 */ /* 0x000062000802017f */
[----:B------:R-:W-:Y:S05]  /*dd10*/  @!P0 BRA `(.L_x_5311) ;  /* 0x0000000000048947 */ /* 0x000fea0003800000 */
[----:B------:R-:W-:Y:S01]  /*dd20*/  BPT.TRAP 0x1 ;  /* 0x000000040000795c */ /* 0x000fe20000300000 */
.L_x_5311:
[----:B------:R-:W-:Y:S01]  /*dd30*/  BSSY B2, `(.L_x_5312) ;  /* 0x0000006000027945 */ /* 0x000fe20003800000 */
[----:B------:R-:W-:Y:S02]  /*dd40*/  IMAD R154, R22, 0x200, R207 ;  /* 0x00000200169a7824 */ /* 0x000fe400078e02cf */
[----:B------:R-:W-:Y:S01]  /*dd50*/  IMAD.MOV.U32 R155, RZ, RZ, 0x40000040 ;  /* 0x40000040ff9b7424 */ /* 0x000fe200078e00ff */
[----:B-1----:R-:W-:Y:S06]  /*dd60*/  @P1 BRA `(.L_x_5313) ;  /* 0x0000000000081947 */ /* 0x002fec0003800000 */
[----:B------:R-:W1:Y:S02]  /*dd70*/  SYNCS.PHASECHK.TRANS64.TRYWAIT P1, [R196+URZ+0x38830], R20 ;  /* 0x03883014c40075a7 */ /* 0x000e64000802017f */
[----:B-1----:R-:W-:Y:S05]  /*dd80*/  @!P1 BRA `(.L_x_5314) ;  /* 0x0000016400689947 */ /* 0x002fea0003800000 */
.L_x_5313:
[----:B------:R-:W-:Y:S05]  /*dd90*/  BSYNC B2 ;  /* 0x0000000000027941 */ /* 0x000fea0003800000 */
.L_x_5312:
        /* <DEDUP_REMOVED lines=36> */
.L_x_5315:
[----:B------:R2:W3:Y:S01]  /*dfe0*/  SYNCS.PHASECHK.TRANS64.TRYWAIT P1, [R196+URZ+0x38850], R20 ;  /* 0x03885014c40075a7 */ /* 0x0004e2000802017f */
[----:B------:R-:W-:Y:S05]  /*dff0*/  @!P0 BRA `(.L_x_5316) ;  /* 0x0000000000048947 */ /* 0x000fea0003800000 */
[----:B------:R-:W-:Y:S01]  /*e000*/  BPT.TRAP 0x1 ;  /* 0x000000040000795c */ /* 0x000fe20000300000 */
.L_x_5316:
[----:B------:R-:W-:Y:S04]  /*e010*/  BSSY B2, `(.L_x_5317) ;  /* 0x0000004000027945 */ /* 0x000fe80003800000 */
[----:B---3--:R-:W-:Y:S05]  /*e020*/  @P1 BRA `(.L_x_5318) ;  /* 0x0000000000081947 */ /* 0x008fea0003800000 */
[----:B------:R-:W3:Y:S02]  /*e030*/  SYNCS.PHASECHK.TRANS64.TRYWAIT P1, [R196+URZ+0x38850], R20 ;  /* 0x03885014c40075a7 */ /* 0x000ee4000802017f */
[----:B---3--:R-:W-:Y:S05]  /*e040*/  @!P1 BRA `(.L_x_5319) ;  /* 0x0000016000cc9947 */ /* 0x008fea0003800000 */
.L_x_5318:
[----:B------:R-:W-:Y:S05]  /*e050*/  BSYNC B2 ;  /* 0x0000000000027941 */ /* 0x000fea0003800000 */
.L_x_5317:
        /* <DEDUP_REMOVED lines=13> */
[----:B------:R-:W-:-:S03]  /*e130*/  IMAD.MOV.U32 R205, RZ, RZ, 0xa00 ;  /* 0x00000a00ffcd7424 */ /* 0x000fc600078e00ff */
        /* <DEDUP_REMOVED lines=9> */
[----:B----4-:R-:W-:Y:S01]  /*e1d0*/  SHF.R.U32.HI R202, RZ, 0x7, R202 ;  /* 0x00000007ffca7819 */ /* 0x010fe200000116ca */
[----:B------:R-:W-:Y:S02]  /*e1e0*/  WARPGROUP.DEPBAR.LE gsb0, 0x0 ;  /* 0x00008000000079c5 */ /* 0x000fe40000010000 */
[----:B------:R-:W-:-:S08]  /*e1f0*/  WARPGROUP.ARRIVE ;  /* 0x00000000000079c5 */ /* 0x000fd00000000000 */
        /* <DEDUP_REMOVED lines=148> */
[----:B------:R-:W-:Y:S02]  /*eb40*/  R2UR UR6, R12 ;  /* 0x000000000c0672ca */ /* 0x000fe400000e0000 */
[----:B------:R-:W-:Y:S01]  /*eb50*/  R2UR UR7, R13 ;  /* 0x000000000d0772ca */ /* 0x000fe200000e0000 */
[----:B------:R-:W4:Y:S01]  /*eb60*/  SHFL.IDX PT, R12, R202, RZ, 0x1f ;  /* 0x00001fffca0c7589 */ /* 0x000f2200000e0000 */
[----:B------:R-:W-:Y:S01]  /*eb70*/  IMAD.MOV.U32 R13, RZ, RZ, 0x40000040 ;  /* 0x40000040ff0d7424 */ /* 0x000fe200078e00ff */
[----:B----4-:R-:W-:-:S04]  /*eb80*/  ISETP.GT.AND P1, PT, R12, 0x7f, PT ;  /* 0x0000007f0c00780c */ /* 0x010fc80003f24270 */
[----:B0123--:R-:W-:Y:S02]  /*eb90*/  SEL R20, RZ, 0x2, !P1 ;  /* 0x00000002ff147807 */ /* 0x00ffe40004800000 */
[----:B------:R-:W-:-:S03]  /*eba0*/  SEL R205, R205, 0x980, P1 ;  /* 0x00000980cdcd7807 */ /* 0x000fc60000800000 */
[----:B------:R-:W-:Y:S01]  /*ebb0*/  IMAD.IADD R12, R20, 0x1, R201 ;  /* 0x00000001140c7824 */ /* 0x000fe200078e02c9 */
        /* <DEDUP_REMOVED lines=9> */
[----:B------:R-:W-:Y:S01]  /*ec50*/  IMAD.MOV.U32 R12, RZ, RZ, 0x4 ;  /* 0x00000004ff0c7424 */ /* 0x000fe200078e00ff */
[----:B------:R-:W-:-:S04]  /*ec60*/  R2UR UR5, R13 ;  /* 0x000000000d0572ca */ /* 0x000fc800000e0000 */
[C---:B------:R-:W-:Y:S02]  /*ec70*/  SEL R13, R12.reuse, 0x2, P1 ;  /* 0x000000020c0d7807 */ /* 0x040fe40000800000 */
[----:B------:R-:W-:-:S03]  /*ec80*/  SEL R12, R12, 0x6, !P1 ;  /* 0x000000060c0c7807 */ /* 0x000fc60004800000 */
[----:B------:R-:W-:Y:S01]  /*ec90*/  IMAD.IADD R202, R201, 0x1, R13 ;  /* 0x00000001c9ca7824 */ /* 0x000fe200078e020d */
        /* <DEDUP_REMOVED lines=142> */
[----:B------:R-:W-:Y:S02]  /*f580*/  WARPGROUP.DEPBAR.LE gsb0, 0x0 ;  /* 0x00008000000079c5 */ /* 0x000fe40000010000 */
[----:B------:R-:W-:-:S10]  /*f590*/  WARPGROUP.ARRIVE ;  /* 0x00000000000079c5 */ /* 0x000fd40000000000 */
        /* <DEDUP_REMOVED lines=15> */
[----:B------:R-:W-:Y:S02]  /*f690*/  IMAD.MOV.U32 R203, RZ, RZ, 0x40000040 ;  /* 0x40000040ffcb7424 */ /* 0x000fe400078e00ff */
[----:B------:R-:W-:Y:S01]  /*f6a0*/  IMAD.MOV.U32 R13, RZ, RZ, 0x40000040 ;  /* 0x40000040ff0d7424 */ /* 0x000fe200078e00ff */
[----:B------:R-:W-:Y:S01]  /*f6b0*/  R2UR UR6, R202 ;  /* 0x00000000ca0672ca */ /* 0x000fe200000e0000 */
[----:B------:R-:W-:Y:S01]  /*f6c0*/  IMAD.IADD R202, R204, 0x1, R12 ;  /* 0x00000001ccca7824 */ /* 0x000fe200078e020c */
[----:B------:R-:W-:Y:S01]  /*f6d0*/  R2UR UR7, R203 ;  /* 0x00000000cb0772ca */ /* 0x000fe200000e0000 */
[----:B------:R-:W-:-:S02]  /*f6e0*/  IMAD.IADD R12, R12, 0x1, R201 ;  /* 0x000000010c0c7824 */ /* 0x000fc400078e02c9 */
[----:B------:R-:W-:Y:S02]  /*f6f0*/  IMAD.MOV.U32 R203, RZ, RZ, 0x40000040 ;  /* 0x40000040ffcb7424 */ /* 0x000fe400078e00ff */
[----:B------:R-:W-:-:S05]  /*f700*/  IMAD.MOV.U32 R201, RZ, RZ, 0x40 ;  /* 0x00000040ffc97424 */ /* 0x000fca00078e00ff */
[----:B------:R-:W-:-:S04]  /*f710*/  SEL R201, R201, 0x3e, P1 ;  /* 0x0000003ec9c97807 */ /* 0x000fc80000800000 */
[----:B------:R-:W-:Y:S01]  /*f720*/  LOP3.LUT R201, R201, 0x6, RZ, 0xc0, !PT ;  /* 0x00000006c9c97812 */ /* 0x000fe200078ec0ff */
[----:B------:R-:W-:Y:S02]  /*f730*/  WARPGROUP.DEPBAR.LE gsb0, 0x0 ;  /* 0x00008000000079c5 */ /* 0x000fe40000010000 */
[----:B------:R-:W-:-:S06]  /*f740*/  WARPGROUP.ARRIVE ;  /* 0x00000000000079c5 */ /* 0x000fcc0000000000 */
[----:B------:R-:W-:Y:S01]  /*f750*/  HGMMA.64x64x16.F32 R152, gdesc[UR4], R152, gsb0 ;  /* 0x00e00000049879f0 */ /* 0x000fe20008000898 */
[----:B------:R-:W-:Y:S02]  /*f760*/  R2UR UR4, R202 ;  /* 0x00000000ca0472ca */ /* 0x000fe400000e0000 */
[----:B------:R-:W-:Y:S02]  /*f770*/  R2UR UR5, R203 ;  /* 0x00000000cb0572ca */ /* 0x000fe400000e0000 */
[----:B------:R-:W-:Y:S02]  /*f780*/  R2UR UR6, R12 ;  /* 0x000000000c0672ca */ /* 0x000fe400000e0000 */
[----:B------:R-:W-:Y:S01]  /*f790*/  R2UR UR7, R13 ;  /* 0x000000000d0772ca */ /* 0x000fe200000e0000 */
[----:B------:R-:W-:-:S05]  /*f7a0*/  IMAD.MOV.U32 R13, RZ, RZ, 0x1000 ;  /* 0x00001000ff0d7424 */ /* 0x000fca00078e00ff */
[----:B------:R-:W-:-:S04]  /*f7b0*/  SEL R13, R13, 0xf80, P1 ;  /* 0x00000f800d0d7807 */ /* 0x000fc80000800000 */
        /* <DEDUP_REMOVED lines=18> */
.L_x_5320:
[----:B------:R-:W2:Y:S01]  /*f8e0*/  LDL R12, [R1+0x18] ;  /* 0x00001800010c7983 */ /* 0x000ea20000100800 */
[----:B------:R-:W0:Y:S03]  /*f8f0*/  LDC R13, c[0x0][0x448] ;  /* 0x00011200ff0d7b82 */ /* 0x000e260000000800 */
[----:B------:R-:W3:Y:S04]  /*f900*/  LDL R200, [R1+0x10] ;  /* 0x0000100001c87983 */ /* 0x000ee80000100800 */
[----:B------:R-:W4:Y:S01]  /*f910*/  LDL R203, [R1] ;  /* 0x0000000001cb7983 */ /* 0x000f220000100800 */
[----:B0-----:R-:W-:-:S13]  /*f920*/  ISETP.NE.AND P1, PT, R13, 0x1, PT ;  /* 0x000000010d00780c */ /* 0x001fda0003f25270 */
[----:B------:R-:W0:Y:S08]  /*f930*/  @P1 LDC R20, c[0x0][0x44c] ;  /* 0x00011300ff141b82 */ /* 0x000e300000000800 */
[----:B------:R-:W1:Y:S01]  /*f940*/  @P1 LDC R13, c[0x0][0x450] ;  /* 0x00011400ff0d1b82 */ /* 0x000e620000000800 */
[----:B------:R-:W-:-:S04]  /*f950*/  LOP3.LUT R16, R16, 0xfff7ffff, RZ, 0xc0, !PT ;  /* 0xfff7ffff10107812 */ /* 0x000fc800078ec0ff */
[----:B------:R-:W-:-:S04]  /*f960*/  @P0 LOP3.LUT R16, R16, 0x80000, RZ, 0xfc, !PT ;  /* 0x0008000010100812 */ /* 0x000fc800078efcff */
[----:B------:R-:W-:Y:S01]  /*f970*/  LOP3.LUT R16, R16, 0xffefffff, RZ, 0xc0, !PT ;  /* 0xffefffff10107812 */ /* 0x000fe200078ec0ff */
[----:B--2---:R-:W-:-:S04]  /*f980*/  IMAD.IADD R12, R12, 0x1, R214 ;  /* 0x000000010c0c7824 */ /* 0x004fc800078e02d6 */
[----:B0-----:R-:W-:-:S05]  /*f990*/  @P1 IMAD.HI.U32 R20, R12, R20, RZ ;  /* 0x000000140c141227 */ /* 0x001fca00078e00ff */
[----:B-1----:R-:W-:-:S05]  /*f9a0*/  @P1 SHF.R.U32.HI R12, RZ, R13, R20 ;  /* 0x0000000dff0c1219 */ /* 0x002fca0000011614 */
[----:B------:R-:W0:Y:S01]  /*f9b0*/  SHFL.IDX PT, R13, R12, RZ, 0x1c1f ;  /* 0x001c1fff0c0d7589 */ /* 0x000e2200000e0000 */
[----:B------:R-:W-:-:S03]  /*f9c0*/  IMAD.MOV.U32 R20, RZ, RZ, -0x40 ;  /* 0xffffffc0ff147424 */ /* 0x000fc600078e00ff */
[----:B------:R-:W1:Y:S01]  /*f9d0*/  SHFL.IDX PT, R12, R12, 0x1, 0x1c1f ;  /* 0x003c1f000c0c7f89 */ /* 0x000e6200000e0000 */
[----:B------:R-:W-:-:S05]  /*f9e0*/  IMAD R20, R21, R20, 0x1 ;  /* 0x0000000115147424 */ /* 0x000fca00078e0214 */
[----:B---3--:R-:W-:-:S05]  /*f9f0*/  IADD3 R20, R213, R20, -R200 ;  /* 0x00000014d5147210 */ /* 0x008fca0007ffe8c8 */
[----:B------:R-:W-:-:S04]  /*fa00*/  IMAD.IADD R20, R20, 0x1, -R208 ;  /* 0x0000000114147824 */ /* 0x000fc800078e0ad0 */
[C---:B0-----:R-:W-:Y:S02]  /*fa10*/  IMAD.IADD R13, R20.reuse, 0x1, R13 ;  /* 0x00000001140d7824 */ /* 0x041fe400078e020d */
[----:B-1----:R-:W-:-:S03]  /*fa20*/  IMAD.IADD R12, R20, 0x1, R12 ;  /* 0x00000001140c7824 */ /* 0x002fc600078e020c */
        /* <DEDUP_REMOVED lines=51> */
[----:B------:R-:W-:Y:S02]  /*fd60*/  FSEL R175, R175, -INF , P5 ;  /* 0xff800000afaf7808 */ /* 0x000fe40002800000 */
[----:B------:R-:W-:Y:S02]  /*fd70*/  FMNMX.FTZ R12, R174, R12, !PT ;  /* 0x0000000cae0c7209 */ /* 0x000fe40007810000 */
[----:B------:R-:W-:Y:S02]  /*fd80*/  FSEL R178, R178, -INF , P4 ;  /* 0xff800000b2b27808 */ /* 0x000fe40002000000 */
[----:B------:R-:W-:Y:S02]  /*fd90*/  FMNMX.FTZ R12, R175, R12, !PT ;  /* 0x0000000caf0c7209 */ /* 0x000fe40007810000 */
[----:B------:R-:W-:-:S02]  /*fda0*/  FSEL R179, R179, -INF , P3 ;  /* 0xff800000b3b37808 */ /* 0x000fc40001800000 */
[----:B------:R-:W-:Y:S02]  /*fdb0*/  FMNMX.FTZ R12, R178, R12, !PT ;  /* 0x0000000cb20c7209 */ /* 0x000fe40007810000 */
[----:B------:R-:W-:Y:S02]  /*fdc0*/  FSEL R182, R182, -INF , P2 ;  /* 0xff800000b6b67808 */ /* 0x000fe40001000000 */
[----:B------:R-:W-:Y:S02]  /*fdd0*/  FMNMX.FTZ R12, R179, R12, !PT ;  /* 0x0000000cb30c7209 */ /* 0x000fe40007810000 */
[----:B------:R-:W-:Y:S02]  /*fde0*/  FSEL R183, R183, -INF , P1 ;  /* 0xff800000b7b77808 */ /* 0x000fe40000800000 */
[----:B------:R-:W-:-:S04]  /*fdf0*/  FMNMX.FTZ R12, R182, R12, !PT ;  /* 0x0000000cb60c7209 */ /* 0x000fc80007810000 */
[----:B------:R-:W-:-:S05]  /*fe00*/  FMNMX.FTZ R12, R183, R12, !PT ;  /* 0x0000000cb70c7209 */ /* 0x000fca0007810000 */
[----:B------:R-:W0:Y:S02]  /*fe10*/  SHFL.BFLY PT, R20, R12, 0x2, 0x1f ;  /* 0x0c401f000c147f89 */ /* 0x000e2400000e0000 */
[----:B0-----:R-:W-:-:S05]  /*fe20*/  FMNMX.FTZ R20, R12, R20, !PT ;  /* 0x000000140c147209 */ /* 0x001fca0007810000 */
[----:B------:R-:W0:Y:S01]  /*fe30*/  SHFL.BFLY PT, R12, R20, 0x1, 0x1f ;  /* 0x0c201f00140c7f89 */ /* 0x000e2200000e0000 */
[C---:B------:R-:W-:Y:S02]  /*fe40*/  ISETP.GT.AND P0, PT, R13.reuse, 0x21, PT ;  /* 0x000000210d00780c */ /* 0x040fe40003f04270 */
[----:B------:R-:W-:Y:S02]  /*fe50*/  ISETP.GT.AND P1, PT, R13, 0x29, PT ;  /* 0x000000290d00780c */ /* 0x000fe40003f24270 */
[----:B0-----:R-:W-:-:S04]  /*fe60*/  FMNMX.FTZ R20, R20, R12, !PT ;  /* 0x0000000c14147209 */ /* 0x001fc80007810000 */
[----:B------:R-:W-:-:S04]  /*fe70*/  FSETP.NEU.FTZ.AND P6, PT, R20, -INF , PT ;  /* 0xff8000001400780b */ /* 0x000fc80003fdd000 */
[----:B------:R-:W-:Y:S02]  /*fe80*/  FSEL R12, R20, RZ, P6 ;  /* 0x000000ff140c7208 */ /* 0x000fe40003000000 */
[----:B------:R-:W-:-:S03]  /*fe90*/  @P0 LOP3.LUT R16, R16, 0x100000, RZ, 0xfc, !PT ;  /* 0x0010000010100812 */ /* 0x000fc600078efcff */
[----:B------:R-:W-:Y:S01]  /*fea0*/  FADD.FTZ R198, -R12, R198 ;  /* 0x000000c60cc67221 */ /* 0x000fe20000010100 */
[----:B------:R-:W-:Y:S01]  /*feb0*/  IMAD.U32 R12, RZ, RZ, UR37 ;  /* 0x00000025ff0c7e24 */ /* 0x000fe2000f8e00ff */
[----:B------:R-:W-:-:S03]  /*fec0*/  LOP3.LUT R16, R16, 0xffdfffff, RZ, 0xc0, !PT ;  /* 0xffdfffff10107812 */ /* 0x000fc600078ec0ff */
[----:B------:R-:W-:Y:S01]  /*fed0*/  FMUL.FTZ R153, R20, R12 ;  /* 0x0000000c14997220 */ /* 0x000fe20000410000 */
[----:B------:R-:W-:Y:S02]  /*fee0*/  @P1 LOP3.LUT R16, R16, 0x200000, RZ, 0xfc, !PT ;  /* 0x0020000010101812 */ /* 0x000fe400078efcff */
[----:B------:R-:W-:Y:S02]  /*fef0*/  ISETP.GT.AND P2, PT, R13, 0x30, PT ;  /* 0x000000300d00780c */ /* 0x000fe40003f44270 */
[----:B------:R-:W-:Y:S02]  /*ff00*/  FSEL R153, R153, RZ, P6 ;  /* 0x000000ff99997208 */ /* 0x000fe40003000000 */
[C---:B------:R-:W-:Y:S02]  /*ff10*/  ISETP.GT.AND P3, PT, R13.reuse, 0x31, PT ;  /* 0x000000310d00780c */ /* 0x040fe40003f64270 */
[C---:B------:R-:W-:Y:S02]  /*ff20*/  ISETP.GT.AND P4, PT, R13.reuse, 0x38, PT ;  /* 0x000000380d00780c */ /* 0x040fe40003f84270 */
[----:B------:R-:W-:-:S02]  /*ff30*/  ISETP.GT.AND P5, PT, R13, 0x39, PT ;  /* 0x000000390d00780c */ /* 0x000fc40003fa4270 */
[C---:B------:R-:W-:Y:S02]  /*ff40*/  ISETP.GT.AND P1, PT, R13.reuse, 0x19, PT ;  /* 0x000000190d00780c */ /* 0x040fe40003f24270 */
[C---:B------:R-:W-:Y:S02]  /*ff50*/  ISETP.GT.AND P0, PT, R13.reuse, 0x20, PT ;  /* 0x000000200d00780c */ /* 0x040fe40003f04270 */
[----:B------:R-:W-:Y:S01]  /*ff60*/  ISETP.GT.AND P6, PT, R13, 0x28, PT ;  /* 0x000000280d00780c */ /* 0x000fe20003fc4270 */
[----:B------:R-:W-:-:S05]  /*ff70*/  VIADD R13, R196, 0x38840 ;  /* 0x00038840c40d7836 */ /* 0x000fca0000000000 */
[----:B------:R-:W-:-:S04]  /*ff80*/  PRMT R13, R189, 0x654, R13 ;  /* 0x00000654bd0d7816 */ /* 0x000fc8000000000d */
[----:B------:R0:W-:Y:S02]  /*ff90*/  SYNCS.ARRIVE.TRANS64.RED.A1T0 RZ, [R13+URZ], RZ ;  /* 0x000000ff0dff79a7 */ /* 0x0001e4000810043f */
[----:B0-----:R-:W-:-:S04]  /*ffa0*/  FMNMX.FTZ R13, R152, R197, !PT ;  /* 0x000000c5980d7209 */ /* 0x001fc80007810000 */
        /* <DEDUP_REMOVED lines=8> */
[----:B------:R-:W-:Y:S02]  /*10030*/  LOP3.LUT P0, RZ, R16, 0x100000, RZ, 0xc0, !PT ;  /* 0x0010000010ff7812 */ /* 0x000fe4000780c0ff */
[----:B------:R-:W-:-:S02]  /*10040*/  FMNMX.FTZ R13, R165, R13, !PT ;  /* 0x0000000da50d7209 */ /* 0x000fc40007810000 */
[----:B------:R-:W-:Y:S02]  /*10050*/  FSEL R169, R169, -INF , P0 ;  /* 0xff800000a9a97808 */ /* 0x000fe40000000000 */
[----:B------:R-:W-:Y:S02]  /*10060*/  FMNMX.FTZ R13, R168, R13, !PT ;  /* 0x0000000da80d7209 */ /* 0x000fe40007810000 */
[----:B------:R-:W-:Y:S02]  /*10070*/  LOP3.LUT P1, RZ, R16, 0x200000, RZ, 0xc0, !PT ;  /* 0x0020000010ff7812 */ /* 0x000fe4000782c0ff */
[----:B------:R-:W-:Y:S02]  /*10080*/  FSEL R172, R172, -INF , P6 ;  /* 0xff800000acac7808 */ /* 0x000fe40003000000 */
[----:B------:R-:W-:Y:S02]  /*10090*/  FMNMX.FTZ R13, R169, R13, !PT ;  /* 0x0000000da90d7209 */ /* 0x000fe40007810000 */
[----:B------:R-:W-:-:S02]  /*100a0*/  FSEL R173, R173, -INF , P1 ;  /* 0xff800000adad7808 */ /* 0x000fc40000800000 */
        /* <DEDUP_REMOVED lines=8> */
[----:B------:R-:W-:Y:S01]  /*10130*/  FMNMX.FTZ R13, R180, R13, !PT ;  /* 0x0000000db40d7209 */ /* 0x000fe20007810000 */
[----:B------:R-:W-:-:S03]  /*10140*/  FFMA.FTZ R154, R154, R12, -R153 ;  /* 0x0000000c9a9a7223 */ /* 0x000fc60000010899 */
[----:B------:R-:W-:Y:S01]  /*10150*/  FMNMX.FTZ R13, R181, R13, !PT ;  /* 0x0000000db50d7209 */ /* 0x000fe20007810000 */
        /* <DEDUP_REMOVED lines=14> */
[----:B------:R-:W-:-:S02]  /*10240*/  FFMA.FTZ R183, R183, R12, -R153 ;  /* 0x0000000cb7b77223 */ /* 0x000fc40000010899 */
[----:B------:R0:W-:Y:S02]  /*10250*/  MUFU.EX2 R153, R154 ;  /* 0x0000009a00997308 */ /* 0x0001e40000000800 */
[----:B0-----:R-:W0:Y:S01]  /*10260*/  SHFL.BFLY PT, R154, R13, 0x2, 0x1f ;  /* 0x0c401f000d9a7f89 */ /* 0x001e2200000e0000 */
[----:B------:R-:W-:-:S05]  /*10270*/  FMUL.FTZ R171, R198, R12 ;  /* 0x0000000cc6ab7220 */ /* 0x000fca0000410000 */
[----:B------:R-:W-:Y:S08]  /*10280*/  MUFU.EX2 R155, R155 ;  /* 0x0000009b009b7308 */ /* 0x000ff00000000800 */
[----:B------:R-:W1:Y:S01]  /*10290*/  MUFU.EX2 R171, R171 ;  /* 0x000000ab00ab7308 */ /* 0x000e620000000800 */
[----:B0-----:R-:W-:-:S05]  /*102a0*/  FMNMX.FTZ R13, R13, R154, !PT ;  /* 0x0000009a0d0d7209 */ /* 0x001fca0007810000 */
[----:B------:R-:W0:Y:S01]  /*102b0*/  SHFL.BFLY PT, R198, R13, 0x1, 0x1f ;  /* 0x0c201f000dc67f89 */ /* 0x000e2200000e0000 */
[----:B-1----:R-:W-:Y:S01]  /*102c0*/  FFMA.FTZ R14, R171, R14, R153 ;  /* 0x0000000eab0e7223 */ /* 0x002fe20000010099 */
[----:B------:R-:W-:-:S03]  /*102d0*/  F2FP.F16.F32.PACK_AB R153, R155, R153 ;  /* 0x000000999b99723e */ /* 0x000fc600000000ff */
[----:B------:R-:W-:Y:S02]  /*102e0*/  FADD.FTZ R14, R155, R14 ;  /* 0x0000000e9b0e7221 */ /* 0x000fe40000010000 */
[----:B------:R1:W-:Y:S01]  /*102f0*/  MUFU.EX2 R155, R158 ;  /* 0x0000009e009b7308 */ /* 0x0003e20000000800 */
[----:B------:R-:W-:Y:S02]  /*10300*/  ISETP.NE.AND P1, PT, R212, RZ, PT ;  /* 0x000000ffd400720c */ /* 0x000fe40003f25270 */
[----:B0-----:R-:W-:-:S04]  /*10310*/  FMNMX.FTZ R13, R13, R198, !PT ;  /* 0x000000c60d0d7209 */ /* 0x001fc80007810000 */
[----:B------:R-:W-:-:S04]  /*10320*/  FSETP.NEU.FTZ.AND P2, PT, R13, -INF , PT ;  /* 0xff8000000d00780b */ /* 0x000fc80003f5d000 */
[----:B-1----:R-:W-:-:S05]  /*10330*/  FSEL R158, R13, RZ, P2 ;  /* 0x000000ff0d9e7208 */ /* 0x002fca0001000000 */
[----:B------:R-:W-:Y:S01]  /*10340*/  FADD.FTZ R158, -R158, R197 ;  /* 0x000000c59e9e7221 */ /* 0x000fe20000010100 */
[----:B------:R-:W-:Y:S03]  /*10350*/  MUFU.EX2 R154, R163 ;  /* 0x000000a3009a7308 */ /* 0x000fe60000000800 */
[----:B------:R-:W-:-:S05]  /*10360*/  FMUL.FTZ R158, R158, R12 ;  /* 0x0000000c9e9e7220 */ /* 0x000fca0000410000 */
[----:B------:R0:W1:Y:S02]  /*10370*/  MUFU.EX2 R163, R158 ;  /* 0x0000009e00a37308 */ /* 0x0000640000000800 */
[----:B0-----:R-:W-:-:S04]  /*10380*/  @!P1 IMAD R158, R199, 0x40, R193 ;  /* 0x00000040c79e9824 */ /* 0x001fc800078e02c1 */
[----:B------:R-:W-:-:S05]  /*10390*/  @!P1 IMAD R158, R158, 0x4, R17 ;  /* 0x000000049e9e9824 */ /* 0x000fca00078e0211 */
[----:B-1----:R-:W-:Y:S04]  /*103a0*/  @!P1 STS [R158+0x38400], R163 ;  /* 0x038400a39e009388 */ /* 0x002fe80000000800 */
[----:B------:R0:W-:Y:S02]  /*103b0*/  @!P1 STS [R158+0x38420], R171 ;  /* 0x038420ab9e009388 */ /* 0x0001e40000000800 */
[----:B0-----:R-:W-:-:S05]  /*103c0*/  FMUL.FTZ R158, R13, R12 ;  /* 0x0000000c0d9e7220 */ /* 0x001fca0000410000 */
[----:B------:R-:W-:-:S05]  /*103d0*/  FSEL R158, R158, RZ, P2 ;  /* 0x000000ff9e9e7208 */ /* 0x000fca0001000000 */
[-CC-:B------:R-:W-:Y:S01]  /*103e0*/  FFMA.FTZ R152, R152, R12.reuse, -R158.reuse ;  /* 0x0000000c98987223 */ /* 0x180fe2000001089e */
[-CC-:B------:R-:W-:Y:S01]  /*103f0*/  FFMA.FTZ R200, R200, R12.reuse, -R158.reuse ;  /* 0x0000000cc8c87223 */ /* 0x180fe2000001089e */
[----:B------:R-:W-:-:S04]  /*10400*/  FFMA.FTZ R156, R156, R12, -R158 ;  /* 0x0000000c9c9c7223 */ /* 0x000fc8000001089e */
[----:B------:R-:W0:Y:S01]  /*10410*/  MUFU.EX2 R152, R152 ;  /* 0x0000009800987308 */ /* 0x000e220000000800 */
[-CC-:B------:R-:W-:Y:S01]  /*10420*/  FFMA.FTZ R157, R157, R12.reuse, -R158.reuse ;  /* 0x0000000c9d9d7223 */ /* 0x180fe2000001089e */
[----:B------:R-:W-:-:S06]  /*10430*/  FFMA.FTZ R160, R160, R12, -R158 ;  /* 0x0000000ca0a07223 */ /* 0x000fcc000001089e */
[----:B------:R-:W1:Y:S01]  /*10440*/  MUFU.EX2 R200, R200 ;  /* 0x000000c800c87308 */ /* 0x000e620000000800 */
[-CC-:B------:R-:W-:Y:S01]  /*10450*/  FFMA.FTZ R197, R161, R12.reuse, -R158.reuse ;  /* 0x0000000ca1c57223 */ /* 0x180fe2000001089e */
[-CC-:B------:R-:W-:Y:S01]  /*10460*/  FFMA.FTZ R199, R164, R12.reuse, -R158.reuse ;  /* 0x0000000ca4c77223 */ /* 0x180fe2000001089e */
[-CC-:B------:R-:W-:Y:S01]  /*10470*/  FFMA.FTZ R165, R165, R12.reuse, -R158.reuse ;  /* 0x0000000ca5a57223 */ /* 0x180fe2000001089e */
[----:B------:R-:W-:-:S04]  /*10480*/  FFMA.FTZ R164, R168, R12, -R158 ;  /* 0x0000000ca8a47223 */ /* 0x000fc8000001089e */
[----:B------:R-:W-:Y:S01]  /*10490*/  MUFU.EX2 R159, R159 ;  /* 0x0000009f009f7308 */ /* 0x000fe20000000800 */
[-CC-:B------:R-:W-:Y:S01]  /*104a0*/  FFMA.FTZ R198, R169, R12.reuse, -R158.reuse ;  /* 0x0000000ca9c67223 */ /* 0x180fe2000001089e */
[-CC-:B------:R-:W-:Y:S01]  /*104b0*/  FFMA.FTZ R161, R172, R12.reuse, -R158.reuse ;  /* 0x0000000caca17223 */ /* 0x180fe2000001089e */
[-CC-:B------:R-:W-:Y:S01]  /*104c0*/  FFMA.FTZ R173, R173, R12.reuse, -R158.reuse ;  /* 0x0000000cadad7223 */ /* 0x180fe2000001089e */
[-CC-:B------:R-:W-:Y:S01]  /*104d0*/  FFMA.FTZ R176, R176, R12.reuse, -R158.reuse ;  /* 0x0000000cb0b07223 */ /* 0x180fe2000001089e */
[----:B------:R-:W-:-:S03]  /*104e0*/  FFMA.FTZ R177, R177, R12, -R158 ;  /* 0x0000000cb1b17223 */ /* 0x000fc6000001089e */
[----:B------:R-:W2:Y:S01]  /*104f0*/  MUFU.EX2 R156, R156 ;  /* 0x0000009c009c7308 */ /* 0x000ea20000000800 */
[-CC-:B------:R-:W-:Y:S01]  /*10500*/  FFMA.FTZ R180, R180, R12.reuse, -R158.reuse ;  /* 0x0000000cb4b47223 */ /* 0x180fe2000001089e */
[----:B------:R-:W-:-:S06]  /*10510*/  FFMA.FTZ R181, R181, R12, -R158 ;  /* 0x0000000cb5b57223 */ /* 0x000fcc000001089e */
[----:B------:R-:W3:Y:S01]  /*10520*/  MUFU.EX2 R162, R162 ;  /* 0x000000a200a27308 */ /* 0x000ee20000000800 */
[----:B0-----:R-:W-:-:S07]  /*10530*/  FFMA.FTZ R0, R163, R0, R152 ;  /* 0x00000000a3007223 */ /* 0x001fce0000010098 */
[----:B------:R0:W5:Y:S01]  /*10540*/  MUFU.EX2 R158, R157 ;  /* 0x0000009d009e7308 */ /* 0x0001620000000800 */
[----:B-1----:R-:W-:-:S07]  /*10550*/  FADD.FTZ R0, R200, R0 ;  /* 0x00000000c8007221 */ /* 0x002fce0000010000 */
[----:B------:R-:W1:Y:S01]  /*10560*/  MUFU.EX2 R160, R160 ;  /* 0x000000a000a07308 */ /* 0x000e620000000800 */
[----:B0-----:R-:W-:Y:S01]  /*10570*/  FADD.FTZ R157, R155, R14 ;  /* 0x0000000e9b9d7221 */ /* 0x001fe20000010000 */
[----:B--2---:R-:W-:-:S06]  /*10580*/  FADD.FTZ R0, R156, R0 ;  /* 0x000000009c007221 */ /* 0x004fcc0000010000 */
[----:B------:R-:W0:Y:S01]  /*10590*/  MUFU.EX2 R166, R166 ;  /* 0x000000a600a67308 */ /* 0x000e220000000800 */
[----:B------:R-:W-:-:S07]  /*105a0*/  FADD.FTZ R157, R159, R157 ;  /* 0x0000009d9f9d7221 */ /* 0x000fce0000010000 */
[----:B------:R-:W2:Y:S01]  /*105b0*/  MUFU.EX2 R202, R197 ;  /* 0x000000c500ca7308 */ /* 0x000ea20000000800 */
[----:B---3--:R-:W-:Y:S01]  /*105c0*/  FADD.FTZ R157, R162, R157 ;  /* 0x0000009da29d7221 */ /* 0x008fe20000010000 */
[----:B-----5:R-:W-:-:S06]  /*105d0*/  FADD.FTZ R0, R158, R0 ;  /* 0x000000009e007221 */ /* 0x020fcc0000010000 */
[----:B------:R-:W3:Y:S01]  /*105e0*/  MUFU.EX2 R167, R167 ;  /* 0x000000a700a77308 */ /* 0x000ee20000000800 */
[----:B------:R-:W-:-:S07]  /*105f0*/  F2FP.F16.F32.PACK_AB R155, R159, R155 ;  /* 0x0000009b9f9b723e */ /* 0x000fce00000000ff */
[----:B------:R-:W5:Y:S01]  /*10600*/  MUFU.EX2 R199, R199 ;  /* 0x000000c700c77308 */ /* 0x000f620000000800 */
[----:B------:R-:W-:Y:S01]  /*10610*/  FADD.FTZ R159, R154, R157 ;  /* 0x0000009d9a9f7221 */ /* 0x000fe20000010000 */
[----:B-1----:R-:W-:-:S06]  /*10620*/  FADD.FTZ R0, R160, R0 ;  /* 0x00000000a0007221 */ /* 0x002fcc0000010000 */
[----:B------:R-:W-:Y:S08]  /*10630*/  MUFU.EX2 R170, R170 ;  /* 0x000000aa00aa7308 */ /* 0x000ff00000000800 */
[----:B------:R-:W1:Y:S08]  /*10640*/  MUFU.EX2 R165, R165 ;  /* 0x000000a500a57308 */ /* 0x000e700000000800 */
[----:B------:R-:W4:Y:S08]  /*10650*/  MUFU.EX2 R201, R201 ;  /* 0x000000c900c97308 */ /* 0x000f300000000800 */
[----:B------:R-:W-:Y:S08]  /*10660*/  MUFU.EX2 R174, R174 ;  /* 0x000000ae00ae7308 */ /* 0x000ff00000000800 */
[----:B------:R-:W-:Y:S08]  /*10670*/  MUFU.EX2 R175, R175 ;  /* 0x000000af00af7308 */ /* 0x000ff00000000800 */
[----:B------:R-:W-:Y:S08]  /*10680*/  MUFU.EX2 R14, R164 ;  /* 0x000000a4000e7308 */ /* 0x000ff00000000800 */
[----:B------:R-:W4:Y:S08]  /*10690*/  MUFU.EX2 R172, R198 ;  /* 0x000000c600ac7308 */ /* 0x000f300000000800 */
[----:B------:R3:W-:Y:S08]  /*106a0*/  MUFU.EX2 R197, R161 ;  /* 0x000000a100c57308 */ /* 0x0007f00000000800 */
[----:B------:R-:W4:Y:S01]  /*106b0*/  MUFU.EX2 R173, R173 ;  /* 0x000000ad00ad7308 */ /* 0x000f220000000800 */
[----:B0-----:R-:W-:-:S07]  /*106c0*/  FADD.FTZ R159, R166, R159 ;  /* 0x0000009fa69f7221 */ /* 0x001fce0000010000 */
[----:B------:R-:W-:Y:S08]  /*106d0*/  MUFU.EX2 R178, R178 ;  /* 0x000000b200b27308 */ /* 0x000ff00000000800 */
[----:B------:R-:W-:Y:S08]  /*106e0*/  MUFU.EX2 R179, R179 ;  /* 0x000000b300b37308 */ /* 0x000ff00000000800 */
[----:B------:R-:W-:Y:S08]  /*106f0*/  MUFU.EX2 R182, R182 ;  /* 0x000000b600b67308 */ /* 0x000ff00000000800 */
[----:B------:R-:W-:Y:S08]  /*10700*/  MUFU.EX2 R183, R183 ;  /* 0x000000b700b77308 */ /* 0x000ff00000000800 */
[----:B------:R-:W-:Y:S08]  /*10710*/  MUFU.EX2 R176, R176 ;  /* 0x000000b000b07308 */ /* 0x000ff00000000800 */
[----:B------:R-:W0:Y:S08]  /*10720*/  MUFU.EX2 R177, R177 ;  /* 0x000000b100b17308 */ /* 0x000e300000000800 */
[----:B------:R-:W-:Y:S08]  /*10730*/  MUFU.EX2 R180, R180 ;  /* 0x000000b400b47308 */ /* 0x000ff00000000800 */
[----:B------:R-:W0:Y:S01]  /*10740*/  MUFU.EX2 R181, R181 ;  /* 0x000000b500b57308 */ /* 0x000e220000000800 */
[----:B--2---:R-:W-:Y:S01]  /*10750*/  FADD.FTZ R0, R202, R0 ;  /* 0x00000000ca007221 */ /* 0x004fe20000010000 */
[----:B------:R-:W-:-:S02]  /*10760*/  IMAD R168, R22, 0x1000, R15 ;  /* 0x0000100016a87824 */ /* 0x000fc400078e020f */
[----:B---3--:R-:W-:Y:S01]  /*10770*/  FADD.FTZ R161, R167, R159 ;  /* 0x0000009fa7a17221 */ /* 0x008fe20000010000 */
[----:B------:R-:W-:Y:S02]  /*10780*/  IMAD.MOV.U32 R169, RZ, RZ, 0x40000040 ;  /* 0x40000040ffa97424 */ /* 0x000fe400078e00ff */
[----:B-----5:R-:W-:Y:S01]  /*10790*/  FADD.FTZ R0, R199, R0 ;  /* 0x00000000c7007221 */ /* 0x020fe20000010000 */
[----:B------:R-:W-:Y:S01]  /*107a0*/  F2FP.F16.F32.PACK_AB R157, R154, R162 ;  /* 0x000000a29a9d723e */ /* 0x000fe200000000ff */
[-C--:B------:R-:W-:Y:S01]  /*107b0*/  FMUL.FTZ R26, R26, R171.reuse ;  /* 0x000000ab1a1a7220 */ /* 0x080fe20000410000 */
[----:B------:R-:W-:Y:S01]  /*107c0*/  F2FP.F16.F32.PACK_AB R152, R200, R152 ;  /* 0x00000098c898723e */ /* 0x000fe200000000ff */
[-C--:B------:R-:W-:Y:S01]  /*107d0*/  FMUL.FTZ R27, R27, R171.reuse ;  /* 0x000000ab1b1b7220 */ /* 0x080fe20000410000 */
[----:B------:R-:W-:Y:S01]  /*107e0*/  F2FP.F16.F32.PACK_AB R154, R158, R156 ;  /* 0x0000009c9e9a723e */ /* 0x000fe200000000ff */
[----:B------:R-:W-:Y:S01]  /*107f0*/  BAR.SYNC.DEFER_BLOCKING 0xf, 0x100 ;  /* 0x03c4000000007b1d */ /* 0x000fe20000010000 */
        /* <DEDUP_REMOVED lines=63> */
[-C--:B------:R-:W-:Y:S01]  /*10bf0*/  FMUL.FTZ R24, R24, R163.reuse ;  /* 0x000000a318187220 */ /* 0x080fe20000410000 */
[----:B------:R-:W-:Y:S01]  /*10c00*/  F2FP.F16.F32.PACK_AB R156, R202, R160 ;  /* 0x000000a0ca9c723e */ /* 0x000fe200000000ff */
[----:B------:R-:W-:Y:S01]  /*10c10*/  FMUL.FTZ R25, R25, R163 ;  /* 0x000000a319197220 */ /* 0x000fe20000410000 */
[----:B-1----:R-:W-:Y:S01]  /*10c20*/  F2FP.F16.F32.PACK_AB R158, R165, R199 ;  /* 0x000000c7a59e723e */ /* 0x002fe200000000ff */
        /* <DEDUP_REMOVED lines=65> */
[----:B------:R-:W-:-:S02]  /*11040*/  R2UR UR7, R169 ;  /* 0x00000000a90772ca */ /* 0x000fc400000e0000 */
[----:B----4-:R-:W-:Y:S02]  /*11050*/  F2FP.F16.F32.PACK_AB R161, R201, R170 ;  /* 0x000000aac9a1723e */ /* 0x010fe400000000ff */
[----:B------:R-:W-:Y:S02]  /*11060*/  F2FP.F16.F32.PACK_AB R160, R172, R14 ;  /* 0x0000000eaca0723e */ /* 0x000fe400000000ff */
[----:B------:R-:W-:Y:S02]  /*11070*/  F2FP.F16.F32.PACK_AB R162, R173, R197 ;  /* 0x000000c5ada2723e */ /* 0x000fe400000000ff */
[----:B------:R-:W-:Y:S02]  /*11080*/  F2FP.F16.F32.PACK_AB R163, R175, R174 ;  /* 0x000000aeafa3723e */ /* 0x000fe400000000ff */
[----:B0-----:R-:W-:Y:S02]  /*11090*/  F2FP.F16.F32.PACK_AB R164, R177, R176 ;  /* 0x000000b0b1a4723e */ /* 0x001fe400000000ff */
[----:B------:R-:W-:-:S02]  /*110a0*/  F2FP.F16.F32.PACK_AB R165, R179, R178 ;  /* 0x000000b2b3a5723e */ /* 0x000fc400000000ff */
[----:B------:R-:W-:Y:S02]  /*110b0*/  F2FP.F16.F32.PACK_AB R166, R181, R180 ;  /* 0x000000b4b5a6723e */ /* 0x000fe400000000ff */
[----:B------:R-:W-:Y:S01]  /*110c0*/  F2FP.F16.F32.PACK_AB R167, R183, R182 ;  /* 0x000000b6b7a7723e */ /* 0x000fe200000000ff */
[----:B------:R0:W-:Y:S04]  /*110d0*/  STSM.16.M88.4 [R227+0x36400], R152 ;  /* 0x03640098e3007844 */ /* 0x0001e80000000200 */
[----:B------:R1:W-:Y:S04]  /*110e0*/  STSM.16.M88.4 [R228], R156 ;  /* 0x0000009ce4007844 */ /* 0x0003e80000000200 */
[----:B------:R1:W-:Y:S04]  /*110f0*/  STSM.16.M88.4 [R203], R160 ;  /* 0x000000a0cb007844 */ /* 0x0003e80000000200 */
[----:B------:R1:W-:Y:S01]  /*11100*/  STSM.16.M88.4 [R229], R164 ;  /* 0x000000a4e5007844 */ /* 0x0003e20000000200 */
[----:B------:R-:W-:-:S06]  /*11110*/  WARPGROUP.ARRIVE ;  /* 0x00000000000079c5 */ /* 0x000fcc0000000000 */
[----:B------:R-:W-:Y:S03]  /*11120*/  HGMMA.64x256x16.F32 R24, R152, gdesc[UR4].tnspB, R24, gsb0 ;  /* 0x43e0000498187df0 */ /* 0x000fe60008000818 */
[----:B------:R-:W-:Y:S02]  /*11130*/  WARPGROUP.DEPBAR.LE gsb0, 0x0 ;  /* 0x00008000000079c5 */ /* 0x000fe40000010000 */
[----:B0-----:R-:W-:Y:S02]  /*11140*/  VIADD R152, R168, 0x80 ;  /* 0x00000080a8987836 */ /* 0x001fe40000000000 */
[----:B------:R-:W-:-:S03]  /*11150*/  IMAD.MOV.U32 R153, RZ, RZ, 0x40000040 ;  /* 0x40000040ff997424 */ /* 0x000fc600078e00ff */
[----:B------:R-:W-:Y:S02]  /*11160*/  R2UR UR6, R152 ;  /* 0x00000000980672ca */ /* 0x000fe400000e0000 */
[----:B------:R-:W-:Y:S01]  /*11170*/  R2UR UR7, R153 ;  /* 0x00000000990772ca */ /* 0x000fe200000e0000 */
[----:B------:R-:W-:-:S15]  /*11180*/  WARPGROUP.ARRIVE ;  /* 0x00000000000079c5 */ /* 0x000fde0000000000 */
[----:B------:R-:W-:Y:S01]  /*11190*/  HGMMA.64x256x16.F32 R24, R156, gdesc[UR4].tnspB, R24, gsb0 ;  /* 0x43e000049c187df0 */ /* 0x000fe20008000818 */
[----:B------:R-:W-:Y:S02]  /*111a0*/  VIADD R152, R168, 0x100 ;  /* 0x00000100a8987836 */ /* 0x000fe40000000000 */
[----:B------:R-:W-:-:S03]  /*111b0*/  IMAD.MOV.U32 R153, RZ, RZ, 0x40000040 ;  /* 0x40000040ff997424 */ /* 0x000fc600078e00ff */
[----:B------:R-:W-:Y:S02]  /*111c0*/  R2UR UR6, R152 ;  /* 0x00000000980672ca */ /* 0x000fe400000e0000 */
[----:B------:R-:W-:Y:S01]  /*111d0*/  R2UR UR7, R153 ;  /* 0x00000000990772ca */ /* 0x000fe200000e0000 */
[----:B------:R-:W-:Y:S02]  /*111e0*/  VIADD R168, R168, 0x180 ;  /* 0x00000180a8a87836 */ /* 0x000fe40000000000 */
[----:B------:R-:W-:Y:S01]  /*111f0*/  IMAD.MOV.U32 R169, RZ, RZ, 0x40000040 ;  /* 0x40000040ffa97424 */ /* 0x000fe200078e00ff */
[----:B------:R-:W-:Y:S02]  /*11200*/  WARPGROUP.DEPBAR.LE gsb0, 0x0 ;  /* 0x00008000000079c5 */ /* 0x000fe40000010000 */
[----:B------:R-:W-:-:S14]  /*11210*/  WARPGROUP.ARRIVE ;  /* 0x00000000000079c5 */ /* 0x000fdc0000000000 */
[----:B------:R-:W-:Y:S01]  /*11220*/  HGMMA.64x256x16.F32 R24, R160, gdesc[UR4].tnspB, R24, gsb0 ;  /* 0x43e00004a0187df0 */ /* 0x000fe20008000818 */
[----:B------:R-:W-:Y:S02]  /*11230*/  R2UR UR6, R168 ;  /* 0x00000000a80672ca */ /* 0x000fe400000e0000 */
[----:B------:R-:W-:Y:S01]  /*11240*/  R2UR UR7, R169 ;  /* 0x00000000a90772ca */ /* 0x000fe200000e0000 */
[----:B------:R-:W-:Y:S01]  /*11250*/  FADD.FTZ R0, R14, R0 ;  /* 0x000000000e007221 */ /* 0x000fe20000010000 */
[----:B------:R-:W-:-:S03]  /*11260*/  FADD.FTZ R171, R201, R171 ;  /* 0x000000abc9ab7221 */ /* 0x000fc60000010000 */
[----:B------:R-:W-:Y:S01]  /*11270*/  FADD.FTZ R0, R172, R0 ;  /* 0x00000000ac007221 */ /* 0x000fe20000010000 */
[----:B------:R-:W-:-:S03]  /*11280*/  FADD.FTZ R171, R174, R171 ;  /* 0x000000abaeab7221 */ /* 0x000fc60000010000 */
[----:B------:R-:W-:Y:S01]  /*11290*/  FADD.FTZ R0, R197, R0 ;  /* 0x00000000c5007221 */ /* 0x000fe20000010000 */
[----:B------:R-:W-:Y:S01]  /*112a0*/  FADD.FTZ R171, R175, R171 ;  /* 0x000000abafab7221 */ /* 0x000fe20000010000 */
[----:B------:R-:W-:Y:S02]  /*112b0*/  LOP3.LUT P0, RZ, R16, 0x80000, RZ, 0xc0, !PT ;  /* 0x0008000010ff7812 */ /* 0x000fe4000780c0ff */
        /* <DEDUP_REMOVED lines=23> */
.L_x_5321:
        /* <DEDUP_REMOVED lines=10> */
.L_x_5309:
[----:B------:R-:W-:Y:S05]  /*114d0*/  BSYNC B1 ;  /* 0x0000000000017941 */ /* 0x000fea0003800000 */
.L_x_5308:
[----:B------:R-:W2:Y:S01]  /*114e0*/  LDL R152, [R1+0xc] ;  /* 0x00000c0001987983 */ /* 0x000ea20000100800 */
[----:B------:R-:W-:Y:S01]  /*114f0*/  BSSY B0, `(.L_x_5323) ;  /* 0x000032e000007945 */ /* 0x000fe20003800000 */
[----:B--2---:R-:W-:-:S13]  /*11500*/  ISETP.GE.AND P1, PT, R21, R152, PT ;  /* 0x000000981500720c */ /* 0x004fda0003f26270 */
[----:B------:R-:W-:Y:S05]  /*11510*/  @!P1 BRA `(.L_x_5324) ;  /* 0x0000003000ac9947 */ /* 0x000fea0003800000 */
[----:B------:R-:W-:Y:S02]  /*11520*/  IMAD.MOV.U32 R197, RZ, RZ, R20 ;  /* 0x000000ffffc57224 */ /* 0x000fe400078e0014 */
[----:B------:R-:W-:Y:S02]  /*11530*/  IMAD.MOV.U32 R199, RZ, RZ, R13 ;  /* 0x000000ffffc77224 */ /* 0x000fe400078e000d */
[----:B------:R-:W-:-:S07]  /*11540*/  IMAD.MOV.U32 R198, RZ, RZ, R22 ;  /* 0x000000ffffc67224 */ /* 0x000fce00078e0016 */
.L_x_5337:
[----:B------:R-:W-:-:S05]  /*11550*/  VIADD R22, R198, 0x1 ;  /* 0x00000001c6167836 */ /* 0x000fca0000000000 */
[----:B------:R-:W-:-:S04]  /*11560*/  ISETP.NE.AND P1, PT, R22, 0x2, PT ;  /* 0x000000021600780c */ /* 0x000fc80003f25270 */
[----:B------:R-:W-:Y:S02]  /*11570*/  SEL R12, RZ, 0x1, P1 ;  /* 0x00000001ff0c7807 */ /* 0x000fe40000800000 */
[----:B------:R-:W-:Y:S02]  /*11580*/  SEL R22, R22, RZ, P1 ;  /* 0x000000ff16167207 */ /* 0x000fe40000800000 */
[----:B------:R-:W-:Y:S01]  /*11590*/  LOP3.LUT R23, R23, R12, RZ, 0x3c, !PT ;  /* 0x0000000c17177212 */ /* 0x000fe200078e3cff */
[----:B------:R-:W-:Y:S06]  /*115a0*/  @!P0 BRA `(.L_x_5325) ;  /* 0x0000000000048947 */ /* 0x000fec0003800000 */
[----:B------:R-:W-:Y:S01]  /*115b0*/  BPT.TRAP 0x1 ;  /* 0x000000040000795c */ /* 0x000fe20000300000 */
.L_x_5325:
[----:B0-----:R-:W-:Y:S01]  /*115c0*/  IMAD R196, R22, 0x8, R17 ;  /* 0x0000000816c47824 */ /* 0x001fe200078e0211 */
[----:B------:R-:W-:-:S04]  /*115d0*/  SHF.L.U32 R20, R23, 0x1f, RZ ;  /* 0x0000001f17147819 */ /* 0x000fc800000006ff */
[----:B------:R0:W1:Y:S01]  /*115e0*/  SYNCS.PHASECHK.TRANS64.TRYWAIT P1, [R196+URZ+0x38830], R20 ;  /* 0x03883014c40075a7 */ /* 0x000062000802017f */
[----:B------:R-:W-:Y:S05]  /*115f0*/  @!P0 BRA `(.L_x_5326) ;  /* 0x0000000000048947 */ /* 0x000fea0003800000 */
[----:B------:R-:W-:Y:S01]  /*11600*/  BPT.TRAP 0x1 ;  /* 0x000000040000795c */ /* 0x000fe20000300000 */
.L_x_5326:
[----:B------:R-:W-:Y:S01]  /*11610*/  BSSY B1, `(.L_x_5327) ;  /* 0x0000006000017945 */ /* 0x000fe20003800000 */
[----:B------:R-:W-:Y:S02]  /*11620*/  IMAD R154, R22, 0x200, R207 ;  /* 0x00000200169a7824 */ /* 0x000fe400078e02cf */
[----:B------:R-:W-:Y:S01]  /*11630*/  IMAD.MOV.U32 R155, RZ, RZ, 0x40000040 ;  /* 0x40000040ff9b7424 */ /* 0x000fe200078e00ff */
[----:B-1----:R-:W-:Y:S06]  /*11640*/  @P1 BRA `(.L_x_5328) ;  /* 0x0000000000081947 */ /* 0x002fec0003800000 */
[----:B------:R-:W1:Y:S02]  /*11650*/  SYNCS.PHASECHK.TRANS64.TRYWAIT P1, [R196+URZ+0x38830], R20 ;  /* 0x03883014c40075a7 */ /* 0x000e64000802017f */
[----:B-1----:R-:W-:Y:S05]  /*11660*/  @!P1 BRA `(.L_x_5329) ;  /* 0x0000012c00589947 */ /* 0x002fea0003800000 */
.L_x_5328:
[----:B------:R-:W-:Y:S05]  /*11670*/  BSYNC B1 ;  /* 0x0000000000017941 */ /* 0x000fea0003800000 */
.L_x_5327:
        /* <DEDUP_REMOVED lines=36> */
.L_x_5330:
[----:B------:R2:W3:Y:S01]  /*118c0*/  SYNCS.PHASECHK.TRANS64.TRYWAIT P1, [R196+URZ+0x38850], R20 ;  /* 0x03885014c40075a7 */ /* 0x0004e2000802017f */
[----:B------:R-:W-:Y:S05]  /*118d0*/  @!P0 BRA `(.L_x_5331) ;  /* 0x0000000000048947 */ /* 0x000fea0003800000 */
[----:B------:R-:W-:Y:S01]  /*118e0*/  BPT.TRAP 0x1 ;  /* 0x000000040000795c */ /* 0x000fe20000300000 */
.L_x_5331:
[----:B------:R-:W-:Y:S04]  /*118f0*/  BSSY B1, `(.L_x_5332) ;  /* 0x0000004000017945 */ /* 0x000fe80003800000 */
[----:B---3--:R-:W-:Y:S05]  /*11900*/  @P1 BRA `(.L_x_5333) ;  /* 0x0000000000081947 */ /* 0x008fea0003800000 */
[----:B------:R-:W3:Y:S02]  /*11910*/  SYNCS.PHASECHK.TRANS64.TRYWAIT P1, [R196+URZ+0x38850], R20 ;  /* 0x03885014c40075a7 */ /* 0x000ee4000802017f */
[----:B---3--:R-:W-:Y:S05]  /*11920*/  @!P1 BRA `(.L_x_5334) ;  /* 0x0000012800bc9947 */ /* 0x008fea0003800000 */
.L_x_5333:
[----:B------:R-:W-:Y:S05]  /*11930*/  BSYNC B1 ;  /* 0x0000000000017941 */ /* 0x000fea0003800000 */
.L_x_5332:
        /* <DEDUP_REMOVED lines=392> */
.L_x_5335:
[----:B------:R-:W-:Y:S01]  /*131c0*/  FMNMX.FTZ R12, R152, R199, !PT ;  /* 0x000000c7980c7209 */ /* 0x000fe20007810000 */
[----:B------:R-:W2:Y:S01]  /*131d0*/  LDL R211, [R1] ;  /* 0x0000000001d37983 */ /* 0x000ea20000100800 */
        /* <DEDUP_REMOVED lines=68> */
[----:B------:R-:W-:Y:S01]  /*13620*/  FMUL.FTZ R49, R49, R153 ;  /* 0x0000009931317220 */ /* 0x000fe20000410000 */
        /* <DEDUP_REMOVED lines=107> */
[----:B------:R3:W4:Y:S01]  /*13ce0*/  MUFU.EX2 R155, R173 ;  /* 0x000000ad009b7308 */ /* 0x0007220000000800 */
        /* <DEDUP_REMOVED lines=8> */
[-CC-:B---3--:R-:W-:Y:S01]  /*13d70*/  FFMA.FTZ R173, R158, R12.reuse, -R168.reuse ;  /* 0x0000000c9ead7223 */ /* 0x188fe200000108a8 */
        /* <DEDUP_REMOVED lines=45> */
[----:B----4-:R-:W-:Y:S01]  /*14050*/  FADD.FTZ R169, R155, R169 ;  /* 0x000000a99ba97221 */ /* 0x010fe20000010000 */
        /* <DEDUP_REMOVED lines=32> */
[----:B------:R-:W5:Y:S01]  /*14260*/  MUFU.EX2 R179, R197 ;  /* 0x000000c500b37308 */ /* 0x000f620000000800 */
[----:B----4-:R-:W-:Y:S01]  /*14270*/  F2FP.F16.F32.PACK_AB R154, R200, R201 ;  /* 0x000000c9c89a723e */ /* 0x010fe200000000ff */
[----:B------:R-:W-:Y:S01]  /*14280*/  FMUL.FTZ R151, R151, R157 ;  /* 0x0000009d97977220 */ /* 0x000fe20000410000 */
[C---:B0-----:R-:W-:Y:S01]  /*14290*/  F2FP.F16.F32.PACK_AB R153, R170.reuse, R159 ;  /* 0x0000009faa99723e */ /* 0x041fe200000000ff */
[----:B------:R-:W-:Y:S01]  /*142a0*/  FADD.FTZ R14, R170, R14 ;  /* 0x0000000eaa0e7221 */ /* 0x000fe20000010000 */
[----:B------:R-:W-:-:S02]  /*142b0*/  F2FP.F16.F32.PACK_AB R164, R164, R161 ;  /* 0x000000a1a4a4723e */ /* 0x000fc400000000ff */
[----:B-1----:R-:W-:Y:S01]  /*142c0*/  F2FP.F16.F32.PACK_AB R157, R174, R173 ;  /* 0x000000adae9d723e */ /* 0x002fe200000000ff */
[----:B------:R0:W1:Y:S01]  /*142d0*/  MUFU.EX2 R181, R162 ;  /* 0x000000a200b57308 */ /* 0x0000620000000800 */
[----:B---3--:R-:W-:Y:S01]  /*142e0*/  F2FP.F16.F32.PACK_AB R159, R177, R175 ;  /* 0x000000afb19f723e */ /* 0x008fe200000000ff */
        /* <DEDUP_REMOVED lines=10> */
[----:B-----5:R-:W-:Y:S01]  /*14390*/  F2FP.F16.F32.PACK_AB R161, R179, R178 ;  /* 0x000000b2b3a1723e */ /* 0x020fe200000000ff */
        /* <DEDUP_REMOVED lines=14> */
[----:B--2---:R3:W-:Y:S01]  /*14480*/  STSM.16.M88.4 [R211], R160 ;  /* 0x000000a0d3007844 */ /* 0x0047e20000000200 */
        /* <DEDUP_REMOVED lines=40> */
[----:B---3--:R-:W-:Y:S05]  /*14710*/  @!P0 BRA `(.L_x_5336) ;  /* 0x0000000000048947 */ /* 0x008fea0003800000 */
[----:B------:R-:W-:Y:S01]  /*14720*/  BPT.TRAP 0x1 ;  /* 0x000000040000795c */ /* 0x000fe20000300000 */
.L_x_5336:
[----:B------:R-:W2:Y:S01]  /*14730*/  LDL R152, [R1+0xc] ;  /* 0x00000c0001987983 */ /* 0x000ea20000100800 */
[----:B------:R-:W-:Y:S02]  /*14740*/  VIADD R196, R196, 0x38860 ;  /* 0x00038860c4c47836 */ /* 0x000fe40000000000 */
[----:B------:R-:W-:Y:S02]  /*14750*/  IMAD.MOV.U32 R197, RZ, RZ, R20 ;  /* 0x000000ffffc57224 */ /* 0x000fe400078e0014 */
[----:B------:R-:W-:Y:S01]  /*14760*/  IMAD.MOV.U32 R199, RZ, RZ, R13 ;  /* 0x000000ffffc77224 */ /* 0x000fe200078e000d */
[----:B------:R-:W-:Y:S01]  /*14770*/  PRMT R196, R189, 0x654, R196 ;  /* 0x00000654bdc47816 */ /* 0x000fe200000000c4 */
[----:B------:R-:W-:-:S03]  /*14780*/  IMAD.MOV.U32 R198, RZ, RZ, R22 ;  /* 0x000000ffffc67224 */ /* 0x000fc600078e0016 */
[----:B------:R1:W-:Y:S01]  /*14790*/  SYNCS.ARRIVE.TRANS64.RED.A1T0 RZ, [R196+URZ], RZ ;  /* 0x000000ffc4ff79a7 */ /* 0x0003e2000810043f */
[C---:B--2---:R-:W-:Y:S01]  /*147a0*/  ISETP.GT.AND P1, PT, R21.reuse, R152, PT ;  /* 0x000000981500720c */ /* 0x044fe20003f24270 */
[----:B------:R-:W-:-:S12]  /*147b0*/  VIADD R21, R21, 0xffffffff ;  /* 0xffffffff15157836 */ /* 0x000fd80000000000 */
[----:B-1----:R-:W-:Y:S05]  /*147c0*/  @P1 BRA `(.L_x_5337) ;  /* 0xffffffcc00601947 */ /* 0x002fea000383ffff */
.L_x_5324:
[----:B------:R-:W-:Y:S05]  /*147d0*/  BSYNC B0 ;  /* 0x0000000000007941 */ /* 0x000fea0003800000 */
.L_x_5323:
[----:B------:R-:W2:Y:S01]  /*147e0*/  LDL.LU R154, [R1+0x68] ;  /* 0x00006800019a7983 */ /* 0x000ea20000300800 */
        /* <DEDUP_REMOVED lines=168> */
.L_x_5255:
[----:B------:R-:W-:Y:S05]  /*15270*/  BSYNC B7 ;  /* 0x0000000000077941 */ /* 0x000fea0003800000 */
.L_x_5251:
[----:B------:R-:W4:Y:S08]  /*15280*/  S2UR UR4, SR_CgaCtaId ;  /* 0x00000000000479c3 */ /* 0x000f300000008800 */
[----:B------:R-:W-:Y:S01]  /*15290*/  BAR.SYNC.DEFER_BLOCKING 0x5, 0x180 ;  /* 0x0146000000007b1d */ /* 0x000fe20000010000 */
[----:B------:R-:W-:-:S05]  /*152a0*/  MOV R17, 0x400 ;  /* 0x0000040000117802 */ /* 0x000fca0000000f00 */
[----:B------:R-:W-:Y:S01]  /*152b0*/  BSSY B0, `(.L_x_5338) ;  /* 0x00004ed000007945 */ /* 0x000fe20003800000 */
[----:B----4-:R-:W-:-:S05]  /*152c0*/  IMAD.U32 R189, RZ, RZ, UR4 ;  /* 0x00000004ffbd7e24 */ /* 0x010fca000f8e00ff */
[----:B------:R-:W-:-:S05]  /*152d0*/  LEA R17, R189, R17, 0x18 ;  /* 0x00000011bd117211 */ /* 0x000fca00078ec0ff */
[----:B------:R4:W0:Y:S01]  /*152e0*/  LDS.128 R4, [R17+0x388d0] ;  /* 0x0388d00011047984 */ /* 0x0008220000000c00 */
[----:B------:R-:W-:Y:S06]  /*152f0*/  BAR.ARV 0x4, 0x180 ;  /* 0x0106000000007b1d */ /* 0x000fec0000002000 */
[----:B------:R-:W-:Y:S05]  /*15300*/  @P0 BRA `(.L_x_5339) ;  /* 0x0000003c00940947 */ /* 0x000fea0003800000 */
[----:B-----5:R-:W4:Y:S01]  /*15310*/  LDL R2, [R1+0x84] ;  /* 0x0000840001027983 */ /* 0x020f220000100800 */
[----:B------:R-:W3:Y:S01]  /*15320*/  S2R R0, SR_SWINHI ;  /* 0x0000000000007919 */ /* 0x000ee20000002f00 */
[----:B-12---:R-:W-:Y:S01]  /*15330*/  F2FP.F16.F32.PACK_AB R10, R29, R28 ;  /* 0x0000001c1d0a723e */ /* 0x006fe200000000ff */
[----:B------:R-:W-:Y:S01]  /*15340*/  ULDC.64 UR6, c[0x0][0xd00] ;  /* 0x0003400000067ab9 */ /* 0x000fe20000000a00 */
[----:B0-----:R-:W-:Y:S01]  /*15350*/  F2FP.F16.F32.PACK_AB R11, R31, R30 ;  /* 0x0000001e1f0b723e */ /* 0x001fe200000000ff */
[----:B---3--:R-:W2:Y:S01]  /*15360*/  LDL.LU R154, [R1+0x5c] ;  /* 0x00005c00019a7983 */ /* 0x008ea20000300800 */
[----:B------:R-:W-:Y:S01]  /*15370*/  F2FP.F16.F32.PACK_AB R12, R33, R32 ;  /* 0x00000020210c723e */ /* 0x000fe200000000ff */
[----:B------:R-:W-:Y:S01]  /*15380*/  ULDC.64 UR4, c[0x0][0xd08] ;  /* 0x0003420000047ab9 */ /* 0x000fe20000000a00 */
[----:B------:R-:W-:Y:S01]  /*15390*/  F2FP.F16.F32.PACK_AB R13, R35, R34 ;  /* 0x00000022230d723e */ /* 0x000fe200000000ff */
[----:B------:R-:W3:Y:S01]  /*153a0*/  LDL.LU R4, [R1+0x60] ;  /* 0x0000600001047983 */ /* 0x000ee20000300800 */
[----:B------:R-:W-:-:S02]  /*153b0*/  MOV R20, R17 ;  /* 0x0000001100147202 */ /* 0x000fc40000000f00 */
[----:B------:R-:W-:Y:S02]  /*153c0*/  MOV R21, R0 ;  /* 0x0000000000157202 */ /* 0x000fe40000000f00 */
        /* <DEDUP_REMOVED lines=158> */
[----:B------:R-:W-:Y:S02]  /*15db0*/  F2FP.F16.F32.PACK_AB R8, R137, R136 ;  /* 0x000000888908723e */ /* 0x000fe400000000ff */
[----:B------:R-:W-:Y:S02]  /*15dc0*/  F2FP.F16.F32.PACK_AB R9, R139, R138 ;  /* 0x0000008a8b09723e */ /* 0x000fe400000000ff */
[----:B------:R-:W-:-:S02]  /*15dd0*/  F2FP.F16.F32.PACK_AB R10, R141, R140 ;  /* 0x0000008c8d0a723e */ /* 0x000fc400000000ff */
[----:B------:R-:W-:-:S05]  /*15de0*/  F2FP.F16.F32.PACK_AB R11, R143, R142 ;  /* 0x0000008e8f0b723e */ /* 0x000fca00000000ff */
[----:B------:R0:W-:Y:S01]  /*15df0*/  STSM.16.M88.4 [R2], R8 ;  /* 0x0000000802007844 */ /* 0x0001e20000000200 */
[----:B------:R-:W-:Y:S01]  /*15e00*/  IMAD.X R3, RZ, RZ, R3, P0 ;  /* 0x000000ffff037224 */ /* 0x000fe200000e0603 */
[----:B------:R-:W-:Y:S02]  /*15e10*/  F2FP.F16.F32.PACK_AB R12, R145, R144 ;  /* 0x00000090910c723e */ /* 0x000fe400000000ff */
[----:B------:R-:W-:Y:S02]  /*15e20*/  F2FP.F16.F32.PACK_AB R13, R147, R146 ;  /* 0x00000092930d723e */ /* 0x000fe400000000ff */
[----:B0-----:R-:W-:-:S04]  /*15e30*/  LOP3.LUT R2, R0, 0x380, RZ, 0xc0, !PT ;  /* 0x0000038000027812 */ /* 0x001fc800078ec0ff */
[----:B------:R-:W-:-:S04]  /*15e40*/  SHF.R.U64 R2, R2, 0x3, RZ ;  /* 0x0000000302027819 */ /* 0x000fc800000012ff */
[----:B------:R-:W-:Y:S02]  /*15e50*/  LOP3.LUT R2, R2, R0, RZ, 0x3c, !PT ;  /* 0x0000000002027212 */ /* 0x000fe400078e3cff */
[----:B--2---:R-:W-:Y:S02]  /*15e60*/  IADD3 R8, P0, R154, UR6, RZ ;  /* 0x000000069a087c10 */ /* 0x004fe4000ff1e0ff */
[----:B------:R-:W-:Y:S02]  /*15e70*/  MOV R2, R2 ;  /* 0x0000000200027202 */ /* 0x000fe40000000f00 */
[----:B------:R-:W-:Y:S02]  /*15e80*/  F2FP.F16.F32.PACK_AB R14, R149, R148 ;  /* 0x00000094950e723e */ /* 0x000fe400000000ff */
[----:B------:R-:W-:Y:S02]  /*15e90*/  F2FP.F16.F32.PACK_AB R15, R151, R150 ;  /* 0x00000096970f723e */ /* 0x000fe400000000ff */
[----:B---3--:R-:W-:-:S02]  /*15ea0*/  IADD3.X R9, R4, UR7, RZ, P0, !PT ;  /* 0x0000000704097c10 */ /* 0x008fc400087fe4ff */
[----:B------:R-:W-:Y:S01]  /*15eb0*/  ISETP.NE.U32.AND P0, PT, RZ, UR4, PT ;  /* 0x00000004ff007c0c */ /* 0x000fe2000bf05070 */
[----:B------:R0:W-:Y:S01]  /*15ec0*/  STSM.16.M88.4 [R2], R12 ;  /* 0x0000000c02007844 */ /* 0x0001e20000000200 */
[----:B------:R-:W-:Y:S02]  /*15ed0*/  BAR.SYNC.DEFER_BLOCKING 0x1, 0x100 ;  /* 0x0044000000007b1d */ /* 0x000fe40000010000 */
[----:B------:R-:W-:Y:S02]  /*15ee0*/  ISETP.NE.AND.EX P0, PT, RZ, UR5, PT, P0 ;  /* 0x00000005ff007c0c */ /* 0x000fe4000bf05300 */
[----:B------:R-:W-:-:S04]  /*15ef0*/  ISETP.NE.U32.AND P1, PT, RZ, UR6, PT ;  /* 0x00000006ff007c0c */ /* 0x000fc8000bf25070 */
[----:B------:R-:W-:-:S07]  /*15f00*/  ISETP.NE.AND.EX P1, PT, RZ, UR7, PT, P1 ;  /* 0x00000007ff007c0c */ /* 0x000fce000bf25310 */
[----:B------:R-:W-:Y:S01]  /*15f10*/  @P0 IADD3 R10, P2, R154, UR4, RZ ;  /* 0x000000049a0a0c10 */ /* 0x000fe2000ff5e0ff */
[----:B------:R-:W-:Y:S01]  /*15f20*/  ULDC UR4, c[0x0][0xb88] ;  /* 0x0002e20000047ab9 */ /* 0x000fe20000000800 */
[----:B0-----:R-:W-:Y:S02]  /*15f30*/  IMAD.MOV.U32 R2, RZ, RZ, RZ ;  /* 0x000000ffff027224 */ /* 0x001fe400078e00ff */
[----:B------:R-:W-:Y:S01]  /*15f40*/  IMAD.U32 R3, RZ, RZ, UR4 ;  /* 0x00000004ff037e24 */ /* 0x000fe2000f8e00ff */
[----:B------:R-:W-:-:S03]  /*15f50*/  @P0 IADD3.X R11, R4, UR5, RZ, P2, !PT ;  /* 0x00000005040b0c10 */ /* 0x000fc600097fe4ff */
[----:B------:R0:W5:Y:S04]  /*15f60*/  @P1 LDG.E R2, desc[UR40][R8.64] ;  /* 0x0000002808021981 */ /* 0x000168000c1e1900 */
[----:B------:R0:W5:Y:S01]  /*15f70*/  @P0 LDG.E R3, desc[UR40][R10.64] ;  /* 0x000000280a030981 */ /* 0x000162000c1e1900 */
[----:B------:R-:W-:Y:S05]  /*15f80*/  @P0 BRA `(.L_x_5340) ;  /* 0x0000000000100947 */ /* 0x000fea0003800000 */
[----:B------:R-:W-:Y:S05]  /*15f90*/  @!P1 BRA `(.L_x_5340) ;  /* 0x00000000000c9947 */ /* 0x000fea0003800000 */
[----:B-----5:R-:W2:Y:S04]  /*15fa0*/  LDG.E R3, desc[UR40][R8.64] ;  /* 0x0000002808037981 */ /* 0x020ea8000c1e1900 */
[----:B0-----:R-:W2:Y:S02]  /*15fb0*/  LDG.E R8, desc[UR40][R8.64+0x4] ;  /* 0x0000042808087981 */ /* 0x001ea4000c1e1900 */
[----:B--2---:R-:W-:-:S07]  /*15fc0*/  IMAD.IADD R3, R8, 0x1, -R3 ;  /* 0x0000000108037824 */ /* 0x004fce00078e0a03 */
.L_x_5340:
[----:B------:R-:W2:Y:S01]  /*15fd0*/  LDL R0, [R1+0x70] ;  /* 0x0000700001007983 */ /* 0x000ea20000100800 */
[----:B------:R-:W-:-:S03]  /*15fe0*/  ULDC UR4, c[0x0][0xbd4] ;  /* 0x0002f50000047ab9 */ /* 0x000fc60000000800 */
[----:B------:R-:W3:Y:S04]  /*15ff0*/  LDL.LU R4, [R1+0x54] ;  /* 0x0000540001047983 */ /* 0x000ee80000300800 */
[----:B------:R1:W5:Y:S04]  /*16000*/  LDL R157, [R1+0x58] ;  /* 0x00005800019d7983 */ /* 0x0003680000100800 */
[----:B--2---:R-:W2:Y:S01]  /*16010*/  SHFL.IDX PT, R0, R0, RZ, 0x1f ;  /* 0x00001fff00007589 */ /* 0x004ea200000e0000 */
[----:B---3--:R-:W-:Y:S02]  /*16020*/  ISETP.NE.AND P1, PT, R4, RZ, PT ;  /* 0x000000ff0400720c */ /* 0x008fe40003f25270 */
[----:B--2---:R-:W-:-:S02]  /*16030*/  ISETP.NE.AND P0, PT, R0, RZ, PT ;  /* 0x000000ff0000720c */ /* 0x004fc40003f05270 */
        /* <DEDUP_REMOVED lines=27> */
[----:B---3--:R-:W-:Y:S02]  /*161f0*/  IMAD.IADD R12, R160, 0x1, R214 ;  /* 0x00000001a00c7824 */ /* 0x008fe400078e02d6 */
        /* <DEDUP_REMOVED lines=29> */
[----:B------:R-:W-:-:S03]  /*163d0*/  IMAD.IADD R13, R193, 0x1, R214 ;  /* 0x00000001c10d7824 */ /* 0x000fc600078e02d6 */
        /* <DEDUP_REMOVED lines=10> */
.L_x_5341:
        /* <DEDUP_REMOVED lines=11> */
[----:B------:R-:W-:-:S05]  /*16530*/  SHF.R.S32.HI R80, RZ, 0x3, R82 ;  /* 0x00000003ff507819 */ /* 0x000fca0000011452 */
[----:B01----:R-:W-:-:S04]  /*16540*/  IMAD R9, R80, 0x40, R195 ;  /* 0x0000004050097824 */ /* 0x003fc800078e02c3 */
[----:B------:R-:W-:-:S03]  /*16550*/  IMAD.WIDE R20, R9, 0x2, R20 ;  /* 0x0000000209147825 */ /* 0x000fc600078e0214 */
[C---:B------:R-:W-:Y:S02]  /*16560*/  IADD3 R37, P0, R20.reuse, 0x5000, RZ ;  /* 0x0000500014257810 */ /* 0x040fe40007f1e0ff */
[----:B------:R-:W-:Y:S02]  /*16570*/  IADD3 R13, P3, R20, 0x1000, RZ ;  /* 0x00001000140d7810 */ /* 0x000fe40007f7e0ff */
[----:B------:R-:W-:Y:S02]  /*16580*/  LOP3.LUT R36, R37, 0x380, RZ, 0xc0, !PT ;  /* 0x0000038025247812 */ /* 0x000fe400078ec0ff */
[----:B------:R-:W-:Y:S02]  /*16590*/  LOP3.LUT R12, R13, 0x380, RZ, 0xc0, !PT ;  /* 0x000003800d0c7812 */ /* 0x000fe400078ec0ff */
[----:B------:R-:W-:Y:S02]  /*165a0*/  SHF.R.U64 R36, R36, 0x3, RZ ;  /* 0x0000000324247819 */ /* 0x000fe400000012ff */
[----:B------:R-:W-:-:S02]  /*165b0*/  IADD3 R25, P4, R20, 0x2000, RZ ;  /* 0x0000200014197810 */ /* 0x000fc40007f9e0ff */
[C---:B------:R-:W-:Y:S02]  /*165c0*/  IADD3 R29, P5, R20.reuse, 0x3000, RZ ;  /* 0x00003000141d7810 */ /* 0x040fe40007fbe0ff */
[C---:B------:R-:W-:Y:S02]  /*165d0*/  IADD3 R33, P6, R20.reuse, 0x4000, RZ ;  /* 0x0000400014217810 */ /* 0x040fe40007fde0ff */
[----:B------:R-:W-:Y:S02]  /*165e0*/  IADD3 R41, P1, R20, 0x6000, RZ ;  /* 0x0000600014297810 */ /* 0x000fe40007f3e0ff */
[----:B------:R-:W-:Y:S01]  /*165f0*/  LOP3.LUT R36, R36, R37, RZ, 0x3c, !PT ;  /* 0x0000002524247212 */ /* 0x000fe200078e3cff */
[----:B------:R-:W-:Y:S01]  /*16600*/  IMAD.X R37, RZ, RZ, R21, P0 ;  /* 0x000000ffff257224 */ /* 0x000fe200000e0615 */
[----:B------:R-:W-:Y:S02]  /*16610*/  IADD3 R45, P2, R20, 0x7000, RZ ;  /* 0x00007000142d7810 */ /* 0x000fe40007f5e0ff */
[----:B------:R-:W-:-:S02]  /*16620*/  SHF.R.U64 R12, R12, 0x3, RZ ;  /* 0x000000030c0c7819 */ /* 0x000fc400000012ff */
[----:B------:R-:W-:Y:S01]  /*16630*/  IADD3 R65, P0, R20, 0xc000, RZ ;  /* 0x0000c00014417810 */ /* 0x000fe20007f1e0ff */
[----:B------:R-:W5:Y:S01]  /*16640*/  LD.E.128 R36, desc[UR40][R36.64] ;  /* 0x0000002824247980 */ /* 0x000f62000c101d00 */
[----:B------:R-:W-:Y:S02]  /*16650*/  LOP3.LUT R24, R25, 0x380, RZ, 0xc0, !PT ;  /* 0x0000038019187812 */ /* 0x000fe400078ec0ff */
[----:B------:R-:W-:Y:S02]  /*16660*/  LOP3.LUT R28, R29, 0x380, RZ, 0xc0, !PT ;  /* 0x000003801d1c7812 */ /* 0x000fe400078ec0ff */
[----:B------:R-:W-:Y:S02]  /*16670*/  LOP3.LUT R32, R33, 0x380, RZ, 0xc0, !PT ;  /* 0x0000038021207812 */ /* 0x000fe400078ec0ff */
[----:B------:R-:W-:Y:S02]  /*16680*/  LOP3.LUT R40, R41, 0x380, RZ, 0xc0, !PT ;  /* 0x0000038029287812 */ /* 0x000fe400078ec0ff */
[----:B------:R-:W-:-:S02]  /*16690*/  LOP3.LUT R44, R45, 0x380, RZ, 0xc0, !PT ;  /* 0x000003802d2c7812 */ /* 0x000fc400078ec0ff */
[----:B------:R-:W-:Y:S01]  /*166a0*/  LOP3.LUT R12, R12, R13, RZ, 0x3c, !PT ;  /* 0x0000000d0c0c7212 */ /* 0x000fe200078e3cff */
[----:B------:R-:W-:Y:S01]  /*166b0*/  IMAD.X R13, RZ, RZ, R21, P3 ;  /* 0x000000ffff0d7224 */ /* 0x000fe200018e0615 */
[----:B------:R-:W-:Y:S02]  /*166c0*/  LOP3.LUT R64, R65, 0x380, RZ, 0xc0, !PT ;  /* 0x0000038041407812 */ /* 0x000fe400078ec0ff */
[----:B------:R-:W-:Y:S02]  /*166d0*/  SHF.R.U64 R24, R24, 0x3, RZ ;  /* 0x0000000318187819 */ /* 0x000fe400000012ff */
[----:B------:R-:W-:Y:S01]  /*166e0*/  SHF.R.U64 R28, R28, 0x3, RZ ;  /* 0x000000031c1c7819 */ /* 0x000fe200000012ff */
[----:B------:R-:W5:Y:S01]  /*166f0*/  LD.E.128 R12, desc[UR40][R12.64] ;  /* 0x000000280c0c7980 */ /* 0x000f62000c101d00 */
[----:B------:R-:W-:Y:S02]  /*16700*/  SHF.R.U64 R32, R32, 0x3, RZ ;  /* 0x0000000320207819 */ /* 0x000fe400000012ff */
[----:B------:R-:W-:-:S02]  /*16710*/  SHF.R.U64 R40, R40, 0x3, RZ ;  /* 0x0000000328287819 */ /* 0x000fc400000012ff */
[----:B------:R-:W-:Y:S02]  /*16720*/  IADD3 R49, P3, R20, 0x8000, RZ ;  /* 0x0000800014317810 */ /* 0x000fe40007f7e0ff */
        /* <DEDUP_REMOVED lines=10> */
[----:B------:R-:W-:Y:S01]  /*167d0*/  LOP3.LUT R48, R49, 0x380, RZ, 0xc0, !PT ;  /* 0x0000038031307812 */ /* 0x000fe200078ec0ff */
[----:B------:R-:W5:Y:S01]  /*167e0*/  LD.E.128 R24, desc[UR40][R24.64] ;  /* 0x0000002818187980 */ /* 0x000f62000c101d00 */
        /* <DEDUP_REMOVED lines=8> */
[----:B------:R-:W-:Y:S01]  /*16870*/  IADD3 R73, P2, R20, 0xe000, RZ ;  /* 0x0000e00014497810 */ /* 0x000fe20007f5e0ff */
[----:B------:R-:W5:Y:S01]  /*16880*/  LD.E.128 R40, desc[UR40][R40.64] ;  /* 0x0000002828287980 */ /* 0x000f62000c101d00 */
[----:B------:R-:W-:Y:S01]  /*16890*/  LOP3.LUT R64, R64, R65, RZ, 0x3c, !PT ;  /* 0x0000004140407212 */ /* 0x000fe200078e3cff */
[----:B------:R-:W-:Y:S01]  /*168a0*/  IMAD.X R65, RZ, RZ, R21, P0 ;  /* 0x000000ffff417224 */ /* 0x000fe200000e0615 */
[----:B------:R-:W-:Y:S01]  /*168b0*/  SHF.R.U64 R48, R48, 0x3, RZ ;  /* 0x0000000330307819 */ /* 0x000fe200000012ff */
[----:B------:R-:W5:Y:S01]  /*168c0*/  LD.E.128 R44, desc[UR40][R44.64] ;  /* 0x000000282c2c7980 */ /* 0x000f62000c101d00 */
[----:B---3--:R-:W-:-:S02]  /*168d0*/  ISETP.NE.AND P0, PT, R83, 0x1, PT ;  /* 0x000000015300780c */ /* 0x008fc40003f05270 */
[----:B------:R-:W-:Y:S01]  /*168e0*/  LOP3.LUT R52, R53, 0x380, RZ, 0xc0, !PT ;  /* 0x0000038035347812 */ /* 0x000fe200078ec0ff */
        /* <DEDUP_REMOVED lines=8> */
[----:B------:R-:W-:Y:S02]  /*16970*/  SHF.R.U64 R52, R52, 0x3, RZ ;  /* 0x0000000334347819 */ /* 0x000fe400000012ff */
[----:B------:R-:W-:Y:S02]  /*16980*/  SHF.R.U64 R56, R56, 0x3, RZ ;  /* 0x0000000338387819 */ /* 0x000fe400000012ff */
[----:B------:R-:W-:Y:S01]  /*16990*/  SHF.R.U64 R60, R60, 0x3, RZ ;  /* 0x000000033c3c7819 */ /* 0x000fe200000012ff */
[----:B------:R-:W5:Y:S01]  /*169a0*/  LD.E.128 R48, desc[UR40][R48.64] ;  /* 0x0000002830307980 */ /* 0x000f62000c101d00 */
[----:B------:R-:W-:Y:S02]  /*169b0*/  SHF.R.U64 R68, R68, 0x3, RZ ;  /* 0x0000000344447819 */ /* 0x000fe400000012ff */
[----:B------:R-:W-:-:S02]  /*169c0*/  SHF.R.U64 R72, R72, 0x3, RZ ;  /* 0x0000000348487819 */ /* 0x000fc400000012ff */
[----:B------:R-:W-:Y:S02]  /*169d0*/  IADD3 R11, P3, R20, 0xf000, RZ ;  /* 0x0000f000140b7810 */ /* 0x000fe40007f7e0ff */
        /* <DEDUP_REMOVED lines=14> */
[----:B------:R-:W-:Y:S01]  /*16ac0*/  IMAD.MOV.U32 R9, RZ, RZ, R21 ;  /* 0x000000ffff097224 */ /* 0x000fe200078e0015 */
[----:B------:R-:W-:Y:S01]  /*16ad0*/  LOP3.LUT R10, R11, 0x380, RZ, 0xc0, !PT ;  /* 0x000003800b0a7812 */ /* 0x000fe200078ec0ff */
[----:B------:R-:W-:Y:S01]  /*16ae0*/  IMAD R21, R4, UR4, RZ ;  /* 0x0000000404157c24 */ /* 0x000fe2000f8e02ff */
[----:B------:R-:W5:Y:S01]  /*16af0*/  LD.E.128 R52, desc[UR40][R52.64] ;  /* 0x0000002834347980 */ /* 0x000f62000c101d00 */
[----:B------:R-:W0:Y:S01]  /*16b00*/  @P0 LDC R4, c[0x0][0xcec] ;  /* 0x00033b00ff040b82 */ /* 0x000e220000000800 */
[----:B------:R-:W-:Y:S01]  /*16b10*/  IMAD.IADD R81, R81, 0x1, -R82 ;  /* 0x0000000151517824 */ /* 0x000fe200078e0a52 */
[----:B------:R-:W-:Y:S01]  /*16b20*/  SHF.R.U64 R10, R10, 0x3, RZ ;  /* 0x000000030a0a7819 */ /* 0x000fe200000012ff */
[C---:B------:R-:W-:Y:S01]  /*16b30*/  IMAD R85, R2.reuse, UR5, R21 ;  /* 0x0000000502557c24 */ /* 0x040fe2000f8e0215 */
[----:B------:R-:W5:Y:S01]  /*16b40*/  LD.E.128 R56, desc[UR40][R56.64] ;  /* 0x0000002838387980 */ /* 0x000f62000c101d00 */
[----:B------:R-:W-:Y:S01]  /*16b50*/  IMAD.WIDE.U32 R20, R2, UR4, RZ ;  /* 0x0000000402147c25 */ /* 0x000fe2000f8e00ff */
[----:B------:R-:W-:Y:S01]  /*16b60*/  ULDC.64 UR4, c[0x0][0xbe8] ;  /* 0x0002fa0000047ab9 */ /* 0x000fe20000000a00 */
[----:B------:R-:W-:Y:S01]  /*16b70*/  SHF.R.S32.HI R82, RZ, 0x1f, R0 ;  /* 0x0000001fff527819 */ /* 0x000fe20000011400 */
[----:B------:R-:W1:Y:S01]  /*16b80*/  @P0 LDC R2, c[0x0][0xcf0] ;  /* 0x00033c00ff020b82 */ /* 0x000e620000000800 */
[----:B------:R-:W-:Y:S01]  /*16b90*/  IMAD.IADD R21, R21, 0x1, R85 ;  /* 0x0000000115157824 */ /* 0x000fe200078e0255 */
[----:B------:R-:W-:Y:S01]  /*16ba0*/  LOP3.LUT R76, R10, R11, RZ, 0x3c, !PT ;  /* 0x0000000b0a4c7212 */ /* 0x000fe200078e3cff */
[----:B------:R-:W-:Y:S01]  /*16bb0*/  IMAD R81, R81, 0x20, R80 ;  /* 0x0000002051517824 */ /* 0x000fe200078e0250 */
[----:B------:R-:W5:Y:S01]  /*16bc0*/  LD.E.128 R8, desc[UR40][R8.64] ;  /* 0x0000002808087980 */ /* 0x000f62000c101d00 */
[----:B------:R-:W-:-:S03]  /*16bd0*/  IMAD.WIDE.U32 R20, R186, UR4, R20 ;  /* 0x00000004ba147c25 */ /* 0x000fc6000f8e0014 */
[----:B------:R-:W5:Y:S01]  /*16be0*/  LD.E.128 R60, desc[UR40][R60.64] ;  /* 0x000000283c3c7980 */ /* 0x000f62000c101d00 */
[----:B------:R-:W-:Y:S01]  /*16bf0*/  IMAD R21, R186, UR5, R21 ;  /* 0x00000005ba157c24 */ /* 0x000fe2000f8e0215 */
[----:B------:R-:W-:Y:S01]  /*16c00*/  ULDC.64 UR4, c[0x0][0xbf0] ;  /* 0x0002fc0000047ab9 */ /* 0x000fe20000000a00 */
[----:B------:R-:W-:Y:S01]  /*16c10*/  IMAD.IADD R89, R214, 0x1, R81 ;  /* 0x00000001d6597824 */ /* 0x000fe200078e0251 */
[----:B------:R-:W5:Y:S01]  /*16c20*/  LD.E.128 R68, desc[UR40][R68.64] ;  /* 0x0000002844447980 */ /* 0x000f62000c101d00 */
[----:B------:R-:W-:-:S03]  /*16c30*/  IMAD R85, R82, UR4, RZ ;  /* 0x0000000452557c24 */ /* 0x000fc6000f8e02ff */
[----:B------:R-:W5:Y:S01]  /*16c40*/  LD.E.128 R72, desc[UR40][R72.64] ;  /* 0x0000002848487980 */ /* 0x000f62000c101d00 */
[C---:B------:R-:W-:Y:S02]  /*16c50*/  IMAD R87, R0.reuse, UR5, R85 ;  /* 0x0000000500577c24 */ /* 0x040fe4000f8e0255 */
[----:B0-----:R-:W-:Y:S01]  /*16c60*/  @P0 IMAD.HI.U32 R85, R89, R4, RZ ;  /* 0x0000000459550227 */ /* 0x001fe200078e00ff */
[----:B------:R-:W5:Y:S01]  /*16c70*/  LD.E.128 R76, desc[UR40][R76.64] ;  /* 0x000000284c4c7980 */ /* 0x000f62000c101d00 */
[----:B------:R-:W0:Y:S02]  /*16c80*/  LDC R4, c[0x0][0xbc8] ;  /* 0x0002f200ff047b82 */ /* 0x000e240000000800 */
[----:B------:R-:W-:Y:S01]  /*16c90*/  IMAD.MOV.U32 R81, RZ, RZ, R89 ;  /* 0x000000ffff517224 */ /* 0x000fe200078e0059 */
[----:B-1----:R-:W-:Y:S01]  /*16ca0*/  @P0 SHF.R.U32.HI R81, RZ, R2, R85 ;  /* 0x00000002ff510219 */ /* 0x002fe20000011655 */
        /* <DEDUP_REMOVED lines=8> */
[----:B------:R-:W-:-:S04]  /*16d30*/  IMAD.MOV R0, RZ, RZ, -R81 ;  /* 0x000000ffff007224 */ /* 0x000fc800078e0a51 */
[----:B------:R-:W-:Y:S01]  /*16d40*/  IMAD R85, R83, R0, R89 ;  /* 0x0000000053557224 */ /* 0x000fe200078e0259 */
[----:B------:R-:W-:Y:S01]  /*16d50*/  SHF.R.S32.HI R0, RZ, 0x1f, R81 ;  /* 0x0000001fff007819 */ /* 0x000fe20000011451 */
[----:B------:R-:W-:-:S04]  /*16d60*/  IMAD.IADD R21, R21, 0x1, R87 ;  /* 0x0000000115157824 */ /* 0x000fc800078e0257 */
[----:B------:R-:W-:Y:S02]  /*16d70*/  IMAD R0, R0, UR4, RZ ;  /* 0x0000000400007c24 */ /* 0x000fe4000f8e02ff */
        /* <DEDUP_REMOVED lines=9> */
[----:B------:R-:W-:Y:S02]  /*16e10*/  VIADD R0, R17, 0x38820 ;  /* 0x0003882011007836 */ /* 0x000fe40000000000 */
[----:B------:R-:W-:Y:S01]  /*16e20*/  IMAD.IADD R21, R21, 0x1, R81 ;  /* 0x0000000115157824 */ /* 0x000fe200078e0251 */
[C---:B------:R-:W-:Y:S01]  /*16e30*/  LEA R81, P0, R20.reuse, UR4, 0x1 ;  /* 0x0000000414517c11 */ /* 0x040fe2000f8008ff */
[C---:B------:R-:W-:Y:S01]  /*16e40*/  VIADD R164, R195.reuse, 0x40 ;  /* 0x00000040c3a47836 */ /* 0x040fe20000000000 */
[----:B------:R-:W-:Y:S02]  /*16e50*/  PRMT R0, RZ, 0x654, R0 ;  /* 0x00000654ff007816 */ /* 0x000fe40000000000 */
[----:B------:R-:W-:Y:S01]  /*16e60*/  LEA.HI.X R82, R20, UR5, R21, 0x1, P0 ;  /* 0x0000000514527c11 */ /* 0x000fe200080f0c15 */
[C---:B------:R-:W-:Y:S01]  /*16e70*/  VIADD R162, R195.reuse, 0x80 ;  /* 0x00000080c3a27836 */ /* 0x040fe20000000000 */
[-C--:B0-----:R-:W-:Y:S01]  /*16e80*/  ISETP.GE.AND P0, PT, R164, R4.reuse, PT ;  /* 0x00000004a400720c */ /* 0x081fe20003f06270 */
[----:B-1----:R0:W-:Y:S01]  /*16e90*/  SYNCS.ARRIVE.TRANS64.RED.A1T0 RZ, [R0+URZ], RZ ;  /* 0x000000ff00ff79a7 */ /* 0x0021e2000810043f */
[C---:B------:R-:W-:Y:S01]  /*16ea0*/  ISETP.GE.AND P1, PT, R195.reuse, R4, PT ;  /* 0x00000004c300720c */ /* 0x040fe20003f26270 */
[----:B------:R-:W-:-:S02]  /*16eb0*/  VIADD R160, R195, 0xc0 ;  /* 0x000000c0c3a07836 */ /* 0x000fc40000000000 */
[----:B------:R-:W-:Y:S01]  /*16ec0*/  IMAD R83, R3, R83, RZ ;  /* 0x0000005303537224 */ /* 0x000fe200078e02ff */
[----:B0-----:R-:W-:Y:S02]  /*16ed0*/  SEL R0, RZ, 0xffffffff, P0 ;  /* 0xffffffffff007807 */ /* 0x001fe40000000000 */
[----:B------:R-:W-:-:S03]  /*16ee0*/  ISETP.GE.AND P0, PT, R162, R4, PT ;  /* 0x00000004a200720c */ /* 0x000fc60003f06270 */
[----:B------:R-:W-:Y:S01]  /*16ef0*/  IMAD.SHL.U32 R3, R0, 0x2, RZ ;  /* 0x0000000200037824 */ /* 0x000fe200078e00ff */
[----:B------:R-:W-:Y:S02]  /*16f00*/  SEL R0, RZ, 0x1, P1 ;  /* 0x00000001ff007807 */ /* 0x000fe40000800000 */
[----:B------:R-:W-:Y:S01]  /*16f10*/  SEL R2, RZ, 0xffffffff, P0 ;  /* 0xffffffffff027807 */ /* 0x000fe20000000000 */
[----:B------:R-:W-:Y:S01]  /*16f20*/  VIADD R158, R195, 0x100 ;  /* 0x00000100c39e7836 */ /* 0x000fe20000000000 */
[-C--:B------:R-:W-:Y:S02]  /*16f30*/  ISETP.GE.AND P0, PT, R160, R4.reuse, PT ;  /* 0x00000004a000720c */ /* 0x080fe40003f06270 */
[----:B------:R-:W-:Y:S01]  /*16f40*/  LOP3.LUT R0, R3, 0x2, R0, 0xe2, !PT ;  /* 0x0000000203007812 */ /* 0x000fe200078ee200 */
[----:B------:R-:W-:Y:S01]  /*16f50*/  IMAD.SHL.U32 R3, R2, 0x4, RZ ;  /* 0x0000000402037824 */ /* 0x000fe200078e00ff */
[----:B------:R-:W-:Y:S01]  /*16f60*/  SEL R2, RZ, 0xffffffff, P0 ;  /* 0xffffffffff027807 */ /* 0x000fe20000000000 */
[----:B------:R-:W-:Y:S01]  /*16f70*/  VIADD R156, R195, 0x140 ;  /* 0x00000140c39c7836 */ /* 0x000fe20000000000 */
[----:B------:R-:W-:-:S02]  /*16f80*/  ISETP.GE.AND P0, PT, R158, R4, PT ;  /* 0x000000049e00720c */ /* 0x000fc40003f06270 */
[----:B------:R-:W-:Y:S01]  /*16f90*/  LOP3.LUT R0, R3, 0x4, R0, 0xe2, !PT ;  /* 0x0000000403007812 */ /* 0x000fe200078ee200 */
[----:B------:R-:W-:Y:S01]  /*16fa0*/  IMAD.SHL.U32 R3, R2, 0x8, RZ ;  /* 0x0000000802037824 */ /* 0x000fe200078e00ff */
[----:B------:R-:W-:Y:S02]  /*16fb0*/  SEL R2, RZ, 0xffffffff, P0 ;  /* 0xffffffffff027807 */ /* 0x000fe40000000000 */
[-C--:B------:R-:W-:Y:S02]  /*16fc0*/  ISETP.GE.AND P0, PT, R156, R4.reuse, PT ;  /* 0x000000049c00720c */ /* 0x080fe40003f06270 */
[----:B------:R-:W-:Y:S01]  /*16fd0*/  LOP3.LUT R0, R3, 0x8, R0, 0xe2, !PT ;  /* 0x0000000803007812 */ /* 0x000fe200078ee200 */
[----:B------:R-:W-:Y:S01]  /*16fe0*/  IMAD.SHL.U32 R3, R2, 0x10, RZ ;  /* 0x0000001002037824 */ /* 0x000fe200078e00ff */
[----:B------:R-:W-:Y:S01]  /*16ff0*/  SEL R2, RZ, 0xffffffff, P0 ;  /* 0xffffffffff027807 */ /* 0x000fe20000000000 */
[----:B------:R-:W-:Y:S02]  /*17000*/  VIADD R154, R195, 0x180 ;  /* 0x00000180c39a7836 */ /* 0x000fe40000000000 */
[----:B------:R-:W-:Y:S01]  /*17010*/  IMAD.IADD R214, R80, 0x1, R214 ;  /* 0x0000000150d67824 */ /* 0x000fe200078e02d6 */
[----:B------:R-:W-:Y:S01]  /*17020*/  LOP3.LUT R0, R3, 0x10, R0, 0xe2, !PT ;  /* 0x0000001003007812 */ /* 0x000fe200078ee200 */
[----:B------:R-:W-:Y:S01]  /*17030*/  IMAD.SHL.U32 R3, R2, 0x20, RZ ;  /* 0x0000002002037824 */ /* 0x000fe200078e00ff */
[----:B------:R-:W-:Y:S01]  /*17040*/  ISETP.GE.AND P0, PT, R154, R4, PT ;  /* 0x000000049a00720c */ /* 0x000fe20003f06270 */
[----:B------:R-:W-:Y:S01]  /*17050*/  VIADD R152, R195, 0x1c0 ;  /* 0x000001c0c3987836 */ /* 0x000fe20000000000 */
[----:B------:R-:W-:-:S02]  /*17060*/  ISETP.GE.AND P1, PT, R214, R83, PT ;  /* 0x00000053d600720c */ /* 0x000fc40003f26270 */
[----:B------:R-:W-:Y:S02]  /*17070*/  LOP3.LUT R0, R3, 0x20, R0, 0xe2, !PT ;  /* 0x0000002003007812 */ /* 0x000fe400078ee200 */
[----:B------:R-:W-:Y:S02]  /*17080*/  SEL R3, RZ, 0x40, P0 ;  /* 0x00000040ff037807 */ /* 0x000fe40000000000 */
[----:B------:R-:W-:Y:S02]  /*17090*/  ISETP.GE.AND P0, PT, R152, R4, PT ;  /* 0x000000049800720c */ /* 0x000fe40003f06270 */
[----:B------:R-:W-:Y:S02]  /*170a0*/  LOP3.LUT R80, R0, R3, RZ, 0xfc, !PT ;  /* 0x0000000300507212 */ /* 0x000fe400078efcff */
[----:B------:R-:W-:Y:S01]  /*170b0*/  SEL R3, RZ, 0x80, P0 ;  /* 0x00000080ff037807 */ /* 0x000fe20000000000 */
[C---:B------:R-:W-:Y:S02]  /*170c0*/  VIADD R153, R195.reuse, 0x1c0 ;  /* 0x000001c0c3997836 */ /* 0x040fe40000000000 */
[C---:B------:R-:W-:Y:S01]  /*170d0*/  VIADD R155, R195.reuse, 0x180 ;  /* 0x00000180c39b7836 */ /* 0x040fe20000000000 */
[----:B------:R-:W-:Y:S01]  /*170e0*/  LOP3.LUT R0, R80, R3, RZ, 0xfc, !PT ;  /* 0x0000000350007212 */ /* 0x000fe200078efcff */
[----:B------:R-:W-:-:S02]  /*170f0*/  VIADD R157, R195, 0x140 ;  /* 0x00000140c39d7836 */ /* 0x000fc40000000000 */
[C---:B------:R-:W-:Y:S02]  /*17100*/  VIADD R159, R195.reuse, 0x100 ;  /* 0x00000100c39f7836 */ /* 0x040fe40000000000 */
[C---:B------:R-:W-:Y:S02]  /*17110*/  VIADD R161, R195.reuse, 0xc0 ;  /* 0x000000c0c3a17836 */ /* 0x040fe40000000000 */
        /* <DEDUP_REMOVED lines=44> */
.L_x_5344:
[----:B------:R-:W-:Y:S05]  /*173e0*/  BSYNC B1 ;  /* 0x0000000000017941 */ /* 0x000fea0003800000 */
.L_x_5343:
[----:B------:R-:W-:Y:S01]  /*173f0*/  VIADD R214, R214, 0x20 ;  /* 0x00000020d6d67836 */ /* 0x000fe20000000000 */
[----:B0-2---:R0:W2:Y:S04]  /*17400*/  SHFL.IDX PT, R3, R82, 0x1, 0x181f ;  /* 0x00381f0052037f89 */ /* 0x0050a800000e0000 */
        /* <DEDUP_REMOVED lines=9> */
[----:B-12--5:R-:W-:Y:S02]  /*174a0*/  @!P6 IMAD.WIDE R8, R195, 0x2, R2 ;  /* 0x00000002c308e825 */ /* 0x026fe400078e0202 */
[----:B------:R-:W-:-:S03]  /*174b0*/  @!P5 LEA R10, P4, R164, R2, 0x1 ;  /* 0x00000002a40ad211 */ /* 0x000fc600078808ff */
        /* <DEDUP_REMOVED lines=25> */
.L_x_5342:
[----:B01----:R-:W2:Y:S01]  /*17650*/  LDL.LU R10, [R1+0x64] ;  /* 0x00006400010a7983 */ /* 0x003ea20000300800 */
[----:B------:R-:W-:Y:S01]  /*17660*/  ULDC.64 UR4, c[0x0][0xc08] ;  /* 0x0003020000047ab9 */ /* 0x000fe20000000a00 */
[----:B------:R-:W0:Y:S02]  /*17670*/  LDC R11, c[0x0][0xce8] ;  /* 0x00033a00ff0b7b82 */ /* 0x000e240000000800 */
[----:B------:R-:W3:Y:S01]  /*17680*/  LDL R12, [R1+0x18] ;  /* 0x00001800010c7983 */ /* 0x000ee20000100800 */
[----:B------:R-:W-:Y:S01]  /*17690*/  IMAD R4, R4, UR4, RZ ;  /* 0x0000000404047c24 */ /* 0x000fe2000f8e02ff */
[----:B------:R-:W-:Y:S01]  /*176a0*/  BSSY B1, `(.L_x_5346) ;  /* 0x0000110000017945 */ /* 0x000fe20003800000 */
[----:B------:R-:W-:-:S04]  /*176b0*/  IMAD.WIDE.U32 R8, R2, UR4, RZ ;  /* 0x0000000402087c25 */ /* 0x000fc8000f8e00ff */
[----:B------:R-:W-:Y:S01]  /*176c0*/  IMAD R4, R2, UR5, R4 ;  /* 0x0000000502047c24 */ /* 0x000fe2000f8e0204 */
[----:B------:R-:W-:Y:S01]  /*176d0*/  ULDC.64 UR4, c[0x0][0xc38] ;  /* 0x00030e0000047ab9 */ /* 0x000fe20000000a00 */
[----:B------:R-:W-:Y:S01]  /*176e0*/  SHF.R.S32.HI R2, RZ, 0x1f, R0 ;  /* 0x0000001fff027819 */ /* 0x000fe20000011400 */
[C---:B------:R-:W-:Y:S02]  /*176f0*/  VIADD R21, R212.reuse, 0xf8 ;  /* 0x000000f8d4157836 */ /* 0x040fe40000000000 */
[----:B------:R-:W-:Y:S02]  /*17700*/  IMAD.IADD R9, R9, 0x1, R4 ;  /* 0x0000000109097824 */ /* 0x000fe400078e0204 */
[----:B------:R-:W-:Y:S01]  /*17710*/  VIADD R153, R212, 0xf0 ;  /* 0x000000f0d4997836 */ /* 0x000fe20000000000 */
[----:B------:R-:W-:Y:S01]  /*17720*/  SHF.R.S32.HI R21, RZ, 0x1f, R21 ;  /* 0x0000001fff157819 */ /* 0x000fe20000011415 */
[----:B------:R-:W-:-:S03]  /*17730*/  IMAD.WIDE.U32 R8, R186, UR4, R8 ;  /* 0x00000004ba087c25 */ /* 0x000fc6000f8e0008 */
[----:B------:R-:W-:Y:S01]  /*17740*/  SHF.R.S32.HI R153, RZ, 0x1f, R153 ;  /* 0x0000001fff997819 */ /* 0x000fe20000011499 */
[----:B------:R-:W-:Y:S01]  /*17750*/  IMAD R9, R186, UR5, R9 ;  /* 0x00000005ba097c24 */ /* 0x000fe2000f8e0209 */
[----:B------:R-:W-:Y:S01]  /*17760*/  ULDC.64 UR4, c[0x0][0xc40] ;  /* 0x0003100000047ab9 */ /* 0x000fe20000000a00 */
[----:B0-----:R-:W-:Y:S01]  /*17770*/  ISETP.NE.AND P0, PT, R11, 0x1, PT ;  /* 0x000000010b00780c */ /* 0x001fe20003f05270 */
[----:B------:R-:W-:Y:S02]  /*17780*/  IMAD R2, R2, UR4, RZ ;  /* 0x0000000402027c24 */ /* 0x000fe4000f8e02ff */
[----:B------:R-:W-:-:S04]  /*17790*/  IMAD.WIDE.U32 R8, R0, UR4, R8 ;  /* 0x0000000400087c25 */ /* 0x000fc8000f8e0008 */
[----:B------:R-:W-:Y:S01]  /*177a0*/  IMAD R2, R0, UR5, R2 ;  /* 0x0000000500027c24 */ /* 0x000fe2000f8e0202 */
[----:B------:R-:W-:Y:S01]  /*177b0*/  ULDC.64 UR4, c[0x0][0xc48] ;  /* 0x0003120000047ab9 */ /* 0x000fe20000000a00 */
[C---:B------:R-:W-:Y:S02]  /*177c0*/  VIADD R155, R212.reuse, 0xe8 ;  /* 0x000000e8d49b7836 */ /* 0x040fe40000000000 */
[----:B------:R-:W-:Y:S02]  /*177d0*/  IMAD.IADD R9, R9, 0x1, R2 ;  /* 0x0000000109097824 */ /* 0x000fe400078e0202 */
[----:B------:R-:W0:Y:S01]  /*177e0*/  @P0 LDC R0, c[0x0][0xcf0] ;  /* 0x00033c00ff000b82 */ /* 0x000e220000000800 */
        /* <DEDUP_REMOVED lines=74> */
[--C-:B---3--:R-:W-:Y:S02]  /*17c90*/  IMAD.IADD R2, R12, 0x1, R214.reuse ;  /* 0x000000010c027824 */ /* 0x108fe400078e02d6 */
[----:B------:R-:W-:Y:S02]  /*17ca0*/  IMAD.IADD R214, R193, 0x1, R214 ;  /* 0x00000001c1d67824 */ /* 0x000fe400078e02d6 */
[----:B------:R-:W-:Y:S02]  /*17cb0*/  IMAD.MOV.U32 R4, RZ, RZ, R2 ;  /* 0x000000ffff047224 */ /* 0x000fe400078e0002 */
        /* <DEDUP_REMOVED lines=32> */
[C---:B------:R-:W-:Y:S01]  /*17ec0*/  VIADD R15, R212.reuse, 0x18 ;  /* 0x00000018d40f7836 */ /* 0x040fe20000000000 */
[----:B------:R-:W-:Y:S01]  /*17ed0*/  ISETP.GE.AND P4, PT, R197, UR4, PT ;  /* 0x00000004c5007c0c */ /* 0x000fe2000bf86270 */
[----:B------:R-:W-:Y:S01]  /*17ee0*/  VIADD R8, R212, 0x30 ;  /* 0x00000030d4087836 */ /* 0x000fe20000000000 */
        /* <DEDUP_REMOVED lines=133> */
[----:B------:R-:W-:Y:S02]  /*18740*/  @!P5 LEA R14, P0, R20, R14, 0x2 ;  /* 0x0000000e140ed211 */ /* 0x000fe400078010ff */
[-C--:B------:R-:W-:Y:S01]  /*18750*/  @!P2 LEA.HI.X R9, R152, R11.reuse, R153, 0x2, P1 ;  /* 0x0000000b9809a211 */ /* 0x080fe200008f1499 */
[----:B------:R0:W-:Y:S01]  /*18760*/  @!P3 ST.E.64 desc[UR40][R12.64], R140 ;  /* 0x0000008c0c00b985 */ /* 0x0001e2000c101b28 */
[----:B------:R-:W-:-:S03]  /*18770*/  @!P5 LEA.HI.X R15, R20, R11, R21, 0x2, P0 ;  /* 0x0000000b140fd211 */ /* 0x000fc600000f1415 */
[----:B------:R0:W-:Y:S04]  /*18780*/  @!P2 ST.E.64 desc[UR40][R8.64], R144 ;  /* 0x000000900800a985 */ /* 0x0001e8000c101b28 */
[----:B------:R0:W-:Y:S02]  /*18790*/  @!P5 ST.E.64 desc[UR40][R14.64], R148 ;  /* 0x000000940e00d985 */ /* 0x0001e4000c101b28 */
.L_x_5347:
[----:B------:R-:W-:Y:S05]  /*187a0*/  BSYNC B1 ;  /* 0x0000000000017941 */ /* 0x000fea0003800000 */
.L_x_5346:
[----:B0-----:R-:W-:Y:S01]  /*187b0*/  VIADD R3, R214, 0x8 ;  /* 0x00000008d6037836 */ /* 0x001fe20000000000 */
[----:B------:R0:W3:Y:S04]  /*187c0*/  SHFL.IDX PT, R12, R10, 0x1, 0x1c1f ;  /* 0x003c1f000a0c7f89 */ /* 0x0000e800000e0000 */
[----:B------:R-:W-:Y:S01]  /*187d0*/  ISETP.GE.AND P0, PT, R3, R0, PT ;  /* 0x000000000300720c */ /* 0x000fe20003f06270 */
[----:B------:R-:W4:-:S12]  /*187e0*/  SHFL.IDX PT, R4, R4, 0x1, 0x1c1f ;  /* 0x003c1f0004047f89 */ /* 0x000f1800000e0000 */
[----:B0-----:R-:W-:Y:S05]  /*187f0*/  @P0 BRA `(.L_x_5345) ;  /* 0x0000001800600947 */ /* 0x001fea0003800000 */
[C---:B------:R-:W-:Y:S01]  /*18800*/  VIADD R13, R212.reuse, 0x8 ;  /* 0x00000008d40d7836 */ /* 0x040fe20000000000 */
[----:B------:R-:W-:Y:S01]  /*18810*/  ULDC UR4, c[0x0][0xbc8] ;  /* 0x0002f20000047ab9 */ /* 0x000fe20000000800 */
[C---:B------:R-:W-:Y:S01]  /*18820*/  VIADD R25, R212.reuse, 0x10 ;  /* 0x00000010d4197836 */ /* 0x040fe20000000000 */
[C---:B------:R-:W-:Y:S01]  /*18830*/  ISETP.GE.AND P2, PT, R212.reuse, UR4, PT ;  /* 0x00000004d4007c0c */ /* 0x040fe2000bf46270 */
[C---:B--2---:R-:W-:Y:S01]  /*18840*/  VIADD R11, R212.reuse, 0x18 ;  /* 0x00000018d40b7836 */ /* 0x044fe20000000000 */
[----:B------:R-:W-:Y:S01]  /*18850*/  ISETP.GE.AND P5, PT, R13, UR4, PT ;  /* 0x000000040d007c0c */ /* 0x000fe2000bfa6270 */
[C---:B-1----:R-:W-:Y:S01]  /*18860*/  VIADD R14, R212.reuse, 0x8 ;  /* 0x00000008d40e7836 */ /* 0x042fe20000000000 */
[----:B------:R-:W-:Y:S01]  /*18870*/  ISETP.GE.AND P3, PT, R25, UR4, PT ;  /* 0x0000000419007c0c */ /* 0x000fe2000bf66270 */
[C---:B------:R-:W-:Y:S01]  /*18880*/  VIADD R28, R212.reuse, 0x10 ;  /* 0x00000010d41c7836 */ /* 0x040fe20000000000 */
[----:B------:R-:W-:Y:S01]  /*18890*/  ISETP.GE.AND P4, PT, R11, UR4, PT ;  /* 0x000000040b007c0c */ /* 0x000fe2000bf86270 */
[----:B------:R-:W-:Y:S01]  /*188a0*/  VIADD R24, R212, 0x18 ;  /* 0x00000018d4187836 */ /* 0x000fe20000000000 */
[----:B------:R-:W-:-:S02]  /*188b0*/  SHF.R.S32.HI R14, RZ, 0x1f, R14 ;  /* 0x0000001fff0e7819 */ /* 0x000fc4000001140e */
[----:B------:R-:W-:Y:S02]  /*188c0*/  SHF.R.S32.HI R15, RZ, 0x1f, R212 ;  /* 0x0000001fff0f7819 */ /* 0x000fe400000114d4 */
[----:B------:R-:W-:Y:S02]  /*188d0*/  SHF.R.S32.HI R28, RZ, 0x1f, R28 ;  /* 0x0000001fff1c7819 */ /* 0x000fe4000001141c */
[CC--:B----4-:R-:W-:Y:S02]  /*188e0*/  @!P2 LEA R2, P0, R212.reuse, R4.reuse, 0x2 ;  /* 0x00000004d402a211 */ /* 0x0d0fe400078010ff */
[C---:B------:R-:W-:Y:S02]  /*188f0*/  @!P5 LEA R8, P1, R13.reuse, R4, 0x2 ;  /* 0x000000040d08d211 */ /* 0x040fe400078210ff */
[CC--:B---3--:R-:W-:Y:S01]  /*18900*/  @!P2 LEA.HI.X R3, R212.reuse, R12.reuse, R15, 0x2, P0 ;  /* 0x0000000cd403a211 */ /* 0x0c8fe200000f140f */
[C---:B------:R-:W-:Y:S01]  /*18910*/  VIADD R15, R212.reuse, 0x28 ;  /* 0x00000028d40f7836 */ /* 0x040fe20000000000 */
[----:B------:R-:W-:Y:S01]  /*18920*/  @!P5 LEA.HI.X R9, R13, R12, R14, 0x2, P1 ;  /* 0x0000000c0d09d211 */ /* 0x000fe200008f140e */
[C---:B------:R-:W-:Y:S01]  /*18930*/  VIADD R14, R212.reuse, 0x20 ;  /* 0x00000020d40e7836 */ /* 0x040fe20000000000 */
[----:B------:R-:W-:Y:S01]  /*18940*/  SHF.R.S32.HI R24, RZ, 0x1f, R24 ;  /* 0x0000001fff187819 */ /* 0x000fe20000011418 */
[----:B------:R0:W-:Y:S01]  /*18950*/  @!P2 ST.E.64 desc[UR40][R2.64], R26 ;  /* 0x0000001a0200a985 */ /* 0x0001e2000c101b28 */
[----:B------:R-:W-:Y:S01]  /*18960*/  ISETP.GE.AND P1, PT, R15, UR4, PT ;  /* 0x000000040f007c0c */ /* 0x000fe2000bf26270 */
[----:B------:R-:W-:Y:S01]  /*18970*/  VIADD R13, R212, 0x30 ;  /* 0x00000030d40d7836 */ /* 0x000fe20000000000 */
[----:B------:R-:W-:Y:S01]  /*18980*/  ISETP.GE.AND P0, PT, R14, UR4, PT ;  /* 0x000000040e007c0c */ /* 0x000fe2000bf06270 */
[----:B------:R1:W-:Y:S03]  /*18990*/  @!P5 ST.E.64 desc[UR40][R8.64], R30 ;  /* 0x0000001e0800d985 */ /* 0x0003e6000c101b28 */
[----:B------:R-:W-:-:S02]  /*189a0*/  ISETP.GE.AND P2, PT, R13, UR4, PT ;  /* 0x000000040d007c0c */ /* 0x000fc4000bf46270 */
[-C--:B0-----:R-:W-:Y:S02]  /*189b0*/  @!P3 LEA R2, P5, R25, R4.reuse, 0x2 ;  /* 0x000000041902b211 */ /* 0x081fe400078a10ff */
[----:B-1----:R-:W-:Y:S02]  /*189c0*/  @!P4 LEA R8, P6, R11, R4, 0x2 ;  /* 0x000000040b08c211 */ /* 0x002fe400078c10ff */
[-C--:B------:R-:W-:Y:S02]  /*189d0*/  @!P3 LEA.HI.X R3, R25, R12.reuse, R28, 0x2, P5 ;  /* 0x0000000c1903b211 */ /* 0x080fe400028f141c */
[----:B------:R-:W-:Y:S01]  /*189e0*/  @!P4 LEA.HI.X R9, R11, R12, R24, 0x2, P6 ;  /* 0x0000000c0b09c211 */ /* 0x000fe200030f1418 */
[----:B------:R-:W-:-:S04]  /*189f0*/  VIADD R24, R212, 0x20 ;  /* 0x00000020d4187836 */ /* 0x000fc80000000000 */
[-C--:B------:R-:W-:Y:S01]  /*18a00*/  @!P2 LEA R10, P6, R13, R4.reuse, 0x2 ;  /* 0x000000040d0aa211 */ /* 0x080fe200078c10ff */
[----:B------:R0:W-:Y:S01]  /*18a10*/  @!P3 ST.E.64 desc[UR40][R2.64], R34 ;  /* 0x000000220200b985 */ /* 0x0001e2000c101b28 */
[----:B------:R-:W-:Y:S02]  /*18a20*/  ISETP.GE.AND P3, PT, R211, UR4, PT ;  /* 0x00000004d3007c0c */ /* 0x000fe4000bf66270 */
[----:B------:R-:W-:Y:S01]  /*18a30*/  SHF.R.S32.HI R24, RZ, 0x1f, R24 ;  /* 0x0000001fff187819 */ /* 0x000fe20000011418 */
[----:B------:R1:W-:Y:S01]  /*18a40*/  @!P4 ST.E.64 desc[UR40][R8.64], R38 ;  /* 0x000000260800c985 */ /* 0x0003e2000c101b28 */
[----:B0-----:R-:W-:-:S04]  /*18a50*/  @!P0 LEA R2, P4, R14, R4, 0x2 ;  /* 0x000000040e028211 */ /* 0x001fc800078810ff */
[----:B------:R-:W-:Y:S01]  /*18a60*/  @!P0 LEA.HI.X R3, R14, R12, R24, 0x2, P4 ;  /* 0x0000000c0e038211 */ /* 0x000fe200020f1418 */
[C---:B------:R-:W-:Y:S01]  /*18a70*/  VIADD R24, R212.reuse, 0x28 ;  /* 0x00000028d4187836 */ /* 0x040fe20000000000 */
[C---:B-1----:R-:W-:Y:S01]  /*18a80*/  @!P1 LEA R8, P5, R15.reuse, R4, 0x2 ;  /* 0x000000040f089211 */ /* 0x042fe200078a10ff */
        /* <DEDUP_REMOVED lines=8> */
[----:B------:R1:W-:Y:S01]  /*18b10*/  @!P1 ST.E.64 desc[UR40][R8.64], R46 ;  /* 0x0000002e08009985 */ /* 0x0003e2000c101b28 */
[----:B------:R-:W-:Y:S02]  /*18b20*/  ISETP.GE.AND P0, PT, R203, UR4, PT ;  /* 0x00000004cb007c0c */ /* 0x000fe4000bf06270 */
[----:B------:R-:W-:Y:S01]  /*18b30*/  ISETP.GE.AND P1, PT, R201, UR4, PT ;  /* 0x00000004c9007c0c */ /* 0x000fe2000bf26270 */
[----:B------:R2:W-:Y:S01]  /*18b40*/  @!P2 ST.E.64 desc[UR40][R10.64], R50 ;  /* 0x000000320a00a985 */ /* 0x0005e2000c101b28 */
[----:B0-----:R-:W-:-:S04]  /*18b50*/  @!P3 LEA R2, P6, R211, R4, 0x2 ;  /* 0x00000004d302b211 */ /* 0x001fc800078c10ff */
[----:B------:R-:W-:Y:S02]  /*18b60*/  @!P3 LEA.HI.X R3, R211, R12, R213, 0x2, P6 ;  /* 0x0000000cd303b211 */ /* 0x000fe400030f14d5 */
[----:B-1----:R-:W-:-:S03]  /*18b70*/  @!P4 LEA R8, P2, R208, R4, 0x2 ;  /* 0x00000004d008c211 */ /* 0x002fc600078410ff */
[----:B------:R0:W-:Y:S01]  /*18b80*/  @!P3 ST.E.64 desc[UR40][R2.64], R54 ;  /* 0x000000360200b985 */ /* 0x0001e2000c101b28 */
[----:B------:R-:W-:Y:S02]  /*18b90*/  ISETP.GE.AND P3, PT, R197, UR4, PT ;  /* 0x00000004c5007c0c */ /* 0x000fe4000bf66270 */
[----:B--2---:R-:W-:Y:S02]  /*18ba0*/  @!P5 LEA R10, P6, R205, R4, 0x2 ;  /* 0x00000004cd0ad211 */ /* 0x004fe400078c10ff */
[-C--:B------:R-:W-:Y:S02]  /*18bb0*/  @!P4 LEA.HI.X R9, R208, R12.reuse, R209, 0x2, P2 ;  /* 0x0000000cd009c211 */ /* 0x080fe400010f14d1 */
[----:B------:R-:W-:Y:S02]  /*18bc0*/  ISETP.GE.AND P2, PT, R199, UR4, PT ;  /* 0x00000004c7007c0c */ /* 0x000fe4000bf46270 */
[----:B------:R-:W-:Y:S01]  /*18bd0*/  @!P5 LEA.HI.X R11, R205, R12, R207, 0x2, P6 ;  /* 0x0000000ccd0bd211 */ /* 0x000fe200030f14cf */
[----:B------:R1:W-:Y:S01]  /*18be0*/  @!P4 ST.E.64 desc[UR40][R8.64], R58 ;  /* 0x0000003a0800c985 */ /* 0x0003e2000c101b28 */
[----:B------:R-:W-:-:S03]  /*18bf0*/  ISETP.GE.AND P4, PT, R186, UR4, PT ;  /* 0x00000004ba007c0c */ /* 0x000fc6000bf86270 */
[----:B------:R2:W-:Y:S01]  /*18c00*/  @!P5 ST.E.64 desc[UR40][R10.64], R62 ;  /* 0x0000003e0a00d985 */ /* 0x0005e2000c101b28 */
[----:B0-----:R-:W-:-:S04]  /*18c10*/  @!P0 LEA R2, P6, R203, R4, 0x2 ;  /* 0x00000004cb028211 */ /* 0x001fc800078c10ff */
[----:B------:R-:W-:Y:S02]  /*18c20*/  @!P0 LEA.HI.X R3, R203, R12, R204, 0x2, P6 ;  /* 0x0000000ccb038211 */ /* 0x000fe400030f14cc */
[----:B-1----:R-:W-:-:S03]  /*18c30*/  @!P1 LEA R8, P5, R201, R4, 0x2 ;  /* 0x00000004c9089211 */ /* 0x002fc600078a10ff */
        /* <DEDUP_REMOVED lines=16> */
[----:B------:R0:W-:Y:S01]  /*18d40*/  @!P4 ST.E.64 desc[UR40][R8.64], R82 ;  /* 0x000000520800c985 */ /* 0x0001e2000c101b28 */
[----:B------:R-:W-:Y:S02]  /*18d50*/  ISETP.GE.AND P4, PT, R172, UR4, PT ;  /* 0x00000004ac007c0c */ /* 0x000fe4000bf86270 */
[----:B------:R-:W-:Y:S02]  /*18d60*/  @!P5 LEA.HI.X R11, R182, R12, R183, 0x2, P6 ;  /* 0x0000000cb60bd211 */ /* 0x000fe400030f14b7 */
[----:B-1----:R-:W-:-:S03]  /*18d70*/  @!P2 LEA R2, P6, R180, R4, 0x2 ;  /* 0x00000004b402a211 */ /* 0x002fc600078c10ff */
        /* <DEDUP_REMOVED lines=62> */
.L_x_5339:
[----:B0-----:R-:W3:Y:S01]  /*19160*/  LDL.LU R4, [R1+0x5c] ;  /* 0x00005c0001047983 */ /* 0x001ee20000300800 */
[----:B------:R-:W-:Y:S01]  /*19170*/  ULDC.64 UR6, c[0x0][0xd08] ;  /* 0x0003420000067ab9 */ /* 0x000fe20000000a00 */
[----:B------:R-:W-:Y:S02]  /*19180*/  ULDC.64 UR4, c[0x0][0xd00] ;  /* 0x0003400000047ab9 */ /* 0x000fe40000000a00 */
[----:B------:R-:W4:Y:S04]  /*19190*/  LDL.LU R0, [R1+0x60] ;  /* 0x0000600001007983 */ /* 0x000f280000300800 */
[----:B-12---:R-:W2:Y:S01]  /*191a0*/  LDL R10, [R1+0x54] ;  /* 0x00005400010a7983 */ /* 0x006ea20000100800 */
[----:B------:R-:W-:Y:S01]  /*191b0*/  ISETP.NE.U32.AND P1, PT, RZ, UR6, PT ;  /* 0x00000006ff007c0c */ /* 0x000fe2000bf25070 */
[----:B------:R-:W-:Y:S01]  /*191c0*/  IMAD.MOV.U32 R25, RZ, RZ, RZ ;  /* 0x000000ffff197224 */ /* 0x000fe200078e00ff */
[----:B------:R-:W-:-:S02]  /*191d0*/  ISETP.NE.U32.AND P0, PT, RZ, UR4, PT ;  /* 0x00000004ff007c0c */ /* 0x000fc4000bf05070 */
[----:B------:R-:W-:Y:S02]  /*191e0*/  ISETP.NE.AND.EX P1, PT, RZ, UR7, PT, P1 ;  /* 0x00000007ff007c0c */ /* 0x000fe4000bf25310 */
[----:B------:R-:W-:Y:S02]  /*191f0*/  ISETP.NE.AND.EX P0, PT, RZ, UR5, PT, P0 ;  /* 0x00000005ff007c0c */ /* 0x000fe4000bf05300 */
[----:B---3-5:R-:W-:-:S04]  /*19200*/  IADD3 R2, P2, R4, UR4, RZ ;  /* 0x0000000404027c10 */ /* 0x028fc8000ff5e0ff */
        /* <DEDUP_REMOVED lines=8> */
[----:B------:R-:W1:-:S12]  /*19290*/  S2R R4, SR_TID.X ;  /* 0x0000000000047919 */ /* 0x000e580000002100 */
[----:B------:R-:W2:Y:S01]  /*192a0*/  @!P2 LDC R10, c[0x0][0xbd4] ;  /* 0x0002f500ff0aab82 */ /* 0x000ea20000000800 */
[----:B-1----:R-:W-:Y:S01]  /*192b0*/  VIADD R30, R4, 0xffffff80 ;  /* 0xffffff80041e7836 */ /* 0x002fe20000000000 */
[----:B--2---:R0:W-:Y:S01]  /*192c0*/  @!P2 STL [R1+0x54], R10 ;  /* 0x0000540a0100a387 */ /* 0x0041e20000100800 */
[----:B------:R-:W-:-:S03]  /*192d0*/  ISETP.GT.AND P2, PT, R10, 0x1, PT ;  /* 0x000000010a00780c */ /* 0x000fc60003f44270 */
[----:B------:R-:W-:Y:S01]  /*192e0*/  ISETP.GT.AND P3, PT, R30, 0x3f, PT ;  /* 0x0000003f1e00780c */ /* 0x000fe20003f64270 */
[----:B------:R-:W-:-:S12]  /*192f0*/  @P1 BRA `(.L_x_5348) ;  /* 0x0000000000101947 */ /* 0x000fd80003800000 */
[----:B------:R-:W-:Y:S05]  /*19300*/  @!P0 BRA `(.L_x_5348) ;  /* 0x00000000000c8947 */ /* 0x000fea0003800000 */
[----:B0-----:R-:W2:Y:S04]  /*19310*/  LDG.E R9, desc[UR40][R2.64] ;  /* 0x0000002802097981 */ /* 0x001ea8000c1e1900 */
[----:B-----5:R-:W2:Y:S02]  /*19320*/  LDG.E R0, desc[UR40][R2.64+0x4] ;  /* 0x0000042802007981 */ /* 0x020ea4000c1e1900 */
[----:B--2---:R-:W-:-:S07]  /*19330*/  IMAD.IADD R0, R0, 0x1, -R9 ;  /* 0x0000000100007824 */ /* 0x004fce00078e0a09 */
.L_x_5348:
[----:B0-----:R-:W2:Y:S04]  /*19340*/  LDL.LU R3, [R1+0x58] ;  /* 0x0000580001037983 */ /* 0x001ea80000300800 */
[----:B------:R-:W3:Y:S01]  /*19350*/  LDL.LU R2, [R1+0x6c] ;  /* 0x00006c0001027983 */ /* 0x000ee20000300800 */
[----:B------:R-:W-:Y:S01]  /*19360*/  BSSY B1, `(.L_x_5349) ;  /* 0x0000037000017945 */ /* 0x000fe20003800000 */
[----:B-----5:R-:W-:Y:S02]  /*19370*/  SHF.R.S32.HI R26, RZ, 0x1f, R25 ;  /* 0x0000001fff1a7819 */ /* 0x020fe40000011419 */
[----:B--2---:R-:W-:Y:S02]  /*19380*/  SEL R33, R3, RZ, !P0 ;  /* 0x000000ff03217207 */ /* 0x004fe40004000000 */
[----:B---3--:R-:W-:Y:S01]  /*19390*/  SEL R28, R2, RZ, !P0 ;  /* 0x000000ff021c7207 */ /* 0x008fe20004000000 */
[----:B------:R-:W-:Y:S06]  /*193a0*/  @P3 BRA `(.L_x_5350) ;  /* 0x0000000000c83947 */ /* 0x000fec0003800000 */
[----:B------:R-:W0:Y:S01]  /*193b0*/  S2R R35, SR_TID.X ;  /* 0x0000000000237919 */ /* 0x000e220000002100 */
[----:B------:R-:W1:Y:S02]  /*193c0*/  LDC R37, c[0x0][0xce8] ;  /* 0x00033a00ff257b82 */ /* 0x000e640000000800 */
[----:B-1----:R-:W-:Y:S01]  /*193d0*/  IMAD R2, R0, R37, RZ ;  /* 0x0000002500027224 */ /* 0x002fe200078e02ff */
[----:B0-----:R-:W-:-:S04]  /*193e0*/  IADD3 R35, R214, -0x80, R35 ;  /* 0xffffff80d6237810 */ /* 0x001fc80007ffe023 */
        /* <DEDUP_REMOVED lines=46> */
.L_x_5350:
[----:B------:R-:W-:Y:S05]  /*196d0*/  BSYNC B1 ;  /* 0x0000000000017941 */ /* 0x000fea0003800000 */
.L_x_5349:
[----:B------:R-:W-:Y:S05]  /*196e0*/  @P2 BRA `(.L_x_5345) ;  /* 0x0000000800a42947 */ /* 0x000fea0003800000 */
[----:B0-----:R-:W0:Y:S01]  /*196f0*/  LDC R13, c[0x0][0xce8] ;  /* 0x00033a00ff0d7b82 */ /* 0x001e220000000800 */
[----:B------:R-:W-:Y:S01]  /*19700*/  ULDC.64 UR4, c[0x0][0xba0] ;  /* 0x0002e80000047ab9 */ /* 0x000fe20000000a00 */
[----:B------:R-:W-:Y:S01]  /*19710*/  SHF.R.S32.HI R9, RZ, 0x1f, R30 ;  /* 0x0000001fff097819 */ /* 0x000fe2000001141e */
[----:B------:R-:W-:Y:S01]  /*19720*/  IMAD R4, R26, UR4, RZ ;  /* 0x000000041a047c24 */ /* 0x000fe2000f8e02ff */
[----:B------:R-:W-:Y:S01]  /*19730*/  BSSY B1, `(.L_x_5351) ;  /* 0x0000080000017945 */ /* 0x000fe20003800000 */
[----:B------:R-:W-:Y:S01]  /*19740*/  IMAD.WIDE.U32 R2, R25, UR4, RZ ;  /* 0x0000000419027c25 */ /* 0x000fe2000f8e00ff */
[----:B------:R-:W-:-:S03]  /*19750*/  LEA.HI R9, R9, R30, RZ, 0x3 ;  /* 0x0000001e09097211 */ /* 0x000fc600078f18ff */
[----:B------:R-:W-:Y:S01]  /*19760*/  IMAD R25, R25, UR5, R4 ;  /* 0x0000000519197c24 */ /* 0x000fe2000f8e0204 */
[----:B------:R-:W-:Y:S01]  /*19770*/  LOP3.LUT R11, R9, 0xfffffff8, RZ, 0xc0, !PT ;  /* 0xfffffff8090b7812 */ /* 0x000fe200078ec0ff */
[----:B------:R-:W1:Y:S01]  /*19780*/  LDC R4, c[0x0][0xbc8] ;  /* 0x0002f200ff047b82 */ /* 0x000e620000000800 */
[----:B------:R-:W-:Y:S01]  /*19790*/  ULDC.64 UR4, c[0x0][0xbe8] ;  /* 0x0002fa0000047ab9 */ /* 0x000fe20000000a00 */
[----:B------:R-:W-:Y:S01]  /*197a0*/  IMAD.IADD R3, R3, 0x1, R25 ;  /* 0x0000000103037824 */ /* 0x000fe200078e0219 */
[----:B------:R-:W-:Y:S01]  /*197b0*/  SHF.R.S32.HI R25, RZ, 0x3, R9 ;  /* 0x00000003ff197819 */ /* 0x000fe20000011409 */
[----:B------:R-:W-:Y:S02]  /*197c0*/  IMAD.IADD R30, R30, 0x1, -R11 ;  /* 0x000000011e1e7824 */ /* 0x000fe400078e0a0b */
[----:B------:R-:W-:-:S04]  /*197d0*/  IMAD.WIDE.U32 R2, R186, UR4, R2 ;  /* 0x00000004ba027c25 */ /* 0x000fc8000f8e0002 */
[----:B------:R-:W-:Y:S01]  /*197e0*/  IMAD R3, R186, UR5, R3 ;  /* 0x00000005ba037c24 */ /* 0x000fe2000f8e0203 */
[----:B------:R-:W-:Y:S01]  /*197f0*/  ULDC.64 UR4, c[0x0][0xbf0] ;  /* 0x0002fc0000047ab9 */ /* 0x000fe20000000a00 */
[----:B------:R-:W-:Y:S01]  /*19800*/  VIADD R41, R195, 0x40 ;  /* 0x00000040c3297836 */ /* 0x000fe20000000000 */
[----:B0-----:R-:W-:Y:S01]  /*19810*/  ISETP.NE.AND P0, PT, R13, 0x1, PT ;  /* 0x000000010d00780c */ /* 0x001fe20003f05270 */
[----:B------:R-:W-:Y:S02]  /*19820*/  IMAD R11, R30, 0x20, R25 ;  /* 0x000000201e0b7824 */ /* 0x000fe400078e0219 */
[----:B------:R-:W-:Y:S02]  /*19830*/  IMAD R8, R28, UR4, RZ ;  /* 0x000000041c087c24 */ /* 0x000fe4000f8e02ff */
[----:B------:R-:W-:Y:S02]  /*19840*/  IMAD.IADD R10, R214, 0x1, R11 ;  /* 0x00000001d60a7824 */ /* 0x000fe400078e020b */
[----:B------:R-:W-:-:S02]  /*19850*/  IMAD R9, R33, UR5, R8 ;  /* 0x0000000521097c24 */ /* 0x000fc4000f8e0208 */
[----:B------:R-:W-:Y:S01]  /*19860*/  IMAD.WIDE.U32 R2, R33, UR4, R2 ;  /* 0x0000000421027c25 */ /* 0x000fe2000f8e0002 */
[----:B------:R-:W-:Y:S01]  /*19870*/  ULDC.64 UR4, c[0x0][0xbe0] ;  /* 0x0002f80000047ab9 */ /* 0x000fe20000000a00 */
[-C--:B-1----:R-:W-:Y:S02]  /*19880*/  ISETP.GE.AND P1, PT, R41, R4.reuse, PT ;  /* 0x000000042900720c */ /* 0x082fe40003f26270 */
[----:B------:R-:W0:Y:S01]  /*19890*/  @P0 LDC R15, c[0x0][0xcec] ;  /* 0x00033b00ff0f0b82 */ /* 0x000e220000000800 */
[----:B------:R-:W-:Y:S01]  /*198a0*/  VIADD R39, R195, 0x80 ;  /* 0x00000080c3277836 */ /* 0x000fe20000000000 */
[----:B------:R-:W-:Y:S01]  /*198b0*/  SEL R12, RZ, 0xffffffff, P1 ;  /* 0xffffffffff0c7807 */ /* 0x000fe20000800000 */
[----:B------:R-:W-:Y:S01]  /*198c0*/  IMAD.IADD R3, R3, 0x1, R9 ;  /* 0x0000000103037824 */ /* 0x000fe200078e0209 */
[-C--:B------:R-:W-:Y:S01]  /*198d0*/  ISETP.GE.AND P2, PT, R195, R4.reuse, PT ;  /* 0x00000004c300720c */ /* 0x080fe20003f46270 */
[----:B------:R-:W-:Y:S01]  /*198e0*/  IMAD.MOV.U32 R9, RZ, RZ, R10 ;  /* 0x000000ffff097224 */ /* 0x000fe200078e000a */
[-C--:B------:R-:W-:Y:S01]  /*198f0*/  ISETP.GE.AND P1, PT, R39, R4.reuse, PT ;  /* 0x000000042700720c */ /* 0x080fe20003f26270 */
[----:B------:R-:W-:Y:S01]  /*19900*/  IMAD.SHL.U32 R12, R12, 0x2, RZ ;  /* 0x000000020c0c7824 */ /* 0x000fe200078e00ff */
[----:B------:R-:W1:Y:S01]  /*19910*/  @P0 LDC R21, c[0x0][0xcf0] ;  /* 0x00033c00ff150b82 */ /* 0x000e620000000800 */
[C---:B------:R-:W-:Y:S01]  /*19920*/  VIADD R37, R195.reuse, 0xc0 ;  /* 0x000000c0c3257836 */ /* 0x040fe20000000000 */
[----:B------:R-:W-:Y:S01]  /*19930*/  SEL R11, RZ, 0x1, P2 ;  /* 0x00000001ff0b7807 */ /* 0x000fe20001000000 */
[----:B------:R-:W-:Y:S01]  /*19940*/  VIADD R35, R195, 0x100 ;  /* 0x00000100c3237836 */ /* 0x000fe20000000000 */
[----:B------:R-:W-:Y:S01]  /*19950*/  SEL R14, RZ, 0xffffffff, P1 ;  /* 0xffffffffff0e7807 */ /* 0x000fe20000800000 */
[----:B------:R-:W-:Y:S01]  /*19960*/  IMAD.IADD R214, R25, 0x1, R214 ;  /* 0x0000000119d67824 */ /* 0x000fe200078e02d6 */
[----:B------:R-:W-:Y:S01]  /*19970*/  LOP3.LUT R12, R12, 0x2, R11, 0xe2, !PT ;  /* 0x000000020c0c7812 */ /* 0x000fe200078ee20b */
[----:B------:R-:W-:Y:S01]  /*19980*/  IMAD R25, R0, R13, RZ ;  /* 0x0000000d00197224 */ /* 0x000fe200078e02ff */
[----:B------:R-:W-:Y:S01]  /*19990*/  ISETP.GE.AND P1, PT, R35, R4, PT ;  /* 0x000000042300720c */ /* 0x000fe20003f26270 */
[----:B------:R-:W-:-:S02]  /*199a0*/  VIADD R32, R195, 0x140 ;  /* 0x00000140c3207836 */ /* 0x000fc40000000000 */
[C---:B------:R-:W-:Y:S02]  /*199b0*/  VIADD R29, R195.reuse, 0x180 ;  /* 0x00000180c31d7836 */ /* 0x040fe40000000000 */
[C---:B------:R-:W-:Y:S02]  /*199c0*/  VIADD R24, R195.reuse, 0x1c0 ;  /* 0x000001c0c3187836 */ /* 0x040fe40000000000 */
[----:B------:R-:W-:Y:S02]  /*199d0*/  VIADD R27, R195, 0x1c0 ;  /* 0x000001c0c31b7836 */ /* 0x000fe40000000000 */
[----:B0-----:R-:W-:Y:S01]  /*199e0*/  @P0 IMAD.HI.U32 R8, R10, R15, RZ ;  /* 0x0000000f0a080227 */ /* 0x001fe200078e00ff */
[----:B------:R-:W-:Y:S02]  /*199f0*/  ISETP.GE.AND P2, PT, R24, R4, PT ;  /* 0x000000041800720c */ /* 0x000fe40003f46270 */
[----:B------:R-:W-:Y:S01]  /*19a00*/  SHF.R.S32.HI R27, RZ, 0x1f, R27 ;  /* 0x0000001fff1b7819 */ /* 0x000fe2000001141b */
[----:B------:R-:W-:-:S02]  /*19a10*/  IMAD.SHL.U32 R15, R14, 0x4, RZ ;  /* 0x000000040e0f7824 */ /* 0x000fc400078e00ff */
[C---:B------:R-:W-:Y:S01]  /*19a20*/  VIADD R31, R195.reuse, 0x180 ;  /* 0x00000180c31f7836 */ /* 0x040fe20000000000 */
[----:B-1----:R-:W-:Y:S01]  /*19a30*/  @P0 SHF.R.U32.HI R9, RZ, R21, R8 ;  /* 0x00000015ff090219 */ /* 0x002fe20000011608 */
[----:B------:R-:W-:Y:S01]  /*19a40*/  VIADD R34, R195, 0x140 ;  /* 0x00000140c3227836 */ /* 0x000fe20000000000 */
[-C--:B------:R-:W-:Y:S01]  /*19a50*/  ISETP.GE.AND P0, PT, R37, R4.reuse, PT ;  /* 0x000000042500720c */ /* 0x080fe20003f06270 */
[----:B------:R-:W-:Y:S01]  /*19a60*/  VIADD R36, R195, 0x100 ;  /* 0x00000100c3247836 */ /* 0x000fe20000000000 */
[--C-:B------:R-:W-:Y:S01]  /*19a70*/  SHF.R.S32.HI R8, RZ, 0x1f, R9.reuse ;  /* 0x0000001fff087819 */ /* 0x100fe20000011409 */
[----:B------:R-:W-:Y:S01]  /*19a80*/  IMAD.MOV R11, RZ, RZ, -R9 ;  /* 0x000000ffff0b7224 */ /* 0x000fe200078e0a09 */
[----:B------:R-:W-:Y:S01]  /*19a90*/  SEL R0, RZ, 0xffffffff, P0 ;  /* 0xffffffffff007807 */ /* 0x000fe20000000000 */
[----:B------:R-:W-:Y:S01]  /*19aa0*/  IMAD.WIDE.U32 R2, R9, UR4, R2 ;  /* 0x0000000409027c25 */ /* 0x000fe2000f8e0002 */
[----:B------:R-:W-:Y:S02]  /*19ab0*/  LOP3.LUT R12, R15, 0x4, R12, 0xe2, !PT ;  /* 0x000000040f0c7812 */ /* 0x000fe400078ee20c */
[-C--:B------:R-:W-:Y:S01]  /*19ac0*/  ISETP.GE.AND P0, PT, R32, R4.reuse, PT ;  /* 0x000000042000720c */ /* 0x080fe20003f06270 */
[----:B------:R-:W-:Y:S01]  /*19ad0*/  IMAD R8, R8, UR4, RZ ;  /* 0x0000000408087c24 */ /* 0x000fe2000f8e02ff */
[----:B------:R-:W-:Y:S01]  /*19ae0*/  SHF.R.S32.HI R31, RZ, 0x1f, R31 ;  /* 0x0000001fff1f7819 */ /* 0x000fe2000001141f */
[----:B------:R-:W-:Y:S01]  /*19af0*/  IMAD R11, R13, R11, R10 ;  /* 0x0000000b0d0b7224 */ /* 0x000fe200078e020a */
[----:B------:R-:W-:Y:S01]  /*19b00*/  SHF.R.S32.HI R34, RZ, 0x1f, R34 ;  /* 0x0000001fff227819 */ /* 0x000fe20000011422 */
[----:B------:R-:W-:Y:S01]  /*19b10*/  IMAD R13, R9, UR5, R8 ;  /* 0x00000005090d7c24 */ /* 0x000fe2000f8e0208 */
[----:B------:R-:W-:Y:S01]  /*19b20*/  SEL R8, RZ, 0xffffffff, P1 ;  /* 0xffffffffff087807 */ /* 0x000fe20000800000 */
[----:B------:R-:W-:Y:S01]  /*19b30*/  IMAD.SHL.U32 R15, R0, 0x8, RZ ;  /* 0x00000008000f7824 */ /* 0x000fe200078e00ff */
[----:B------:R-:W-:Y:S01]  /*19b40*/  SHF.R.S32.HI R0, RZ, 0x1f, R11 ;  /* 0x0000001fff007819 */ /* 0x000fe2000001140b */
[----:B------:R-:W-:Y:S01]  /*19b50*/  ULDC.64 UR4, c[0x0][0xbd8] ;  /* 0x0002f60000047ab9 */ /* 0x000fe20000000a00 */
[----:B------:R-:W-:Y:S01]  /*19b60*/  IMAD.IADD R3, R3, 0x1, R13 ;  /* 0x0000000103037824 */ /* 0x000fe200078e020d */
[----:B------:R-:W-:Y:S01]  /*19b70*/  SHF.R.S32.HI R36, RZ, 0x1f, R36 ;  /* 0x0000001fff247819 */ /* 0x000fe20000011424 */
        /* <DEDUP_REMOVED lines=13> */
[C---:B------:R-:W-:Y:S01]  /*19c50*/  LEA R14, P1, R2.reuse, UR4, 0x1 ;  /* 0x00000004020e7c11 */ /* 0x040fe2000f8208ff */
[----:B------:R-:W-:Y:S01]  /*19c60*/  VIADD R38, R195, 0xc0 ;  /* 0x000000c0c3267836 */ /* 0x000fe20000000000 */
[----:B------:R-:W-:Y:S01]  /*19c70*/  LOP3.LUT R12, R13, 0x20, R12, 0xe2, !PT ;  /* 0x000000200d0c7812 */ /* 0x000fe200078ee20c */
[C---:B------:R-:W-:Y:S01]  /*19c80*/  VIADD R40, R195.reuse, 0x80 ;  /* 0x00000080c3287836 */ /* 0x040fe20000000000 */
[----:B------:R-:W-:Y:S01]  /*19c90*/  LEA.HI.X R15, R2, UR5, R3, 0x1, P1 ;  /* 0x00000005020f7c11 */ /* 0x000fe200088f0c03 */
[----:B------:R-:W-:Y:S01]  /*19ca0*/  VIADD R42, R195, 0x40 ;  /* 0x00000040c32a7836 */ /* 0x000fe20000000000 */
[----:B------:R-:W-:-:S02]  /*19cb0*/  LOP3.LUT R20, R12, R11, RZ, 0xfc, !PT ;  /* 0x0000000b0c147212 */ /* 0x000fc400078efcff */
[----:B------:R-:W-:Y:S01]  /*19cc0*/  SEL R9, RZ, 0x80, P2 ;  /* 0x00000080ff097807 */ /* 0x000fe20001000000 */
[----:B------:R0:W1:Y:S01]  /*19cd0*/  SHFL.IDX PT, R12, R14, RZ, 0x181f ;  /* 0x00181fff0e0c7589 */ /* 0x00006200000e0000 */
[----:B------:R-:W-:Y:S02]  /*19ce0*/  SHF.R.S32.HI R38, RZ, 0x1f, R38 ;  /* 0x0000001fff267819 */ /* 0x000fe40000011426 */
[----:B------:R-:W-:Y:S01]  /*19cf0*/  LOP3.LUT R21, R20, R9, RZ, 0xfc, !PT ;  /* 0x0000000914157212 */ /* 0x000fe200078efcff */
[----:B------:R0:W2:Y:S01]  /*19d00*/  SHFL.IDX PT, R13, R15, RZ, 0x181f ;  /* 0x00181fff0f0d7589 */ /* 0x0000a200000e0000 */
        /* <DEDUP_REMOVED lines=34> */
.L_x_5352:
[----:B------:R-:W-:Y:S05]  /*19f30*/  BSYNC B1 ;  /* 0x0000000000017941 */ /* 0x000fea0003800000 */
.L_x_5351:
        /* <DEDUP_REMOVED lines=36> */
.L_x_5345:
[----:B------:R-:W-:Y:S05]  /*1a180*/  BSYNC B0 ;  /* 0x0000000000007941 */ /* 0x000fea0003800000 */
.L_x_5338:
[----:B------:R-:W-:Y:S02]  /*1a190*/  ULDC UR4, c[0x0][0xd3c] ;  /* 0x00034f0000047ab9 */ /* 0x000fe40000000800 */
[----:B------:R-:W-:-:S13]  /*1a1a0*/  ISETP.GE.AND P0, PT, R7, UR4, PT ;  /* 0x0000000407007c0c */ /* 0x000fda000bf06270 */
[----:B------:R-:W-:Y:S05]  /*1a1b0*/  @!P0 BRA `(.L_x_5353) ;  /* 0xfffffe78001c8947 */ /* 0x000fea000383ffff */
[----:B------:R-:W-:Y:S05]  /*1a1c0*/  BRA `(.L_x_5205) ;  /* 0x0000009000787947 */ /* 0x000fea0003800000 */
.L_x_5203:
        /* <DEDUP_REMOVED lines=16> */
.L_x_5354:
        /* <DEDUP_REMOVED lines=43> */
.L_x_5358:
        /* <DEDUP_REMOVED lines=37> */
.L_x_5356:
        /* <DEDUP_REMOVED lines=13> */
.L_x_5359:
        /* <DEDUP_REMOVED lines=40> */
[----:B------:R-:W-:-:S04]  /*1ab20*/  IMAD.HI.U32 R2, R3, R9, R2 ;  /* 0x0000000903027227 */ /* 0x000fc800078e0002 */
[----:B------:R-:W-:Y:S02]  /*1ab30*/  IMAD.MOV.U32 R3, RZ, RZ, R10 ;  /* 0x000000ffff037224 */ /* 0x000fe400078e000a */
        /* <DEDUP_REMOVED lines=20> */
.L_x_5360:
        /* <DEDUP_REMOVED lines=61> */
.L_x_5361:
[----:B------:R-:W-:-:S05]  /*1b050*/  LOP3.LUT R2, RZ, R2, RZ, 0x33, !PT ;  /* 0x00000002ff027212 */ /* 0x000fca00078e33ff */
[----:B------:R-:W-:Y:S01]  /*1b060*/  IMAD.IADD R25, R7, 0x1, R2 ;  /* 0x0000000107197824 */ /* 0x000fe200078e0202 */
[----:B------:R-:W-:Y:S06]  /*1b070*/  BRA `(.L_x_5362) ;  /* 0x00000000000c7947 */ /* 0x000fec0003800000 */
.L_x_5357:
[----:B------:R-:W-:Y:S02]  /*1b080*/  IMAD.MOV.U32 R25, RZ, RZ, RZ ;  /* 0x000000ffff197224 */ /* 0x000fe400078e00ff */
[----:B------:R-:W-:Y:S02]  /*1b090*/  IMAD.U32 R24, RZ, RZ, UR6 ;  /* 0x00000006ff187e24 */ /* 0x000fe4000f8e00ff */
[----:B------:R-:W-:-:S07]  /*1b0a0*/  IMAD.MOV.U32 R26, RZ, RZ, RZ ;  /* 0x000000ffff1a7224 */ /* 0x000fce00078e00ff */
.L_x_5362:
[----:B------:R-:W-:-:S13]  /*1b0b0*/  ISETP.NE.AND P0, PT, R6, RZ, PT ;  /* 0x000000ff0600720c */ /* 0x000fda0003f05270 */
[----:B------:R-:W0:Y:S01]  /*1b0c0*/  @!P0 S2R R3, SR_CgaCtaId ;  /* 0x0000000000038919 */ /* 0x000e220000008800 */
[----:B------:R-:W-:-:S04]  /*1b0d0*/  @!P0 MOV R2, 0x400 ;  /* 0x0000040000028802 */ /* 0x000fc80000000f00 */
[----:B0-----:R-:W-:-:S05]  /*1b0e0*/  @!P0 LEA R2, R3, R2, 0x18 ;  /* 0x0000000203028211 */ /* 0x001fca00078ec0ff */
[----:B------:R1:W-:Y:S01]  /*1b0f0*/  @!P0 STS.128 [R2+0x388d0], R24 ;  /* 0x0388d01802008388 */ /* 0x0003e20000000c00 */
[----:B------:R-:W-:Y:S06]  /*1b100*/  BAR.ARV 0x5, 0x180 ;  /* 0x0146000000007b1d */ /* 0x000fec0000002000 */
.L_x_5355:
[----:B------:R2:W-:Y:S01]  /*1b110*/  STL [R1+0x34], RZ ;  /* 0x000034ff01007387 */ /* 0x0005e20000100800 */
[----:B------:R-:W-:Y:S01]  /*1b120*/  ULDC UR4, c[0x0][0xd3c] ;  /* 0x00034f0000047ab9 */ /* 0x000fe20000000800 */
[----:B------:R-:W-:Y:S01]  /*1b130*/  IMAD.MOV.U32 R28, RZ, RZ, 0x1 ;  /* 0x00000001ff1c7424 */ /* 0x000fe200078e00ff */
[----:B0-----:R-:W-:Y:S01]  /*1b140*/  ISETP.GE.AND P0, PT, R27, UR4, PT ;  /* 0x000000041b007c0c */ /* 0x001fe2000bf06270 */
[----:B------:R-:W-:-:S12]  /*1b150*/  IMAD.MOV.U32 R22, RZ, RZ, RZ ;  /* 0x000000ffff167224 */ /* 0x000fd800078e00ff */
[----:B--2---:R-:W-:Y:S05]  /*1b160*/  @P0 BRA `(.L_x_5363) ;  /* 0x0000007c00b40947 */ /* 0x004fea0003800000 */
[----:B------:R-:W2:Y:S01]  /*1b170*/  LDL R4, [R1+0x10] ;  /* 0x0000100001047983 */ /* 0x000ea20000100800 */
[----:B------:R-:W0:Y:S01]  /*1b180*/  S2UR UR5, SR_CgaCtaId ;  /* 0x00000000000579c3 */ /* 0x000e220000008800 */
[C---:B-1----:R-:W-:Y:S01]  /*1b190*/  IMAD.SHL.U32 R2, R0.reuse, 0x8, RZ ;  /* 0x0000000800027824 */ /* 0x042fe200078e00ff */
[----:B------:R-:W-:Y:S01]  /*1b1a0*/  LOP3.LUT R5, R0, 0x7f, RZ, 0xc0, !PT ;  /* 0x0000007f00057812 */ /* 0x000fe200078ec0ff */
[----:B------:R-:W-:Y:S01]  /*1b1b0*/  UMOV UR4, 0x400 ;  /* 0x0000040000047882 */ /* 0x000fe20000000000 */
[----:B------:R-:W-:Y:S01]  /*1b1c0*/  BSSY B8, `(.L_x_5363) ;  /* 0x00007e7000087945 */ /* 0x000fe20003800000 */
[----:B------:R-:W-:Y:S01]  /*1b1d0*/  IMAD.MOV.U32 R29, RZ, RZ, 0x1 ;  /* 0x00000001ff1d7424 */ /* 0x000fe200078e00ff */
[C---:B------:R-:W-:Y:S01]  /*1b1e0*/  LOP3.LUT R3, R2.reuse, 0x1f8, RZ, 0xc0, !PT ;  /* 0x000001f802037812 */ /* 0x040fe200078ec0ff */
[----:B------:R-:W-:Y:S01]  /*1b1f0*/  IMAD.SHL.U32 R36, R5, 0x8, RZ ;  /* 0x0000000805247824 */ /* 0x000fe200078e00ff */
[----:B------:R-:W-:Y:S01]  /*1b200*/  LOP3.LUT R2, R2, 0x38, RZ, 0xc0, !PT ;  /* 0x0000003802027812 */ /* 0x000fe200078ec0ff */
[----:B------:R-:W-:Y:S01]  /*1b210*/  IMAD.MOV.U32 R19, RZ, RZ, RZ ;  /* 0x000000ffff137224 */ /* 0x000fe200078e00ff */
[----:B------:R-:W-:Y:S01]  /*1b220*/  LOP3.LUT R3, R3, 0x38, R0, 0x78, !PT ;  /* 0x0000003803037812 */ /* 0x000fe200078e7800 */
[----:B------:R-:W-:Y:S01]  /*1b230*/  IMAD.SHL.U32 R0, R0, 0x10, RZ ;  /* 0x0000001000007824 */ /* 0x000fe200078e00ff */
[----:B------:R-:W-:Y:S01]  /*1b240*/  ULDC.64 UR38, c[0x0][0x198] ;  /* 0x0000660000267ab9 */ /* 0x000fe20000000a00 */
[----:B------:R-:W-:Y:S01]  /*1b250*/  IMAD.MOV.U32 R22, RZ, RZ, RZ ;  /* 0x000000ffff167224 */ /* 0x000fe200078e00ff */
[----:B------:R-:W-:Y:S01]  /*1b260*/  LOP3.LUT R36, R3, 0x200, R36, 0xf8, !PT ;  /* 0x0000020003247812 */ /* 0x000fe200078ef824 */
[----:B------:R-:W-:Y:S01]  /*1b270*/  IMAD.MOV.U32 R28, RZ, RZ, 0x1 ;  /* 0x00000001ff1c7424 */ /* 0x000fe200078e00ff */
[----:B------:R-:W-:Y:S01]  /*1b280*/  SHF.R.U32.HI R3, RZ, 0x3, R5 ;  /* 0x00000003ff037819 */ /* 0x000fe20000011605 */
[----:B------:R-:W-:-:S03]  /*1b290*/  ULDC UR36, c[0x0][0xc] ;  /* 0x0000030000247ab9 */ /* 0x000fc60000000800 */
[----:B------:R-:W-:Y:S02]  /*1b2a0*/  LOP3.LUT R3, R3, 0x70, R0, 0xf8, !PT ;  /* 0x0000007003037812 */ /* 0x000fe400078ef800 */
[C---:B------:R-:W-:Y:S01]  /*1b2b0*/  LOP3.LUT R0, R2.reuse, 0x40, RZ, 0xfc, !PT ;  /* 0x0000004002007812 */ /* 0x040fe200078efcff */
[----:B0-----:R-:W-:Y:S01]  /*1b2c0*/  ULEA UR4, UR5, UR4, 0x18 ;  /* 0x0000000405047291 */ /* 0x001fe2000f8ec03f */
[C---:B------:R-:W-:Y:S02]  /*1b2d0*/  LOP3.LUT R3, R2.reuse, 0xc0, RZ, 0xfc, !PT ;  /* 0x000000c002037812 */ /* 0x040fe400078efcff */
[C---:B------:R-:W-:Y:S02]  /*1b2e0*/  LOP3.LUT R0, R2.reuse, 0x100, RZ, 0xfc, !PT ;  /* 0x0000010002007812 */ /* 0x040fe400078efcff */
[C---:B------:R-:W-:Y:S01]  /*1b2f0*/  LOP3.LUT R3, R2.reuse, 0x180, RZ, 0xfc, !PT ;  /* 0x0000018002037812 */ /* 0x040fe200078efcff */
[----:B------:R-:W-:Y:S01]  /*1b300*/  IMAD.U32 R18, RZ, RZ, UR4 ;  /* 0x00000004ff127e24 */ /* 0x000fe2000f8e00ff */
[----:B------:R-:W-:-:S03]  /*1b310*/  LOP3.LUT R0, R2, 0x1c0, RZ, 0xfc, !PT ;  /* 0x000001c002007812 */ /* 0x000fc600078efcff */
[----:B------:R-:W-:Y:S01]  /*1b320*/  IMAD R23, R36, 0x2, R18 ;  /* 0x0000000224177824 */ /* 0x000fe200078e0212 */
[----:B--2---:R-:W-:-:S05]  /*1b330*/  LOP3.LUT R4, R4, 0x2, RZ, 0xfc, !PT ;  /* 0x0000000204047812 */ /* 0x004fca00078efcff */
[----:B------:R0:W-:Y:S04]  /*1b340*/  STL [R1+0x50], R4 ;  /* 0x0000500401007387 */ /* 0x0001e80000100800 */
[----:B------:R1:W-:Y:S01]  /*1b350*/  STL [R1+0x34], RZ ;  /* 0x000034ff01007387 */ /* 0x0003e20000100800 */
[C---:B0-----:R-:W-:Y:S02]  /*1b360*/  LOP3.LUT R4, R2.reuse, 0x80, RZ, 0xfc, !PT ;  /* 0x0000008002047812 */ /* 0x041fe400078efcff */
[----:B-1----:R-:W-:-:S07]  /*1b370*/  LOP3.LUT R4, R2, 0x140, RZ, 0xfc, !PT ;  /* 0x0000014002047812 */ /* 0x002fce00078efcff */
.L_x_5480:
        /* <DEDUP_REMOVED lines=50> */
[----:B---3--:R-:W-:Y:S06]  /*1b6a0*/  @P2 BRA `(.L_x_5364) ;  /* 0x0000000000142947 */ /* 0x008fec0003800000 */
[----:B------:R-:W-:Y:S05]  /*1b6b0*/  @!P0 BRA `(.L_x_5364) ;  /* 0x0000000000108947 */ /* 0x000fea0003800000 */
[----:B------:R-:W2:Y:S04]  /*1b6c0*/  LDG.E R7, desc[UR40][R2.64] ;  /* 0x0000002802077981 */ /* 0x000ea8000c1e1900 */
[----:B------:R-:W2:Y:S02]  /*1b6d0*/  LDG.E R2, desc[UR40][R2.64+0x4] ;  /* 0x0000042802027981 */ /* 0x000ea4000c1e1900 */
[----:B--2---:R-:W-:-:S05]  /*1b6e0*/  IMAD.IADD R10, R2, 0x1, -R7 ;  /* 0x00000001020a7824 */ /* 0x004fca00078e0a07 */
[----:B------:R1:W-:Y:S02]  /*1b6f0*/  STL [R1+0xc], R10 ;  /* 0x00000c0a01007387 */ /* 0x0003e40000100800 */
.L_x_5364:
[----:B------:R-:W-:Y:S01]  /*1b700*/  ULDC.64 UR4, c[0x0][0xb18] ;  /* 0x0002c60000047ab9 */ /* 0x000fe20000000a00 */
[C---:B0-----:R-:W-:Y:S01]  /*1b710*/  LOP3.LUT R8, R26.reuse, 0xff000000, RZ, 0xc0, !PT ;  /* 0xff0000001a087812 */ /* 0x041fe200078ec0ff */
[----:B------:R-:W-:Y:S01]  /*1b720*/  IMAD.MOV.U32 R30, RZ, RZ, R37 ;  /* 0x000000ffff1e7224 */ /* 0x000fe200078e0025 */
[----:B------:R-:W-:Y:S02]  /*1b730*/  ISETP.NE.U32.AND P0, PT, RZ, UR4, PT ;  /* 0x00000004ff007c0c */ /* 0x000fe4000bf05070 */
[----:B------:R-:W-:Y:S02]  /*1b740*/  SHF.R.U32.HI R8, RZ, 0x8, R8 ;  /* 0x00000008ff087819 */ /* 0x000fe40000011608 */
[----:B------:R-:W-:Y:S02]  /*1b750*/  ISETP.NE.AND.EX P0, PT, RZ, UR5, PT, P0 ;  /* 0x00000005ff007c0c */ /* 0x000fe4000bf05300 */
[C---:B------:R-:W-:Y:S02]  /*1b760*/  LOP3.LUT R2, R26.reuse, 0xff0000, RZ, 0xc0, !PT ;  /* 0x00ff00001a027812 */ /* 0x040fe400078ec0ff */
[----:B------:R-:W-:-:S02]  /*1b770*/  LOP3.LUT R17, R26, 0xffff, RZ, 0xc0, !PT ;  /* 0x0000ffff1a117812 */ /* 0x000fc400078ec0ff */
[----:B------:R-:W-:-:S07]  /*1b780*/  LEA.HI R8, R2, R8, RZ, 0x10 ;  /* 0x0000000802087211 */ /* 0x000fce00078f80ff */
[----:B------:R-:W-:Y:S05]  /*1b790*/  @!P0 BRA `(.L_x_5365) ;  /* 0x0000000000108947 */ /* 0x000fea0003800000 */
[----:B------:R-:W-:-:S04]  /*1b7a0*/  IADD3 R2, P0, R31, UR4, RZ ;  /* 0x000000041f027c10 */ /* 0x000fc8000ff1e0ff */
[----:B------:R-:W-:-:S05]  /*1b7b0*/  IADD3.X R3, R32, UR5, RZ, P0, !PT ;  /* 0x0000000520037c10 */ /* 0x000fca00087fe4ff */
[----:B------:R0:W5:Y:S01]  /*1b7c0*/  LDG.E R9, desc[UR40][R2.64] ;  /* 0x0000002802097981 */ /* 0x000162000c1e1900 */
[----:B------:R-:W-:Y:S05]  /*1b7d0*/  BRA `(.L_x_5366) ;  /* 0x0000000000247947 */ /* 0x000fea0003800000 */
.L_x_5365:
        /* <DEDUP_REMOVED lines=9> */
.L_x_5366:
[----:B0-----:R-:W2:Y:S01]  /*1b870*/  @P1 LDG.E R2, desc[UR40][R4.64] ;  /* 0x0000002804021981 */ /* 0x001ea2000c1e1900 */
[----:B------:R-:W0:Y:S03]  /*1b880*/  LDC R3, c[0x0][0x448] ;  /* 0x00011200ff037b82 */ /* 0x000e260000000800 */
[----:B------:R3:W2:Y:S01]  /*1b890*/  @P1 LDG.E R5, desc[UR40][R4.64+0x4] ;  /* 0x0000042804051981 */ /* 0x0006a2000c1e1900 */
[----:B-----5:R-:W-:Y:S01]  /*1b8a0*/  IMAD.IADD R9, R9, 0x1, -R34 ;  /* 0x0000000109097824 */ /* 0x020fe200078e0a22 */
[----:B------:R-:W-:Y:S01]  /*1b8b0*/  BSSY B0, `(.L_x_5367) ;  /* 0x0000035000007945 */ /* 0x000fe20003800000 */
[----:B------:R-:W-:Y:S02]  /*1b8c0*/  LOP3.LUT R33, R8, 0xff, RZ, 0xc0, !PT ;  /* 0x000000ff08217812 */ /* 0x000fe400078ec0ff */
[----:B0-----:R-:W-:-:S13]  /*1b8d0*/  ISETP.NE.AND P0, PT, R3, 0x1, PT ;  /* 0x000000010300780c */ /* 0x001fda0003f05270 */
[----:B---3--:R-:W0:Y:S08]  /*1b8e0*/  @P0 LDC R4, c[0x0][0x44c] ;  /* 0x00011300ff040b82 */ /* 0x008e300000000800 */
[----:B------:R-:W3:Y:S01]  /*1b8f0*/  @P0 LDC R3, c[0x0][0x450] ;  /* 0x00011400ff030b82 */ /* 0x000ee20000000800 */
[----:B--2---:R-:W-:Y:S02]  /*1b900*/  @P1 IMAD.IADD R6, R5, 0x1, -R2 ;  /* 0x0000000105061824 */ /* 0x004fe400078e0a02 */
[----:B------:R-:W-:-:S02]  /*1b910*/  IMAD.SHL.U32 R2, R25, 0x40, RZ ;  /* 0x0000004019027824 */ /* 0x000fc400078e00ff */
[----:B------:R-:W-:Y:S02]  /*1b920*/  IMAD.IADD R26, R9, 0x1, R6 ;  /* 0x00000001091a7824 */ /* 0x000fe400078e0206 */
[----:B------:R-:W-:-:S03]  /*1b930*/  VIADD R2, R2, 0x3f ;  /* 0x0000003f02027836 */ /* 0x000fc60000000000 */
[----:B------:R-:W-:Y:S01]  /*1b940*/  IADD3 R7, R26, 0x40, -R10 ;  /* 0x000000401a077810 */ /* 0x000fe20007ffe80a */
[----:B0-----:R-:W-:-:S05]  /*1b950*/  @P0 IMAD.HI.U32 R4, R2, R4, RZ ;  /* 0x0000000402040227 */ /* 0x001fca00078e00ff */
[----:B---3--:R-:W-:Y:S01]  /*1b960*/  @P0 SHF.R.U32.HI R2, RZ, R3, R4 ;  /* 0x00000003ff020219 */ /* 0x008fe20000011604 */
[----:B------:R-:W-:-:S04]  /*1b970*/  VIADD R3, R26, 0x3f ;  /* 0x0000003f1a037836 */ /* 0x000fc80000000000 */
[----:B------:R-:W-:Y:S01]  /*1b980*/  IMAD.IADD R2, R7, 0x1, R2 ;  /* 0x0000000107027824 */ /* 0x000fe200078e0202 */
[----:B------:R-:W-:-:S04]  /*1b990*/  SHF.R.S32.HI R4, RZ, 0x1f, R3 ;  /* 0x0000001fff047819 */ /* 0x000fc80000011403 */
[----:B------:R-:W-:Y:S02]  /*1b9a0*/  LEA.HI R4, R4, R3, RZ, 0x6 ;  /* 0x0000000304047211 */ /* 0x000fe400078f30ff */
[----:B------:R-:W-:Y:S02]  /*1b9b0*/  SHF.R.S32.HI R3, RZ, 0x1f, R2 ;  /* 0x0000001fff037819 */ /* 0x000fe40000011402 */
[----:B------:R-:W-:Y:S02]  /*1b9c0*/  SHF.R.S32.HI R5, RZ, 0x6, R4 ;  /* 0x00000006ff057819 */ /* 0x000fe40000011404 */
[----:B------:R-:W-:Y:S01]  /*1b9d0*/  LEA.HI R3, R3, R2, RZ, 0x6 ;  /* 0x0000000203037211 */ /* 0x000fe200078f30ff */
[----:B------:R-:W-:Y:S01]  /*1b9e0*/  IMAD.MOV.U32 R2, RZ, RZ, RZ ;  /* 0x000000ffff027224 */ /* 0x000fe200078e00ff */
        /* <DEDUP_REMOVED lines=33> */
.L_x_5368:
[----:B------:R-:W-:Y:S05]  /*1bc00*/  BSYNC B0 ;  /* 0x0000000000007941 */ /* 0x000fea0003800000 */
.L_x_5367:
[-C--:B------:R-:W-:Y:S01]  /*1bc10*/  IMAD R3, R33, R2.reuse, RZ ;  /* 0x0000000221037224 */ /* 0x080fe200078e02ff */
        /* <DEDUP_REMOVED lines=23> */
.L_x_5535:
[----:B-1----:R-:W-:Y:S02]  /*1bd90*/  ISETP.NE.AND P0, PT, R14, RZ, PT ;  /* 0x000000ff0e00720c */ /* 0x002fe40003f05270 */
[----:B------:R-:W-:-:S11]  /*1bda0*/  PLOP3.LUT P6, PT, PT, PT, PT, 0x8, 0x0 ;  /* 0x000000000000781c */ /* 0x000fd60003fce170 */
[----:B------:R-:W-:Y:S05]  /*1bdb0*/  @P0 BRA `(.L_x_5372) ;  /* 0x00000000000c0947 */ /* 0x000fea0003800000 */
[----:B------:R-:W-:-:S03]  /*1bdc0*/  UMOV UR4, 0xffffffff ;  /* 0xffffffff00047882 */ /* 0x000fc60000000000 */
[----:B------:R-:W-:Y:S05]  /*1bdd0*/  BRA.DIV UR4, `(.L_x_5373) ;  /* 0x0000008604d87947 */ /* 0x000fea000b800000 */
[----:B------:R-:W-:-:S13]  /*1bde0*/  ELECT P6, URZ, PT ;  /* 0x00000000003f782f */ /* 0x000fda00038c0000 */
.L_x_5372:
        /* <DEDUP_REMOVED lines=9> */
.L_x_5538:
[----:B------:R-:W-:Y:S05]  /*1be80*/  BSYNC B1 ;  /* 0x0000000000017941 */ /* 0x000fea0003800000 */
.L_x_5374:
        /* <DEDUP_REMOVED lines=10> */
.L_x_5539:
[----:B------:R-:W-:Y:S05]  /*1bf30*/  BSYNC B2 ;  /* 0x0000000000027941 */ /* 0x000fea0003800000 */
.L_x_5378:
        /* <DEDUP_REMOVED lines=9> */
.L_x_5381:
[----:B------:R-:W-:Y:S05]  /*1bfd0*/  BSYNC B2 ;  /* 0x0000000000027941 */ /* 0x000fea0003800000 */
.L_x_5380:
        /* <DEDUP_REMOVED lines=12> */
.L_x_5382:
        /* <DEDUP_REMOVED lines=13> */
.L_x_5540:
[----:B------:R-:W-:Y:S05]  /*1c170*/  BSYNC B2 ;  /* 0x0000000000027941 */ /* 0x000fea0003800000 */
.L_x_5383:
        /* <DEDUP_REMOVED lines=11> */
.L_x_5386:
[----:B------:R-:W-:Y:S05]  /*1c230*/  BSYNC B2 ;  /* 0x0000000000027941 */ /* 0x000fea0003800000 */
.L_x_5385:
        /* <DEDUP_REMOVED lines=9> */
.L_x_5387:
        /* <DEDUP_REMOVED lines=15> */
.L_x_5388:
        /* <DEDUP_REMOVED lines=15> */
.L_x_5389:
        /* <DEDUP_REMOVED lines=15> */
.L_x_5390:
        /* <DEDUP_REMOVED lines=15> */
.L_x_5391:
        /* <DEDUP_REMOVED lines=15> */
.L_x_5392:
        /* <DEDUP_REMOVED lines=15> */
.L_x_5393:
        /* <DEDUP_REMOVED lines=15> */
.L_x_5394:
        /* <DEDUP_REMOVED lines=10> */
.L_x_5377:
[----:B------:R-:W-:Y:S05]  /*1ca00*/  BSYNC B1 ;  /* 0x0000000000017941 */ /* 0x000fea0003800000 */
.L_x_5376:
        /* <DEDUP_REMOVED lines=9> */
.L_x_5414:
        /* <DEDUP_REMOVED lines=11> */
.L_x_5541:
[----:B------:R-:W-:Y:S05]  /*1cb50*/  BSYNC B2 ;  /* 0x0000000000027941 */ /* 0x000fea0003800000 */
.L_x_5397:
        /* <DEDUP_REMOVED lines=9> */
.L_x_5400:
[----:B------:R-:W-:Y:S05]  /*1cbf0*/  BSYNC B2 ;  /* 0x0000000000027941 */ /* 0x000fea0003800000 */
.L_x_5399:
        /* <DEDUP_REMOVED lines=11> */
.L_x_5401:
        /* <DEDUP_REMOVED lines=13> */
.L_x_5542:
[----:B------:R-:W-:Y:S05]  /*1cd80*/  BSYNC B2 ;  /* 0x0000000000027941 */ /* 0x000fea0003800000 */
.L_x_5402:
        /* <DEDUP_REMOVED lines=11> */
.L_x_5405:
[----:B------:R-:W-:Y:S05]  /*1ce40*/  BSYNC B2 ;  /* 0x0000000000027941 */ /* 0x000fea0003800000 */
.L_x_5404:
        /* <DEDUP_REMOVED lines=9> */
.L_x_5406:
        /* <DEDUP_REMOVED lines=15> */
.L_x_5407:
        /* <DEDUP_REMOVED lines=15> */
.L_x_5408:
        /* <DEDUP_REMOVED lines=15> */
.L_x_5409:
        /* <DEDUP_REMOVED lines=15> */
.L_x_5410:
        /* <DEDUP_REMOVED lines=15> */
.L_x_5411:
        /* <DEDUP_REMOVED lines=15> */
.L_x_5412:
        /* <DEDUP_REMOVED lines=15> */
.L_x_5413:
        /* <DEDUP_REMOVED lines=10> */
.L_x_5396:
[----:B------:R-:W-:Y:S05]  /*1d610*/  BSYNC B1 ;  /* 0x0000000000017941 */ /* 0x000fea0003800000 */
.L_x_5395:
        /* <DEDUP_REMOVED lines=8> */
.L_x_5370:
[----:B------:R-:W-:Y:S05]  /*1d6a0*/  BSYNC B0 ;  /* 0x0000000000007941 */ /* 0x000fea0003800000 */
.L_x_5369:
        /* <DEDUP_REMOVED lines=46> */
.L_x_5416:
[----:B------:R-:W-:Y:S05]  /*1d990*/  BSYNC B0 ;  /* 0x0000000000007941 */ /* 0x000fea0003800000 */
.L_x_5415:
        /* <DEDUP_REMOVED lines=23> */
.L_x_5418:
        /* <DEDUP_REMOVED lines=20> */
.L_x_5421:
[----:B------:R-:W-:Y:S05]  /*1dc50*/  BSYNC B6 ;  /* 0x0000000000067941 */ /* 0x000fea0003800000 */
.L_x_5420:
        /* <DEDUP_REMOVED lines=20> */
.L_x_5424:
        /* <DEDUP_REMOVED lines=15> */
.L_x_5423:
[----:B------:R-:W-:Y:S05]  /*1de90*/  BSYNC B6 ;  /* 0x0000000000067941 */ /* 0x000fea0003800000 */
.L_x_5422:
[----:B------:R-:W2:Y:S01]  /*1dea0*/  LDL R21, [R1+0x30] ;  /* 0x0000300001157983 */ /* 0x000ea20000100800 */
[----:B------:R-:W-:Y:S01]  /*1deb0*/  ULDC.64 UR4, c[0x0][0xaf0] ;  /* 0x0002bc0000047ab9 */ /* 0x000fe20000000a00 */
[----:B------:R-:W0:Y:S01]  /*1dec0*/  LDC R9, c[0x0][0x430] ;  /* 0x00010c00ff097b82 */ /* 0x000e220000000800 */
[----:B------:R-:W-:Y:S01]  /*1ded0*/  ISETP.NE.U32.AND P0, PT, RZ, UR4, PT ;  /* 0x00000004ff007c0c */ /* 0x000fe2000bf05070 */
[----:B------:R-:W1:Y:S03]  /*1dee0*/  S2R R20, SR_TID.X ;  /* 0x0000000000147919 */ /* 0x000e660000002100 */
[----:B------:R-:W-:-:S13]  /*1def0*/  ISETP.NE.AND.EX P0, PT, RZ, UR5, PT, P0 ;  /* 0x00000005ff007c0c */ /* 0x000fda000bf05300 */
[----:B------:R-:W-:Y:S01]  /*1df00*/  @P0 IADD3 R2, P1, R31, UR4, RZ ;  /* 0x000000041f020c10 */ /* 0x000fe2000ff3e0ff */
[----:B------:R-:W-:-:S03]  /*1df10*/  ULDC UR4, c[0x0][0x320] ;  /* 0x0000c80000047ab9 */ /* 0x000fc60000000800 */
[----:B------:R-:W-:-:S05]  /*1df20*/  @P0 IADD3.X R3, R32, UR5, RZ, P1, !PT ;  /* 0x0000000520030c10 */ /* 0x000fca0008ffe4ff */
[----:B------:R3:W4:Y:S01]  /*1df30*/  @P0 LDG.E R30, desc[UR40][R2.64] ;  /* 0x00000028021e0981 */ /* 0x000722000c1e1900 */
[----:B-1----:R-:W-:-:S04]  /*1df40*/  LOP3.LUT R20, R20, 0x7f, RZ, 0xc0, !PT ;  /* 0x0000007f14147812 */ /* 0x002fc800078ec0ff */
[----:B------:R-:W-:Y:S02]  /*1df50*/  SHF.R.U32.HI R35, RZ, 0x3, R20 ;  /* 0x00000003ff237819 */ /* 0x000fe40000011614 */
[----:B------:R-:W1:Y:S02]  /*1df60*/  S2R R20, SR_TID.X ;  /* 0x0000000000147919 */ /* 0x000e640000002100 */
[----:B-1----:R-:W-:-:S05]  /*1df70*/  IMAD.SHL.U32 R20, R20, 0x10, RZ ;  /* 0x0000001014147824 */ /* 0x002fca00078e00ff */
[----:B------:R-:W-:Y:S02]  /*1df80*/  LOP3.LUT R20, R35, 0x70, R20, 0xf8, !PT ;  /* 0x0000007023147812 */ /* 0x000fe400078ef814 */
[----:B------:R-:W1:Y:S01]  /*1df90*/  S2R R35, SR_TID.X ;  /* 0x0000000000237919 */ /* 0x000e620000002100 */
[----:B0-----:R-:W-:Y:S01]  /*1dfa0*/  ISETP.NE.AND P1, PT, R9, 0x1, PT ;  /* 0x000000010900780c */ /* 0x001fe20003f25270 */
[----:B------:R-:W0:-:S12]  /*1dfb0*/  S2R R4, SR_TID.X ;  /* 0x0000000000047919 */ /* 0x000e180000002100 */
[----:B---3--:R-:W3:Y:S08]  /*1dfc0*/  @P1 LDC R3, c[0x0][0x434] ;  /* 0x00010d00ff031b82 */ /* 0x008ef00000000800 */
[----:B------:R-:W5:Y:S01]  /*1dfd0*/  @P1 LDC R2, c[0x0][0x438] ;  /* 0x00010e00ff021b82 */ /* 0x000f620000000800 */
[----:B-1----:R-:W-:-:S05]  /*1dfe0*/  IMAD.SHL.U32 R35, R35, 0x8, RZ ;  /* 0x0000000823237824 */ /* 0x002fca00078e00ff */
[----:B------:R-:W-:-:S04]  /*1dff0*/  LOP3.LUT R35, R35, 0x38, RZ, 0xc0, !PT ;  /* 0x0000003823237812 */ /* 0x000fc800078ec0ff */
[----:B------:R-:W-:-:S04]  /*1e000*/  LOP3.LUT R35, R35, 0x40, RZ, 0xfc, !PT ;  /* 0x0000004023237812 */ /* 0x000fc800078efcff */
[----:B------:R-:W-:Y:S02]  /*1e010*/  ISETP.GE.AND P2, PT, R35, UR4, PT ;  /* 0x0000000423007c0c */ /* 0x000fe4000bf46270 */
[----:B------:R-:W1:Y:S01]  /*1e020*/  S2R R35, SR_TID.X ;  /* 0x0000000000237919 */ /* 0x000e620000002100 */
[----:B0-----:R-:W-:Y:S01]  /*1e030*/  IMAD.SHL.U32 R4, R4, 0x8, RZ ;  /* 0x0000000804047824 */ /* 0x001fe200078e00ff */
[----:B------:R-:W-:-:S04]  /*1e040*/  LOP3.LUT R16, R16, 0xffffffbf, RZ, 0xc0, !PT ;  /* 0xffffffbf10107812 */ /* 0x000fc800078ec0ff */
[----:B------:R-:W-:Y:S02]  /*1e050*/  LOP3.LUT R4, R4, 0x38, RZ, 0xc0, !PT ;  /* 0x0000003804047812 */ /* 0x000fe400078ec0ff */
[----:B------:R-:W-:Y:S02]  /*1e060*/  SEL R8, RZ, 0xffffffff, P2 ;  /* 0xffffffffff087807 */ /* 0x000fe40001000000 */
[----:B------:R-:W-:Y:S02]  /*1e070*/  LOP3.LUT R4, R4, 0x80, RZ, 0xfc, !PT ;  /* 0x0000008004047812 */ /* 0x000fe400078efcff */
[----:B------:R-:W-:Y:S01]  /*1e080*/  @P2 LOP3.LUT R16, R16, 0x40, RZ, 0xfc, !PT ;  /* 0x0000004010102812 */ /* 0x000fe200078efcff */
[----:B------:R-:W-:Y:S01]  /*1e090*/  IMAD.SHL.U32 R8, R8, 0x2, RZ ;  /* 0x0000000208087824 */ /* 0x000fe200078e00ff */
[----:B------:R-:W-:Y:S01]  /*1e0a0*/  ISETP.GE.AND P2, PT, R4, UR4, PT ;  /* 0x0000000404007c0c */ /* 0x000fe2000bf46270 */
[----:B-1----:R-:W-:-:S05]  /*1e0b0*/  IMAD.SHL.U32 R35, R35, 0x8, RZ ;  /* 0x0000000823237824 */ /* 0x002fca00078e00ff */
[----:B------:R-:W-:-:S04]  /*1e0c0*/  LOP3.LUT R35, R35, 0x38, RZ, 0xc0, !PT ;  /* 0x0000003823237812 */ /* 0x000fc800078ec0ff */
[----:B------:R-:W-:Y:S02]  /*1e0d0*/  LOP3.LUT R35, R35, 0xc0, RZ, 0xfc, !PT ;  /* 0x000000c023237812 */ /* 0x000fe400078efcff */
[----:B------:R-:W-:Y:S01]  /*1e0e0*/  LOP3.LUT R16, R16, 0xffffff7f, RZ, 0xc0, !PT ;  /* 0xffffff7f10107812 */ /* 0x000fe200078ec0ff */
[----:B------:R-:W-:Y:S01]  /*1e0f0*/  IMAD.MOV.U32 R11, RZ, RZ, RZ ;  /* 0x000000ffff0b7224 */ /* 0x000fe200078e00ff */
[----:B--2---:R-:W-:Y:S02]  /*1e100*/  LEA R31, R21, 0xffffffc0, 0x6 ;  /* 0xffffffc0151f7811 */ /* 0x004fe400078e30ff */
[----:B------:R-:W0:Y:S03]  /*1e110*/  S2R R21, SR_TID.X ;  /* 0x0000000000157919 */ /* 0x000e260000002100 */
[----:B------:R-:W-:-:S05]  /*1e120*/  IMAD.IADD R0, R20, 0x1, R31 ;  /* 0x0000000114007824 */ /* 0x000fca00078e021f */
[C---:B------:R-:W-:Y:S01]  /*1e130*/  ISETP.GE.AND P0, PT, R0.reuse, R26, PT ;  /* 0x0000001a0000720c */ /* 0x040fe20003f06270 */
[----:B------:R-:W-:-:S03]  /*1e140*/  IMAD.IADD R0, R0, 0x1, R34 ;  /* 0x0000000100007824 */ /* 0x000fc600078e0222 */
[----:B------:R-:W-:Y:S01]  /*1e150*/  ISETP.GT.U32.OR P0, PT, R20, 0x3f, P0 ;  /* 0x0000003f1400780c */ /* 0x000fe20000704470 */
[----:B---3--:R-:W-:-:S04]  /*1e160*/  @P1 IMAD.HI.U32 R3, R0, R3, RZ ;  /* 0x0000000300031227 */ /* 0x008fc800078e00ff */
[----:B------:R-:W-:Y:S01]  /*1e170*/  IMAD.MOV.U32 R6, RZ, RZ, R0 ;  /* 0x000000ffff067224 */ /* 0x000fe200078e0000 */
[----:B-----5:R-:W-:-:S07]  /*1e180*/  @P1 SHF.R.U32.HI R6, RZ, R2, R3 ;  /* 0x00000002ff061219 */ /* 0x020fce0000011603 */
[----:B------:R-:W1:Y:S01]  /*1e190*/  @!P0 LDC.64 R2, c[0x0][0x428] ;  /* 0x00010a00ff028b82 */ /* 0x000e620000000a00 */
[----:B0-----:R-:W-:-:S05]  /*1e1a0*/  IMAD.SHL.U32 R21, R21, 0x8, RZ ;  /* 0x0000000815157824 */ /* 0x001fca00078e00ff */
        /* <DEDUP_REMOVED lines=11> */
[----:B-1----:R-:W-:-:S04]  /*1e260*/  @!P0 IMAD R7, R35, R2, RZ ;  /* 0x0000000223078224 */ /* 0x002fc800078e02ff */
        /* <DEDUP_REMOVED lines=37> */
[----:B------:R-:W-:-:S04]  /*1e4c0*/  LOP3.LUT R16, R16, 0xfffffffb, RZ, 0xc0, !PT ;  /* 0xfffffffb10107812 */ /* 0x000fc800078ec0ff */
[----:B------:R-:W-:Y:S01]  /*1e4d0*/  @P2 LOP3.LUT R16, R16, 0x4, RZ, 0xfc, !PT ;  /* 0x0000000410102812 */ /* 0x000fe200078efcff */
[----:B0-----:R-:W-:Y:S06]  /*1e4e0*/  BRA.DIV UR4, `(.L_x_5425) ;  /* 0x0000006204987947 */ /* 0x001fec000b800000 */
.L_x_5545:
[----:B------:R-:W2:Y:S01]  /*1e4f0*/  LDL R0, [R1+0x50] ;  /* 0x0000500001007983 */ /* 0x000ea20000100800 */
[----:B------:R-:W-:Y:S02]  /*1e500*/  ISETP.GT.U32.AND P1, PT, R20, 0x3f, PT ;  /* 0x0000003f1400780c */ /* 0x000fe40003f24070 */
[----:B------:R-:W-:Y:S02]  /*1e510*/  LOP3.LUT R16, R16, 0xfffffeff, RZ, 0xc0, !PT ;  /* 0xfffffeff10107812 */ /* 0x000fe400078ec0ff */
[----:B------:R-:W-:Y:S02]  /*1e520*/  LOP3.LUT R32, R5, R32, RZ, 0xfc, !PT ;  /* 0x0000002005207212 */ /* 0x000fe400078efcff */
[----:B------:R-:W-:-:S07]  /*1e530*/  LOP3.LUT R16, R16, 0xfffffffe, RZ, 0xc0, !PT ;  /* 0xfffffffe10107812 */ /* 0x000fce00078ec0ff */
[----:B------:R-:W-:Y:S02]  /*1e540*/  @P1 LOP3.LUT R16, R16, 0x1, RZ, 0xfc, !PT ;  /* 0x0000000110101812 */ /* 0x000fe400078efcff */
[----:B--2---:R-:W-:-:S13]  /*1e550*/  ISETP.NE.AND P0, PT, R0, 0x3, PT ;  /* 0x000000030000780c */ /* 0x004fda0003f05270 */
[----:B------:R-:W-:Y:S01]  /*1e560*/  @P0 LOP3.LUT R16, R16, 0x100, RZ, 0xfc, !PT ;  /* 0x0000010010100812 */ /* 0x000fe200078efcff */
[----:B------:R-:W-:Y:S06]  /*1e570*/  @!P0 BRA `(.L_x_5426) ;  /* 0x0000000000048947 */ /* 0x000fec0003800000 */
[----:B------:R-:W-:Y:S01]  /*1e580*/  BPT.TRAP 0x1 ;  /* 0x000000040000795c */ /* 0x000fe20000300000 */
.L_x_5426:
        /* <DEDUP_REMOVED lines=9> */
.L_x_5546:
[----:B------:R-:W-:Y:S05]  /*1e620*/  BSYNC B0 ;  /* 0x0000000000007941 */ /* 0x000fea0003800000 */
.L_x_5427:
        /* <DEDUP_REMOVED lines=65> */
.L_x_5556:
        /* <DEDUP_REMOVED lines=10> */
.L_x_5430:
        /* <DEDUP_REMOVED lines=11> */
.L_x_5431:
        /* <DEDUP_REMOVED lines=34> */
.L_x_5433:
[----:B------:R-:W-:Y:S05]  /*1edb0*/  BSYNC B6 ;  /* 0x0000000000067941 */ /* 0x000fea0003800000 */
.L_x_5432:
        /* <DEDUP_REMOVED lines=76> */
[----:B------:R-:W1:Y:S04]  /*1f280*/  SHFL.IDX PT, R4, R3, 0x1, 0x181f ;  /* 0x00381f0003047f89 */ /* 0x000e6800000e0000 */
[----:B------:R-:W-:Y:S01]  /*1f290*/  SHFL.IDX PT, R3, R3, 0x3, 0x181f ;  /* 0x00781f0003037f89 */ /* 0x000fe200000e0000 */
        /* <DEDUP_REMOVED lines=14> */
[----:B-1----:R0:W-:Y:S02]  /*1f380*/  @!P0 LDGSTS.E.BYPASS.LTC128B.128 [R23+0x21400], desc[UR40][R4.64], !P1 ;  /* 0x2140000004178fae */ /* 0x0021e4000c901d68 */
.L_x_5565:
[----:B01----:R-:W-:-:S05]  /*1f390*/  VIADD R4, R25, 0x30 ;  /* 0x0000003019047836 */ /* 0x003fca0000000000 */
[----:B------:R-:W-:Y:S01]  /*1f3a0*/  ISETP.GE.AND P0, PT, R4, R2, PT ;  /* 0x000000020400720c */ /* 0x000fe20003f06270 */
[----:B------:R0:W-:-:S12]  /*1f3b0*/  STL [R1+0x2c], R4 ;  /* 0x00002c0401007387 */ /* 0x0001d80000100800 */
[----:B------:R-:W-:-:S05]  /*1f3c0*/  @!P0 LEA R2, P2, R7, R0, 0x1 ;  /* 0x0000000007028211 */ /* 0x000fca00078408ff */
[----:B------:R-:W-:-:S05]  /*1f3d0*/  @!P0 IMAD.X R3, RZ, RZ, R3, P2 ;  /* 0x000000ffff038224 */ /* 0x000fca00010e0603 */
[----:B------:R-:W-:Y:S01]  /*1f3e0*/  @!PT LDS RZ, [RZ] ;  /* 0x00000000fffff984 */ /* 0x000fe20000000800 */
[----:B------:R-:W-:Y:S01]  /*1f3f0*/  @!PT LDS RZ, [RZ] ;  /* 0x00000000fffff984 */ /* 0x000fe20000000800 */
[----:B------:R-:W-:Y:S01]  /*1f400*/  @!PT LDS RZ, [RZ] ;  /* 0x00000000fffff984 */ /* 0x000fe20000000800 */
[----:B------:R0:W-:Y:S01]  /*1f410*/  @!P0 LDGSTS.E.BYPASS.LTC128B.128 [R23+0x21c00], desc[UR40][R2.64], !P1 ;  /* 0x21c0000002178fae */ /* 0x0001e2000c901d68 */
[----:B------:R-:W-:Y:S01]  /*1f420*/  PLOP3.LUT P0, PT, PT, PT, PT, 0x80, 0x0 ;  /* 0x000000000000781c */ /* 0x000fe20003f0f070 */
[----:B------:R-:W-:-:S12]  /*1f430*/  NOP ;  /* 0x0000000000007918 */ /* 0x000fd80000000000 */
.L_x_5435:
        /* <DEDUP_REMOVED lines=28> */
.L_x_5437:
[----:B------:R-:W-:Y:S05]  /*1f600*/  BSYNC B6 ;  /* 0x0000000000067941 */ /* 0x000fea0003800000 */
.L_x_5436:
        /* <DEDUP_REMOVED lines=191> */
.L_x_5575:
        /* <DEDUP_REMOVED lines=26> */
.L_x_5440:
[----:B------:R-:W-:Y:S05]  /*203a0*/  BSYNC B0 ;  /* 0x0000000000007941 */ /* 0x000fea0003800000 */
.L_x_5439:
[----:B------:R-:W-:Y:S01]  /*203b0*/  NOP ;  /* 0x0000000000007918 */ /* 0x000fe20000000000 */
[----:B------:R-:W-:-:S13]  /*203c0*/  PLOP3.LUT P0, PT, PT, PT, PT, 0x80, 0x0 ;  /* 0x000000000000781c */ /* 0x000fda0003f0f070 */
.L_x_5441:
        /* <DEDUP_REMOVED lines=18> */
.L_x_5576:
[----:B------:R-:W-:Y:S05]  /*204f0*/  BSYNC B0 ;  /* 0x0000000000007941 */ /* 0x000fea0003800000 */
.L_x_5442:
[----:B------:R-:W2:Y:S02]  /*20500*/  LDL R2, [R1+0x50] ;  /* 0x0000500001027983 */ /* 0x000ea40000100800 */
[----:B--2---:R-:W-:-:S13]  /*20510*/  ISETP.NE.AND P0, PT, R2, 0x3, PT ;  /* 0x000000030200780c */ /* 0x004fda0003f05270 */
[----:B------:R-:W-:Y:S05]  /*20520*/  @!P0 BRA `(.L_x_5444) ;  /* 0x0000000000048947 */ /* 0x000fea0003800000 */
[----:B------:R-:W-:Y:S01]  /*20530*/  BPT.TRAP 0x1 ;  /* 0x000000040000795c */ /* 0x000fe20000300000 */
.L_x_5444:
[----:B-1----:R-:W-:Y:S01]  /*20540*/  SHF.L.U32 R0, R28, 0x1f, RZ ;  /* 0x0000001f1c007819 */ /* 0x002fe200000006ff */
[----:B------:R-:W-:Y:S03]  /*20550*/  BSSY B0, `(.L_x_5445) ;  /* 0x0000003000007945 */ /* 0x000fe60003800000 */
[----:B------:R-:W1:Y:S02]  /*20560*/  SYNCS.PHASECHK.TRANS64.TRYWAIT P0, [R26+URZ+0x38860], R0 ;  /* 0x038860001a0075a7 */ /* 0x000e64000800017f */
[----:B-1----:R-:W-:Y:S05]  /*20570*/  @!P0 BRA `(.L_x_5446) ;  /* 0x0000005800208947 */ /* 0x002fea0003800000 */
.L_x_5577:
[----:B------:R-:W-:Y:S05]  /*20580*/  BSYNC B0 ;  /* 0x0000000000007941 */ /* 0x000fea0003800000 */
.L_x_5445:
        /* <DEDUP_REMOVED lines=109> */
.L_x_5587:
        /* <DEDUP_REMOVED lines=34> */
.L_x_5448:
        /* <DEDUP_REMOVED lines=11> */
.L_x_5449:
        /* <DEDUP_REMOVED lines=11> */
.L_x_5464:
        /* <DEDUP_REMOVED lines=42> */
.L_x_5452:
[----:B------:R-:W-:Y:S01]  /*21280*/  IMAD R6, R22, 0x8, R18 ;  /* 0x0000000816067824 */ /* 0x000fe200078e0212 */
[----:B------:R-:W-:Y:S01]  /*21290*/  SHF.L.U32 R25, R28, 0x1f, RZ ;  /* 0x0000001f1c197819 */ /* 0x000fe200000006ff */
[----:B------:R-:W-:Y:S01]  /*212a0*/  BSSY B1, `(.L_x_5453) ;  /* 0x0000004000017945 */ /* 0x000fe20003800000 */
[----:B------:R-:W-:Y:S02]  /*212b0*/  SHF.R.S32.HI R9, RZ, 0x1f, R5 ;  /* 0x0000001fff097819 */ /* 0x000fe40000011405 */
[----:B------:R-:W0:Y:S02]  /*212c0*/  SYNCS.PHASECHK.TRANS64.TRYWAIT P0, [R6+URZ+0x38840], R25 ;  /* 0x03884019060075a7 */ /* 0x000e24000800017f */
[----:B0-----:R-:W-:Y:S05]  /*212d0*/  @!P0 BRA `(.L_x_5454) ;  /* 0x0000005400048947 */ /* 0x001fea0003800000 */
.L_x_5588:
[----:B------:R-:W-:Y:S05]  /*212e0*/  BSYNC B1 ;  /* 0x0000000000017941 */ /* 0x000fea0003800000 */
.L_x_5453:
        /* <DEDUP_REMOVED lines=40> */
.L_x_5598:
        /* <DEDUP_REMOVED lines=8> */
.L_x_5456:
        /* <DEDUP_REMOVED lines=11> */
.L_x_5457:
[----:B------:R2:W-:Y:S01]  /*216a0*/  SYNCS.ARRIVE.TRANS64.A1T0 RZ, [R6+URZ+0x38830], RZ ;  /* 0x038830ff06ff79a7 */ /* 0x0005e2000810003f */
[----:B------:R-:W-:Y:S05]  /*216b0*/  @!P2 BRA `(.L_x_5458) ;  /* 0x000000000004a947 */ /* 0x000fea0003800000 */
[----:B------:R-:W-:Y:S01]  /*216c0*/  BPT.TRAP 0x1 ;  /* 0x000000040000795c */ /* 0x000fe20000300000 */
.L_x_5458:
[----:B------:R-:W3:Y:S01]  /*216d0*/  SYNCS.PHASECHK.TRANS64.TRYWAIT P0, [R6+URZ+0x38860], R25 ;  /* 0x03886019060075a7 */ /* 0x000ee2000800017f */
[----:B------:R-:W-:Y:S04]  /*216e0*/  BSSY B1, `(.L_x_5459) ;  /* 0x0000002000017945 */ /* 0x000fe80003800000 */
[----:B---3--:R-:W-:Y:S05]  /*216f0*/  @!P0 BRA `(.L_x_5460) ;  /* 0x00000054002c8947 */ /* 0x008fea0003800000 */
.L_x_5599:
[----:B------:R-:W-:Y:S05]  /*21700*/  BSYNC B1 ;  /* 0x0000000000017941 */ /* 0x000fea0003800000 */
.L_x_5459:
        /* <DEDUP_REMOVED lines=79> */
.L_x_5609:
        /* <DEDUP_REMOVED lines=25> */
.L_x_5462:
        /* <DEDUP_REMOVED lines=11> */
.L_x_5463:
[----:B------:R1:W-:Y:S01]  /*21e40*/  SYNCS.ARRIVE.TRANS64.A1T0 RZ, [R6+URZ+0x38850], RZ ;  /* 0x038850ff06ff79a7 */ /* 0x0003e2000810003f */
[----:B------:R-:W-:Y:S05]  /*21e50*/  @P3 BRA `(.L_x_5464) ;  /* 0xfffffff000603947 */ /* 0x000fea000383ffff */
.L_x_5451:
[----:B------:R-:W-:Y:S05]  /*21e60*/  BSYNC B0 ;  /* 0x0000000000007941 */ /* 0x000fea0003800000 */
.L_x_5450:
        /* <DEDUP_REMOVED lines=21> */
.L_x_5466:
[----:B------:R-:W-:Y:S05]  /*21fc0*/  BSYNC B0 ;  /* 0x0000000000007941 */ /* 0x000fea0003800000 */
.L_x_5465:
[----:B------:R-:W-:-:S07]  /*21fd0*/  SEL R22, R22, RZ, P0 ;  /* 0x000000ff16167207 */ /* 0x000fce0000000000 */
.L_x_5419:
[----:B------:R-:W-:Y:S05]  /*21fe0*/  BSYNC B7 ;  /* 0x0000000000077941 */ /* 0x000fea0003800000 */
.L_x_5417:
        /* <DEDUP_REMOVED lines=11> */
.L_x_5467:
        /* <DEDUP_REMOVED lines=43> */
.L_x_5619:
[----:B------:R-:W-:Y:S02]  /*22350*/  ULDC UR4, c[0x0][0xd38] ;  /* 0x00034e0000047ab9 */ /* 0x000fe40000000800 */
[----:B------:R-:W-:-:S04]  /*22360*/  IMAD.U32 R4, RZ, RZ, UR4 ;  /* 0x00000004ff047e24 */ /* 0x000fc8000f8e00ff */
[----:B-1----:R-:W-:-:S04]  /*22370*/  IMAD R3, R14, R4, RZ ;  /* 0x000000040e037224 */ /* 0x002fc800078e02ff */
[----:B------:R-:W-:-:S05]  /*22380*/  IMAD.IADD R6, R6, 0x1, R3 ;  /* 0x0000000106067824 */ /* 0x000fca00078e0203 */
[----:B------:R-:W-:-:S13]  /*22390*/  ISETP.GT.AND P6, PT, R6, R0, PT ;  /* 0x000000000600720c */ /* 0x000fda0003fc4270 */
[----:B------:R-:W-:Y:S05]  /*223a0*/  @P6 BRA `(.L_x_5470) ;  /* 0x0000000000a46947 */ /* 0x000fea0003800000 */
.L_x_5473:
        /* <DEDUP_REMOVED lines=35> */
.L_x_5627:
[----:B------:R-:W-:Y:S02]  /*225e0*/  ULDC UR4, c[0x0][0xd38] ;  /* 0x00034e0000047ab9 */ /* 0x000fe40000000800 */
[----:B------:R-:W-:-:S04]  /*225f0*/  IMAD.U32 R4, RZ, RZ, UR4 ;  /* 0x00000004ff047e24 */ /* 0x000fc8000f8e00ff */
[----:B-1----:R-:W-:-:S04]  /*22600*/  IMAD R3, R14, R4, RZ ;  /* 0x000000040e037224 */ /* 0x002fc800078e02ff */
[----:B------:R-:W-:-:S05]  /*22610*/  IMAD.IADD R6, R3, 0x1, R6 ;  /* 0x0000000103067824 */ /* 0x000fca00078e0206 */
[----:B------:R-:W-:-:S13]  /*22620*/  ISETP.GT.AND P6, PT, R6, R0, PT ;  /* 0x000000000600720c */ /* 0x000fda0003fc4270 */
[----:B------:R-:W-:Y:S05]  /*22630*/  @!P6 BRA `(.L_x_5473) ;  /* 0xfffffffc005ce947 */ /* 0x000fea000383ffff */
.L_x_5470:
        /* <DEDUP_REMOVED lines=10> */
.L_x_5632:
[----:B------:R-:W-:-:S13]  /*226e0*/  ISETP.NE.AND P0, PT, R3, RZ, PT ;  /* 0x000000ff0300720c */ /* 0x000fda0003f05270 */
[----:B------:R-:W-:Y:S05]  /*226f0*/  @!P0 BRA `(.L_x_5475) ;  /* 0x0000000000108947 */ /* 0x000fea0003800000 */
[----:B------:R-:W-:Y:S01]  /*22700*/  UMOV UR4, 0xffffffff ;  /* 0xffffffff00047882 */ /* 0x000fe20000000000 */
[----:B------:R-:W-:Y:S02]  /*22710*/  VIADD R12, R7, 0xffffffff ;  /* 0xffffffff070c7836 */ /* 0x000fe40000000000 */
[----:B------:R-:W-:Y:S05]  /*22720*/  BRA.DIV UR4, `(.L_x_5476) ;  /* 0x0000005604607947 */ /* 0x000fea000b800000 */
[----:B------:R4:W0:Y:S02]  /*22730*/  SHFL.IDX PT, R24, R2, R12, 0x1f ;  /* 0x00001f0c02187589 */ /* 0x00082400000e0000 */
.L_x_5475:
        /* <DEDUP_REMOVED lines=59> */
.L_x_5477:
        /* <DEDUP_REMOVED lines=9> */
[----:B0-----:R-:W-:-:S02]  /*22b80*/  VIADD R9, R8, 0xffffffe ;  /* 0x0ffffffe08097836 */ /* 0x001fc40000000000 */
[----:B------:R-:W-:-:S04]  /*22b90*/  IMAD.MOV R8, RZ, RZ, -R10 ;  /* 0x000000ffff087224 */ /* 0x000fc800078e0a0a */
        /* <DEDUP_REMOVED lines=50> */
.L_x_5478:
[----:B------:R-:W-:-:S05]  /*22ec0*/  LOP3.LUT R2, RZ, R2, RZ, 0x33, !PT ;  /* 0x00000002ff027212 */ /* 0x000fca00078e33ff */
[----:B------:R-:W-:Y:S01]  /*22ed0*/  IMAD.IADD R25, R25, 0x1, R2 ;  /* 0x0000000119197824 */ /* 0x000fe200078e0202 */
[----:B------:R-:W-:Y:S06]  /*22ee0*/  BRA `(.L_x_5479) ;  /* 0x00000000001c7947 */ /* 0x000fec0003800000 */
.L_x_5471:
[----:B------:R-:W-:Y:S01]  /*22ef0*/  UMOV UR4, URZ ;  /* 0x0000003f00047c82 */ /* 0x000fe20008000000 */
[----:B------:R-:W-:Y:S01]  /*22f00*/  UMOV UR5, URZ ;  /* 0x0000003f00057c82 */ /* 0x000fe20008000000 */
[----:B------:R-:W-:Y:S01]  /*22f10*/  ULDC UR6, c[0x0][0xd3c] ;  /* 0x00034f0000067ab9 */ /* 0x000fe20000000800 */
[----:B------:R-:W-:Y:S02]  /*22f20*/  IMAD.MOV.U32 R24, RZ, RZ, R0 ;  /* 0x000000ffff187224 */ /* 0x000fe400078e0000 */
[----:B------:R-:W-:Y:S02]  /*22f30*/  IMAD.U32 R25, RZ, RZ, UR4 ;  /* 0x00000004ff197e24 */ /* 0x000fe4000f8e00ff */
[----:B------:R-:W-:Y:S02]  /*22f40*/  IMAD.U32 R26, RZ, RZ, UR5 ;  /* 0x00000005ff1a7e24 */ /* 0x000fe4000f8e00ff */
[----:B------:R-:W-:-:S07]  /*22f50*/  IMAD.U32 R27, RZ, RZ, UR6 ;  /* 0x00000006ff1b7e24 */ /* 0x000fce000f8e00ff */
.L_x_5479:
        /* <DEDUP_REMOVED lines=10> */
.L_x_5468:
[----:B------:R-:W-:Y:S02]  /*23000*/  ULDC UR4, c[0x0][0xd3c] ;  /* 0x00034f0000047ab9 */ /* 0x000fe40000000800 */
[----:B----4-:R-:W-:-:S13]  /*23010*/  ISETP.GE.AND P0, PT, R27, UR4, PT ;  /* 0x000000041b007c0c */ /* 0x010fda000bf06270 */
[----:B------:R-:W-:Y:S05]  /*23020*/  @!P0 BRA `(.L_x_5480) ;  /* 0xffffff8000d48947 */ /* 0x000fea000383ffff */
[----:B------:R-:W-:Y:S05]  /*23030*/  BSYNC B8 ;  /* 0x0000000000087941 */ /* 0x000fea0003800000 */
.L_x_5363:
        /* <DEDUP_REMOVED lines=12> */
.L_x_5635:
[----:B------:R-:W-:Y:S05]  /*23100*/  BSYNC B0 ;  /* 0x0000000000007941 */ /* 0x000fea0003800000 */
.L_x_5481:
[----:B------:R-:W-:-:S03]  /*23110*/  UMOV UR4, 0xffffffff ;  /* 0xffffffff00047882 */ /* 0x000fc60000000000 */
[----:B------:R-:W-:Y:S05]  /*23120*/  BRA.DIV UR4, `(.L_x_5483) ;  /* 0x0000004e041c7947 */ /* 0x000fea000b800000 */
[----:B0-----:R-:W0:Y:S02]  /*23130*/  S2R R0, SR_TID.X ;  /* 0x0000000000007919 */ /* 0x001e240000002100 */
[----:B0-----:R-:W-:-:S04]  /*23140*/  SHF.R.U32.HI R0, RZ, 0x5, R0 ;  /* 0x00000005ff007819 */ /* 0x001fc80000011600 */
[----:B------:R-:W-:-:S05]  /*23150*/  LOP3.LUT R0, R0, 0x3, RZ, 0xc0, !PT ;  /* 0x0000000300007812 */ /* 0x000fca00078ec0ff */
[----:B------:R0:W1:Y:S02]  /*23160*/  SHFL.IDX PT, R14, R0, RZ, 0x1f ;  /* 0x00001fff000e7589 */ /* 0x00006400000e0000 */
.L_x_5638:
[----:B-1----:R-:W-:-:S13]  /*23170*/  ISETP.NE.AND P0, PT, R14, RZ, PT ;  /* 0x000000ff0e00720c */ /* 0x002fda0003f05270 */
[----:B------:R-:W-:Y:S05]  /*23180*/  @P0 BRA `(.L_x_5205) ;  /* 0x0000000000880947 */ /* 0x000fea0003800000 */
[----:B------:R-:W-:-:S03]  /*23190*/  UMOV UR4, 0xffffffff ;  /* 0xffffffff00047882 */ /* 0x000fc60000000000 */
[----:B------:R-:W-:Y:S05]  /*231a0*/  BRA.DIV UR4, `(.L_x_5484) ;  /* 0x0000004e04307947 */ /* 0x000fea000b800000 */
[----:B------:R-:W-:-:S13]  /*231b0*/  ELECT P6, URZ, PT ;  /* 0x00000000003f782f */ /* 0x000fda00038c0000 */
.L_x_5641:
[----:B------:R-:W-:Y:S05]  /*231c0*/  @!P6 BRA `(.L_x_5205) ;  /* 0x000000000078e947 */ /* 0x000fea0003800000 */
[----:B0-----:R-:W4:Y:S02]  /*231d0*/  LDL.LU R0, [R1+0x10] ;  /* 0x0000100001007983 */ /* 0x001f240000300800 */
[----:B----4-:R-:W-:-:S04]  /*231e0*/  LOP3.LUT R0, R0, 0x2, RZ, 0xfc, !PT ;  /* 0x0000000200007812 */ /* 0x010fc800078efcff */
[----:B------:R-:W-:-:S13]  /*231f0*/  ISETP.NE.AND P0, PT, R0, 0x3, PT ;  /* 0x000000030000780c */ /* 0x000fda0003f05270 */
[----:B------:R-:W-:Y:S05]  /*23200*/  @!P0 BRA `(.L_x_5485) ;  /* 0x0000000000048947 */ /* 0x000fea0003800000 */
[----:B------:R-:W-:Y:S01]  /*23210*/  BPT.TRAP 0x1 ;  /* 0x000000040000795c */ /* 0x000fe20000300000 */
.L_x_5485:
[----:B------:R-:W-:Y:S01]  /*23220*/  IMAD R5, R22, 0x8, R7 ;  /* 0x0000000816057824 */ /* 0x000fe200078e0207 */
[----:B------:R-:W-:Y:S01]  /*23230*/  SHF.L.U32 R0, R28, 0x1f, RZ ;  /* 0x0000001f1c007819 */ /* 0x000fe200000006ff */
[----:B------:R-:W-:-:S03]  /*23240*/  VIADD R22, R22, 0x1 ;  /* 0x0000000116167836 */ /* 0x000fc60000000000 */
[----:B------:R-:W0:Y:S02]  /*23250*/  SYNCS.PHASECHK.TRANS64.TRYWAIT P1, [R5+URZ+0x38840], R0 ;  /* 0x03884000050075a7 */ /* 0x000e24000802017f */
[----:B------:R-:W-:-:S04]  /*23260*/  ISETP.NE.AND P2, PT, R22, 0x2, PT ;  /* 0x000000021600780c */ /* 0x000fc80003f45270 */
[----:B------:R-:W-:Y:S01]  /*23270*/  SEL R3, RZ, 0x1, P2 ;  /* 0x00000001ff037807 */ /* 0x000fe20001000000 */
[----:B0-----:R-:W-:Y:S08]  /*23280*/  @!P1 BRA `(.L_x_5486) ;  /* 0x0000004c00189947 */ /* 0x001ff00003800000 */
.L_x_5642:
[----:B------:R-:W-:Y:S02]  /*23290*/  SEL R22, R22, RZ, P2 ;  /* 0x000000ff16167207 */ /* 0x000fe40001000000 */
[----:B------:R-:W-:Y:S01]  /*232a0*/  LOP3.LUT R2, R28, R3, RZ, 0x3c, !PT ;  /* 0x000000031c027212 */ /* 0x000fe200078e3cff */
[----:B------:R-:W-:Y:S06]  /*232b0*/  @!P0 BRA `(.L_x_5487) ;  /* 0x0000000000048947 */ /* 0x000fec0003800000 */
[----:B------:R-:W-:Y:S01]  /*232c0*/  BPT.TRAP 0x1 ;  /* 0x000000040000795c */ /* 0x000fe20000300000 */
.L_x_5487:
[----:B------:R-:W-:Y:S01]  /*232d0*/  IMAD R3, R22, 0x8, R7 ;  /* 0x0000000816037824 */ /* 0x000fe200078e0207 */
[----:B------:R-:W-:-:S04]  /*232e0*/  SHF.L.U32 R2, R2, 0x1f, RZ ;  /* 0x0000001f02027819 */ /* 0x000fc800000006ff */
[----:B------:R-:W1:Y:S02]  /*232f0*/  SYNCS.PHASECHK.TRANS64.TRYWAIT P1, [R3+URZ+0x38840], R2 ;  /* 0x03884002030075a7 */ /* 0x000e64000802017f */
[----:B-1----:R-:W-:Y:S05]  /*23300*/  @!P1 BRA `(.L_x_5488) ;  /* 0x0000004c000c9947 */ /* 0x002fea0003800000 */
.L_x_5643:
[----:B------:R-:W-:Y:S05]  /*23310*/  @!P0 BRA `(.L_x_5489) ;  /* 0x0000000000048947 */ /* 0x000fea0003800000 */
[----:B------:R-:W-:Y:S01]  /*23320*/  BPT.TRAP 0x1 ;  /* 0x000000040000795c */ /* 0x000fe20000300000 */
.L_x_5489:
[----:B------:R-:W4:Y:S02]  /*23330*/  SYNCS.PHASECHK.TRANS64.TRYWAIT P1, [R5+URZ+0x38860], R0 ;  /* 0x03886000050075a7 */ /* 0x000f24000802017f */
[----:B----4-:R-:W-:Y:S05]  /*23340*/  @!P1 BRA `(.L_x_5490) ;  /* 0x0000004c00109947 */ /* 0x010fea0003800000 */
.L_x_5644:
[----:B------:R-:W-:Y:S05]  /*23350*/  @!P0 BRA `(.L_x_5491) ;  /* 0x0000000000048947 */ /* 0x000fea0003800000 */
[----:B------:R-:W-:Y:S01]  /*23360*/  BPT.TRAP 0x1 ;  /* 0x000000040000795c */ /* 0x000fe20000300000 */
.L_x_5491:
[----:B------:R0:W0:Y:S02]  /*23370*/  SYNCS.PHASECHK.TRANS64.TRYWAIT P0, [R3+URZ+0x38860], R2 ;  /* 0x03886002030075a7 */ /* 0x000024000800017f */
[----:B0-----:R-:W-:Y:S05]  /*23380*/  @!P0 NANOSLEEP.SYNCS 0x989680 ;  /* 0x009896800000895d */ /* 0x001fea0003900000 */
[----:B------:R-:W0:Y:S02]  /*23390*/  @!P0 SYNCS.PHASECHK.TRANS64 P0, [R3+URZ+0x38860], R2 ;  /* 0x03886002030085a7 */ /* 0x000e24000800007f */
[----:B0-----:R-:W-:Y:S05]  /*233a0*/  @!P0 BRA `(.L_x_5491) ;  /* 0xfffffffc00f08947 */ /* 0x001fea000383ffff */
.L_x_5205:
[----:B------:R-:W-:Y:S05]  /*233b0*/  BSYNC B9 ;  /* 0x0000000000097941 */ /* 0x000fea0003800000 */
.L_x_5202:
[----:B------:R-:W-:Y:S05]  /*233c0*/  EXIT ;  /* 0x000000000000794d */ /* 0x000fea0003800000 */
.L_x_5223:
[----:B0-----:R0:W1:Y:S02]  /*233d0*/  SYNCS.PHASECHK.TRANS64.TRYWAIT P6, [R60+URZ+0x38890], R67 ;  /* 0x038890433c0075a7 */ /* 0x00106400080c017f */
[----:B-1----:R-:W-:Y:S05]  /*233e0*/  @!P6 NANOSLEEP.SYNCS 0x989680 ;  /* 0x009896800000e95d */ /* 0x002fea0003900000 */
[----:B------:R-:W1:Y:S02]  /*233f0*/  @!P6 SYNCS.PHASECHK.TRANS64 P6, [R60+URZ+0x38890], R67 ;  /* 0x038890433c00e5a7 */ /* 0x000e6400080c007f */
[----:B-1----:R-:W-:Y:S05]  /*23400*/  @!P6 BRA `(.L_x_5223) ;  /* 0xfffffffc00f0e947 */ /* 0x002fea000383ffff */
[----:B------:R-:W-:Y:S05]  /*23410*/  BRA `(.L_x_5492) ;  /* 0xfffffdfc008c7947 */ /* 0x000fea000383ffff */
.L_x_5224:
        /* <DEDUP_REMOVED lines=8> */
.L_x_5494:
[----:B------:R-:W-:Y:S05]  /*234a0*/  BSYNC B1 ;  /* 0x0000000000017941 */ /* 0x000fea0003800000 */
.L_x_5493:
        /* <DEDUP_REMOVED lines=8> */
.L_x_5495:
[----:B------:R-:W-:Y:S01]  /*23530*/  IMAD.MOV.U32 R73, RZ, RZ, R14 ;  /* 0x000000ffff497224 */ /* 0x000fe200078e000e */
[----:B------:R-:W-:Y:S06]  /*23540*/  BRA `(.L_x_5496) ;  /* 0xfffffdfc00547947 */ /* 0x000fec000383ffff */
.L_x_5234:
[----:B0-----:R0:W1:Y:S02]  /*23550*/  SYNCS.PHASECHK.TRANS64.TRYWAIT P6, [R60+URZ+0x38890], R67 ;  /* 0x038890433c0075a7 */ /* 0x00106400080c017f */
[----:B-1----:R-:W-:Y:S05]  /*23560*/  @!P6 NANOSLEEP.SYNCS 0x989680 ;  /* 0x009896800000e95d */ /* 0x002fea0003900000 */
[----:B------:R-:W1:Y:S02]  /*23570*/  @!P6 SYNCS.PHASECHK.TRANS64 P6, [R60+URZ+0x38890], R67 ;  /* 0x038890433c00e5a7 */ /* 0x000e6400080c007f */
[----:B-1----:R-:W-:Y:S05]  /*23580*/  @!P6 BRA `(.L_x_5234) ;  /* 0xfffffffc00f0e947 */ /* 0x002fea000383ffff */
[----:B------:R-:W-:Y:S05]  /*23590*/  BRA `(.L_x_5497) ;  /* 0xfffffe0400b07947 */ /* 0x000fea000383ffff */
.L_x_5235:
        /* <DEDUP_REMOVED lines=8> */
.L_x_5499:
[----:B------:R-:W-:Y:S05]  /*23620*/  BSYNC B1 ;  /* 0x0000000000017941 */ /* 0x000fea0003800000 */
.L_x_5498:
        /* <DEDUP_REMOVED lines=8> */
.L_x_5500:
[----:B------:R-:W-:Y:S01]  /*236b0*/  IMAD.MOV.U32 R68, RZ, RZ, R14 ;  /* 0x000000ffff447224 */ /* 0x000fe200078e000e */
[----:B------:R-:W-:Y:S06]  /*236c0*/  BRA `(.L_x_5501) ;  /* 0xfffffe0400787947 */ /* 0x000fec000383ffff */
.L_x_5240:
[----:B0-----:R0:W1:Y:S02]  /*236d0*/  SYNCS.PHASECHK.TRANS64.TRYWAIT P0, [R60+URZ+0x38890], R67 ;  /* 0x038890433c0075a7 */ /* 0x001064000800017f */
[----:B-1----:R-:W-:Y:S05]  /*236e0*/  @!P0 NANOSLEEP.SYNCS 0x989680 ;  /* 0x009896800000895d */ /* 0x002fea0003900000 */
[----:B------:R-:W1:Y:S02]  /*236f0*/  @!P0 SYNCS.PHASECHK.TRANS64 P0, [R60+URZ+0x38890], R67 ;  /* 0x038890433c0085a7 */ /* 0x000e64000800007f */
[----:B-1----:R-:W-:Y:S05]  /*23700*/  @!P0 BRA `(.L_x_5240) ;  /* 0xfffffffc00f08947 */ /* 0x002fea000383ffff */
[----:B------:R-:W-:Y:S05]  /*23710*/  BRA `(.L_x_5502) ;  /* 0xfffffe0c00807947 */ /* 0x000fea000383ffff */
.L_x_5241:
[----:B------:R-:W-:Y:S01]  /*23720*/  BSSY B1, `(.L_x_5503) ;  /* 0x0000007000017945 */ /* 0x000fe20003800000 */
[----:B------:R-:W-:Y:S02]  /*23730*/  IMAD.MOV.U32 R12, RZ, RZ, RZ ;  /* 0x000000ffff0c7224 */ /* 0x000fe400078e00ff */
[----:B------:R-:W-:Y:S02]  /*23740*/  IMAD.MOV.U32 R11, RZ, RZ, 0x1c1f ;  /* 0x00001c1fff0b7424 */ /* 0x000fe400078e00ff */
[----:B------:R-:W-:-:S07]  /*23750*/  IMAD.MOV.U32 R15, RZ, RZ, -0x1 ;  /* 0xffffffffff0f7424 */ /* 0x000fce00078e00ff */
[----:B0-----:R-:W-:Y:S05]  /*23760*/  WARPSYNC.COLLECTIVE R15, `(.L_x_5504) ;  /* 0x000000000f087348 */ /* 0x001fea0003c00000 */
[----:B------:R1:W2:Y:S02]  /*23770*/  SHFL.IDX P6, R14, R13, R12, R11 ;  /* 0x0000000c0d0e7389 */ /* 0x0002a400000c000b */
[----:B012---:R-:W-:Y:S01]  /*23780*/  ENDCOLLECTIVE ;  /* 0x000000000000791b */ /* 0x007fe20003800000 */
.L_x_5504:
[----:B------:R-:W-:Y:S05]  /*23790*/  BSYNC B1 ;  /* 0x0000000000017941 */ /* 0x000fea0003800000 */
.L_x_5503:
        /* <DEDUP_REMOVED lines=8> */
.L_x_5505:
[----:B------:R-:W-:Y:S05]  /*23820*/  BRA `(.L_x_5506) ;  /* 0xfffffe0c00a07947 */ /* 0x000fea000383ffff */
.L_x_5245:
[----:B-1----:R1:W2:Y:S02]  /*23830*/  SYNCS.PHASECHK.TRANS64.TRYWAIT P5, [R60+URZ+0x388b0], R67 ;  /* 0x0388b0433c0075a7 */ /* 0x0022a400080a017f */
[----:B--2---:R-:W-:Y:S05]  /*23840*/  @!P5 NANOSLEEP.SYNCS 0x989680 ;  /* 0x009896800000d95d */ /* 0x004fea0003900000 */
[----:B------:R-:W2:Y:S02]  /*23850*/  @!P5 SYNCS.PHASECHK.TRANS64 P5, [R60+URZ+0x388b0], R67 ;  /* 0x0388b0433c00d5a7 */ /* 0x000ea400080a007f */
[----:B--2---:R-:W-:Y:S05]  /*23860*/  @!P5 BRA `(.L_x_5245) ;  /* 0xfffffffc00f0d947 */ /* 0x004fea000383ffff */
[----:B------:R-:W-:Y:S05]  /*23870*/  BRA `(.L_x_5507) ;  /* 0xfffffe10002c7947 */ /* 0x000fea000383ffff */
.L_x_5274:
        /* <DEDUP_REMOVED lines=8> */
.L_x_5509:
[----:B------:R-:W-:Y:S05]  /*23900*/  BSYNC B1 ;  /* 0x0000000000017941 */ /* 0x000fea0003800000 */
.L_x_5508:
        /* <DEDUP_REMOVED lines=8> */
.L_x_5510:
[----:B------:R-:W-:Y:S02]  /*23990*/  IMAD.MOV.U32 R13, RZ, RZ, R31 ;  /* 0x000000ffff0d7224 */ /* 0x000fe400078e001f */
[----:B------:R-:W-:-:S07]  /*239a0*/  IMAD.MOV.U32 R5, RZ, RZ, R14 ;  /* 0x000000ffff057224 */ /* 0x000fce00078e000e */
[----:B------:R-:W-:Y:S05]  /*239b0*/  WARPSYNC.COLLECTIVE R15, `(.L_x_5511) ;  /* 0x000000000f087348 */ /* 0x000fea0003c00000 */
[----:B------:R0:W1:Y:S02]  /*239c0*/  SHFL.IDX P6, R14, R13, R12, R11 ;  /* 0x0000000c0d0e7389 */ /* 0x00006400000c000b */
[----:B01----:R-:W-:Y:S01]  /*239d0*/  ENDCOLLECTIVE ;  /* 0x000000000000791b */ /* 0x003fe20003800000 */
.L_x_5511:
[----:B------:R-:W-:Y:S02]  /*239e0*/  IMAD.MOV.U32 R13, RZ, RZ, R30 ;  /* 0x000000ffff0d7224 */ /* 0x000fe400078e001e */
[----:B------:R-:W-:-:S07]  /*239f0*/  IMAD.MOV.U32 R8, RZ, RZ, R14 ;  /* 0x000000ffff087224 */ /* 0x000fce00078e000e */
[----:B------:R-:W-:Y:S05]  /*23a00*/  WARPSYNC.COLLECTIVE R15, `(.L_x_5512) ;  /* 0x000000000f087348 */ /* 0x000fea0003c00000 */
[----:B------:R0:W1:Y:S02]  /*23a10*/  SHFL.IDX P6, R14, R13, R12, R11 ;  /* 0x0000000c0d0e7389 */ /* 0x00006400000c000b */
[----:B01----:R-:W-:Y:S01]  /*23a20*/  ENDCOLLECTIVE ;  /* 0x000000000000791b */ /* 0x003fe20003800000 */
.L_x_5512:
[----:B------:R-:W-:Y:S01]  /*23a30*/  IMAD.MOV.U32 R6, RZ, RZ, R14 ;  /* 0x000000ffff067224 */ /* 0x000fe200078e000e */
[----:B------:R-:W-:Y:S06]  /*23a40*/  BRA `(.L_x_5513) ;  /* 0xfffffe48000c7947 */ /* 0x000fec000383ffff */
.L_x_5277:
[----:B------:R-:W-:Y:S01]  /*23a50*/  BSSY B1, `(.L_x_5514) ;  /* 0x0000008000017945 */ /* 0x000fe20003800000 */
[----:B------:R-:W-:Y:S02]  /*23a60*/  IMAD.MOV.U32 R13, RZ, RZ, R10 ;  /* 0x000000ffff0d7224 */ /* 0x000fe400078e000a */
[----:B------:R-:W-:Y:S02]  /*23a70*/  IMAD.MOV.U32 R12, RZ, RZ, 0x1 ;  /* 0x00000001ff0c7424 */ /* 0x000fe400078e00ff */
[----:B------:R-:W-:Y:S02]  /*23a80*/  IMAD.MOV.U32 R11, RZ, RZ, 0x1c1f ;  /* 0x00001c1fff0b7424 */ /* 0x000fe400078e00ff */
[----:B------:R-:W-:-:S07]  /*23a90*/  IMAD.MOV.U32 R15, RZ, RZ, -0x1 ;  /* 0xffffffffff0f7424 */ /* 0x000fce00078e00ff */
[----:B0-234-:R-:W-:Y:S05]  /*23aa0*/  WARPSYNC.COLLECTIVE R15, `(.L_x_5515) ;  /* 0x000000000f087348 */ /* 0x01dfea0003c00000 */
[----:B------:R1:W0:Y:S02]  /*23ab0*/  SHFL.IDX P6, R14, R13, R12, R11 ;  /* 0x0000000c0d0e7389 */ /* 0x00022400000c000b */
[----:B01234-:R-:W-:Y:S01]  /*23ac0*/  ENDCOLLECTIVE ;  /* 0x000000000000791b */ /* 0x01ffe20003800000 */
.L_x_5515:
[----:B------:R-:W-:Y:S05]  /*23ad0*/  BSYNC B1 ;  /* 0x0000000000017941 */ /* 0x000fea0003800000 */
.L_x_5514:
        /* <DEDUP_REMOVED lines=8> */
.L_x_5516:
[----:B------:R-:W-:Y:S02]  /*23b60*/  IMAD.MOV.U32 R13, RZ, RZ, R31 ;  /* 0x000000ffff0d7224 */ /* 0x000fe400078e001f */
[----:B------:R-:W-:-:S07]  /*23b70*/  IMAD.MOV.U32 R4, RZ, RZ, R14 ;  /* 0x000000ffff047224 */ /* 0x000fce00078e000e */
[----:B------:R-:W-:Y:S05]  /*23b80*/  WARPSYNC.COLLECTIVE R15, `(.L_x_5517) ;  /* 0x000000000f087348 */ /* 0x000fea0003c00000 */
[----:B------:R0:W1:Y:S02]  /*23b90*/  SHFL.IDX P6, R14, R13, R12, R11 ;  /* 0x0000000c0d0e7389 */ /* 0x00006400000c000b */
[----:B01----:R-:W-:Y:S01]  /*23ba0*/  ENDCOLLECTIVE ;  /* 0x000000000000791b */ /* 0x003fe20003800000 */
.L_x_5517:
[----:B------:R-:W-:Y:S02]  /*23bb0*/  IMAD.MOV.U32 R13, RZ, RZ, R30 ;  /* 0x000000ffff0d7224 */ /* 0x000fe400078e001e */
[----:B------:R-:W-:-:S07]  /*23bc0*/  IMAD.MOV.U32 R7, RZ, RZ, R14 ;  /* 0x000000ffff077224 */ /* 0x000fce00078e000e */
[----:B------:R-:W-:Y:S05]  /*23bd0*/  WARPSYNC.COLLECTIVE R15, `(.L_x_5518) ;  /* 0x000000000f087348 */ /* 0x000fea0003c00000 */
[----:B------:R0:W1:Y:S02]  /*23be0*/  SHFL.IDX P6, R14, R13, R12, R11 ;  /* 0x0000000c0d0e7389 */ /* 0x00006400000c000b */
[----:B01----:R-:W-:Y:S01]  /*23bf0*/  ENDCOLLECTIVE ;  /* 0x000000000000791b */ /* 0x003fe20003800000 */
.L_x_5518:
[----:B------:R-:W-:Y:S05]  /*23c00*/  BRA `(.L_x_5519) ;  /* 0xfffffe4800707947 */ /* 0x000fea000383ffff */
.L_x_5281:
[----:B0-----:R0:W1:Y:S02]  /*23c10*/  SYNCS.PHASECHK.TRANS64.TRYWAIT P0, [R17+URZ+0x38800], R32 ;  /* 0x03880020110075a7 */ /* 0x001064000800017f */
[----:B-1----:R-:W-:Y:S05]  /*23c20*/  @!P0 NANOSLEEP.SYNCS 0x989680 ;  /* 0x009896800000895d */ /* 0x002fea0003900000 */
[----:B------:R-:W1:Y:S02]  /*23c30*/  @!P0 SYNCS.PHASECHK.TRANS64 P0, [R17+URZ+0x38800], R32 ;  /* 0x03880020110085a7 */ /* 0x000e64000800007f */
[----:B-1----:R-:W-:Y:S05]  /*23c40*/  @!P0 BRA `(.L_x_5281) ;  /* 0xfffffffc00f08947 */ /* 0x002fea000383ffff */
[----:B------:R-:W-:Y:S05]  /*23c50*/  BRA `(.L_x_5520) ;  /* 0xfffffe4c00647947 */ /* 0x000fea000383ffff */
.L_x_5289:
[----:B------:R-:W0:Y:S01]  /*23c60*/  LDC R37, c[0x0][0x3f4] ;  /* 0x0000fd00ff257b82 */ /* 0x000e220000000800 */
[----:B------:R-:W-:Y:S01]  /*23c70*/  BSSY B1, `(.L_x_5521) ;  /* 0x0000008000017945 */ /* 0x000fe20003800000 */
[----:B------:R-:W-:Y:S02]  /*23c80*/  IMAD.MOV.U32 R13, RZ, RZ, R24 ;  /* 0x000000ffff0d7224 */ /* 0x000fe400078e0018 */
[----:B------:R-:W-:Y:S02]  /*23c90*/  IMAD.MOV.U32 R12, RZ, RZ, RZ ;  /* 0x000000ffff0c7224 */ /* 0x000fe400078e00ff */
[----:B------:R-:W-:Y:S02]  /*23ca0*/  IMAD.MOV.U32 R11, RZ, RZ, 0x1c1f ;  /* 0x00001c1fff0b7424 */ /* 0x000fe400078e00ff */
[----:B------:R-:W-:-:S07]  /*23cb0*/  IMAD.MOV.U32 R15, RZ, RZ, -0x1 ;  /* 0xffffffffff0f7424 */ /* 0x000fce00078e00ff */
[----:B0-2---:R-:W-:Y:S05]  /*23cc0*/  WARPSYNC.COLLECTIVE R15, `(.L_x_5522) ;  /* 0x000000000f087348 */ /* 0x005fea0003c00000 */
[----:B------:R1:W3:Y:S02]  /*23cd0*/  SHFL.IDX P6, R14, R13, R12, R11 ;  /* 0x0000000c0d0e7389 */ /* 0x0002e400000c000b */
[----:B0123--:R-:W-:Y:S01]  /*23ce0*/  ENDCOLLECTIVE ;  /* 0x000000000000791b */ /* 0x00ffe20003800000 */
.L_x_5522:
[----:B------:R-:W-:Y:S05]  /*23cf0*/  BSYNC B1 ;  /* 0x0000000000017941 */ /* 0x000fea0003800000 */
.L_x_5521:
        /* <DEDUP_REMOVED lines=10> */
.L_x_5523:
        /* <DEDUP_REMOVED lines=8> */
.L_x_5524:
[----:B------:R-:W-:-:S05]  /*23e20*/  @!P1 IADD3 R8, P2, R2, R5, RZ ;  /* 0x0000000502089210 */ /* 0x000fca0007f5e0ff */
[----:B------:R-:W-:Y:S02]  /*23e30*/  @!P1 IMAD.X R9, R0, 0x1, R6, P2 ;  /* 0x0000000100099824 */ /* 0x000fe400010e0606 */
[----:B------:R-:W-:Y:S02]  /*23e40*/  IMAD.MOV.U32 R13, RZ, RZ, R34 ;  /* 0x000000ffff0d7224 */ /* 0x000fe400078e0022 */
[----:B------:R-:W-:-:S07]  /*23e50*/  IMAD.MOV.U32 R3, RZ, RZ, R14 ;  /* 0x000000ffff037224 */ /* 0x000fce00078e000e */
[----:B------:R-:W-:Y:S05]  /*23e60*/  WARPSYNC.COLLECTIVE R15, `(.L_x_5525) ;  /* 0x000000000f087348 */ /* 0x000fea0003c00000 */
[----:B------:R0:W1:Y:S02]  /*23e70*/  SHFL.IDX P6, R14, R13, R12, R11 ;  /* 0x0000000c0d0e7389 */ /* 0x00006400000c000b */
[----:B01----:R-:W-:Y:S01]  /*23e80*/  ENDCOLLECTIVE ;  /* 0x000000000000791b */ /* 0x003fe20003800000 */
.L_x_5525:
        /* <DEDUP_REMOVED lines=21> */
.L_x_5526:
        /* <DEDUP_REMOVED lines=8> */
[--C-:B------:R-:W-:Y:S01]  /*24060*/  IMAD.MOV.U32 R13, RZ, RZ, R33.reuse ;  /* 0x000000ffff0d7224 */ /* 0x100fe200078e0021 */
[----:B------:R-:W-:Y:S01]  /*24070*/  PRMT R33, R8, 0x7610, R33 ;  /* 0x0000761008217816 */ /* 0x000fe20000000021 */
[----:B------:R-:W-:Y:S02]  /*24080*/  IMAD.MOV.U32 R4, RZ, RZ, R29 ;  /* 0x000000ffff047224 */ /* 0x000fe400078e001d */
[----:B------:R-:W-:Y:S02]  /*24090*/  IMAD.MOV.U32 R5, RZ, RZ, R30 ;  /* 0x000000ffff057224 */ /* 0x000fe400078e001e */
[----:B------:R-:W-:Y:S01]  /*240a0*/  IMAD.MOV.U32 R0, RZ, RZ, R28 ;  /* 0x000000ffff007224 */ /* 0x000fe200078e001c */
[----:B------:R-:W-:Y:S01]  /*240b0*/  PRMT R47, R4, 0x7610, R47 ;  /* 0x00007610042f7816 */ /* 0x000fe2000000002f */
[----:B------:R-:W-:Y:S01]  /*240c0*/  IMAD.MOV.U32 R6, RZ, RZ, R31 ;  /* 0x000000ffff067224 */ /* 0x000fe200078e001f */
[----:B------:R-:W-:Y:S01]  /*240d0*/  PRMT R44, R44, 0x5410, R5 ;  /* 0x000054102c2c7816 */ /* 0x000fe20000000005 */
[----:B------:R-:W-:Y:S01]  /*240e0*/  IMAD.MOV.U32 R24, RZ, RZ, R14 ;  /* 0x000000ffff187224 */ /* 0x000fe200078e000e */
[----:B------:R-:W-:-:S07]  /*240f0*/  CS2R R4, SRZ ;  /* 0x0000000000047805 */ /* 0x000fce000001ff00 */
[----:B------:R-:W-:Y:S05]  /*24100*/  WARPSYNC.COLLECTIVE R15, `(.L_x_5527) ;  /* 0x000000000f087348 */ /* 0x000fea0003c00000 */
[----:B------:R0:W1:Y:S02]  /*24110*/  SHFL.IDX P6, R14, R13, R12, R11 ;  /* 0x0000000c0d0e7389 */ /* 0x00006400000c000b */
[----:B01----:R-:W-:Y:S01]  /*24120*/  ENDCOLLECTIVE ;  /* 0x000000000000791b */ /* 0x003fe20003800000 */
.L_x_5527:
[----:B------:R-:W-:Y:S01]  /*24130*/  PRMT R50, R0, 0x5410, R6 ;  /* 0x0000541000327816 */ /* 0x000fe20000000006 */
[----:B------:R-:W-:Y:S02]  /*24140*/  IMAD.MOV.U32 R13, RZ, RZ, R27 ;  /* 0x000000ffff0d7224 */ /* 0x000fe400078e001b */
[----:B------:R-:W-:-:S07]  /*24150*/  IMAD.MOV.U32 R26, RZ, RZ, R14 ;  /* 0x000000ffff1a7224 */ /* 0x000fce00078e000e */
[----:B------:R-:W-:Y:S05]  /*24160*/  WARPSYNC.COLLECTIVE R15, `(.L_x_5528) ;  /* 0x000000000f087348 */ /* 0x000fea0003c00000 */
[----:B------:R0:W1:Y:S02]  /*24170*/  SHFL.IDX P6, R14, R13, R12, R11 ;  /* 0x0000000c0d0e7389 */ /* 0x00006400000c000b */
[----:B01----:R-:W-:Y:S01]  /*24180*/  ENDCOLLECTIVE ;  /* 0x000000000000791b */ /* 0x003fe20003800000 */
.L_x_5528:
[----:B------:R-:W-:Y:S02]  /*24190*/  IMAD.MOV.U32 R13, RZ, RZ, R34 ;  /* 0x000000ffff0d7224 */ /* 0x000fe400078e0022 */
[----:B------:R-:W-:-:S07]  /*241a0*/  IMAD.MOV.U32 R27, RZ, RZ, R14 ;  /* 0x000000ffff1b7224 */ /* 0x000fce00078e000e */
[----:B------:R-:W-:Y:S05]  /*241b0*/  WARPSYNC.COLLECTIVE R15, `(.L_x_5529) ;  /* 0x000000000f087348 */ /* 0x000fea0003c00000 */
[----:B------:R0:W1:Y:S02]  /*241c0*/  SHFL.IDX P6, R14, R13, R12, R11 ;  /* 0x0000000c0d0e7389 */ /* 0x00006400000c000b */
[----:B01----:R-:W-:Y:S01]  /*241d0*/  ENDCOLLECTIVE ;  /* 0x000000000000791b */ /* 0x003fe20003800000 */
.L_x_5529:
[----:B------:R-:W-:Y:S05]  /*241e0*/  BRA `(.L_x_5530) ;  /* 0xfffffe5800487947 */ /* 0x000fea000383ffff */
.L_x_5293:
[----:B0-----:R0:W1:Y:S02]  /*241f0*/  SYNCS.PHASECHK.TRANS64.TRYWAIT P1, [R17+URZ+0x38800], R12 ;  /* 0x0388000c110075a7 */ /* 0x001064000802017f */
[----:B-1----:R-:W-:Y:S05]  /*24200*/  @!P1 NANOSLEEP.SYNCS 0x989680 ;  /* 0x009896800000995d */ /* 0x002fea0003900000 */
[----:B------:R-:W1:Y:S02]  /*24210*/  @!P1 SYNCS.PHASECHK.TRANS64 P1, [R17+URZ+0x38800], R12 ;  /* 0x0388000c110095a7 */ /* 0x000e64000802007f */
[----:B-1----:R-:W-:Y:S05]  /*24220*/  @!P1 BRA `(.L_x_5293) ;  /* 0xfffffffc00f09947 */ /* 0x002fea000383ffff */
[----:B------:R-:W-:Y:S05]  /*24230*/  BRA `(.L_x_5531) ;  /* 0xfffffe5800e47947 */ /* 0x000fea000383ffff */
.L_x_5299:
[----:B-1----:R1:W3:Y:S02]  /*24240*/  SYNCS.PHASECHK.TRANS64.TRYWAIT P1, [R21+URZ+0x38830], R12 ;  /* 0x0388300c150075a7 */ /* 0x0022e4000802017f */
[----:B---3--:R-:W-:Y:S05]  /*24250*/  @!P1 NANOSLEEP.SYNCS 0x989680 ;  /* 0x009896800000995d */ /* 0x008fea0003900000 */
[----:B------:R-:W3:Y:S02]  /*24260*/  @!P1 SYNCS.PHASECHK.TRANS64 P1, [R21+URZ+0x38830], R12 ;  /* 0x0388300c150095a7 */ /* 0x000ee4000802007f */
[----:B---3--:R-:W-:Y:S05]  /*24270*/  @!P1 BRA `(.L_x_5299) ;  /* 0xfffffffc00f09947 */ /* 0x008fea000383ffff */
[----:B------:R-:W-:Y:S05]  /*24280*/  BRA `(.L_x_5298) ;  /* 0xfffffe6800607947 */ /* 0x000fea000383ffff */
.L_x_5301:
[----:B--2---:R2:W3:Y:S02]  /*24290*/  SYNCS.PHASECHK.TRANS64.TRYWAIT P1, [R17+URZ+0x38810], R0 ;  /* 0x03881000110075a7 */ /* 0x0044e4000802017f */
[----:B---3--:R-:W-:Y:S05]  /*242a0*/  @!P1 NANOSLEEP.SYNCS 0x989680 ;  /* 0x009896800000995d */ /* 0x008fea0003900000 */
[----:B------:R-:W3:Y:S02]  /*242b0*/  @!P1 SYNCS.PHASECHK.TRANS64 P1, [R17+URZ+0x38810], R0 ;  /* 0x03881000110095a7 */ /* 0x000ee4000802007f */
[----:B---3--:R-:W-:Y:S05]  /*242c0*/  @!P1 BRA `(.L_x_5301) ;  /* 0xfffffffc00f09947 */ /* 0x008fea000383ffff */
[----:B------:R-:W-:Y:S05]  /*242d0*/  BRA `(.L_x_5532) ;  /* 0xfffffe6c00107947 */ /* 0x000fea000383ffff */
.L_x_5305:
[----:B--2---:R2:W4:Y:S02]  /*242e0*/  SYNCS.PHASECHK.TRANS64.TRYWAIT P1, [R21+URZ+0x38850], R12 ;  /* 0x0388500c150075a7 */ /* 0x004524000802017f */
[----:B----4-:R-:W-:Y:S05]  /*242f0*/  @!P1 NANOSLEEP.SYNCS 0x989680 ;  /* 0x009896800000995d */ /* 0x010fea0003900000 */
[----:B------:R-:W4:Y:S02]  /*24300*/  @!P1 SYNCS.PHASECHK.TRANS64 P1, [R21+URZ+0x38850], R12 ;  /* 0x0388500c150095a7 */ /* 0x000f24000802007f */
[----:B----4-:R-:W-:Y:S05]  /*24310*/  @!P1 BRA `(.L_x_5305) ;  /* 0xfffffffc00f09947 */ /* 0x010fea000383ffff */
[----:B------:R-:W-:Y:S05]  /*24320*/  BRA `(.L_x_5304) ;  /* 0xfffffe6c002c7947 */ /* 0x000fea000383ffff */
.L_x_5314:
[----:B-1----:R1:W2:Y:S02]  /*24330*/  SYNCS.PHASECHK.TRANS64.TRYWAIT P1, [R196+URZ+0x38830], R20 ;  /* 0x03883014c40075a7 */ /* 0x0022a4000802017f */
[----:B--2---:R-:W-:Y:S05]  /*24340*/  @!P1 NANOSLEEP.SYNCS 0x989680 ;  /* 0x009896800000995d */ /* 0x004fea0003900000 */
[----:B------:R-:W2:Y:S02]  /*24350*/  @!P1 SYNCS.PHASECHK.TRANS64 P1, [R196+URZ+0x38830], R20 ;  /* 0x03883014c40095a7 */ /* 0x000ea4000802007f */
[----:B--2---:R-:W-:Y:S05]  /*24360*/  @!P1 BRA `(.L_x_5314) ;  /* 0xfffffffc00f09947 */ /* 0x004fea000383ffff */
[----:B------:R-:W-:Y:S05]  /*24370*/  BRA `(.L_x_5313) ;  /* 0xfffffe9800847947 */ /* 0x000fea000383ffff */
.L_x_5319:
[----:B---3--:R3:W4:Y:S02]  /*24380*/  SYNCS.PHASECHK.TRANS64.TRYWAIT P1, [R196+URZ+0x38850], R20 ;  /* 0x03885014c40075a7 */ /* 0x008724000802017f */
[----:B----4-:R-:W-:Y:S05]  /*24390*/  @!P1 NANOSLEEP.SYNCS 0x989680 ;  /* 0x009896800000995d */ /* 0x010fea0003900000 */
[----:B------:R-:W4:Y:S02]  /*243a0*/  @!P1 SYNCS.PHASECHK.TRANS64 P1, [R196+URZ+0x38850], R20 ;  /* 0x03885014c40095a7 */ /* 0x000f24000802007f */
[----:B----4-:R-:W-:Y:S05]  /*243b0*/  @!P1 BRA `(.L_x_5319) ;  /* 0xfffffffc00f09947 */ /* 0x010fea000383ffff */
[----:B------:R-:W-:Y:S05]  /*243c0*/  BRA `(.L_x_5318) ;  /* 0xfffffe9c00207947 */ /* 0x000fea000383ffff */
.L_x_5329:
[----:B-1----:R1:W2:Y:S02]  /*243d0*/  SYNCS.PHASECHK.TRANS64.TRYWAIT P1, [R196+URZ+0x38830], R20 ;  /* 0x03883014c40075a7 */ /* 0x0022a4000802017f */
[----:B--2---:R-:W-:Y:S05]  /*243e0*/  @!P1 NANOSLEEP.SYNCS 0x989680 ;  /* 0x009896800000995d */ /* 0x004fea0003900000 */
[----:B------:R-:W2:Y:S02]  /*243f0*/  @!P1 SYNCS.PHASECHK.TRANS64 P1, [R196+URZ+0x38830], R20 ;  /* 0x03883014c40095a7 */ /* 0x000ea4000802007f */
[----:B--2---:R-:W-:Y:S05]  /*24400*/  @!P1 BRA `(.L_x_5329) ;  /* 0xfffffffc00f09947 */ /* 0x004fea000383ffff */
[----:B------:R-:W-:Y:S05]  /*24410*/  BRA `(.L_x_5328) ;  /* 0xfffffed000947947 */ /* 0x000fea000383ffff */
.L_x_5334:
[----:B---3--:R3:W4:Y:S02]  /*24420*/  SYNCS.PHASECHK.TRANS64.TRYWAIT P1, [R196+URZ+0x38850], R20 ;  /* 0x03885014c40075a7 */ /* 0x008724000802017f */
[----:B----4-:R-:W-:Y:S05]  /*24430*/  @!P1 NANOSLEEP.SYNCS 0x989680 ;  /* 0x009896800000995d */ /* 0x010fea0003900000 */
[----:B------:R-:W4:Y:S02]  /*24440*/  @!P1 SYNCS.PHASECHK.TRANS64 P1, [R196+URZ+0x38850], R20 ;  /* 0x03885014c40095a7 */ /* 0x000f24000802007f */
[----:B----4-:R-:W-:Y:S05]  /*24450*/  @!P1 BRA `(.L_x_5334) ;  /* 0xfffffffc00f09947 */ /* 0x010fea000383ffff */
[----:B------:R-:W-:Y:S05]  /*24460*/  BRA `(.L_x_5333) ;  /* 0xfffffed400307947 */ /* 0x000fea000383ffff */
.L_x_5371:
        /* <DEDUP_REMOVED lines=11> */
.L_x_5534:
[----:B------:R-:W-:Y:S05]  /*24520*/  BSYNC B1 ;  /* 0x0000000000017941 */ /* 0x000fea0003800000 */
.L_x_5533:
[----:B------:R-:W-:Y:S05]  /*24530*/  BRA `(.L_x_5535) ;  /* 0xffffff7800147947 */ /* 0x000fea000383ffff */
.L_x_5373:
[----:B------:R-:W-:Y:S01]  /*24540*/  BSSY B1, `(.L_x_5536) ;  /* 0x0000006000017945 */ /* 0x000fe20003800000 */
[----:B------:R-:W-:-:S07]  /*24550*/  IMAD.MOV.U32 R15, RZ, RZ, -0x1 ;  /* 0xffffffffff0f7424 */ /* 0x000fce00078e00ff */
[----:B0-----:R-:W-:Y:S05]  /*24560*/  WARPSYNC.COLLECTIVE R15, `(.L_x_5537) ;  /* 0x000000000f0c7348 */ /* 0x001fea0003c00000 */
[----:B------:R-:W-:Y:S02]  /*24570*/  ELECT P6, UR62, PT ;  /* 0x00000000003e782f */ /* 0x000fe400038c0000 */
[----:B------:R-:W-:Y:S01]  /*24580*/  MOV R14, UR62 ;  /* 0x0000003e000e7c02 */ /* 0x000fe20008000f00 */
[----:B0-----:R-:W-:Y:S10]  /*24590*/  ENDCOLLECTIVE ;  /* 0x000000000000791b */ /* 0x001ff40003800000 */
.L_x_5537:
[----:B------:R-:W-:Y:S05]  /*245a0*/  BSYNC B1 ;  /* 0x0000000000017941 */ /* 0x000fea0003800000 */
.L_x_5536:
[----:B------:R-:W-:Y:S05]  /*245b0*/  BRA `(.L_x_5372) ;  /* 0xffffff78000c7947 */ /* 0x000fea000383ffff */
.L_x_5375:
[----:B0-----:R0:W1:Y:S02]  /*245c0*/  SYNCS.PHASECHK.TRANS64.TRYWAIT P0, [R18+URZ+0x38820], R3 ;  /* 0x03882003120075a7 */ /* 0x001064000800017f */
[----:B-1----:R-:W-:Y:S05]  /*245d0*/  @!P0 NANOSLEEP.SYNCS 0x989680 ;  /* 0x009896800000895d */ /* 0x002fea0003900000 */
[----:B------:R-:W1:Y:S02]  /*245e0*/  @!P0 SYNCS.PHASECHK.TRANS64 P0, [R18+URZ+0x38820], R3 ;  /* 0x03882003120085a7 */ /* 0x000e64000800007f */
[----:B-1----:R-:W-:Y:S05]  /*245f0*/  @!P0 BRA `(.L_x_5375) ;  /* 0xfffffffc00f08947 */ /* 0x002fea000383ffff */
[----:B------:R-:W-:Y:S05]  /*24600*/  BRA `(.L_x_5538) ;  /* 0xffffff78001c7947 */ /* 0x000fea000383ffff */
.L_x_5379:
[----:B0-----:R0:W1:Y:S02]  /*24610*/  SYNCS.PHASECHK.TRANS64.TRYWAIT P0, [R3+URZ+0x388a0], R9 ;  /* 0x0388a009030075a7 */ /* 0x001064000800017f */
[----:B-1----:R-:W-:Y:S05]  /*24620*/  @!P0 NANOSLEEP.SYNCS 0x989680 ;  /* 0x009896800000895d */ /* 0x002fea0003900000 */
[----:B------:R-:W1:Y:S02]  /*24630*/  @!P0 SYNCS.PHASECHK.TRANS64 P0, [R3+URZ+0x388a0], R9 ;  /* 0x0388a009030085a7 */ /* 0x000e64000800007f */
[----:B-1----:R-:W-:Y:S05]  /*24640*/  @!P0 BRA `(.L_x_5379) ;  /* 0xfffffffc00f08947 */ /* 0x002fea000383ffff */
[----:B------:R-:W-:Y:S05]  /*24650*/  BRA `(.L_x_5539) ;  /* 0xffffff7800347947 */ /* 0x000fea000383ffff */
.L_x_5384:
[----:B-1----:R1:W2:Y:S02]  /*24660*/  SYNCS.PHASECHK.TRANS64.TRYWAIT P0, [R3+URZ+0x388c0], R9 ;  /* 0x0388c009030075a7 */ /* 0x0022a4000800017f */
[----:B--2---:R-:W-:Y:S05]  /*24670*/  @!P0 NANOSLEEP.SYNCS 0x989680 ;  /* 0x009896800000895d */ /* 0x004fea0003900000 */
[----:B------:R-:W2:Y:S02]  /*24680*/  @!P0 SYNCS.PHASECHK.TRANS64 P0, [R3+URZ+0x388c0], R9 ;  /* 0x0388c009030085a7 */ /* 0x000ea4000800007f */
[----:B--2---:R-:W-:Y:S05]  /*24690*/  @!P0 BRA `(.L_x_5384) ;  /* 0xfffffffc00f08947 */ /* 0x004fea000383ffff */
[----:B------:R-:W-:Y:S05]  /*246a0*/  BRA `(.L_x_5540) ;  /* 0xffffff7800b07947 */ /* 0x000fea000383ffff */
.L_x_5398:
[----:B0-----:R0:W1:Y:S02]  /*246b0*/  SYNCS.PHASECHK.TRANS64.TRYWAIT P1, [R9+URZ+0x388a0], R2 ;  /* 0x0388a002090075a7 */ /* 0x001064000802017f */
[----:B-1----:R-:W-:Y:S05]  /*246c0*/  @!P1 NANOSLEEP.SYNCS 0x989680 ;  /* 0x009896800000995d */ /* 0x002fea0003900000 */
[----:B------:R-:W1:Y:S02]  /*246d0*/  @!P1 SYNCS.PHASECHK.TRANS64 P1, [R9+URZ+0x388a0], R2 ;  /* 0x0388a002090095a7 */ /* 0x000e64000802007f */
[----:B-1----:R-:W-:Y:S05]  /*246e0*/  @!P1 BRA `(.L_x_5398) ;  /* 0xfffffffc00f09947 */ /* 0x002fea000383ffff */
[----:B------:R-:W-:Y:S05]  /*246f0*/  BRA `(.L_x_5541) ;  /* 0xffffff8400147947 */ /* 0x000fea000383ffff */
.L_x_5403:
[----:B-1----:R1:W2:Y:S02]  /*24700*/  SYNCS.PHASECHK.TRANS64.TRYWAIT P1, [R9+URZ+0x388c0], R2 ;  /* 0x0388c002090075a7 */ /* 0x0022a4000802017f */
[----:B--2---:R-:W-:Y:S05]  /*24710*/  @!P1 NANOSLEEP.SYNCS 0x989680 ;  /* 0x009896800000995d */ /* 0x004fea0003900000 */
[----:B------:R-:W2:Y:S02]  /*24720*/  @!P1 SYNCS.PHASECHK.TRANS64 P1, [R9+URZ+0x388c0], R2 ;  /* 0x0388c002090095a7 */ /* 0x000ea4000802007f */
[----:B--2---:R-:W-:Y:S05]  /*24730*/  @!P1 BRA `(.L_x_5403) ;  /* 0xfffffffc00f09947 */ /* 0x004fea000383ffff */
[----:B------:R-:W-:Y:S05]  /*24740*/  BRA `(.L_x_5542) ;  /* 0xffffff84008c7947 */ /* 0x000fea000383ffff */
.L_x_5425:
        /* <DEDUP_REMOVED lines=11> */
.L_x_5544:
[----:B------:R-:W-:Y:S05]  /*24800*/  BSYNC B0 ;  /* 0x0000000000007941 */ /* 0x000fea0003800000 */
.L_x_5543:
[----:B------:R-:W-:Y:S05]  /*24810*/  BRA `(.L_x_5545) ;  /* 0xffffff9c00347947 */ /* 0x000fea000383ffff */
.L_x_5428:
[----:B0-----:R0:W1:Y:S02]  /*24820*/  SYNCS.PHASECHK.TRANS64.TRYWAIT P0, [R26+URZ+0x38840], R0 ;  /* 0x038840001a0075a7 */ /* 0x001064000800017f */
[----:B-1----:R-:W-:Y:S05]  /*24830*/  @!P0 NANOSLEEP.SYNCS 0x989680 ;  /* 0x009896800000895d */ /* 0x002fea0003900000 */
[----:B------:R-:W1:Y:S02]  /*24840*/  @!P0 SYNCS.PHASECHK.TRANS64 P0, [R26+URZ+0x38840], R0 ;  /* 0x038840001a0085a7 */ /* 0x000e64000800007f */
[----:B-1----:R-:W-:Y:S05]  /*24850*/  @!P0 BRA `(.L_x_5428) ;  /* 0xfffffffc00f08947 */ /* 0x002fea000383ffff */
[----:B------:R-:W-:Y:S05]  /*24860*/  BRA `(.L_x_5546) ;  /* 0xffffff9c006c7947 */ /* 0x000fea000383ffff */
.L_x_5429:
        /* <DEDUP_REMOVED lines=8> */
.L_x_5548:
[----:B------:R-:W-:Y:S05]  /*248f0*/  BSYNC B0 ;  /* 0x0000000000007941 */ /* 0x000fea0003800000 */
.L_x_5547:
        /* <DEDUP_REMOVED lines=9> */
.L_x_5549:
[----:B------:R-:W-:Y:S02]  /*24990*/  IMAD.MOV.U32 R13, RZ, RZ, R4 ;  /* 0x000000ffff0d7224 */ /* 0x000fe400078e0004 */
[----:B------:R-:W-:Y:S02]  /*249a0*/  IMAD.MOV.U32 R12, RZ, RZ, 0x1 ;  /* 0x00000001ff0c7424 */ /* 0x000fe400078e00ff */
[----:B------:R-:W-:-:S07]  /*249b0*/  IMAD.MOV.U32 R3, RZ, RZ, R14 ;  /* 0x000000ffff037224 */ /* 0x000fce00078e000e */
[----:B------:R-:W-:Y:S05]  /*249c0*/  WARPSYNC.COLLECTIVE R15, `(.L_x_5550) ;  /* 0x000000000f087348 */ /* 0x000fea0003c00000 */
[----:B------:R0:W1:Y:S02]  /*249d0*/  SHFL.IDX P6, R14, R13, R12, R11 ;  /* 0x0000000c0d0e7389 */ /* 0x00006400000c000b */
[----:B01----:R-:W-:Y:S01]  /*249e0*/  ENDCOLLECTIVE ;  /* 0x000000000000791b */ /* 0x003fe20003800000 */
.L_x_5550:
        /* <DEDUP_REMOVED lines=15> */
.L_x_5551:
[----:B------:R-:W-:Y:S02]  /*24ae0*/  @P0 IMAD R6, R5, 0x2, R18 ;  /* 0x0000000205060824 */ /* 0x000fe400078e0212 */
[----:B------:R-:W-:Y:S02]  /*24af0*/  IMAD.MOV.U32 R13, RZ, RZ, R4 ;  /* 0x000000ffff0d7224 */ /* 0x000fe400078e0004 */
[----:B------:R-:W-:Y:S02]  /*24b00*/  IMAD.MOV.U32 R12, RZ, RZ, 0x2 ;  /* 0x00000002ff0c7424 */ /* 0x000fe400078e00ff */
[----:B------:R-:W-:-:S07]  /*24b10*/  IMAD.MOV.U32 R3, RZ, RZ, R14 ;  /* 0x000000ffff037224 */ /* 0x000fce00078e000e */
[----:B------:R-:W-:Y:S05]  /*24b20*/  WARPSYNC.COLLECTIVE R15, `(.L_x_5552) ;  /* 0x000000000f087348 */ /* 0x000fea0003c00000 */
[----:B------:R0:W1:Y:S02]  /*24b30*/  SHFL.IDX P6, R14, R13, R12, R11 ;  /* 0x0000000c0d0e7389 */ /* 0x00006400000c000b */
[----:B01----:R-:W-:Y:S01]  /*24b40*/  ENDCOLLECTIVE ;  /* 0x000000000000791b */ /* 0x003fe20003800000 */
.L_x_5552:
        /* <DEDUP_REMOVED lines=15> */
.L_x_5553:
[----:B------:R-:W-:Y:S02]  /*24c40*/  @P0 IMAD R6, R5, 0x2, R18 ;  /* 0x0000000205060824 */ /* 0x000fe400078e0212 */
[----:B------:R-:W-:Y:S02]  /*24c50*/  IMAD.MOV.U32 R13, RZ, RZ, R4 ;  /* 0x000000ffff0d7224 */ /* 0x000fe400078e0004 */
[----:B------:R-:W-:Y:S02]  /*24c60*/  IMAD.MOV.U32 R12, RZ, RZ, 0x3 ;  /* 0x00000003ff0c7424 */ /* 0x000fe400078e00ff */
[----:B------:R-:W-:-:S07]  /*24c70*/  IMAD.MOV.U32 R3, RZ, RZ, R14 ;  /* 0x000000ffff037224 */ /* 0x000fce00078e000e */
[----:B------:R-:W-:Y:S05]  /*24c80*/  WARPSYNC.COLLECTIVE R15, `(.L_x_5554) ;  /* 0x000000000f087348 */ /* 0x000fea0003c00000 */
[----:B------:R0:W1:Y:S02]  /*24c90*/  SHFL.IDX P6, R14, R13, R12, R11 ;  /* 0x0000000c0d0e7389 */ /* 0x00006400000c000b */
[----:B01----:R-:W-:Y:S01]  /*24ca0*/  ENDCOLLECTIVE ;  /* 0x000000000000791b */ /* 0x003fe20003800000 */
.L_x_5554:
        /* <DEDUP_REMOVED lines=10> */
.L_x_5555:
[----:B------:R-:W-:Y:S01]  /*24d50*/  @!PT LDS RZ, [RZ] ;  /* 0x00000000fffff984 */ /* 0x000fe20000000800 */
[----:B------:R-:W-:Y:S01]  /*24d60*/  @!PT LDS RZ, [RZ] ;  /* 0x00000000fffff984 */ /* 0x000fe20000000800 */
[----:B------:R-:W-:Y:S01]  /*24d70*/  @!PT LDS RZ, [RZ] ;  /* 0x00000000fffff984 */ /* 0x000fe20000000800 */
[----:B------:R0:W-:Y:S01]  /*24d80*/  @P0 LDGSTS.E.BYPASS.LTC128B.128 [R6+0x23400], desc[UR40][R2.64], !P2 ;  /* 0x2340000002060fae */ /* 0x0001e2000d101d68 */
[----:B------:R-:W-:Y:S01]  /*24d90*/  IMAD.MOV.U32 R0, RZ, RZ, R14 ;  /* 0x000000ffff007224 */ /* 0x000fe200078e000e */
[----:B------:R-:W-:Y:S06]  /*24da0*/  BRA `(.L_x_5556) ;  /* 0xffffff9c00247947 */ /* 0x000fec000383ffff */
.L_x_5434:
        /* <DEDUP_REMOVED lines=9> */
.L_x_5557:
        /* <DEDUP_REMOVED lines=10> */
.L_x_5558:
[----:B------:R-:W-:Y:S02]  /*24ee0*/  IMAD.MOV.U32 R13, RZ, RZ, R3 ;  /* 0x000000ffff0d7224 */ /* 0x000fe400078e0003 */
[----:B------:R-:W-:Y:S02]  /*24ef0*/  IMAD.MOV.U32 R12, RZ, RZ, 0x1 ;  /* 0x00000001ff0c7424 */ /* 0x000fe400078e00ff */
[----:B------:R-:W-:-:S07]  /*24f00*/  IMAD.MOV.U32 R4, RZ, RZ, R14 ;  /* 0x000000ffff047224 */ /* 0x000fce00078e000e */
[----:B------:R-:W-:Y:S05]  /*24f10*/  WARPSYNC.COLLECTIVE R15, `(.L_x_5559) ;  /* 0x000000000f087348 */ /* 0x000fea0003c00000 */
[----:B------:R0:W1:Y:S02]  /*24f20*/  SHFL.IDX P6, R14, R13, R12, R11 ;  /* 0x0000000c0d0e7389 */ /* 0x00006400000c000b */
[----:B01----:R-:W-:Y:S01]  /*24f30*/  ENDCOLLECTIVE ;  /* 0x000000000000791b */ /* 0x003fe20003800000 */
.L_x_5559:
        /* <DEDUP_REMOVED lines=12> */
.L_x_5560:
[----:B------:R-:W-:Y:S02]  /*25000*/  IMAD.MOV.U32 R13, RZ, RZ, R3 ;  /* 0x000000ffff0d7224 */ /* 0x000fe400078e0003 */
[----:B------:R-:W-:Y:S02]  /*25010*/  IMAD.MOV.U32 R12, RZ, RZ, 0x2 ;  /* 0x00000002ff0c7424 */ /* 0x000fe400078e00ff */
[----:B------:R-:W-:-:S07]  /*25020*/  IMAD.MOV.U32 R5, RZ, RZ, R14 ;  /* 0x000000ffff057224 */ /* 0x000fce00078e000e */
[----:B------:R-:W-:Y:S05]  /*25030*/  WARPSYNC.COLLECTIVE R15, `(.L_x_5561) ;  /* 0x000000000f087348 */ /* 0x000fea0003c00000 */
[----:B------:R0:W1:Y:S02]  /*25040*/  SHFL.IDX P6, R14, R13, R12, R11 ;  /* 0x0000000c0d0e7389 */ /* 0x00006400000c000b */
[----:B01----:R-:W-:Y:S01]  /*25050*/  ENDCOLLECTIVE ;  /* 0x000000000000791b */ /* 0x003fe20003800000 */
.L_x_5561:
        /* <DEDUP_REMOVED lines=10> */
.L_x_5562:
        /* <DEDUP_REMOVED lines=11> */
.L_x_5563:
        /* <DEDUP_REMOVED lines=10> */
.L_x_5564:
[----:B------:R-:W-:Y:S01]  /*25250*/  @!PT LDS RZ, [RZ] ;  /* 0x00000000fffff984 */ /* 0x000fe20000000800 */
[----:B------:R-:W-:Y:S01]  /*25260*/  @!PT LDS RZ, [RZ] ;  /* 0x00000000fffff984 */ /* 0x000fe20000000800 */
[----:B------:R-:W-:Y:S01]  /*25270*/  @!PT LDS RZ, [RZ] ;  /* 0x00000000fffff984 */ /* 0x000fe20000000800 */
[----:B------:R1:W-:Y:S01]  /*25280*/  @!P0 LDGSTS.E.BYPASS.LTC128B.128 [R23+0x21400], desc[UR40][R4.64], !P1 ;  /* 0x2140000004178fae */ /* 0x0003e2000c901d68 */
[----:B------:R-:W-:Y:S01]  /*25290*/  IMAD.MOV.U32 R0, RZ, RZ, R14 ;  /* 0x000000ffff007224 */ /* 0x000fe200078e000e */
[----:B------:R-:W-:Y:S06]  /*252a0*/  BRA `(.L_x_5565) ;  /* 0xffffffa000387947 */ /* 0x000fec000383ffff */
.L_x_5438:
        /* <DEDUP_REMOVED lines=45> */
.L_x_5567:
[----:B------:R-:W-:Y:S05]  /*25580*/  BSYNC B0 ;  /* 0x0000000000007941 */ /* 0x000fea0003800000 */
.L_x_5566:
        /* <DEDUP_REMOVED lines=11> */
.L_x_5568:
        /* <DEDUP_REMOVED lines=39> */
.L_x_5569:
        /* <DEDUP_REMOVED lines=8> */
.L_x_5570:
        /* <DEDUP_REMOVED lines=33> */
.L_x_5571:
[----:B------:R-:W-:Y:S02]  /*25b40*/  IMAD.MOV.U32 R13, RZ, RZ, R5 ;  /* 0x000000ffff0d7224 */ /* 0x000fe400078e0005 */
[----:B------:R-:W-:-:S07]  /*25b50*/  IMAD.MOV.U32 R8, RZ, RZ, R14 ;  /* 0x000000ffff087224 */ /* 0x000fce00078e000e */
[----:B------:R-:W-:Y:S05]  /*25b60*/  WARPSYNC.COLLECTIVE R15, `(.L_x_5572) ;  /* 0x000000000f087348 */ /* 0x000fea0003c00000 */
[----:B------:R0:W1:Y:S02]  /*25b70*/  SHFL.IDX P6, R14, R13, R12, R11 ;  /* 0x0000000c0d0e7389 */ /* 0x00006400000c000b */
[----:B01----:R-:W-:Y:S01]  /*25b80*/  ENDCOLLECTIVE ;  /* 0x000000000000791b */ /* 0x003fe20003800000 */
.L_x_5572:
        /* <DEDUP_REMOVED lines=23> */
.L_x_5573:
        /* <DEDUP_REMOVED lines=9> */
.L_x_5574:
[----:B------:R-:W-:Y:S01]  /*25d90*/  IMAD.MOV.U32 R2, RZ, RZ, R14 ;  /* 0x000000ffff027224 */ /* 0x000fe200078e000e */
[----:B------:R-:W-:Y:S06]  /*25da0*/  BRA `(.L_x_5575) ;  /* 0xffffffa400147947 */ /* 0x000fec000383ffff */
.L_x_5443:
[----:B-1----:R1:W2:Y:S02]  /*25db0*/  SYNCS.PHASECHK.TRANS64.TRYWAIT P0, [R18+URZ+0x38820], R0 ;  /* 0x03882000120075a7 */ /* 0x0022a4000800017f */
[----:B--2---:R-:W-:Y:S05]  /*25dc0*/  @!P0 NANOSLEEP.SYNCS 0x989680 ;  /* 0x009896800000895d */ /* 0x004fea0003900000 */
[----:B------:R-:W2:Y:S02]  /*25dd0*/  @!P0 SYNCS.PHASECHK.TRANS64 P0, [R18+URZ+0x38820], R0 ;  /* 0x03882000120085a7 */ /* 0x000ea4000800007f */
[----:B--2---:R-:W-:Y:S05]  /*25de0*/  @!P0 BRA `(.L_x_5443) ;  /* 0xfffffffc00f08947 */ /* 0x004fea000383ffff */
[----:B------:R-:W-:Y:S05]  /*25df0*/  BRA `(.L_x_5576) ;  /* 0xffffffa400bc7947 */ /* 0x000fea000383ffff */
.L_x_5446:
[----:B-1----:R1:W2:Y:S02]  /*25e00*/  SYNCS.PHASECHK.TRANS64.TRYWAIT P0, [R26+URZ+0x38860], R0 ;  /* 0x038860001a0075a7 */ /* 0x0022a4000800017f */
[----:B--2---:R-:W-:Y:S05]  /*25e10*/  @!P0 NANOSLEEP.SYNCS 0x989680 ;  /* 0x009896800000895d */ /* 0x004fea0003900000 */
[----:B------:R-:W2:Y:S02]  /*25e20*/  @!P0 SYNCS.PHASECHK.TRANS64 P0, [R26+URZ+0x38860], R0 ;  /* 0x038860001a0085a7 */ /* 0x000ea4000800007f */
[----:B--2---:R-:W-:Y:S05]  /*25e30*/  @!P0 BRA `(.L_x_5446) ;  /* 0xfffffffc00f08947 */ /* 0x004fea000383ffff */
[----:B------:R-:W-:Y:S05]  /*25e40*/  BRA `(.L_x_5577) ;  /* 0xffffffa400cc7947 */ /* 0x000fea000383ffff */
.L_x_5447:
        /* <DEDUP_REMOVED lines=8> */
.L_x_5579:
[----:B------:R-:W-:Y:S05]  /*25ed0*/  BSYNC B0 ;  /* 0x0000000000007941 */ /* 0x000fea0003800000 */
.L_x_5578:
        /* <DEDUP_REMOVED lines=15> */
.L_x_5580:
        /* <DEDUP_REMOVED lines=39> */
.L_x_5581:
[----:B------:R-:W-:Y:S02]  /*26240*/  IMAD.MOV.U32 R13, RZ, RZ, R5 ;  /* 0x000000ffff0d7224 */ /* 0x000fe400078e0005 */
[----:B------:R-:W-:-:S07]  /*26250*/  IMAD.MOV.U32 R3, RZ, RZ, R14 ;  /* 0x000000ffff037224 */ /* 0x000fce00078e000e */
[----:B------:R-:W-:Y:S05]  /*26260*/  WARPSYNC.COLLECTIVE R15, `(.L_x_5582) ;  /* 0x000000000f087348 */ /* 0x000fea0003c00000 */
[----:B------:R0:W1:Y:S02]  /*26270*/  SHFL.IDX P6, R14, R13, R12, R11 ;  /* 0x0000000c0d0e7389 */ /* 0x00006400000c000b */
[----:B01----:R-:W-:Y:S01]  /*26280*/  ENDCOLLECTIVE ;  /* 0x000000000000791b */ /* 0x003fe20003800000 */
.L_x_5582:
        /* <DEDUP_REMOVED lines=29> */
.L_x_5583:
[----:B------:R-:W-:Y:S02]  /*26460*/  IMAD.MOV.U32 R13, RZ, RZ, R5 ;  /* 0x000000ffff0d7224 */ /* 0x000fe400078e0005 */
[----:B------:R-:W-:-:S07]  /*26470*/  IMAD.MOV.U32 R7, RZ, RZ, R14 ;  /* 0x000000ffff077224 */ /* 0x000fce00078e000e */
[----:B------:R-:W-:Y:S05]  /*26480*/  WARPSYNC.COLLECTIVE R15, `(.L_x_5584) ;  /* 0x000000000f087348 */ /* 0x000fea0003c00000 */
[----:B------:R0:W1:Y:S02]  /*26490*/  SHFL.IDX P6, R14, R13, R12, R11 ;  /* 0x0000000c0d0e7389 */ /* 0x00006400000c000b */
[----:B01----:R-:W-:Y:S01]  /*264a0*/  ENDCOLLECTIVE ;  /* 0x000000000000791b */ /* 0x003fe20003800000 */
.L_x_5584:
        /* <DEDUP_REMOVED lines=29> */
.L_x_5585:
[----:B------:R-:W-:Y:S02]  /*26680*/  IMAD.MOV.U32 R13, RZ, RZ, R5 ;  /* 0x000000ffff0d7224 */ /* 0x000fe400078e0005 */
[----:B------:R-:W-:-:S07]  /*26690*/  IMAD.MOV.U32 R6, RZ, RZ, R14 ;  /* 0x000000ffff067224 */ /* 0x000fce00078e000e */
[----:B------:R-:W-:Y:S05]  /*266a0*/  WARPSYNC.COLLECTIVE R15, `(.L_x_5586) ;  /* 0x000000000f087348 */ /* 0x000fea0003c00000 */
[----:B------:R0:W1:Y:S02]  /*266b0*/  SHFL.IDX P6, R14, R13, R12, R11 ;  /* 0x0000000c0d0e7389 */ /* 0x00006400000c000b */
[----:B01----:R-:W-:Y:S01]  /*266c0*/  ENDCOLLECTIVE ;  /* 0x000000000000791b */ /* 0x003fe20003800000 */
.L_x_5586:
[----:B------:R-:W-:Y:S01]  /*266d0*/  IMAD.MOV.U32 R2, RZ, RZ, R14 ;  /* 0x000000ffff027224 */ /* 0x000fe200078e000e */
[----:B------:R-:W-:Y:S06]  /*266e0*/  BRA `(.L_x_5587) ;  /* 0xffffffa4005c7947 */ /* 0x000fec000383ffff */
.L_x_5454:
[----:B0-----:R0:W1:Y:S02]  /*266f0*/  SYNCS.PHASECHK.TRANS64.TRYWAIT P0, [R6+URZ+0x38840], R25 ;  /* 0x03884019060075a7 */ /* 0x001064000800017f */
[----:B-1----:R-:W-:Y:S05]  /*26700*/  @!P0 NANOSLEEP.SYNCS 0x989680 ;  /* 0x009896800000895d */ /* 0x002fea0003900000 */
[----:B------:R-:W1:Y:S02]  /*26710*/  @!P0 SYNCS.PHASECHK.TRANS64 P0, [R6+URZ+0x38840], R25 ;  /* 0x03884019060085a7 */ /* 0x000e64000800007f */
[----:B-1----:R-:W-:Y:S05]  /*26720*/  @!P0 BRA `(.L_x_5454) ;  /* 0xfffffffc00f08947 */ /* 0x002fea000383ffff */
[----:B------:R-:W-:Y:S05]  /*26730*/  BRA `(.L_x_5588) ;  /* 0xffffffa800e87947 */ /* 0x000fea000383ffff */
.L_x_5455:
        /* <DEDUP_REMOVED lines=8> */
.L_x_5590:
[----:B------:R-:W-:Y:S05]  /*267c0*/  BSYNC B1 ;  /* 0x0000000000017941 */ /* 0x000fea0003800000 */
.L_x_5589:
        /* <DEDUP_REMOVED lines=9> */
.L_x_5591:
[----:B------:R-:W-:Y:S02]  /*26860*/  IMAD.MOV.U32 R13, RZ, RZ, R26 ;  /* 0x000000ffff0d7224 */ /* 0x000fe400078e001a */
[----:B------:R-:W-:Y:S02]  /*26870*/  IMAD.MOV.U32 R12, RZ, RZ, 0x1 ;  /* 0x00000001ff0c7424 */ /* 0x000fe400078e00ff */
[----:B------:R-:W-:-:S07]  /*26880*/  IMAD.MOV.U32 R2, RZ, RZ, R14 ;  /* 0x000000ffff027224 */ /* 0x000fce00078e000e */
[----:B------:R-:W-:Y:S05]  /*26890*/  WARPSYNC.COLLECTIVE R15, `(.L_x_5592) ;  /* 0x000000000f087348 */ /* 0x000fea0003c00000 */
[----:B------:R0:W1:Y:S02]  /*268a0*/  SHFL.IDX P6, R14, R13, R12, R11 ;  /* 0x0000000c0d0e7389 */ /* 0x00006400000c000b */
[----:B01----:R-:W-:Y:S01]  /*268b0*/  ENDCOLLECTIVE ;  /* 0x000000000000791b */ /* 0x003fe20003800000 */
.L_x_5592:
        /* <DEDUP_REMOVED lines=11> */
.L_x_5593:
[----:B------:R-:W-:Y:S02]  /*26970*/  IMAD.MOV.U32 R13, RZ, RZ, R26 ;  /* 0x000000ffff0d7224 */ /* 0x000fe400078e001a */
[----:B------:R-:W-:Y:S02]  /*26980*/  IMAD.MOV.U32 R12, RZ, RZ, 0x2 ;  /* 0x00000002ff0c7424 */ /* 0x000fe400078e00ff */
[----:B------:R-:W-:-:S07]  /*26990*/  IMAD.MOV.U32 R2, RZ, RZ, R14 ;  /* 0x000000ffff027224 */ /* 0x000fce00078e000e */
[----:B------:R-:W-:Y:S05]  /*269a0*/  WARPSYNC.COLLECTIVE R15, `(.L_x_5594) ;  /* 0x000000000f087348 */ /* 0x000fea0003c00000 */
[----:B------:R0:W1:Y:S02]  /*269b0*/  SHFL.IDX P6, R14, R13, R12, R11 ;  /* 0x0000000c0d0e7389 */ /* 0x00006400000c000b */
[----:B01----:R-:W-:Y:S01]  /*269c0*/  ENDCOLLECTIVE ;  /* 0x000000000000791b */ /* 0x003fe20003800000 */
.L_x_5594:
        /* <DEDUP_REMOVED lines=11> */
.L_x_5595:
[----:B------:R-:W-:Y:S02]  /*26a80*/  IMAD.MOV.U32 R13, RZ, RZ, R26 ;  /* 0x000000ffff0d7224 */ /* 0x000fe400078e001a */
[----:B------:R-:W-:Y:S02]  /*26a90*/  IMAD.MOV.U32 R12, RZ, RZ, 0x3 ;  /* 0x00000003ff0c7424 */ /* 0x000fe400078e00ff */
[----:B------:R-:W-:-:S07]  /*26aa0*/  IMAD.MOV.U32 R2, RZ, RZ, R14 ;  /* 0x000000ffff027224 */ /* 0x000fce00078e000e */
[----:B------:R-:W-:Y:S05]  /*26ab0*/  WARPSYNC.COLLECTIVE R15, `(.L_x_5596) ;  /* 0x000000000f087348 */ /* 0x000fea0003c00000 */
[----:B------:R0:W1:Y:S02]  /*26ac0*/  SHFL.IDX P6, R14, R13, R12, R11 ;  /* 0x0000000c0d0e7389 */ /* 0x00006400000c000b */
[----:B01----:R-:W-:Y:S01]  /*26ad0*/  ENDCOLLECTIVE ;  /* 0x000000000000791b */ /* 0x003fe20003800000 */
.L_x_5596:
        /* <DEDUP_REMOVED lines=11> */
.L_x_5597:
[----:B------:R-:W-:Y:S01]  /*26b90*/  IMAD.MOV.U32 R2, RZ, RZ, R14 ;  /* 0x000000ffff027224 */ /* 0x000fe200078e000e */
[----:B------:R-:W-:Y:S06]  /*26ba0*/  BRA `(.L_x_5598) ;  /* 0xffffffa800707947 */ /* 0x000fec000383ffff */
.L_x_5460:
[----:B---3--:R3:W4:Y:S02]  /*26bb0*/  SYNCS.PHASECHK.TRANS64.TRYWAIT P0, [R6+URZ+0x38860], R25 ;  /* 0x03886019060075a7 */ /* 0x008724000800017f */
[----:B----4-:R-:W-:Y:S05]  /*26bc0*/  @!P0 NANOSLEEP.SYNCS 0x989680 ;  /* 0x009896800000895d */ /* 0x010fea0003900000 */
[----:B------:R-:W4:Y:S02]  /*26bd0*/  @!P0 SYNCS.PHASECHK.TRANS64 P0, [R6+URZ+0x38860], R25 ;  /* 0x03886019060085a7 */ /* 0x000f24000800007f */
[----:B----4-:R-:W-:Y:S05]  /*26be0*/  @!P0 BRA `(.L_x_5460) ;  /* 0xfffffffc00f08947 */ /* 0x010fea000383ffff */
[----:B------:R-:W-:Y:S05]  /*26bf0*/  BRA `(.L_x_5599) ;  /* 0xffffffa800c07947 */ /* 0x000fea000383ffff */
.L_x_5461:
        /* <DEDUP_REMOVED lines=8> */
.L_x_5601:
[----:B------:R-:W-:Y:S05]  /*26c80*/  BSYNC B1 ;  /* 0x0000000000017941 */ /* 0x000fea0003800000 */
.L_x_5600:
        /* <DEDUP_REMOVED lines=13> */
.L_x_5602:
        /* <DEDUP_REMOVED lines=17> */
.L_x_5603:
        /* <DEDUP_REMOVED lines=16> */
.L_x_5604:
        /* <DEDUP_REMOVED lines=19> */
.L_x_5605:
        /* <DEDUP_REMOVED lines=14> */
.L_x_5606:
        /* <DEDUP_REMOVED lines=16> */
.L_x_5607:
        /* <DEDUP_REMOVED lines=14> */
.L_x_5608:
[----:B------:R-:W-:Y:S05]  /*27360*/  BRA `(.L_x_5609) ;  /* 0xffffffa800247947 */ /* 0x000fea000383ffff */
.L_x_5469:
        /* <DEDUP_REMOVED lines=8> */
.L_x_5611:
[----:B------:R-:W-:Y:S05]  /*273f0*/  BSYNC B0 ;  /* 0x0000000000007941 */ /* 0x000fea0003800000 */
.L_x_5610:
        /* <DEDUP_REMOVED lines=9> */
.L_x_5612:
        /* <DEDUP_REMOVED lines=23> */
.L_x_5613:
[----:B------:R-:W-:Y:S01]  /*27600*/  IMAD.MOV.U32 R12, RZ, RZ, 0x2 ;  /* 0x00000002ff0c7424 */ /* 0x000fe200078e00ff */
[----:B------:R-:W-:-:S05]  /*27610*/  SEL R4, R14, RZ, P1 ;  /* 0x000000ff0e047207 */ /* 0x000fca0000800000 */
[----:B------:R-:W-:-:S04]  /*27620*/  IMAD.IADD R4, R13, 0x1, R4 ;  /* 0x000000010d047824 */ /* 0x000fc800078e0204 */
[----:B------:R-:W-:-:S07]  /*27630*/  IMAD.MOV.U32 R13, RZ, RZ, R4 ;  /* 0x000000ffff0d7224 */ /* 0x000fce00078e0004 */
[----:B------:R-:W-:Y:S05]  /*27640*/  WARPSYNC.COLLECTIVE R15, `(.L_x_5614) ;  /* 0x000000000f087348 */ /* 0x000fea0003c00000 */
[----:B------:R0:W1:Y:S02]  /*27650*/  SHFL.UP P6, R14, R13, R12, R11 ;  /* 0x0400000c0d0e7389 */ /* 0x00006400000c000b */
[----:B01----:R-:W-:Y:S01]  /*27660*/  ENDCOLLECTIVE ;  /* 0x000000000000791b */ /* 0x003fe20003800000 */
.L_x_5614:
[----:B------:R-:W-:Y:S01]  /*27670*/  IMAD.MOV.U32 R12, RZ, RZ, 0x4 ;  /* 0x00000004ff0c7424 */ /* 0x000fe200078e00ff */
[----:B------:R-:W-:-:S05]  /*27680*/  SEL R3, R14, RZ, P2 ;  /* 0x000000ff0e037207 */ /* 0x000fca0001000000 */
[----:B------:R-:W-:-:S04]  /*27690*/  IMAD.IADD R2, R4, 0x1, R3 ;  /* 0x0000000104027824 */ /* 0x000fc800078e0203 */
[----:B------:R-:W-:-:S07]  /*276a0*/  IMAD.MOV.U32 R13, RZ, RZ, R2 ;  /* 0x000000ffff0d7224 */ /* 0x000fce00078e0002 */
[----:B------:R-:W-:Y:S05]  /*276b0*/  WARPSYNC.COLLECTIVE R15, `(.L_x_5615) ;  /* 0x000000000f087348 */ /* 0x000fea0003c00000 */
[----:B------:R0:W1:Y:S02]  /*276c0*/  SHFL.UP P6, R14, R13, R12, R11 ;  /* 0x0400000c0d0e7389 */ /* 0x00006400000c000b */
[----:B01----:R-:W-:Y:S01]  /*276d0*/  ENDCOLLECTIVE ;  /* 0x000000000000791b */ /* 0x003fe20003800000 */
.L_x_5615:
[----:B------:R-:W-:Y:S01]  /*276e0*/  IMAD.MOV.U32 R12, RZ, RZ, 0x8 ;  /* 0x00000008ff0c7424 */ /* 0x000fe200078e00ff */
[----:B------:R-:W-:-:S05]  /*276f0*/  SEL R3, R14, RZ, P3 ;  /* 0x000000ff0e037207 */ /* 0x000fca0001800000 */
[----:B------:R-:W-:-:S04]  /*27700*/  IMAD.IADD R3, R2, 0x1, R3 ;  /* 0x0000000102037824 */ /* 0x000fc800078e0203 */
[----:B------:R-:W-:-:S07]  /*27710*/  IMAD.MOV.U32 R13, RZ, RZ, R3 ;  /* 0x000000ffff0d7224 */ /* 0x000fce00078e0003 */
[----:B------:R-:W-:Y:S05]  /*27720*/  WARPSYNC.COLLECTIVE R15, `(.L_x_5616) ;  /* 0x000000000f087348 */ /* 0x000fea0003c00000 */
[----:B------:R0:W1:Y:S02]  /*27730*/  SHFL.UP P6, R14, R13, R12, R11 ;  /* 0x0400000c0d0e7389 */ /* 0x00006400000c000b */
[----:B01----:R-:W-:Y:S01]  /*27740*/  ENDCOLLECTIVE ;  /* 0x000000000000791b */ /* 0x003fe20003800000 */
.L_x_5616:
[----:B------:R-:W-:Y:S01]  /*27750*/  IMAD.MOV.U32 R12, RZ, RZ, 0x10 ;  /* 0x00000010ff0c7424 */ /* 0x000fe200078e00ff */
[----:B------:R-:W-:-:S05]  /*27760*/  SEL R4, R14, RZ, P4 ;  /* 0x000000ff0e047207 */ /* 0x000fca0002000000 */
[----:B------:R-:W-:-:S04]  /*27770*/  IMAD.IADD R4, R3, 0x1, R4 ;  /* 0x0000000103047824 */ /* 0x000fc800078e0204 */
[----:B------:R-:W-:-:S07]  /*27780*/  IMAD.MOV.U32 R13, RZ, RZ, R4 ;  /* 0x000000ffff0d7224 */ /* 0x000fce00078e0004 */
[----:B------:R-:W-:Y:S05]  /*27790*/  WARPSYNC.COLLECTIVE R15, `(.L_x_5617) ;  /* 0x000000000f087348 */ /* 0x000fea0003c00000 */
[----:B------:R0:W1:Y:S02]  /*277a0*/  SHFL.UP P6, R14, R13, R12, R11 ;  /* 0x0400000c0d0e7389 */ /* 0x00006400000c000b */
[----:B01----:R-:W-:Y:S01]  /*277b0*/  ENDCOLLECTIVE ;  /* 0x000000000000791b */ /* 0x003fe20003800000 */
.L_x_5617:
        /* <DEDUP_REMOVED lines=8> */
.L_x_5618:
[----:B------:R-:W-:Y:S05]  /*27840*/  BRA `(.L_x_5619) ;  /* 0xffffffa800c07947 */ /* 0x000fea000383ffff */
.L_x_5472:
[----:B------:R-:W-:Y:S01]  /*27850*/  BSSY B0, `(.L_x_5620) ;  /* 0x0000007000007945 */ /* 0x000fe20003800000 */
[----:B------:R-:W-:Y:S02]  /*27860*/  IMAD.MOV.U32 R12, RZ, RZ, 0x1 ;  /* 0x00000001ff0c7424 */ /* 0x000fe400078e00ff */
[----:B------:R-:W-:Y:S02]  /*27870*/  IMAD.MOV.U32 R11, RZ, RZ, RZ ;  /* 0x000000ffff0b7224 */ /* 0x000fe400078e00ff */
[----:B------:R-:W-:-:S07]  /*27880*/  IMAD.MOV.U32 R15, RZ, RZ, -0x1 ;  /* 0xffffffffff0f7424 */ /* 0x000fce00078e00ff */
[----:B------:R-:W-:Y:S05]  /*27890*/  WARPSYNC.COLLECTIVE R15, `(.L_x_5621) ;  /* 0x000000000f087348 */ /* 0x000fea0003c00000 */
[----:B------:R0:W1:Y:S02]  /*278a0*/  SHFL.UP P6, R14, R13, R12, R11 ;  /* 0x0400000c0d0e7389 */ /* 0x00006400000c000b */
[----:B01----:R-:W-:Y:S01]  /*278b0*/  ENDCOLLECTIVE ;  /* 0x000000000000791b */ /* 0x003fe20003800000 */
.L_x_5621:
[----:B------:R-:W-:Y:S05]  /*278c0*/  BSYNC B0 ;  /* 0x0000000000007941 */ /* 0x000fea0003800000 */
.L_x_5620:
        /* <DEDUP_REMOVED lines=8> */
.L_x_5622:
[----:B------:R-:W-:Y:S01]  /*27950*/  IMAD.MOV.U32 R12, RZ, RZ, 0x4 ;  /* 0x00000004ff0c7424 */ /* 0x000fe200078e00ff */
[----:B------:R-:W-:-:S05]  /*27960*/  SEL R2, R14, RZ, P2 ;  /* 0x000000ff0e027207 */ /* 0x000fca0001000000 */
[----:B------:R-:W-:-:S04]  /*27970*/  IMAD.IADD R2, R13, 0x1, R2 ;  /* 0x000000010d027824 */ /* 0x000fc800078e0202 */
[----:B------:R-:W-:-:S07]  /*27980*/  IMAD.MOV.U32 R13, RZ, RZ, R2 ;  /* 0x000000ffff0d7224 */ /* 0x000fce00078e0002 */
[----:B------:R-:W-:Y:S05]  /*27990*/  WARPSYNC.COLLECTIVE R15, `(.L_x_5623) ;  /* 0x000000000f087348 */ /* 0x000fea0003c00000 */
[----:B------:R0:W1:Y:S02]  /*279a0*/  SHFL.UP P6, R14, R13, R12, R11 ;  /* 0x0400000c0d0e7389 */ /* 0x00006400000c000b */
[----:B01----:R-:W-:Y:S01]  /*279b0*/  ENDCOLLECTIVE ;  /* 0x000000000000791b */ /* 0x003fe20003800000 */
.L_x_5623:
[----:B------:R-:W-:Y:S01]  /*279c0*/  IMAD.MOV.U32 R12, RZ, RZ, 0x8 ;  /* 0x00000008ff0c7424 */ /* 0x000fe200078e00ff */
[----:B------:R-:W-:-:S05]  /*279d0*/  SEL R3, R14, RZ, P3 ;  /* 0x000000ff0e037207 */ /* 0x000fca0001800000 */
[----:B------:R-:W-:-:S04]  /*279e0*/  IMAD.IADD R3, R2, 0x1, R3 ;  /* 0x0000000102037824 */ /* 0x000fc800078e0203 */
[----:B------:R-:W-:-:S07]  /*279f0*/  IMAD.MOV.U32 R13, RZ, RZ, R3 ;  /* 0x000000ffff0d7224 */ /* 0x000fce00078e0003 */
[----:B------:R-:W-:Y:S05]  /*27a00*/  WARPSYNC.COLLECTIVE R15, `(.L_x_5624) ;  /* 0x000000000f087348 */ /* 0x000fea0003c00000 */
[----:B------:R0:W1:Y:S02]  /*27a10*/  SHFL.UP P6, R14, R13, R12, R11 ;  /* 0x0400000c0d0e7389 */ /* 0x00006400000c000b */
[----:B01----:R-:W-:Y:S01]  /*27a20*/  ENDCOLLECTIVE ;  /* 0x000000000000791b */ /* 0x003fe20003800000 */
.L_x_5624:
[----:B------:R-:W-:Y:S01]  /*27a30*/  IMAD.MOV.U32 R12, RZ, RZ, 0x10 ;  /* 0x00000010ff0c7424 */ /* 0x000fe200078e00ff */
[----:B------:R-:W-:-:S05]  /*27a40*/  SEL R4, R14, RZ, P4 ;  /* 0x000000ff0e047207 */ /* 0x000fca0002000000 */
[----:B------:R-:W-:-:S04]  /*27a50*/  IMAD.IADD R4, R3, 0x1, R4 ;  /* 0x0000000103047824 */ /* 0x000fc800078e0204 */
[----:B------:R-:W-:-:S07]  /*27a60*/  IMAD.MOV.U32 R13, RZ, RZ, R4 ;  /* 0x000000ffff0d7224 */ /* 0x000fce00078e0004 */
[----:B------:R-:W-:Y:S05]  /*27a70*/  WARPSYNC.COLLECTIVE R15, `(.L_x_5625) ;  /* 0x000000000f087348 */ /* 0x000fea0003c00000 */
[----:B------:R0:W1:Y:S02]  /*27a80*/  SHFL.UP P6, R14, R13, R12, R11 ;  /* 0x0400000c0d0e7389 */ /* 0x00006400000c000b */
[----:B01----:R-:W-:Y:S01]  /*27a90*/  ENDCOLLECTIVE ;  /* 0x000000000000791b */ /* 0x003fe20003800000 */
.L_x_5625:
        /* <DEDUP_REMOVED lines=8> */
.L_x_5626:
[----:B------:R-:W-:Y:S05]  /*27b20*/  BRA `(.L_x_5627) ;  /* 0xffffffa800ac7947 */ /* 0x000fea000383ffff */
.L_x_5474:
[----:B------:R-:W-:Y:S01]  /*27b30*/  BSSY B0, `(.L_x_5628) ;  /* 0x0000006000007945 */ /* 0x000fe20003800000 */
[----:B------:R-:W-:Y:S01]  /*27b40*/  PLOP3.LUT P6, PT, P6, PT, PT, 0x8, 0x0 ;  /* 0x000000000000781c */ /* 0x000fe200037ce170 */
[----:B------:R-:W-:-:S12]  /*27b50*/  IMAD.MOV.U32 R15, RZ, RZ, -0x1 ;  /* 0xffffffffff0f7424 */ /* 0x000fd800078e00ff */
[----:B0-----:R-:W-:Y:S05]  /*27b60*/  WARPSYNC.COLLECTIVE R15, `(.L_x_5629) ;  /* 0x000000000f087348 */ /* 0x001fea0003c00000 */
[----:B------:R-:W-:Y:S01]  /*27b70*/  VOTE.ANY R14, PT, P6 ;  /* 0x00000000000e7806 */ /* 0x000fe200030e0100 */
[----:B0-----:R-:W-:Y:S06]  /*27b80*/  ENDCOLLECTIVE ;  /* 0x000000000000791b */ /* 0x001fec0003800000 */
.L_x_5629:
[----:B------:R-:W-:Y:S05]  /*27b90*/  BSYNC B0 ;  /* 0x0000000000007941 */ /* 0x000fea0003800000 */
.L_x_5628:
        /* <DEDUP_REMOVED lines=10> */
.L_x_5630:
[----:B------:R-:W-:Y:S02]  /*27c40*/  IMAD.MOV.U32 R13, RZ, RZ, R5 ;  /* 0x000000ffff0d7224 */ /* 0x000fe400078e0005 */
[----:B------:R-:W-:-:S07]  /*27c50*/  IMAD.MOV.U32 R25, RZ, RZ, R14 ;  /* 0x000000ffff197224 */ /* 0x000fce00078e000e */
[----:B------:R-:W-:Y:S05]  /*27c60*/  WARPSYNC.COLLECTIVE R15, `(.L_x_5631) ;  /* 0x000000000f087348 */ /* 0x000fea0003c00000 */
[----:B------:R0:W1:Y:S02]  /*27c70*/  SHFL.IDX P6, R14, R13, R12, R11 ;  /* 0x0000000c0d0e7389 */ /* 0x00006400000c000b */
[----:B01----:R-:W-:Y:S01]  /*27c80*/  ENDCOLLECTIVE ;  /* 0x000000000000791b */ /* 0x003fe20003800000 */
.L_x_5631:
[----:B------:R-:W-:Y:S01]  /*27c90*/  IMAD.MOV.U32 R5, RZ, RZ, R14 ;  /* 0x000000ffff057224 */ /* 0x000fe200078e000e */
[----:B------:R-:W-:Y:S06]  /*27ca0*/  BRA `(.L_x_5632) ;  /* 0xffffffa8008c7947 */ /* 0x000fec000383ffff */
.L_x_5476:
[----:B------:R-:W-:Y:S01]  /*27cb0*/  BSSY B0, `(.L_x_5633) ;  /* 0x0000007000007945 */ /* 0x000fe20003800000 */
[----:B------:R-:W-:Y:S02]  /*27cc0*/  IMAD.MOV.U32 R13, RZ, RZ, R2 ;  /* 0x000000ffff0d7224 */ /* 0x000fe400078e0002 */
[----:B------:R-:W-:Y:S02]  /*27cd0*/  IMAD.MOV.U32 R11, RZ, RZ, 0x1f ;  /* 0x0000001fff0b7424 */ /* 0x000fe400078e00ff */
[----:B------:R-:W-:-:S07]  /*27ce0*/  IMAD.MOV.U32 R15, RZ, RZ, -0x1 ;  /* 0xffffffffff0f7424 */ /* 0x000fce00078e00ff */
[----:B0123--:R-:W-:Y:S05]  /*27cf0*/  WARPSYNC.COLLECTIVE R15, `(.L_x_5634) ;  /* 0x000000000f087348 */ /* 0x00ffea0003c00000 */
[----:B------:R4:W0:Y:S02]  /*27d00*/  SHFL.IDX P6, R14, R13, R12, R11 ;  /* 0x0000000c0d0e7389 */ /* 0x00082400000c000b */
[----:B01234-:R-:W-:Y:S01]  /*27d10*/  ENDCOLLECTIVE ;  /* 0x000000000000791b */ /* 0x01ffe20003800000 */
.L_x_5634:
[----:B------:R-:W-:Y:S05]  /*27d20*/  BSYNC B0 ;  /* 0x0000000000007941 */ /* 0x000fea0003800000 */
.L_x_5633:
[----:B------:R-:W-:Y:S01]  /*27d30*/  IMAD.MOV.U32 R24, RZ, RZ, R14 ;  /* 0x000000ffff187224 */ /* 0x000fe200078e000e */
[----:B------:R-:W-:Y:S06]  /*27d40*/  BRA `(.L_x_5475) ;  /* 0xffffffa8007c7947 */ /* 0x000fec000383ffff */
.L_x_5482:
[----:B0-----:R0:W1:Y:S02]  /*27d50*/  SYNCS.PHASECHK.TRANS64.TRYWAIT P0, [R7+URZ+0x38820], R0 ;  /* 0x03882000070075a7 */ /* 0x001064000800017f */
[----:B-1----:R-:W-:Y:S05]  /*27d60*/  @!P0 NANOSLEEP.SYNCS 0x989680 ;  /* 0x009896800000895d */ /* 0x002fea0003900000 */
[----:B------:R-:W1:Y:S02]  /*27d70*/  @!P0 SYNCS.PHASECHK.TRANS64 P0, [R7+URZ+0x38820], R0 ;  /* 0x03882000070085a7 */ /* 0x000e64000800007f */
[----:B-1----:R-:W-:Y:S05]  /*27d80*/  @!P0 BRA `(.L_x_5482) ;  /* 0xfffffffc00f08947 */ /* 0x002fea000383ffff */
[----:B------:R-:W-:Y:S05]  /*27d90*/  BRA `(.L_x_5635) ;  /* 0xffffffb000d87947 */ /* 0x000fea000383ffff */
.L_x_5483:
        /* <DEDUP_REMOVED lines=11> */
.L_x_5637:
[----:B------:R-:W-:Y:S05]  /*27e50*/  BSYNC B0 ;  /* 0x0000000000007941 */ /* 0x000fea0003800000 */
.L_x_5636:
[----:B------:R-:W-:Y:S05]  /*27e60*/  BRA `(.L_x_5638) ;  /* 0xffffffb000c07947 */ /* 0x000fea000383ffff */
.L_x_5484:
[----:B------:R-:W-:Y:S01]  /*27e70*/  BSSY B0, `(.L_x_5639) ;  /* 0x0000006000007945 */ /* 0x000fe20003800000 */
[----:B------:R-:W-:-:S07]  /*27e80*/  IMAD.MOV.U32 R15, RZ, RZ, -0x1 ;  /* 0xffffffffff0f7424 */ /* 0x000fce00078e00ff */
[----:B0-23--:R-:W-:Y:S05]  /*27e90*/  WARPSYNC.COLLECTIVE R15, `(.L_x_5640) ;  /* 0x000000000f0c7348 */ /* 0x00dfea0003c00000 */
[----:B------:R-:W-:Y:S02]  /*27ea0*/  ELECT P6, UR62, PT ;  /* 0x00000000003e782f */ /* 0x000fe400038c0000 */
[----:B------:R-:W-:Y:S01]  /*27eb0*/  MOV R14, UR62 ;  /* 0x0000003e000e7c02 */ /* 0x000fe20008000f00 */
[----:B0-23--:R-:W-:Y:S10]  /*27ec0*/  ENDCOLLECTIVE ;  /* 0x000000000000791b */ /* 0x00dff40003800000 */
.L_x_5640:
[----:B------:R-:W-:Y:S05]  /*27ed0*/  BSYNC B0 ;  /* 0x0000000000007941 */ /* 0x000fea0003800000 */
.L_x_5639:
[----:B------:R-:W-:Y:S05]  /*27ee0*/  BRA `(.L_x_5641) ;  /* 0xffffffb000b47947 */ /* 0x000fea000383ffff */
.L_x_5486:
[----:B0-----:R0:W1:Y:S02]  /*27ef0*/  SYNCS.PHASECHK.TRANS64.TRYWAIT P1, [R5+URZ+0x38840], R0 ;  /* 0x03884000050075a7 */ /* 0x001064000802017f */
[----:B-1----:R-:W-:Y:S05]  /*27f00*/  @!P1 NANOSLEEP.SYNCS 0x989680 ;  /* 0x009896800000995d */ /* 0x002fea0003900000 */
[----:B------:R-:W1:Y:S02]  /*27f10*/  @!P1 SYNCS.PHASECHK.TRANS64 P1, [R5+URZ+0x38840], R0 ;  /* 0x03884000050095a7 */ /* 0x000e64000802007f */
[----:B-1----:R-:W-:Y:S05]  /*27f20*/  @!P1 BRA `(.L_x_5486) ;  /* 0xfffffffc00f09947 */ /* 0x002fea000383ffff */
[----:B------:R-:W-:Y:S05]  /*27f30*/  BRA `(.L_x_5642) ;  /* 0xffffffb000d47947 */ /* 0x000fea000383ffff */
.L_x_5488:
[----:B-1----:R1:W4:Y:S02]  /*27f40*/  SYNCS.PHASECHK.TRANS64.TRYWAIT P1, [R3+URZ+0x38840], R2 ;  /* 0x03884002030075a7 */ /* 0x002324000802017f */
[----:B----4-:R-:W-:Y:S05]  /*27f50*/  @!P1 NANOSLEEP.SYNCS 0x989680 ;  /* 0x009896800000995d */ /* 0x010fea0003900000 */
[----:B------:R-:W4:Y:S02]  /*27f60*/  @!P1 SYNCS.PHASECHK.TRANS64 P1, [R3+URZ+0x38840], R2 ;  /* 0x03884002030095a7 */ /* 0x000f24000802007f */
[----:B----4-:R-:W-:Y:S05]  /*27f70*/  @!P1 BRA `(.L_x_5488) ;  /* 0xfffffffc00f09947 */ /* 0x010fea000383ffff */
[----:B------:R-:W-:Y:S05]  /*27f80*/  BRA `(.L_x_5643) ;  /* 0xffffffb000e07947 */ /* 0x000fea000383ffff */
.L_x_5490:
[----:B----4-:R4:W0:Y:S02]  /*27f90*/  SYNCS.PHASECHK.TRANS64.TRYWAIT P1, [R5+URZ+0x38860], R0 ;  /* 0x03886000050075a7 */ /* 0x010824000802017f */
[----:B0-----:R-:W-:Y:S05]  /*27fa0*/  @!P1 NANOSLEEP.SYNCS 0x989680 ;  /* 0x009896800000995d */ /* 0x001fea0003900000 */
[----:B------:R-:W0:Y:S02]  /*27fb0*/  @!P1 SYNCS.PHASECHK.TRANS64 P1, [R5+URZ+0x38860], R0 ;  /* 0x03886000050095a7 */ /* 0x000e24000802007f */
[----:B0-----:R-:W-:Y:S05]  /*27fc0*/  @!P1 BRA `(.L_x_5490) ;  /* 0xfffffffc00f09947 */ /* 0x001fea000383ffff */
[----:B------:R-:W-:Y:S05]  /*27fd0*/  BRA `(.L_x_5644) ;  /* 0xffffffb000dc7947 */ /* 0x000fea000383ffff */
.L_x_5645:
        /* <DEDUP_REMOVED lines=10> */
.L_x_5663:


//--------------------- .nv.global.init           --------------------------
	.section	.nv.global.init,"aw",@progbits
.nv.global.init:
	.type		$str$23,@object
	.size		$str$23,($str$24 - $str$23)
$str$23:
        /*0000*/ 	.byte	0x28, 0x61, 0x64, 0x64, 0x72, 0x65, 0x73, 0x73, 0x20, 0x26, 0x20, 0x6d, 0x61, 0x73, 0x6b, 0x29
        /*0010*/ 	.byte	0x20, 0x3d, 0x3d, 0x20, 0x30, 0x00
	.type		$str$24,@object
	.size		$str$24,(__unnamed_4 - $str$24)
$str$24:
        /*0016*/ 	.byte	0x2f, 0x74, 0x6d, 0x70, 0x2f, 0x6f, 0x73, 0x73, 0x5f, 0x6b, 0x65, 0x72, 0x6e, 0x65, 0x6c, 0x73
        /*0026*/ 	.byte	0x5f, 0x73, 0x72, 0x63, 0x2f, 0x66, 0x6c, 0x61, 0x73, 0x68, 0x5f, 0x61, 0x74, 0x74, 0x65, 0x6e
        /*0036*/ 	.byte	0x74, 0x69, 0x6f, 0x6e, 0x2f, 0x63, 0x73, 0x72, 0x63, 0x2f, 0x63, 0x75, 0x74, 0x6c, 0x61, 0x73
        /*0046*/ 	.byte	0x73, 0x2f, 0x69, 0x6e, 0x63, 0x6c, 0x75, 0x64, 0x65, 0x2f, 0x63, 0x75, 0x74, 0x65, 0x2f, 0x70
        /*0056*/ 	.byte	0x6f, 0x69, 0x6e, 0x74, 0x65, 0x72, 0x5f, 0x66, 0x6c, 0x61, 0x67, 0x67, 0x65, 0x64, 0x2e, 0x68
        /*0066*/ 	.byte	0x70, 0x70, 0x00
	.type		__unnamed_4,@object
	.size		__unnamed_4,(__unnamed_5 - __unnamed_4)
__unnamed_4:
        /* <DEDUP_REMOVED lines=24> */
	.type		__unnamed_5,@object
	.size		__unnamed_5,(__unnamed_6 - __unnamed_5)
__unnamed_5:
        /* <DEDUP_REMOVED lines=23> */
        /*0355*/ 	.byte	0x43, 0x3c, 0x34, 0x30, 0x39, 0x36, 0x3e, 0x3e, 0x3e, 0x3e, 0x3e, 0x20, 0x26, 0x5d, 0x00
	.type		__unnamed_6,@object
	.size		__unnamed_6,(__unnamed_1 - __unnamed_6)
__unnamed_6:
        /* <DEDUP_REMOVED lines=28> */
        /*0524*/ 	.byte	0x3e, 0x3e, 0x3e, 0x3e, 0x3e, 0x5d, 0x00
	.type		__unnamed_1,@object
	.size		__unnamed_1,(__unnamed_3 - __unnamed_1)
__unnamed_1:
        /* <DEDUP_REMOVED lines=28> */
        /*06eb*/ 	.byte	0x3e, 0x3e, 0x3e, 0x3e, 0x3e, 0x20, 0x26, 0x5d, 0x00
	.type		__unnamed_3,@object
	.size		__unnamed_3,(__unnamed_2 - __unnamed_3)
__unnamed_3:
        /* <DEDUP_REMOVED lines=28> */
        /*08b4*/ 	.byte	0x32, 0x37, 0x36, 0x38, 0x3e, 0x3e, 0x3e, 0x3e, 0x3e, 0x5d, 0x00
	.type		__unnamed_2,@object
	.size		__unnamed_2,(.L_1 - __unnamed_2)
__unnamed_2:
        /* <DEDUP_REMOVED lines=29> */
.L_1:


//--------------------- .nv.shared._ZN7cutlass13device_kernelIN5flash11enable_sm90INS1_16FlashAttnFwdSm90INS1_25CollectiveMainloopFwdSm90ILi2EN4cute5tupleIJNS5_1CILi1EEES8_S8_EEENS6_IJNS7_ILi64EEESA_SA_EEELi512ENS_6half_tEfNS_4arch4Sm90ELb0ELb0ELb0ELb0ELb1ELb0ELb0ELb0ELb0ELb1ELb1ELb0EEENS1_21CollectiveEpilogueFwdINS6_IJSA_NS7_ILi512EEESA_EEES9_SC_SE_Li256ELb0ELb1ELb1ELb0EEENS1_19SingleTileSchedulerILb0ELb1ELb1ELi64EEEEEEEEEvNT_6ParamsE --------------------------
	.section	.nv.shared._ZN7cutlass13device_kernelIN5flash11enable_sm90INS1_16FlashAttnFwdSm90INS1_25CollectiveMainloopFwdSm90ILi2EN4cute5tupleIJNS5_1CILi1EEES8_S8_EEENS6_IJNS7_ILi64EEESA_SA_EEELi512ENS_6half_tEfNS_4arch4Sm90ELb0ELb0ELb0ELb0ELb1ELb0ELb0ELb0ELb0ELb1ELb1ELb0EEENS1_21CollectiveEpilogueFwdINS6_IJSA_NS7_ILi512EEESA_EEES9_SC_SE_Li256ELb0ELb1ELb1ELb0EEENS1_19SingleTileSchedulerILb0ELb1ELb1ELi64EEEEEEEEEvNT_6ParamsE,"aw",@nobits
	.sectionflags	@""
	.align	16
	.zero		1024


//--------------------- .nv.shared.reserved.0     --------------------------
	.section	.nv.shared.reserved.0,"aw",@nobits
	.weak		__nv_reservedSMEM_offset_0_alias
	.size		__nv_reservedSMEM_offset_0_alias, 0, 0
	.other		__nv_reservedSMEM_offset_0_alias,@"STO_CUDA_RESERVED_SHARED STV_DEFAULT"
__nv_reservedSMEM_offset_0_alias:
	.zero		0


//--------------------- .nv.global                --------------------------
	.section	.nv.global,"aw",@nobits
.nv.global:
	.type		_ZN81_INTERNAL_65ba9eb4_45_flash_fwd_hdim64_512_fp16_paged_split_sm90_cu_49158569_35924cute1_E,@object
	.size		_ZN81_INTERNAL_65ba9eb4_45_flash_fwd_hdim64_512_fp16_paged_split_sm90_cu_49158569_35924cute1_E,(_ZN81_INTERNAL_65ba9eb4_45_flash_fwd_hdim64_512_fp16_paged_split_sm90_cu_49158569_35924cuda3std3__45__cpo6cbeginE - _ZN81_INTERNAL_65ba9eb4_45_flash_fwd_hdim64_512_fp16_paged_split_sm90_cu_49158569_35924cute1_E)
_ZN81_INTERNAL_65ba9eb4_45_flash_fwd_hdim64_512_fp16_paged_split_sm90_cu_49158569_35924cute1_E:
	.zero		1
	.type		_ZN81_INTERNAL_65ba9eb4_45_flash_fwd_hdim64_512_fp16_paged_split_sm90_cu_49158569_35924cuda3std3__45__cpo6cbeginE,@object
	.size		_ZN81_INTERNAL_65ba9eb4_45_flash_fwd_hdim64_512_fp16_paged_split_sm90_cu_49158569_35924cuda3std3__45__cpo6cbeginE,(_ZN81_INTERNAL_65ba9eb4_45_flash_fwd_hdim64_512_fp16_paged_split_sm90_cu_49158569_35924cuda3std3__48in_placeE - _ZN81_INTERNAL_65ba9eb4_45_flash_fwd_hdim64_512_fp16_paged_split_sm90_cu_49158569_35924cuda3std3__45__cpo6cbeginE)
_ZN81_INTERNAL_65ba9eb4_45_flash_fwd_hdim64_512_fp16_paged_split_sm90_cu_49158569_35924cuda3std3__45__cpo6cbeginE:
	.zero		1
	.type		_ZN81_INTERNAL_65ba9eb4_45_flash_fwd_hdim64_512_fp16_paged_split_sm90_cu_49158569_35924cuda3std3__48in_placeE,@object
	.size		_ZN81_INTERNAL_65ba9eb4_45_flash_fwd_hdim64_512_fp16_paged_split_sm90_cu_49158569_35924cuda3std3__48in_placeE,(_ZN81_INTERNAL_65ba9eb4_45_flash_fwd_hdim64_512_fp16_paged_split_sm90_cu_49158569_35924cuda3std6ranges3__45__cpo9iter_moveE - _ZN81_INTERNAL_65ba9eb4_45_flash_fwd_hdim64_512_fp16_paged_split_sm90_cu_49158569_35924cuda3std3__48in_placeE)
_ZN81_INTERNAL_65ba9eb4_45_flash_fwd_hdim64_512_fp16_paged_split_sm90_cu_49158569_35924cuda3std3__48in_placeE:
	.zero		1
	.type		_ZN81_INTERNAL_65ba9eb4_45_flash_fwd_hdim64_512_fp16_paged_split_sm90_cu_49158569_35924cuda3std6ranges3__45__cpo9iter_moveE,@object
	.size		_ZN81_INTERNAL_65ba9eb4_45_flash_fwd_hdim64_512_fp16_paged_split_sm90_cu_49158569_35924cuda3std6ranges3__45__cpo9iter_moveE,(_ZN81_INTERNAL_65ba9eb4_45_flash_fwd_hdim64_512_fp16_paged_split_sm90_cu_49158569_35924cuda3std3__45__cpo5beginE - _ZN81_INTERNAL_65ba9eb4_45_flash_fwd_hdim64_512_fp16_paged_split_sm90_cu_49158569_35924cuda3std6ranges3__45__cpo9iter_moveE)
_ZN81_INTERNAL_65ba9eb4_45_flash_fwd_hdim64_512_fp16_paged_split_sm90_cu_49158569_35924cuda3std6ranges3__45__cpo9iter_moveE:
	.zero		1
	.type		_ZN81_INTERNAL_65ba9eb4_45_flash_fwd_hdim64_512_fp16_paged_split_sm90_cu_49158569_35924cuda3std3__45__cpo5beginE,@object
	.size		_ZN81_INTERNAL_65ba9eb4_45_flash_fwd_hdim64_512_fp16_paged_split_sm90_cu_49158569_35924cuda3std3__45__cpo5beginE,(_ZN81_INTERNAL_65ba9eb4_45_flash_fwd_hdim64_512_fp16_paged_split_sm90_cu_49158569_35924cuda3std3__483_GLOBAL__N__65ba9eb4_45_flash_fwd_hdim64_512_fp16_paged_split_sm90_cu_49158569_35926ignoreE - _ZN81_INTERNAL_65ba9eb4_45_flash_fwd_hdim64_512_fp16_paged_split_sm90_cu_49158569_35924cuda3std3__45__cpo5beginE)
_ZN81_INTERNAL_65ba9eb4_45_flash_fwd_hdim64_512_fp16_paged_split_sm90_cu_49158569_35924cuda3std3__45__cpo5beginE:
	.zero		1
	.type		_ZN81_INTERNAL_65ba9eb4_45_flash_fwd_hdim64_512_fp16_paged_split_sm90_cu_49158569_35924cuda3std3__483_GLOBAL__N__65ba9eb4_45_flash_fwd_hdim64_512_fp16_paged_split_sm90_cu_49158569_35926ignoreE,@object
	.size		_ZN81_INTERNAL_65ba9eb4_45_flash_fwd_hdim64_512_fp16_paged_split_sm90_cu_49158569_35924cuda3std3__483_GLOBAL__N__65ba9eb4_45_flash_fwd_hdim64_512_fp16_paged_split_sm90_cu_49158569_35926ignoreE,(_ZN81_INTERNAL_65ba9eb4_45_flash_fwd_hdim64_512_fp16_paged_split_sm90_cu_49158569_35924cute7productE - _ZN81_INTERNAL_65ba9eb4_45_flash_fwd_hdim64_512_fp16_paged_split_sm90_cu_49158569_35924cuda3std3__483_GLOBAL__N__65ba9eb4_45_flash_fwd_hdim64_512_fp16_paged_split_sm90_cu_49158569_35926ignoreE)
_ZN81_INTERNAL_65ba9eb4_45_flash_fwd_hdim64_512_fp16_paged_split_sm90_cu_49158569_35924cuda3std3__483_GLOBAL__N__65ba9eb4_45_flash_fwd_hdim64_512_fp16_paged_split_sm90_cu_49158569_35926ignoreE:
	.zero		1
	.type		_ZN81_INTERNAL_65ba9eb4_45_flash_fwd_hdim64_512_fp16_paged_split_sm90_cu_49158569_35924cute7productE,@object
	.size		_ZN81_INTERNAL_65ba9eb4_45_flash_fwd_hdim64_512_fp16_paged_split_sm90_cu_49158569_35924cute7productE,(_ZN81_INTERNAL_65ba9eb4_45_flash_fwd_hdim64_512_fp16_paged_split_sm90_cu_49158569_35924cuda3std3__45__cpo3endE - _ZN81_INTERNAL_65ba9eb4_45_flash_fwd_hdim64_512_fp16_paged_split_sm90_cu_49158569_35924cute7productE)
_ZN81_INTERNAL_65ba9eb4_45_flash_fwd_hdim64_512_fp16_paged_split_sm90_cu_49158569_35924cute7productE:
	.zero		1
	.type		_ZN81_INTERNAL_65ba9eb4_45_flash_fwd_hdim64_512_fp16_paged_split_sm90_cu_49158569_35924cuda3std3__45__cpo3endE,@object
	.size		_ZN81_INTERNAL_65ba9eb4_45_flash_fwd_hdim64_512_fp16_paged_split_sm90_cu_49158569_35924cuda3std3__45__cpo3endE,(_ZN81_INTERNAL_65ba9eb4_45_flash_fwd_hdim64_512_fp16_paged_split_sm90_cu_49158569_35924cuda3std3__419piecewise_constructE - _ZN81_INTERNAL_65ba9eb4_45_flash_fwd_hdim64_512_fp16_paged_split_sm90_cu_49158569_35924cuda3std3__45__cpo3endE)
_ZN81_INTERNAL_65ba9eb4_45_flash_fwd_hdim64_512_fp16_paged_split_sm90_cu_49158569_35924cuda3std3__45__cpo3endE:
	.zero		1
	.type		_ZN81_INTERNAL_65ba9eb4_45_flash_fwd_hdim64_512_fp16_paged_split_sm90_cu_49158569_35924cuda3std3__419piecewise_constructE,@object
	.size		_ZN81_INTERNAL_65ba9eb4_45_flash_fwd_hdim64_512_fp16_paged_split_sm90_cu_49158569_35924cuda3std3__419piecewise_constructE,(_ZN81_INTERNAL_65ba9eb4_45_flash_fwd_hdim64_512_fp16_paged_split_sm90_cu_49158569_35924cuda3std3__45__cpo4cendE - _ZN81_INTERNAL_65ba9eb4_45_flash_fwd_hdim64_512_fp16_paged_split_sm90_cu_49158569_35924cuda3std3__419piecewise_constructE)
_ZN81_INTERNAL_65ba9eb4_45_flash_fwd_hdim64_512_fp16_paged_split_sm90_cu_49158569_35924cuda3std3__419piecewise_constructE:
	.zero		1
	.type		_ZN81_INTERNAL_65ba9eb4_45_flash_fwd_hdim64_512_fp16_paged_split_sm90_cu_49158569_35924cuda3std3__45__cpo4cendE,@object
	.size		_ZN81_INTERNAL_65ba9eb4_45_flash_fwd_hdim64_512_fp16_paged_split_sm90_cu_49158569_35924cuda3std3__45__cpo4cendE,(_ZN81_INTERNAL_65ba9eb4_45_flash_fwd_hdim64_512_fp16_paged_split_sm90_cu_49158569_35924cuda3std6ranges3__45__cpo4swapE - _ZN81_INTERNAL_65ba9eb4_45_flash_fwd_hdim64_512_fp16_paged_split_sm90_cu_49158569_35924cuda3std3__45__cpo4cendE)
_ZN81_INTERNAL_65ba9eb4_45_flash_fwd_hdim64_512_fp16_paged_split_sm90_cu_49158569_35924cuda3std3__45__cpo4cendE:
	.zero		1
	.type		_ZN81_INTERNAL_65ba9eb4_45_flash_fwd_hdim64_512_fp16_paged_split_sm90_cu_49158569_35924cuda3std6ranges3__45__cpo4swapE,@object
	.size		_ZN81_INTERNAL_65ba9eb4_45_flash_fwd_hdim64_512_fp16_paged_split_sm90_cu_49158569_35924cuda3std6ranges3__45__cpo4swapE,(.L_13 - _ZN81_INTERNAL_65ba9eb4_45_flash_fwd_hdim64_512_fp16_paged_split_sm90_cu_49158569_35924cuda3std6ranges3__45__cpo4swapE)
_ZN81_INTERNAL_65ba9eb4_45_flash_fwd_hdim64_512_fp16_paged_split_sm90_cu_49158569_35924cuda3std6ranges3__45__cpo4swapE:
	.zero		1
.L_13:


//--------------------- .nv.shared._ZN7cutlass13device_kernelIN5flash11enable_sm90INS1_16FlashAttnFwdSm90INS1_25CollectiveMainloopFwdSm90ILi2EN4cute5tupleIJNS5_1CILi1EEES8_S8_EEENS6_IJNS7_ILi64EEESA_SA_EEELi512ENS_6half_tEfNS_4arch4Sm90ELb0ELb0ELb0ELb0ELb1ELb0ELb1ELb0ELb0ELb1ELb1ELb0EEENS1_21CollectiveEpilogueFwdINS6_IJSA_NS7_ILi512EEESA_EEES9_SC_SE_Li256ELb0ELb1ELb1ELb0EEENS1_19SingleTileSchedulerILb0ELb1ELb1ELi64EEEEEEEEEvNT_6ParamsE --------------------------
	.section	.nv.shared._ZN7cutlass13device_kernelIN5flash11enable_sm90INS1_16FlashAttnFwdSm90INS1_25CollectiveMainloopFwdSm90ILi2EN4cute5tupleIJNS5_1CILi1EEES8_S8_EEENS6_IJNS7_ILi64EEESA_SA_EEELi512ENS_6half_tEfNS_4arch4Sm90ELb0ELb0ELb0ELb0ELb1ELb0ELb1ELb0ELb0ELb1ELb1ELb0EEENS1_21CollectiveEpilogueFwdINS6_IJSA_NS7_ILi512EEESA_EEES9_SC_SE_Li256ELb0ELb1ELb1ELb0EEENS1_19SingleTileSchedulerILb0ELb1ELb1ELi64EEEEEEEEEvNT_6ParamsE,"aw",@nobits
	.sectionflags	@""
	.align	16
	.zero		1024


//--------------------- .nv.shared._ZN7cutlass13device_kernelIN5flash11enable_sm90INS1_16FlashAttnFwdSm90INS1_25CollectiveMainloopFwdSm90ILi2EN4cute5tupleIJNS5_1CILi1EEES8_S8_EEENS6_IJNS7_ILi64EEESA_SA_EEELi512ENS_6half_tEfNS_4arch4Sm90ELb0ELb0ELb0ELb1ELb1ELb0ELb0ELb0ELb0ELb1ELb1ELb0EEENS1_21CollectiveEpilogueFwdINS6_IJSA_NS7_ILi512EEESA_EEES9_SC_SE_Li256ELb1ELb1ELb1ELb0EEENS1_36VarlenDynamicPersistentTileSchedulerILi64ELi64ELi256ELi128ELb1ELb1ELb1ELb0ELb1ELb1EEEEEEEEEvNT_6ParamsE --------------------------
	.section	.nv.shared._ZN7cutlass13device_kernelIN5flash11enable_sm90INS1_16FlashAttnFwdSm90INS1_25CollectiveMainloopFwdSm90ILi2EN4cute5tupleIJNS5_1CILi1EEES8_S8_EEENS6_IJNS7_ILi64EEESA_SA_EEELi512ENS_6half_tEfNS_4arch4Sm90ELb0ELb0ELb0ELb1ELb1ELb0ELb0ELb0ELb0ELb1ELb1ELb0EEENS1_21CollectiveEpilogueFwdINS6_IJSA_NS7_ILi512EEESA_EEES9_SC_SE_Li256ELb1ELb1ELb1ELb0EEENS1_36VarlenDynamicPersistentTileSchedulerILi64ELi64ELi256ELi128ELb1ELb1ELb1ELb0ELb1ELb1EEEEEEEEEvNT_6ParamsE,"aw",@nobits
	.sectionflags	@""
	.align	16
	.zero		1024


//--------------------- .nv.shared._ZN7cutlass13device_kernelIN5flash11enable_sm90INS1_16FlashAttnFwdSm90INS1_25CollectiveMainloopFwdSm90ILi2EN4cute5tupleIJNS5_1CILi1EEES8_S8_EEENS6_IJNS7_ILi64EEESA_SA_EEELi512ENS_6half_tEfNS_4arch4Sm90ELb0ELb0ELb0ELb1ELb1ELb1ELb0ELb0ELb0ELb1ELb1ELb0EEENS1_21CollectiveEpilogueFwdINS6_IJSA_NS7_ILi512EEESA_EEES9_SC_SE_Li256ELb1ELb1ELb1ELb0EEENS1_36VarlenDynamicPersistentTileSchedulerILi64ELi64ELi256ELi128ELb1ELb1ELb1ELb0ELb1ELb1EEEEEEEEEvNT_6ParamsE --------------------------
	.section	.nv.shared._ZN7cutlass13device_kernelIN5flash11enable_sm90INS1_16FlashAttnFwdSm90INS1_25CollectiveMainloopFwdSm90ILi2EN4cute5tupleIJNS5_1CILi1EEES8_S8_EEENS6_IJNS7_ILi64EEESA_SA_EEELi512ENS_6half_tEfNS_4arch4Sm90ELb0ELb0ELb0ELb1ELb1ELb1ELb0ELb0ELb0ELb1ELb1ELb0EEENS1_21CollectiveEpilogueFwdINS6_IJSA_NS7_ILi512EEESA_EEES9_SC_SE_Li256ELb1ELb1ELb1ELb0EEENS1_36VarlenDynamicPersistentTileSchedulerILi64ELi64ELi256ELi128ELb1ELb1ELb1ELb0ELb1ELb1EEEEEEEEEvNT_6ParamsE,"aw",@nobits
	.sectionflags	@""
	.align	16
	.zero		1024


//--------------------- .nv.shared._ZN7cutlass13device_kernelIN5flash11enable_sm90INS1_16FlashAttnFwdSm90INS1_25CollectiveMainloopFwdSm90ILi2EN4cute5tupleIJNS5_1CILi1EEES8_S8_EEENS6_IJNS7_ILi64EEESA_SA_EEELi512ENS_6half_tEfNS_4arch4Sm90ELb0ELb0ELb0ELb1ELb1ELb0ELb1ELb0ELb0ELb1ELb1ELb0EEENS1_21CollectiveEpilogueFwdINS6_IJSA_NS7_ILi512EEESA_EEES9_SC_SE_Li256ELb1ELb1ELb1ELb0EEENS1_36VarlenDynamicPersistentTileSchedulerILi64ELi64ELi256ELi128ELb1ELb1ELb1ELb0ELb1ELb1EEEEEEEEEvNT_6ParamsE --------------------------
	.section	.nv.shared._ZN7cutlass13device_kernelIN5flash11enable_sm90INS1_16FlashAttnFwdSm90INS1_25CollectiveMainloopFwdSm90ILi2EN4cute5tupleIJNS5_1CILi1EEES8_S8_EEENS6_IJNS7_ILi64EEESA_SA_EEELi512ENS_6half_tEfNS_4arch4Sm90ELb0ELb0ELb0ELb1ELb1ELb0ELb1ELb0ELb0ELb1ELb1ELb0EEENS1_21CollectiveEpilogueFwdINS6_IJSA_NS7_ILi512EEESA_EEES9_SC_SE_Li256ELb1ELb1ELb1ELb0EEENS1_36VarlenDynamicPersistentTileSchedulerILi64ELi64ELi256ELi128ELb1ELb1ELb1ELb0ELb1ELb1EEEEEEEEEvNT_6ParamsE,"aw",@nobits
	.sectionflags	@""
	.align	16
	.zero		1024


//--------------------- .nv.shared._ZN7cutlass13device_kernelIN5flash11enable_sm90INS1_16FlashAttnFwdSm90INS1_25CollectiveMainloopFwdSm90ILi2EN4cute5tupleIJNS5_1CILi1EEES8_S8_EEENS6_IJNS7_ILi64EEESA_SA_EEELi512ENS_6half_tEfNS_4arch4Sm90ELb0ELb0ELb0ELb1ELb1ELb1ELb1ELb0ELb0ELb1ELb1ELb0EEENS1_21CollectiveEpilogueFwdINS6_IJSA_NS7_ILi512EEESA_EEES9_SC_SE_Li256ELb1ELb1ELb1ELb0EEENS1_36VarlenDynamicPersistentTileSchedulerILi64ELi64ELi256ELi128ELb1ELb1ELb1ELb0ELb1ELb1EEEEEEEEEvNT_6ParamsE --------------------------
	.section	.nv.shared._ZN7cutlass13device_kernelIN5flash11enable_sm90INS1_16FlashAttnFwdSm90INS1_25CollectiveMainloopFwdSm90ILi2EN4cute5tupleIJNS5_1CILi1EEES8_S8_EEENS6_IJNS7_ILi64EEESA_SA_EEELi512ENS_6half_tEfNS_4arch4Sm90ELb0ELb0ELb0ELb1ELb1ELb1ELb1ELb0ELb0ELb1ELb1ELb0EEENS1_21CollectiveEpilogueFwdINS6_IJSA_NS7_ILi512EEESA_EEES9_SC_SE_Li256ELb1ELb1ELb1ELb0EEENS1_36VarlenDynamicPersistentTileSchedulerILi64ELi64ELi256ELi128ELb1ELb1ELb1ELb0ELb1ELb1EEEEEEEEEvNT_6ParamsE,"aw",@nobits
	.sectionflags	@""
	.align	16
	.zero		1024


//--------------------- .nv.shared._ZN7cutlass13device_kernelIN5flash11enable_sm90INS1_16FlashAttnFwdSm90INS1_25CollectiveMainloopFwdSm90ILi2EN4cute5tupleIJNS5_1CILi1EEES8_S8_EEENS6_IJNS7_ILi64EEESA_SA_EEELi512ENS_6half_tEfNS_4arch4Sm90ELb0ELb1ELb0ELb0ELb1ELb0ELb0ELb0ELb0ELb1ELb1ELb0EEENS1_21CollectiveEpilogueFwdINS6_IJSA_NS7_ILi512EEESA_EEES9_SC_SE_Li256ELb0ELb1ELb1ELb0EEENS1_19SingleTileSchedulerILb0ELb1ELb1ELi64EEEEEEEEEvNT_6ParamsE --------------------------
	.section	.nv.shared._ZN7cutlass13device_kernelIN5flash11enable_sm90INS1_16FlashAttnFwdSm90INS1_25CollectiveMainloopFwdSm90ILi2EN4cute5tupleIJNS5_1CILi1EEES8_S8_EEENS6_IJNS7_ILi64EEESA_SA_EEELi512ENS_6half_tEfNS_4arch4Sm90ELb0ELb1ELb0ELb0ELb1ELb0ELb0ELb0ELb0ELb1ELb1ELb0EEENS1_21CollectiveEpilogueFwdINS6_IJSA_NS7_ILi512EEESA_EEES9_SC_SE_Li256ELb0ELb1ELb1ELb0EEENS1_19SingleTileSchedulerILb0ELb1ELb1ELi64EEEEEEEEEvNT_6ParamsE,"aw",@nobits
	.sectionflags	@""
	.align	16
	.zero		1024


//--------------------- .nv.shared._ZN7cutlass13device_kernelIN5flash11enable_sm90INS1_16FlashAttnFwdSm90INS1_25CollectiveMainloopFwdSm90ILi2EN4cute5tupleIJNS5_1CILi1EEES8_S8_EEENS6_IJNS7_ILi64EEESA_SA_EEELi512ENS_6half_tEfNS_4arch4Sm90ELb0ELb1ELb0ELb0ELb1ELb0ELb1ELb0ELb0ELb1ELb1ELb0EEENS1_21CollectiveEpilogueFwdINS6_IJSA_NS7_ILi512EEESA_EEES9_SC_SE_Li256ELb0ELb1ELb1ELb0EEENS1_19SingleTileSchedulerILb0ELb1ELb1ELi64EEEEEEEEEvNT_6ParamsE --------------------------
	.section	.nv.shared._ZN7cutlass13device_kernelIN5flash11enable_sm90INS1_16FlashAttnFwdSm90INS1_25CollectiveMainloopFwdSm90ILi2EN4cute5tupleIJNS5_1CILi1EEES8_S8_EEENS6_IJNS7_ILi64EEESA_SA_EEELi512ENS_6half_tEfNS_4arch4Sm90ELb0ELb1ELb0ELb0ELb1ELb0ELb1ELb0ELb0ELb1ELb1ELb0EEENS1_21CollectiveEpilogueFwdINS6_IJSA_NS7_ILi512EEESA_EEES9_SC_SE_Li256ELb0ELb1ELb1ELb0EEENS1_19SingleTileSchedulerILb0ELb1ELb1ELi64EEEEEEEEEvNT_6ParamsE,"aw",@nobits
	.sectionflags	@""
	.align	16
	.zero		1024


//--------------------- .nv.shared._ZN7cutlass13device_kernelIN5flash11enable_sm90INS1_16FlashAttnFwdSm90INS1_25CollectiveMainloopFwdSm90ILi2EN4cute5tupleIJNS5_1CILi1EEES8_S8_EEENS6_IJNS7_ILi64EEESA_SA_EEELi512ENS_6half_tEfNS_4arch4Sm90ELb0ELb1ELb0ELb1ELb1ELb0ELb0ELb0ELb0ELb1ELb1ELb0EEENS1_21CollectiveEpilogueFwdINS6_IJSA_NS7_ILi512EEESA_EEES9_SC_SE_Li256ELb1ELb1ELb1ELb0EEENS1_36VarlenDynamicPersistentTileSchedulerILi64ELi64ELi256ELi128ELb1ELb1ELb1ELb1ELb0ELb1EEEEEEEEEvNT_6ParamsE --------------------------
	.section	.nv.shared._ZN7cutlass13device_kernelIN5flash11enable_sm90INS1_16FlashAttnFwdSm90INS1_25CollectiveMainloopFwdSm90ILi2EN4cute5tupleIJNS5_1CILi1EEES8_S8_EEENS6_IJNS7_ILi64EEESA_SA_EEELi512ENS_6half_tEfNS_4arch4Sm90ELb0ELb1ELb0ELb1ELb1ELb0ELb0ELb0ELb0ELb1ELb1ELb0EEENS1_21CollectiveEpilogueFwdINS6_IJSA_NS7_ILi512EEESA_EEES9_SC_SE_Li256ELb1ELb1ELb1ELb0EEENS1_36VarlenDynamicPersistentTileSchedulerILi64ELi64ELi256ELi128ELb1ELb1ELb1ELb1ELb0ELb1EEEEEEEEEvNT_6ParamsE,"aw",@nobits
	.sectionflags	@""
	.align	16
	.zero		1024


//--------------------- .nv.shared._ZN7cutlass13device_kernelIN5flash11enable_sm90INS1_16FlashAttnFwdSm90INS1_25CollectiveMainloopFwdSm90ILi2EN4cute5tupleIJNS5_1CILi1EEES8_S8_EEENS6_IJNS7_ILi64EEESA_SA_EEELi512ENS_6half_tEfNS_4arch4Sm90ELb0ELb1ELb0ELb1ELb1ELb1ELb0ELb0ELb0ELb1ELb1ELb0EEENS1_21CollectiveEpilogueFwdINS6_IJSA_NS7_ILi512EEESA_EEES9_SC_SE_Li256ELb1ELb1ELb1ELb0EEENS1_36VarlenDynamicPersistentTileSchedulerILi64ELi64ELi256ELi128ELb1ELb1ELb1ELb1ELb0ELb1EEEEEEEEEvNT_6ParamsE --------------------------
	.section	.nv.shared._ZN7cutlass13device_kernelIN5flash11enable_sm90INS1_16FlashAttnFwdSm90INS1_25CollectiveMainloopFwdSm90ILi2EN4cute5tupleIJNS5_1CILi1EEES8_S8_EEENS6_IJNS7_ILi64EEESA_SA_EEELi512ENS_6half_tEfNS_4arch4Sm90ELb0ELb1ELb0ELb1ELb1ELb1ELb0ELb0ELb0ELb1ELb1ELb0EEENS1_21CollectiveEpilogueFwdINS6_IJSA_NS7_ILi512EEESA_EEES9_SC_SE_Li256ELb1ELb1ELb1ELb0EEENS1_36VarlenDynamicPersistentTileSchedulerILi64ELi64ELi256ELi128ELb1ELb1ELb1ELb1ELb0ELb1EEEEEEEEEvNT_6ParamsE,"aw",@nobits
	.sectionflags	@""
	.align	16
	.zero		1024


//--------------------- .nv.shared._ZN7cutlass13device_kernelIN5flash11enable_sm90INS1_16FlashAttnFwdSm90INS1_25CollectiveMainloopFwdSm90ILi2EN4cute5tupleIJNS5_1CILi1EEES8_S8_EEENS6_IJNS7_ILi64EEESA_SA_EEELi512ENS_6half_tEfNS_4arch4Sm90ELb0ELb1ELb0ELb1ELb1ELb0ELb1ELb0ELb0ELb1ELb1ELb0EEENS1_21CollectiveEpilogueFwdINS6_IJSA_NS7_ILi512EEESA_EEES9_SC_SE_Li256ELb1ELb1ELb1ELb0EEENS1_36VarlenDynamicPersistentTileSchedulerILi64ELi64ELi256ELi128ELb1ELb1ELb1ELb1ELb0ELb1EEEEEEEEEvNT_6ParamsE --------------------------
	.section	.nv.shared._ZN7cutlass13device_kernelIN5flash11enable_sm90INS1_16FlashAttnFwdSm90INS1_25CollectiveMainloopFwdSm90ILi2EN4cute5tupleIJNS5_1CILi1EEES8_S8_EEENS6_IJNS7_ILi64EEESA_SA_EEELi512ENS_6half_tEfNS_4arch4Sm90ELb0ELb1ELb0ELb1ELb1ELb0ELb1ELb0ELb0ELb1ELb1ELb0EEENS1_21CollectiveEpilogueFwdINS6_IJSA_NS7_ILi512EEESA_EEES9_SC_SE_Li256ELb1ELb1ELb1ELb0EEENS1_36VarlenDynamicPersistentTileSchedulerILi64ELi64ELi256ELi128ELb1ELb1ELb1ELb1ELb0ELb1EEEEEEEEEvNT_6ParamsE,"aw",@nobits
	.sectionflags	@""
	.align	16
	.zero		1024


//--------------------- .nv.shared._ZN7cutlass13device_kernelIN5flash11enable_sm90INS1_16FlashAttnFwdSm90INS1_25CollectiveMainloopFwdSm90ILi2EN4cute5tupleIJNS5_1CILi1EEES8_S8_EEENS6_IJNS7_ILi64EEESA_SA_EEELi512ENS_6half_tEfNS_4arch4Sm90ELb0ELb1ELb0ELb1ELb1ELb1ELb1ELb0ELb0ELb1ELb1ELb0EEENS1_21CollectiveEpilogueFwdINS6_IJSA_NS7_ILi512EEESA_EEES9_SC_SE_Li256ELb1ELb1ELb1ELb0EEENS1_36VarlenDynamicPersistentTileSchedulerILi64ELi64ELi256ELi128ELb1ELb1ELb1ELb1ELb0ELb1EEEEEEEEEvNT_6ParamsE --------------------------
	.section	.nv.shared._ZN7cutlass13device_kernelIN5flash11enable_sm90INS1_16FlashAttnFwdSm90INS1_25CollectiveMainloopFwdSm90ILi2EN4cute5tupleIJNS5_1CILi1EEES8_S8_EEENS6_IJNS7_ILi64EEESA_SA_EEELi512ENS_6half_tEfNS_4arch4Sm90ELb0ELb1ELb0ELb1ELb1ELb1ELb1ELb0ELb0ELb1ELb1ELb0EEENS1_21CollectiveEpilogueFwdINS6_IJSA_NS7_ILi512EEESA_EEES9_SC_SE_Li256ELb1ELb1ELb1ELb0EEENS1_36VarlenDynamicPersistentTileSchedulerILi64ELi64ELi256ELi128ELb1ELb1ELb1ELb1ELb0ELb1EEEEEEEEEvNT_6ParamsE,"aw",@nobits
	.sectionflags	@""
	.align	16
	.zero		1024


//--------------------- .nv.shared._ZN7cutlass13device_kernelIN5flash11enable_sm90INS1_16FlashAttnFwdSm90INS1_25CollectiveMainloopFwdSm90ILi2EN4cute5tupleIJNS5_1CILi1EEES8_S8_EEENS6_IJNS7_ILi64EEESA_SA_EEELi512ENS_6half_tEfNS_4arch4Sm90ELb1ELb0ELb0ELb0ELb1ELb0ELb0ELb0ELb0ELb1ELb1ELb0EEENS1_21CollectiveEpilogueFwdINS6_IJSA_NS7_ILi512EEESA_EEES9_SC_SE_Li256ELb0ELb1ELb1ELb0EEENS1_19SingleTileSchedulerILb0ELb1ELb1ELi64EEEEEEEEEvNT_6ParamsE --------------------------
	.section	.nv.shared._ZN7cutlass13device_kernelIN5flash11enable_sm90INS1_16FlashAttnFwdSm90INS1_25CollectiveMainloopFwdSm90ILi2EN4cute5tupleIJNS5_1CILi1EEES8_S8_EEENS6_IJNS7_ILi64EEESA_SA_EEELi512ENS_6half_tEfNS_4arch4Sm90ELb1ELb0ELb0ELb0ELb1ELb0ELb0ELb0ELb0ELb1ELb1ELb0EEENS1_21CollectiveEpilogueFwdINS6_IJSA_NS7_ILi512EEESA_EEES9_SC_SE_Li256ELb0ELb1ELb1ELb0EEENS1_19SingleTileSchedulerILb0ELb1ELb1ELi64EEEEEEEEEvNT_6ParamsE,"aw",@nobits
	.sectionflags	@""
	.align	16
	.zero		1024


//--------------------- .nv.shared._ZN7cutlass13device_kernelIN5flash11enable_sm90INS1_16FlashAttnFwdSm90INS1_25CollectiveMainloopFwdSm90ILi2EN4cute5tupleIJNS5_1CILi1EEES8_S8_EEENS6_IJNS7_ILi64EEESA_SA_EEELi512ENS_6half_tEfNS_4arch4Sm90ELb1ELb0ELb0ELb0ELb1ELb0ELb1ELb0ELb0ELb1ELb1ELb0EEENS1_21CollectiveEpilogueFwdINS6_IJSA_NS7_ILi512EEESA_EEES9_SC_SE_Li256ELb0ELb1ELb1ELb0EEENS1_19SingleTileSchedulerILb0ELb1ELb1ELi64EEEEEEEEEvNT_6ParamsE --------------------------
	.section	.nv.shared._ZN7cutlass13device_kernelIN5flash11enable_sm90INS1_16FlashAttnFwdSm90INS1_25CollectiveMainloopFwdSm90ILi2EN4cute5tupleIJNS5_1CILi1EEES8_S8_EEENS6_IJNS7_ILi64EEESA_SA_EEELi512ENS_6half_tEfNS_4arch4Sm90ELb1ELb0ELb0ELb0ELb1ELb0ELb1ELb0ELb0ELb1ELb1ELb0EEENS1_21CollectiveEpilogueFwdINS6_IJSA_NS7_ILi512EEESA_EEES9_SC_SE_Li256ELb0ELb1ELb1ELb0EEENS1_19SingleTileSchedulerILb0ELb1ELb1ELi64EEEEEEEEEvNT_6ParamsE,"aw",@nobits
	.sectionflags	@""
	.align	16
	.zero		1024


//--------------------- .nv.shared._ZN7cutlass13device_kernelIN5flash11enable_sm90INS1_16FlashAttnFwdSm90INS1_25CollectiveMainloopFwdSm90ILi2EN4cute5tupleIJNS5_1CILi1EEES8_S8_EEENS6_IJNS7_ILi64EEESA_SA_EEELi512ENS_6half_tEfNS_4arch4Sm90ELb1ELb0ELb0ELb1ELb1ELb0ELb0ELb0ELb0ELb1ELb1ELb0EEENS1_21CollectiveEpilogueFwdINS6_IJSA_NS7_ILi512EEESA_EEES9_SC_SE_Li256ELb1ELb1ELb1ELb0EEENS1_36VarlenDynamicPersistentTileSchedulerILi64ELi64ELi256ELi128ELb1ELb1ELb1ELb1ELb1ELb1EEEEEEEEEvNT_6ParamsE --------------------------
	.section	.nv.shared._ZN7cutlass13device_kernelIN5flash11enable_sm90INS1_16FlashAttnFwdSm90INS1_25CollectiveMainloopFwdSm90ILi2EN4cute5tupleIJNS5_1CILi1EEES8_S8_EEENS6_IJNS7_ILi64EEESA_SA_EEELi512ENS_6half_tEfNS_4arch4Sm90ELb1ELb0ELb0ELb1ELb1ELb0ELb0ELb0ELb0ELb1ELb1ELb0EEENS1_21CollectiveEpilogueFwdINS6_IJSA_NS7_ILi512EEESA_EEES9_SC_SE_Li256ELb1ELb1ELb1ELb0EEENS1_36VarlenDynamicPersistentTileSchedulerILi64ELi64ELi256ELi128ELb1ELb1ELb1ELb1ELb1ELb1EEEEEEEEEvNT_6ParamsE,"aw",@nobits
	.sectionflags	@""
	.align	16
	.zero		1024


//--------------------- .nv.shared._ZN7cutlass13device_kernelIN5flash11enable_sm90INS1_16FlashAttnFwdSm90INS1_25CollectiveMainloopFwdSm90ILi2EN4cute5tupleIJNS5_1CILi1EEES8_S8_EEENS6_IJNS7_ILi64EEESA_SA_EEELi512ENS_6half_tEfNS_4arch4Sm90ELb1ELb0ELb0ELb1ELb1ELb1ELb0ELb0ELb0ELb1ELb1ELb0EEENS1_21CollectiveEpilogueFwdINS6_IJSA_NS7_ILi512EEESA_EEES9_SC_SE_Li256ELb1ELb1ELb1ELb0EEENS1_36VarlenDynamicPersistentTileSchedulerILi64ELi64ELi256ELi128ELb1ELb1ELb1ELb1ELb1ELb1EEEEEEEEEvNT_6ParamsE --------------------------
	.section	.nv.shared._ZN7cutlass13device_kernelIN5flash11enable_sm90INS1_16FlashAttnFwdSm90INS1_25CollectiveMainloopFwdSm90ILi2EN4cute5tupleIJNS5_1CILi1EEES8_S8_EEENS6_IJNS7_ILi64EEESA_SA_EEELi512ENS_6half_tEfNS_4arch4Sm90ELb1ELb0ELb0ELb1ELb1ELb1ELb0ELb0ELb0ELb1ELb1ELb0EEENS1_21CollectiveEpilogueFwdINS6_IJSA_NS7_ILi512EEESA_EEES9_SC_SE_Li256ELb1ELb1ELb1ELb0EEENS1_36VarlenDynamicPersistentTileSchedulerILi64ELi64ELi256ELi128ELb1ELb1ELb1ELb1ELb1ELb1EEEEEEEEEvNT_6ParamsE,"aw",@nobits
	.sectionflags	@""
	.align	16
	.zero		1024


//--------------------- .nv.shared._ZN7cutlass13device_kernelIN5flash11enable_sm90INS1_16FlashAttnFwdSm90INS1_25CollectiveMainloopFwdSm90ILi2EN4cute5tupleIJNS5_1CILi1EEES8_S8_EEENS6_IJNS7_ILi64EEESA_SA_EEELi512ENS_6half_tEfNS_4arch4Sm90ELb1ELb0ELb0ELb1ELb1ELb0ELb1ELb0ELb0ELb1ELb1ELb0EEENS1_21CollectiveEpilogueFwdINS6_IJSA_NS7_ILi512EEESA_EEES9_SC_SE_Li256ELb1ELb1ELb1ELb0EEENS1_36VarlenDynamicPersistentTileSchedulerILi64ELi64ELi256ELi128ELb1ELb1ELb1ELb1ELb1ELb1EEEEEEEEEvNT_6ParamsE --------------------------
	.section	.nv.shared._ZN7cutlass13device_kernelIN5flash11enable_sm90INS1_16FlashAttnFwdSm90INS1_25CollectiveMainloopFwdSm90ILi2EN4cute5tupleIJNS5_1CILi1EEES8_S8_EEENS6_IJNS7_ILi64EEESA_SA_EEELi512ENS_6half_tEfNS_4arch4Sm90ELb1ELb0ELb0ELb1ELb1ELb0ELb1ELb0ELb0ELb1ELb1ELb0EEENS1_21CollectiveEpilogueFwdINS6_IJSA_NS7_ILi512EEESA_EEES9_SC_SE_Li256ELb1ELb1ELb1ELb0EEENS1_36VarlenDynamicPersistentTileSchedulerILi64ELi64ELi256ELi128ELb1ELb1ELb1ELb1ELb1ELb1EEEEEEEEEvNT_6ParamsE,"aw",@nobits
	.sectionflags	@""
	.align	16
	.zero		1024


//--------------------- .nv.shared._ZN7cutlass13device_kernelIN5flash11enable_sm90INS1_16FlashAttnFwdSm90INS1_25CollectiveMainloopFwdSm90ILi2EN4cute5tupleIJNS5_1CILi1EEES8_S8_EEENS6_IJNS7_ILi64EEESA_SA_EEELi512ENS_6half_tEfNS_4arch4Sm90ELb1ELb0ELb0ELb1ELb1ELb1ELb1ELb0ELb0ELb1ELb1ELb0EEENS1_21CollectiveEpilogueFwdINS6_IJSA_NS7_ILi512EEESA_EEES9_SC_SE_Li256ELb1ELb1ELb1ELb0EEENS1_36VarlenDynamicPersistentTileSchedulerILi64ELi64ELi256ELi128ELb1ELb1ELb1ELb1ELb1ELb1EEEEEEEEEvNT_6ParamsE --------------------------
	.section	.nv.shared._ZN7cutlass13device_kernelIN5flash11enable_sm90INS1_16FlashAttnFwdSm90INS1_25CollectiveMainloopFwdSm90ILi2EN4cute5tupleIJNS5_1CILi1EEES8_S8_EEENS6_IJNS7_ILi64EEESA_SA_EEELi512ENS_6half_tEfNS_4arch4Sm90ELb1ELb0ELb0ELb1ELb1ELb1ELb1ELb0ELb0ELb1ELb1ELb0EEENS1_21CollectiveEpilogueFwdINS6_IJSA_NS7_ILi512EEESA_EEES9_SC_SE_Li256ELb1ELb1ELb1ELb0EEENS1_36VarlenDynamicPersistentTileSchedulerILi64ELi64ELi256ELi128ELb1ELb1ELb1ELb1ELb1ELb1EEEEEEEEEvNT_6ParamsE,"aw",@nobits
	.sectionflags	@""
	.align	16
	.zero		1024


//--------------------- .nv.constant0._ZN7cutlass13device_kernelIN5flash11enable_sm90INS1_16FlashAttnFwdSm90INS1_25CollectiveMainloopFwdSm90ILi2EN4cute5tupleIJNS5_1CILi1EEES8_S8_EEENS6_IJNS7_ILi64EEESA_SA_EEELi512ENS_6half_tEfNS_4arch4Sm90ELb0ELb0ELb0ELb0ELb1ELb0ELb0ELb0ELb0ELb1ELb1ELb0EEENS1_21CollectiveEpilogueFwdINS6_IJSA_NS7_ILi512EEESA_EEES9_SC_SE_Li256ELb0ELb1ELb1ELb0EEENS1_19SingleTileSchedulerILb0ELb1ELb1ELi64EEEEEEEEEvNT_6ParamsE --------------------------
	.section	.nv.constant0._ZN7cutlass13device_kernelIN5flash11enable_sm90INS1_16FlashAttnFwdSm90INS1_25CollectiveMainloopFwdSm90ILi2EN4cute5tupleIJNS5_1CILi1EEES8_S8_EEENS6_IJNS7_ILi64EEESA_SA_EEELi512ENS_6half_tEfNS_4arch4Sm90ELb0ELb0ELb0ELb0ELb1ELb0ELb0ELb0ELb0ELb1ELb1ELb0EEENS1_21CollectiveEpilogueFwdINS6_IJSA_NS7_ILi512EEESA_EEES9_SC_SE_Li256ELb0ELb1ELb1ELb0EEENS1_19SingleTileSchedulerILb0ELb1ELb1ELi64EEEEEEEEEvNT_6ParamsE,"a",@progbits
	.sectionflags	@""
	.align	4
.nv.constant0._ZN7cutlass13device_kernelIN5flash11enable_sm90INS1_16FlashAttnFwdSm90INS1_25CollectiveMainloopFwdSm90ILi2EN4cute5tupleIJNS5_1CILi1EEES8_S8_EEENS6_IJNS7_ILi64EEESA_SA_EEELi512ENS_6half_tEfNS_4arch4Sm90ELb0ELb0ELb0ELb0ELb1ELb0ELb0ELb0ELb0ELb1ELb1ELb0EEENS1_21CollectiveEpilogueFwdINS6_IJSA_NS7_ILi512EEESA_EEES9_SC_SE_Li256ELb0ELb1ELb1ELb0EEENS1_19SingleTileSchedulerILb0ELb1ELb1ELi64EEEEEEEEEvNT_6ParamsE:
	.zero		3200


//--------------------- .nv.constant0._ZN7cutlass13device_kernelIN5flash11enable_sm90INS1_16FlashAttnFwdSm90INS1_25CollectiveMainloopFwdSm90ILi2EN4cute5tupleIJNS5_1CILi1EEES8_S8_EEENS6_IJNS7_ILi64EEESA_SA_EEELi512ENS_6half_tEfNS_4arch4Sm90ELb0ELb0ELb0ELb0ELb1ELb0ELb1ELb0ELb0ELb1ELb1ELb0EEENS1_21CollectiveEpilogueFwdINS6_IJSA_NS7_ILi512EEESA_EEES9_SC_SE_Li256ELb0ELb1ELb1ELb0EEENS1_19SingleTileSchedulerILb0ELb1ELb1ELi64EEEEEEEEEvNT_6ParamsE --------------------------
	.section	.nv.constant0._ZN7cutlass13device_kernelIN5flash11enable_sm90INS1_16FlashAttnFwdSm90INS1_25CollectiveMainloopFwdSm90ILi2EN4cute5tupleIJNS5_1CILi1EEES8_S8_EEENS6_IJNS7_ILi64EEESA_SA_EEELi512ENS_6half_tEfNS_4arch4Sm90ELb0ELb0ELb0ELb0ELb1ELb0ELb1ELb0ELb0ELb1ELb1ELb0EEENS1_21CollectiveEpilogueFwdINS6_IJSA_NS7_ILi512EEESA_EEES9_SC_SE_Li256ELb0ELb1ELb1ELb0EEENS1_19SingleTileSchedulerILb0ELb1ELb1ELi64EEEEEEEEEvNT_6ParamsE,"a",@progbits
	.sectionflags	@""
	.align	4
.nv.constant0._ZN7cutlass13device_kernelIN5flash11enable_sm90INS1_16FlashAttnFwdSm90INS1_25CollectiveMainloopFwdSm90ILi2EN4cute5tupleIJNS5_1CILi1EEES8_S8_EEENS6_IJNS7_ILi64EEESA_SA_EEELi512ENS_6half_tEfNS_4arch4Sm90ELb0ELb0ELb0ELb0ELb1ELb0ELb1ELb0ELb0ELb1ELb1ELb0EEENS1_21CollectiveEpilogueFwdINS6_IJSA_NS7_ILi512EEESA_EEES9_SC_SE_Li256ELb0ELb1ELb1ELb0EEENS1_19SingleTileSchedulerILb0ELb1ELb1ELi64EEEEEEEEEvNT_6ParamsE:
	.zero		3456


//--------------------- .nv.constant0._ZN7cutlass13device_kernelIN5flash11enable_sm90INS1_16FlashAttnFwdSm90INS1_25CollectiveMainloopFwdSm90ILi2EN4cute5tupleIJNS5_1CILi1EEES8_S8_EEENS6_IJNS7_ILi64EEESA_SA_EEELi512ENS_6half_tEfNS_4arch4Sm90ELb0ELb0ELb0ELb1ELb1ELb0ELb0ELb0ELb0ELb1ELb1ELb0EEENS1_21CollectiveEpilogueFwdINS6_IJSA_NS7_ILi512EEESA_EEES9_SC_SE_Li256ELb1ELb1ELb1ELb0EEENS1_36VarlenDynamicPersistentTileSchedulerILi64ELi64ELi256ELi128ELb1ELb1ELb1ELb0ELb1ELb1EEEEEEEEEvNT_6ParamsE --------------------------
	.section	.nv.constant0._ZN7cutlass13device_kernelIN5flash11enable_sm90INS1_16FlashAttnFwdSm90INS1_25CollectiveMainloopFwdSm90ILi2EN4cute5tupleIJNS5_1CILi1EEES8_S8_EEENS6_IJNS7_ILi64EEESA_SA_EEELi512ENS_6half_tEfNS_4arch4Sm90ELb0ELb0ELb0ELb1ELb1ELb0ELb0ELb0ELb0ELb1ELb1ELb0EEENS1_21CollectiveEpilogueFwdINS6_IJSA_NS7_ILi512EEESA_EEES9_SC_SE_Li256ELb1ELb1ELb1ELb0EEENS1_36VarlenDynamicPersistentTileSchedulerILi64ELi64ELi256ELi128ELb1ELb1ELb1ELb0ELb1ELb1EEEEEEEEEvNT_6ParamsE,"a",@progbits
	.sectionflags	@""
	.align	4
.nv.constant0._ZN7cutlass13device_kernelIN5flash11enable_sm90INS1_16FlashAttnFwdSm90INS1_25CollectiveMainloopFwdSm90ILi2EN4cute5tupleIJNS5_1CILi1EEES8_S8_EEENS6_IJNS7_ILi64EEESA_SA_EEELi512ENS_6half_tEfNS_4arch4Sm90ELb0ELb0ELb0ELb1ELb1ELb0ELb0ELb0ELb0ELb1ELb1ELb0EEENS1_21CollectiveEpilogueFwdINS6_IJSA_NS7_ILi512EEESA_EEES9_SC_SE_Li256ELb1ELb1ELb1ELb0EEENS1_36VarlenDynamicPersistentTileSchedulerILi64ELi64ELi256ELi128ELb1ELb1ELb1ELb0ELb1ELb1EEEEEEEEEvNT_6ParamsE:
	.zero		3328


//--------------------- .nv.constant0._ZN7cutlass13device_kernelIN5flash11enable_sm90INS1_16FlashAttnFwdSm90INS1_25CollectiveMainloopFwdSm90ILi2EN4cute5tupleIJNS5_1CILi1EEES8_S8_EEENS6_IJNS7_ILi64EEESA_SA_EEELi512ENS_6half_tEfNS_4arch4Sm90ELb0ELb0ELb0ELb1ELb1ELb1ELb0ELb0ELb0ELb1ELb1ELb0EEENS1_21CollectiveEpilogueFwdINS6_IJSA_NS7_ILi512EEESA_EEES9_SC_SE_Li256ELb1ELb1ELb1ELb0EEENS1_36VarlenDynamicPersistentTileSchedulerILi64ELi64ELi256ELi128ELb1ELb1ELb1ELb0ELb1ELb1EEEEEEEEEvNT_6ParamsE --------------------------
	.section	.nv.constant0._ZN7cutlass13device_kernelIN5flash11enable_sm90INS1_16FlashAttnFwdSm90INS1_25CollectiveMainloopFwdSm90ILi2EN4cute5tupleIJNS5_1CILi1EEES8_S8_EEENS6_IJNS7_ILi64EEESA_SA_EEELi512ENS_6half_tEfNS_4arch4Sm90ELb0ELb0ELb0ELb1ELb1ELb1ELb0ELb0ELb0ELb1ELb1ELb0EEENS1_21CollectiveEpilogueFwdINS6_IJSA_NS7_ILi512EEESA_EEES9_SC_SE_Li256ELb1ELb1ELb1ELb0EEENS1_36VarlenDynamicPersistentTileSchedulerILi64ELi64ELi256ELi128ELb1ELb1ELb1ELb0ELb1ELb1EEEEEEEEEvNT_6ParamsE,"a",@progbits
	.sectionflags	@""
	.align	4
.nv.constant0._ZN7cutlass13device_kernelIN5flash11enable_sm90INS1_16FlashAttnFwdSm90INS1_25CollectiveMainloopFwdSm90ILi2EN4cute5tupleIJNS5_1CILi1EEES8_S8_EEENS6_IJNS7_ILi64EEESA_SA_EEELi512ENS_6half_tEfNS_4arch4Sm90ELb0ELb0ELb0ELb1ELb1ELb1ELb0ELb0ELb0ELb1ELb1ELb0EEENS1_21CollectiveEpilogueFwdINS6_IJSA_NS7_ILi512EEESA_EEES9_SC_SE_Li256ELb1ELb1ELb1ELb0EEENS1_36VarlenDynamicPersistentTileSchedulerILi64ELi64ELi256ELi128ELb1ELb1ELb1ELb0ELb1ELb1EEEEEEEEEvNT_6ParamsE:
	.zero		3328


//--------------------- .nv.constant0._ZN7cutlass13device_kernelIN5flash11enable_sm90INS1_16FlashAttnFwdSm90INS1_25CollectiveMainloopFwdSm90ILi2EN4cute5tupleIJNS5_1CILi1EEES8_S8_EEENS6_IJNS7_ILi64EEESA_SA_EEELi512ENS_6half_tEfNS_4arch4Sm90ELb0ELb0ELb0ELb1ELb1ELb0ELb1ELb0ELb0ELb1ELb1ELb0EEENS1_21CollectiveEpilogueFwdINS6_IJSA_NS7_ILi512EEESA_EEES9_SC_SE_Li256ELb1ELb1ELb1ELb0EEENS1_36VarlenDynamicPersistentTileSchedulerILi64ELi64ELi256ELi128ELb1ELb1ELb1ELb0ELb1ELb1EEEEEEEEEvNT_6ParamsE --------------------------
	.section	.nv.constant0._ZN7cutlass13device_kernelIN5flash11enable_sm90INS1_16FlashAttnFwdSm90INS1_25CollectiveMainloopFwdSm90ILi2EN4cute5tupleIJNS5_1CILi1EEES8_S8_EEENS6_IJNS7_ILi64EEESA_SA_EEELi512ENS_6half_tEfNS_4arch4Sm90ELb0ELb0ELb0ELb1ELb1ELb0ELb1ELb0ELb0ELb1ELb1ELb0EEENS1_21CollectiveEpilogueFwdINS6_IJSA_NS7_ILi512EEESA_EEES9_SC_SE_Li256ELb1ELb1ELb1ELb0EEENS1_36VarlenDynamicPersistentTileSchedulerILi64ELi64ELi256ELi128ELb1ELb1ELb1ELb0ELb1ELb1EEEEEEEEEvNT_6ParamsE,"a",@progbits
	.sectionflags	@""
	.align	4
.nv.constant0._ZN7cutlass13device_kernelIN5flash11enable_sm90INS1_16FlashAttnFwdSm90INS1_25CollectiveMainloopFwdSm90ILi2EN4cute5tupleIJNS5_1CILi1EEES8_S8_EEENS6_IJNS7_ILi64EEESA_SA_EEELi512ENS_6half_tEfNS_4arch4Sm90ELb0ELb0ELb0ELb1ELb1ELb0ELb1ELb0ELb0ELb1ELb1ELb0EEENS1_21CollectiveEpilogueFwdINS6_IJSA_NS7_ILi512EEESA_EEES9_SC_SE_Li256ELb1ELb1ELb1ELb0EEENS1_36VarlenDynamicPersistentTileSchedulerILi64ELi64ELi256ELi128ELb1ELb1ELb1ELb0ELb1ELb1EEEEEEEEEvNT_6ParamsE:
	.zero		3584


//--------------------- .nv.constant0._ZN7cutlass13device_kernelIN5flash11enable_sm90INS1_16FlashAttnFwdSm90INS1_25CollectiveMainloopFwdSm90ILi2EN4cute5tupleIJNS5_1CILi1EEES8_S8_EEENS6_IJNS7_ILi64EEESA_SA_EEELi512ENS_6half_tEfNS_4arch4Sm90ELb0ELb0ELb0ELb1ELb1ELb1ELb1ELb0ELb0ELb1ELb1ELb0EEENS1_21CollectiveEpilogueFwdINS6_IJSA_NS7_ILi512EEESA_EEES9_SC_SE_Li256ELb1ELb1ELb1ELb0EEENS1_36VarlenDynamicPersistentTileSchedulerILi64ELi64ELi256ELi128ELb1ELb1ELb1ELb0ELb1ELb1EEEEEEEEEvNT_6ParamsE --------------------------
	.section	.nv.constant0._ZN7cutlass13device_kernelIN5flash11enable_sm90INS1_16FlashAttnFwdSm90INS1_25CollectiveMainloopFwdSm90ILi2EN4cute5tupleIJNS5_1CILi1EEES8_S8_EEENS6_IJNS7_ILi64EEESA_SA_EEELi512ENS_6half_tEfNS_4arch4Sm90ELb0ELb0ELb0ELb1ELb1ELb1ELb1ELb0ELb0ELb1ELb1ELb0EEENS1_21CollectiveEpilogueFwdINS6_IJSA_NS7_ILi512EEESA_EEES9_SC_SE_Li256ELb1ELb1ELb1ELb0EEENS1_36VarlenDynamicPersistentTileSchedulerILi64ELi64ELi256ELi128ELb1ELb1ELb1ELb0ELb1ELb1EEEEEEEEEvNT_6ParamsE,"a",@progbits
	.sectionflags	@""
	.align	4
.nv.constant0._ZN7cutlass13device_kernelIN5flash11enable_sm90INS1_16FlashAttnFwdSm90INS1_25CollectiveMainloopFwdSm90ILi2EN4cute5tupleIJNS5_1CILi1EEES8_S8_EEENS6_IJNS7_ILi64EEESA_SA_EEELi512ENS_6half_tEfNS_4arch4Sm90ELb0ELb0ELb0ELb1ELb1ELb1ELb1ELb0ELb0ELb1ELb1ELb0EEENS1_21CollectiveEpilogueFwdINS6_IJSA_NS7_ILi512EEESA_EEES9_SC_SE_Li256ELb1ELb1ELb1ELb0EEENS1_36VarlenDynamicPersistentTileSchedulerILi64ELi64ELi256ELi128ELb1ELb1ELb1ELb0ELb1ELb1EEEEEEEEEvNT_6ParamsE:
	.zero		3584


//--------------------- .nv.constant0._ZN7cutlass13device_kernelIN5flash11enable_sm90INS1_16FlashAttnFwdSm90INS1_25CollectiveMainloopFwdSm90ILi2EN4cute5tupleIJNS5_1CILi1EEES8_S8_EEENS6_IJNS7_ILi64EEESA_SA_EEELi512ENS_6half_tEfNS_4arch4Sm90ELb0ELb1ELb0ELb0ELb1ELb0ELb0ELb0ELb0ELb1ELb1ELb0EEENS1_21CollectiveEpilogueFwdINS6_IJSA_NS7_ILi512EEESA_EEES9_SC_SE_Li256ELb0ELb1ELb1ELb0EEENS1_19SingleTileSchedulerILb0ELb1ELb1ELi64EEEEEEEEEvNT_6ParamsE --------------------------
	.section	.nv.constant0._ZN7cutlass13device_kernelIN5flash11enable_sm90INS1_16FlashAttnFwdSm90INS1_25CollectiveMainloopFwdSm90ILi2EN4cute5tupleIJNS5_1CILi1EEES8_S8_EEENS6_IJNS7_ILi64EEESA_SA_EEELi512ENS_6half_tEfNS_4arch4Sm90ELb0ELb1ELb0ELb0ELb1ELb0ELb0ELb0ELb0ELb1ELb1ELb0EEENS1_21CollectiveEpilogueFwdINS6_IJSA_NS7_ILi512EEESA_EEES9_SC_SE_Li256ELb0ELb1ELb1ELb0EEENS1_19SingleTileSchedulerILb0ELb1ELb1ELi64EEEEEEEEEvNT_6ParamsE,"a",@progbits
	.sectionflags	@""
	.align	4
.nv.constant0._ZN7cutlass13device_kernelIN5flash11enable_sm90INS1_16FlashAttnFwdSm90INS1_25CollectiveMainloopFwdSm90ILi2EN4cute5tupleIJNS5_1CILi1EEES8_S8_EEENS6_IJNS7_ILi64EEESA_SA_EEELi512ENS_6half_tEfNS_4arch4Sm90ELb0ELb1ELb0ELb0ELb1ELb0ELb0ELb0ELb0ELb1ELb1ELb0EEENS1_21CollectiveEpilogueFwdINS6_IJSA_NS7_ILi512EEESA_EEES9_SC_SE_Li256ELb0ELb1ELb1ELb0EEENS1_19SingleTileSchedulerILb0ELb1ELb1ELi64EEEEEEEEEvNT_6ParamsE:
	.zero		3200


//--------------------- .nv.constant0._ZN7cutlass13device_kernelIN5flash11enable_sm90INS1_16FlashAttnFwdSm90INS1_25CollectiveMainloopFwdSm90ILi2EN4cute5tupleIJNS5_1CILi1EEES8_S8_EEENS6_IJNS7_ILi64EEESA_SA_EEELi512ENS_6half_tEfNS_4arch4Sm90ELb0ELb1ELb0ELb0ELb1ELb0ELb1ELb0ELb0ELb1ELb1ELb0EEENS1_21CollectiveEpilogueFwdINS6_IJSA_NS7_ILi512EEESA_EEES9_SC_SE_Li256ELb0ELb1ELb1ELb0EEENS1_19SingleTileSchedulerILb0ELb1ELb1ELi64EEEEEEEEEvNT_6ParamsE --------------------------
	.section	.nv.constant0._ZN7cutlass13device_kernelIN5flash11enable_sm90INS1_16FlashAttnFwdSm90INS1_25CollectiveMainloopFwdSm90ILi2EN4cute5tupleIJNS5_1CILi1EEES8_S8_EEENS6_IJNS7_ILi64EEESA_SA_EEELi512ENS_6half_tEfNS_4arch4Sm90ELb0ELb1ELb0ELb0ELb1ELb0ELb1ELb0ELb0ELb1ELb1ELb0EEENS1_21CollectiveEpilogueFwdINS6_IJSA_NS7_ILi512EEESA_EEES9_SC_SE_Li256ELb0ELb1ELb1ELb0EEENS1_19SingleTileSchedulerILb0ELb1ELb1ELi64EEEEEEEEEvNT_6ParamsE,"a",@progbits
	.sectionflags	@""
	.align	4
.nv.constant0._ZN7cutlass13device_kernelIN5flash11enable_sm90INS1_16FlashAttnFwdSm90INS1_25CollectiveMainloopFwdSm90ILi2EN4cute5tupleIJNS5_1CILi1EEES8_S8_EEENS6_IJNS7_ILi64EEESA_SA_EEELi512ENS_6half_tEfNS_4arch4Sm90ELb0ELb1ELb0ELb0ELb1ELb0ELb1ELb0ELb0ELb1ELb1ELb0EEENS1_21CollectiveEpilogueFwdINS6_IJSA_NS7_ILi512EEESA_EEES9_SC_SE_Li256ELb0ELb1ELb1ELb0EEENS1_19SingleTileSchedulerILb0ELb1ELb1ELi64EEEEEEEEEvNT_6ParamsE:
	.zero		3456


//--------------------- .nv.constant0._ZN7cutlass13device_kernelIN5flash11enable_sm90INS1_16FlashAttnFwdSm90INS1_25CollectiveMainloopFwdSm90ILi2EN4cute5tupleIJNS5_1CILi1EEES8_S8_EEENS6_IJNS7_ILi64EEESA_SA_EEELi512ENS_6half_tEfNS_4arch4Sm90ELb0ELb1ELb0ELb1ELb1ELb0ELb0ELb0ELb0ELb1ELb1ELb0EEENS1_21CollectiveEpilogueFwdINS6_IJSA_NS7_ILi512EEESA_EEES9_SC_SE_Li256ELb1ELb1ELb1ELb0EEENS1_36VarlenDynamicPersistentTileSchedulerILi64ELi64ELi256ELi128ELb1ELb1ELb1ELb1ELb0ELb1EEEEEEEEEvNT_6ParamsE --------------------------
	.section	.nv.constant0._ZN7cutlass13device_kernelIN5flash11enable_sm90INS1_16FlashAttnFwdSm90INS1_25CollectiveMainloopFwdSm90ILi2EN4cute5tupleIJNS5_1CILi1EEES8_S8_EEENS6_IJNS7_ILi64EEESA_SA_EEELi512ENS_6half_tEfNS_4arch4Sm90ELb0ELb1ELb0ELb1ELb1ELb0ELb0ELb0ELb0ELb1ELb1ELb0EEENS1_21CollectiveEpilogueFwdINS6_IJSA_NS7_ILi512EEESA_EEES9_SC_SE_Li256ELb1ELb1ELb1ELb0EEENS1_36VarlenDynamicPersistentTileSchedulerILi64ELi64ELi256ELi128ELb1ELb1ELb1ELb1ELb0ELb1EEEEEEEEEvNT_6ParamsE,"a",@progbits
	.sectionflags	@""
	.align	4
.nv.constant0._ZN7cutlass13device_kernelIN5flash11enable_sm90INS1_16FlashAttnFwdSm90INS1_25CollectiveMainloopFwdSm90ILi2EN4cute5tupleIJNS5_1CILi1EEES8_S8_EEENS6_IJNS7_ILi64EEESA_SA_EEELi512ENS_6half_tEfNS_4arch4Sm90ELb0ELb1ELb0ELb1ELb1ELb0ELb0ELb0ELb0ELb1ELb1ELb0EEENS1_21CollectiveEpilogueFwdINS6_IJSA_NS7_ILi512EEESA_EEES9_SC_SE_Li256ELb1ELb1ELb1ELb0EEENS1_36VarlenDynamicPersistentTileSchedulerILi64ELi64ELi256ELi128ELb1ELb1ELb1ELb1ELb0ELb1EEEEEEEEEvNT_6ParamsE:
	.zero		3328


//--------------------- .nv.constant0._ZN7cutlass13device_kernelIN5flash11enable_sm90INS1_16FlashAttnFwdSm90INS1_25CollectiveMainloopFwdSm90ILi2EN4cute5tupleIJNS5_1CILi1EEES8_S8_EEENS6_IJNS7_ILi64EEESA_SA_EEELi512ENS_6half_tEfNS_4arch4Sm90ELb0ELb1ELb0ELb1ELb1ELb1ELb0ELb0ELb0ELb1ELb1ELb0EEENS1_21CollectiveEpilogueFwdINS6_IJSA_NS7_ILi512EEESA_EEES9_SC_SE_Li256ELb1ELb1ELb1ELb0EEENS1_36VarlenDynamicPersistentTileSchedulerILi64ELi64ELi256ELi128ELb1ELb1ELb1ELb1ELb0ELb1EEEEEEEEEvNT_6ParamsE --------------------------
	.section	.nv.constant0._ZN7cutlass13device_kernelIN5flash11enable_sm90INS1_16FlashAttnFwdSm90INS1_25CollectiveMainloopFwdSm90ILi2EN4cute5tupleIJNS5_1CILi1EEES8_S8_EEENS6_IJNS7_ILi64EEESA_SA_EEELi512ENS_6half_tEfNS_4arch4Sm90ELb0ELb1ELb0ELb1ELb1ELb1ELb0ELb0ELb0ELb1ELb1ELb0EEENS1_21CollectiveEpilogueFwdINS6_IJSA_NS7_ILi512EEESA_EEES9_SC_SE_Li256ELb1ELb1ELb1ELb0EEENS1_36VarlenDynamicPersistentTileSchedulerILi64ELi64ELi256ELi128ELb1ELb1ELb1ELb1ELb0ELb1EEEEEEEEEvNT_6ParamsE,"a",@progbits
	.sectionflags	@""
	.align	4
.nv.constant0._ZN7cutlass13device_kernelIN5flash11enable_sm90INS1_16FlashAttnFwdSm90INS1_25CollectiveMainloopFwdSm90ILi2EN4cute5tupleIJNS5_1CILi1EEES8_S8_EEENS6_IJNS7_ILi64EEESA_SA_EEELi512ENS_6half_tEfNS_4arch4Sm90ELb0ELb1ELb0ELb1ELb1ELb1ELb0ELb0ELb0ELb1ELb1ELb0EEENS1_21CollectiveEpilogueFwdINS6_IJSA_NS7_ILi512EEESA_EEES9_SC_SE_Li256ELb1ELb1ELb1ELb0EEENS1_36VarlenDynamicPersistentTileSchedulerILi64ELi64ELi256ELi128ELb1ELb1ELb1ELb1ELb0ELb1EEEEEEEEEvNT_6ParamsE:
	.zero		3328


//--------------------- .nv.constant0._ZN7cutlass13device_kernelIN5flash11enable_sm90INS1_16FlashAttnFwdSm90INS1_25CollectiveMainloopFwdSm90ILi2EN4cute5tupleIJNS5_1CILi1EEES8_S8_EEENS6_IJNS7_ILi64EEESA_SA_EEELi512ENS_6half_tEfNS_4arch4Sm90ELb0ELb1ELb0ELb1ELb1ELb0ELb1ELb0ELb0ELb1ELb1ELb0EEENS1_21CollectiveEpilogueFwdINS6_IJSA_NS7_ILi512EEESA_EEES9_SC_SE_Li256ELb1ELb1ELb1ELb0EEENS1_36VarlenDynamicPersistentTileSchedulerILi64ELi64ELi256ELi128ELb1ELb1ELb1ELb1ELb0ELb1EEEEEEEEEvNT_6ParamsE --------------------------
	.section	.nv.constant0._ZN7cutlass13device_kernelIN5flash11enable_sm90INS1_16FlashAttnFwdSm90INS1_25CollectiveMainloopFwdSm90ILi2EN4cute5tupleIJNS5_1CILi1EEES8_S8_EEENS6_IJNS7_ILi64EEESA_SA_EEELi512ENS_6half_tEfNS_4arch4Sm90ELb0ELb1ELb0ELb1ELb1ELb0ELb1ELb0ELb0ELb1ELb1ELb0EEENS1_21CollectiveEpilogueFwdINS6_IJSA_NS7_ILi512EEESA_EEES9_SC_SE_Li256ELb1ELb1ELb1ELb0EEENS1_36VarlenDynamicPersistentTileSchedulerILi64ELi64ELi256ELi128ELb1ELb1ELb1ELb1ELb0ELb1EEEEEEEEEvNT_6ParamsE,"a",@progbits
	.sectionflags	@""
	.align	4
.nv.constant0._ZN7cutlass13device_kernelIN5flash11enable_sm90INS1_16FlashAttnFwdSm90INS1_25CollectiveMainloopFwdSm90ILi2EN4cute5tupleIJNS5_1CILi1EEES8_S8_EEENS6_IJNS7_ILi64EEESA_SA_EEELi512ENS_6half_tEfNS_4arch4Sm90ELb0ELb1ELb0ELb1ELb1ELb0ELb1ELb0ELb0ELb1ELb1ELb0EEENS1_21CollectiveEpilogueFwdINS6_IJSA_NS7_ILi512EEESA_EEES9_SC_SE_Li256ELb1ELb1ELb1ELb0EEENS1_36VarlenDynamicPersistentTileSchedulerILi64ELi64ELi256ELi128ELb1ELb1ELb1ELb1ELb0ELb1EEEEEEEEEvNT_6ParamsE:
	.zero		3584


//--------------------- .nv.constant0._ZN7cutlass13device_kernelIN5flash11enable_sm90INS1_16FlashAttnFwdSm90INS1_25CollectiveMainloopFwdSm90ILi2EN4cute5tupleIJNS5_1CILi1EEES8_S8_EEENS6_IJNS7_ILi64EEESA_SA_EEELi512ENS_6half_tEfNS_4arch4Sm90ELb0ELb1ELb0ELb1ELb1ELb1ELb1ELb0ELb0ELb1ELb1ELb0EEENS1_21CollectiveEpilogueFwdINS6_IJSA_NS7_ILi512EEESA_EEES9_SC_SE_Li256ELb1ELb1ELb1ELb0EEENS1_36VarlenDynamicPersistentTileSchedulerILi64ELi64ELi256ELi128ELb1ELb1ELb1ELb1ELb0ELb1EEEEEEEEEvNT_6ParamsE --------------------------
	.section	.nv.constant0._ZN7cutlass13device_kernelIN5flash11enable_sm90INS1_16FlashAttnFwdSm90INS1_25CollectiveMainloopFwdSm90ILi2EN4cute5tupleIJNS5_1CILi1EEES8_S8_EEENS6_IJNS7_ILi64EEESA_SA_EEELi512ENS_6half_tEfNS_4arch4Sm90ELb0ELb1ELb0ELb1ELb1ELb1ELb1ELb0ELb0ELb1ELb1ELb0EEENS1_21CollectiveEpilogueFwdINS6_IJSA_NS7_ILi512EEESA_EEES9_SC_SE_Li256ELb1ELb1ELb1ELb0EEENS1_36VarlenDynamicPersistentTileSchedulerILi64ELi64ELi256ELi128ELb1ELb1ELb1ELb1ELb0ELb1EEEEEEEEEvNT_6ParamsE,"a",@progbits
	.sectionflags	@""
	.align	4
.nv.constant0._ZN7cutlass13device_kernelIN5flash11enable_sm90INS1_16FlashAttnFwdSm90INS1_25CollectiveMainloopFwdSm90ILi2EN4cute5tupleIJNS5_1CILi1EEES8_S8_EEENS6_IJNS7_ILi64EEESA_SA_EEELi512ENS_6half_tEfNS_4arch4Sm90ELb0ELb1ELb0ELb1ELb1ELb1ELb1ELb0ELb0ELb1ELb1ELb0EEENS1_21CollectiveEpilogueFwdINS6_IJSA_NS7_ILi512EEESA_EEES9_SC_SE_Li256ELb1ELb1ELb1ELb0EEENS1_36VarlenDynamicPersistentTileSchedulerILi64ELi64ELi256ELi128ELb1ELb1ELb1ELb1ELb0ELb1EEEEEEEEEvNT_6ParamsE:
	.zero		3584


//--------------------- .nv.constant0._ZN7cutlass13device_kernelIN5flash11enable_sm90INS1_16FlashAttnFwdSm90INS1_25CollectiveMainloopFwdSm90ILi2EN4cute5tupleIJNS5_1CILi1EEES8_S8_EEENS6_IJNS7_ILi64EEESA_SA_EEELi512ENS_6half_tEfNS_4arch4Sm90ELb1ELb0ELb0ELb0ELb1ELb0ELb0ELb0ELb0ELb1ELb1ELb0EEENS1_21CollectiveEpilogueFwdINS6_IJSA_NS7_ILi512EEESA_EEES9_SC_SE_Li256ELb0ELb1ELb1ELb0EEENS1_19SingleTileSchedulerILb0ELb1ELb1ELi64EEEEEEEEEvNT_6ParamsE --------------------------
	.section	.nv.constant0._ZN7cutlass13device_kernelIN5flash11enable_sm90INS1_16FlashAttnFwdSm90INS1_25CollectiveMainloopFwdSm90ILi2EN4cute5tupleIJNS5_1CILi1EEES8_S8_EEENS6_IJNS7_ILi64EEESA_SA_EEELi512ENS_6half_tEfNS_4arch4Sm90ELb1ELb0ELb0ELb0ELb1ELb0ELb0ELb0ELb0ELb1ELb1ELb0EEENS1_21CollectiveEpilogueFwdINS6_IJSA_NS7_ILi512EEESA_EEES9_SC_SE_Li256ELb0ELb1ELb1ELb0EEENS1_19SingleTileSchedulerILb0ELb1ELb1ELi64EEEEEEEEEvNT_6ParamsE,"a",@progbits
	.sectionflags	@""
	.align	4
.nv.constant0._ZN7cutlass13device_kernelIN5flash11enable_sm90INS1_16FlashAttnFwdSm90INS1_25CollectiveMainloopFwdSm90ILi2EN4cute5tupleIJNS5_1CILi1EEES8_S8_EEENS6_IJNS7_ILi64EEESA_SA_EEELi512ENS_6half_tEfNS_4arch4Sm90ELb1ELb0ELb0ELb0ELb1ELb0ELb0ELb0ELb0ELb1ELb1ELb0EEENS1_21CollectiveEpilogueFwdINS6_IJSA_NS7_ILi512EEESA_EEES9_SC_SE_Li256ELb0ELb1ELb1ELb0EEENS1_19SingleTileSchedulerILb0ELb1ELb1ELi64EEEEEEEEEvNT_6ParamsE:
	.zero		3200


//--------------------- .nv.constant0._ZN7cutlass13device_kernelIN5flash11enable_sm90INS1_16FlashAttnFwdSm90INS1_25CollectiveMainloopFwdSm90ILi2EN4cute5tupleIJNS5_1CILi1EEES8_S8_EEENS6_IJNS7_ILi64EEESA_SA_EEELi512ENS_6half_tEfNS_4arch4Sm90ELb1ELb0ELb0ELb0ELb1ELb0ELb1ELb0ELb0ELb1ELb1ELb0EEENS1_21CollectiveEpilogueFwdINS6_IJSA_NS7_ILi512EEESA_EEES9_SC_SE_Li256ELb0ELb1ELb1ELb0EEENS1_19SingleTileSchedulerILb0ELb1ELb1ELi64EEEEEEEEEvNT_6ParamsE --------------------------
	.section	.nv.constant0._ZN7cutlass13device_kernelIN5flash11enable_sm90INS1_16FlashAttnFwdSm90INS1_25CollectiveMainloopFwdSm90ILi2EN4cute5tupleIJNS5_1CILi1EEES8_S8_EEENS6_IJNS7_ILi64EEESA_SA_EEELi512ENS_6half_tEfNS_4arch4Sm90ELb1ELb0ELb0ELb0ELb1ELb0ELb1ELb0ELb0ELb1ELb1ELb0EEENS1_21CollectiveEpilogueFwdINS6_IJSA_NS7_ILi512EEESA_EEES9_SC_SE_Li256ELb0ELb1ELb1ELb0EEENS1_19SingleTileSchedulerILb0ELb1ELb1ELi64EEEEEEEEEvNT_6ParamsE,"a",@progbits
	.sectionflags	@""
	.align	4
.nv.constant0._ZN7cutlass13device_kernelIN5flash11enable_sm90INS1_16FlashAttnFwdSm90INS1_25CollectiveMainloopFwdSm90ILi2EN4cute5tupleIJNS5_1CILi1EEES8_S8_EEENS6_IJNS7_ILi64EEESA_SA_EEELi512ENS_6half_tEfNS_4arch4Sm90ELb1ELb0ELb0ELb0ELb1ELb0ELb1ELb0ELb0ELb1ELb1ELb0EEENS1_21CollectiveEpilogueFwdINS6_IJSA_NS7_ILi512EEESA_EEES9_SC_SE_Li256ELb0ELb1ELb1ELb0EEENS1_19SingleTileSchedulerILb0ELb1ELb1ELi64EEEEEEEEEvNT_6ParamsE:
	.zero		3456


//--------------------- .nv.constant0._ZN7cutlass13device_kernelIN5flash11enable_sm90INS1_16FlashAttnFwdSm90INS1_25CollectiveMainloopFwdSm90ILi2EN4cute5tupleIJNS5_1CILi1EEES8_S8_EEENS6_IJNS7_ILi64EEESA_SA_EEELi512ENS_6half_tEfNS_4arch4Sm90ELb1ELb0ELb0ELb1ELb1ELb0ELb0ELb0ELb0ELb1ELb1ELb0EEENS1_21CollectiveEpilogueFwdINS6_IJSA_NS7_ILi512EEESA_EEES9_SC_SE_Li256ELb1ELb1ELb1ELb0EEENS1_36VarlenDynamicPersistentTileSchedulerILi64ELi64ELi256ELi128ELb1ELb1ELb1ELb1ELb1ELb1EEEEEEEEEvNT_6ParamsE --------------------------
	.section	.nv.constant0._ZN7cutlass13device_kernelIN5flash11enable_sm90INS1_16FlashAttnFwdSm90INS1_25CollectiveMainloopFwdSm90ILi2EN4cute5tupleIJNS5_1CILi1EEES8_S8_EEENS6_IJNS7_ILi64EEESA_SA_EEELi512ENS_6half_tEfNS_4arch4Sm90ELb1ELb0ELb0ELb1ELb1ELb0ELb0ELb0ELb0ELb1ELb1ELb0EEENS1_21CollectiveEpilogueFwdINS6_IJSA_NS7_ILi512EEESA_EEES9_SC_SE_Li256ELb1ELb1ELb1ELb0EEENS1_36VarlenDynamicPersistentTileSchedulerILi64ELi64ELi256ELi128ELb1ELb1ELb1ELb1ELb1ELb1EEEEEEEEEvNT_6ParamsE,"a",@progbits
	.sectionflags	@""
	.align	4
.nv.constant0._ZN7cutlass13device_kernelIN5flash11enable_sm90INS1_16FlashAttnFwdSm90INS1_25CollectiveMainloopFwdSm90ILi2EN4cute5tupleIJNS5_1CILi1EEES8_S8_EEENS6_IJNS7_ILi64EEESA_SA_EEELi512ENS_6half_tEfNS_4arch4Sm90ELb1ELb0ELb0ELb1ELb1ELb0ELb0ELb0ELb0ELb1ELb1ELb0EEENS1_21CollectiveEpilogueFwdINS6_IJSA_NS7_ILi512EEESA_EEES9_SC_SE_Li256ELb1ELb1ELb1ELb0EEENS1_36VarlenDynamicPersistentTileSchedulerILi64ELi64ELi256ELi128ELb1ELb1ELb1ELb1ELb1ELb1EEEEEEEEEvNT_6ParamsE:
	.zero		3328


//--------------------- .nv.constant0._ZN7cutlass13device_kernelIN5flash11enable_sm90INS1_16FlashAttnFwdSm90INS1_25CollectiveMainloopFwdSm90ILi2EN4cute5tupleIJNS5_1CILi1EEES8_S8_EEENS6_IJNS7_ILi64EEESA_SA_EEELi512ENS_6half_tEfNS_4arch4Sm90ELb1ELb0ELb0ELb1ELb1ELb1ELb0ELb0ELb0ELb1ELb1ELb0EEENS1_21CollectiveEpilogueFwdINS6_IJSA_NS7_ILi512EEESA_EEES9_SC_SE_Li256ELb1ELb1ELb1ELb0EEENS1_36VarlenDynamicPersistentTileSchedulerILi64ELi64ELi256ELi128ELb1ELb1ELb1ELb1ELb1ELb1EEEEEEEEEvNT_6ParamsE --------------------------
	.section	.nv.constant0._ZN7cutlass13device_kernelIN5flash11enable_sm90INS1_16FlashAttnFwdSm90INS1_25CollectiveMainloopFwdSm90ILi2EN4cute5tupleIJNS5_1CILi1EEES8_S8_EEENS6_IJNS7_ILi64EEESA_SA_EEELi512ENS_6half_tEfNS_4arch4Sm90ELb1ELb0ELb0ELb1ELb1ELb1ELb0ELb0ELb0ELb1ELb1ELb0EEENS1_21CollectiveEpilogueFwdINS6_IJSA_NS7_ILi512EEESA_EEES9_SC_SE_Li256ELb1ELb1ELb1ELb0EEENS1_36VarlenDynamicPersistentTileSchedulerILi64ELi64ELi256ELi128ELb1ELb1ELb1ELb1ELb1ELb1EEEEEEEEEvNT_6ParamsE,"a",@progbits
	.sectionflags	@""
	.align	4
.nv.constant0._ZN7cutlass13device_kernelIN5flash11enable_sm90INS1_16FlashAttnFwdSm90INS1_25CollectiveMainloopFwdSm90ILi2EN4cute5tupleIJNS5_1CILi1EEES8_S8_EEENS6_IJNS7_ILi64EEESA_SA_EEELi512ENS_6half_tEfNS_4arch4Sm90ELb1ELb0ELb0ELb1ELb1ELb1ELb0ELb0ELb0ELb1ELb1ELb0EEENS1_21CollectiveEpilogueFwdINS6_IJSA_NS7_ILi512EEESA_EEES9_SC_SE_Li256ELb1ELb1ELb1ELb0EEENS1_36VarlenDynamicPersistentTileSchedulerILi64ELi64ELi256ELi128ELb1ELb1ELb1ELb1ELb1ELb1EEEEEEEEEvNT_6ParamsE:
	.zero		3328


//--------------------- .nv.constant0._ZN7cutlass13device_kernelIN5flash11enable_sm90INS1_16FlashAttnFwdSm90INS1_25CollectiveMainloopFwdSm90ILi2EN4cute5tupleIJNS5_1CILi1EEES8_S8_EEENS6_IJNS7_ILi64EEESA_SA_EEELi512ENS_6half_tEfNS_4arch4Sm90ELb1ELb0ELb0ELb1ELb1ELb0ELb1ELb0ELb0ELb1ELb1ELb0EEENS1_21CollectiveEpilogueFwdINS6_IJSA_NS7_ILi512EEESA_EEES9_SC_SE_Li256ELb1ELb1ELb1ELb0EEENS1_36VarlenDynamicPersistentTileSchedulerILi64ELi64ELi256ELi128ELb1ELb1ELb1ELb1ELb1ELb1EEEEEEEEEvNT_6ParamsE --------------------------
	.section	.nv.constant0._ZN7cutlass13device_kernelIN5flash11enable_sm90INS1_16FlashAttnFwdSm90INS1_25CollectiveMainloopFwdSm90ILi2EN4cute5tupleIJNS5_1CILi1EEES8_S8_EEENS6_IJNS7_ILi64EEESA_SA_EEELi512ENS_6half_tEfNS_4arch4Sm90ELb1ELb0ELb0ELb1ELb1ELb0ELb1ELb0ELb0ELb1ELb1ELb0EEENS1_21CollectiveEpilogueFwdINS6_IJSA_NS7_ILi512EEESA_EEES9_SC_SE_Li256ELb1ELb1ELb1ELb0EEENS1_36VarlenDynamicPersistentTileSchedulerILi64ELi64ELi256ELi128ELb1ELb1ELb1ELb1ELb1ELb1EEEEEEEEEvNT_6ParamsE,"a",@progbits
	.sectionflags	@""
	.align	4
.nv.constant0._ZN7cutlass13device_kernelIN5flash11enable_sm90INS1_16FlashAttnFwdSm90INS1_25CollectiveMainloopFwdSm90ILi2EN4cute5tupleIJNS5_1CILi1EEES8_S8_EEENS6_IJNS7_ILi64EEESA_SA_EEELi512ENS_6half_tEfNS_4arch4Sm90ELb1ELb0ELb0ELb1ELb1ELb0ELb1ELb0ELb0ELb1ELb1ELb0EEENS1_21CollectiveEpilogueFwdINS6_IJSA_NS7_ILi512EEESA_EEES9_SC_SE_Li256ELb1ELb1ELb1ELb0EEENS1_36VarlenDynamicPersistentTileSchedulerILi64ELi64ELi256ELi128ELb1ELb1ELb1ELb1ELb1ELb1EEEEEEEEEvNT_6ParamsE:
	.zero		3584


//--------------------- .nv.constant0._ZN7cutlass13device_kernelIN5flash11enable_sm90INS1_16FlashAttnFwdSm90INS1_25CollectiveMainloopFwdSm90ILi2EN4cute5tupleIJNS5_1CILi1EEES8_S8_EEENS6_IJNS7_ILi64EEESA_SA_EEELi512ENS_6half_tEfNS_4arch4Sm90ELb1ELb0ELb0ELb1ELb1ELb1ELb1ELb0ELb0ELb1ELb1ELb0EEENS1_21CollectiveEpilogueFwdINS6_IJSA_NS7_ILi512EEESA_EEES9_SC_SE_Li256ELb1ELb1ELb1ELb0EEENS1_36VarlenDynamicPersistentTileSchedulerILi64ELi64ELi256ELi128ELb1ELb1ELb1ELb1ELb1ELb1EEEEEEEEEvNT_6ParamsE --------------------------
	.section	.nv.constant0._ZN7cutlass13device_kernelIN5flash11enable_sm90INS1_16FlashAttnFwdSm90INS1_25CollectiveMainloopFwdSm90ILi2EN4cute5tupleIJNS5_1CILi1EEES8_S8_EEENS6_IJNS7_ILi64EEESA_SA_EEELi512ENS_6half_tEfNS_4arch4Sm90ELb1ELb0ELb0ELb1ELb1ELb1ELb1ELb0ELb0ELb1ELb1ELb0EEENS1_21CollectiveEpilogueFwdINS6_IJSA_NS7_ILi512EEESA_EEES9_SC_SE_Li256ELb1ELb1ELb1ELb0EEENS1_36VarlenDynamicPersistentTileSchedulerILi64ELi64ELi256ELi128ELb1ELb1ELb1ELb1ELb1ELb1EEEEEEEEEvNT_6ParamsE,"a",@progbits
	.sectionflags	@""
	.align	4
.nv.constant0._ZN7cutlass13device_kernelIN5flash11enable_sm90INS1_16FlashAttnFwdSm90INS1_25CollectiveMainloopFwdSm90ILi2EN4cute5tupleIJNS5_1CILi1EEES8_S8_EEENS6_IJNS7_ILi64EEESA_SA_EEELi512ENS_6half_tEfNS_4arch4Sm90ELb1ELb0ELb0ELb1ELb1ELb1ELb1ELb0ELb0ELb1ELb1ELb0EEENS1_21CollectiveEpilogueFwdINS6_IJSA_NS7_ILi512EEESA_EEES9_SC_SE_Li256ELb1ELb1ELb1ELb0EEENS1_36VarlenDynamicPersistentTileSchedulerILi64ELi64ELi256ELi128ELb1ELb1ELb1ELb1ELb1ELb1EEEEEEEEEvNT_6ParamsE:
	.zero		3584


//--------------------- SYMBOLS --------------------------

	.type		.nv.reservedSmem.offset0,@object
	.size		.nv.reservedSmem.offset0,0x4
	.type		__assertfail,@function
